//
// Generated by NVIDIA NVVM Compiler
//
// Compiler Build ID: CL-36424714
// Cuda compilation tools, release 13.0, V13.0.88
// Based on NVVM 20.0.0
//

.version 9.0
.target sm_100
.address_size 64

	// .globl	_ZN3lux4cuda5bn25419bn254_g1_add_kernelEPKNS1_12G1ProjectiveES4_PS2_j
// _ZZN3lux4cuda5bn25422bn254_batch_msm_kernelEPKNS1_8G1AffineEPKmPNS1_12G1ProjectiveEjE7partial has been demoted
.const .align 8 .b8 _ZN3lux4cuda5bn2547BN254_PE[32] = {71, 253, 124, 216, 22, 140, 32, 60, 141, 202, 113, 104, 145, 106, 129, 151, 93, 88, 129, 129, 182, 69, 80, 184, 41, 160, 49, 225, 114, 78, 100, 48};
.const .align 8 .b8 _ZN3lux4cuda5bn2548BN254_R2E[32] = {137, 250, 138, 83, 91, 252, 44, 243, 251, 1, 69, 212, 17, 25, 231, 181, 246, 127, 65, 10, 255, 30, 171, 71, 31, 53, 184, 202, 113, 159, 216, 6};
.const .align 8 .u64 _ZN3lux4cuda5bn2549BN254_INVE = -8659850874718887031;
.const .align 8 .b8 _ZN3lux4cuda5bn25410BN254_G1_XE[32] = {157, 13, 143, 197, 141, 67, 93, 211, 61, 11, 199, 245, 40, 235, 120, 10, 44, 70, 121, 120, 111, 163, 110, 102, 47, 223, 7, 154, 193, 119, 10, 14};
.const .align 8 .b8 _ZN3lux4cuda5bn25410BN254_G1_YE[32] = {58, 27, 30, 139, 27, 135, 186, 166, 123, 22, 142, 235, 81, 214, 241, 20, 88, 140, 242, 240, 222, 70, 221, 204, 94, 190, 15, 52, 131, 239, 20, 28};

.visible .entry _ZN3lux4cuda5bn25419bn254_g1_add_kernelEPKNS1_12G1ProjectiveES4_PS2_j(
	.param .u64 .ptr .align 1 _ZN3lux4cuda5bn25419bn254_g1_add_kernelEPKNS1_12G1ProjectiveES4_PS2_j_param_0,
	.param .u64 .ptr .align 1 _ZN3lux4cuda5bn25419bn254_g1_add_kernelEPKNS1_12G1ProjectiveES4_PS2_j_param_1,
	.param .u64 .ptr .align 1 _ZN3lux4cuda5bn25419bn254_g1_add_kernelEPKNS1_12G1ProjectiveES4_PS2_j_param_2,
	.param .u32 _ZN3lux4cuda5bn25419bn254_g1_add_kernelEPKNS1_12G1ProjectiveES4_PS2_j_param_3
)
{
	.reg .pred 	%p<1362>;
	.reg .b32 	%r<26>;
	.reg .b64 	%rd<8990>;

	ld.param.u32 	%r2, [_ZN3lux4cuda5bn25419bn254_g1_add_kernelEPKNS1_12G1ProjectiveES4_PS2_j_param_3];
	mov.u32 	%r3, %ctaid.x;
	mov.u32 	%r4, %ntid.x;
	mov.u32 	%r5, %tid.x;
	mad.lo.s32 	%r1, %r3, %r4, %r5;
	setp.ge.u32 	%p1, %r1, %r2;
	@%p1 bra 	$L__BB0_245;
	ld.param.u64 	%rd8723, [_ZN3lux4cuda5bn25419bn254_g1_add_kernelEPKNS1_12G1ProjectiveES4_PS2_j_param_1];
	ld.param.u64 	%rd8720, [_ZN3lux4cuda5bn25419bn254_g1_add_kernelEPKNS1_12G1ProjectiveES4_PS2_j_param_0];
	cvta.to.global.u64 	%rd1074, %rd8720;
	cvta.to.global.u64 	%rd1075, %rd8723;
	mul.wide.u32 	%rd1076, %r1, 96;
	add.s64 	%rd1, %rd1074, %rd1076;
	add.s64 	%rd2, %rd1075, %rd1076;
	ld.global.u64 	%rd3, [%rd1+64];
	setp.ne.s64 	%p2, %rd3, 0;
	@%p2 bra 	$L__BB0_6;
	ld.global.u64 	%rd1077, [%rd1+72];
	setp.ne.s64 	%p3, %rd1077, 0;
	@%p3 bra 	$L__BB0_6;
	ld.global.u64 	%rd1078, [%rd1+80];
	setp.ne.s64 	%p4, %rd1078, 0;
	@%p4 bra 	$L__BB0_6;
	ld.global.u64 	%rd1079, [%rd1+88];
	setp.ne.s64 	%p5, %rd1079, 0;
	@%p5 bra 	$L__BB0_6;
	ld.global.u64 	%rd8989, [%rd2];
	ld.global.u64 	%rd8988, [%rd2+8];
	ld.global.u64 	%rd8987, [%rd2+16];
	ld.global.u64 	%rd8986, [%rd2+24];
	ld.global.u64 	%rd8985, [%rd2+32];
	ld.global.u64 	%rd8984, [%rd2+40];
	ld.global.u64 	%rd8983, [%rd2+48];
	ld.global.u64 	%rd8982, [%rd2+56];
	ld.global.u64 	%rd8981, [%rd2+64];
	ld.global.u64 	%rd8980, [%rd2+72];
	ld.global.u64 	%rd8979, [%rd2+80];
	ld.global.u64 	%rd8978, [%rd2+88];
	bra.uni 	$L__BB0_244;
$L__BB0_6:
	ld.global.u64 	%rd16, [%rd2+64];
	setp.ne.s64 	%p6, %rd16, 0;
	@%p6 bra 	$L__BB0_11;
	ld.global.u64 	%rd1080, [%rd2+72];
	setp.ne.s64 	%p7, %rd1080, 0;
	@%p7 bra 	$L__BB0_11;
	ld.global.u64 	%rd1081, [%rd2+80];
	setp.ne.s64 	%p8, %rd1081, 0;
	@%p8 bra 	$L__BB0_11;
	ld.global.u64 	%rd1082, [%rd2+88];
	setp.ne.s64 	%p9, %rd1082, 0;
	@%p9 bra 	$L__BB0_11;
	ld.global.u64 	%rd8989, [%rd1];
	ld.global.u64 	%rd8988, [%rd1+8];
	ld.global.u64 	%rd8987, [%rd1+16];
	ld.global.u64 	%rd8986, [%rd1+24];
	ld.global.u64 	%rd8985, [%rd1+32];
	ld.global.u64 	%rd8984, [%rd1+40];
	ld.global.u64 	%rd8983, [%rd1+48];
	ld.global.u64 	%rd8982, [%rd1+56];
	ld.global.u64 	%rd8980, [%rd1+72];
	ld.global.u64 	%rd8979, [%rd1+80];
	ld.global.u64 	%rd8978, [%rd1+88];
	mov.u64 	%rd8981, %rd3;
	bra.uni 	$L__BB0_244;
$L__BB0_11:
	// begin inline asm
	mul.hi.u64 %rd1083, %rd3, %rd3;
	// end inline asm
	// begin inline asm
	mul.lo.u64 %rd1086, %rd3, %rd3;
	// end inline asm
	ld.global.u64 	%rd28, [%rd1+72];
	// begin inline asm
	mul.hi.u64 %rd1089, %rd3, %rd28;
	// end inline asm
	// begin inline asm
	mul.lo.u64 %rd1092, %rd3, %rd28;
	// end inline asm
	add.s64 	%rd1203, %rd1092, %rd1083;
	ld.global.u64 	%rd29, [%rd1+80];
	// begin inline asm
	mul.hi.u64 %rd1095, %rd3, %rd29;
	// end inline asm
	// begin inline asm
	mul.lo.u64 %rd1098, %rd3, %rd29;
	// end inline asm
	add.s64 	%rd1204, %rd1098, %rd1089;
	ld.global.u64 	%rd30, [%rd1+88];
	// begin inline asm
	mul.hi.u64 %rd1101, %rd3, %rd30;
	// end inline asm
	// begin inline asm
	mul.lo.u64 %rd1104, %rd3, %rd30;
	// end inline asm
	add.s64 	%rd1205, %rd1104, %rd1095;
	// begin inline asm
	mul.hi.u64 %rd1107, %rd28, %rd3;
	// end inline asm
	// begin inline asm
	mul.lo.u64 %rd1110, %rd28, %rd3;
	// end inline asm
	add.s64 	%rd1206, %rd1110, %rd1203;
	setp.lt.u64 	%p10, %rd1206, %rd1110;
	selp.u64 	%rd1207, 1, 0, %p10;
	add.s64 	%rd1208, %rd1107, %rd1207;
	// begin inline asm
	mul.hi.u64 %rd1113, %rd28, %rd28;
	// end inline asm
	// begin inline asm
	mul.lo.u64 %rd1116, %rd28, %rd28;
	// end inline asm
	add.s64 	%rd1209, %rd1116, %rd1208;
	add.s64 	%rd1210, %rd1209, %rd1204;
	setp.lt.u64 	%p11, %rd1210, %rd1209;
	selp.u64 	%rd1211, 1, 0, %p11;
	add.s64 	%rd1212, %rd1113, %rd1211;
	// begin inline asm
	mul.hi.u64 %rd1119, %rd28, %rd29;
	// end inline asm
	// begin inline asm
	mul.lo.u64 %rd1122, %rd28, %rd29;
	// end inline asm
	add.s64 	%rd1213, %rd1122, %rd1212;
	add.s64 	%rd1214, %rd1213, %rd1205;
	setp.lt.u64 	%p12, %rd1214, %rd1213;
	selp.u64 	%rd1215, 1, 0, %p12;
	add.s64 	%rd1216, %rd1119, %rd1215;
	// begin inline asm
	mul.hi.u64 %rd1125, %rd28, %rd30;
	// end inline asm
	// begin inline asm
	mul.lo.u64 %rd1128, %rd28, %rd30;
	// end inline asm
	add.s64 	%rd1217, %rd1128, %rd1216;
	add.s64 	%rd1218, %rd1217, %rd1101;
	setp.lt.u64 	%p13, %rd1218, %rd1217;
	selp.u64 	%rd1219, 1, 0, %p13;
	add.s64 	%rd1220, %rd1125, %rd1219;
	// begin inline asm
	mul.hi.u64 %rd1131, %rd29, %rd3;
	// end inline asm
	// begin inline asm
	mul.lo.u64 %rd1134, %rd29, %rd3;
	// end inline asm
	add.s64 	%rd1221, %rd1134, %rd1210;
	setp.lt.u64 	%p14, %rd1221, %rd1134;
	selp.u64 	%rd1222, 1, 0, %p14;
	add.s64 	%rd1223, %rd1131, %rd1222;
	// begin inline asm
	mul.hi.u64 %rd1137, %rd29, %rd28;
	// end inline asm
	// begin inline asm
	mul.lo.u64 %rd1140, %rd29, %rd28;
	// end inline asm
	add.s64 	%rd1224, %rd1140, %rd1223;
	add.s64 	%rd1225, %rd1224, %rd1214;
	setp.lt.u64 	%p15, %rd1225, %rd1224;
	selp.u64 	%rd1226, 1, 0, %p15;
	add.s64 	%rd1227, %rd1137, %rd1226;
	// begin inline asm
	mul.hi.u64 %rd1143, %rd29, %rd29;
	// end inline asm
	// begin inline asm
	mul.lo.u64 %rd1146, %rd29, %rd29;
	// end inline asm
	add.s64 	%rd1228, %rd1146, %rd1227;
	add.s64 	%rd1229, %rd1228, %rd1218;
	setp.lt.u64 	%p16, %rd1229, %rd1228;
	selp.u64 	%rd1230, 1, 0, %p16;
	add.s64 	%rd1231, %rd1143, %rd1230;
	// begin inline asm
	mul.hi.u64 %rd1149, %rd29, %rd30;
	// end inline asm
	// begin inline asm
	mul.lo.u64 %rd1152, %rd29, %rd30;
	// end inline asm
	add.s64 	%rd1232, %rd1152, %rd1231;
	add.s64 	%rd1233, %rd1232, %rd1220;
	setp.lt.u64 	%p17, %rd1233, %rd1232;
	selp.u64 	%rd1234, 1, 0, %p17;
	add.s64 	%rd1235, %rd1149, %rd1234;
	// begin inline asm
	mul.hi.u64 %rd1155, %rd30, %rd3;
	// end inline asm
	// begin inline asm
	mul.lo.u64 %rd1158, %rd30, %rd3;
	// end inline asm
	add.s64 	%rd1236, %rd1158, %rd1225;
	setp.lt.u64 	%p18, %rd1236, %rd1158;
	selp.u64 	%rd1237, 1, 0, %p18;
	add.s64 	%rd1238, %rd1155, %rd1237;
	// begin inline asm
	mul.hi.u64 %rd1161, %rd30, %rd28;
	// end inline asm
	// begin inline asm
	mul.lo.u64 %rd1164, %rd30, %rd28;
	// end inline asm
	add.s64 	%rd1239, %rd1164, %rd1238;
	add.s64 	%rd8730, %rd1239, %rd1229;
	setp.lt.u64 	%p19, %rd8730, %rd1239;
	selp.u64 	%rd1240, 1, 0, %p19;
	add.s64 	%rd1241, %rd1161, %rd1240;
	// begin inline asm
	mul.hi.u64 %rd1167, %rd30, %rd29;
	// end inline asm
	// begin inline asm
	mul.lo.u64 %rd1170, %rd30, %rd29;
	// end inline asm
	add.s64 	%rd1242, %rd1170, %rd1241;
	add.s64 	%rd8729, %rd1242, %rd1233;
	setp.lt.u64 	%p20, %rd8729, %rd1242;
	selp.u64 	%rd1243, 1, 0, %p20;
	add.s64 	%rd1244, %rd1167, %rd1243;
	// begin inline asm
	mul.hi.u64 %rd1173, %rd30, %rd30;
	// end inline asm
	// begin inline asm
	mul.lo.u64 %rd1176, %rd30, %rd30;
	// end inline asm
	add.s64 	%rd1245, %rd1176, %rd1244;
	add.s64 	%rd8732, %rd1245, %rd1235;
	setp.lt.u64 	%p21, %rd8732, %rd1245;
	selp.u64 	%rd1246, 1, 0, %p21;
	add.s64 	%rd8731, %rd1173, %rd1246;
	ld.const.u64 	%rd35, [_ZN3lux4cuda5bn2549BN254_INVE];
	mul.lo.s64 	%rd1201, %rd35, %rd1086;
	ld.const.u64 	%rd36, [_ZN3lux4cuda5bn2547BN254_PE];
	// begin inline asm
	mul.hi.u64 %rd1179, %rd1201, %rd36;
	// end inline asm
	// begin inline asm
	mul.lo.u64 %rd1182, %rd1201, %rd36;
	// end inline asm
	not.b64 	%rd1247, %rd1086;
	setp.gt.u64 	%p22, %rd1182, %rd1247;
	selp.u64 	%rd1248, 1, 0, %p22;
	add.s64 	%rd1249, %rd1179, %rd1248;
	ld.const.u64 	%rd37, [_ZN3lux4cuda5bn2547BN254_PE+8];
	// begin inline asm
	mul.hi.u64 %rd1185, %rd1201, %rd37;
	// end inline asm
	// begin inline asm
	mul.lo.u64 %rd1188, %rd1201, %rd37;
	// end inline asm
	add.s64 	%rd1250, %rd1188, %rd1249;
	add.s64 	%rd38, %rd1250, %rd1206;
	setp.lt.u64 	%p23, %rd38, %rd1250;
	selp.u64 	%rd1251, 1, 0, %p23;
	add.s64 	%rd1252, %rd1185, %rd1251;
	ld.const.u64 	%rd39, [_ZN3lux4cuda5bn2547BN254_PE+16];
	// begin inline asm
	mul.hi.u64 %rd1191, %rd1201, %rd39;
	// end inline asm
	// begin inline asm
	mul.lo.u64 %rd1194, %rd1201, %rd39;
	// end inline asm
	add.s64 	%rd1253, %rd1194, %rd1252;
	add.s64 	%rd40, %rd1253, %rd1221;
	setp.lt.u64 	%p24, %rd40, %rd1253;
	selp.u64 	%rd1254, 1, 0, %p24;
	add.s64 	%rd1255, %rd1191, %rd1254;
	ld.const.u64 	%rd41, [_ZN3lux4cuda5bn2547BN254_PE+24];
	// begin inline asm
	mul.hi.u64 %rd1197, %rd1201, %rd41;
	// end inline asm
	// begin inline asm
	mul.lo.u64 %rd1200, %rd1201, %rd41;
	// end inline asm
	add.s64 	%rd1256, %rd1200, %rd1255;
	add.s64 	%rd42, %rd1256, %rd1236;
	setp.lt.u64 	%p25, %rd42, %rd1256;
	selp.u64 	%rd1257, 1, 0, %p25;
	add.s64 	%rd43, %rd1197, %rd1257;
	setp.eq.s64 	%p26, %rd43, 0;
	@%p26 bra 	$L__BB0_15;
	add.s64 	%rd44, %rd8730, %rd43;
	setp.ge.u64 	%p27, %rd44, %rd8730;
	mov.u64 	%rd8730, %rd44;
	@%p27 bra 	$L__BB0_15;
	add.s64 	%rd8729, %rd8729, 1;
	setp.ne.s64 	%p28, %rd8729, 0;
	mov.u64 	%rd8730, %rd44;
	@%p28 bra 	$L__BB0_15;
	add.s64 	%rd8732, %rd8732, 1;
	setp.eq.s64 	%p29, %rd8732, 0;
	selp.u64 	%rd1259, 1, 0, %p29;
	add.s64 	%rd8731, %rd8731, %rd1259;
	mov.b64 	%rd8729, 0;
	mov.u64 	%rd8730, %rd44;
$L__BB0_15:
	mul.lo.s64 	%rd1282, %rd35, %rd38;
	// begin inline asm
	mul.hi.u64 %rd1260, %rd1282, %rd36;
	// end inline asm
	// begin inline asm
	mul.lo.u64 %rd1263, %rd1282, %rd36;
	// end inline asm
	not.b64 	%rd1284, %rd38;
	setp.gt.u64 	%p30, %rd1263, %rd1284;
	selp.u64 	%rd1285, 1, 0, %p30;
	add.s64 	%rd1286, %rd1260, %rd1285;
	// begin inline asm
	mul.hi.u64 %rd1266, %rd1282, %rd37;
	// end inline asm
	// begin inline asm
	mul.lo.u64 %rd1269, %rd1282, %rd37;
	// end inline asm
	add.s64 	%rd1287, %rd1269, %rd1286;
	add.s64 	%rd52, %rd1287, %rd40;
	setp.lt.u64 	%p31, %rd52, %rd1287;
	selp.u64 	%rd1288, 1, 0, %p31;
	add.s64 	%rd1289, %rd1266, %rd1288;
	// begin inline asm
	mul.hi.u64 %rd1272, %rd1282, %rd39;
	// end inline asm
	// begin inline asm
	mul.lo.u64 %rd1275, %rd1282, %rd39;
	// end inline asm
	add.s64 	%rd1290, %rd1275, %rd1289;
	add.s64 	%rd53, %rd1290, %rd42;
	setp.lt.u64 	%p32, %rd53, %rd1290;
	selp.u64 	%rd1291, 1, 0, %p32;
	add.s64 	%rd1292, %rd1272, %rd1291;
	// begin inline asm
	mul.hi.u64 %rd1278, %rd1282, %rd41;
	// end inline asm
	// begin inline asm
	mul.lo.u64 %rd1281, %rd1282, %rd41;
	// end inline asm
	add.s64 	%rd1293, %rd1281, %rd1292;
	add.s64 	%rd54, %rd1293, %rd8730;
	setp.lt.u64 	%p33, %rd54, %rd1293;
	selp.u64 	%rd1294, 1, 0, %p33;
	add.s64 	%rd55, %rd1278, %rd1294;
	setp.eq.s64 	%p34, %rd55, 0;
	@%p34 bra 	$L__BB0_18;
	add.s64 	%rd56, %rd8729, %rd55;
	setp.ge.u64 	%p35, %rd56, %rd8729;
	mov.u64 	%rd8729, %rd56;
	@%p35 bra 	$L__BB0_18;
	add.s64 	%rd8732, %rd8732, 1;
	setp.eq.s64 	%p36, %rd8732, 0;
	selp.u64 	%rd1295, 1, 0, %p36;
	add.s64 	%rd8731, %rd8731, %rd1295;
$L__BB0_18:
	mul.lo.s64 	%rd1318, %rd35, %rd52;
	// begin inline asm
	mul.hi.u64 %rd1296, %rd1318, %rd36;
	// end inline asm
	// begin inline asm
	mul.lo.u64 %rd1299, %rd1318, %rd36;
	// end inline asm
	not.b64 	%rd1320, %rd52;
	setp.gt.u64 	%p37, %rd1299, %rd1320;
	selp.u64 	%rd1321, 1, 0, %p37;
	add.s64 	%rd1322, %rd1296, %rd1321;
	// begin inline asm
	mul.hi.u64 %rd1302, %rd1318, %rd37;
	// end inline asm
	// begin inline asm
	mul.lo.u64 %rd1305, %rd1318, %rd37;
	// end inline asm
	add.s64 	%rd1323, %rd1305, %rd1322;
	add.s64 	%rd62, %rd1323, %rd53;
	setp.lt.u64 	%p38, %rd62, %rd1323;
	selp.u64 	%rd1324, 1, 0, %p38;
	add.s64 	%rd1325, %rd1302, %rd1324;
	// begin inline asm
	mul.hi.u64 %rd1308, %rd1318, %rd39;
	// end inline asm
	// begin inline asm
	mul.lo.u64 %rd1311, %rd1318, %rd39;
	// end inline asm
	add.s64 	%rd1326, %rd1311, %rd1325;
	add.s64 	%rd63, %rd1326, %rd54;
	setp.lt.u64 	%p39, %rd63, %rd1326;
	selp.u64 	%rd1327, 1, 0, %p39;
	add.s64 	%rd1328, %rd1308, %rd1327;
	// begin inline asm
	mul.hi.u64 %rd1314, %rd1318, %rd41;
	// end inline asm
	// begin inline asm
	mul.lo.u64 %rd1317, %rd1318, %rd41;
	// end inline asm
	add.s64 	%rd1329, %rd1317, %rd1328;
	add.s64 	%rd64, %rd1329, %rd8729;
	setp.lt.u64 	%p40, %rd64, %rd1329;
	selp.u64 	%rd1330, 1, 0, %p40;
	add.s64 	%rd65, %rd1314, %rd1330;
	setp.eq.s64 	%p41, %rd65, 0;
	@%p41 bra 	$L__BB0_20;
	add.s64 	%rd66, %rd8732, %rd65;
	setp.lt.u64 	%p42, %rd66, %rd8732;
	selp.u64 	%rd1331, 1, 0, %p42;
	add.s64 	%rd8731, %rd8731, %rd1331;
	mov.u64 	%rd8732, %rd66;
$L__BB0_20:
	mul.lo.s64 	%rd1354, %rd35, %rd62;
	// begin inline asm
	mul.hi.u64 %rd1332, %rd1354, %rd36;
	// end inline asm
	// begin inline asm
	mul.lo.u64 %rd1335, %rd1354, %rd36;
	// end inline asm
	not.b64 	%rd1476, %rd62;
	setp.gt.u64 	%p43, %rd1335, %rd1476;
	selp.u64 	%rd1477, 1, 0, %p43;
	add.s64 	%rd1478, %rd1332, %rd1477;
	// begin inline asm
	mul.hi.u64 %rd1338, %rd1354, %rd37;
	// end inline asm
	// begin inline asm
	mul.lo.u64 %rd1341, %rd1354, %rd37;
	// end inline asm
	add.s64 	%rd1479, %rd1341, %rd1478;
	add.s64 	%rd1480, %rd1479, %rd63;
	setp.lt.u64 	%p44, %rd1480, %rd1479;
	selp.u64 	%rd1481, 1, 0, %p44;
	add.s64 	%rd1482, %rd1338, %rd1481;
	// begin inline asm
	mul.hi.u64 %rd1344, %rd1354, %rd39;
	// end inline asm
	// begin inline asm
	mul.lo.u64 %rd1347, %rd1354, %rd39;
	// end inline asm
	add.s64 	%rd1483, %rd1347, %rd1482;
	add.s64 	%rd1484, %rd1483, %rd64;
	setp.lt.u64 	%p45, %rd1484, %rd1483;
	selp.u64 	%rd1485, 1, 0, %p45;
	add.s64 	%rd1486, %rd1344, %rd1485;
	// begin inline asm
	mul.hi.u64 %rd1350, %rd1354, %rd41;
	// end inline asm
	// begin inline asm
	mul.lo.u64 %rd1353, %rd1354, %rd41;
	// end inline asm
	add.s64 	%rd1487, %rd1353, %rd1486;
	add.s64 	%rd1488, %rd1487, %rd8732;
	setp.lt.u64 	%p46, %rd1488, %rd1487;
	selp.u64 	%rd1489, 1, 0, %p46;
	add.s64 	%rd1490, %rd1350, %rd1489;
	add.s64 	%rd1491, %rd8731, %rd1490;
	setp.lt.u64 	%p47, %rd1480, %rd36;
	selp.u64 	%rd1492, 1, 0, %p47;
	selp.s64 	%rd1493, -1, 0, %p47;
	add.s64 	%rd1494, %rd1484, %rd1493;
	setp.lt.u64 	%p48, %rd1484, %rd1492;
	selp.u64 	%rd1495, 1, 0, %p48;
	sub.s64 	%rd1496, %rd1494, %rd37;
	setp.lt.u64 	%p49, %rd1494, %rd37;
	selp.u64 	%rd1497, 1, 0, %p49;
	add.s64 	%rd1498, %rd1497, %rd1495;
	sub.s64 	%rd1499, %rd1488, %rd1498;
	setp.lt.u64 	%p50, %rd1488, %rd1498;
	selp.u64 	%rd1500, 1, 0, %p50;
	sub.s64 	%rd1501, %rd1499, %rd39;
	setp.lt.u64 	%p51, %rd1499, %rd39;
	selp.u64 	%rd1502, 1, 0, %p51;
	add.s64 	%rd1503, %rd1502, %rd1500;
	sub.s64 	%rd1504, %rd1491, %rd1503;
	setp.ge.u64 	%p52, %rd1491, %rd1503;
	sub.s64 	%rd1505, %rd1504, %rd41;
	setp.ge.u64 	%p53, %rd1504, %rd41;
	and.pred  	%p54, %p52, %p53;
	selp.b64 	%rd70, %rd1505, %rd1491, %p54;
	selp.b64 	%rd71, %rd1501, %rd1488, %p54;
	selp.b64 	%rd72, %rd1496, %rd1484, %p54;
	selp.b64 	%rd1506, %rd36, 0, %p54;
	sub.s64 	%rd73, %rd1480, %rd1506;
	// begin inline asm
	mul.hi.u64 %rd1356, %rd16, %rd16;
	// end inline asm
	// begin inline asm
	mul.lo.u64 %rd1359, %rd16, %rd16;
	// end inline asm
	ld.global.u64 	%rd74, [%rd2+72];
	// begin inline asm
	mul.hi.u64 %rd1362, %rd16, %rd74;
	// end inline asm
	// begin inline asm
	mul.lo.u64 %rd1365, %rd16, %rd74;
	// end inline asm
	add.s64 	%rd1507, %rd1365, %rd1356;
	ld.global.u64 	%rd75, [%rd2+80];
	// begin inline asm
	mul.hi.u64 %rd1368, %rd16, %rd75;
	// end inline asm
	// begin inline asm
	mul.lo.u64 %rd1371, %rd16, %rd75;
	// end inline asm
	add.s64 	%rd1508, %rd1371, %rd1362;
	ld.global.u64 	%rd76, [%rd2+88];
	// begin inline asm
	mul.hi.u64 %rd1374, %rd16, %rd76;
	// end inline asm
	// begin inline asm
	mul.lo.u64 %rd1377, %rd16, %rd76;
	// end inline asm
	add.s64 	%rd1509, %rd1377, %rd1368;
	// begin inline asm
	mul.hi.u64 %rd1380, %rd74, %rd16;
	// end inline asm
	// begin inline asm
	mul.lo.u64 %rd1383, %rd74, %rd16;
	// end inline asm
	add.s64 	%rd1510, %rd1383, %rd1507;
	setp.lt.u64 	%p55, %rd1510, %rd1383;
	selp.u64 	%rd1511, 1, 0, %p55;
	add.s64 	%rd1512, %rd1380, %rd1511;
	// begin inline asm
	mul.hi.u64 %rd1386, %rd74, %rd74;
	// end inline asm
	// begin inline asm
	mul.lo.u64 %rd1389, %rd74, %rd74;
	// end inline asm
	add.s64 	%rd1513, %rd1389, %rd1512;
	add.s64 	%rd1514, %rd1513, %rd1508;
	setp.lt.u64 	%p56, %rd1514, %rd1513;
	selp.u64 	%rd1515, 1, 0, %p56;
	add.s64 	%rd1516, %rd1386, %rd1515;
	// begin inline asm
	mul.hi.u64 %rd1392, %rd74, %rd75;
	// end inline asm
	// begin inline asm
	mul.lo.u64 %rd1395, %rd74, %rd75;
	// end inline asm
	add.s64 	%rd1517, %rd1395, %rd1516;
	add.s64 	%rd1518, %rd1517, %rd1509;
	setp.lt.u64 	%p57, %rd1518, %rd1517;
	selp.u64 	%rd1519, 1, 0, %p57;
	add.s64 	%rd1520, %rd1392, %rd1519;
	// begin inline asm
	mul.hi.u64 %rd1398, %rd74, %rd76;
	// end inline asm
	// begin inline asm
	mul.lo.u64 %rd1401, %rd74, %rd76;
	// end inline asm
	add.s64 	%rd1521, %rd1401, %rd1520;
	add.s64 	%rd1522, %rd1521, %rd1374;
	setp.lt.u64 	%p58, %rd1522, %rd1521;
	selp.u64 	%rd1523, 1, 0, %p58;
	add.s64 	%rd1524, %rd1398, %rd1523;
	// begin inline asm
	mul.hi.u64 %rd1404, %rd75, %rd16;
	// end inline asm
	// begin inline asm
	mul.lo.u64 %rd1407, %rd75, %rd16;
	// end inline asm
	add.s64 	%rd1525, %rd1407, %rd1514;
	setp.lt.u64 	%p59, %rd1525, %rd1407;
	selp.u64 	%rd1526, 1, 0, %p59;
	add.s64 	%rd1527, %rd1404, %rd1526;
	// begin inline asm
	mul.hi.u64 %rd1410, %rd75, %rd74;
	// end inline asm
	// begin inline asm
	mul.lo.u64 %rd1413, %rd75, %rd74;
	// end inline asm
	add.s64 	%rd1528, %rd1413, %rd1527;
	add.s64 	%rd1529, %rd1528, %rd1518;
	setp.lt.u64 	%p60, %rd1529, %rd1528;
	selp.u64 	%rd1530, 1, 0, %p60;
	add.s64 	%rd1531, %rd1410, %rd1530;
	// begin inline asm
	mul.hi.u64 %rd1416, %rd75, %rd75;
	// end inline asm
	// begin inline asm
	mul.lo.u64 %rd1419, %rd75, %rd75;
	// end inline asm
	add.s64 	%rd1532, %rd1419, %rd1531;
	add.s64 	%rd1533, %rd1532, %rd1522;
	setp.lt.u64 	%p61, %rd1533, %rd1532;
	selp.u64 	%rd1534, 1, 0, %p61;
	add.s64 	%rd1535, %rd1416, %rd1534;
	// begin inline asm
	mul.hi.u64 %rd1422, %rd75, %rd76;
	// end inline asm
	// begin inline asm
	mul.lo.u64 %rd1425, %rd75, %rd76;
	// end inline asm
	add.s64 	%rd1536, %rd1425, %rd1535;
	add.s64 	%rd1537, %rd1536, %rd1524;
	setp.lt.u64 	%p62, %rd1537, %rd1536;
	selp.u64 	%rd1538, 1, 0, %p62;
	add.s64 	%rd1539, %rd1422, %rd1538;
	// begin inline asm
	mul.hi.u64 %rd1428, %rd76, %rd16;
	// end inline asm
	// begin inline asm
	mul.lo.u64 %rd1431, %rd76, %rd16;
	// end inline asm
	add.s64 	%rd1540, %rd1431, %rd1529;
	setp.lt.u64 	%p63, %rd1540, %rd1431;
	selp.u64 	%rd1541, 1, 0, %p63;
	add.s64 	%rd1542, %rd1428, %rd1541;
	// begin inline asm
	mul.hi.u64 %rd1434, %rd76, %rd74;
	// end inline asm
	// begin inline asm
	mul.lo.u64 %rd1437, %rd76, %rd74;
	// end inline asm
	add.s64 	%rd1543, %rd1437, %rd1542;
	add.s64 	%rd8739, %rd1543, %rd1533;
	setp.lt.u64 	%p64, %rd8739, %rd1543;
	selp.u64 	%rd1544, 1, 0, %p64;
	add.s64 	%rd1545, %rd1434, %rd1544;
	// begin inline asm
	mul.hi.u64 %rd1440, %rd76, %rd75;
	// end inline asm
	// begin inline asm
	mul.lo.u64 %rd1443, %rd76, %rd75;
	// end inline asm
	add.s64 	%rd1546, %rd1443, %rd1545;
	add.s64 	%rd8738, %rd1546, %rd1537;
	setp.lt.u64 	%p65, %rd8738, %rd1546;
	selp.u64 	%rd1547, 1, 0, %p65;
	add.s64 	%rd1548, %rd1440, %rd1547;
	// begin inline asm
	mul.hi.u64 %rd1446, %rd76, %rd76;
	// end inline asm
	// begin inline asm
	mul.lo.u64 %rd1449, %rd76, %rd76;
	// end inline asm
	add.s64 	%rd1549, %rd1449, %rd1548;
	add.s64 	%rd8737, %rd1549, %rd1539;
	setp.lt.u64 	%p66, %rd8737, %rd1549;
	selp.u64 	%rd1550, 1, 0, %p66;
	add.s64 	%rd8736, %rd1446, %rd1550;
	mul.lo.s64 	%rd1474, %rd35, %rd1359;
	// begin inline asm
	mul.hi.u64 %rd1452, %rd1474, %rd36;
	// end inline asm
	// begin inline asm
	mul.lo.u64 %rd1455, %rd1474, %rd36;
	// end inline asm
	not.b64 	%rd1551, %rd1359;
	setp.gt.u64 	%p67, %rd1455, %rd1551;
	selp.u64 	%rd1552, 1, 0, %p67;
	add.s64 	%rd1553, %rd1452, %rd1552;
	// begin inline asm
	mul.hi.u64 %rd1458, %rd1474, %rd37;
	// end inline asm
	// begin inline asm
	mul.lo.u64 %rd1461, %rd1474, %rd37;
	// end inline asm
	add.s64 	%rd1554, %rd1461, %rd1553;
	add.s64 	%rd81, %rd1554, %rd1510;
	setp.lt.u64 	%p68, %rd81, %rd1554;
	selp.u64 	%rd1555, 1, 0, %p68;
	add.s64 	%rd1556, %rd1458, %rd1555;
	// begin inline asm
	mul.hi.u64 %rd1464, %rd1474, %rd39;
	// end inline asm
	// begin inline asm
	mul.lo.u64 %rd1467, %rd1474, %rd39;
	// end inline asm
	add.s64 	%rd1557, %rd1467, %rd1556;
	add.s64 	%rd82, %rd1557, %rd1525;
	setp.lt.u64 	%p69, %rd82, %rd1557;
	selp.u64 	%rd1558, 1, 0, %p69;
	add.s64 	%rd1559, %rd1464, %rd1558;
	// begin inline asm
	mul.hi.u64 %rd1470, %rd1474, %rd41;
	// end inline asm
	// begin inline asm
	mul.lo.u64 %rd1473, %rd1474, %rd41;
	// end inline asm
	add.s64 	%rd1560, %rd1473, %rd1559;
	add.s64 	%rd83, %rd1560, %rd1540;
	setp.lt.u64 	%p70, %rd83, %rd1560;
	selp.u64 	%rd1561, 1, 0, %p70;
	add.s64 	%rd84, %rd1470, %rd1561;
	setp.eq.s64 	%p71, %rd84, 0;
	@%p71 bra 	$L__BB0_24;
	add.s64 	%rd85, %rd8739, %rd84;
	setp.ge.u64 	%p72, %rd85, %rd8739;
	mov.u64 	%rd8739, %rd85;
	@%p72 bra 	$L__BB0_24;
	add.s64 	%rd8738, %rd8738, 1;
	setp.ne.s64 	%p73, %rd8738, 0;
	mov.u64 	%rd8739, %rd85;
	@%p73 bra 	$L__BB0_24;
	add.s64 	%rd8737, %rd8737, 1;
	setp.eq.s64 	%p74, %rd8737, 0;
	selp.u64 	%rd1563, 1, 0, %p74;
	add.s64 	%rd8736, %rd8736, %rd1563;
	mov.b64 	%rd8738, 0;
	mov.u64 	%rd8739, %rd85;
$L__BB0_24:
	mul.lo.s64 	%rd1586, %rd35, %rd81;
	// begin inline asm
	mul.hi.u64 %rd1564, %rd1586, %rd36;
	// end inline asm
	// begin inline asm
	mul.lo.u64 %rd1567, %rd1586, %rd36;
	// end inline asm
	not.b64 	%rd1588, %rd81;
	setp.gt.u64 	%p75, %rd1567, %rd1588;
	selp.u64 	%rd1589, 1, 0, %p75;
	add.s64 	%rd1590, %rd1564, %rd1589;
	// begin inline asm
	mul.hi.u64 %rd1570, %rd1586, %rd37;
	// end inline asm
	// begin inline asm
	mul.lo.u64 %rd1573, %rd1586, %rd37;
	// end inline asm
	add.s64 	%rd1591, %rd1573, %rd1590;
	add.s64 	%rd93, %rd1591, %rd82;
	setp.lt.u64 	%p76, %rd93, %rd1591;
	selp.u64 	%rd1592, 1, 0, %p76;
	add.s64 	%rd1593, %rd1570, %rd1592;
	// begin inline asm
	mul.hi.u64 %rd1576, %rd1586, %rd39;
	// end inline asm
	// begin inline asm
	mul.lo.u64 %rd1579, %rd1586, %rd39;
	// end inline asm
	add.s64 	%rd1594, %rd1579, %rd1593;
	add.s64 	%rd94, %rd1594, %rd83;
	setp.lt.u64 	%p77, %rd94, %rd1594;
	selp.u64 	%rd1595, 1, 0, %p77;
	add.s64 	%rd1596, %rd1576, %rd1595;
	// begin inline asm
	mul.hi.u64 %rd1582, %rd1586, %rd41;
	// end inline asm
	// begin inline asm
	mul.lo.u64 %rd1585, %rd1586, %rd41;
	// end inline asm
	add.s64 	%rd1597, %rd1585, %rd1596;
	add.s64 	%rd95, %rd1597, %rd8739;
	setp.lt.u64 	%p78, %rd95, %rd1597;
	selp.u64 	%rd1598, 1, 0, %p78;
	add.s64 	%rd96, %rd1582, %rd1598;
	setp.eq.s64 	%p79, %rd96, 0;
	@%p79 bra 	$L__BB0_27;
	add.s64 	%rd97, %rd8738, %rd96;
	setp.ge.u64 	%p80, %rd97, %rd8738;
	mov.u64 	%rd8738, %rd97;
	@%p80 bra 	$L__BB0_27;
	add.s64 	%rd8737, %rd8737, 1;
	setp.eq.s64 	%p81, %rd8737, 0;
	selp.u64 	%rd1599, 1, 0, %p81;
	add.s64 	%rd8736, %rd8736, %rd1599;
$L__BB0_27:
	mul.lo.s64 	%rd1622, %rd35, %rd93;
	// begin inline asm
	mul.hi.u64 %rd1600, %rd1622, %rd36;
	// end inline asm
	// begin inline asm
	mul.lo.u64 %rd1603, %rd1622, %rd36;
	// end inline asm
	not.b64 	%rd1624, %rd93;
	setp.gt.u64 	%p82, %rd1603, %rd1624;
	selp.u64 	%rd1625, 1, 0, %p82;
	add.s64 	%rd1626, %rd1600, %rd1625;
	// begin inline asm
	mul.hi.u64 %rd1606, %rd1622, %rd37;
	// end inline asm
	// begin inline asm
	mul.lo.u64 %rd1609, %rd1622, %rd37;
	// end inline asm
	add.s64 	%rd1627, %rd1609, %rd1626;
	add.s64 	%rd103, %rd1627, %rd94;
	setp.lt.u64 	%p83, %rd103, %rd1627;
	selp.u64 	%rd1628, 1, 0, %p83;
	add.s64 	%rd1629, %rd1606, %rd1628;
	// begin inline asm
	mul.hi.u64 %rd1612, %rd1622, %rd39;
	// end inline asm
	// begin inline asm
	mul.lo.u64 %rd1615, %rd1622, %rd39;
	// end inline asm
	add.s64 	%rd1630, %rd1615, %rd1629;
	add.s64 	%rd104, %rd1630, %rd95;
	setp.lt.u64 	%p84, %rd104, %rd1630;
	selp.u64 	%rd1631, 1, 0, %p84;
	add.s64 	%rd1632, %rd1612, %rd1631;
	// begin inline asm
	mul.hi.u64 %rd1618, %rd1622, %rd41;
	// end inline asm
	// begin inline asm
	mul.lo.u64 %rd1621, %rd1622, %rd41;
	// end inline asm
	add.s64 	%rd1633, %rd1621, %rd1632;
	add.s64 	%rd105, %rd1633, %rd8738;
	setp.lt.u64 	%p85, %rd105, %rd1633;
	selp.u64 	%rd1634, 1, 0, %p85;
	add.s64 	%rd106, %rd1618, %rd1634;
	setp.eq.s64 	%p86, %rd106, 0;
	@%p86 bra 	$L__BB0_29;
	add.s64 	%rd107, %rd8737, %rd106;
	setp.lt.u64 	%p87, %rd107, %rd8737;
	selp.u64 	%rd1635, 1, 0, %p87;
	add.s64 	%rd8736, %rd8736, %rd1635;
	mov.u64 	%rd8737, %rd107;
$L__BB0_29:
	ld.param.u64 	%rd8721, [_ZN3lux4cuda5bn25419bn254_g1_add_kernelEPKNS1_12G1ProjectiveES4_PS2_j_param_0];
	mul.lo.s64 	%rd1658, %rd35, %rd103;
	// begin inline asm
	mul.hi.u64 %rd1636, %rd1658, %rd36;
	// end inline asm
	// begin inline asm
	mul.lo.u64 %rd1639, %rd1658, %rd36;
	// end inline asm
	not.b64 	%rd1780, %rd103;
	setp.gt.u64 	%p88, %rd1639, %rd1780;
	selp.u64 	%rd1781, 1, 0, %p88;
	add.s64 	%rd1782, %rd1636, %rd1781;
	// begin inline asm
	mul.hi.u64 %rd1642, %rd1658, %rd37;
	// end inline asm
	// begin inline asm
	mul.lo.u64 %rd1645, %rd1658, %rd37;
	// end inline asm
	add.s64 	%rd1783, %rd1645, %rd1782;
	add.s64 	%rd1784, %rd1783, %rd104;
	setp.lt.u64 	%p89, %rd1784, %rd1783;
	selp.u64 	%rd1785, 1, 0, %p89;
	add.s64 	%rd1786, %rd1642, %rd1785;
	// begin inline asm
	mul.hi.u64 %rd1648, %rd1658, %rd39;
	// end inline asm
	// begin inline asm
	mul.lo.u64 %rd1651, %rd1658, %rd39;
	// end inline asm
	add.s64 	%rd1787, %rd1651, %rd1786;
	add.s64 	%rd1788, %rd1787, %rd105;
	setp.lt.u64 	%p90, %rd1788, %rd1787;
	selp.u64 	%rd1789, 1, 0, %p90;
	add.s64 	%rd1790, %rd1648, %rd1789;
	// begin inline asm
	mul.hi.u64 %rd1654, %rd1658, %rd41;
	// end inline asm
	// begin inline asm
	mul.lo.u64 %rd1657, %rd1658, %rd41;
	// end inline asm
	add.s64 	%rd1791, %rd1657, %rd1790;
	add.s64 	%rd1792, %rd1791, %rd8737;
	setp.lt.u64 	%p91, %rd1792, %rd1791;
	selp.u64 	%rd1793, 1, 0, %p91;
	add.s64 	%rd1794, %rd1654, %rd1793;
	add.s64 	%rd1795, %rd8736, %rd1794;
	setp.lt.u64 	%p92, %rd1784, %rd36;
	selp.u64 	%rd1796, 1, 0, %p92;
	selp.s64 	%rd1797, -1, 0, %p92;
	add.s64 	%rd1798, %rd1788, %rd1797;
	setp.lt.u64 	%p93, %rd1788, %rd1796;
	selp.u64 	%rd1799, 1, 0, %p93;
	sub.s64 	%rd1800, %rd1798, %rd37;
	setp.lt.u64 	%p94, %rd1798, %rd37;
	selp.u64 	%rd1801, 1, 0, %p94;
	add.s64 	%rd1802, %rd1801, %rd1799;
	sub.s64 	%rd1803, %rd1792, %rd1802;
	setp.lt.u64 	%p95, %rd1792, %rd1802;
	selp.u64 	%rd1804, 1, 0, %p95;
	sub.s64 	%rd1805, %rd1803, %rd39;
	setp.lt.u64 	%p96, %rd1803, %rd39;
	selp.u64 	%rd1806, 1, 0, %p96;
	add.s64 	%rd1807, %rd1806, %rd1804;
	sub.s64 	%rd1808, %rd1795, %rd1807;
	setp.ge.u64 	%p97, %rd1795, %rd1807;
	sub.s64 	%rd1809, %rd1808, %rd41;
	setp.ge.u64 	%p98, %rd1808, %rd41;
	and.pred  	%p99, %p97, %p98;
	selp.b64 	%rd1755, %rd1809, %rd1795, %p99;
	selp.b64 	%rd1749, %rd1805, %rd1792, %p99;
	selp.b64 	%rd1743, %rd1800, %rd1788, %p99;
	selp.b64 	%rd1810, %rd36, 0, %p99;
	sub.s64 	%rd1737, %rd1784, %rd1810;
	cvta.to.global.u64 	%rd1811, %rd8721;
	add.s64 	%rd1813, %rd1811, %rd1076;
	ld.global.u64 	%rd8989, [%rd1813];
	// begin inline asm
	mul.hi.u64 %rd1660, %rd8989, %rd1737;
	// end inline asm
	// begin inline asm
	mul.lo.u64 %rd1663, %rd8989, %rd1737;
	// end inline asm
	// begin inline asm
	mul.hi.u64 %rd1666, %rd8989, %rd1743;
	// end inline asm
	// begin inline asm
	mul.lo.u64 %rd1669, %rd8989, %rd1743;
	// end inline asm
	add.s64 	%rd1814, %rd1669, %rd1660;
	// begin inline asm
	mul.hi.u64 %rd1672, %rd8989, %rd1749;
	// end inline asm
	// begin inline asm
	mul.lo.u64 %rd1675, %rd8989, %rd1749;
	// end inline asm
	add.s64 	%rd1815, %rd1675, %rd1666;
	// begin inline asm
	mul.hi.u64 %rd1678, %rd8989, %rd1755;
	// end inline asm
	// begin inline asm
	mul.lo.u64 %rd1681, %rd8989, %rd1755;
	// end inline asm
	add.s64 	%rd1816, %rd1681, %rd1672;
	ld.global.u64 	%rd8988, [%rd1813+8];
	// begin inline asm
	mul.hi.u64 %rd1684, %rd8988, %rd1737;
	// end inline asm
	// begin inline asm
	mul.lo.u64 %rd1687, %rd8988, %rd1737;
	// end inline asm
	add.s64 	%rd1817, %rd1687, %rd1814;
	setp.lt.u64 	%p100, %rd1817, %rd1687;
	selp.u64 	%rd1818, 1, 0, %p100;
	add.s64 	%rd1819, %rd1684, %rd1818;
	// begin inline asm
	mul.hi.u64 %rd1690, %rd8988, %rd1743;
	// end inline asm
	// begin inline asm
	mul.lo.u64 %rd1693, %rd8988, %rd1743;
	// end inline asm
	add.s64 	%rd1820, %rd1693, %rd1819;
	add.s64 	%rd1821, %rd1820, %rd1815;
	setp.lt.u64 	%p101, %rd1821, %rd1820;
	selp.u64 	%rd1822, 1, 0, %p101;
	add.s64 	%rd1823, %rd1690, %rd1822;
	// begin inline asm
	mul.hi.u64 %rd1696, %rd8988, %rd1749;
	// end inline asm
	// begin inline asm
	mul.lo.u64 %rd1699, %rd8988, %rd1749;
	// end inline asm
	add.s64 	%rd1824, %rd1699, %rd1823;
	add.s64 	%rd1825, %rd1824, %rd1816;
	setp.lt.u64 	%p102, %rd1825, %rd1824;
	selp.u64 	%rd1826, 1, 0, %p102;
	add.s64 	%rd1827, %rd1696, %rd1826;
	// begin inline asm
	mul.hi.u64 %rd1702, %rd8988, %rd1755;
	// end inline asm
	// begin inline asm
	mul.lo.u64 %rd1705, %rd8988, %rd1755;
	// end inline asm
	add.s64 	%rd1828, %rd1705, %rd1827;
	add.s64 	%rd1829, %rd1828, %rd1678;
	setp.lt.u64 	%p103, %rd1829, %rd1828;
	selp.u64 	%rd1830, 1, 0, %p103;
	add.s64 	%rd1831, %rd1702, %rd1830;
	ld.global.u64 	%rd8987, [%rd1813+16];
	// begin inline asm
	mul.hi.u64 %rd1708, %rd8987, %rd1737;
	// end inline asm
	// begin inline asm
	mul.lo.u64 %rd1711, %rd8987, %rd1737;
	// end inline asm
	add.s64 	%rd1832, %rd1711, %rd1821;
	setp.lt.u64 	%p104, %rd1832, %rd1711;
	selp.u64 	%rd1833, 1, 0, %p104;
	add.s64 	%rd1834, %rd1708, %rd1833;
	// begin inline asm
	mul.hi.u64 %rd1714, %rd8987, %rd1743;
	// end inline asm
	// begin inline asm
	mul.lo.u64 %rd1717, %rd8987, %rd1743;
	// end inline asm
	add.s64 	%rd1835, %rd1717, %rd1834;
	add.s64 	%rd1836, %rd1835, %rd1825;
	setp.lt.u64 	%p105, %rd1836, %rd1835;
	selp.u64 	%rd1837, 1, 0, %p105;
	add.s64 	%rd1838, %rd1714, %rd1837;
	// begin inline asm
	mul.hi.u64 %rd1720, %rd8987, %rd1749;
	// end inline asm
	// begin inline asm
	mul.lo.u64 %rd1723, %rd8987, %rd1749;
	// end inline asm
	add.s64 	%rd1839, %rd1723, %rd1838;
	add.s64 	%rd1840, %rd1839, %rd1829;
	setp.lt.u64 	%p106, %rd1840, %rd1839;
	selp.u64 	%rd1841, 1, 0, %p106;
	add.s64 	%rd1842, %rd1720, %rd1841;
	// begin inline asm
	mul.hi.u64 %rd1726, %rd8987, %rd1755;
	// end inline asm
	// begin inline asm
	mul.lo.u64 %rd1729, %rd8987, %rd1755;
	// end inline asm
	add.s64 	%rd1843, %rd1729, %rd1842;
	add.s64 	%rd1844, %rd1843, %rd1831;
	setp.lt.u64 	%p107, %rd1844, %rd1843;
	selp.u64 	%rd1845, 1, 0, %p107;
	add.s64 	%rd1846, %rd1726, %rd1845;
	ld.global.u64 	%rd8986, [%rd1813+24];
	// begin inline asm
	mul.hi.u64 %rd1732, %rd8986, %rd1737;
	// end inline asm
	// begin inline asm
	mul.lo.u64 %rd1735, %rd8986, %rd1737;
	// end inline asm
	add.s64 	%rd1847, %rd1735, %rd1836;
	setp.lt.u64 	%p108, %rd1847, %rd1735;
	selp.u64 	%rd1848, 1, 0, %p108;
	add.s64 	%rd1849, %rd1732, %rd1848;
	// begin inline asm
	mul.hi.u64 %rd1738, %rd8986, %rd1743;
	// end inline asm
	// begin inline asm
	mul.lo.u64 %rd1741, %rd8986, %rd1743;
	// end inline asm
	add.s64 	%rd1850, %rd1741, %rd1849;
	add.s64 	%rd8748, %rd1850, %rd1840;
	setp.lt.u64 	%p109, %rd8748, %rd1850;
	selp.u64 	%rd1851, 1, 0, %p109;
	add.s64 	%rd1852, %rd1738, %rd1851;
	// begin inline asm
	mul.hi.u64 %rd1744, %rd8986, %rd1749;
	// end inline asm
	// begin inline asm
	mul.lo.u64 %rd1747, %rd8986, %rd1749;
	// end inline asm
	add.s64 	%rd1853, %rd1747, %rd1852;
	add.s64 	%rd8747, %rd1853, %rd1844;
	setp.lt.u64 	%p110, %rd8747, %rd1853;
	selp.u64 	%rd1854, 1, 0, %p110;
	add.s64 	%rd1855, %rd1744, %rd1854;
	// begin inline asm
	mul.hi.u64 %rd1750, %rd8986, %rd1755;
	// end inline asm
	// begin inline asm
	mul.lo.u64 %rd1753, %rd8986, %rd1755;
	// end inline asm
	add.s64 	%rd1856, %rd1753, %rd1855;
	add.s64 	%rd8746, %rd1856, %rd1846;
	setp.lt.u64 	%p111, %rd8746, %rd1856;
	selp.u64 	%rd1857, 1, 0, %p111;
	add.s64 	%rd8745, %rd1750, %rd1857;
	mul.lo.s64 	%rd1778, %rd35, %rd1663;
	// begin inline asm
	mul.hi.u64 %rd1756, %rd1778, %rd36;
	// end inline asm
	// begin inline asm
	mul.lo.u64 %rd1759, %rd1778, %rd36;
	// end inline asm
	not.b64 	%rd1858, %rd1663;
	setp.gt.u64 	%p112, %rd1759, %rd1858;
	selp.u64 	%rd1859, 1, 0, %p112;
	add.s64 	%rd1860, %rd1756, %rd1859;
	// begin inline asm
	mul.hi.u64 %rd1762, %rd1778, %rd37;
	// end inline asm
	// begin inline asm
	mul.lo.u64 %rd1765, %rd1778, %rd37;
	// end inline asm
	add.s64 	%rd1861, %rd1765, %rd1860;
	add.s64 	%rd124, %rd1861, %rd1817;
	setp.lt.u64 	%p113, %rd124, %rd1861;
	selp.u64 	%rd1862, 1, 0, %p113;
	add.s64 	%rd1863, %rd1762, %rd1862;
	// begin inline asm
	mul.hi.u64 %rd1768, %rd1778, %rd39;
	// end inline asm
	// begin inline asm
	mul.lo.u64 %rd1771, %rd1778, %rd39;
	// end inline asm
	add.s64 	%rd1864, %rd1771, %rd1863;
	add.s64 	%rd125, %rd1864, %rd1832;
	setp.lt.u64 	%p114, %rd125, %rd1864;
	selp.u64 	%rd1865, 1, 0, %p114;
	add.s64 	%rd1866, %rd1768, %rd1865;
	// begin inline asm
	mul.hi.u64 %rd1774, %rd1778, %rd41;
	// end inline asm
	// begin inline asm
	mul.lo.u64 %rd1777, %rd1778, %rd41;
	// end inline asm
	add.s64 	%rd1867, %rd1777, %rd1866;
	add.s64 	%rd126, %rd1867, %rd1847;
	setp.lt.u64 	%p115, %rd126, %rd1867;
	selp.u64 	%rd1868, 1, 0, %p115;
	add.s64 	%rd127, %rd1774, %rd1868;
	setp.eq.s64 	%p116, %rd127, 0;
	@%p116 bra 	$L__BB0_33;
	add.s64 	%rd128, %rd8748, %rd127;
	setp.ge.u64 	%p117, %rd128, %rd8748;
	mov.u64 	%rd8748, %rd128;
	@%p117 bra 	$L__BB0_33;
	add.s64 	%rd8747, %rd8747, 1;
	setp.ne.s64 	%p118, %rd8747, 0;
	mov.u64 	%rd8748, %rd128;
	@%p118 bra 	$L__BB0_33;
	add.s64 	%rd8746, %rd8746, 1;
	setp.eq.s64 	%p119, %rd8746, 0;
	selp.u64 	%rd1870, 1, 0, %p119;
	add.s64 	%rd8745, %rd8745, %rd1870;
	mov.b64 	%rd8747, 0;
	mov.u64 	%rd8748, %rd128;
$L__BB0_33:
	mul.lo.s64 	%rd1893, %rd35, %rd124;
	// begin inline asm
	mul.hi.u64 %rd1871, %rd1893, %rd36;
	// end inline asm
	// begin inline asm
	mul.lo.u64 %rd1874, %rd1893, %rd36;
	// end inline asm
	not.b64 	%rd1895, %rd124;
	setp.gt.u64 	%p120, %rd1874, %rd1895;
	selp.u64 	%rd1896, 1, 0, %p120;
	add.s64 	%rd1897, %rd1871, %rd1896;
	// begin inline asm
	mul.hi.u64 %rd1877, %rd1893, %rd37;
	// end inline asm
	// begin inline asm
	mul.lo.u64 %rd1880, %rd1893, %rd37;
	// end inline asm
	add.s64 	%rd1898, %rd1880, %rd1897;
	add.s64 	%rd136, %rd1898, %rd125;
	setp.lt.u64 	%p121, %rd136, %rd1898;
	selp.u64 	%rd1899, 1, 0, %p121;
	add.s64 	%rd1900, %rd1877, %rd1899;
	// begin inline asm
	mul.hi.u64 %rd1883, %rd1893, %rd39;
	// end inline asm
	// begin inline asm
	mul.lo.u64 %rd1886, %rd1893, %rd39;
	// end inline asm
	add.s64 	%rd1901, %rd1886, %rd1900;
	add.s64 	%rd137, %rd1901, %rd126;
	setp.lt.u64 	%p122, %rd137, %rd1901;
	selp.u64 	%rd1902, 1, 0, %p122;
	add.s64 	%rd1903, %rd1883, %rd1902;
	// begin inline asm
	mul.hi.u64 %rd1889, %rd1893, %rd41;
	// end inline asm
	// begin inline asm
	mul.lo.u64 %rd1892, %rd1893, %rd41;
	// end inline asm
	add.s64 	%rd1904, %rd1892, %rd1903;
	add.s64 	%rd138, %rd1904, %rd8748;
	setp.lt.u64 	%p123, %rd138, %rd1904;
	selp.u64 	%rd1905, 1, 0, %p123;
	add.s64 	%rd139, %rd1889, %rd1905;
	setp.eq.s64 	%p124, %rd139, 0;
	@%p124 bra 	$L__BB0_36;
	add.s64 	%rd140, %rd8747, %rd139;
	setp.ge.u64 	%p125, %rd140, %rd8747;
	mov.u64 	%rd8747, %rd140;
	@%p125 bra 	$L__BB0_36;
	add.s64 	%rd8746, %rd8746, 1;
	setp.eq.s64 	%p126, %rd8746, 0;
	selp.u64 	%rd1906, 1, 0, %p126;
	add.s64 	%rd8745, %rd8745, %rd1906;
$L__BB0_36:
	mul.lo.s64 	%rd1929, %rd35, %rd136;
	// begin inline asm
	mul.hi.u64 %rd1907, %rd1929, %rd36;
	// end inline asm
	// begin inline asm
	mul.lo.u64 %rd1910, %rd1929, %rd36;
	// end inline asm
	not.b64 	%rd1931, %rd136;
	setp.gt.u64 	%p127, %rd1910, %rd1931;
	selp.u64 	%rd1932, 1, 0, %p127;
	add.s64 	%rd1933, %rd1907, %rd1932;
	// begin inline asm
	mul.hi.u64 %rd1913, %rd1929, %rd37;
	// end inline asm
	// begin inline asm
	mul.lo.u64 %rd1916, %rd1929, %rd37;
	// end inline asm
	add.s64 	%rd1934, %rd1916, %rd1933;
	add.s64 	%rd146, %rd1934, %rd137;
	setp.lt.u64 	%p128, %rd146, %rd1934;
	selp.u64 	%rd1935, 1, 0, %p128;
	add.s64 	%rd1936, %rd1913, %rd1935;
	// begin inline asm
	mul.hi.u64 %rd1919, %rd1929, %rd39;
	// end inline asm
	// begin inline asm
	mul.lo.u64 %rd1922, %rd1929, %rd39;
	// end inline asm
	add.s64 	%rd1937, %rd1922, %rd1936;
	add.s64 	%rd147, %rd1937, %rd138;
	setp.lt.u64 	%p129, %rd147, %rd1937;
	selp.u64 	%rd1938, 1, 0, %p129;
	add.s64 	%rd1939, %rd1919, %rd1938;
	// begin inline asm
	mul.hi.u64 %rd1925, %rd1929, %rd41;
	// end inline asm
	// begin inline asm
	mul.lo.u64 %rd1928, %rd1929, %rd41;
	// end inline asm
	add.s64 	%rd1940, %rd1928, %rd1939;
	add.s64 	%rd148, %rd1940, %rd8747;
	setp.lt.u64 	%p130, %rd148, %rd1940;
	selp.u64 	%rd1941, 1, 0, %p130;
	add.s64 	%rd149, %rd1925, %rd1941;
	setp.eq.s64 	%p131, %rd149, 0;
	@%p131 bra 	$L__BB0_38;
	add.s64 	%rd150, %rd8746, %rd149;
	setp.lt.u64 	%p132, %rd150, %rd8746;
	selp.u64 	%rd1942, 1, 0, %p132;
	add.s64 	%rd8745, %rd8745, %rd1942;
	mov.u64 	%rd8746, %rd150;
$L__BB0_38:
	ld.param.u64 	%rd8724, [_ZN3lux4cuda5bn25419bn254_g1_add_kernelEPKNS1_12G1ProjectiveES4_PS2_j_param_1];
	mul.lo.s64 	%rd1965, %rd35, %rd146;
	// begin inline asm
	mul.hi.u64 %rd1943, %rd1965, %rd36;
	// end inline asm
	// begin inline asm
	mul.lo.u64 %rd1946, %rd1965, %rd36;
	// end inline asm
	not.b64 	%rd2088, %rd146;
	setp.gt.u64 	%p133, %rd1946, %rd2088;
	selp.u64 	%rd2089, 1, 0, %p133;
	add.s64 	%rd2090, %rd1943, %rd2089;
	// begin inline asm
	mul.hi.u64 %rd1949, %rd1965, %rd37;
	// end inline asm
	// begin inline asm
	mul.lo.u64 %rd1952, %rd1965, %rd37;
	// end inline asm
	add.s64 	%rd2091, %rd1952, %rd2090;
	add.s64 	%rd2092, %rd2091, %rd147;
	setp.lt.u64 	%p134, %rd2092, %rd2091;
	selp.u64 	%rd2093, 1, 0, %p134;
	add.s64 	%rd2094, %rd1949, %rd2093;
	// begin inline asm
	mul.hi.u64 %rd1955, %rd1965, %rd39;
	// end inline asm
	// begin inline asm
	mul.lo.u64 %rd1958, %rd1965, %rd39;
	// end inline asm
	add.s64 	%rd2095, %rd1958, %rd2094;
	add.s64 	%rd2096, %rd2095, %rd148;
	setp.lt.u64 	%p135, %rd2096, %rd2095;
	selp.u64 	%rd2097, 1, 0, %p135;
	add.s64 	%rd2098, %rd1955, %rd2097;
	// begin inline asm
	mul.hi.u64 %rd1961, %rd1965, %rd41;
	// end inline asm
	// begin inline asm
	mul.lo.u64 %rd1964, %rd1965, %rd41;
	// end inline asm
	add.s64 	%rd2099, %rd1964, %rd2098;
	add.s64 	%rd2100, %rd2099, %rd8746;
	setp.lt.u64 	%p136, %rd2100, %rd2099;
	selp.u64 	%rd2101, 1, 0, %p136;
	add.s64 	%rd2102, %rd1961, %rd2101;
	add.s64 	%rd2103, %rd8745, %rd2102;
	setp.lt.u64 	%p137, %rd2092, %rd36;
	selp.u64 	%rd2104, 1, 0, %p137;
	selp.s64 	%rd2105, -1, 0, %p137;
	add.s64 	%rd2106, %rd2096, %rd2105;
	setp.lt.u64 	%p138, %rd2096, %rd2104;
	selp.u64 	%rd2107, 1, 0, %p138;
	sub.s64 	%rd2108, %rd2106, %rd37;
	setp.lt.u64 	%p139, %rd2106, %rd37;
	selp.u64 	%rd2109, 1, 0, %p139;
	add.s64 	%rd2110, %rd2109, %rd2107;
	sub.s64 	%rd2111, %rd2100, %rd2110;
	setp.lt.u64 	%p140, %rd2100, %rd2110;
	selp.u64 	%rd2112, 1, 0, %p140;
	sub.s64 	%rd2113, %rd2111, %rd39;
	setp.lt.u64 	%p141, %rd2111, %rd39;
	selp.u64 	%rd2114, 1, 0, %p141;
	add.s64 	%rd2115, %rd2114, %rd2112;
	sub.s64 	%rd2116, %rd2103, %rd2115;
	setp.ge.u64 	%p142, %rd2103, %rd2115;
	sub.s64 	%rd2117, %rd2116, %rd41;
	setp.ge.u64 	%p143, %rd2116, %rd41;
	and.pred  	%p144, %p142, %p143;
	selp.b64 	%rd155, %rd2117, %rd2103, %p144;
	selp.b64 	%rd156, %rd2113, %rd2100, %p144;
	selp.b64 	%rd157, %rd2108, %rd2096, %p144;
	selp.b64 	%rd2118, %rd36, 0, %p144;
	sub.s64 	%rd158, %rd2092, %rd2118;
	cvta.to.global.u64 	%rd2119, %rd8724;
	mov.u32 	%r12, %tid.x;
	mad.lo.s32 	%r13, %r3, %r4, %r12;
	mul.wide.u32 	%rd2120, %r13, 96;
	add.s64 	%rd2121, %rd2119, %rd2120;
	ld.global.u64 	%rd1968, [%rd2121];
	// begin inline asm
	mul.hi.u64 %rd1967, %rd1968, %rd73;
	// end inline asm
	// begin inline asm
	mul.lo.u64 %rd1970, %rd1968, %rd73;
	// end inline asm
	// begin inline asm
	mul.hi.u64 %rd1973, %rd1968, %rd72;
	// end inline asm
	// begin inline asm
	mul.lo.u64 %rd1976, %rd1968, %rd72;
	// end inline asm
	add.s64 	%rd2122, %rd1976, %rd1967;
	// begin inline asm
	mul.hi.u64 %rd1979, %rd1968, %rd71;
	// end inline asm
	// begin inline asm
	mul.lo.u64 %rd1982, %rd1968, %rd71;
	// end inline asm
	add.s64 	%rd2123, %rd1982, %rd1973;
	// begin inline asm
	mul.hi.u64 %rd1985, %rd1968, %rd70;
	// end inline asm
	// begin inline asm
	mul.lo.u64 %rd1988, %rd1968, %rd70;
	// end inline asm
	add.s64 	%rd2124, %rd1988, %rd1979;
	ld.global.u64 	%rd1992, [%rd2121+8];
	// begin inline asm
	mul.hi.u64 %rd1991, %rd1992, %rd73;
	// end inline asm
	// begin inline asm
	mul.lo.u64 %rd1994, %rd1992, %rd73;
	// end inline asm
	add.s64 	%rd2125, %rd1994, %rd2122;
	setp.lt.u64 	%p145, %rd2125, %rd1994;
	selp.u64 	%rd2126, 1, 0, %p145;
	add.s64 	%rd2127, %rd1991, %rd2126;
	// begin inline asm
	mul.hi.u64 %rd1997, %rd1992, %rd72;
	// end inline asm
	// begin inline asm
	mul.lo.u64 %rd2000, %rd1992, %rd72;
	// end inline asm
	add.s64 	%rd2128, %rd2000, %rd2127;
	add.s64 	%rd2129, %rd2128, %rd2123;
	setp.lt.u64 	%p146, %rd2129, %rd2128;
	selp.u64 	%rd2130, 1, 0, %p146;
	add.s64 	%rd2131, %rd1997, %rd2130;
	// begin inline asm
	mul.hi.u64 %rd2003, %rd1992, %rd71;
	// end inline asm
	// begin inline asm
	mul.lo.u64 %rd2006, %rd1992, %rd71;
	// end inline asm
	add.s64 	%rd2132, %rd2006, %rd2131;
	add.s64 	%rd2133, %rd2132, %rd2124;
	setp.lt.u64 	%p147, %rd2133, %rd2132;
	selp.u64 	%rd2134, 1, 0, %p147;
	add.s64 	%rd2135, %rd2003, %rd2134;
	// begin inline asm
	mul.hi.u64 %rd2009, %rd1992, %rd70;
	// end inline asm
	// begin inline asm
	mul.lo.u64 %rd2012, %rd1992, %rd70;
	// end inline asm
	add.s64 	%rd2136, %rd2012, %rd2135;
	add.s64 	%rd2137, %rd2136, %rd1985;
	setp.lt.u64 	%p148, %rd2137, %rd2136;
	selp.u64 	%rd2138, 1, 0, %p148;
	add.s64 	%rd2139, %rd2009, %rd2138;
	ld.global.u64 	%rd2016, [%rd2121+16];
	// begin inline asm
	mul.hi.u64 %rd2015, %rd2016, %rd73;
	// end inline asm
	// begin inline asm
	mul.lo.u64 %rd2018, %rd2016, %rd73;
	// end inline asm
	add.s64 	%rd2140, %rd2018, %rd2129;
	setp.lt.u64 	%p149, %rd2140, %rd2018;
	selp.u64 	%rd2141, 1, 0, %p149;
	add.s64 	%rd2142, %rd2015, %rd2141;
	// begin inline asm
	mul.hi.u64 %rd2021, %rd2016, %rd72;
	// end inline asm
	// begin inline asm
	mul.lo.u64 %rd2024, %rd2016, %rd72;
	// end inline asm
	add.s64 	%rd2143, %rd2024, %rd2142;
	add.s64 	%rd2144, %rd2143, %rd2133;
	setp.lt.u64 	%p150, %rd2144, %rd2143;
	selp.u64 	%rd2145, 1, 0, %p150;
	add.s64 	%rd2146, %rd2021, %rd2145;
	// begin inline asm
	mul.hi.u64 %rd2027, %rd2016, %rd71;
	// end inline asm
	// begin inline asm
	mul.lo.u64 %rd2030, %rd2016, %rd71;
	// end inline asm
	add.s64 	%rd2147, %rd2030, %rd2146;
	add.s64 	%rd2148, %rd2147, %rd2137;
	setp.lt.u64 	%p151, %rd2148, %rd2147;
	selp.u64 	%rd2149, 1, 0, %p151;
	add.s64 	%rd2150, %rd2027, %rd2149;
	// begin inline asm
	mul.hi.u64 %rd2033, %rd2016, %rd70;
	// end inline asm
	// begin inline asm
	mul.lo.u64 %rd2036, %rd2016, %rd70;
	// end inline asm
	add.s64 	%rd2151, %rd2036, %rd2150;
	add.s64 	%rd2152, %rd2151, %rd2139;
	setp.lt.u64 	%p152, %rd2152, %rd2151;
	selp.u64 	%rd2153, 1, 0, %p152;
	add.s64 	%rd2154, %rd2033, %rd2153;
	ld.global.u64 	%rd2040, [%rd2121+24];
	// begin inline asm
	mul.hi.u64 %rd2039, %rd2040, %rd73;
	// end inline asm
	// begin inline asm
	mul.lo.u64 %rd2042, %rd2040, %rd73;
	// end inline asm
	add.s64 	%rd2155, %rd2042, %rd2144;
	setp.lt.u64 	%p153, %rd2155, %rd2042;
	selp.u64 	%rd2156, 1, 0, %p153;
	add.s64 	%rd2157, %rd2039, %rd2156;
	// begin inline asm
	mul.hi.u64 %rd2045, %rd2040, %rd72;
	// end inline asm
	// begin inline asm
	mul.lo.u64 %rd2048, %rd2040, %rd72;
	// end inline asm
	add.s64 	%rd2158, %rd2048, %rd2157;
	add.s64 	%rd8757, %rd2158, %rd2148;
	setp.lt.u64 	%p154, %rd8757, %rd2158;
	selp.u64 	%rd2159, 1, 0, %p154;
	add.s64 	%rd2160, %rd2045, %rd2159;
	// begin inline asm
	mul.hi.u64 %rd2051, %rd2040, %rd71;
	// end inline asm
	// begin inline asm
	mul.lo.u64 %rd2054, %rd2040, %rd71;
	// end inline asm
	add.s64 	%rd2161, %rd2054, %rd2160;
	add.s64 	%rd8756, %rd2161, %rd2152;
	setp.lt.u64 	%p155, %rd8756, %rd2161;
	selp.u64 	%rd2162, 1, 0, %p155;
	add.s64 	%rd2163, %rd2051, %rd2162;
	// begin inline asm
	mul.hi.u64 %rd2057, %rd2040, %rd70;
	// end inline asm
	// begin inline asm
	mul.lo.u64 %rd2060, %rd2040, %rd70;
	// end inline asm
	add.s64 	%rd2164, %rd2060, %rd2163;
	add.s64 	%rd8755, %rd2164, %rd2154;
	setp.lt.u64 	%p156, %rd8755, %rd2164;
	selp.u64 	%rd2165, 1, 0, %p156;
	add.s64 	%rd8754, %rd2057, %rd2165;
	mul.lo.s64 	%rd2085, %rd35, %rd1970;
	// begin inline asm
	mul.hi.u64 %rd2063, %rd2085, %rd36;
	// end inline asm
	// begin inline asm
	mul.lo.u64 %rd2066, %rd2085, %rd36;
	// end inline asm
	not.b64 	%rd2166, %rd1970;
	setp.gt.u64 	%p157, %rd2066, %rd2166;
	selp.u64 	%rd2167, 1, 0, %p157;
	add.s64 	%rd2168, %rd2063, %rd2167;
	// begin inline asm
	mul.hi.u64 %rd2069, %rd2085, %rd37;
	// end inline asm
	// begin inline asm
	mul.lo.u64 %rd2072, %rd2085, %rd37;
	// end inline asm
	add.s64 	%rd2169, %rd2072, %rd2168;
	add.s64 	%rd163, %rd2169, %rd2125;
	setp.lt.u64 	%p158, %rd163, %rd2169;
	selp.u64 	%rd2170, 1, 0, %p158;
	add.s64 	%rd2171, %rd2069, %rd2170;
	// begin inline asm
	mul.hi.u64 %rd2075, %rd2085, %rd39;
	// end inline asm
	// begin inline asm
	mul.lo.u64 %rd2078, %rd2085, %rd39;
	// end inline asm
	add.s64 	%rd2172, %rd2078, %rd2171;
	add.s64 	%rd164, %rd2172, %rd2140;
	setp.lt.u64 	%p159, %rd164, %rd2172;
	selp.u64 	%rd2173, 1, 0, %p159;
	add.s64 	%rd2174, %rd2075, %rd2173;
	// begin inline asm
	mul.hi.u64 %rd2081, %rd2085, %rd41;
	// end inline asm
	// begin inline asm
	mul.lo.u64 %rd2084, %rd2085, %rd41;
	// end inline asm
	add.s64 	%rd2175, %rd2084, %rd2174;
	add.s64 	%rd165, %rd2175, %rd2155;
	setp.lt.u64 	%p160, %rd165, %rd2175;
	selp.u64 	%rd2176, 1, 0, %p160;
	add.s64 	%rd166, %rd2081, %rd2176;
	setp.eq.s64 	%p161, %rd166, 0;
	@%p161 bra 	$L__BB0_42;
	add.s64 	%rd167, %rd8757, %rd166;
	setp.ge.u64 	%p162, %rd167, %rd8757;
	mov.u64 	%rd8757, %rd167;
	@%p162 bra 	$L__BB0_42;
	add.s64 	%rd8756, %rd8756, 1;
	setp.ne.s64 	%p163, %rd8756, 0;
	mov.u64 	%rd8757, %rd167;
	@%p163 bra 	$L__BB0_42;
	add.s64 	%rd8755, %rd8755, 1;
	setp.eq.s64 	%p164, %rd8755, 0;
	selp.u64 	%rd2178, 1, 0, %p164;
	add.s64 	%rd8754, %rd8754, %rd2178;
	mov.b64 	%rd8756, 0;
	mov.u64 	%rd8757, %rd167;
$L__BB0_42:
	mul.lo.s64 	%rd2201, %rd35, %rd163;
	// begin inline asm
	mul.hi.u64 %rd2179, %rd2201, %rd36;
	// end inline asm
	// begin inline asm
	mul.lo.u64 %rd2182, %rd2201, %rd36;
	// end inline asm
	not.b64 	%rd2204, %rd163;
	setp.gt.u64 	%p165, %rd2182, %rd2204;
	selp.u64 	%rd2205, 1, 0, %p165;
	add.s64 	%rd2206, %rd2179, %rd2205;
	// begin inline asm
	mul.hi.u64 %rd2185, %rd2201, %rd37;
	// end inline asm
	// begin inline asm
	mul.lo.u64 %rd2188, %rd2201, %rd37;
	// end inline asm
	add.s64 	%rd2207, %rd2188, %rd2206;
	add.s64 	%rd175, %rd2207, %rd164;
	setp.lt.u64 	%p166, %rd175, %rd2207;
	selp.u64 	%rd2208, 1, 0, %p166;
	add.s64 	%rd2209, %rd2185, %rd2208;
	// begin inline asm
	mul.hi.u64 %rd2191, %rd2201, %rd39;
	// end inline asm
	// begin inline asm
	mul.lo.u64 %rd2194, %rd2201, %rd39;
	// end inline asm
	add.s64 	%rd2210, %rd2194, %rd2209;
	add.s64 	%rd176, %rd2210, %rd165;
	setp.lt.u64 	%p167, %rd176, %rd2210;
	selp.u64 	%rd2211, 1, 0, %p167;
	add.s64 	%rd2212, %rd2191, %rd2211;
	// begin inline asm
	mul.hi.u64 %rd2197, %rd2201, %rd41;
	// end inline asm
	// begin inline asm
	mul.lo.u64 %rd2200, %rd2201, %rd41;
	// end inline asm
	add.s64 	%rd2213, %rd2200, %rd2212;
	add.s64 	%rd178, %rd2213, %rd8757;
	setp.lt.u64 	%p168, %rd178, %rd2213;
	selp.u64 	%rd2214, 1, 0, %p168;
	add.s64 	%rd179, %rd2197, %rd2214;
	setp.eq.s64 	%p169, %rd179, 0;
	@%p169 bra 	$L__BB0_45;
	add.s64 	%rd180, %rd8756, %rd179;
	setp.ge.u64 	%p170, %rd180, %rd8756;
	mov.u64 	%rd8756, %rd180;
	@%p170 bra 	$L__BB0_45;
	add.s64 	%rd8755, %rd8755, 1;
	setp.eq.s64 	%p171, %rd8755, 0;
	selp.u64 	%rd2215, 1, 0, %p171;
	add.s64 	%rd8754, %rd8754, %rd2215;
$L__BB0_45:
	mul.lo.s64 	%rd2238, %rd35, %rd175;
	// begin inline asm
	mul.hi.u64 %rd2216, %rd2238, %rd36;
	// end inline asm
	// begin inline asm
	mul.lo.u64 %rd2219, %rd2238, %rd36;
	// end inline asm
	not.b64 	%rd2241, %rd175;
	setp.gt.u64 	%p172, %rd2219, %rd2241;
	selp.u64 	%rd2242, 1, 0, %p172;
	add.s64 	%rd2243, %rd2216, %rd2242;
	// begin inline asm
	mul.hi.u64 %rd2222, %rd2238, %rd37;
	// end inline asm
	// begin inline asm
	mul.lo.u64 %rd2225, %rd2238, %rd37;
	// end inline asm
	add.s64 	%rd2244, %rd2225, %rd2243;
	add.s64 	%rd186, %rd2244, %rd176;
	setp.lt.u64 	%p173, %rd186, %rd2244;
	selp.u64 	%rd2245, 1, 0, %p173;
	add.s64 	%rd2246, %rd2222, %rd2245;
	// begin inline asm
	mul.hi.u64 %rd2228, %rd2238, %rd39;
	// end inline asm
	// begin inline asm
	mul.lo.u64 %rd2231, %rd2238, %rd39;
	// end inline asm
	add.s64 	%rd2247, %rd2231, %rd2246;
	add.s64 	%rd187, %rd2247, %rd178;
	setp.lt.u64 	%p174, %rd187, %rd2247;
	selp.u64 	%rd2248, 1, 0, %p174;
	add.s64 	%rd2249, %rd2228, %rd2248;
	// begin inline asm
	mul.hi.u64 %rd2234, %rd2238, %rd41;
	// end inline asm
	// begin inline asm
	mul.lo.u64 %rd2237, %rd2238, %rd41;
	// end inline asm
	add.s64 	%rd2250, %rd2237, %rd2249;
	add.s64 	%rd188, %rd2250, %rd8756;
	setp.lt.u64 	%p175, %rd188, %rd2250;
	selp.u64 	%rd2251, 1, 0, %p175;
	add.s64 	%rd189, %rd2234, %rd2251;
	setp.eq.s64 	%p176, %rd189, 0;
	@%p176 bra 	$L__BB0_47;
	add.s64 	%rd190, %rd8755, %rd189;
	setp.lt.u64 	%p177, %rd190, %rd8755;
	selp.u64 	%rd2252, 1, 0, %p177;
	add.s64 	%rd8754, %rd8754, %rd2252;
	mov.u64 	%rd8755, %rd190;
$L__BB0_47:
	ld.param.u64 	%rd8722, [_ZN3lux4cuda5bn25419bn254_g1_add_kernelEPKNS1_12G1ProjectiveES4_PS2_j_param_0];
	mul.lo.s64 	%rd2275, %rd35, %rd186;
	// begin inline asm
	mul.hi.u64 %rd2253, %rd2275, %rd36;
	// end inline asm
	// begin inline asm
	mul.lo.u64 %rd2256, %rd2275, %rd36;
	// end inline asm
	not.b64 	%rd2398, %rd186;
	setp.gt.u64 	%p178, %rd2256, %rd2398;
	selp.u64 	%rd2399, 1, 0, %p178;
	add.s64 	%rd2400, %rd2253, %rd2399;
	// begin inline asm
	mul.hi.u64 %rd2259, %rd2275, %rd37;
	// end inline asm
	// begin inline asm
	mul.lo.u64 %rd2262, %rd2275, %rd37;
	// end inline asm
	add.s64 	%rd2401, %rd2262, %rd2400;
	add.s64 	%rd194, %rd2401, %rd187;
	setp.lt.u64 	%p179, %rd194, %rd2401;
	selp.u64 	%rd2402, 1, 0, %p179;
	add.s64 	%rd2403, %rd2259, %rd2402;
	ld.const.u64 	%rd2267, [_ZN3lux4cuda5bn2547BN254_PE+16];
	// begin inline asm
	mul.hi.u64 %rd2265, %rd2275, %rd2267;
	// end inline asm
	// begin inline asm
	mul.lo.u64 %rd2268, %rd2275, %rd2267;
	// end inline asm
	add.s64 	%rd2404, %rd2268, %rd2403;
	add.s64 	%rd195, %rd2404, %rd188;
	setp.lt.u64 	%p180, %rd195, %rd2404;
	selp.u64 	%rd2405, 1, 0, %p180;
	add.s64 	%rd2406, %rd2265, %rd2405;
	ld.const.u64 	%rd2273, [_ZN3lux4cuda5bn2547BN254_PE+24];
	// begin inline asm
	mul.hi.u64 %rd2271, %rd2275, %rd2273;
	// end inline asm
	// begin inline asm
	mul.lo.u64 %rd2274, %rd2275, %rd2273;
	// end inline asm
	add.s64 	%rd2407, %rd2274, %rd2406;
	add.s64 	%rd196, %rd2407, %rd8755;
	setp.lt.u64 	%p181, %rd196, %rd2407;
	selp.u64 	%rd2408, 1, 0, %p181;
	add.s64 	%rd2409, %rd2271, %rd2408;
	add.s64 	%rd197, %rd8754, %rd2409;
	cvta.to.global.u64 	%rd2410, %rd8722;
	mov.u32 	%r14, %ctaid.x;
	mov.u32 	%r15, %ntid.x;
	mov.u32 	%r16, %tid.x;
	mad.lo.s32 	%r17, %r14, %r15, %r16;
	mul.wide.u32 	%rd2411, %r17, 96;
	add.s64 	%rd2412, %rd2410, %rd2411;
	ld.global.u64 	%rd8985, [%rd2412+32];
	// begin inline asm
	mul.hi.u64 %rd2277, %rd8985, %rd16;
	// end inline asm
	// begin inline asm
	mul.lo.u64 %rd2280, %rd8985, %rd16;
	// end inline asm
	// begin inline asm
	mul.hi.u64 %rd2283, %rd8985, %rd74;
	// end inline asm
	// begin inline asm
	mul.lo.u64 %rd2286, %rd8985, %rd74;
	// end inline asm
	add.s64 	%rd2413, %rd2286, %rd2277;
	// begin inline asm
	mul.hi.u64 %rd2289, %rd8985, %rd75;
	// end inline asm
	// begin inline asm
	mul.lo.u64 %rd2292, %rd8985, %rd75;
	// end inline asm
	add.s64 	%rd2414, %rd2292, %rd2283;
	// begin inline asm
	mul.hi.u64 %rd2295, %rd8985, %rd76;
	// end inline asm
	// begin inline asm
	mul.lo.u64 %rd2298, %rd8985, %rd76;
	// end inline asm
	add.s64 	%rd2415, %rd2298, %rd2289;
	ld.global.u64 	%rd8984, [%rd2412+40];
	// begin inline asm
	mul.hi.u64 %rd2301, %rd8984, %rd16;
	// end inline asm
	// begin inline asm
	mul.lo.u64 %rd2304, %rd8984, %rd16;
	// end inline asm
	add.s64 	%rd2416, %rd2304, %rd2413;
	setp.lt.u64 	%p182, %rd2416, %rd2304;
	selp.u64 	%rd2417, 1, 0, %p182;
	add.s64 	%rd2418, %rd2301, %rd2417;
	// begin inline asm
	mul.hi.u64 %rd2307, %rd8984, %rd74;
	// end inline asm
	// begin inline asm
	mul.lo.u64 %rd2310, %rd8984, %rd74;
	// end inline asm
	add.s64 	%rd2419, %rd2310, %rd2418;
	add.s64 	%rd2420, %rd2419, %rd2414;
	setp.lt.u64 	%p183, %rd2420, %rd2419;
	selp.u64 	%rd2421, 1, 0, %p183;
	add.s64 	%rd2422, %rd2307, %rd2421;
	// begin inline asm
	mul.hi.u64 %rd2313, %rd8984, %rd75;
	// end inline asm
	// begin inline asm
	mul.lo.u64 %rd2316, %rd8984, %rd75;
	// end inline asm
	add.s64 	%rd2423, %rd2316, %rd2422;
	add.s64 	%rd2424, %rd2423, %rd2415;
	setp.lt.u64 	%p184, %rd2424, %rd2423;
	selp.u64 	%rd2425, 1, 0, %p184;
	add.s64 	%rd2426, %rd2313, %rd2425;
	// begin inline asm
	mul.hi.u64 %rd2319, %rd8984, %rd76;
	// end inline asm
	// begin inline asm
	mul.lo.u64 %rd2322, %rd8984, %rd76;
	// end inline asm
	add.s64 	%rd2427, %rd2322, %rd2426;
	add.s64 	%rd2428, %rd2427, %rd2295;
	setp.lt.u64 	%p185, %rd2428, %rd2427;
	selp.u64 	%rd2429, 1, 0, %p185;
	add.s64 	%rd2430, %rd2319, %rd2429;
	ld.global.u64 	%rd8983, [%rd2412+48];
	// begin inline asm
	mul.hi.u64 %rd2325, %rd8983, %rd16;
	// end inline asm
	// begin inline asm
	mul.lo.u64 %rd2328, %rd8983, %rd16;
	// end inline asm
	add.s64 	%rd2431, %rd2328, %rd2420;
	setp.lt.u64 	%p186, %rd2431, %rd2328;
	selp.u64 	%rd2432, 1, 0, %p186;
	add.s64 	%rd2433, %rd2325, %rd2432;
	// begin inline asm
	mul.hi.u64 %rd2331, %rd8983, %rd74;
	// end inline asm
	// begin inline asm
	mul.lo.u64 %rd2334, %rd8983, %rd74;
	// end inline asm
	add.s64 	%rd2434, %rd2334, %rd2433;
	add.s64 	%rd2435, %rd2434, %rd2424;
	setp.lt.u64 	%p187, %rd2435, %rd2434;
	selp.u64 	%rd2436, 1, 0, %p187;
	add.s64 	%rd2437, %rd2331, %rd2436;
	// begin inline asm
	mul.hi.u64 %rd2337, %rd8983, %rd75;
	// end inline asm
	// begin inline asm
	mul.lo.u64 %rd2340, %rd8983, %rd75;
	// end inline asm
	add.s64 	%rd2438, %rd2340, %rd2437;
	add.s64 	%rd2439, %rd2438, %rd2428;
	setp.lt.u64 	%p188, %rd2439, %rd2438;
	selp.u64 	%rd2440, 1, 0, %p188;
	add.s64 	%rd2441, %rd2337, %rd2440;
	// begin inline asm
	mul.hi.u64 %rd2343, %rd8983, %rd76;
	// end inline asm
	// begin inline asm
	mul.lo.u64 %rd2346, %rd8983, %rd76;
	// end inline asm
	add.s64 	%rd2442, %rd2346, %rd2441;
	add.s64 	%rd2443, %rd2442, %rd2430;
	setp.lt.u64 	%p189, %rd2443, %rd2442;
	selp.u64 	%rd2444, 1, 0, %p189;
	add.s64 	%rd2445, %rd2343, %rd2444;
	ld.global.u64 	%rd8982, [%rd2412+56];
	// begin inline asm
	mul.hi.u64 %rd2349, %rd8982, %rd16;
	// end inline asm
	// begin inline asm
	mul.lo.u64 %rd2352, %rd8982, %rd16;
	// end inline asm
	add.s64 	%rd2446, %rd2352, %rd2435;
	setp.lt.u64 	%p190, %rd2446, %rd2352;
	selp.u64 	%rd2447, 1, 0, %p190;
	add.s64 	%rd2448, %rd2349, %rd2447;
	// begin inline asm
	mul.hi.u64 %rd2355, %rd8982, %rd74;
	// end inline asm
	// begin inline asm
	mul.lo.u64 %rd2358, %rd8982, %rd74;
	// end inline asm
	add.s64 	%rd2449, %rd2358, %rd2448;
	add.s64 	%rd8766, %rd2449, %rd2439;
	setp.lt.u64 	%p191, %rd8766, %rd2449;
	selp.u64 	%rd2450, 1, 0, %p191;
	add.s64 	%rd2451, %rd2355, %rd2450;
	// begin inline asm
	mul.hi.u64 %rd2361, %rd8982, %rd75;
	// end inline asm
	// begin inline asm
	mul.lo.u64 %rd2364, %rd8982, %rd75;
	// end inline asm
	add.s64 	%rd2452, %rd2364, %rd2451;
	add.s64 	%rd8765, %rd2452, %rd2443;
	setp.lt.u64 	%p192, %rd8765, %rd2452;
	selp.u64 	%rd2453, 1, 0, %p192;
	add.s64 	%rd2454, %rd2361, %rd2453;
	// begin inline asm
	mul.hi.u64 %rd2367, %rd8982, %rd76;
	// end inline asm
	// begin inline asm
	mul.lo.u64 %rd2370, %rd8982, %rd76;
	// end inline asm
	add.s64 	%rd2455, %rd2370, %rd2454;
	add.s64 	%rd8764, %rd2455, %rd2445;
	setp.lt.u64 	%p193, %rd8764, %rd2455;
	selp.u64 	%rd2456, 1, 0, %p193;
	add.s64 	%rd8763, %rd2367, %rd2456;
	mul.lo.s64 	%rd2395, %rd35, %rd2280;
	// begin inline asm
	mul.hi.u64 %rd2373, %rd2395, %rd36;
	// end inline asm
	// begin inline asm
	mul.lo.u64 %rd2376, %rd2395, %rd36;
	// end inline asm
	not.b64 	%rd2457, %rd2280;
	setp.gt.u64 	%p194, %rd2376, %rd2457;
	selp.u64 	%rd2458, 1, 0, %p194;
	add.s64 	%rd2459, %rd2373, %rd2458;
	// begin inline asm
	mul.hi.u64 %rd2379, %rd2395, %rd37;
	// end inline asm
	// begin inline asm
	mul.lo.u64 %rd2382, %rd2395, %rd37;
	// end inline asm
	add.s64 	%rd2460, %rd2382, %rd2459;
	add.s64 	%rd206, %rd2460, %rd2416;
	setp.lt.u64 	%p195, %rd206, %rd2460;
	selp.u64 	%rd2461, 1, 0, %p195;
	add.s64 	%rd2462, %rd2379, %rd2461;
	// begin inline asm
	mul.hi.u64 %rd2385, %rd2395, %rd2267;
	// end inline asm
	// begin inline asm
	mul.lo.u64 %rd2388, %rd2395, %rd2267;
	// end inline asm
	add.s64 	%rd2463, %rd2388, %rd2462;
	add.s64 	%rd207, %rd2463, %rd2431;
	setp.lt.u64 	%p196, %rd207, %rd2463;
	selp.u64 	%rd2464, 1, 0, %p196;
	add.s64 	%rd2465, %rd2385, %rd2464;
	// begin inline asm
	mul.hi.u64 %rd2391, %rd2395, %rd2273;
	// end inline asm
	// begin inline asm
	mul.lo.u64 %rd2394, %rd2395, %rd2273;
	// end inline asm
	add.s64 	%rd2466, %rd2394, %rd2465;
	add.s64 	%rd208, %rd2466, %rd2446;
	setp.lt.u64 	%p197, %rd208, %rd2466;
	selp.u64 	%rd2467, 1, 0, %p197;
	add.s64 	%rd209, %rd2391, %rd2467;
	setp.eq.s64 	%p198, %rd209, 0;
	@%p198 bra 	$L__BB0_51;
	add.s64 	%rd210, %rd8766, %rd209;
	setp.ge.u64 	%p199, %rd210, %rd8766;
	mov.u64 	%rd8766, %rd210;
	@%p199 bra 	$L__BB0_51;
	add.s64 	%rd8765, %rd8765, 1;
	setp.ne.s64 	%p200, %rd8765, 0;
	mov.u64 	%rd8766, %rd210;
	@%p200 bra 	$L__BB0_51;
	add.s64 	%rd8764, %rd8764, 1;
	setp.eq.s64 	%p201, %rd8764, 0;
	selp.u64 	%rd2469, 1, 0, %p201;
	add.s64 	%rd8763, %rd8763, %rd2469;
	mov.b64 	%rd8765, 0;
	mov.u64 	%rd8766, %rd210;
$L__BB0_51:
	ld.const.u64 	%rd2494, [_ZN3lux4cuda5bn2549BN254_INVE];
	mul.lo.s64 	%rd2492, %rd2494, %rd206;
	ld.const.u64 	%rd2472, [_ZN3lux4cuda5bn2547BN254_PE];
	// begin inline asm
	mul.hi.u64 %rd2470, %rd2492, %rd2472;
	// end inline asm
	// begin inline asm
	mul.lo.u64 %rd2473, %rd2492, %rd2472;
	// end inline asm
	not.b64 	%rd2495, %rd206;
	setp.gt.u64 	%p202, %rd2473, %rd2495;
	selp.u64 	%rd2496, 1, 0, %p202;
	add.s64 	%rd2497, %rd2470, %rd2496;
	ld.const.u64 	%rd2478, [_ZN3lux4cuda5bn2547BN254_PE+8];
	// begin inline asm
	mul.hi.u64 %rd2476, %rd2492, %rd2478;
	// end inline asm
	// begin inline asm
	mul.lo.u64 %rd2479, %rd2492, %rd2478;
	// end inline asm
	add.s64 	%rd2498, %rd2479, %rd2497;
	add.s64 	%rd218, %rd2498, %rd207;
	setp.lt.u64 	%p203, %rd218, %rd2498;
	selp.u64 	%rd2499, 1, 0, %p203;
	add.s64 	%rd2500, %rd2476, %rd2499;
	ld.const.u64 	%rd2484, [_ZN3lux4cuda5bn2547BN254_PE+16];
	// begin inline asm
	mul.hi.u64 %rd2482, %rd2492, %rd2484;
	// end inline asm
	// begin inline asm
	mul.lo.u64 %rd2485, %rd2492, %rd2484;
	// end inline asm
	add.s64 	%rd2501, %rd2485, %rd2500;
	add.s64 	%rd219, %rd2501, %rd208;
	setp.lt.u64 	%p204, %rd219, %rd2501;
	selp.u64 	%rd2502, 1, 0, %p204;
	add.s64 	%rd2503, %rd2482, %rd2502;
	ld.const.u64 	%rd2490, [_ZN3lux4cuda5bn2547BN254_PE+24];
	// begin inline asm
	mul.hi.u64 %rd2488, %rd2492, %rd2490;
	// end inline asm
	// begin inline asm
	mul.lo.u64 %rd2491, %rd2492, %rd2490;
	// end inline asm
	add.s64 	%rd2504, %rd2491, %rd2503;
	add.s64 	%rd220, %rd2504, %rd8766;
	setp.lt.u64 	%p205, %rd220, %rd2504;
	selp.u64 	%rd2505, 1, 0, %p205;
	add.s64 	%rd221, %rd2488, %rd2505;
	setp.eq.s64 	%p206, %rd221, 0;
	@%p206 bra 	$L__BB0_54;
	add.s64 	%rd222, %rd8765, %rd221;
	setp.ge.u64 	%p207, %rd222, %rd8765;
	mov.u64 	%rd8765, %rd222;
	@%p207 bra 	$L__BB0_54;
	add.s64 	%rd8764, %rd8764, 1;
	setp.eq.s64 	%p208, %rd8764, 0;
	selp.u64 	%rd2506, 1, 0, %p208;
	add.s64 	%rd8763, %rd8763, %rd2506;
$L__BB0_54:
	ld.const.u64 	%rd2531, [_ZN3lux4cuda5bn2549BN254_INVE];
	mul.lo.s64 	%rd2529, %rd2531, %rd218;
	ld.const.u64 	%rd2509, [_ZN3lux4cuda5bn2547BN254_PE];
	// begin inline asm
	mul.hi.u64 %rd2507, %rd2529, %rd2509;
	// end inline asm
	// begin inline asm
	mul.lo.u64 %rd2510, %rd2529, %rd2509;
	// end inline asm
	not.b64 	%rd2532, %rd218;
	setp.gt.u64 	%p209, %rd2510, %rd2532;
	selp.u64 	%rd2533, 1, 0, %p209;
	add.s64 	%rd2534, %rd2507, %rd2533;
	ld.const.u64 	%rd2515, [_ZN3lux4cuda5bn2547BN254_PE+8];
	// begin inline asm
	mul.hi.u64 %rd2513, %rd2529, %rd2515;
	// end inline asm
	// begin inline asm
	mul.lo.u64 %rd2516, %rd2529, %rd2515;
	// end inline asm
	add.s64 	%rd2535, %rd2516, %rd2534;
	add.s64 	%rd228, %rd2535, %rd219;
	setp.lt.u64 	%p210, %rd228, %rd2535;
	selp.u64 	%rd2536, 1, 0, %p210;
	add.s64 	%rd2537, %rd2513, %rd2536;
	ld.const.u64 	%rd2521, [_ZN3lux4cuda5bn2547BN254_PE+16];
	// begin inline asm
	mul.hi.u64 %rd2519, %rd2529, %rd2521;
	// end inline asm
	// begin inline asm
	mul.lo.u64 %rd2522, %rd2529, %rd2521;
	// end inline asm
	add.s64 	%rd2538, %rd2522, %rd2537;
	add.s64 	%rd229, %rd2538, %rd220;
	setp.lt.u64 	%p211, %rd229, %rd2538;
	selp.u64 	%rd2539, 1, 0, %p211;
	add.s64 	%rd2540, %rd2519, %rd2539;
	ld.const.u64 	%rd2527, [_ZN3lux4cuda5bn2547BN254_PE+24];
	// begin inline asm
	mul.hi.u64 %rd2525, %rd2529, %rd2527;
	// end inline asm
	// begin inline asm
	mul.lo.u64 %rd2528, %rd2529, %rd2527;
	// end inline asm
	add.s64 	%rd2541, %rd2528, %rd2540;
	add.s64 	%rd230, %rd2541, %rd8765;
	setp.lt.u64 	%p212, %rd230, %rd2541;
	selp.u64 	%rd2542, 1, 0, %p212;
	add.s64 	%rd231, %rd2525, %rd2542;
	setp.eq.s64 	%p213, %rd231, 0;
	@%p213 bra 	$L__BB0_56;
	add.s64 	%rd232, %rd8764, %rd231;
	setp.lt.u64 	%p214, %rd232, %rd8764;
	selp.u64 	%rd2543, 1, 0, %p214;
	add.s64 	%rd8763, %rd8763, %rd2543;
	mov.u64 	%rd8764, %rd232;
$L__BB0_56:
	ld.const.u64 	%rd2688, [_ZN3lux4cuda5bn2549BN254_INVE];
	mul.lo.s64 	%rd2566, %rd2688, %rd228;
	ld.const.u64 	%rd2546, [_ZN3lux4cuda5bn2547BN254_PE];
	// begin inline asm
	mul.hi.u64 %rd2544, %rd2566, %rd2546;
	// end inline asm
	// begin inline asm
	mul.lo.u64 %rd2547, %rd2566, %rd2546;
	// end inline asm
	not.b64 	%rd2689, %rd228;
	setp.gt.u64 	%p215, %rd2547, %rd2689;
	selp.u64 	%rd2690, 1, 0, %p215;
	add.s64 	%rd2691, %rd2544, %rd2690;
	ld.const.u64 	%rd2552, [_ZN3lux4cuda5bn2547BN254_PE+8];
	// begin inline asm
	mul.hi.u64 %rd2550, %rd2566, %rd2552;
	// end inline asm
	// begin inline asm
	mul.lo.u64 %rd2553, %rd2566, %rd2552;
	// end inline asm
	add.s64 	%rd2692, %rd2553, %rd2691;
	add.s64 	%rd2693, %rd2692, %rd229;
	setp.lt.u64 	%p216, %rd2693, %rd2692;
	selp.u64 	%rd2694, 1, 0, %p216;
	add.s64 	%rd2695, %rd2550, %rd2694;
	ld.const.u64 	%rd2558, [_ZN3lux4cuda5bn2547BN254_PE+16];
	// begin inline asm
	mul.hi.u64 %rd2556, %rd2566, %rd2558;
	// end inline asm
	// begin inline asm
	mul.lo.u64 %rd2559, %rd2566, %rd2558;
	// end inline asm
	add.s64 	%rd2696, %rd2559, %rd2695;
	add.s64 	%rd2697, %rd2696, %rd230;
	setp.lt.u64 	%p217, %rd2697, %rd2696;
	selp.u64 	%rd2698, 1, 0, %p217;
	add.s64 	%rd2699, %rd2556, %rd2698;
	ld.const.u64 	%rd2564, [_ZN3lux4cuda5bn2547BN254_PE+24];
	// begin inline asm
	mul.hi.u64 %rd2562, %rd2566, %rd2564;
	// end inline asm
	// begin inline asm
	mul.lo.u64 %rd2565, %rd2566, %rd2564;
	// end inline asm
	add.s64 	%rd2700, %rd2565, %rd2699;
	add.s64 	%rd2701, %rd2700, %rd8764;
	setp.lt.u64 	%p218, %rd2701, %rd2700;
	selp.u64 	%rd2702, 1, 0, %p218;
	add.s64 	%rd2703, %rd2562, %rd2702;
	add.s64 	%rd2704, %rd8763, %rd2703;
	setp.lt.u64 	%p219, %rd2693, %rd2546;
	selp.u64 	%rd2705, 1, 0, %p219;
	selp.s64 	%rd2706, -1, 0, %p219;
	add.s64 	%rd2707, %rd2697, %rd2706;
	setp.lt.u64 	%p220, %rd2697, %rd2705;
	selp.u64 	%rd2708, 1, 0, %p220;
	sub.s64 	%rd2709, %rd2707, %rd2552;
	setp.lt.u64 	%p221, %rd2707, %rd2552;
	selp.u64 	%rd2710, 1, 0, %p221;
	add.s64 	%rd2711, %rd2710, %rd2708;
	sub.s64 	%rd2712, %rd2701, %rd2711;
	setp.lt.u64 	%p222, %rd2701, %rd2711;
	selp.u64 	%rd2713, 1, 0, %p222;
	sub.s64 	%rd2714, %rd2712, %rd2558;
	setp.lt.u64 	%p223, %rd2712, %rd2558;
	selp.u64 	%rd2715, 1, 0, %p223;
	add.s64 	%rd2716, %rd2715, %rd2713;
	sub.s64 	%rd2717, %rd2704, %rd2716;
	setp.ge.u64 	%p224, %rd2704, %rd2716;
	sub.s64 	%rd2718, %rd2717, %rd2564;
	setp.ge.u64 	%p225, %rd2717, %rd2564;
	and.pred  	%p226, %p224, %p225;
	selp.b64 	%rd2662, %rd2718, %rd2704, %p226;
	selp.b64 	%rd2638, %rd2714, %rd2701, %p226;
	selp.b64 	%rd2614, %rd2709, %rd2697, %p226;
	selp.b64 	%rd2719, %rd2546, 0, %p226;
	sub.s64 	%rd2590, %rd2693, %rd2719;
	// begin inline asm
	mul.hi.u64 %rd2568, %rd2590, %rd1737;
	// end inline asm
	// begin inline asm
	mul.lo.u64 %rd2571, %rd2590, %rd1737;
	// end inline asm
	// begin inline asm
	mul.hi.u64 %rd2574, %rd2590, %rd1743;
	// end inline asm
	// begin inline asm
	mul.lo.u64 %rd2577, %rd2590, %rd1743;
	// end inline asm
	add.s64 	%rd2720, %rd2577, %rd2568;
	// begin inline asm
	mul.hi.u64 %rd2580, %rd2590, %rd1749;
	// end inline asm
	// begin inline asm
	mul.lo.u64 %rd2583, %rd2590, %rd1749;
	// end inline asm
	add.s64 	%rd2721, %rd2583, %rd2574;
	// begin inline asm
	mul.hi.u64 %rd2586, %rd2590, %rd1755;
	// end inline asm
	// begin inline asm
	mul.lo.u64 %rd2589, %rd2590, %rd1755;
	// end inline asm
	add.s64 	%rd2722, %rd2589, %rd2580;
	// begin inline asm
	mul.hi.u64 %rd2592, %rd2614, %rd1737;
	// end inline asm
	// begin inline asm
	mul.lo.u64 %rd2595, %rd2614, %rd1737;
	// end inline asm
	add.s64 	%rd2723, %rd2595, %rd2720;
	setp.lt.u64 	%p227, %rd2723, %rd2595;
	selp.u64 	%rd2724, 1, 0, %p227;
	add.s64 	%rd2725, %rd2592, %rd2724;
	// begin inline asm
	mul.hi.u64 %rd2598, %rd2614, %rd1743;
	// end inline asm
	// begin inline asm
	mul.lo.u64 %rd2601, %rd2614, %rd1743;
	// end inline asm
	add.s64 	%rd2726, %rd2601, %rd2725;
	add.s64 	%rd2727, %rd2726, %rd2721;
	setp.lt.u64 	%p228, %rd2727, %rd2726;
	selp.u64 	%rd2728, 1, 0, %p228;
	add.s64 	%rd2729, %rd2598, %rd2728;
	// begin inline asm
	mul.hi.u64 %rd2604, %rd2614, %rd1749;
	// end inline asm
	// begin inline asm
	mul.lo.u64 %rd2607, %rd2614, %rd1749;
	// end inline asm
	add.s64 	%rd2730, %rd2607, %rd2729;
	add.s64 	%rd2731, %rd2730, %rd2722;
	setp.lt.u64 	%p229, %rd2731, %rd2730;
	selp.u64 	%rd2732, 1, 0, %p229;
	add.s64 	%rd2733, %rd2604, %rd2732;
	// begin inline asm
	mul.hi.u64 %rd2610, %rd2614, %rd1755;
	// end inline asm
	// begin inline asm
	mul.lo.u64 %rd2613, %rd2614, %rd1755;
	// end inline asm
	add.s64 	%rd2734, %rd2613, %rd2733;
	add.s64 	%rd2735, %rd2734, %rd2586;
	setp.lt.u64 	%p230, %rd2735, %rd2734;
	selp.u64 	%rd2736, 1, 0, %p230;
	add.s64 	%rd2737, %rd2610, %rd2736;
	// begin inline asm
	mul.hi.u64 %rd2616, %rd2638, %rd1737;
	// end inline asm
	// begin inline asm
	mul.lo.u64 %rd2619, %rd2638, %rd1737;
	// end inline asm
	add.s64 	%rd2738, %rd2619, %rd2727;
	setp.lt.u64 	%p231, %rd2738, %rd2619;
	selp.u64 	%rd2739, 1, 0, %p231;
	add.s64 	%rd2740, %rd2616, %rd2739;
	// begin inline asm
	mul.hi.u64 %rd2622, %rd2638, %rd1743;
	// end inline asm
	// begin inline asm
	mul.lo.u64 %rd2625, %rd2638, %rd1743;
	// end inline asm
	add.s64 	%rd2741, %rd2625, %rd2740;
	add.s64 	%rd2742, %rd2741, %rd2731;
	setp.lt.u64 	%p232, %rd2742, %rd2741;
	selp.u64 	%rd2743, 1, 0, %p232;
	add.s64 	%rd2744, %rd2622, %rd2743;
	// begin inline asm
	mul.hi.u64 %rd2628, %rd2638, %rd1749;
	// end inline asm
	// begin inline asm
	mul.lo.u64 %rd2631, %rd2638, %rd1749;
	// end inline asm
	add.s64 	%rd2745, %rd2631, %rd2744;
	add.s64 	%rd2746, %rd2745, %rd2735;
	setp.lt.u64 	%p233, %rd2746, %rd2745;
	selp.u64 	%rd2747, 1, 0, %p233;
	add.s64 	%rd2748, %rd2628, %rd2747;
	// begin inline asm
	mul.hi.u64 %rd2634, %rd2638, %rd1755;
	// end inline asm
	// begin inline asm
	mul.lo.u64 %rd2637, %rd2638, %rd1755;
	// end inline asm
	add.s64 	%rd2749, %rd2637, %rd2748;
	add.s64 	%rd2750, %rd2749, %rd2737;
	setp.lt.u64 	%p234, %rd2750, %rd2749;
	selp.u64 	%rd2751, 1, 0, %p234;
	add.s64 	%rd2752, %rd2634, %rd2751;
	// begin inline asm
	mul.hi.u64 %rd2640, %rd2662, %rd1737;
	// end inline asm
	// begin inline asm
	mul.lo.u64 %rd2643, %rd2662, %rd1737;
	// end inline asm
	add.s64 	%rd2753, %rd2643, %rd2742;
	setp.lt.u64 	%p235, %rd2753, %rd2643;
	selp.u64 	%rd2754, 1, 0, %p235;
	add.s64 	%rd2755, %rd2640, %rd2754;
	// begin inline asm
	mul.hi.u64 %rd2646, %rd2662, %rd1743;
	// end inline asm
	// begin inline asm
	mul.lo.u64 %rd2649, %rd2662, %rd1743;
	// end inline asm
	add.s64 	%rd2756, %rd2649, %rd2755;
	add.s64 	%rd8775, %rd2756, %rd2746;
	setp.lt.u64 	%p236, %rd8775, %rd2756;
	selp.u64 	%rd2757, 1, 0, %p236;
	add.s64 	%rd2758, %rd2646, %rd2757;
	// begin inline asm
	mul.hi.u64 %rd2652, %rd2662, %rd1749;
	// end inline asm
	// begin inline asm
	mul.lo.u64 %rd2655, %rd2662, %rd1749;
	// end inline asm
	add.s64 	%rd2759, %rd2655, %rd2758;
	add.s64 	%rd8774, %rd2759, %rd2750;
	setp.lt.u64 	%p237, %rd8774, %rd2759;
	selp.u64 	%rd2760, 1, 0, %p237;
	add.s64 	%rd2761, %rd2652, %rd2760;
	// begin inline asm
	mul.hi.u64 %rd2658, %rd2662, %rd1755;
	// end inline asm
	// begin inline asm
	mul.lo.u64 %rd2661, %rd2662, %rd1755;
	// end inline asm
	add.s64 	%rd2762, %rd2661, %rd2761;
	add.s64 	%rd8773, %rd2762, %rd2752;
	setp.lt.u64 	%p238, %rd8773, %rd2762;
	selp.u64 	%rd2763, 1, 0, %p238;
	add.s64 	%rd8772, %rd2658, %rd2763;
	mul.lo.s64 	%rd2686, %rd2688, %rd2571;
	// begin inline asm
	mul.hi.u64 %rd2664, %rd2686, %rd2546;
	// end inline asm
	// begin inline asm
	mul.lo.u64 %rd2667, %rd2686, %rd2546;
	// end inline asm
	not.b64 	%rd2764, %rd2571;
	setp.gt.u64 	%p239, %rd2667, %rd2764;
	selp.u64 	%rd2765, 1, 0, %p239;
	add.s64 	%rd2766, %rd2664, %rd2765;
	// begin inline asm
	mul.hi.u64 %rd2670, %rd2686, %rd2552;
	// end inline asm
	// begin inline asm
	mul.lo.u64 %rd2673, %rd2686, %rd2552;
	// end inline asm
	add.s64 	%rd2767, %rd2673, %rd2766;
	add.s64 	%rd240, %rd2767, %rd2723;
	setp.lt.u64 	%p240, %rd240, %rd2767;
	selp.u64 	%rd2768, 1, 0, %p240;
	add.s64 	%rd2769, %rd2670, %rd2768;
	// begin inline asm
	mul.hi.u64 %rd2676, %rd2686, %rd2558;
	// end inline asm
	// begin inline asm
	mul.lo.u64 %rd2679, %rd2686, %rd2558;
	// end inline asm
	add.s64 	%rd2770, %rd2679, %rd2769;
	add.s64 	%rd241, %rd2770, %rd2738;
	setp.lt.u64 	%p241, %rd241, %rd2770;
	selp.u64 	%rd2771, 1, 0, %p241;
	add.s64 	%rd2772, %rd2676, %rd2771;
	// begin inline asm
	mul.hi.u64 %rd2682, %rd2686, %rd2564;
	// end inline asm
	// begin inline asm
	mul.lo.u64 %rd2685, %rd2686, %rd2564;
	// end inline asm
	add.s64 	%rd2773, %rd2685, %rd2772;
	add.s64 	%rd242, %rd2773, %rd2753;
	setp.lt.u64 	%p242, %rd242, %rd2773;
	selp.u64 	%rd2774, 1, 0, %p242;
	add.s64 	%rd243, %rd2682, %rd2774;
	setp.eq.s64 	%p243, %rd243, 0;
	@%p243 bra 	$L__BB0_60;
	add.s64 	%rd244, %rd8775, %rd243;
	setp.ge.u64 	%p244, %rd244, %rd8775;
	mov.u64 	%rd8775, %rd244;
	@%p244 bra 	$L__BB0_60;
	add.s64 	%rd8774, %rd8774, 1;
	setp.ne.s64 	%p245, %rd8774, 0;
	mov.u64 	%rd8775, %rd244;
	@%p245 bra 	$L__BB0_60;
	add.s64 	%rd8773, %rd8773, 1;
	setp.eq.s64 	%p246, %rd8773, 0;
	selp.u64 	%rd2776, 1, 0, %p246;
	add.s64 	%rd8772, %rd8772, %rd2776;
	mov.b64 	%rd8774, 0;
	mov.u64 	%rd8775, %rd244;
$L__BB0_60:
	mul.lo.s64 	%rd2799, %rd2688, %rd240;
	// begin inline asm
	mul.hi.u64 %rd2777, %rd2799, %rd2546;
	// end inline asm
	// begin inline asm
	mul.lo.u64 %rd2780, %rd2799, %rd2546;
	// end inline asm
	not.b64 	%rd2802, %rd240;
	setp.gt.u64 	%p247, %rd2780, %rd2802;
	selp.u64 	%rd2803, 1, 0, %p247;
	add.s64 	%rd2804, %rd2777, %rd2803;
	// begin inline asm
	mul.hi.u64 %rd2783, %rd2799, %rd2552;
	// end inline asm
	// begin inline asm
	mul.lo.u64 %rd2786, %rd2799, %rd2552;
	// end inline asm
	add.s64 	%rd2805, %rd2786, %rd2804;
	add.s64 	%rd252, %rd2805, %rd241;
	setp.lt.u64 	%p248, %rd252, %rd2805;
	selp.u64 	%rd2806, 1, 0, %p248;
	add.s64 	%rd2807, %rd2783, %rd2806;
	ld.const.u64 	%rd2791, [_ZN3lux4cuda5bn2547BN254_PE+16];
	// begin inline asm
	mul.hi.u64 %rd2789, %rd2799, %rd2791;
	// end inline asm
	// begin inline asm
	mul.lo.u64 %rd2792, %rd2799, %rd2791;
	// end inline asm
	add.s64 	%rd2808, %rd2792, %rd2807;
	add.s64 	%rd253, %rd2808, %rd242;
	setp.lt.u64 	%p249, %rd253, %rd2808;
	selp.u64 	%rd2809, 1, 0, %p249;
	add.s64 	%rd2810, %rd2789, %rd2809;
	ld.const.u64 	%rd2797, [_ZN3lux4cuda5bn2547BN254_PE+24];
	// begin inline asm
	mul.hi.u64 %rd2795, %rd2799, %rd2797;
	// end inline asm
	// begin inline asm
	mul.lo.u64 %rd2798, %rd2799, %rd2797;
	// end inline asm
	add.s64 	%rd2811, %rd2798, %rd2810;
	add.s64 	%rd254, %rd2811, %rd8775;
	setp.lt.u64 	%p250, %rd254, %rd2811;
	selp.u64 	%rd2812, 1, 0, %p250;
	add.s64 	%rd255, %rd2795, %rd2812;
	setp.eq.s64 	%p251, %rd255, 0;
	@%p251 bra 	$L__BB0_63;
	add.s64 	%rd256, %rd8774, %rd255;
	setp.ge.u64 	%p252, %rd256, %rd8774;
	mov.u64 	%rd8774, %rd256;
	@%p252 bra 	$L__BB0_63;
	add.s64 	%rd8773, %rd8773, 1;
	setp.eq.s64 	%p253, %rd8773, 0;
	selp.u64 	%rd2813, 1, 0, %p253;
	add.s64 	%rd8772, %rd8772, %rd2813;
$L__BB0_63:
	mul.lo.s64 	%rd2836, %rd2688, %rd252;
	ld.const.u64 	%rd2816, [_ZN3lux4cuda5bn2547BN254_PE];
	// begin inline asm
	mul.hi.u64 %rd2814, %rd2836, %rd2816;
	// end inline asm
	// begin inline asm
	mul.lo.u64 %rd2817, %rd2836, %rd2816;
	// end inline asm
	not.b64 	%rd2839, %rd252;
	setp.gt.u64 	%p254, %rd2817, %rd2839;
	selp.u64 	%rd2840, 1, 0, %p254;
	add.s64 	%rd2841, %rd2814, %rd2840;
	ld.const.u64 	%rd2822, [_ZN3lux4cuda5bn2547BN254_PE+8];
	// begin inline asm
	mul.hi.u64 %rd2820, %rd2836, %rd2822;
	// end inline asm
	// begin inline asm
	mul.lo.u64 %rd2823, %rd2836, %rd2822;
	// end inline asm
	add.s64 	%rd2842, %rd2823, %rd2841;
	add.s64 	%rd262, %rd2842, %rd253;
	setp.lt.u64 	%p255, %rd262, %rd2842;
	selp.u64 	%rd2843, 1, 0, %p255;
	add.s64 	%rd2844, %rd2820, %rd2843;
	// begin inline asm
	mul.hi.u64 %rd2826, %rd2836, %rd2791;
	// end inline asm
	// begin inline asm
	mul.lo.u64 %rd2829, %rd2836, %rd2791;
	// end inline asm
	add.s64 	%rd2845, %rd2829, %rd2844;
	add.s64 	%rd263, %rd2845, %rd254;
	setp.lt.u64 	%p256, %rd263, %rd2845;
	selp.u64 	%rd2846, 1, 0, %p256;
	add.s64 	%rd2847, %rd2826, %rd2846;
	// begin inline asm
	mul.hi.u64 %rd2832, %rd2836, %rd2797;
	// end inline asm
	// begin inline asm
	mul.lo.u64 %rd2835, %rd2836, %rd2797;
	// end inline asm
	add.s64 	%rd2848, %rd2835, %rd2847;
	add.s64 	%rd264, %rd2848, %rd8774;
	setp.lt.u64 	%p257, %rd264, %rd2848;
	selp.u64 	%rd2849, 1, 0, %p257;
	add.s64 	%rd265, %rd2832, %rd2849;
	setp.eq.s64 	%p258, %rd265, 0;
	@%p258 bra 	$L__BB0_65;
	add.s64 	%rd266, %rd8773, %rd265;
	setp.lt.u64 	%p259, %rd266, %rd8773;
	selp.u64 	%rd2850, 1, 0, %p259;
	add.s64 	%rd8772, %rd8772, %rd2850;
	mov.u64 	%rd8773, %rd266;
$L__BB0_65:
	ld.param.u64 	%rd8725, [_ZN3lux4cuda5bn25419bn254_g1_add_kernelEPKNS1_12G1ProjectiveES4_PS2_j_param_1];
	mul.lo.s64 	%rd2873, %rd2688, %rd262;
	// begin inline asm
	mul.hi.u64 %rd2851, %rd2873, %rd2816;
	// end inline asm
	// begin inline asm
	mul.lo.u64 %rd2854, %rd2873, %rd2816;
	// end inline asm
	not.b64 	%rd2996, %rd262;
	setp.gt.u64 	%p260, %rd2854, %rd2996;
	selp.u64 	%rd2997, 1, 0, %p260;
	add.s64 	%rd2998, %rd2851, %rd2997;
	ld.const.u64 	%rd2859, [_ZN3lux4cuda5bn2547BN254_PE+8];
	// begin inline asm
	mul.hi.u64 %rd2857, %rd2873, %rd2859;
	// end inline asm
	// begin inline asm
	mul.lo.u64 %rd2860, %rd2873, %rd2859;
	// end inline asm
	add.s64 	%rd2999, %rd2860, %rd2998;
	add.s64 	%rd3000, %rd2999, %rd263;
	setp.lt.u64 	%p261, %rd3000, %rd2999;
	selp.u64 	%rd3001, 1, 0, %p261;
	add.s64 	%rd3002, %rd2857, %rd3001;
	ld.const.u64 	%rd2865, [_ZN3lux4cuda5bn2547BN254_PE+16];
	// begin inline asm
	mul.hi.u64 %rd2863, %rd2873, %rd2865;
	// end inline asm
	// begin inline asm
	mul.lo.u64 %rd2866, %rd2873, %rd2865;
	// end inline asm
	add.s64 	%rd3003, %rd2866, %rd3002;
	add.s64 	%rd3004, %rd3003, %rd264;
	setp.lt.u64 	%p262, %rd3004, %rd3003;
	selp.u64 	%rd3005, 1, 0, %p262;
	add.s64 	%rd3006, %rd2863, %rd3005;
	ld.const.u64 	%rd2871, [_ZN3lux4cuda5bn2547BN254_PE+24];
	// begin inline asm
	mul.hi.u64 %rd2869, %rd2873, %rd2871;
	// end inline asm
	// begin inline asm
	mul.lo.u64 %rd2872, %rd2873, %rd2871;
	// end inline asm
	add.s64 	%rd3007, %rd2872, %rd3006;
	add.s64 	%rd3008, %rd3007, %rd8773;
	setp.lt.u64 	%p263, %rd3008, %rd3007;
	selp.u64 	%rd3009, 1, 0, %p263;
	add.s64 	%rd3010, %rd2869, %rd3009;
	add.s64 	%rd3011, %rd8772, %rd3010;
	setp.lt.u64 	%p264, %rd3000, %rd2816;
	selp.u64 	%rd3012, 1, 0, %p264;
	selp.s64 	%rd3013, -1, 0, %p264;
	add.s64 	%rd3014, %rd3004, %rd3013;
	setp.lt.u64 	%p265, %rd3004, %rd3012;
	selp.u64 	%rd3015, 1, 0, %p265;
	sub.s64 	%rd3016, %rd3014, %rd2859;
	setp.lt.u64 	%p266, %rd3014, %rd2859;
	selp.u64 	%rd3017, 1, 0, %p266;
	add.s64 	%rd3018, %rd3017, %rd3015;
	sub.s64 	%rd3019, %rd3008, %rd3018;
	setp.lt.u64 	%p267, %rd3008, %rd3018;
	selp.u64 	%rd3020, 1, 0, %p267;
	sub.s64 	%rd3021, %rd3019, %rd2865;
	setp.lt.u64 	%p268, %rd3019, %rd2865;
	selp.u64 	%rd3022, 1, 0, %p268;
	add.s64 	%rd3023, %rd3022, %rd3020;
	sub.s64 	%rd3024, %rd3011, %rd3023;
	setp.ge.u64 	%p269, %rd3011, %rd3023;
	sub.s64 	%rd3025, %rd3024, %rd2871;
	setp.ge.u64 	%p270, %rd3024, %rd2871;
	and.pred  	%p271, %p269, %p270;
	selp.b64 	%rd270, %rd3025, %rd3011, %p271;
	selp.b64 	%rd271, %rd3021, %rd3008, %p271;
	selp.b64 	%rd272, %rd3016, %rd3004, %p271;
	selp.b64 	%rd3026, %rd2816, 0, %p271;
	sub.s64 	%rd273, %rd3000, %rd3026;
	cvta.to.global.u64 	%rd3027, %rd8725;
	mov.u32 	%r18, %ctaid.x;
	mov.u32 	%r19, %ntid.x;
	mov.u32 	%r20, %tid.x;
	mad.lo.s32 	%r21, %r18, %r19, %r20;
	mul.wide.u32 	%rd3028, %r21, 96;
	add.s64 	%rd3029, %rd3027, %rd3028;
	ld.global.u64 	%rd2876, [%rd3029+32];
	// begin inline asm
	mul.hi.u64 %rd2875, %rd2876, %rd3;
	// end inline asm
	// begin inline asm
	mul.lo.u64 %rd2878, %rd2876, %rd3;
	// end inline asm
	// begin inline asm
	mul.hi.u64 %rd2881, %rd2876, %rd28;
	// end inline asm
	// begin inline asm
	mul.lo.u64 %rd2884, %rd2876, %rd28;
	// end inline asm
	add.s64 	%rd3030, %rd2884, %rd2875;
	// begin inline asm
	mul.hi.u64 %rd2887, %rd2876, %rd29;
	// end inline asm
	// begin inline asm
	mul.lo.u64 %rd2890, %rd2876, %rd29;
	// end inline asm
	add.s64 	%rd3031, %rd2890, %rd2881;
	// begin inline asm
	mul.hi.u64 %rd2893, %rd2876, %rd30;
	// end inline asm
	// begin inline asm
	mul.lo.u64 %rd2896, %rd2876, %rd30;
	// end inline asm
	add.s64 	%rd3032, %rd2896, %rd2887;
	ld.global.u64 	%rd2900, [%rd3029+40];
	// begin inline asm
	mul.hi.u64 %rd2899, %rd2900, %rd3;
	// end inline asm
	// begin inline asm
	mul.lo.u64 %rd2902, %rd2900, %rd3;
	// end inline asm
	add.s64 	%rd3033, %rd2902, %rd3030;
	setp.lt.u64 	%p272, %rd3033, %rd2902;
	selp.u64 	%rd3034, 1, 0, %p272;
	add.s64 	%rd3035, %rd2899, %rd3034;
	// begin inline asm
	mul.hi.u64 %rd2905, %rd2900, %rd28;
	// end inline asm
	// begin inline asm
	mul.lo.u64 %rd2908, %rd2900, %rd28;
	// end inline asm
	add.s64 	%rd3036, %rd2908, %rd3035;
	add.s64 	%rd3037, %rd3036, %rd3031;
	setp.lt.u64 	%p273, %rd3037, %rd3036;
	selp.u64 	%rd3038, 1, 0, %p273;
	add.s64 	%rd3039, %rd2905, %rd3038;
	// begin inline asm
	mul.hi.u64 %rd2911, %rd2900, %rd29;
	// end inline asm
	// begin inline asm
	mul.lo.u64 %rd2914, %rd2900, %rd29;
	// end inline asm
	add.s64 	%rd3040, %rd2914, %rd3039;
	add.s64 	%rd3041, %rd3040, %rd3032;
	setp.lt.u64 	%p274, %rd3041, %rd3040;
	selp.u64 	%rd3042, 1, 0, %p274;
	add.s64 	%rd3043, %rd2911, %rd3042;
	// begin inline asm
	mul.hi.u64 %rd2917, %rd2900, %rd30;
	// end inline asm
	// begin inline asm
	mul.lo.u64 %rd2920, %rd2900, %rd30;
	// end inline asm
	add.s64 	%rd3044, %rd2920, %rd3043;
	add.s64 	%rd3045, %rd3044, %rd2893;
	setp.lt.u64 	%p275, %rd3045, %rd3044;
	selp.u64 	%rd3046, 1, 0, %p275;
	add.s64 	%rd3047, %rd2917, %rd3046;
	ld.global.u64 	%rd2924, [%rd3029+48];
	// begin inline asm
	mul.hi.u64 %rd2923, %rd2924, %rd3;
	// end inline asm
	// begin inline asm
	mul.lo.u64 %rd2926, %rd2924, %rd3;
	// end inline asm
	add.s64 	%rd3048, %rd2926, %rd3037;
	setp.lt.u64 	%p276, %rd3048, %rd2926;
	selp.u64 	%rd3049, 1, 0, %p276;
	add.s64 	%rd3050, %rd2923, %rd3049;
	// begin inline asm
	mul.hi.u64 %rd2929, %rd2924, %rd28;
	// end inline asm
	// begin inline asm
	mul.lo.u64 %rd2932, %rd2924, %rd28;
	// end inline asm
	add.s64 	%rd3051, %rd2932, %rd3050;
	add.s64 	%rd3052, %rd3051, %rd3041;
	setp.lt.u64 	%p277, %rd3052, %rd3051;
	selp.u64 	%rd3053, 1, 0, %p277;
	add.s64 	%rd3054, %rd2929, %rd3053;
	// begin inline asm
	mul.hi.u64 %rd2935, %rd2924, %rd29;
	// end inline asm
	// begin inline asm
	mul.lo.u64 %rd2938, %rd2924, %rd29;
	// end inline asm
	add.s64 	%rd3055, %rd2938, %rd3054;
	add.s64 	%rd3056, %rd3055, %rd3045;
	setp.lt.u64 	%p278, %rd3056, %rd3055;
	selp.u64 	%rd3057, 1, 0, %p278;
	add.s64 	%rd3058, %rd2935, %rd3057;
	// begin inline asm
	mul.hi.u64 %rd2941, %rd2924, %rd30;
	// end inline asm
	// begin inline asm
	mul.lo.u64 %rd2944, %rd2924, %rd30;
	// end inline asm
	add.s64 	%rd3059, %rd2944, %rd3058;
	add.s64 	%rd3060, %rd3059, %rd3047;
	setp.lt.u64 	%p279, %rd3060, %rd3059;
	selp.u64 	%rd3061, 1, 0, %p279;
	add.s64 	%rd3062, %rd2941, %rd3061;
	ld.global.u64 	%rd2948, [%rd3029+56];
	// begin inline asm
	mul.hi.u64 %rd2947, %rd2948, %rd3;
	// end inline asm
	// begin inline asm
	mul.lo.u64 %rd2950, %rd2948, %rd3;
	// end inline asm
	add.s64 	%rd3063, %rd2950, %rd3052;
	setp.lt.u64 	%p280, %rd3063, %rd2950;
	selp.u64 	%rd3064, 1, 0, %p280;
	add.s64 	%rd3065, %rd2947, %rd3064;
	// begin inline asm
	mul.hi.u64 %rd2953, %rd2948, %rd28;
	// end inline asm
	// begin inline asm
	mul.lo.u64 %rd2956, %rd2948, %rd28;
	// end inline asm
	add.s64 	%rd3066, %rd2956, %rd3065;
	add.s64 	%rd8784, %rd3066, %rd3056;
	setp.lt.u64 	%p281, %rd8784, %rd3066;
	selp.u64 	%rd3067, 1, 0, %p281;
	add.s64 	%rd3068, %rd2953, %rd3067;
	// begin inline asm
	mul.hi.u64 %rd2959, %rd2948, %rd29;
	// end inline asm
	// begin inline asm
	mul.lo.u64 %rd2962, %rd2948, %rd29;
	// end inline asm
	add.s64 	%rd3069, %rd2962, %rd3068;
	add.s64 	%rd8783, %rd3069, %rd3060;
	setp.lt.u64 	%p282, %rd8783, %rd3069;
	selp.u64 	%rd3070, 1, 0, %p282;
	add.s64 	%rd3071, %rd2959, %rd3070;
	// begin inline asm
	mul.hi.u64 %rd2965, %rd2948, %rd30;
	// end inline asm
	// begin inline asm
	mul.lo.u64 %rd2968, %rd2948, %rd30;
	// end inline asm
	add.s64 	%rd3072, %rd2968, %rd3071;
	add.s64 	%rd8782, %rd3072, %rd3062;
	setp.lt.u64 	%p283, %rd8782, %rd3072;
	selp.u64 	%rd3073, 1, 0, %p283;
	add.s64 	%rd8781, %rd2965, %rd3073;
	mul.lo.s64 	%rd2993, %rd2688, %rd2878;
	// begin inline asm
	mul.hi.u64 %rd2971, %rd2993, %rd2816;
	// end inline asm
	// begin inline asm
	mul.lo.u64 %rd2974, %rd2993, %rd2816;
	// end inline asm
	not.b64 	%rd3074, %rd2878;
	setp.gt.u64 	%p284, %rd2974, %rd3074;
	selp.u64 	%rd3075, 1, 0, %p284;
	add.s64 	%rd3076, %rd2971, %rd3075;
	// begin inline asm
	mul.hi.u64 %rd2977, %rd2993, %rd2859;
	// end inline asm
	// begin inline asm
	mul.lo.u64 %rd2980, %rd2993, %rd2859;
	// end inline asm
	add.s64 	%rd3077, %rd2980, %rd3076;
	add.s64 	%rd278, %rd3077, %rd3033;
	setp.lt.u64 	%p285, %rd278, %rd3077;
	selp.u64 	%rd3078, 1, 0, %p285;
	add.s64 	%rd3079, %rd2977, %rd3078;
	// begin inline asm
	mul.hi.u64 %rd2983, %rd2993, %rd2865;
	// end inline asm
	// begin inline asm
	mul.lo.u64 %rd2986, %rd2993, %rd2865;
	// end inline asm
	add.s64 	%rd3080, %rd2986, %rd3079;
	add.s64 	%rd279, %rd3080, %rd3048;
	setp.lt.u64 	%p286, %rd279, %rd3080;
	selp.u64 	%rd3081, 1, 0, %p286;
	add.s64 	%rd3082, %rd2983, %rd3081;
	// begin inline asm
	mul.hi.u64 %rd2989, %rd2993, %rd2871;
	// end inline asm
	// begin inline asm
	mul.lo.u64 %rd2992, %rd2993, %rd2871;
	// end inline asm
	add.s64 	%rd3083, %rd2992, %rd3082;
	add.s64 	%rd280, %rd3083, %rd3063;
	setp.lt.u64 	%p287, %rd280, %rd3083;
	selp.u64 	%rd3084, 1, 0, %p287;
	add.s64 	%rd281, %rd2989, %rd3084;
	setp.eq.s64 	%p288, %rd281, 0;
	@%p288 bra 	$L__BB0_69;
	add.s64 	%rd282, %rd8784, %rd281;
	setp.ge.u64 	%p289, %rd282, %rd8784;
	mov.u64 	%rd8784, %rd282;
	@%p289 bra 	$L__BB0_69;
	add.s64 	%rd8783, %rd8783, 1;
	setp.ne.s64 	%p290, %rd8783, 0;
	mov.u64 	%rd8784, %rd282;
	@%p290 bra 	$L__BB0_69;
	add.s64 	%rd8782, %rd8782, 1;
	setp.eq.s64 	%p291, %rd8782, 0;
	selp.u64 	%rd3086, 1, 0, %p291;
	add.s64 	%rd8781, %rd8781, %rd3086;
	mov.b64 	%rd8783, 0;
	mov.u64 	%rd8784, %rd282;
$L__BB0_69:
	ld.const.u64 	%rd3111, [_ZN3lux4cuda5bn2549BN254_INVE];
	mul.lo.s64 	%rd3109, %rd3111, %rd278;
	ld.const.u64 	%rd3089, [_ZN3lux4cuda5bn2547BN254_PE];
	// begin inline asm
	mul.hi.u64 %rd3087, %rd3109, %rd3089;
	// end inline asm
	// begin inline asm
	mul.lo.u64 %rd3090, %rd3109, %rd3089;
	// end inline asm
	not.b64 	%rd3112, %rd278;
	setp.gt.u64 	%p292, %rd3090, %rd3112;
	selp.u64 	%rd3113, 1, 0, %p292;
	add.s64 	%rd3114, %rd3087, %rd3113;
	ld.const.u64 	%rd3095, [_ZN3lux4cuda5bn2547BN254_PE+8];
	// begin inline asm
	mul.hi.u64 %rd3093, %rd3109, %rd3095;
	// end inline asm
	// begin inline asm
	mul.lo.u64 %rd3096, %rd3109, %rd3095;
	// end inline asm
	add.s64 	%rd3115, %rd3096, %rd3114;
	add.s64 	%rd290, %rd3115, %rd279;
	setp.lt.u64 	%p293, %rd290, %rd3115;
	selp.u64 	%rd3116, 1, 0, %p293;
	add.s64 	%rd3117, %rd3093, %rd3116;
	ld.const.u64 	%rd3101, [_ZN3lux4cuda5bn2547BN254_PE+16];
	// begin inline asm
	mul.hi.u64 %rd3099, %rd3109, %rd3101;
	// end inline asm
	// begin inline asm
	mul.lo.u64 %rd3102, %rd3109, %rd3101;
	// end inline asm
	add.s64 	%rd3118, %rd3102, %rd3117;
	add.s64 	%rd291, %rd3118, %rd280;
	setp.lt.u64 	%p294, %rd291, %rd3118;
	selp.u64 	%rd3119, 1, 0, %p294;
	add.s64 	%rd3120, %rd3099, %rd3119;
	ld.const.u64 	%rd3107, [_ZN3lux4cuda5bn2547BN254_PE+24];
	// begin inline asm
	mul.hi.u64 %rd3105, %rd3109, %rd3107;
	// end inline asm
	// begin inline asm
	mul.lo.u64 %rd3108, %rd3109, %rd3107;
	// end inline asm
	add.s64 	%rd3121, %rd3108, %rd3120;
	add.s64 	%rd292, %rd3121, %rd8784;
	setp.lt.u64 	%p295, %rd292, %rd3121;
	selp.u64 	%rd3122, 1, 0, %p295;
	add.s64 	%rd293, %rd3105, %rd3122;
	setp.eq.s64 	%p296, %rd293, 0;
	@%p296 bra 	$L__BB0_72;
	add.s64 	%rd294, %rd8783, %rd293;
	setp.ge.u64 	%p297, %rd294, %rd8783;
	mov.u64 	%rd8783, %rd294;
	@%p297 bra 	$L__BB0_72;
	add.s64 	%rd8782, %rd8782, 1;
	setp.eq.s64 	%p298, %rd8782, 0;
	selp.u64 	%rd3123, 1, 0, %p298;
	add.s64 	%rd8781, %rd8781, %rd3123;
$L__BB0_72:
	ld.const.u64 	%rd3148, [_ZN3lux4cuda5bn2549BN254_INVE];
	mul.lo.s64 	%rd3146, %rd3148, %rd290;
	ld.const.u64 	%rd3126, [_ZN3lux4cuda5bn2547BN254_PE];
	// begin inline asm
	mul.hi.u64 %rd3124, %rd3146, %rd3126;
	// end inline asm
	// begin inline asm
	mul.lo.u64 %rd3127, %rd3146, %rd3126;
	// end inline asm
	not.b64 	%rd3149, %rd290;
	setp.gt.u64 	%p299, %rd3127, %rd3149;
	selp.u64 	%rd3150, 1, 0, %p299;
	add.s64 	%rd3151, %rd3124, %rd3150;
	ld.const.u64 	%rd3132, [_ZN3lux4cuda5bn2547BN254_PE+8];
	// begin inline asm
	mul.hi.u64 %rd3130, %rd3146, %rd3132;
	// end inline asm
	// begin inline asm
	mul.lo.u64 %rd3133, %rd3146, %rd3132;
	// end inline asm
	add.s64 	%rd3152, %rd3133, %rd3151;
	add.s64 	%rd300, %rd3152, %rd291;
	setp.lt.u64 	%p300, %rd300, %rd3152;
	selp.u64 	%rd3153, 1, 0, %p300;
	add.s64 	%rd3154, %rd3130, %rd3153;
	ld.const.u64 	%rd3138, [_ZN3lux4cuda5bn2547BN254_PE+16];
	// begin inline asm
	mul.hi.u64 %rd3136, %rd3146, %rd3138;
	// end inline asm
	// begin inline asm
	mul.lo.u64 %rd3139, %rd3146, %rd3138;
	// end inline asm
	add.s64 	%rd3155, %rd3139, %rd3154;
	add.s64 	%rd301, %rd3155, %rd292;
	setp.lt.u64 	%p301, %rd301, %rd3155;
	selp.u64 	%rd3156, 1, 0, %p301;
	add.s64 	%rd3157, %rd3136, %rd3156;
	ld.const.u64 	%rd3144, [_ZN3lux4cuda5bn2547BN254_PE+24];
	// begin inline asm
	mul.hi.u64 %rd3142, %rd3146, %rd3144;
	// end inline asm
	// begin inline asm
	mul.lo.u64 %rd3145, %rd3146, %rd3144;
	// end inline asm
	add.s64 	%rd3158, %rd3145, %rd3157;
	add.s64 	%rd302, %rd3158, %rd8783;
	setp.lt.u64 	%p302, %rd302, %rd3158;
	selp.u64 	%rd3159, 1, 0, %p302;
	add.s64 	%rd303, %rd3142, %rd3159;
	setp.eq.s64 	%p303, %rd303, 0;
	@%p303 bra 	$L__BB0_74;
	add.s64 	%rd304, %rd8782, %rd303;
	setp.lt.u64 	%p304, %rd304, %rd8782;
	selp.u64 	%rd3160, 1, 0, %p304;
	add.s64 	%rd8781, %rd8781, %rd3160;
	mov.u64 	%rd8782, %rd304;
$L__BB0_74:
	ld.const.u64 	%rd3305, [_ZN3lux4cuda5bn2549BN254_INVE];
	mul.lo.s64 	%rd3183, %rd3305, %rd300;
	ld.const.u64 	%rd3163, [_ZN3lux4cuda5bn2547BN254_PE];
	// begin inline asm
	mul.hi.u64 %rd3161, %rd3183, %rd3163;
	// end inline asm
	// begin inline asm
	mul.lo.u64 %rd3164, %rd3183, %rd3163;
	// end inline asm
	not.b64 	%rd3306, %rd300;
	setp.gt.u64 	%p305, %rd3164, %rd3306;
	selp.u64 	%rd3307, 1, 0, %p305;
	add.s64 	%rd3308, %rd3161, %rd3307;
	ld.const.u64 	%rd3169, [_ZN3lux4cuda5bn2547BN254_PE+8];
	// begin inline asm
	mul.hi.u64 %rd3167, %rd3183, %rd3169;
	// end inline asm
	// begin inline asm
	mul.lo.u64 %rd3170, %rd3183, %rd3169;
	// end inline asm
	add.s64 	%rd3309, %rd3170, %rd3308;
	add.s64 	%rd3310, %rd3309, %rd301;
	setp.lt.u64 	%p306, %rd3310, %rd3309;
	selp.u64 	%rd3311, 1, 0, %p306;
	add.s64 	%rd3312, %rd3167, %rd3311;
	ld.const.u64 	%rd3175, [_ZN3lux4cuda5bn2547BN254_PE+16];
	// begin inline asm
	mul.hi.u64 %rd3173, %rd3183, %rd3175;
	// end inline asm
	// begin inline asm
	mul.lo.u64 %rd3176, %rd3183, %rd3175;
	// end inline asm
	add.s64 	%rd3313, %rd3176, %rd3312;
	add.s64 	%rd3314, %rd3313, %rd302;
	setp.lt.u64 	%p307, %rd3314, %rd3313;
	selp.u64 	%rd3315, 1, 0, %p307;
	add.s64 	%rd3316, %rd3173, %rd3315;
	ld.const.u64 	%rd3181, [_ZN3lux4cuda5bn2547BN254_PE+24];
	// begin inline asm
	mul.hi.u64 %rd3179, %rd3183, %rd3181;
	// end inline asm
	// begin inline asm
	mul.lo.u64 %rd3182, %rd3183, %rd3181;
	// end inline asm
	add.s64 	%rd3317, %rd3182, %rd3316;
	add.s64 	%rd3318, %rd3317, %rd8782;
	setp.lt.u64 	%p308, %rd3318, %rd3317;
	selp.u64 	%rd3319, 1, 0, %p308;
	add.s64 	%rd3320, %rd3179, %rd3319;
	add.s64 	%rd3321, %rd8781, %rd3320;
	setp.lt.u64 	%p309, %rd3310, %rd3163;
	selp.u64 	%rd3322, 1, 0, %p309;
	selp.s64 	%rd3323, -1, 0, %p309;
	add.s64 	%rd3324, %rd3314, %rd3323;
	setp.lt.u64 	%p310, %rd3314, %rd3322;
	selp.u64 	%rd3325, 1, 0, %p310;
	sub.s64 	%rd3326, %rd3324, %rd3169;
	setp.lt.u64 	%p311, %rd3324, %rd3169;
	selp.u64 	%rd3327, 1, 0, %p311;
	add.s64 	%rd3328, %rd3327, %rd3325;
	sub.s64 	%rd3329, %rd3318, %rd3328;
	setp.lt.u64 	%p312, %rd3318, %rd3328;
	selp.u64 	%rd3330, 1, 0, %p312;
	sub.s64 	%rd3331, %rd3329, %rd3175;
	setp.lt.u64 	%p313, %rd3329, %rd3175;
	selp.u64 	%rd3332, 1, 0, %p313;
	add.s64 	%rd3333, %rd3332, %rd3330;
	sub.s64 	%rd3334, %rd3321, %rd3333;
	setp.ge.u64 	%p314, %rd3321, %rd3333;
	sub.s64 	%rd3335, %rd3334, %rd3181;
	setp.ge.u64 	%p315, %rd3334, %rd3181;
	and.pred  	%p316, %p314, %p315;
	selp.b64 	%rd3279, %rd3335, %rd3321, %p316;
	selp.b64 	%rd3255, %rd3331, %rd3318, %p316;
	selp.b64 	%rd3231, %rd3326, %rd3314, %p316;
	selp.b64 	%rd3336, %rd3163, 0, %p316;
	sub.s64 	%rd3207, %rd3310, %rd3336;
	// begin inline asm
	mul.hi.u64 %rd3185, %rd3207, %rd73;
	// end inline asm
	// begin inline asm
	mul.lo.u64 %rd3188, %rd3207, %rd73;
	// end inline asm
	// begin inline asm
	mul.hi.u64 %rd3191, %rd3207, %rd72;
	// end inline asm
	// begin inline asm
	mul.lo.u64 %rd3194, %rd3207, %rd72;
	// end inline asm
	add.s64 	%rd3337, %rd3194, %rd3185;
	// begin inline asm
	mul.hi.u64 %rd3197, %rd3207, %rd71;
	// end inline asm
	// begin inline asm
	mul.lo.u64 %rd3200, %rd3207, %rd71;
	// end inline asm
	add.s64 	%rd3338, %rd3200, %rd3191;
	// begin inline asm
	mul.hi.u64 %rd3203, %rd3207, %rd70;
	// end inline asm
	// begin inline asm
	mul.lo.u64 %rd3206, %rd3207, %rd70;
	// end inline asm
	add.s64 	%rd3339, %rd3206, %rd3197;
	// begin inline asm
	mul.hi.u64 %rd3209, %rd3231, %rd73;
	// end inline asm
	// begin inline asm
	mul.lo.u64 %rd3212, %rd3231, %rd73;
	// end inline asm
	add.s64 	%rd3340, %rd3212, %rd3337;
	setp.lt.u64 	%p317, %rd3340, %rd3212;
	selp.u64 	%rd3341, 1, 0, %p317;
	add.s64 	%rd3342, %rd3209, %rd3341;
	// begin inline asm
	mul.hi.u64 %rd3215, %rd3231, %rd72;
	// end inline asm
	// begin inline asm
	mul.lo.u64 %rd3218, %rd3231, %rd72;
	// end inline asm
	add.s64 	%rd3343, %rd3218, %rd3342;
	add.s64 	%rd3344, %rd3343, %rd3338;
	setp.lt.u64 	%p318, %rd3344, %rd3343;
	selp.u64 	%rd3345, 1, 0, %p318;
	add.s64 	%rd3346, %rd3215, %rd3345;
	// begin inline asm
	mul.hi.u64 %rd3221, %rd3231, %rd71;
	// end inline asm
	// begin inline asm
	mul.lo.u64 %rd3224, %rd3231, %rd71;
	// end inline asm
	add.s64 	%rd3347, %rd3224, %rd3346;
	add.s64 	%rd3348, %rd3347, %rd3339;
	setp.lt.u64 	%p319, %rd3348, %rd3347;
	selp.u64 	%rd3349, 1, 0, %p319;
	add.s64 	%rd3350, %rd3221, %rd3349;
	// begin inline asm
	mul.hi.u64 %rd3227, %rd3231, %rd70;
	// end inline asm
	// begin inline asm
	mul.lo.u64 %rd3230, %rd3231, %rd70;
	// end inline asm
	add.s64 	%rd3351, %rd3230, %rd3350;
	add.s64 	%rd3352, %rd3351, %rd3203;
	setp.lt.u64 	%p320, %rd3352, %rd3351;
	selp.u64 	%rd3353, 1, 0, %p320;
	add.s64 	%rd3354, %rd3227, %rd3353;
	// begin inline asm
	mul.hi.u64 %rd3233, %rd3255, %rd73;
	// end inline asm
	// begin inline asm
	mul.lo.u64 %rd3236, %rd3255, %rd73;
	// end inline asm
	add.s64 	%rd3355, %rd3236, %rd3344;
	setp.lt.u64 	%p321, %rd3355, %rd3236;
	selp.u64 	%rd3356, 1, 0, %p321;
	add.s64 	%rd3357, %rd3233, %rd3356;
	// begin inline asm
	mul.hi.u64 %rd3239, %rd3255, %rd72;
	// end inline asm
	// begin inline asm
	mul.lo.u64 %rd3242, %rd3255, %rd72;
	// end inline asm
	add.s64 	%rd3358, %rd3242, %rd3357;
	add.s64 	%rd3359, %rd3358, %rd3348;
	setp.lt.u64 	%p322, %rd3359, %rd3358;
	selp.u64 	%rd3360, 1, 0, %p322;
	add.s64 	%rd3361, %rd3239, %rd3360;
	// begin inline asm
	mul.hi.u64 %rd3245, %rd3255, %rd71;
	// end inline asm
	// begin inline asm
	mul.lo.u64 %rd3248, %rd3255, %rd71;
	// end inline asm
	add.s64 	%rd3362, %rd3248, %rd3361;
	add.s64 	%rd3363, %rd3362, %rd3352;
	setp.lt.u64 	%p323, %rd3363, %rd3362;
	selp.u64 	%rd3364, 1, 0, %p323;
	add.s64 	%rd3365, %rd3245, %rd3364;
	// begin inline asm
	mul.hi.u64 %rd3251, %rd3255, %rd70;
	// end inline asm
	// begin inline asm
	mul.lo.u64 %rd3254, %rd3255, %rd70;
	// end inline asm
	add.s64 	%rd3366, %rd3254, %rd3365;
	add.s64 	%rd3367, %rd3366, %rd3354;
	setp.lt.u64 	%p324, %rd3367, %rd3366;
	selp.u64 	%rd3368, 1, 0, %p324;
	add.s64 	%rd3369, %rd3251, %rd3368;
	// begin inline asm
	mul.hi.u64 %rd3257, %rd3279, %rd73;
	// end inline asm
	// begin inline asm
	mul.lo.u64 %rd3260, %rd3279, %rd73;
	// end inline asm
	add.s64 	%rd3370, %rd3260, %rd3359;
	setp.lt.u64 	%p325, %rd3370, %rd3260;
	selp.u64 	%rd3371, 1, 0, %p325;
	add.s64 	%rd3372, %rd3257, %rd3371;
	// begin inline asm
	mul.hi.u64 %rd3263, %rd3279, %rd72;
	// end inline asm
	// begin inline asm
	mul.lo.u64 %rd3266, %rd3279, %rd72;
	// end inline asm
	add.s64 	%rd3373, %rd3266, %rd3372;
	add.s64 	%rd8793, %rd3373, %rd3363;
	setp.lt.u64 	%p326, %rd8793, %rd3373;
	selp.u64 	%rd3374, 1, 0, %p326;
	add.s64 	%rd3375, %rd3263, %rd3374;
	// begin inline asm
	mul.hi.u64 %rd3269, %rd3279, %rd71;
	// end inline asm
	// begin inline asm
	mul.lo.u64 %rd3272, %rd3279, %rd71;
	// end inline asm
	add.s64 	%rd3376, %rd3272, %rd3375;
	add.s64 	%rd8792, %rd3376, %rd3367;
	setp.lt.u64 	%p327, %rd8792, %rd3376;
	selp.u64 	%rd3377, 1, 0, %p327;
	add.s64 	%rd3378, %rd3269, %rd3377;
	// begin inline asm
	mul.hi.u64 %rd3275, %rd3279, %rd70;
	// end inline asm
	// begin inline asm
	mul.lo.u64 %rd3278, %rd3279, %rd70;
	// end inline asm
	add.s64 	%rd3379, %rd3278, %rd3378;
	add.s64 	%rd8791, %rd3379, %rd3369;
	setp.lt.u64 	%p328, %rd8791, %rd3379;
	selp.u64 	%rd3380, 1, 0, %p328;
	add.s64 	%rd8790, %rd3275, %rd3380;
	mul.lo.s64 	%rd3303, %rd3305, %rd3188;
	// begin inline asm
	mul.hi.u64 %rd3281, %rd3303, %rd3163;
	// end inline asm
	// begin inline asm
	mul.lo.u64 %rd3284, %rd3303, %rd3163;
	// end inline asm
	not.b64 	%rd3381, %rd3188;
	setp.gt.u64 	%p329, %rd3284, %rd3381;
	selp.u64 	%rd3382, 1, 0, %p329;
	add.s64 	%rd3383, %rd3281, %rd3382;
	// begin inline asm
	mul.hi.u64 %rd3287, %rd3303, %rd3169;
	// end inline asm
	// begin inline asm
	mul.lo.u64 %rd3290, %rd3303, %rd3169;
	// end inline asm
	add.s64 	%rd3384, %rd3290, %rd3383;
	add.s64 	%rd312, %rd3384, %rd3340;
	setp.lt.u64 	%p330, %rd312, %rd3384;
	selp.u64 	%rd3385, 1, 0, %p330;
	add.s64 	%rd3386, %rd3287, %rd3385;
	// begin inline asm
	mul.hi.u64 %rd3293, %rd3303, %rd3175;
	// end inline asm
	// begin inline asm
	mul.lo.u64 %rd3296, %rd3303, %rd3175;
	// end inline asm
	add.s64 	%rd3387, %rd3296, %rd3386;
	add.s64 	%rd313, %rd3387, %rd3355;
	setp.lt.u64 	%p331, %rd313, %rd3387;
	selp.u64 	%rd3388, 1, 0, %p331;
	add.s64 	%rd3389, %rd3293, %rd3388;
	// begin inline asm
	mul.hi.u64 %rd3299, %rd3303, %rd3181;
	// end inline asm
	// begin inline asm
	mul.lo.u64 %rd3302, %rd3303, %rd3181;
	// end inline asm
	add.s64 	%rd3390, %rd3302, %rd3389;
	add.s64 	%rd314, %rd3390, %rd3370;
	setp.lt.u64 	%p332, %rd314, %rd3390;
	selp.u64 	%rd3391, 1, 0, %p332;
	add.s64 	%rd315, %rd3299, %rd3391;
	setp.eq.s64 	%p333, %rd315, 0;
	@%p333 bra 	$L__BB0_78;
	add.s64 	%rd316, %rd8793, %rd315;
	setp.ge.u64 	%p334, %rd316, %rd8793;
	mov.u64 	%rd8793, %rd316;
	@%p334 bra 	$L__BB0_78;
	add.s64 	%rd8792, %rd8792, 1;
	setp.ne.s64 	%p335, %rd8792, 0;
	mov.u64 	%rd8793, %rd316;
	@%p335 bra 	$L__BB0_78;
	add.s64 	%rd8791, %rd8791, 1;
	setp.eq.s64 	%p336, %rd8791, 0;
	selp.u64 	%rd3393, 1, 0, %p336;
	add.s64 	%rd8790, %rd8790, %rd3393;
	mov.b64 	%rd8792, 0;
	mov.u64 	%rd8793, %rd316;
$L__BB0_78:
	mul.lo.s64 	%rd3416, %rd3305, %rd312;
	// begin inline asm
	mul.hi.u64 %rd3394, %rd3416, %rd3163;
	// end inline asm
	// begin inline asm
	mul.lo.u64 %rd3397, %rd3416, %rd3163;
	// end inline asm
	not.b64 	%rd3419, %rd312;
	setp.gt.u64 	%p337, %rd3397, %rd3419;
	selp.u64 	%rd3420, 1, 0, %p337;
	add.s64 	%rd3421, %rd3394, %rd3420;
	// begin inline asm
	mul.hi.u64 %rd3400, %rd3416, %rd3169;
	// end inline asm
	// begin inline asm
	mul.lo.u64 %rd3403, %rd3416, %rd3169;
	// end inline asm
	add.s64 	%rd3422, %rd3403, %rd3421;
	add.s64 	%rd324, %rd3422, %rd313;
	setp.lt.u64 	%p338, %rd324, %rd3422;
	selp.u64 	%rd3423, 1, 0, %p338;
	add.s64 	%rd3424, %rd3400, %rd3423;
	ld.const.u64 	%rd3408, [_ZN3lux4cuda5bn2547BN254_PE+16];
	// begin inline asm
	mul.hi.u64 %rd3406, %rd3416, %rd3408;
	// end inline asm
	// begin inline asm
	mul.lo.u64 %rd3409, %rd3416, %rd3408;
	// end inline asm
	add.s64 	%rd3425, %rd3409, %rd3424;
	add.s64 	%rd325, %rd3425, %rd314;
	setp.lt.u64 	%p339, %rd325, %rd3425;
	selp.u64 	%rd3426, 1, 0, %p339;
	add.s64 	%rd3427, %rd3406, %rd3426;
	ld.const.u64 	%rd3414, [_ZN3lux4cuda5bn2547BN254_PE+24];
	// begin inline asm
	mul.hi.u64 %rd3412, %rd3416, %rd3414;
	// end inline asm
	// begin inline asm
	mul.lo.u64 %rd3415, %rd3416, %rd3414;
	// end inline asm
	add.s64 	%rd3428, %rd3415, %rd3427;
	add.s64 	%rd326, %rd3428, %rd8793;
	setp.lt.u64 	%p340, %rd326, %rd3428;
	selp.u64 	%rd3429, 1, 0, %p340;
	add.s64 	%rd327, %rd3412, %rd3429;
	setp.eq.s64 	%p341, %rd327, 0;
	@%p341 bra 	$L__BB0_81;
	add.s64 	%rd328, %rd8792, %rd327;
	setp.ge.u64 	%p342, %rd328, %rd8792;
	mov.u64 	%rd8792, %rd328;
	@%p342 bra 	$L__BB0_81;
	add.s64 	%rd8791, %rd8791, 1;
	setp.eq.s64 	%p343, %rd8791, 0;
	selp.u64 	%rd3430, 1, 0, %p343;
	add.s64 	%rd8790, %rd8790, %rd3430;
$L__BB0_81:
	mul.lo.s64 	%rd3453, %rd3305, %rd324;
	ld.const.u64 	%rd3433, [_ZN3lux4cuda5bn2547BN254_PE];
	// begin inline asm
	mul.hi.u64 %rd3431, %rd3453, %rd3433;
	// end inline asm
	// begin inline asm
	mul.lo.u64 %rd3434, %rd3453, %rd3433;
	// end inline asm
	not.b64 	%rd3456, %rd324;
	setp.gt.u64 	%p344, %rd3434, %rd3456;
	selp.u64 	%rd3457, 1, 0, %p344;
	add.s64 	%rd3458, %rd3431, %rd3457;
	ld.const.u64 	%rd3439, [_ZN3lux4cuda5bn2547BN254_PE+8];
	// begin inline asm
	mul.hi.u64 %rd3437, %rd3453, %rd3439;
	// end inline asm
	// begin inline asm
	mul.lo.u64 %rd3440, %rd3453, %rd3439;
	// end inline asm
	add.s64 	%rd3459, %rd3440, %rd3458;
	add.s64 	%rd334, %rd3459, %rd325;
	setp.lt.u64 	%p345, %rd334, %rd3459;
	selp.u64 	%rd3460, 1, 0, %p345;
	add.s64 	%rd3461, %rd3437, %rd3460;
	// begin inline asm
	mul.hi.u64 %rd3443, %rd3453, %rd3408;
	// end inline asm
	// begin inline asm
	mul.lo.u64 %rd3446, %rd3453, %rd3408;
	// end inline asm
	add.s64 	%rd3462, %rd3446, %rd3461;
	add.s64 	%rd335, %rd3462, %rd326;
	setp.lt.u64 	%p346, %rd335, %rd3462;
	selp.u64 	%rd3463, 1, 0, %p346;
	add.s64 	%rd3464, %rd3443, %rd3463;
	// begin inline asm
	mul.hi.u64 %rd3449, %rd3453, %rd3414;
	// end inline asm
	// begin inline asm
	mul.lo.u64 %rd3452, %rd3453, %rd3414;
	// end inline asm
	add.s64 	%rd3465, %rd3452, %rd3464;
	add.s64 	%rd336, %rd3465, %rd8792;
	setp.lt.u64 	%p347, %rd336, %rd3465;
	selp.u64 	%rd3466, 1, 0, %p347;
	add.s64 	%rd337, %rd3449, %rd3466;
	setp.eq.s64 	%p348, %rd337, 0;
	@%p348 bra 	$L__BB0_83;
	add.s64 	%rd338, %rd8791, %rd337;
	setp.lt.u64 	%p349, %rd338, %rd8791;
	selp.u64 	%rd3467, 1, 0, %p349;
	add.s64 	%rd8790, %rd8790, %rd3467;
	mov.u64 	%rd8791, %rd338;
$L__BB0_83:
	ld.const.u64 	%rd3470, [_ZN3lux4cuda5bn2547BN254_PE];
	setp.lt.u64 	%p350, %rd194, %rd3470;
	selp.u64 	%rd3492, 1, 0, %p350;
	selp.s64 	%rd3493, -1, 0, %p350;
	add.s64 	%rd3494, %rd195, %rd3493;
	ld.const.u64 	%rd3476, [_ZN3lux4cuda5bn2547BN254_PE+8];
	setp.lt.u64 	%p351, %rd3494, %rd3476;
	selp.u64 	%rd3495, 1, 0, %p351;
	setp.lt.u64 	%p352, %rd195, %rd3492;
	selp.u64 	%rd3496, 1, 0, %p352;
	add.s64 	%rd3497, %rd3495, %rd3496;
	sub.s64 	%rd3498, %rd196, %rd3497;
	ld.const.u64 	%rd342, [_ZN3lux4cuda5bn2547BN254_PE+16];
	setp.lt.u64 	%p353, %rd3498, %rd342;
	selp.u64 	%rd3499, 1, 0, %p353;
	setp.lt.u64 	%p354, %rd196, %rd3497;
	selp.u64 	%rd3500, 1, 0, %p354;
	add.s64 	%rd3501, %rd3499, %rd3500;
	sub.s64 	%rd3502, %rd197, %rd3501;
	ld.const.u64 	%rd3488, [_ZN3lux4cuda5bn2547BN254_PE+24];
	setp.ge.u64 	%p355, %rd3502, %rd3488;
	setp.ge.u64 	%p356, %rd197, %rd3501;
	and.pred  	%p357, %p356, %p355;
	sub.s64 	%rd3503, %rd3502, %rd3488;
	selp.b64 	%rd3504, %rd3503, %rd197, %p357;
	sub.s64 	%rd3505, %rd3498, %rd342;
	selp.b64 	%rd3506, %rd3505, %rd196, %p357;
	sub.s64 	%rd3507, %rd3494, %rd3476;
	selp.b64 	%rd3508, %rd3507, %rd195, %p357;
	selp.b64 	%rd3509, %rd3470, 0, %p357;
	sub.s64 	%rd3510, %rd194, %rd3509;
	ld.const.u64 	%rd3511, [_ZN3lux4cuda5bn2549BN254_INVE];
	mul.lo.s64 	%rd3490, %rd3511, %rd334;
	// begin inline asm
	mul.hi.u64 %rd3468, %rd3490, %rd3470;
	// end inline asm
	// begin inline asm
	mul.lo.u64 %rd3471, %rd3490, %rd3470;
	// end inline asm
	not.b64 	%rd3512, %rd334;
	setp.gt.u64 	%p358, %rd3471, %rd3512;
	selp.u64 	%rd3513, 1, 0, %p358;
	add.s64 	%rd3514, %rd3468, %rd3513;
	// begin inline asm
	mul.hi.u64 %rd3474, %rd3490, %rd3476;
	// end inline asm
	// begin inline asm
	mul.lo.u64 %rd3477, %rd3490, %rd3476;
	// end inline asm
	add.s64 	%rd3515, %rd3477, %rd3514;
	add.s64 	%rd343, %rd3515, %rd335;
	setp.lt.u64 	%p359, %rd343, %rd3515;
	selp.u64 	%rd3516, 1, 0, %p359;
	add.s64 	%rd3517, %rd3474, %rd3516;
	// begin inline asm
	mul.hi.u64 %rd3480, %rd3490, %rd342;
	// end inline asm
	// begin inline asm
	mul.lo.u64 %rd3483, %rd3490, %rd342;
	// end inline asm
	add.s64 	%rd3518, %rd3483, %rd3517;
	add.s64 	%rd344, %rd3518, %rd336;
	setp.lt.u64 	%p360, %rd344, %rd3518;
	selp.u64 	%rd3519, 1, 0, %p360;
	add.s64 	%rd3520, %rd3480, %rd3519;
	// begin inline asm
	mul.hi.u64 %rd3486, %rd3490, %rd3488;
	// end inline asm
	// begin inline asm
	mul.lo.u64 %rd3489, %rd3490, %rd3488;
	// end inline asm
	add.s64 	%rd3521, %rd3489, %rd3520;
	add.s64 	%rd345, %rd3521, %rd8791;
	setp.lt.u64 	%p361, %rd345, %rd3521;
	selp.u64 	%rd3522, 1, 0, %p361;
	add.s64 	%rd3523, %rd3486, %rd3522;
	add.s64 	%rd346, %rd8790, %rd3523;
	sub.s64 	%rd8802, %rd3510, %rd158;
	setp.lt.u64 	%p362, %rd3510, %rd158;
	selp.u64 	%rd3524, 1, 0, %p362;
	selp.s64 	%rd3525, -1, 0, %p362;
	add.s64 	%rd3526, %rd3508, %rd3525;
	setp.lt.u64 	%p363, %rd3508, %rd3524;
	selp.u64 	%rd3527, 1, 0, %p363;
	sub.s64 	%rd8801, %rd3526, %rd157;
	setp.lt.u64 	%p364, %rd3526, %rd157;
	selp.u64 	%rd3528, 1, 0, %p364;
	add.s64 	%rd3529, %rd3528, %rd3527;
	sub.s64 	%rd3530, %rd3506, %rd3529;
	setp.lt.u64 	%p365, %rd3506, %rd3529;
	selp.u64 	%rd3531, 1, 0, %p365;
	sub.s64 	%rd8800, %rd3530, %rd156;
	setp.lt.u64 	%p366, %rd3530, %rd156;
	selp.u64 	%rd3532, 1, 0, %p366;
	add.s64 	%rd3533, %rd3532, %rd3531;
	sub.s64 	%rd3534, %rd3504, %rd3533;
	setp.ge.u64 	%p367, %rd3504, %rd3533;
	sub.s64 	%rd8799, %rd3534, %rd155;
	setp.ge.u64 	%p368, %rd3534, %rd155;
	and.pred  	%p369, %p367, %p368;
	@%p369 bra 	$L__BB0_85;
	add.s64 	%rd8802, %rd3470, %rd8802;
	setp.lt.u64 	%p370, %rd8802, %rd3470;
	selp.u64 	%rd3536, 1, 0, %p370;
	add.s64 	%rd3537, %rd8801, %rd3536;
	setp.lt.u64 	%p371, %rd3537, %rd8801;
	selp.u64 	%rd3538, 1, 0, %p371;
	add.s64 	%rd8801, %rd3537, %rd3476;
	setp.lt.u64 	%p372, %rd8801, %rd3537;
	selp.u64 	%rd3540, 1, 0, %p372;
	add.s64 	%rd3541, %rd8800, %rd3538;
	add.s64 	%rd3542, %rd3541, %rd3540;
	setp.lt.u64 	%p373, %rd3542, %rd8800;
	selp.u64 	%rd3543, 1, 0, %p373;
	add.s64 	%rd8800, %rd3542, %rd342;
	setp.lt.u64 	%p374, %rd8800, %rd3542;
	selp.u64 	%rd3544, 1, 0, %p374;
	add.s64 	%rd3546, %rd3488, %rd8799;
	add.s64 	%rd3547, %rd3546, %rd3543;
	add.s64 	%rd8799, %rd3547, %rd3544;
$L__BB0_85:
	ld.const.u64 	%rd3548, [_ZN3lux4cuda5bn2547BN254_PE];
	setp.lt.u64 	%p375, %rd343, %rd3548;
	selp.u64 	%rd3549, 1, 0, %p375;
	selp.s64 	%rd3550, -1, 0, %p375;
	add.s64 	%rd3551, %rd344, %rd3550;
	ld.const.u64 	%rd3552, [_ZN3lux4cuda5bn2547BN254_PE+8];
	setp.lt.u64 	%p376, %rd3551, %rd3552;
	selp.u64 	%rd3553, 1, 0, %p376;
	setp.lt.u64 	%p377, %rd344, %rd3549;
	selp.u64 	%rd3554, 1, 0, %p377;
	add.s64 	%rd3555, %rd3553, %rd3554;
	sub.s64 	%rd3556, %rd345, %rd3555;
	ld.const.u64 	%rd359, [_ZN3lux4cuda5bn2547BN254_PE+16];
	setp.lt.u64 	%p378, %rd3556, %rd359;
	selp.u64 	%rd3557, 1, 0, %p378;
	setp.lt.u64 	%p379, %rd345, %rd3555;
	selp.u64 	%rd3558, 1, 0, %p379;
	add.s64 	%rd3559, %rd3557, %rd3558;
	sub.s64 	%rd3560, %rd346, %rd3559;
	ld.const.u64 	%rd3561, [_ZN3lux4cuda5bn2547BN254_PE+24];
	setp.ge.u64 	%p380, %rd3560, %rd3561;
	setp.ge.u64 	%p381, %rd346, %rd3559;
	and.pred  	%p382, %p381, %p380;
	sub.s64 	%rd3562, %rd3560, %rd3561;
	selp.b64 	%rd3563, %rd3562, %rd346, %p382;
	sub.s64 	%rd3564, %rd3556, %rd359;
	selp.b64 	%rd3565, %rd3564, %rd345, %p382;
	sub.s64 	%rd3566, %rd3551, %rd3552;
	selp.b64 	%rd3567, %rd3566, %rd344, %p382;
	selp.b64 	%rd3568, %rd3548, 0, %p382;
	sub.s64 	%rd3569, %rd343, %rd3568;
	sub.s64 	%rd8806, %rd3569, %rd273;
	setp.lt.u64 	%p383, %rd3569, %rd273;
	selp.u64 	%rd3570, 1, 0, %p383;
	selp.s64 	%rd3571, -1, 0, %p383;
	add.s64 	%rd3572, %rd3567, %rd3571;
	setp.lt.u64 	%p384, %rd3567, %rd3570;
	selp.u64 	%rd3573, 1, 0, %p384;
	sub.s64 	%rd8805, %rd3572, %rd272;
	setp.lt.u64 	%p385, %rd3572, %rd272;
	selp.u64 	%rd3574, 1, 0, %p385;
	add.s64 	%rd3575, %rd3574, %rd3573;
	sub.s64 	%rd3576, %rd3565, %rd3575;
	setp.lt.u64 	%p386, %rd3565, %rd3575;
	selp.u64 	%rd3577, 1, 0, %p386;
	sub.s64 	%rd8804, %rd3576, %rd271;
	setp.lt.u64 	%p387, %rd3576, %rd271;
	selp.u64 	%rd3578, 1, 0, %p387;
	add.s64 	%rd3579, %rd3578, %rd3577;
	sub.s64 	%rd3580, %rd3563, %rd3579;
	setp.ge.u64 	%p388, %rd3563, %rd3579;
	sub.s64 	%rd8803, %rd3580, %rd270;
	setp.ge.u64 	%p389, %rd3580, %rd270;
	and.pred  	%p390, %p388, %p389;
	@%p390 bra 	$L__BB0_87;
	add.s64 	%rd8806, %rd3548, %rd8806;
	setp.lt.u64 	%p391, %rd8806, %rd3548;
	selp.u64 	%rd3582, 1, 0, %p391;
	add.s64 	%rd3583, %rd8805, %rd3582;
	setp.lt.u64 	%p392, %rd3583, %rd8805;
	selp.u64 	%rd3584, 1, 0, %p392;
	add.s64 	%rd8805, %rd3583, %rd3552;
	setp.lt.u64 	%p393, %rd8805, %rd3583;
	selp.u64 	%rd3586, 1, 0, %p393;
	add.s64 	%rd3587, %rd8804, %rd3584;
	add.s64 	%rd3588, %rd3587, %rd3586;
	setp.lt.u64 	%p394, %rd3588, %rd8804;
	selp.u64 	%rd3589, 1, 0, %p394;
	add.s64 	%rd8804, %rd3588, %rd359;
	setp.lt.u64 	%p395, %rd8804, %rd3588;
	selp.u64 	%rd3590, 1, 0, %p395;
	add.s64 	%rd3592, %rd3561, %rd8803;
	add.s64 	%rd3593, %rd3592, %rd3589;
	add.s64 	%rd8803, %rd3593, %rd3590;
$L__BB0_87:
	or.b64  	%rd3594, %rd8806, %rd8805;
	or.b64  	%rd3595, %rd3594, %rd8804;
	or.b64  	%rd3596, %rd3595, %rd8802;
	or.b64  	%rd3597, %rd3596, %rd8801;
	or.b64  	%rd3598, %rd3597, %rd8800;
	or.b64  	%rd3599, %rd3598, %rd8799;
	or.b64  	%rd3600, %rd3599, %rd8803;
	setp.ne.s64 	%p396, %rd3600, 0;
	@%p396 bra 	$L__BB0_163;
	or.b64  	%rd6187, %rd3, %rd28;
	or.b64  	%rd6188, %rd6187, %rd29;
	or.b64  	%rd6189, %rd6188, %rd30;
	setp.eq.s64 	%p826, %rd6189, 0;
	mov.b64 	%rd8978, 0;
	mov.u64 	%rd8979, %rd8978;
	mov.u64 	%rd8980, %rd8978;
	mov.u64 	%rd8981, %rd8978;
	@%p826 bra 	$L__BB0_244;
	// begin inline asm
	mul.hi.u64 %rd6190, %rd8989, %rd8989;
	// end inline asm
	// begin inline asm
	mul.lo.u64 %rd6193, %rd8989, %rd8989;
	// end inline asm
	// begin inline asm
	mul.hi.u64 %rd6196, %rd8989, %rd8988;
	// end inline asm
	// begin inline asm
	mul.lo.u64 %rd6199, %rd8989, %rd8988;
	// end inline asm
	add.s64 	%rd6310, %rd6199, %rd6190;
	// begin inline asm
	mul.hi.u64 %rd6202, %rd8989, %rd8987;
	// end inline asm
	// begin inline asm
	mul.lo.u64 %rd6205, %rd8989, %rd8987;
	// end inline asm
	add.s64 	%rd6311, %rd6205, %rd6196;
	// begin inline asm
	mul.hi.u64 %rd6208, %rd8989, %rd8986;
	// end inline asm
	// begin inline asm
	mul.lo.u64 %rd6211, %rd8989, %rd8986;
	// end inline asm
	add.s64 	%rd6312, %rd6211, %rd6202;
	// begin inline asm
	mul.hi.u64 %rd6214, %rd8988, %rd8989;
	// end inline asm
	// begin inline asm
	mul.lo.u64 %rd6217, %rd8988, %rd8989;
	// end inline asm
	add.s64 	%rd6313, %rd6217, %rd6310;
	setp.lt.u64 	%p827, %rd6313, %rd6217;
	selp.u64 	%rd6314, 1, 0, %p827;
	add.s64 	%rd6315, %rd6214, %rd6314;
	// begin inline asm
	mul.hi.u64 %rd6220, %rd8988, %rd8988;
	// end inline asm
	// begin inline asm
	mul.lo.u64 %rd6223, %rd8988, %rd8988;
	// end inline asm
	add.s64 	%rd6316, %rd6223, %rd6315;
	add.s64 	%rd6317, %rd6316, %rd6311;
	setp.lt.u64 	%p828, %rd6317, %rd6316;
	selp.u64 	%rd6318, 1, 0, %p828;
	add.s64 	%rd6319, %rd6220, %rd6318;
	// begin inline asm
	mul.hi.u64 %rd6226, %rd8988, %rd8987;
	// end inline asm
	// begin inline asm
	mul.lo.u64 %rd6229, %rd8988, %rd8987;
	// end inline asm
	add.s64 	%rd6320, %rd6229, %rd6319;
	add.s64 	%rd6321, %rd6320, %rd6312;
	setp.lt.u64 	%p829, %rd6321, %rd6320;
	selp.u64 	%rd6322, 1, 0, %p829;
	add.s64 	%rd6323, %rd6226, %rd6322;
	// begin inline asm
	mul.hi.u64 %rd6232, %rd8988, %rd8986;
	// end inline asm
	// begin inline asm
	mul.lo.u64 %rd6235, %rd8988, %rd8986;
	// end inline asm
	add.s64 	%rd6324, %rd6235, %rd6323;
	add.s64 	%rd6325, %rd6324, %rd6208;
	setp.lt.u64 	%p830, %rd6325, %rd6324;
	selp.u64 	%rd6326, 1, 0, %p830;
	add.s64 	%rd6327, %rd6232, %rd6326;
	// begin inline asm
	mul.hi.u64 %rd6238, %rd8987, %rd8989;
	// end inline asm
	// begin inline asm
	mul.lo.u64 %rd6241, %rd8987, %rd8989;
	// end inline asm
	add.s64 	%rd6328, %rd6241, %rd6317;
	setp.lt.u64 	%p831, %rd6328, %rd6241;
	selp.u64 	%rd6329, 1, 0, %p831;
	add.s64 	%rd6330, %rd6238, %rd6329;
	// begin inline asm
	mul.hi.u64 %rd6244, %rd8987, %rd8988;
	// end inline asm
	// begin inline asm
	mul.lo.u64 %rd6247, %rd8987, %rd8988;
	// end inline asm
	add.s64 	%rd6331, %rd6247, %rd6330;
	add.s64 	%rd6332, %rd6331, %rd6321;
	setp.lt.u64 	%p832, %rd6332, %rd6331;
	selp.u64 	%rd6333, 1, 0, %p832;
	add.s64 	%rd6334, %rd6244, %rd6333;
	// begin inline asm
	mul.hi.u64 %rd6250, %rd8987, %rd8987;
	// end inline asm
	// begin inline asm
	mul.lo.u64 %rd6253, %rd8987, %rd8987;
	// end inline asm
	add.s64 	%rd6335, %rd6253, %rd6334;
	add.s64 	%rd6336, %rd6335, %rd6325;
	setp.lt.u64 	%p833, %rd6336, %rd6335;
	selp.u64 	%rd6337, 1, 0, %p833;
	add.s64 	%rd6338, %rd6250, %rd6337;
	// begin inline asm
	mul.hi.u64 %rd6256, %rd8987, %rd8986;
	// end inline asm
	// begin inline asm
	mul.lo.u64 %rd6259, %rd8987, %rd8986;
	// end inline asm
	add.s64 	%rd6339, %rd6259, %rd6338;
	add.s64 	%rd6340, %rd6339, %rd6327;
	setp.lt.u64 	%p834, %rd6340, %rd6339;
	selp.u64 	%rd6341, 1, 0, %p834;
	add.s64 	%rd6342, %rd6256, %rd6341;
	// begin inline asm
	mul.hi.u64 %rd6262, %rd8986, %rd8989;
	// end inline asm
	// begin inline asm
	mul.lo.u64 %rd6265, %rd8986, %rd8989;
	// end inline asm
	add.s64 	%rd6343, %rd6265, %rd6332;
	setp.lt.u64 	%p835, %rd6343, %rd6265;
	selp.u64 	%rd6344, 1, 0, %p835;
	add.s64 	%rd6345, %rd6262, %rd6344;
	// begin inline asm
	mul.hi.u64 %rd6268, %rd8986, %rd8988;
	// end inline asm
	// begin inline asm
	mul.lo.u64 %rd6271, %rd8986, %rd8988;
	// end inline asm
	add.s64 	%rd6346, %rd6271, %rd6345;
	add.s64 	%rd8810, %rd6346, %rd6336;
	setp.lt.u64 	%p836, %rd8810, %rd6346;
	selp.u64 	%rd6347, 1, 0, %p836;
	add.s64 	%rd6348, %rd6268, %rd6347;
	// begin inline asm
	mul.hi.u64 %rd6274, %rd8986, %rd8987;
	// end inline asm
	// begin inline asm
	mul.lo.u64 %rd6277, %rd8986, %rd8987;
	// end inline asm
	add.s64 	%rd6349, %rd6277, %rd6348;
	add.s64 	%rd8809, %rd6349, %rd6340;
	setp.lt.u64 	%p837, %rd8809, %rd6349;
	selp.u64 	%rd6350, 1, 0, %p837;
	add.s64 	%rd6351, %rd6274, %rd6350;
	// begin inline asm
	mul.hi.u64 %rd6280, %rd8986, %rd8986;
	// end inline asm
	// begin inline asm
	mul.lo.u64 %rd6283, %rd8986, %rd8986;
	// end inline asm
	add.s64 	%rd6352, %rd6283, %rd6351;
	add.s64 	%rd8808, %rd6352, %rd6342;
	setp.lt.u64 	%p838, %rd8808, %rd6352;
	selp.u64 	%rd6353, 1, 0, %p838;
	add.s64 	%rd8807, %rd6280, %rd6353;
	ld.const.u64 	%rd376, [_ZN3lux4cuda5bn2549BN254_INVE];
	mul.lo.s64 	%rd6308, %rd376, %rd6193;
	// begin inline asm
	mul.hi.u64 %rd6286, %rd6308, %rd3548;
	// end inline asm
	// begin inline asm
	mul.lo.u64 %rd6289, %rd6308, %rd3548;
	// end inline asm
	not.b64 	%rd6354, %rd6193;
	setp.gt.u64 	%p839, %rd6289, %rd6354;
	selp.u64 	%rd6355, 1, 0, %p839;
	add.s64 	%rd6356, %rd6286, %rd6355;
	ld.const.u64 	%rd378, [_ZN3lux4cuda5bn2547BN254_PE+8];
	// begin inline asm
	mul.hi.u64 %rd6292, %rd6308, %rd378;
	// end inline asm
	// begin inline asm
	mul.lo.u64 %rd6295, %rd6308, %rd378;
	// end inline asm
	add.s64 	%rd6357, %rd6295, %rd6356;
	add.s64 	%rd379, %rd6357, %rd6313;
	setp.lt.u64 	%p840, %rd379, %rd6357;
	selp.u64 	%rd6358, 1, 0, %p840;
	add.s64 	%rd6359, %rd6292, %rd6358;
	// begin inline asm
	mul.hi.u64 %rd6298, %rd6308, %rd359;
	// end inline asm
	// begin inline asm
	mul.lo.u64 %rd6301, %rd6308, %rd359;
	// end inline asm
	add.s64 	%rd6360, %rd6301, %rd6359;
	add.s64 	%rd380, %rd6360, %rd6328;
	setp.lt.u64 	%p841, %rd380, %rd6360;
	selp.u64 	%rd6361, 1, 0, %p841;
	add.s64 	%rd6362, %rd6298, %rd6361;
	ld.const.u64 	%rd381, [_ZN3lux4cuda5bn2547BN254_PE+24];
	// begin inline asm
	mul.hi.u64 %rd6304, %rd6308, %rd381;
	// end inline asm
	// begin inline asm
	mul.lo.u64 %rd6307, %rd6308, %rd381;
	// end inline asm
	add.s64 	%rd6363, %rd6307, %rd6362;
	add.s64 	%rd382, %rd6363, %rd6343;
	setp.lt.u64 	%p842, %rd382, %rd6363;
	selp.u64 	%rd6364, 1, 0, %p842;
	add.s64 	%rd383, %rd6304, %rd6364;
	setp.eq.s64 	%p843, %rd383, 0;
	@%p843 bra 	$L__BB0_93;
	add.s64 	%rd384, %rd8810, %rd383;
	setp.ge.u64 	%p844, %rd384, %rd8810;
	mov.u64 	%rd8810, %rd384;
	@%p844 bra 	$L__BB0_93;
	add.s64 	%rd8809, %rd8809, 1;
	setp.ne.s64 	%p845, %rd8809, 0;
	mov.u64 	%rd8810, %rd384;
	@%p845 bra 	$L__BB0_93;
	add.s64 	%rd8808, %rd8808, 1;
	setp.eq.s64 	%p846, %rd8808, 0;
	selp.u64 	%rd6366, 1, 0, %p846;
	add.s64 	%rd8807, %rd8807, %rd6366;
	mov.b64 	%rd8809, 0;
	mov.u64 	%rd8810, %rd384;
$L__BB0_93:
	mul.lo.s64 	%rd6389, %rd376, %rd379;
	// begin inline asm
	mul.hi.u64 %rd6367, %rd6389, %rd3548;
	// end inline asm
	// begin inline asm
	mul.lo.u64 %rd6370, %rd6389, %rd3548;
	// end inline asm
	not.b64 	%rd6391, %rd379;
	setp.gt.u64 	%p847, %rd6370, %rd6391;
	selp.u64 	%rd6392, 1, 0, %p847;
	add.s64 	%rd6393, %rd6367, %rd6392;
	// begin inline asm
	mul.hi.u64 %rd6373, %rd6389, %rd378;
	// end inline asm
	// begin inline asm
	mul.lo.u64 %rd6376, %rd6389, %rd378;
	// end inline asm
	add.s64 	%rd6394, %rd6376, %rd6393;
	add.s64 	%rd392, %rd6394, %rd380;
	setp.lt.u64 	%p848, %rd392, %rd6394;
	selp.u64 	%rd6395, 1, 0, %p848;
	add.s64 	%rd6396, %rd6373, %rd6395;
	// begin inline asm
	mul.hi.u64 %rd6379, %rd6389, %rd359;
	// end inline asm
	// begin inline asm
	mul.lo.u64 %rd6382, %rd6389, %rd359;
	// end inline asm
	add.s64 	%rd6397, %rd6382, %rd6396;
	add.s64 	%rd393, %rd6397, %rd382;
	setp.lt.u64 	%p849, %rd393, %rd6397;
	selp.u64 	%rd6398, 1, 0, %p849;
	add.s64 	%rd6399, %rd6379, %rd6398;
	// begin inline asm
	mul.hi.u64 %rd6385, %rd6389, %rd381;
	// end inline asm
	// begin inline asm
	mul.lo.u64 %rd6388, %rd6389, %rd381;
	// end inline asm
	add.s64 	%rd6400, %rd6388, %rd6399;
	add.s64 	%rd394, %rd6400, %rd8810;
	setp.lt.u64 	%p850, %rd394, %rd6400;
	selp.u64 	%rd6401, 1, 0, %p850;
	add.s64 	%rd395, %rd6385, %rd6401;
	setp.eq.s64 	%p851, %rd395, 0;
	@%p851 bra 	$L__BB0_96;
	add.s64 	%rd396, %rd8809, %rd395;
	setp.ge.u64 	%p852, %rd396, %rd8809;
	mov.u64 	%rd8809, %rd396;
	@%p852 bra 	$L__BB0_96;
	add.s64 	%rd8808, %rd8808, 1;
	setp.eq.s64 	%p853, %rd8808, 0;
	selp.u64 	%rd6402, 1, 0, %p853;
	add.s64 	%rd8807, %rd8807, %rd6402;
$L__BB0_96:
	mul.lo.s64 	%rd6425, %rd376, %rd392;
	// begin inline asm
	mul.hi.u64 %rd6403, %rd6425, %rd3548;
	// end inline asm
	// begin inline asm
	mul.lo.u64 %rd6406, %rd6425, %rd3548;
	// end inline asm
	not.b64 	%rd6427, %rd392;
	setp.gt.u64 	%p854, %rd6406, %rd6427;
	selp.u64 	%rd6428, 1, 0, %p854;
	add.s64 	%rd6429, %rd6403, %rd6428;
	// begin inline asm
	mul.hi.u64 %rd6409, %rd6425, %rd378;
	// end inline asm
	// begin inline asm
	mul.lo.u64 %rd6412, %rd6425, %rd378;
	// end inline asm
	add.s64 	%rd6430, %rd6412, %rd6429;
	add.s64 	%rd402, %rd6430, %rd393;
	setp.lt.u64 	%p855, %rd402, %rd6430;
	selp.u64 	%rd6431, 1, 0, %p855;
	add.s64 	%rd6432, %rd6409, %rd6431;
	// begin inline asm
	mul.hi.u64 %rd6415, %rd6425, %rd359;
	// end inline asm
	// begin inline asm
	mul.lo.u64 %rd6418, %rd6425, %rd359;
	// end inline asm
	add.s64 	%rd6433, %rd6418, %rd6432;
	add.s64 	%rd403, %rd6433, %rd394;
	setp.lt.u64 	%p856, %rd403, %rd6433;
	selp.u64 	%rd6434, 1, 0, %p856;
	add.s64 	%rd6435, %rd6415, %rd6434;
	// begin inline asm
	mul.hi.u64 %rd6421, %rd6425, %rd381;
	// end inline asm
	// begin inline asm
	mul.lo.u64 %rd6424, %rd6425, %rd381;
	// end inline asm
	add.s64 	%rd6436, %rd6424, %rd6435;
	add.s64 	%rd404, %rd6436, %rd8809;
	setp.lt.u64 	%p857, %rd404, %rd6436;
	selp.u64 	%rd6437, 1, 0, %p857;
	add.s64 	%rd405, %rd6421, %rd6437;
	setp.eq.s64 	%p858, %rd405, 0;
	@%p858 bra 	$L__BB0_98;
	add.s64 	%rd406, %rd8808, %rd405;
	setp.lt.u64 	%p859, %rd406, %rd8808;
	selp.u64 	%rd6438, 1, 0, %p859;
	add.s64 	%rd8807, %rd8807, %rd6438;
	mov.u64 	%rd8808, %rd406;
$L__BB0_98:
	mul.lo.s64 	%rd6461, %rd376, %rd402;
	// begin inline asm
	mul.hi.u64 %rd6439, %rd6461, %rd3548;
	// end inline asm
	// begin inline asm
	mul.lo.u64 %rd6442, %rd6461, %rd3548;
	// end inline asm
	not.b64 	%rd6583, %rd402;
	setp.gt.u64 	%p860, %rd6442, %rd6583;
	selp.u64 	%rd6584, 1, 0, %p860;
	add.s64 	%rd6585, %rd6439, %rd6584;
	// begin inline asm
	mul.hi.u64 %rd6445, %rd6461, %rd378;
	// end inline asm
	// begin inline asm
	mul.lo.u64 %rd6448, %rd6461, %rd378;
	// end inline asm
	add.s64 	%rd6586, %rd6448, %rd6585;
	add.s64 	%rd6587, %rd6586, %rd403;
	setp.lt.u64 	%p861, %rd6587, %rd6586;
	selp.u64 	%rd6588, 1, 0, %p861;
	add.s64 	%rd6589, %rd6445, %rd6588;
	// begin inline asm
	mul.hi.u64 %rd6451, %rd6461, %rd359;
	// end inline asm
	// begin inline asm
	mul.lo.u64 %rd6454, %rd6461, %rd359;
	// end inline asm
	add.s64 	%rd6590, %rd6454, %rd6589;
	add.s64 	%rd6591, %rd6590, %rd404;
	setp.lt.u64 	%p862, %rd6591, %rd6590;
	selp.u64 	%rd6592, 1, 0, %p862;
	add.s64 	%rd6593, %rd6451, %rd6592;
	// begin inline asm
	mul.hi.u64 %rd6457, %rd6461, %rd381;
	// end inline asm
	// begin inline asm
	mul.lo.u64 %rd6460, %rd6461, %rd381;
	// end inline asm
	add.s64 	%rd6594, %rd6460, %rd6593;
	add.s64 	%rd6595, %rd6594, %rd8808;
	setp.lt.u64 	%p863, %rd6595, %rd6594;
	selp.u64 	%rd6596, 1, 0, %p863;
	add.s64 	%rd6597, %rd6457, %rd6596;
	add.s64 	%rd6598, %rd8807, %rd6597;
	setp.lt.u64 	%p864, %rd6587, %rd3548;
	selp.u64 	%rd6599, 1, 0, %p864;
	selp.s64 	%rd6600, -1, 0, %p864;
	add.s64 	%rd6601, %rd6591, %rd6600;
	setp.lt.u64 	%p865, %rd6591, %rd6599;
	selp.u64 	%rd6602, 1, 0, %p865;
	sub.s64 	%rd6603, %rd6601, %rd378;
	setp.lt.u64 	%p866, %rd6601, %rd378;
	selp.u64 	%rd6604, 1, 0, %p866;
	add.s64 	%rd6605, %rd6604, %rd6602;
	sub.s64 	%rd6606, %rd6595, %rd6605;
	setp.lt.u64 	%p867, %rd6595, %rd6605;
	selp.u64 	%rd6607, 1, 0, %p867;
	sub.s64 	%rd6608, %rd6606, %rd359;
	setp.lt.u64 	%p868, %rd6606, %rd359;
	selp.u64 	%rd6609, 1, 0, %p868;
	add.s64 	%rd6610, %rd6609, %rd6607;
	sub.s64 	%rd6611, %rd6598, %rd6610;
	setp.ge.u64 	%p869, %rd6598, %rd6610;
	sub.s64 	%rd6612, %rd6611, %rd381;
	setp.ge.u64 	%p870, %rd6611, %rd381;
	and.pred  	%p871, %p869, %p870;
	selp.b64 	%rd6613, %rd3548, 0, %p871;
	sub.s64 	%rd410, %rd6587, %rd6613;
	selp.b64 	%rd411, %rd6603, %rd6591, %p871;
	selp.b64 	%rd412, %rd6608, %rd6595, %p871;
	selp.b64 	%rd413, %rd6612, %rd6598, %p871;
	// begin inline asm
	mul.hi.u64 %rd6463, %rd8985, %rd8985;
	// end inline asm
	// begin inline asm
	mul.lo.u64 %rd6466, %rd8985, %rd8985;
	// end inline asm
	// begin inline asm
	mul.hi.u64 %rd6469, %rd8985, %rd8984;
	// end inline asm
	// begin inline asm
	mul.lo.u64 %rd6472, %rd8985, %rd8984;
	// end inline asm
	add.s64 	%rd6614, %rd6472, %rd6463;
	// begin inline asm
	mul.hi.u64 %rd6475, %rd8985, %rd8983;
	// end inline asm
	// begin inline asm
	mul.lo.u64 %rd6478, %rd8985, %rd8983;
	// end inline asm
	add.s64 	%rd6615, %rd6478, %rd6469;
	// begin inline asm
	mul.hi.u64 %rd6481, %rd8985, %rd8982;
	// end inline asm
	// begin inline asm
	mul.lo.u64 %rd6484, %rd8985, %rd8982;
	// end inline asm
	add.s64 	%rd6616, %rd6484, %rd6475;
	// begin inline asm
	mul.hi.u64 %rd6487, %rd8984, %rd8985;
	// end inline asm
	// begin inline asm
	mul.lo.u64 %rd6490, %rd8984, %rd8985;
	// end inline asm
	add.s64 	%rd6617, %rd6490, %rd6614;
	setp.lt.u64 	%p872, %rd6617, %rd6490;
	selp.u64 	%rd6618, 1, 0, %p872;
	add.s64 	%rd6619, %rd6487, %rd6618;
	// begin inline asm
	mul.hi.u64 %rd6493, %rd8984, %rd8984;
	// end inline asm
	// begin inline asm
	mul.lo.u64 %rd6496, %rd8984, %rd8984;
	// end inline asm
	add.s64 	%rd6620, %rd6496, %rd6619;
	add.s64 	%rd6621, %rd6620, %rd6615;
	setp.lt.u64 	%p873, %rd6621, %rd6620;
	selp.u64 	%rd6622, 1, 0, %p873;
	add.s64 	%rd6623, %rd6493, %rd6622;
	// begin inline asm
	mul.hi.u64 %rd6499, %rd8984, %rd8983;
	// end inline asm
	// begin inline asm
	mul.lo.u64 %rd6502, %rd8984, %rd8983;
	// end inline asm
	add.s64 	%rd6624, %rd6502, %rd6623;
	add.s64 	%rd6625, %rd6624, %rd6616;
	setp.lt.u64 	%p874, %rd6625, %rd6624;
	selp.u64 	%rd6626, 1, 0, %p874;
	add.s64 	%rd6627, %rd6499, %rd6626;
	// begin inline asm
	mul.hi.u64 %rd6505, %rd8984, %rd8982;
	// end inline asm
	// begin inline asm
	mul.lo.u64 %rd6508, %rd8984, %rd8982;
	// end inline asm
	add.s64 	%rd6628, %rd6508, %rd6627;
	add.s64 	%rd6629, %rd6628, %rd6481;
	setp.lt.u64 	%p875, %rd6629, %rd6628;
	selp.u64 	%rd6630, 1, 0, %p875;
	add.s64 	%rd6631, %rd6505, %rd6630;
	// begin inline asm
	mul.hi.u64 %rd6511, %rd8983, %rd8985;
	// end inline asm
	// begin inline asm
	mul.lo.u64 %rd6514, %rd8983, %rd8985;
	// end inline asm
	add.s64 	%rd6632, %rd6514, %rd6621;
	setp.lt.u64 	%p876, %rd6632, %rd6514;
	selp.u64 	%rd6633, 1, 0, %p876;
	add.s64 	%rd6634, %rd6511, %rd6633;
	// begin inline asm
	mul.hi.u64 %rd6517, %rd8983, %rd8984;
	// end inline asm
	// begin inline asm
	mul.lo.u64 %rd6520, %rd8983, %rd8984;
	// end inline asm
	add.s64 	%rd6635, %rd6520, %rd6634;
	add.s64 	%rd6636, %rd6635, %rd6625;
	setp.lt.u64 	%p877, %rd6636, %rd6635;
	selp.u64 	%rd6637, 1, 0, %p877;
	add.s64 	%rd6638, %rd6517, %rd6637;
	// begin inline asm
	mul.hi.u64 %rd6523, %rd8983, %rd8983;
	// end inline asm
	// begin inline asm
	mul.lo.u64 %rd6526, %rd8983, %rd8983;
	// end inline asm
	add.s64 	%rd6639, %rd6526, %rd6638;
	add.s64 	%rd6640, %rd6639, %rd6629;
	setp.lt.u64 	%p878, %rd6640, %rd6639;
	selp.u64 	%rd6641, 1, 0, %p878;
	add.s64 	%rd6642, %rd6523, %rd6641;
	// begin inline asm
	mul.hi.u64 %rd6529, %rd8983, %rd8982;
	// end inline asm
	// begin inline asm
	mul.lo.u64 %rd6532, %rd8983, %rd8982;
	// end inline asm
	add.s64 	%rd6643, %rd6532, %rd6642;
	add.s64 	%rd6644, %rd6643, %rd6631;
	setp.lt.u64 	%p879, %rd6644, %rd6643;
	selp.u64 	%rd6645, 1, 0, %p879;
	add.s64 	%rd6646, %rd6529, %rd6645;
	// begin inline asm
	mul.hi.u64 %rd6535, %rd8982, %rd8985;
	// end inline asm
	// begin inline asm
	mul.lo.u64 %rd6538, %rd8982, %rd8985;
	// end inline asm
	add.s64 	%rd6647, %rd6538, %rd6636;
	setp.lt.u64 	%p880, %rd6647, %rd6538;
	selp.u64 	%rd6648, 1, 0, %p880;
	add.s64 	%rd6649, %rd6535, %rd6648;
	// begin inline asm
	mul.hi.u64 %rd6541, %rd8982, %rd8984;
	// end inline asm
	// begin inline asm
	mul.lo.u64 %rd6544, %rd8982, %rd8984;
	// end inline asm
	add.s64 	%rd6650, %rd6544, %rd6649;
	add.s64 	%rd8819, %rd6650, %rd6640;
	setp.lt.u64 	%p881, %rd8819, %rd6650;
	selp.u64 	%rd6651, 1, 0, %p881;
	add.s64 	%rd6652, %rd6541, %rd6651;
	// begin inline asm
	mul.hi.u64 %rd6547, %rd8982, %rd8983;
	// end inline asm
	// begin inline asm
	mul.lo.u64 %rd6550, %rd8982, %rd8983;
	// end inline asm
	add.s64 	%rd6653, %rd6550, %rd6652;
	add.s64 	%rd8818, %rd6653, %rd6644;
	setp.lt.u64 	%p882, %rd8818, %rd6653;
	selp.u64 	%rd6654, 1, 0, %p882;
	add.s64 	%rd6655, %rd6547, %rd6654;
	// begin inline asm
	mul.hi.u64 %rd6553, %rd8982, %rd8982;
	// end inline asm
	// begin inline asm
	mul.lo.u64 %rd6556, %rd8982, %rd8982;
	// end inline asm
	add.s64 	%rd6656, %rd6556, %rd6655;
	add.s64 	%rd8817, %rd6656, %rd6646;
	setp.lt.u64 	%p883, %rd8817, %rd6656;
	selp.u64 	%rd6657, 1, 0, %p883;
	add.s64 	%rd8816, %rd6553, %rd6657;
	mul.lo.s64 	%rd6581, %rd376, %rd6466;
	// begin inline asm
	mul.hi.u64 %rd6559, %rd6581, %rd3548;
	// end inline asm
	// begin inline asm
	mul.lo.u64 %rd6562, %rd6581, %rd3548;
	// end inline asm
	not.b64 	%rd6658, %rd6466;
	setp.gt.u64 	%p884, %rd6562, %rd6658;
	selp.u64 	%rd6659, 1, 0, %p884;
	add.s64 	%rd6660, %rd6559, %rd6659;
	// begin inline asm
	mul.hi.u64 %rd6565, %rd6581, %rd378;
	// end inline asm
	// begin inline asm
	mul.lo.u64 %rd6568, %rd6581, %rd378;
	// end inline asm
	add.s64 	%rd6661, %rd6568, %rd6660;
	add.s64 	%rd418, %rd6661, %rd6617;
	setp.lt.u64 	%p885, %rd418, %rd6661;
	selp.u64 	%rd6662, 1, 0, %p885;
	add.s64 	%rd6663, %rd6565, %rd6662;
	// begin inline asm
	mul.hi.u64 %rd6571, %rd6581, %rd359;
	// end inline asm
	// begin inline asm
	mul.lo.u64 %rd6574, %rd6581, %rd359;
	// end inline asm
	add.s64 	%rd6664, %rd6574, %rd6663;
	add.s64 	%rd419, %rd6664, %rd6632;
	setp.lt.u64 	%p886, %rd419, %rd6664;
	selp.u64 	%rd6665, 1, 0, %p886;
	add.s64 	%rd6666, %rd6571, %rd6665;
	// begin inline asm
	mul.hi.u64 %rd6577, %rd6581, %rd381;
	// end inline asm
	// begin inline asm
	mul.lo.u64 %rd6580, %rd6581, %rd381;
	// end inline asm
	add.s64 	%rd6667, %rd6580, %rd6666;
	add.s64 	%rd420, %rd6667, %rd6647;
	setp.lt.u64 	%p887, %rd420, %rd6667;
	selp.u64 	%rd6668, 1, 0, %p887;
	add.s64 	%rd421, %rd6577, %rd6668;
	setp.eq.s64 	%p888, %rd421, 0;
	@%p888 bra 	$L__BB0_102;
	add.s64 	%rd422, %rd8819, %rd421;
	setp.ge.u64 	%p889, %rd422, %rd8819;
	mov.u64 	%rd8819, %rd422;
	@%p889 bra 	$L__BB0_102;
	add.s64 	%rd8818, %rd8818, 1;
	setp.ne.s64 	%p890, %rd8818, 0;
	mov.u64 	%rd8819, %rd422;
	@%p890 bra 	$L__BB0_102;
	add.s64 	%rd8817, %rd8817, 1;
	setp.eq.s64 	%p891, %rd8817, 0;
	selp.u64 	%rd6670, 1, 0, %p891;
	add.s64 	%rd8816, %rd8816, %rd6670;
	mov.b64 	%rd8818, 0;
	mov.u64 	%rd8819, %rd422;
$L__BB0_102:
	mul.lo.s64 	%rd6693, %rd376, %rd418;
	// begin inline asm
	mul.hi.u64 %rd6671, %rd6693, %rd3548;
	// end inline asm
	// begin inline asm
	mul.lo.u64 %rd6674, %rd6693, %rd3548;
	// end inline asm
	not.b64 	%rd6695, %rd418;
	setp.gt.u64 	%p892, %rd6674, %rd6695;
	selp.u64 	%rd6696, 1, 0, %p892;
	add.s64 	%rd6697, %rd6671, %rd6696;
	// begin inline asm
	mul.hi.u64 %rd6677, %rd6693, %rd378;
	// end inline asm
	// begin inline asm
	mul.lo.u64 %rd6680, %rd6693, %rd378;
	// end inline asm
	add.s64 	%rd6698, %rd6680, %rd6697;
	add.s64 	%rd430, %rd6698, %rd419;
	setp.lt.u64 	%p893, %rd430, %rd6698;
	selp.u64 	%rd6699, 1, 0, %p893;
	add.s64 	%rd6700, %rd6677, %rd6699;
	// begin inline asm
	mul.hi.u64 %rd6683, %rd6693, %rd359;
	// end inline asm
	// begin inline asm
	mul.lo.u64 %rd6686, %rd6693, %rd359;
	// end inline asm
	add.s64 	%rd6701, %rd6686, %rd6700;
	add.s64 	%rd431, %rd6701, %rd420;
	setp.lt.u64 	%p894, %rd431, %rd6701;
	selp.u64 	%rd6702, 1, 0, %p894;
	add.s64 	%rd6703, %rd6683, %rd6702;
	// begin inline asm
	mul.hi.u64 %rd6689, %rd6693, %rd381;
	// end inline asm
	// begin inline asm
	mul.lo.u64 %rd6692, %rd6693, %rd381;
	// end inline asm
	add.s64 	%rd6704, %rd6692, %rd6703;
	add.s64 	%rd432, %rd6704, %rd8819;
	setp.lt.u64 	%p895, %rd432, %rd6704;
	selp.u64 	%rd6705, 1, 0, %p895;
	add.s64 	%rd433, %rd6689, %rd6705;
	setp.eq.s64 	%p896, %rd433, 0;
	@%p896 bra 	$L__BB0_105;
	add.s64 	%rd434, %rd8818, %rd433;
	setp.ge.u64 	%p897, %rd434, %rd8818;
	mov.u64 	%rd8818, %rd434;
	@%p897 bra 	$L__BB0_105;
	add.s64 	%rd8817, %rd8817, 1;
	setp.eq.s64 	%p898, %rd8817, 0;
	selp.u64 	%rd6706, 1, 0, %p898;
	add.s64 	%rd8816, %rd8816, %rd6706;
$L__BB0_105:
	mul.lo.s64 	%rd6729, %rd376, %rd430;
	// begin inline asm
	mul.hi.u64 %rd6707, %rd6729, %rd3548;
	// end inline asm
	// begin inline asm
	mul.lo.u64 %rd6710, %rd6729, %rd3548;
	// end inline asm
	not.b64 	%rd6731, %rd430;
	setp.gt.u64 	%p899, %rd6710, %rd6731;
	selp.u64 	%rd6732, 1, 0, %p899;
	add.s64 	%rd6733, %rd6707, %rd6732;
	// begin inline asm
	mul.hi.u64 %rd6713, %rd6729, %rd378;
	// end inline asm
	// begin inline asm
	mul.lo.u64 %rd6716, %rd6729, %rd378;
	// end inline asm
	add.s64 	%rd6734, %rd6716, %rd6733;
	add.s64 	%rd440, %rd6734, %rd431;
	setp.lt.u64 	%p900, %rd440, %rd6734;
	selp.u64 	%rd6735, 1, 0, %p900;
	add.s64 	%rd6736, %rd6713, %rd6735;
	// begin inline asm
	mul.hi.u64 %rd6719, %rd6729, %rd359;
	// end inline asm
	// begin inline asm
	mul.lo.u64 %rd6722, %rd6729, %rd359;
	// end inline asm
	add.s64 	%rd6737, %rd6722, %rd6736;
	add.s64 	%rd441, %rd6737, %rd432;
	setp.lt.u64 	%p901, %rd441, %rd6737;
	selp.u64 	%rd6738, 1, 0, %p901;
	add.s64 	%rd6739, %rd6719, %rd6738;
	// begin inline asm
	mul.hi.u64 %rd6725, %rd6729, %rd381;
	// end inline asm
	// begin inline asm
	mul.lo.u64 %rd6728, %rd6729, %rd381;
	// end inline asm
	add.s64 	%rd6740, %rd6728, %rd6739;
	add.s64 	%rd442, %rd6740, %rd8818;
	setp.lt.u64 	%p902, %rd442, %rd6740;
	selp.u64 	%rd6741, 1, 0, %p902;
	add.s64 	%rd443, %rd6725, %rd6741;
	setp.eq.s64 	%p903, %rd443, 0;
	@%p903 bra 	$L__BB0_107;
	add.s64 	%rd444, %rd8817, %rd443;
	setp.lt.u64 	%p904, %rd444, %rd8817;
	selp.u64 	%rd6742, 1, 0, %p904;
	add.s64 	%rd8816, %rd8816, %rd6742;
	mov.u64 	%rd8817, %rd444;
$L__BB0_107:
	mul.lo.s64 	%rd6765, %rd376, %rd440;
	// begin inline asm
	mul.hi.u64 %rd6743, %rd6765, %rd3548;
	// end inline asm
	// begin inline asm
	mul.lo.u64 %rd6746, %rd6765, %rd3548;
	// end inline asm
	not.b64 	%rd6887, %rd440;
	setp.gt.u64 	%p905, %rd6746, %rd6887;
	selp.u64 	%rd6888, 1, 0, %p905;
	add.s64 	%rd6889, %rd6743, %rd6888;
	// begin inline asm
	mul.hi.u64 %rd6749, %rd6765, %rd378;
	// end inline asm
	// begin inline asm
	mul.lo.u64 %rd6752, %rd6765, %rd378;
	// end inline asm
	add.s64 	%rd6890, %rd6752, %rd6889;
	add.s64 	%rd6891, %rd6890, %rd441;
	setp.lt.u64 	%p906, %rd6891, %rd6890;
	selp.u64 	%rd6892, 1, 0, %p906;
	add.s64 	%rd6893, %rd6749, %rd6892;
	// begin inline asm
	mul.hi.u64 %rd6755, %rd6765, %rd359;
	// end inline asm
	// begin inline asm
	mul.lo.u64 %rd6758, %rd6765, %rd359;
	// end inline asm
	add.s64 	%rd6894, %rd6758, %rd6893;
	add.s64 	%rd6895, %rd6894, %rd442;
	setp.lt.u64 	%p907, %rd6895, %rd6894;
	selp.u64 	%rd6896, 1, 0, %p907;
	add.s64 	%rd6897, %rd6755, %rd6896;
	// begin inline asm
	mul.hi.u64 %rd6761, %rd6765, %rd381;
	// end inline asm
	// begin inline asm
	mul.lo.u64 %rd6764, %rd6765, %rd381;
	// end inline asm
	add.s64 	%rd6898, %rd6764, %rd6897;
	add.s64 	%rd6899, %rd6898, %rd8817;
	setp.lt.u64 	%p908, %rd6899, %rd6898;
	selp.u64 	%rd6900, 1, 0, %p908;
	add.s64 	%rd6901, %rd6761, %rd6900;
	add.s64 	%rd6902, %rd8816, %rd6901;
	setp.lt.u64 	%p909, %rd6891, %rd3548;
	selp.u64 	%rd6903, 1, 0, %p909;
	selp.s64 	%rd6904, -1, 0, %p909;
	add.s64 	%rd6905, %rd6895, %rd6904;
	setp.lt.u64 	%p910, %rd6895, %rd6903;
	selp.u64 	%rd6906, 1, 0, %p910;
	sub.s64 	%rd6907, %rd6905, %rd378;
	setp.lt.u64 	%p911, %rd6905, %rd378;
	selp.u64 	%rd6908, 1, 0, %p911;
	add.s64 	%rd6909, %rd6908, %rd6906;
	sub.s64 	%rd6910, %rd6899, %rd6909;
	setp.lt.u64 	%p912, %rd6899, %rd6909;
	selp.u64 	%rd6911, 1, 0, %p912;
	sub.s64 	%rd6912, %rd6910, %rd359;
	setp.lt.u64 	%p913, %rd6910, %rd359;
	selp.u64 	%rd6913, 1, 0, %p913;
	add.s64 	%rd6914, %rd6913, %rd6911;
	sub.s64 	%rd6915, %rd6902, %rd6914;
	setp.ge.u64 	%p914, %rd6902, %rd6914;
	sub.s64 	%rd6916, %rd6915, %rd381;
	setp.ge.u64 	%p915, %rd6915, %rd381;
	and.pred  	%p916, %p914, %p915;
	selp.b64 	%rd6917, %rd3548, 0, %p916;
	sub.s64 	%rd6844, %rd6891, %rd6917;
	selp.b64 	%rd6850, %rd6907, %rd6895, %p916;
	selp.b64 	%rd6856, %rd6912, %rd6899, %p916;
	selp.b64 	%rd6862, %rd6916, %rd6902, %p916;
	// begin inline asm
	mul.hi.u64 %rd6767, %rd6844, %rd6844;
	// end inline asm
	// begin inline asm
	mul.lo.u64 %rd6770, %rd6844, %rd6844;
	// end inline asm
	// begin inline asm
	mul.hi.u64 %rd6773, %rd6844, %rd6850;
	// end inline asm
	// begin inline asm
	mul.lo.u64 %rd6776, %rd6844, %rd6850;
	// end inline asm
	add.s64 	%rd6918, %rd6776, %rd6767;
	// begin inline asm
	mul.hi.u64 %rd6779, %rd6844, %rd6856;
	// end inline asm
	// begin inline asm
	mul.lo.u64 %rd6782, %rd6844, %rd6856;
	// end inline asm
	add.s64 	%rd6919, %rd6782, %rd6773;
	// begin inline asm
	mul.hi.u64 %rd6785, %rd6844, %rd6862;
	// end inline asm
	// begin inline asm
	mul.lo.u64 %rd6788, %rd6844, %rd6862;
	// end inline asm
	add.s64 	%rd6920, %rd6788, %rd6779;
	// begin inline asm
	mul.hi.u64 %rd6791, %rd6850, %rd6844;
	// end inline asm
	// begin inline asm
	mul.lo.u64 %rd6794, %rd6850, %rd6844;
	// end inline asm
	add.s64 	%rd6921, %rd6794, %rd6918;
	setp.lt.u64 	%p917, %rd6921, %rd6794;
	selp.u64 	%rd6922, 1, 0, %p917;
	add.s64 	%rd6923, %rd6791, %rd6922;
	// begin inline asm
	mul.hi.u64 %rd6797, %rd6850, %rd6850;
	// end inline asm
	// begin inline asm
	mul.lo.u64 %rd6800, %rd6850, %rd6850;
	// end inline asm
	add.s64 	%rd6924, %rd6800, %rd6923;
	add.s64 	%rd6925, %rd6924, %rd6919;
	setp.lt.u64 	%p918, %rd6925, %rd6924;
	selp.u64 	%rd6926, 1, 0, %p918;
	add.s64 	%rd6927, %rd6797, %rd6926;
	// begin inline asm
	mul.hi.u64 %rd6803, %rd6850, %rd6856;
	// end inline asm
	// begin inline asm
	mul.lo.u64 %rd6806, %rd6850, %rd6856;
	// end inline asm
	add.s64 	%rd6928, %rd6806, %rd6927;
	add.s64 	%rd6929, %rd6928, %rd6920;
	setp.lt.u64 	%p919, %rd6929, %rd6928;
	selp.u64 	%rd6930, 1, 0, %p919;
	add.s64 	%rd6931, %rd6803, %rd6930;
	// begin inline asm
	mul.hi.u64 %rd6809, %rd6850, %rd6862;
	// end inline asm
	// begin inline asm
	mul.lo.u64 %rd6812, %rd6850, %rd6862;
	// end inline asm
	add.s64 	%rd6932, %rd6812, %rd6931;
	add.s64 	%rd6933, %rd6932, %rd6785;
	setp.lt.u64 	%p920, %rd6933, %rd6932;
	selp.u64 	%rd6934, 1, 0, %p920;
	add.s64 	%rd6935, %rd6809, %rd6934;
	// begin inline asm
	mul.hi.u64 %rd6815, %rd6856, %rd6844;
	// end inline asm
	// begin inline asm
	mul.lo.u64 %rd6818, %rd6856, %rd6844;
	// end inline asm
	add.s64 	%rd6936, %rd6818, %rd6925;
	setp.lt.u64 	%p921, %rd6936, %rd6818;
	selp.u64 	%rd6937, 1, 0, %p921;
	add.s64 	%rd6938, %rd6815, %rd6937;
	// begin inline asm
	mul.hi.u64 %rd6821, %rd6856, %rd6850;
	// end inline asm
	// begin inline asm
	mul.lo.u64 %rd6824, %rd6856, %rd6850;
	// end inline asm
	add.s64 	%rd6939, %rd6824, %rd6938;
	add.s64 	%rd6940, %rd6939, %rd6929;
	setp.lt.u64 	%p922, %rd6940, %rd6939;
	selp.u64 	%rd6941, 1, 0, %p922;
	add.s64 	%rd6942, %rd6821, %rd6941;
	// begin inline asm
	mul.hi.u64 %rd6827, %rd6856, %rd6856;
	// end inline asm
	// begin inline asm
	mul.lo.u64 %rd6830, %rd6856, %rd6856;
	// end inline asm
	add.s64 	%rd6943, %rd6830, %rd6942;
	add.s64 	%rd6944, %rd6943, %rd6933;
	setp.lt.u64 	%p923, %rd6944, %rd6943;
	selp.u64 	%rd6945, 1, 0, %p923;
	add.s64 	%rd6946, %rd6827, %rd6945;
	// begin inline asm
	mul.hi.u64 %rd6833, %rd6856, %rd6862;
	// end inline asm
	// begin inline asm
	mul.lo.u64 %rd6836, %rd6856, %rd6862;
	// end inline asm
	add.s64 	%rd6947, %rd6836, %rd6946;
	add.s64 	%rd6948, %rd6947, %rd6935;
	setp.lt.u64 	%p924, %rd6948, %rd6947;
	selp.u64 	%rd6949, 1, 0, %p924;
	add.s64 	%rd6950, %rd6833, %rd6949;
	// begin inline asm
	mul.hi.u64 %rd6839, %rd6862, %rd6844;
	// end inline asm
	// begin inline asm
	mul.lo.u64 %rd6842, %rd6862, %rd6844;
	// end inline asm
	add.s64 	%rd6951, %rd6842, %rd6940;
	setp.lt.u64 	%p925, %rd6951, %rd6842;
	selp.u64 	%rd6952, 1, 0, %p925;
	add.s64 	%rd6953, %rd6839, %rd6952;
	// begin inline asm
	mul.hi.u64 %rd6845, %rd6862, %rd6850;
	// end inline asm
	// begin inline asm
	mul.lo.u64 %rd6848, %rd6862, %rd6850;
	// end inline asm
	add.s64 	%rd6954, %rd6848, %rd6953;
	add.s64 	%rd8828, %rd6954, %rd6944;
	setp.lt.u64 	%p926, %rd8828, %rd6954;
	selp.u64 	%rd6955, 1, 0, %p926;
	add.s64 	%rd6956, %rd6845, %rd6955;
	// begin inline asm
	mul.hi.u64 %rd6851, %rd6862, %rd6856;
	// end inline asm
	// begin inline asm
	mul.lo.u64 %rd6854, %rd6862, %rd6856;
	// end inline asm
	add.s64 	%rd6957, %rd6854, %rd6956;
	add.s64 	%rd8827, %rd6957, %rd6948;
	setp.lt.u64 	%p927, %rd8827, %rd6957;
	selp.u64 	%rd6958, 1, 0, %p927;
	add.s64 	%rd6959, %rd6851, %rd6958;
	// begin inline asm
	mul.hi.u64 %rd6857, %rd6862, %rd6862;
	// end inline asm
	// begin inline asm
	mul.lo.u64 %rd6860, %rd6862, %rd6862;
	// end inline asm
	add.s64 	%rd6960, %rd6860, %rd6959;
	add.s64 	%rd8826, %rd6960, %rd6950;
	setp.lt.u64 	%p928, %rd8826, %rd6960;
	selp.u64 	%rd6961, 1, 0, %p928;
	add.s64 	%rd8825, %rd6857, %rd6961;
	mul.lo.s64 	%rd6885, %rd376, %rd6770;
	// begin inline asm
	mul.hi.u64 %rd6863, %rd6885, %rd3548;
	// end inline asm
	// begin inline asm
	mul.lo.u64 %rd6866, %rd6885, %rd3548;
	// end inline asm
	not.b64 	%rd6962, %rd6770;
	setp.gt.u64 	%p929, %rd6866, %rd6962;
	selp.u64 	%rd6963, 1, 0, %p929;
	add.s64 	%rd6964, %rd6863, %rd6963;
	// begin inline asm
	mul.hi.u64 %rd6869, %rd6885, %rd378;
	// end inline asm
	// begin inline asm
	mul.lo.u64 %rd6872, %rd6885, %rd378;
	// end inline asm
	add.s64 	%rd6965, %rd6872, %rd6964;
	add.s64 	%rd457, %rd6965, %rd6921;
	setp.lt.u64 	%p930, %rd457, %rd6965;
	selp.u64 	%rd6966, 1, 0, %p930;
	add.s64 	%rd6967, %rd6869, %rd6966;
	// begin inline asm
	mul.hi.u64 %rd6875, %rd6885, %rd359;
	// end inline asm
	// begin inline asm
	mul.lo.u64 %rd6878, %rd6885, %rd359;
	// end inline asm
	add.s64 	%rd6968, %rd6878, %rd6967;
	add.s64 	%rd458, %rd6968, %rd6936;
	setp.lt.u64 	%p931, %rd458, %rd6968;
	selp.u64 	%rd6969, 1, 0, %p931;
	add.s64 	%rd6970, %rd6875, %rd6969;
	// begin inline asm
	mul.hi.u64 %rd6881, %rd6885, %rd381;
	// end inline asm
	// begin inline asm
	mul.lo.u64 %rd6884, %rd6885, %rd381;
	// end inline asm
	add.s64 	%rd6971, %rd6884, %rd6970;
	add.s64 	%rd459, %rd6971, %rd6951;
	setp.lt.u64 	%p932, %rd459, %rd6971;
	selp.u64 	%rd6972, 1, 0, %p932;
	add.s64 	%rd460, %rd6881, %rd6972;
	setp.eq.s64 	%p933, %rd460, 0;
	@%p933 bra 	$L__BB0_111;
	add.s64 	%rd461, %rd8828, %rd460;
	setp.ge.u64 	%p934, %rd461, %rd8828;
	mov.u64 	%rd8828, %rd461;
	@%p934 bra 	$L__BB0_111;
	add.s64 	%rd8827, %rd8827, 1;
	setp.ne.s64 	%p935, %rd8827, 0;
	mov.u64 	%rd8828, %rd461;
	@%p935 bra 	$L__BB0_111;
	add.s64 	%rd8826, %rd8826, 1;
	setp.eq.s64 	%p936, %rd8826, 0;
	selp.u64 	%rd6974, 1, 0, %p936;
	add.s64 	%rd8825, %rd8825, %rd6974;
	mov.b64 	%rd8827, 0;
	mov.u64 	%rd8828, %rd461;
$L__BB0_111:
	mul.lo.s64 	%rd6997, %rd376, %rd457;
	// begin inline asm
	mul.hi.u64 %rd6975, %rd6997, %rd3548;
	// end inline asm
	// begin inline asm
	mul.lo.u64 %rd6978, %rd6997, %rd3548;
	// end inline asm
	not.b64 	%rd6999, %rd457;
	setp.gt.u64 	%p937, %rd6978, %rd6999;
	selp.u64 	%rd7000, 1, 0, %p937;
	add.s64 	%rd7001, %rd6975, %rd7000;
	// begin inline asm
	mul.hi.u64 %rd6981, %rd6997, %rd378;
	// end inline asm
	// begin inline asm
	mul.lo.u64 %rd6984, %rd6997, %rd378;
	// end inline asm
	add.s64 	%rd7002, %rd6984, %rd7001;
	add.s64 	%rd469, %rd7002, %rd458;
	setp.lt.u64 	%p938, %rd469, %rd7002;
	selp.u64 	%rd7003, 1, 0, %p938;
	add.s64 	%rd7004, %rd6981, %rd7003;
	// begin inline asm
	mul.hi.u64 %rd6987, %rd6997, %rd359;
	// end inline asm
	// begin inline asm
	mul.lo.u64 %rd6990, %rd6997, %rd359;
	// end inline asm
	add.s64 	%rd7005, %rd6990, %rd7004;
	add.s64 	%rd470, %rd7005, %rd459;
	setp.lt.u64 	%p939, %rd470, %rd7005;
	selp.u64 	%rd7006, 1, 0, %p939;
	add.s64 	%rd7007, %rd6987, %rd7006;
	// begin inline asm
	mul.hi.u64 %rd6993, %rd6997, %rd381;
	// end inline asm
	// begin inline asm
	mul.lo.u64 %rd6996, %rd6997, %rd381;
	// end inline asm
	add.s64 	%rd7008, %rd6996, %rd7007;
	add.s64 	%rd471, %rd7008, %rd8828;
	setp.lt.u64 	%p940, %rd471, %rd7008;
	selp.u64 	%rd7009, 1, 0, %p940;
	add.s64 	%rd472, %rd6993, %rd7009;
	setp.eq.s64 	%p941, %rd472, 0;
	@%p941 bra 	$L__BB0_114;
	add.s64 	%rd473, %rd8827, %rd472;
	setp.ge.u64 	%p942, %rd473, %rd8827;
	mov.u64 	%rd8827, %rd473;
	@%p942 bra 	$L__BB0_114;
	add.s64 	%rd8826, %rd8826, 1;
	setp.eq.s64 	%p943, %rd8826, 0;
	selp.u64 	%rd7010, 1, 0, %p943;
	add.s64 	%rd8825, %rd8825, %rd7010;
$L__BB0_114:
	mul.lo.s64 	%rd7033, %rd376, %rd469;
	// begin inline asm
	mul.hi.u64 %rd7011, %rd7033, %rd3548;
	// end inline asm
	// begin inline asm
	mul.lo.u64 %rd7014, %rd7033, %rd3548;
	// end inline asm
	not.b64 	%rd7035, %rd469;
	setp.gt.u64 	%p944, %rd7014, %rd7035;
	selp.u64 	%rd7036, 1, 0, %p944;
	add.s64 	%rd7037, %rd7011, %rd7036;
	// begin inline asm
	mul.hi.u64 %rd7017, %rd7033, %rd378;
	// end inline asm
	// begin inline asm
	mul.lo.u64 %rd7020, %rd7033, %rd378;
	// end inline asm
	add.s64 	%rd7038, %rd7020, %rd7037;
	add.s64 	%rd479, %rd7038, %rd470;
	setp.lt.u64 	%p945, %rd479, %rd7038;
	selp.u64 	%rd7039, 1, 0, %p945;
	add.s64 	%rd7040, %rd7017, %rd7039;
	// begin inline asm
	mul.hi.u64 %rd7023, %rd7033, %rd359;
	// end inline asm
	// begin inline asm
	mul.lo.u64 %rd7026, %rd7033, %rd359;
	// end inline asm
	add.s64 	%rd7041, %rd7026, %rd7040;
	add.s64 	%rd480, %rd7041, %rd471;
	setp.lt.u64 	%p946, %rd480, %rd7041;
	selp.u64 	%rd7042, 1, 0, %p946;
	add.s64 	%rd7043, %rd7023, %rd7042;
	// begin inline asm
	mul.hi.u64 %rd7029, %rd7033, %rd381;
	// end inline asm
	// begin inline asm
	mul.lo.u64 %rd7032, %rd7033, %rd381;
	// end inline asm
	add.s64 	%rd7044, %rd7032, %rd7043;
	add.s64 	%rd481, %rd7044, %rd8827;
	setp.lt.u64 	%p947, %rd481, %rd7044;
	selp.u64 	%rd7045, 1, 0, %p947;
	add.s64 	%rd482, %rd7029, %rd7045;
	setp.eq.s64 	%p948, %rd482, 0;
	@%p948 bra 	$L__BB0_116;
	add.s64 	%rd483, %rd8826, %rd482;
	setp.lt.u64 	%p949, %rd483, %rd8826;
	selp.u64 	%rd7046, 1, 0, %p949;
	add.s64 	%rd8825, %rd8825, %rd7046;
	mov.u64 	%rd8826, %rd483;
$L__BB0_116:
	mul.lo.s64 	%rd7069, %rd376, %rd479;
	// begin inline asm
	mul.hi.u64 %rd7047, %rd7069, %rd3548;
	// end inline asm
	// begin inline asm
	mul.lo.u64 %rd7050, %rd7069, %rd3548;
	// end inline asm
	not.b64 	%rd7191, %rd479;
	setp.gt.u64 	%p950, %rd7050, %rd7191;
	selp.u64 	%rd7192, 1, 0, %p950;
	add.s64 	%rd7193, %rd7047, %rd7192;
	// begin inline asm
	mul.hi.u64 %rd7053, %rd7069, %rd378;
	// end inline asm
	// begin inline asm
	mul.lo.u64 %rd7056, %rd7069, %rd378;
	// end inline asm
	add.s64 	%rd7194, %rd7056, %rd7193;
	add.s64 	%rd7195, %rd7194, %rd480;
	setp.lt.u64 	%p951, %rd7195, %rd7194;
	selp.u64 	%rd7196, 1, 0, %p951;
	add.s64 	%rd7197, %rd7053, %rd7196;
	// begin inline asm
	mul.hi.u64 %rd7059, %rd7069, %rd359;
	// end inline asm
	// begin inline asm
	mul.lo.u64 %rd7062, %rd7069, %rd359;
	// end inline asm
	add.s64 	%rd7198, %rd7062, %rd7197;
	add.s64 	%rd7199, %rd7198, %rd481;
	setp.lt.u64 	%p952, %rd7199, %rd7198;
	selp.u64 	%rd7200, 1, 0, %p952;
	add.s64 	%rd7201, %rd7059, %rd7200;
	// begin inline asm
	mul.hi.u64 %rd7065, %rd7069, %rd381;
	// end inline asm
	// begin inline asm
	mul.lo.u64 %rd7068, %rd7069, %rd381;
	// end inline asm
	add.s64 	%rd7202, %rd7068, %rd7201;
	add.s64 	%rd7203, %rd7202, %rd8826;
	setp.lt.u64 	%p953, %rd7203, %rd7202;
	selp.u64 	%rd7204, 1, 0, %p953;
	add.s64 	%rd7205, %rd7065, %rd7204;
	add.s64 	%rd7206, %rd8825, %rd7205;
	setp.lt.u64 	%p954, %rd7195, %rd3548;
	selp.u64 	%rd7207, 1, 0, %p954;
	selp.s64 	%rd7208, -1, 0, %p954;
	add.s64 	%rd7209, %rd7199, %rd7208;
	setp.lt.u64 	%p955, %rd7199, %rd7207;
	selp.u64 	%rd7210, 1, 0, %p955;
	sub.s64 	%rd7211, %rd7209, %rd378;
	setp.lt.u64 	%p956, %rd7209, %rd378;
	selp.u64 	%rd7212, 1, 0, %p956;
	add.s64 	%rd7213, %rd7212, %rd7210;
	sub.s64 	%rd7214, %rd7203, %rd7213;
	setp.lt.u64 	%p957, %rd7203, %rd7213;
	selp.u64 	%rd7215, 1, 0, %p957;
	sub.s64 	%rd7216, %rd7214, %rd359;
	setp.lt.u64 	%p958, %rd7214, %rd359;
	selp.u64 	%rd7217, 1, 0, %p958;
	add.s64 	%rd7218, %rd7217, %rd7215;
	sub.s64 	%rd7219, %rd7206, %rd7218;
	setp.ge.u64 	%p959, %rd7206, %rd7218;
	sub.s64 	%rd7220, %rd7219, %rd381;
	setp.ge.u64 	%p960, %rd7219, %rd381;
	and.pred  	%p961, %p959, %p960;
	selp.b64 	%rd7221, %rd3548, 0, %p961;
	sub.s64 	%rd487, %rd7195, %rd7221;
	selp.b64 	%rd488, %rd7211, %rd7199, %p961;
	selp.b64 	%rd489, %rd7216, %rd7203, %p961;
	selp.b64 	%rd490, %rd7220, %rd7206, %p961;
	add.s64 	%rd7222, %rd6844, %rd8989;
	setp.lt.u64 	%p962, %rd7222, %rd6844;
	selp.u64 	%rd7223, 1, 0, %p962;
	add.s64 	%rd7224, %rd8988, %rd7223;
	setp.lt.u64 	%p963, %rd7224, %rd8988;
	selp.u64 	%rd7225, 1, 0, %p963;
	add.s64 	%rd7226, %rd7224, %rd6850;
	setp.lt.u64 	%p964, %rd7226, %rd7224;
	selp.u64 	%rd7227, 1, 0, %p964;
	add.s64 	%rd7228, %rd8987, %rd7225;
	add.s64 	%rd7229, %rd7228, %rd7227;
	setp.lt.u64 	%p965, %rd7229, %rd8987;
	selp.u64 	%rd7230, 1, 0, %p965;
	add.s64 	%rd7231, %rd7229, %rd6856;
	setp.lt.u64 	%p966, %rd7231, %rd7229;
	selp.u64 	%rd7232, 1, 0, %p966;
	add.s64 	%rd7233, %rd8986, %rd7230;
	add.s64 	%rd7234, %rd7233, %rd7232;
	setp.lt.u64 	%p967, %rd7234, %rd8986;
	add.s64 	%rd7235, %rd7234, %rd6862;
	setp.lt.u64 	%p968, %rd7235, %rd7234;
	setp.lt.u64 	%p969, %rd7222, %rd3548;
	selp.u64 	%rd7236, 1, 0, %p969;
	selp.s64 	%rd7237, -1, 0, %p969;
	add.s64 	%rd7238, %rd7226, %rd7237;
	setp.lt.u64 	%p970, %rd7226, %rd7236;
	selp.u64 	%rd7239, 1, 0, %p970;
	sub.s64 	%rd7240, %rd7238, %rd378;
	setp.lt.u64 	%p971, %rd7238, %rd378;
	selp.u64 	%rd7241, 1, 0, %p971;
	add.s64 	%rd7242, %rd7241, %rd7239;
	sub.s64 	%rd7243, %rd7231, %rd7242;
	setp.lt.u64 	%p972, %rd7231, %rd7242;
	selp.u64 	%rd7244, 1, 0, %p972;
	sub.s64 	%rd7245, %rd7243, %rd359;
	setp.lt.u64 	%p973, %rd7243, %rd359;
	selp.u64 	%rd7246, 1, 0, %p973;
	add.s64 	%rd7247, %rd7246, %rd7244;
	sub.s64 	%rd7248, %rd7235, %rd7247;
	setp.ge.u64 	%p974, %rd7235, %rd7247;
	sub.s64 	%rd7249, %rd7248, %rd381;
	setp.ge.u64 	%p975, %rd7248, %rd381;
	or.pred  	%p976, %p967, %p968;
	and.pred  	%p977, %p974, %p975;
	or.pred  	%p979, %p976, %p977;
	selp.b64 	%rd7250, %rd3548, 0, %p979;
	sub.s64 	%rd7148, %rd7222, %rd7250;
	selp.b64 	%rd7154, %rd7240, %rd7226, %p979;
	selp.b64 	%rd7160, %rd7245, %rd7231, %p979;
	selp.b64 	%rd7166, %rd7249, %rd7235, %p979;
	// begin inline asm
	mul.hi.u64 %rd7071, %rd7148, %rd7148;
	// end inline asm
	// begin inline asm
	mul.lo.u64 %rd7074, %rd7148, %rd7148;
	// end inline asm
	// begin inline asm
	mul.hi.u64 %rd7077, %rd7148, %rd7154;
	// end inline asm
	// begin inline asm
	mul.lo.u64 %rd7080, %rd7148, %rd7154;
	// end inline asm
	add.s64 	%rd7251, %rd7080, %rd7071;
	// begin inline asm
	mul.hi.u64 %rd7083, %rd7148, %rd7160;
	// end inline asm
	// begin inline asm
	mul.lo.u64 %rd7086, %rd7148, %rd7160;
	// end inline asm
	add.s64 	%rd7252, %rd7086, %rd7077;
	// begin inline asm
	mul.hi.u64 %rd7089, %rd7148, %rd7166;
	// end inline asm
	// begin inline asm
	mul.lo.u64 %rd7092, %rd7148, %rd7166;
	// end inline asm
	add.s64 	%rd7253, %rd7092, %rd7083;
	// begin inline asm
	mul.hi.u64 %rd7095, %rd7154, %rd7148;
	// end inline asm
	// begin inline asm
	mul.lo.u64 %rd7098, %rd7154, %rd7148;
	// end inline asm
	add.s64 	%rd7254, %rd7098, %rd7251;
	setp.lt.u64 	%p980, %rd7254, %rd7098;
	selp.u64 	%rd7255, 1, 0, %p980;
	add.s64 	%rd7256, %rd7095, %rd7255;
	// begin inline asm
	mul.hi.u64 %rd7101, %rd7154, %rd7154;
	// end inline asm
	// begin inline asm
	mul.lo.u64 %rd7104, %rd7154, %rd7154;
	// end inline asm
	add.s64 	%rd7257, %rd7104, %rd7256;
	add.s64 	%rd7258, %rd7257, %rd7252;
	setp.lt.u64 	%p981, %rd7258, %rd7257;
	selp.u64 	%rd7259, 1, 0, %p981;
	add.s64 	%rd7260, %rd7101, %rd7259;
	// begin inline asm
	mul.hi.u64 %rd7107, %rd7154, %rd7160;
	// end inline asm
	// begin inline asm
	mul.lo.u64 %rd7110, %rd7154, %rd7160;
	// end inline asm
	add.s64 	%rd7261, %rd7110, %rd7260;
	add.s64 	%rd7262, %rd7261, %rd7253;
	setp.lt.u64 	%p982, %rd7262, %rd7261;
	selp.u64 	%rd7263, 1, 0, %p982;
	add.s64 	%rd7264, %rd7107, %rd7263;
	// begin inline asm
	mul.hi.u64 %rd7113, %rd7154, %rd7166;
	// end inline asm
	// begin inline asm
	mul.lo.u64 %rd7116, %rd7154, %rd7166;
	// end inline asm
	add.s64 	%rd7265, %rd7116, %rd7264;
	add.s64 	%rd7266, %rd7265, %rd7089;
	setp.lt.u64 	%p983, %rd7266, %rd7265;
	selp.u64 	%rd7267, 1, 0, %p983;
	add.s64 	%rd7268, %rd7113, %rd7267;
	// begin inline asm
	mul.hi.u64 %rd7119, %rd7160, %rd7148;
	// end inline asm
	// begin inline asm
	mul.lo.u64 %rd7122, %rd7160, %rd7148;
	// end inline asm
	add.s64 	%rd7269, %rd7122, %rd7258;
	setp.lt.u64 	%p984, %rd7269, %rd7122;
	selp.u64 	%rd7270, 1, 0, %p984;
	add.s64 	%rd7271, %rd7119, %rd7270;
	// begin inline asm
	mul.hi.u64 %rd7125, %rd7160, %rd7154;
	// end inline asm
	// begin inline asm
	mul.lo.u64 %rd7128, %rd7160, %rd7154;
	// end inline asm
	add.s64 	%rd7272, %rd7128, %rd7271;
	add.s64 	%rd7273, %rd7272, %rd7262;
	setp.lt.u64 	%p985, %rd7273, %rd7272;
	selp.u64 	%rd7274, 1, 0, %p985;
	add.s64 	%rd7275, %rd7125, %rd7274;
	// begin inline asm
	mul.hi.u64 %rd7131, %rd7160, %rd7160;
	// end inline asm
	// begin inline asm
	mul.lo.u64 %rd7134, %rd7160, %rd7160;
	// end inline asm
	add.s64 	%rd7276, %rd7134, %rd7275;
	add.s64 	%rd7277, %rd7276, %rd7266;
	setp.lt.u64 	%p986, %rd7277, %rd7276;
	selp.u64 	%rd7278, 1, 0, %p986;
	add.s64 	%rd7279, %rd7131, %rd7278;
	// begin inline asm
	mul.hi.u64 %rd7137, %rd7160, %rd7166;
	// end inline asm
	// begin inline asm
	mul.lo.u64 %rd7140, %rd7160, %rd7166;
	// end inline asm
	add.s64 	%rd7280, %rd7140, %rd7279;
	add.s64 	%rd7281, %rd7280, %rd7268;
	setp.lt.u64 	%p987, %rd7281, %rd7280;
	selp.u64 	%rd7282, 1, 0, %p987;
	add.s64 	%rd7283, %rd7137, %rd7282;
	// begin inline asm
	mul.hi.u64 %rd7143, %rd7166, %rd7148;
	// end inline asm
	// begin inline asm
	mul.lo.u64 %rd7146, %rd7166, %rd7148;
	// end inline asm
	add.s64 	%rd7284, %rd7146, %rd7273;
	setp.lt.u64 	%p988, %rd7284, %rd7146;
	selp.u64 	%rd7285, 1, 0, %p988;
	add.s64 	%rd7286, %rd7143, %rd7285;
	// begin inline asm
	mul.hi.u64 %rd7149, %rd7166, %rd7154;
	// end inline asm
	// begin inline asm
	mul.lo.u64 %rd7152, %rd7166, %rd7154;
	// end inline asm
	add.s64 	%rd7287, %rd7152, %rd7286;
	add.s64 	%rd8837, %rd7287, %rd7277;
	setp.lt.u64 	%p989, %rd8837, %rd7287;
	selp.u64 	%rd7288, 1, 0, %p989;
	add.s64 	%rd7289, %rd7149, %rd7288;
	// begin inline asm
	mul.hi.u64 %rd7155, %rd7166, %rd7160;
	// end inline asm
	// begin inline asm
	mul.lo.u64 %rd7158, %rd7166, %rd7160;
	// end inline asm
	add.s64 	%rd7290, %rd7158, %rd7289;
	add.s64 	%rd8836, %rd7290, %rd7281;
	setp.lt.u64 	%p990, %rd8836, %rd7290;
	selp.u64 	%rd7291, 1, 0, %p990;
	add.s64 	%rd7292, %rd7155, %rd7291;
	// begin inline asm
	mul.hi.u64 %rd7161, %rd7166, %rd7166;
	// end inline asm
	// begin inline asm
	mul.lo.u64 %rd7164, %rd7166, %rd7166;
	// end inline asm
	add.s64 	%rd7293, %rd7164, %rd7292;
	add.s64 	%rd8835, %rd7293, %rd7283;
	setp.lt.u64 	%p991, %rd8835, %rd7293;
	selp.u64 	%rd7294, 1, 0, %p991;
	add.s64 	%rd8834, %rd7161, %rd7294;
	mul.lo.s64 	%rd7189, %rd376, %rd7074;
	// begin inline asm
	mul.hi.u64 %rd7167, %rd7189, %rd3548;
	// end inline asm
	// begin inline asm
	mul.lo.u64 %rd7170, %rd7189, %rd3548;
	// end inline asm
	not.b64 	%rd7295, %rd7074;
	setp.gt.u64 	%p992, %rd7170, %rd7295;
	selp.u64 	%rd7296, 1, 0, %p992;
	add.s64 	%rd7297, %rd7167, %rd7296;
	// begin inline asm
	mul.hi.u64 %rd7173, %rd7189, %rd378;
	// end inline asm
	// begin inline asm
	mul.lo.u64 %rd7176, %rd7189, %rd378;
	// end inline asm
	add.s64 	%rd7298, %rd7176, %rd7297;
	add.s64 	%rd495, %rd7298, %rd7254;
	setp.lt.u64 	%p993, %rd495, %rd7298;
	selp.u64 	%rd7299, 1, 0, %p993;
	add.s64 	%rd7300, %rd7173, %rd7299;
	// begin inline asm
	mul.hi.u64 %rd7179, %rd7189, %rd359;
	// end inline asm
	// begin inline asm
	mul.lo.u64 %rd7182, %rd7189, %rd359;
	// end inline asm
	add.s64 	%rd7301, %rd7182, %rd7300;
	add.s64 	%rd496, %rd7301, %rd7269;
	setp.lt.u64 	%p994, %rd496, %rd7301;
	selp.u64 	%rd7302, 1, 0, %p994;
	add.s64 	%rd7303, %rd7179, %rd7302;
	// begin inline asm
	mul.hi.u64 %rd7185, %rd7189, %rd381;
	// end inline asm
	// begin inline asm
	mul.lo.u64 %rd7188, %rd7189, %rd381;
	// end inline asm
	add.s64 	%rd7304, %rd7188, %rd7303;
	add.s64 	%rd497, %rd7304, %rd7284;
	setp.lt.u64 	%p995, %rd497, %rd7304;
	selp.u64 	%rd7305, 1, 0, %p995;
	add.s64 	%rd498, %rd7185, %rd7305;
	setp.eq.s64 	%p996, %rd498, 0;
	@%p996 bra 	$L__BB0_120;
	add.s64 	%rd499, %rd8837, %rd498;
	setp.ge.u64 	%p997, %rd499, %rd8837;
	mov.u64 	%rd8837, %rd499;
	@%p997 bra 	$L__BB0_120;
	add.s64 	%rd8836, %rd8836, 1;
	setp.ne.s64 	%p998, %rd8836, 0;
	mov.u64 	%rd8837, %rd499;
	@%p998 bra 	$L__BB0_120;
	add.s64 	%rd8835, %rd8835, 1;
	setp.eq.s64 	%p999, %rd8835, 0;
	selp.u64 	%rd7307, 1, 0, %p999;
	add.s64 	%rd8834, %rd8834, %rd7307;
	mov.b64 	%rd8836, 0;
	mov.u64 	%rd8837, %rd499;
$L__BB0_120:
	mul.lo.s64 	%rd7330, %rd376, %rd495;
	// begin inline asm
	mul.hi.u64 %rd7308, %rd7330, %rd3548;
	// end inline asm
	// begin inline asm
	mul.lo.u64 %rd7311, %rd7330, %rd3548;
	// end inline asm
	not.b64 	%rd7332, %rd495;
	setp.gt.u64 	%p1000, %rd7311, %rd7332;
	selp.u64 	%rd7333, 1, 0, %p1000;
	add.s64 	%rd7334, %rd7308, %rd7333;
	// begin inline asm
	mul.hi.u64 %rd7314, %rd7330, %rd378;
	// end inline asm
	// begin inline asm
	mul.lo.u64 %rd7317, %rd7330, %rd378;
	// end inline asm
	add.s64 	%rd7335, %rd7317, %rd7334;
	add.s64 	%rd507, %rd7335, %rd496;
	setp.lt.u64 	%p1001, %rd507, %rd7335;
	selp.u64 	%rd7336, 1, 0, %p1001;
	add.s64 	%rd7337, %rd7314, %rd7336;
	// begin inline asm
	mul.hi.u64 %rd7320, %rd7330, %rd359;
	// end inline asm
	// begin inline asm
	mul.lo.u64 %rd7323, %rd7330, %rd359;
	// end inline asm
	add.s64 	%rd7338, %rd7323, %rd7337;
	add.s64 	%rd508, %rd7338, %rd497;
	setp.lt.u64 	%p1002, %rd508, %rd7338;
	selp.u64 	%rd7339, 1, 0, %p1002;
	add.s64 	%rd7340, %rd7320, %rd7339;
	// begin inline asm
	mul.hi.u64 %rd7326, %rd7330, %rd381;
	// end inline asm
	// begin inline asm
	mul.lo.u64 %rd7329, %rd7330, %rd381;
	// end inline asm
	add.s64 	%rd7341, %rd7329, %rd7340;
	add.s64 	%rd509, %rd7341, %rd8837;
	setp.lt.u64 	%p1003, %rd509, %rd7341;
	selp.u64 	%rd7342, 1, 0, %p1003;
	add.s64 	%rd510, %rd7326, %rd7342;
	setp.eq.s64 	%p1004, %rd510, 0;
	@%p1004 bra 	$L__BB0_123;
	add.s64 	%rd511, %rd8836, %rd510;
	setp.ge.u64 	%p1005, %rd511, %rd8836;
	mov.u64 	%rd8836, %rd511;
	@%p1005 bra 	$L__BB0_123;
	add.s64 	%rd8835, %rd8835, 1;
	setp.eq.s64 	%p1006, %rd8835, 0;
	selp.u64 	%rd7343, 1, 0, %p1006;
	add.s64 	%rd8834, %rd8834, %rd7343;
$L__BB0_123:
	mul.lo.s64 	%rd7366, %rd376, %rd507;
	// begin inline asm
	mul.hi.u64 %rd7344, %rd7366, %rd3548;
	// end inline asm
	// begin inline asm
	mul.lo.u64 %rd7347, %rd7366, %rd3548;
	// end inline asm
	not.b64 	%rd7368, %rd507;
	setp.gt.u64 	%p1007, %rd7347, %rd7368;
	selp.u64 	%rd7369, 1, 0, %p1007;
	add.s64 	%rd7370, %rd7344, %rd7369;
	// begin inline asm
	mul.hi.u64 %rd7350, %rd7366, %rd378;
	// end inline asm
	// begin inline asm
	mul.lo.u64 %rd7353, %rd7366, %rd378;
	// end inline asm
	add.s64 	%rd7371, %rd7353, %rd7370;
	add.s64 	%rd517, %rd7371, %rd508;
	setp.lt.u64 	%p1008, %rd517, %rd7371;
	selp.u64 	%rd7372, 1, 0, %p1008;
	add.s64 	%rd7373, %rd7350, %rd7372;
	// begin inline asm
	mul.hi.u64 %rd7356, %rd7366, %rd359;
	// end inline asm
	// begin inline asm
	mul.lo.u64 %rd7359, %rd7366, %rd359;
	// end inline asm
	add.s64 	%rd7374, %rd7359, %rd7373;
	add.s64 	%rd518, %rd7374, %rd509;
	setp.lt.u64 	%p1009, %rd518, %rd7374;
	selp.u64 	%rd7375, 1, 0, %p1009;
	add.s64 	%rd7376, %rd7356, %rd7375;
	// begin inline asm
	mul.hi.u64 %rd7362, %rd7366, %rd381;
	// end inline asm
	// begin inline asm
	mul.lo.u64 %rd7365, %rd7366, %rd381;
	// end inline asm
	add.s64 	%rd7377, %rd7365, %rd7376;
	add.s64 	%rd519, %rd7377, %rd8836;
	setp.lt.u64 	%p1010, %rd519, %rd7377;
	selp.u64 	%rd7378, 1, 0, %p1010;
	add.s64 	%rd520, %rd7362, %rd7378;
	setp.eq.s64 	%p1011, %rd520, 0;
	@%p1011 bra 	$L__BB0_125;
	add.s64 	%rd521, %rd8835, %rd520;
	setp.lt.u64 	%p1012, %rd521, %rd8835;
	selp.u64 	%rd7379, 1, 0, %p1012;
	add.s64 	%rd8834, %rd8834, %rd7379;
	mov.u64 	%rd8835, %rd521;
$L__BB0_125:
	mul.lo.s64 	%rd7402, %rd376, %rd517;
	// begin inline asm
	mul.hi.u64 %rd7380, %rd7402, %rd3548;
	// end inline asm
	// begin inline asm
	mul.lo.u64 %rd7383, %rd7402, %rd3548;
	// end inline asm
	not.b64 	%rd7404, %rd517;
	setp.gt.u64 	%p1013, %rd7383, %rd7404;
	selp.u64 	%rd7405, 1, 0, %p1013;
	add.s64 	%rd7406, %rd7380, %rd7405;
	// begin inline asm
	mul.hi.u64 %rd7386, %rd7402, %rd378;
	// end inline asm
	// begin inline asm
	mul.lo.u64 %rd7389, %rd7402, %rd378;
	// end inline asm
	add.s64 	%rd7407, %rd7389, %rd7406;
	add.s64 	%rd7408, %rd7407, %rd518;
	setp.lt.u64 	%p1014, %rd7408, %rd7407;
	selp.u64 	%rd7409, 1, 0, %p1014;
	add.s64 	%rd7410, %rd7386, %rd7409;
	// begin inline asm
	mul.hi.u64 %rd7392, %rd7402, %rd359;
	// end inline asm
	// begin inline asm
	mul.lo.u64 %rd7395, %rd7402, %rd359;
	// end inline asm
	add.s64 	%rd7411, %rd7395, %rd7410;
	add.s64 	%rd7412, %rd7411, %rd519;
	setp.lt.u64 	%p1015, %rd7412, %rd7411;
	selp.u64 	%rd7413, 1, 0, %p1015;
	add.s64 	%rd7414, %rd7392, %rd7413;
	// begin inline asm
	mul.hi.u64 %rd7398, %rd7402, %rd381;
	// end inline asm
	// begin inline asm
	mul.lo.u64 %rd7401, %rd7402, %rd381;
	// end inline asm
	add.s64 	%rd7415, %rd7401, %rd7414;
	add.s64 	%rd7416, %rd7415, %rd8835;
	setp.lt.u64 	%p1016, %rd7416, %rd7415;
	selp.u64 	%rd7417, 1, 0, %p1016;
	add.s64 	%rd7418, %rd7398, %rd7417;
	add.s64 	%rd7419, %rd8834, %rd7418;
	setp.lt.u64 	%p1017, %rd7408, %rd3548;
	selp.u64 	%rd7420, 1, 0, %p1017;
	selp.s64 	%rd7421, -1, 0, %p1017;
	add.s64 	%rd7422, %rd7412, %rd7421;
	setp.lt.u64 	%p1018, %rd7412, %rd7420;
	selp.u64 	%rd7423, 1, 0, %p1018;
	sub.s64 	%rd7424, %rd7422, %rd378;
	setp.lt.u64 	%p1019, %rd7422, %rd378;
	selp.u64 	%rd7425, 1, 0, %p1019;
	add.s64 	%rd7426, %rd7425, %rd7423;
	sub.s64 	%rd7427, %rd7416, %rd7426;
	setp.lt.u64 	%p1020, %rd7416, %rd7426;
	selp.u64 	%rd7428, 1, 0, %p1020;
	sub.s64 	%rd7429, %rd7427, %rd359;
	setp.lt.u64 	%p1021, %rd7427, %rd359;
	selp.u64 	%rd7430, 1, 0, %p1021;
	add.s64 	%rd7431, %rd7430, %rd7428;
	sub.s64 	%rd7432, %rd7419, %rd7431;
	setp.ge.u64 	%p1022, %rd7419, %rd7431;
	sub.s64 	%rd7433, %rd7432, %rd381;
	setp.ge.u64 	%p1023, %rd7432, %rd381;
	and.pred  	%p1024, %p1022, %p1023;
	selp.b64 	%rd7434, %rd3548, 0, %p1024;
	sub.s64 	%rd7435, %rd7408, %rd7434;
	selp.b64 	%rd7436, %rd7424, %rd7412, %p1024;
	selp.b64 	%rd7437, %rd7429, %rd7416, %p1024;
	selp.b64 	%rd7438, %rd7433, %rd7419, %p1024;
	sub.s64 	%rd8843, %rd7435, %rd410;
	setp.lt.u64 	%p1025, %rd7435, %rd410;
	selp.u64 	%rd7439, 1, 0, %p1025;
	selp.s64 	%rd7440, -1, 0, %p1025;
	add.s64 	%rd7441, %rd7436, %rd7440;
	setp.lt.u64 	%p1026, %rd7436, %rd7439;
	selp.u64 	%rd7442, 1, 0, %p1026;
	sub.s64 	%rd8844, %rd7441, %rd411;
	setp.lt.u64 	%p1027, %rd7441, %rd411;
	selp.u64 	%rd7443, 1, 0, %p1027;
	add.s64 	%rd7444, %rd7443, %rd7442;
	sub.s64 	%rd7445, %rd7437, %rd7444;
	setp.lt.u64 	%p1028, %rd7437, %rd7444;
	selp.u64 	%rd7446, 1, 0, %p1028;
	sub.s64 	%rd8845, %rd7445, %rd412;
	setp.lt.u64 	%p1029, %rd7445, %rd412;
	selp.u64 	%rd7447, 1, 0, %p1029;
	add.s64 	%rd7448, %rd7447, %rd7446;
	sub.s64 	%rd7449, %rd7438, %rd7448;
	setp.ge.u64 	%p1030, %rd7438, %rd7448;
	sub.s64 	%rd8846, %rd7449, %rd413;
	setp.ge.u64 	%p1031, %rd7449, %rd413;
	and.pred  	%p1032, %p1030, %p1031;
	@%p1032 bra 	$L__BB0_127;
	add.s64 	%rd8843, %rd3548, %rd8843;
	setp.lt.u64 	%p1033, %rd8843, %rd3548;
	selp.u64 	%rd7450, 1, 0, %p1033;
	add.s64 	%rd7451, %rd8844, %rd7450;
	setp.lt.u64 	%p1034, %rd7451, %rd8844;
	selp.u64 	%rd7452, 1, 0, %p1034;
	add.s64 	%rd8844, %rd7451, %rd378;
	setp.lt.u64 	%p1035, %rd8844, %rd7451;
	selp.u64 	%rd7453, 1, 0, %p1035;
	add.s64 	%rd7454, %rd8845, %rd7452;
	add.s64 	%rd7455, %rd7454, %rd7453;
	setp.lt.u64 	%p1036, %rd7455, %rd8845;
	selp.u64 	%rd7456, 1, 0, %p1036;
	add.s64 	%rd8845, %rd7455, %rd359;
	setp.lt.u64 	%p1037, %rd8845, %rd7455;
	selp.u64 	%rd7457, 1, 0, %p1037;
	add.s64 	%rd7458, %rd381, %rd8846;
	add.s64 	%rd7459, %rd7458, %rd7456;
	add.s64 	%rd8846, %rd7459, %rd7457;
$L__BB0_127:
	sub.s64 	%rd8847, %rd8843, %rd487;
	setp.lt.u64 	%p1038, %rd8843, %rd487;
	selp.u64 	%rd7460, 1, 0, %p1038;
	selp.s64 	%rd7461, -1, 0, %p1038;
	add.s64 	%rd7462, %rd8844, %rd7461;
	setp.lt.u64 	%p1039, %rd8844, %rd7460;
	selp.u64 	%rd7463, 1, 0, %p1039;
	sub.s64 	%rd8848, %rd7462, %rd488;
	setp.lt.u64 	%p1040, %rd7462, %rd488;
	selp.u64 	%rd7464, 1, 0, %p1040;
	add.s64 	%rd7465, %rd7464, %rd7463;
	sub.s64 	%rd7466, %rd8845, %rd7465;
	setp.lt.u64 	%p1041, %rd8845, %rd7465;
	selp.u64 	%rd7467, 1, 0, %p1041;
	sub.s64 	%rd8849, %rd7466, %rd489;
	setp.lt.u64 	%p1042, %rd7466, %rd489;
	selp.u64 	%rd7468, 1, 0, %p1042;
	add.s64 	%rd7469, %rd7468, %rd7467;
	sub.s64 	%rd7470, %rd8846, %rd7469;
	setp.ge.u64 	%p1043, %rd8846, %rd7469;
	sub.s64 	%rd8850, %rd7470, %rd490;
	setp.ge.u64 	%p1044, %rd7470, %rd490;
	and.pred  	%p1045, %p1043, %p1044;
	@%p1045 bra 	$L__BB0_129;
	add.s64 	%rd8847, %rd3548, %rd8847;
	setp.lt.u64 	%p1046, %rd8847, %rd3548;
	selp.u64 	%rd7471, 1, 0, %p1046;
	add.s64 	%rd7472, %rd8848, %rd7471;
	setp.lt.u64 	%p1047, %rd7472, %rd8848;
	selp.u64 	%rd7473, 1, 0, %p1047;
	add.s64 	%rd8848, %rd7472, %rd378;
	setp.lt.u64 	%p1048, %rd8848, %rd7472;
	selp.u64 	%rd7474, 1, 0, %p1048;
	add.s64 	%rd7475, %rd8849, %rd7473;
	add.s64 	%rd7476, %rd7475, %rd7474;
	setp.lt.u64 	%p1049, %rd7476, %rd8849;
	selp.u64 	%rd7477, 1, 0, %p1049;
	add.s64 	%rd8849, %rd7476, %rd359;
	setp.lt.u64 	%p1050, %rd8849, %rd7476;
	selp.u64 	%rd7478, 1, 0, %p1050;
	add.s64 	%rd7479, %rd381, %rd8850;
	add.s64 	%rd7480, %rd7479, %rd7477;
	add.s64 	%rd8850, %rd7480, %rd7478;
$L__BB0_129:
	shl.b64 	%rd7601, %rd8847, 1;
	shr.u64 	%rd7602, %rd8847, 63;
	add.s64 	%rd7603, %rd8848, %rd7602;
	setp.lt.u64 	%p1051, %rd7603, %rd8848;
	selp.u64 	%rd7604, 1, 0, %p1051;
	add.s64 	%rd7605, %rd7603, %rd8848;
	setp.lt.u64 	%p1052, %rd7605, %rd7603;
	selp.u64 	%rd7606, 1, 0, %p1052;
	add.s64 	%rd7607, %rd8849, %rd7604;
	add.s64 	%rd7608, %rd7607, %rd7606;
	setp.lt.u64 	%p1053, %rd7608, %rd8849;
	selp.u64 	%rd7609, 1, 0, %p1053;
	add.s64 	%rd7610, %rd7608, %rd8849;
	setp.lt.u64 	%p1054, %rd7610, %rd7608;
	selp.u64 	%rd7611, 1, 0, %p1054;
	add.s64 	%rd7612, %rd8850, %rd7609;
	add.s64 	%rd7613, %rd7612, %rd7611;
	setp.lt.u64 	%p1055, %rd7613, %rd8850;
	add.s64 	%rd7614, %rd7613, %rd8850;
	setp.lt.u64 	%p1056, %rd7614, %rd7613;
	setp.lt.u64 	%p1057, %rd7601, %rd3548;
	selp.u64 	%rd7615, 1, 0, %p1057;
	selp.s64 	%rd7616, -1, 0, %p1057;
	add.s64 	%rd7617, %rd7605, %rd7616;
	setp.lt.u64 	%p1058, %rd7605, %rd7615;
	selp.u64 	%rd7618, 1, 0, %p1058;
	sub.s64 	%rd7619, %rd7617, %rd378;
	setp.lt.u64 	%p1059, %rd7617, %rd378;
	selp.u64 	%rd7620, 1, 0, %p1059;
	add.s64 	%rd7621, %rd7620, %rd7618;
	sub.s64 	%rd7622, %rd7610, %rd7621;
	setp.lt.u64 	%p1060, %rd7610, %rd7621;
	selp.u64 	%rd7623, 1, 0, %p1060;
	sub.s64 	%rd7624, %rd7622, %rd359;
	setp.lt.u64 	%p1061, %rd7622, %rd359;
	selp.u64 	%rd7625, 1, 0, %p1061;
	add.s64 	%rd7626, %rd7625, %rd7623;
	sub.s64 	%rd7627, %rd7614, %rd7626;
	setp.ge.u64 	%p1062, %rd7614, %rd7626;
	sub.s64 	%rd7628, %rd7627, %rd381;
	setp.ge.u64 	%p1063, %rd7627, %rd381;
	or.pred  	%p1064, %p1055, %p1056;
	and.pred  	%p1065, %p1062, %p1063;
	or.pred  	%p1067, %p1064, %p1065;
	selp.b64 	%rd7629, %rd3548, 0, %p1067;
	sub.s64 	%rd549, %rd7601, %rd7629;
	selp.b64 	%rd550, %rd7619, %rd7605, %p1067;
	selp.b64 	%rd551, %rd7624, %rd7610, %p1067;
	selp.b64 	%rd552, %rd7628, %rd7614, %p1067;
	shl.b64 	%rd7630, %rd410, 1;
	shr.u64 	%rd7631, %rd410, 63;
	add.s64 	%rd7632, %rd7631, %rd411;
	setp.lt.u64 	%p1068, %rd7632, %rd7631;
	selp.u64 	%rd7633, 1, 0, %p1068;
	add.s64 	%rd7634, %rd7632, %rd411;
	setp.lt.u64 	%p1069, %rd7634, %rd7632;
	selp.u64 	%rd7635, 1, 0, %p1069;
	add.s64 	%rd7636, %rd412, %rd7633;
	add.s64 	%rd7637, %rd7636, %rd7635;
	setp.lt.u64 	%p1070, %rd7637, %rd412;
	selp.u64 	%rd7638, 1, 0, %p1070;
	add.s64 	%rd7639, %rd7637, %rd412;
	setp.lt.u64 	%p1071, %rd7639, %rd7637;
	selp.u64 	%rd7640, 1, 0, %p1071;
	add.s64 	%rd7641, %rd413, %rd7638;
	add.s64 	%rd7642, %rd7641, %rd7640;
	setp.lt.u64 	%p1072, %rd7642, %rd413;
	add.s64 	%rd7643, %rd7642, %rd413;
	setp.lt.u64 	%p1073, %rd7643, %rd7642;
	setp.lt.u64 	%p1074, %rd7630, %rd3548;
	selp.u64 	%rd7644, 1, 0, %p1074;
	selp.s64 	%rd7645, -1, 0, %p1074;
	add.s64 	%rd7646, %rd7634, %rd7645;
	setp.lt.u64 	%p1075, %rd7634, %rd7644;
	selp.u64 	%rd7647, 1, 0, %p1075;
	sub.s64 	%rd7648, %rd7646, %rd378;
	setp.lt.u64 	%p1076, %rd7646, %rd378;
	selp.u64 	%rd7649, 1, 0, %p1076;
	add.s64 	%rd7650, %rd7649, %rd7647;
	sub.s64 	%rd7651, %rd7639, %rd7650;
	setp.lt.u64 	%p1077, %rd7639, %rd7650;
	selp.u64 	%rd7652, 1, 0, %p1077;
	sub.s64 	%rd7653, %rd7651, %rd359;
	setp.lt.u64 	%p1078, %rd7651, %rd359;
	selp.u64 	%rd7654, 1, 0, %p1078;
	add.s64 	%rd7655, %rd7654, %rd7652;
	sub.s64 	%rd7656, %rd7643, %rd7655;
	setp.ge.u64 	%p1079, %rd7643, %rd7655;
	sub.s64 	%rd7657, %rd7656, %rd381;
	setp.ge.u64 	%p1080, %rd7656, %rd381;
	or.pred  	%p1081, %p1072, %p1073;
	and.pred  	%p1082, %p1079, %p1080;
	or.pred  	%p1084, %p1081, %p1082;
	selp.b64 	%rd7658, %rd3548, 0, %p1084;
	sub.s64 	%rd7659, %rd7630, %rd7658;
	selp.b64 	%rd7660, %rd7648, %rd7634, %p1084;
	selp.b64 	%rd7661, %rd7653, %rd7639, %p1084;
	selp.b64 	%rd7662, %rd7657, %rd7643, %p1084;
	add.s64 	%rd7663, %rd7659, %rd410;
	setp.lt.u64 	%p1085, %rd7663, %rd7659;
	selp.u64 	%rd7664, 1, 0, %p1085;
	add.s64 	%rd7665, %rd7660, %rd7664;
	setp.lt.u64 	%p1086, %rd7665, %rd7660;
	selp.u64 	%rd7666, 1, 0, %p1086;
	add.s64 	%rd7667, %rd7665, %rd411;
	setp.lt.u64 	%p1087, %rd7667, %rd7665;
	selp.u64 	%rd7668, 1, 0, %p1087;
	add.s64 	%rd7669, %rd7661, %rd7666;
	add.s64 	%rd7670, %rd7669, %rd7668;
	setp.lt.u64 	%p1088, %rd7670, %rd7661;
	selp.u64 	%rd7671, 1, 0, %p1088;
	add.s64 	%rd7672, %rd7670, %rd412;
	setp.lt.u64 	%p1089, %rd7672, %rd7670;
	selp.u64 	%rd7673, 1, 0, %p1089;
	add.s64 	%rd7674, %rd7662, %rd7671;
	add.s64 	%rd7675, %rd7674, %rd7673;
	setp.lt.u64 	%p1090, %rd7675, %rd7662;
	add.s64 	%rd7676, %rd7675, %rd413;
	setp.lt.u64 	%p1091, %rd7676, %rd7675;
	setp.lt.u64 	%p1092, %rd7663, %rd3548;
	selp.u64 	%rd7677, 1, 0, %p1092;
	selp.s64 	%rd7678, -1, 0, %p1092;
	add.s64 	%rd7679, %rd7667, %rd7678;
	setp.lt.u64 	%p1093, %rd7667, %rd7677;
	selp.u64 	%rd7680, 1, 0, %p1093;
	sub.s64 	%rd7681, %rd7679, %rd378;
	setp.lt.u64 	%p1094, %rd7679, %rd378;
	selp.u64 	%rd7682, 1, 0, %p1094;
	add.s64 	%rd7683, %rd7682, %rd7680;
	sub.s64 	%rd7684, %rd7672, %rd7683;
	setp.lt.u64 	%p1095, %rd7672, %rd7683;
	selp.u64 	%rd7685, 1, 0, %p1095;
	sub.s64 	%rd7686, %rd7684, %rd359;
	setp.lt.u64 	%p1096, %rd7684, %rd359;
	selp.u64 	%rd7687, 1, 0, %p1096;
	add.s64 	%rd7688, %rd7687, %rd7685;
	sub.s64 	%rd7689, %rd7676, %rd7688;
	setp.ge.u64 	%p1097, %rd7676, %rd7688;
	sub.s64 	%rd7690, %rd7689, %rd381;
	setp.ge.u64 	%p1098, %rd7689, %rd381;
	or.pred  	%p1099, %p1090, %p1091;
	and.pred  	%p1100, %p1097, %p1098;
	or.pred  	%p1102, %p1099, %p1100;
	selp.b64 	%rd7691, %rd3548, 0, %p1102;
	sub.s64 	%rd7558, %rd7663, %rd7691;
	selp.b64 	%rd7564, %rd7681, %rd7667, %p1102;
	selp.b64 	%rd7570, %rd7686, %rd7672, %p1102;
	selp.b64 	%rd7576, %rd7690, %rd7676, %p1102;
	// begin inline asm
	mul.hi.u64 %rd7481, %rd7558, %rd7558;
	// end inline asm
	// begin inline asm
	mul.lo.u64 %rd7484, %rd7558, %rd7558;
	// end inline asm
	// begin inline asm
	mul.hi.u64 %rd7487, %rd7558, %rd7564;
	// end inline asm
	// begin inline asm
	mul.lo.u64 %rd7490, %rd7558, %rd7564;
	// end inline asm
	add.s64 	%rd7692, %rd7490, %rd7481;
	// begin inline asm
	mul.hi.u64 %rd7493, %rd7558, %rd7570;
	// end inline asm
	// begin inline asm
	mul.lo.u64 %rd7496, %rd7558, %rd7570;
	// end inline asm
	add.s64 	%rd7693, %rd7496, %rd7487;
	// begin inline asm
	mul.hi.u64 %rd7499, %rd7558, %rd7576;
	// end inline asm
	// begin inline asm
	mul.lo.u64 %rd7502, %rd7558, %rd7576;
	// end inline asm
	add.s64 	%rd7694, %rd7502, %rd7493;
	// begin inline asm
	mul.hi.u64 %rd7505, %rd7564, %rd7558;
	// end inline asm
	// begin inline asm
	mul.lo.u64 %rd7508, %rd7564, %rd7558;
	// end inline asm
	add.s64 	%rd7695, %rd7508, %rd7692;
	setp.lt.u64 	%p1103, %rd7695, %rd7508;
	selp.u64 	%rd7696, 1, 0, %p1103;
	add.s64 	%rd7697, %rd7505, %rd7696;
	// begin inline asm
	mul.hi.u64 %rd7511, %rd7564, %rd7564;
	// end inline asm
	// begin inline asm
	mul.lo.u64 %rd7514, %rd7564, %rd7564;
	// end inline asm
	add.s64 	%rd7698, %rd7514, %rd7697;
	add.s64 	%rd7699, %rd7698, %rd7693;
	setp.lt.u64 	%p1104, %rd7699, %rd7698;
	selp.u64 	%rd7700, 1, 0, %p1104;
	add.s64 	%rd7701, %rd7511, %rd7700;
	// begin inline asm
	mul.hi.u64 %rd7517, %rd7564, %rd7570;
	// end inline asm
	// begin inline asm
	mul.lo.u64 %rd7520, %rd7564, %rd7570;
	// end inline asm
	add.s64 	%rd7702, %rd7520, %rd7701;
	add.s64 	%rd7703, %rd7702, %rd7694;
	setp.lt.u64 	%p1105, %rd7703, %rd7702;
	selp.u64 	%rd7704, 1, 0, %p1105;
	add.s64 	%rd7705, %rd7517, %rd7704;
	// begin inline asm
	mul.hi.u64 %rd7523, %rd7564, %rd7576;
	// end inline asm
	// begin inline asm
	mul.lo.u64 %rd7526, %rd7564, %rd7576;
	// end inline asm
	add.s64 	%rd7706, %rd7526, %rd7705;
	add.s64 	%rd7707, %rd7706, %rd7499;
	setp.lt.u64 	%p1106, %rd7707, %rd7706;
	selp.u64 	%rd7708, 1, 0, %p1106;
	add.s64 	%rd7709, %rd7523, %rd7708;
	// begin inline asm
	mul.hi.u64 %rd7529, %rd7570, %rd7558;
	// end inline asm
	// begin inline asm
	mul.lo.u64 %rd7532, %rd7570, %rd7558;
	// end inline asm
	add.s64 	%rd7710, %rd7532, %rd7699;
	setp.lt.u64 	%p1107, %rd7710, %rd7532;
	selp.u64 	%rd7711, 1, 0, %p1107;
	add.s64 	%rd7712, %rd7529, %rd7711;
	// begin inline asm
	mul.hi.u64 %rd7535, %rd7570, %rd7564;
	// end inline asm
	// begin inline asm
	mul.lo.u64 %rd7538, %rd7570, %rd7564;
	// end inline asm
	add.s64 	%rd7713, %rd7538, %rd7712;
	add.s64 	%rd7714, %rd7713, %rd7703;
	setp.lt.u64 	%p1108, %rd7714, %rd7713;
	selp.u64 	%rd7715, 1, 0, %p1108;
	add.s64 	%rd7716, %rd7535, %rd7715;
	// begin inline asm
	mul.hi.u64 %rd7541, %rd7570, %rd7570;
	// end inline asm
	// begin inline asm
	mul.lo.u64 %rd7544, %rd7570, %rd7570;
	// end inline asm
	add.s64 	%rd7717, %rd7544, %rd7716;
	add.s64 	%rd7718, %rd7717, %rd7707;
	setp.lt.u64 	%p1109, %rd7718, %rd7717;
	selp.u64 	%rd7719, 1, 0, %p1109;
	add.s64 	%rd7720, %rd7541, %rd7719;
	// begin inline asm
	mul.hi.u64 %rd7547, %rd7570, %rd7576;
	// end inline asm
	// begin inline asm
	mul.lo.u64 %rd7550, %rd7570, %rd7576;
	// end inline asm
	add.s64 	%rd7721, %rd7550, %rd7720;
	add.s64 	%rd7722, %rd7721, %rd7709;
	setp.lt.u64 	%p1110, %rd7722, %rd7721;
	selp.u64 	%rd7723, 1, 0, %p1110;
	add.s64 	%rd7724, %rd7547, %rd7723;
	// begin inline asm
	mul.hi.u64 %rd7553, %rd7576, %rd7558;
	// end inline asm
	// begin inline asm
	mul.lo.u64 %rd7556, %rd7576, %rd7558;
	// end inline asm
	add.s64 	%rd7725, %rd7556, %rd7714;
	setp.lt.u64 	%p1111, %rd7725, %rd7556;
	selp.u64 	%rd7726, 1, 0, %p1111;
	add.s64 	%rd7727, %rd7553, %rd7726;
	// begin inline asm
	mul.hi.u64 %rd7559, %rd7576, %rd7564;
	// end inline asm
	// begin inline asm
	mul.lo.u64 %rd7562, %rd7576, %rd7564;
	// end inline asm
	add.s64 	%rd7728, %rd7562, %rd7727;
	add.s64 	%rd8851, %rd7728, %rd7718;
	setp.lt.u64 	%p1112, %rd8851, %rd7728;
	selp.u64 	%rd7729, 1, 0, %p1112;
	add.s64 	%rd7730, %rd7559, %rd7729;
	// begin inline asm
	mul.hi.u64 %rd7565, %rd7576, %rd7570;
	// end inline asm
	// begin inline asm
	mul.lo.u64 %rd7568, %rd7576, %rd7570;
	// end inline asm
	add.s64 	%rd7731, %rd7568, %rd7730;
	add.s64 	%rd8852, %rd7731, %rd7722;
	setp.lt.u64 	%p1113, %rd8852, %rd7731;
	selp.u64 	%rd7732, 1, 0, %p1113;
	add.s64 	%rd7733, %rd7565, %rd7732;
	// begin inline asm
	mul.hi.u64 %rd7571, %rd7576, %rd7576;
	// end inline asm
	// begin inline asm
	mul.lo.u64 %rd7574, %rd7576, %rd7576;
	// end inline asm
	add.s64 	%rd7734, %rd7574, %rd7733;
	add.s64 	%rd8853, %rd7734, %rd7724;
	setp.lt.u64 	%p1114, %rd8853, %rd7734;
	selp.u64 	%rd7735, 1, 0, %p1114;
	add.s64 	%rd8854, %rd7571, %rd7735;
	mul.lo.s64 	%rd7599, %rd376, %rd7484;
	// begin inline asm
	mul.hi.u64 %rd7577, %rd7599, %rd3548;
	// end inline asm
	// begin inline asm
	mul.lo.u64 %rd7580, %rd7599, %rd3548;
	// end inline asm
	not.b64 	%rd7736, %rd7484;
	setp.gt.u64 	%p1115, %rd7580, %rd7736;
	selp.u64 	%rd7737, 1, 0, %p1115;
	add.s64 	%rd7738, %rd7577, %rd7737;
	// begin inline asm
	mul.hi.u64 %rd7583, %rd7599, %rd378;
	// end inline asm
	// begin inline asm
	mul.lo.u64 %rd7586, %rd7599, %rd378;
	// end inline asm
	add.s64 	%rd7739, %rd7586, %rd7738;
	add.s64 	%rd562, %rd7739, %rd7695;
	setp.lt.u64 	%p1116, %rd562, %rd7739;
	selp.u64 	%rd7740, 1, 0, %p1116;
	add.s64 	%rd7741, %rd7583, %rd7740;
	// begin inline asm
	mul.hi.u64 %rd7589, %rd7599, %rd359;
	// end inline asm
	// begin inline asm
	mul.lo.u64 %rd7592, %rd7599, %rd359;
	// end inline asm
	add.s64 	%rd7742, %rd7592, %rd7741;
	add.s64 	%rd563, %rd7742, %rd7710;
	setp.lt.u64 	%p1117, %rd563, %rd7742;
	selp.u64 	%rd7743, 1, 0, %p1117;
	add.s64 	%rd7744, %rd7589, %rd7743;
	// begin inline asm
	mul.hi.u64 %rd7595, %rd7599, %rd381;
	// end inline asm
	// begin inline asm
	mul.lo.u64 %rd7598, %rd7599, %rd381;
	// end inline asm
	add.s64 	%rd7745, %rd7598, %rd7744;
	add.s64 	%rd564, %rd7745, %rd7725;
	setp.lt.u64 	%p1118, %rd564, %rd7745;
	selp.u64 	%rd7746, 1, 0, %p1118;
	add.s64 	%rd565, %rd7595, %rd7746;
	setp.eq.s64 	%p1119, %rd565, 0;
	@%p1119 bra 	$L__BB0_133;
	add.s64 	%rd566, %rd8851, %rd565;
	setp.ge.u64 	%p1120, %rd566, %rd8851;
	mov.u64 	%rd8851, %rd566;
	@%p1120 bra 	$L__BB0_133;
	add.s64 	%rd8852, %rd8852, 1;
	setp.ne.s64 	%p1121, %rd8852, 0;
	mov.u64 	%rd8851, %rd566;
	@%p1121 bra 	$L__BB0_133;
	add.s64 	%rd8853, %rd8853, 1;
	setp.eq.s64 	%p1122, %rd8853, 0;
	selp.u64 	%rd7748, 1, 0, %p1122;
	add.s64 	%rd8854, %rd8854, %rd7748;
	mov.b64 	%rd8852, 0;
	mov.u64 	%rd8851, %rd566;
$L__BB0_133:
	mul.lo.s64 	%rd7771, %rd376, %rd562;
	// begin inline asm
	mul.hi.u64 %rd7749, %rd7771, %rd3548;
	// end inline asm
	// begin inline asm
	mul.lo.u64 %rd7752, %rd7771, %rd3548;
	// end inline asm
	not.b64 	%rd7773, %rd562;
	setp.gt.u64 	%p1123, %rd7752, %rd7773;
	selp.u64 	%rd7774, 1, 0, %p1123;
	add.s64 	%rd7775, %rd7749, %rd7774;
	// begin inline asm
	mul.hi.u64 %rd7755, %rd7771, %rd378;
	// end inline asm
	// begin inline asm
	mul.lo.u64 %rd7758, %rd7771, %rd378;
	// end inline asm
	add.s64 	%rd7776, %rd7758, %rd7775;
	add.s64 	%rd574, %rd7776, %rd563;
	setp.lt.u64 	%p1124, %rd574, %rd7776;
	selp.u64 	%rd7777, 1, 0, %p1124;
	add.s64 	%rd7778, %rd7755, %rd7777;
	// begin inline asm
	mul.hi.u64 %rd7761, %rd7771, %rd359;
	// end inline asm
	// begin inline asm
	mul.lo.u64 %rd7764, %rd7771, %rd359;
	// end inline asm
	add.s64 	%rd7779, %rd7764, %rd7778;
	add.s64 	%rd575, %rd7779, %rd564;
	setp.lt.u64 	%p1125, %rd575, %rd7779;
	selp.u64 	%rd7780, 1, 0, %p1125;
	add.s64 	%rd7781, %rd7761, %rd7780;
	// begin inline asm
	mul.hi.u64 %rd7767, %rd7771, %rd381;
	// end inline asm
	// begin inline asm
	mul.lo.u64 %rd7770, %rd7771, %rd381;
	// end inline asm
	add.s64 	%rd7782, %rd7770, %rd7781;
	add.s64 	%rd576, %rd7782, %rd8851;
	setp.lt.u64 	%p1126, %rd576, %rd7782;
	selp.u64 	%rd7783, 1, 0, %p1126;
	add.s64 	%rd577, %rd7767, %rd7783;
	setp.eq.s64 	%p1127, %rd577, 0;
	@%p1127 bra 	$L__BB0_136;
	add.s64 	%rd578, %rd8852, %rd577;
	setp.ge.u64 	%p1128, %rd578, %rd8852;
	mov.u64 	%rd8852, %rd578;
	@%p1128 bra 	$L__BB0_136;
	add.s64 	%rd8853, %rd8853, 1;
	setp.eq.s64 	%p1129, %rd8853, 0;
	selp.u64 	%rd7784, 1, 0, %p1129;
	add.s64 	%rd8854, %rd8854, %rd7784;
$L__BB0_136:
	mul.lo.s64 	%rd7807, %rd376, %rd574;
	// begin inline asm
	mul.hi.u64 %rd7785, %rd7807, %rd3548;
	// end inline asm
	// begin inline asm
	mul.lo.u64 %rd7788, %rd7807, %rd3548;
	// end inline asm
	not.b64 	%rd7809, %rd574;
	setp.gt.u64 	%p1130, %rd7788, %rd7809;
	selp.u64 	%rd7810, 1, 0, %p1130;
	add.s64 	%rd7811, %rd7785, %rd7810;
	// begin inline asm
	mul.hi.u64 %rd7791, %rd7807, %rd378;
	// end inline asm
	// begin inline asm
	mul.lo.u64 %rd7794, %rd7807, %rd378;
	// end inline asm
	add.s64 	%rd7812, %rd7794, %rd7811;
	add.s64 	%rd584, %rd7812, %rd575;
	setp.lt.u64 	%p1131, %rd584, %rd7812;
	selp.u64 	%rd7813, 1, 0, %p1131;
	add.s64 	%rd7814, %rd7791, %rd7813;
	// begin inline asm
	mul.hi.u64 %rd7797, %rd7807, %rd359;
	// end inline asm
	// begin inline asm
	mul.lo.u64 %rd7800, %rd7807, %rd359;
	// end inline asm
	add.s64 	%rd7815, %rd7800, %rd7814;
	add.s64 	%rd585, %rd7815, %rd576;
	setp.lt.u64 	%p1132, %rd585, %rd7815;
	selp.u64 	%rd7816, 1, 0, %p1132;
	add.s64 	%rd7817, %rd7797, %rd7816;
	// begin inline asm
	mul.hi.u64 %rd7803, %rd7807, %rd381;
	// end inline asm
	// begin inline asm
	mul.lo.u64 %rd7806, %rd7807, %rd381;
	// end inline asm
	add.s64 	%rd7818, %rd7806, %rd7817;
	add.s64 	%rd586, %rd7818, %rd8852;
	setp.lt.u64 	%p1133, %rd586, %rd7818;
	selp.u64 	%rd7819, 1, 0, %p1133;
	add.s64 	%rd587, %rd7803, %rd7819;
	setp.eq.s64 	%p1134, %rd587, 0;
	@%p1134 bra 	$L__BB0_138;
	add.s64 	%rd588, %rd8853, %rd587;
	setp.lt.u64 	%p1135, %rd588, %rd8853;
	selp.u64 	%rd7820, 1, 0, %p1135;
	add.s64 	%rd8854, %rd8854, %rd7820;
	mov.u64 	%rd8853, %rd588;
$L__BB0_138:
	mul.lo.s64 	%rd7843, %rd376, %rd584;
	ld.const.u64 	%rd592, [_ZN3lux4cuda5bn2547BN254_PE];
	// begin inline asm
	mul.hi.u64 %rd7821, %rd7843, %rd592;
	// end inline asm
	// begin inline asm
	mul.lo.u64 %rd7824, %rd7843, %rd592;
	// end inline asm
	not.b64 	%rd7846, %rd584;
	setp.gt.u64 	%p1136, %rd7824, %rd7846;
	selp.u64 	%rd7847, 1, 0, %p1136;
	add.s64 	%rd7848, %rd7821, %rd7847;
	// begin inline asm
	mul.hi.u64 %rd7827, %rd7843, %rd378;
	// end inline asm
	// begin inline asm
	mul.lo.u64 %rd7830, %rd7843, %rd378;
	// end inline asm
	add.s64 	%rd7849, %rd7830, %rd7848;
	add.s64 	%rd7850, %rd7849, %rd585;
	setp.lt.u64 	%p1137, %rd7850, %rd7849;
	selp.u64 	%rd7851, 1, 0, %p1137;
	add.s64 	%rd7852, %rd7827, %rd7851;
	// begin inline asm
	mul.hi.u64 %rd7833, %rd7843, %rd359;
	// end inline asm
	// begin inline asm
	mul.lo.u64 %rd7836, %rd7843, %rd359;
	// end inline asm
	add.s64 	%rd7853, %rd7836, %rd7852;
	add.s64 	%rd7854, %rd7853, %rd586;
	setp.lt.u64 	%p1138, %rd7854, %rd7853;
	selp.u64 	%rd7855, 1, 0, %p1138;
	add.s64 	%rd7856, %rd7833, %rd7855;
	// begin inline asm
	mul.hi.u64 %rd7839, %rd7843, %rd381;
	// end inline asm
	// begin inline asm
	mul.lo.u64 %rd7842, %rd7843, %rd381;
	// end inline asm
	add.s64 	%rd7857, %rd7842, %rd7856;
	add.s64 	%rd7858, %rd7857, %rd8853;
	setp.lt.u64 	%p1139, %rd7858, %rd7857;
	selp.u64 	%rd7859, 1, 0, %p1139;
	add.s64 	%rd7860, %rd7839, %rd7859;
	add.s64 	%rd7861, %rd8854, %rd7860;
	setp.lt.u64 	%p1140, %rd7850, %rd592;
	selp.u64 	%rd7862, 1, 0, %p1140;
	selp.s64 	%rd7863, -1, 0, %p1140;
	add.s64 	%rd7864, %rd7854, %rd7863;
	setp.lt.u64 	%p1141, %rd7854, %rd7862;
	selp.u64 	%rd7865, 1, 0, %p1141;
	sub.s64 	%rd7866, %rd7864, %rd378;
	setp.lt.u64 	%p1142, %rd7864, %rd378;
	selp.u64 	%rd7867, 1, 0, %p1142;
	add.s64 	%rd7868, %rd7867, %rd7865;
	sub.s64 	%rd7869, %rd7858, %rd7868;
	setp.lt.u64 	%p1143, %rd7858, %rd7868;
	selp.u64 	%rd7870, 1, 0, %p1143;
	sub.s64 	%rd7871, %rd7869, %rd359;
	setp.lt.u64 	%p1144, %rd7869, %rd359;
	selp.u64 	%rd7872, 1, 0, %p1144;
	add.s64 	%rd7873, %rd7872, %rd7870;
	sub.s64 	%rd7874, %rd7861, %rd7873;
	setp.ge.u64 	%p1145, %rd7861, %rd7873;
	sub.s64 	%rd7875, %rd7874, %rd381;
	setp.ge.u64 	%p1146, %rd7874, %rd381;
	and.pred  	%p1147, %p1145, %p1146;
	selp.b64 	%rd7876, %rd592, 0, %p1147;
	sub.s64 	%rd7877, %rd7850, %rd7876;
	selp.b64 	%rd7878, %rd7866, %rd7854, %p1147;
	selp.b64 	%rd7879, %rd7871, %rd7858, %p1147;
	selp.b64 	%rd7880, %rd7875, %rd7861, %p1147;
	shl.b64 	%rd7881, %rd549, 1;
	shr.u64 	%rd7882, %rd549, 63;
	add.s64 	%rd7883, %rd7882, %rd550;
	setp.lt.u64 	%p1148, %rd7883, %rd7882;
	selp.u64 	%rd7884, 1, 0, %p1148;
	add.s64 	%rd7885, %rd7883, %rd550;
	setp.lt.u64 	%p1149, %rd7885, %rd7883;
	selp.u64 	%rd7886, 1, 0, %p1149;
	add.s64 	%rd7887, %rd551, %rd7884;
	add.s64 	%rd7888, %rd7887, %rd7886;
	setp.lt.u64 	%p1150, %rd7888, %rd551;
	selp.u64 	%rd7889, 1, 0, %p1150;
	add.s64 	%rd7890, %rd7888, %rd551;
	setp.lt.u64 	%p1151, %rd7890, %rd7888;
	selp.u64 	%rd7891, 1, 0, %p1151;
	add.s64 	%rd7892, %rd552, %rd7889;
	add.s64 	%rd7893, %rd7892, %rd7891;
	setp.lt.u64 	%p1152, %rd7893, %rd552;
	add.s64 	%rd7894, %rd7893, %rd552;
	setp.lt.u64 	%p1153, %rd7894, %rd7893;
	setp.lt.u64 	%p1154, %rd7881, %rd592;
	selp.u64 	%rd7895, 1, 0, %p1154;
	selp.s64 	%rd7896, -1, 0, %p1154;
	add.s64 	%rd7897, %rd7885, %rd7896;
	setp.lt.u64 	%p1155, %rd7885, %rd7895;
	selp.u64 	%rd7898, 1, 0, %p1155;
	sub.s64 	%rd7899, %rd7897, %rd378;
	setp.lt.u64 	%p1156, %rd7897, %rd378;
	selp.u64 	%rd7900, 1, 0, %p1156;
	add.s64 	%rd7901, %rd7900, %rd7898;
	sub.s64 	%rd7902, %rd7890, %rd7901;
	setp.lt.u64 	%p1157, %rd7890, %rd7901;
	selp.u64 	%rd7903, 1, 0, %p1157;
	sub.s64 	%rd7904, %rd7902, %rd359;
	setp.lt.u64 	%p1158, %rd7902, %rd359;
	selp.u64 	%rd7905, 1, 0, %p1158;
	add.s64 	%rd7906, %rd7905, %rd7903;
	sub.s64 	%rd7907, %rd7894, %rd7906;
	setp.ge.u64 	%p1159, %rd7894, %rd7906;
	sub.s64 	%rd7908, %rd7907, %rd381;
	setp.ge.u64 	%p1160, %rd7907, %rd381;
	or.pred  	%p1161, %p1152, %p1153;
	and.pred  	%p1162, %p1159, %p1160;
	or.pred  	%p1164, %p1161, %p1162;
	selp.b64 	%rd7909, %rd592, 0, %p1164;
	sub.s64 	%rd7910, %rd7881, %rd7909;
	selp.b64 	%rd7911, %rd7899, %rd7885, %p1164;
	selp.b64 	%rd7912, %rd7904, %rd7890, %p1164;
	selp.b64 	%rd7913, %rd7908, %rd7894, %p1164;
	sub.s64 	%rd8989, %rd7877, %rd7910;
	setp.lt.u64 	%p1165, %rd7877, %rd7910;
	selp.u64 	%rd7914, 1, 0, %p1165;
	selp.s64 	%rd7915, -1, 0, %p1165;
	add.s64 	%rd7916, %rd7878, %rd7915;
	setp.lt.u64 	%p1166, %rd7878, %rd7914;
	selp.u64 	%rd7917, 1, 0, %p1166;
	sub.s64 	%rd8988, %rd7916, %rd7911;
	setp.lt.u64 	%p1167, %rd7916, %rd7911;
	selp.u64 	%rd7918, 1, 0, %p1167;
	add.s64 	%rd7919, %rd7918, %rd7917;
	sub.s64 	%rd7920, %rd7879, %rd7919;
	setp.lt.u64 	%p1168, %rd7879, %rd7919;
	selp.u64 	%rd7921, 1, 0, %p1168;
	sub.s64 	%rd8987, %rd7920, %rd7912;
	setp.lt.u64 	%p1169, %rd7920, %rd7912;
	selp.u64 	%rd7922, 1, 0, %p1169;
	add.s64 	%rd7923, %rd7922, %rd7921;
	sub.s64 	%rd7924, %rd7880, %rd7923;
	setp.ge.u64 	%p1170, %rd7880, %rd7923;
	sub.s64 	%rd8986, %rd7924, %rd7913;
	setp.ge.u64 	%p1171, %rd7924, %rd7913;
	and.pred  	%p1172, %p1170, %p1171;
	@%p1172 bra 	$L__BB0_140;
	add.s64 	%rd8989, %rd592, %rd8989;
	setp.lt.u64 	%p1173, %rd8989, %rd592;
	selp.u64 	%rd7925, 1, 0, %p1173;
	add.s64 	%rd7926, %rd8988, %rd7925;
	setp.lt.u64 	%p1174, %rd7926, %rd8988;
	selp.u64 	%rd7927, 1, 0, %p1174;
	add.s64 	%rd8988, %rd7926, %rd378;
	setp.lt.u64 	%p1175, %rd8988, %rd7926;
	selp.u64 	%rd7928, 1, 0, %p1175;
	add.s64 	%rd7929, %rd8987, %rd7927;
	add.s64 	%rd7930, %rd7929, %rd7928;
	setp.lt.u64 	%p1176, %rd7930, %rd8987;
	selp.u64 	%rd7931, 1, 0, %p1176;
	add.s64 	%rd8987, %rd7930, %rd359;
	setp.lt.u64 	%p1177, %rd8987, %rd7930;
	selp.u64 	%rd7932, 1, 0, %p1177;
	add.s64 	%rd7933, %rd381, %rd8986;
	add.s64 	%rd7934, %rd7933, %rd7931;
	add.s64 	%rd8986, %rd7934, %rd7932;
$L__BB0_140:
	shl.b64 	%rd7935, %rd487, 1;
	shr.u64 	%rd7936, %rd487, 63;
	add.s64 	%rd7937, %rd7936, %rd488;
	setp.lt.u64 	%p1178, %rd7937, %rd7936;
	selp.u64 	%rd7938, 1, 0, %p1178;
	add.s64 	%rd7939, %rd7937, %rd488;
	setp.lt.u64 	%p1179, %rd7939, %rd7937;
	selp.u64 	%rd7940, 1, 0, %p1179;
	add.s64 	%rd7941, %rd489, %rd7938;
	add.s64 	%rd7942, %rd7941, %rd7940;
	setp.lt.u64 	%p1180, %rd7942, %rd489;
	selp.u64 	%rd7943, 1, 0, %p1180;
	add.s64 	%rd7944, %rd7942, %rd489;
	setp.lt.u64 	%p1181, %rd7944, %rd7942;
	selp.u64 	%rd7945, 1, 0, %p1181;
	add.s64 	%rd7946, %rd490, %rd7943;
	add.s64 	%rd7947, %rd7946, %rd7945;
	setp.lt.u64 	%p1182, %rd7947, %rd490;
	add.s64 	%rd7948, %rd7947, %rd490;
	setp.lt.u64 	%p1183, %rd7948, %rd7947;
	setp.lt.u64 	%p1184, %rd7935, %rd592;
	selp.u64 	%rd7949, 1, 0, %p1184;
	selp.s64 	%rd7950, -1, 0, %p1184;
	add.s64 	%rd7951, %rd7939, %rd7950;
	setp.lt.u64 	%p1185, %rd7939, %rd7949;
	selp.u64 	%rd7952, 1, 0, %p1185;
	sub.s64 	%rd7953, %rd7951, %rd378;
	setp.lt.u64 	%p1186, %rd7951, %rd378;
	selp.u64 	%rd7954, 1, 0, %p1186;
	add.s64 	%rd7955, %rd7954, %rd7952;
	sub.s64 	%rd7956, %rd7944, %rd7955;
	setp.lt.u64 	%p1187, %rd7944, %rd7955;
	selp.u64 	%rd7957, 1, 0, %p1187;
	sub.s64 	%rd7958, %rd7956, %rd359;
	setp.lt.u64 	%p1188, %rd7956, %rd359;
	selp.u64 	%rd7959, 1, 0, %p1188;
	add.s64 	%rd7960, %rd7959, %rd7957;
	sub.s64 	%rd7961, %rd7948, %rd7960;
	setp.ge.u64 	%p1189, %rd7948, %rd7960;
	sub.s64 	%rd7962, %rd7961, %rd381;
	setp.ge.u64 	%p1190, %rd7961, %rd381;
	or.pred  	%p1191, %p1182, %p1183;
	and.pred  	%p1192, %p1189, %p1190;
	or.pred  	%p1194, %p1191, %p1192;
	selp.b64 	%rd7963, %rd592, 0, %p1194;
	sub.s64 	%rd7964, %rd7935, %rd7963;
	selp.b64 	%rd7965, %rd7953, %rd7939, %p1194;
	selp.b64 	%rd7966, %rd7958, %rd7944, %p1194;
	selp.b64 	%rd7967, %rd7962, %rd7948, %p1194;
	shl.b64 	%rd7968, %rd7964, 1;
	shr.u64 	%rd7969, %rd7964, 63;
	add.s64 	%rd7970, %rd7965, %rd7969;
	setp.lt.u64 	%p1195, %rd7970, %rd7965;
	selp.u64 	%rd7971, 1, 0, %p1195;
	add.s64 	%rd7972, %rd7970, %rd7965;
	setp.lt.u64 	%p1196, %rd7972, %rd7970;
	selp.u64 	%rd7973, 1, 0, %p1196;
	add.s64 	%rd7974, %rd7966, %rd7971;
	add.s64 	%rd7975, %rd7974, %rd7973;
	setp.lt.u64 	%p1197, %rd7975, %rd7966;
	selp.u64 	%rd7976, 1, 0, %p1197;
	add.s64 	%rd7977, %rd7975, %rd7966;
	setp.lt.u64 	%p1198, %rd7977, %rd7975;
	selp.u64 	%rd7978, 1, 0, %p1198;
	add.s64 	%rd7979, %rd7967, %rd7976;
	add.s64 	%rd7980, %rd7979, %rd7978;
	setp.lt.u64 	%p1199, %rd7980, %rd7967;
	add.s64 	%rd7981, %rd7980, %rd7967;
	setp.lt.u64 	%p1200, %rd7981, %rd7980;
	setp.lt.u64 	%p1201, %rd7968, %rd592;
	selp.u64 	%rd7982, 1, 0, %p1201;
	selp.s64 	%rd7983, -1, 0, %p1201;
	add.s64 	%rd7984, %rd7972, %rd7983;
	setp.lt.u64 	%p1202, %rd7972, %rd7982;
	selp.u64 	%rd7985, 1, 0, %p1202;
	sub.s64 	%rd7986, %rd7984, %rd378;
	setp.lt.u64 	%p1203, %rd7984, %rd378;
	selp.u64 	%rd7987, 1, 0, %p1203;
	add.s64 	%rd7988, %rd7987, %rd7985;
	sub.s64 	%rd7989, %rd7977, %rd7988;
	setp.lt.u64 	%p1204, %rd7977, %rd7988;
	selp.u64 	%rd7990, 1, 0, %p1204;
	sub.s64 	%rd7991, %rd7989, %rd359;
	setp.lt.u64 	%p1205, %rd7989, %rd359;
	selp.u64 	%rd7992, 1, 0, %p1205;
	add.s64 	%rd7993, %rd7992, %rd7990;
	sub.s64 	%rd7994, %rd7981, %rd7993;
	setp.ge.u64 	%p1206, %rd7981, %rd7993;
	sub.s64 	%rd7995, %rd7994, %rd381;
	setp.ge.u64 	%p1207, %rd7994, %rd381;
	or.pred  	%p1208, %p1199, %p1200;
	and.pred  	%p1209, %p1206, %p1207;
	or.pred  	%p1211, %p1208, %p1209;
	selp.b64 	%rd7996, %rd592, 0, %p1211;
	sub.s64 	%rd605, %rd7968, %rd7996;
	selp.b64 	%rd606, %rd7986, %rd7972, %p1211;
	selp.b64 	%rd607, %rd7991, %rd7977, %p1211;
	selp.b64 	%rd608, %rd7995, %rd7981, %p1211;
	sub.s64 	%rd8864, %rd549, %rd8989;
	setp.lt.u64 	%p1212, %rd549, %rd8989;
	selp.u64 	%rd7997, 1, 0, %p1212;
	selp.s64 	%rd7998, -1, 0, %p1212;
	add.s64 	%rd7999, %rd550, %rd7998;
	setp.lt.u64 	%p1213, %rd550, %rd7997;
	selp.u64 	%rd8000, 1, 0, %p1213;
	sub.s64 	%rd8865, %rd7999, %rd8988;
	setp.lt.u64 	%p1214, %rd7999, %rd8988;
	selp.u64 	%rd8001, 1, 0, %p1214;
	add.s64 	%rd8002, %rd8001, %rd8000;
	sub.s64 	%rd8003, %rd551, %rd8002;
	setp.lt.u64 	%p1215, %rd551, %rd8002;
	selp.u64 	%rd8004, 1, 0, %p1215;
	sub.s64 	%rd8866, %rd8003, %rd8987;
	setp.lt.u64 	%p1216, %rd8003, %rd8987;
	selp.u64 	%rd8005, 1, 0, %p1216;
	add.s64 	%rd8006, %rd8005, %rd8004;
	sub.s64 	%rd8007, %rd552, %rd8006;
	setp.ge.u64 	%p1217, %rd552, %rd8006;
	sub.s64 	%rd8867, %rd8007, %rd8986;
	setp.ge.u64 	%p1218, %rd8007, %rd8986;
	and.pred  	%p1219, %p1217, %p1218;
	@%p1219 bra 	$L__BB0_142;
	add.s64 	%rd8864, %rd592, %rd8864;
	setp.lt.u64 	%p1220, %rd8864, %rd592;
	selp.u64 	%rd8008, 1, 0, %p1220;
	add.s64 	%rd8009, %rd8865, %rd8008;
	setp.lt.u64 	%p1221, %rd8009, %rd8865;
	selp.u64 	%rd8010, 1, 0, %p1221;
	add.s64 	%rd8865, %rd8009, %rd378;
	setp.lt.u64 	%p1222, %rd8865, %rd8009;
	selp.u64 	%rd8011, 1, 0, %p1222;
	add.s64 	%rd8012, %rd8866, %rd8010;
	add.s64 	%rd8013, %rd8012, %rd8011;
	setp.lt.u64 	%p1223, %rd8013, %rd8866;
	selp.u64 	%rd8014, 1, 0, %p1223;
	add.s64 	%rd8866, %rd8013, %rd359;
	setp.lt.u64 	%p1224, %rd8866, %rd8013;
	selp.u64 	%rd8015, 1, 0, %p1224;
	add.s64 	%rd8016, %rd381, %rd8867;
	add.s64 	%rd8017, %rd8016, %rd8014;
	add.s64 	%rd8867, %rd8017, %rd8015;
$L__BB0_142:
	// begin inline asm
	mul.hi.u64 %rd8018, %rd7558, %rd8864;
	// end inline asm
	// begin inline asm
	mul.lo.u64 %rd8021, %rd7558, %rd8864;
	// end inline asm
	// begin inline asm
	mul.hi.u64 %rd8024, %rd7558, %rd8865;
	// end inline asm
	// begin inline asm
	mul.lo.u64 %rd8027, %rd7558, %rd8865;
	// end inline asm
	add.s64 	%rd8138, %rd8027, %rd8018;
	// begin inline asm
	mul.hi.u64 %rd8030, %rd7558, %rd8866;
	// end inline asm
	// begin inline asm
	mul.lo.u64 %rd8033, %rd7558, %rd8866;
	// end inline asm
	add.s64 	%rd8139, %rd8033, %rd8024;
	// begin inline asm
	mul.hi.u64 %rd8036, %rd7558, %rd8867;
	// end inline asm
	// begin inline asm
	mul.lo.u64 %rd8039, %rd7558, %rd8867;
	// end inline asm
	add.s64 	%rd8140, %rd8039, %rd8030;
	// begin inline asm
	mul.hi.u64 %rd8042, %rd7564, %rd8864;
	// end inline asm
	// begin inline asm
	mul.lo.u64 %rd8045, %rd7564, %rd8864;
	// end inline asm
	add.s64 	%rd8141, %rd8045, %rd8138;
	setp.lt.u64 	%p1225, %rd8141, %rd8045;
	selp.u64 	%rd8142, 1, 0, %p1225;
	add.s64 	%rd8143, %rd8042, %rd8142;
	// begin inline asm
	mul.hi.u64 %rd8048, %rd7564, %rd8865;
	// end inline asm
	// begin inline asm
	mul.lo.u64 %rd8051, %rd7564, %rd8865;
	// end inline asm
	add.s64 	%rd8144, %rd8051, %rd8143;
	add.s64 	%rd8145, %rd8144, %rd8139;
	setp.lt.u64 	%p1226, %rd8145, %rd8144;
	selp.u64 	%rd8146, 1, 0, %p1226;
	add.s64 	%rd8147, %rd8048, %rd8146;
	// begin inline asm
	mul.hi.u64 %rd8054, %rd7564, %rd8866;
	// end inline asm
	// begin inline asm
	mul.lo.u64 %rd8057, %rd7564, %rd8866;
	// end inline asm
	add.s64 	%rd8148, %rd8057, %rd8147;
	add.s64 	%rd8149, %rd8148, %rd8140;
	setp.lt.u64 	%p1227, %rd8149, %rd8148;
	selp.u64 	%rd8150, 1, 0, %p1227;
	add.s64 	%rd8151, %rd8054, %rd8150;
	// begin inline asm
	mul.hi.u64 %rd8060, %rd7564, %rd8867;
	// end inline asm
	// begin inline asm
	mul.lo.u64 %rd8063, %rd7564, %rd8867;
	// end inline asm
	add.s64 	%rd8152, %rd8063, %rd8151;
	add.s64 	%rd8153, %rd8152, %rd8036;
	setp.lt.u64 	%p1228, %rd8153, %rd8152;
	selp.u64 	%rd8154, 1, 0, %p1228;
	add.s64 	%rd8155, %rd8060, %rd8154;
	// begin inline asm
	mul.hi.u64 %rd8066, %rd7570, %rd8864;
	// end inline asm
	// begin inline asm
	mul.lo.u64 %rd8069, %rd7570, %rd8864;
	// end inline asm
	add.s64 	%rd8156, %rd8069, %rd8145;
	setp.lt.u64 	%p1229, %rd8156, %rd8069;
	selp.u64 	%rd8157, 1, 0, %p1229;
	add.s64 	%rd8158, %rd8066, %rd8157;
	// begin inline asm
	mul.hi.u64 %rd8072, %rd7570, %rd8865;
	// end inline asm
	// begin inline asm
	mul.lo.u64 %rd8075, %rd7570, %rd8865;
	// end inline asm
	add.s64 	%rd8159, %rd8075, %rd8158;
	add.s64 	%rd8160, %rd8159, %rd8149;
	setp.lt.u64 	%p1230, %rd8160, %rd8159;
	selp.u64 	%rd8161, 1, 0, %p1230;
	add.s64 	%rd8162, %rd8072, %rd8161;
	// begin inline asm
	mul.hi.u64 %rd8078, %rd7570, %rd8866;
	// end inline asm
	// begin inline asm
	mul.lo.u64 %rd8081, %rd7570, %rd8866;
	// end inline asm
	add.s64 	%rd8163, %rd8081, %rd8162;
	add.s64 	%rd8164, %rd8163, %rd8153;
	setp.lt.u64 	%p1231, %rd8164, %rd8163;
	selp.u64 	%rd8165, 1, 0, %p1231;
	add.s64 	%rd8166, %rd8078, %rd8165;
	// begin inline asm
	mul.hi.u64 %rd8084, %rd7570, %rd8867;
	// end inline asm
	// begin inline asm
	mul.lo.u64 %rd8087, %rd7570, %rd8867;
	// end inline asm
	add.s64 	%rd8167, %rd8087, %rd8166;
	add.s64 	%rd8168, %rd8167, %rd8155;
	setp.lt.u64 	%p1232, %rd8168, %rd8167;
	selp.u64 	%rd8169, 1, 0, %p1232;
	add.s64 	%rd8170, %rd8084, %rd8169;
	// begin inline asm
	mul.hi.u64 %rd8090, %rd7576, %rd8864;
	// end inline asm
	// begin inline asm
	mul.lo.u64 %rd8093, %rd7576, %rd8864;
	// end inline asm
	add.s64 	%rd8171, %rd8093, %rd8160;
	setp.lt.u64 	%p1233, %rd8171, %rd8093;
	selp.u64 	%rd8172, 1, 0, %p1233;
	add.s64 	%rd8173, %rd8090, %rd8172;
	// begin inline asm
	mul.hi.u64 %rd8096, %rd7576, %rd8865;
	// end inline asm
	// begin inline asm
	mul.lo.u64 %rd8099, %rd7576, %rd8865;
	// end inline asm
	add.s64 	%rd8174, %rd8099, %rd8173;
	add.s64 	%rd8868, %rd8174, %rd8164;
	setp.lt.u64 	%p1234, %rd8868, %rd8174;
	selp.u64 	%rd8175, 1, 0, %p1234;
	add.s64 	%rd8176, %rd8096, %rd8175;
	// begin inline asm
	mul.hi.u64 %rd8102, %rd7576, %rd8866;
	// end inline asm
	// begin inline asm
	mul.lo.u64 %rd8105, %rd7576, %rd8866;
	// end inline asm
	add.s64 	%rd8177, %rd8105, %rd8176;
	add.s64 	%rd8869, %rd8177, %rd8168;
	setp.lt.u64 	%p1235, %rd8869, %rd8177;
	selp.u64 	%rd8178, 1, 0, %p1235;
	add.s64 	%rd8179, %rd8102, %rd8178;
	// begin inline asm
	mul.hi.u64 %rd8108, %rd7576, %rd8867;
	// end inline asm
	// begin inline asm
	mul.lo.u64 %rd8111, %rd7576, %rd8867;
	// end inline asm
	add.s64 	%rd8180, %rd8111, %rd8179;
	add.s64 	%rd8870, %rd8180, %rd8170;
	setp.lt.u64 	%p1236, %rd8870, %rd8180;
	selp.u64 	%rd8181, 1, 0, %p1236;
	add.s64 	%rd8871, %rd8108, %rd8181;
	mul.lo.s64 	%rd8136, %rd376, %rd8021;
	// begin inline asm
	mul.hi.u64 %rd8114, %rd8136, %rd592;
	// end inline asm
	// begin inline asm
	mul.lo.u64 %rd8117, %rd8136, %rd592;
	// end inline asm
	not.b64 	%rd8182, %rd8021;
	setp.gt.u64 	%p1237, %rd8117, %rd8182;
	selp.u64 	%rd8183, 1, 0, %p1237;
	add.s64 	%rd8184, %rd8114, %rd8183;
	// begin inline asm
	mul.hi.u64 %rd8120, %rd8136, %rd378;
	// end inline asm
	// begin inline asm
	mul.lo.u64 %rd8123, %rd8136, %rd378;
	// end inline asm
	add.s64 	%rd8185, %rd8123, %rd8184;
	add.s64 	%rd626, %rd8185, %rd8141;
	setp.lt.u64 	%p1238, %rd626, %rd8185;
	selp.u64 	%rd8186, 1, 0, %p1238;
	add.s64 	%rd8187, %rd8120, %rd8186;
	// begin inline asm
	mul.hi.u64 %rd8126, %rd8136, %rd359;
	// end inline asm
	// begin inline asm
	mul.lo.u64 %rd8129, %rd8136, %rd359;
	// end inline asm
	add.s64 	%rd8188, %rd8129, %rd8187;
	add.s64 	%rd627, %rd8188, %rd8156;
	setp.lt.u64 	%p1239, %rd627, %rd8188;
	selp.u64 	%rd8189, 1, 0, %p1239;
	add.s64 	%rd8190, %rd8126, %rd8189;
	// begin inline asm
	mul.hi.u64 %rd8132, %rd8136, %rd381;
	// end inline asm
	// begin inline asm
	mul.lo.u64 %rd8135, %rd8136, %rd381;
	// end inline asm
	add.s64 	%rd8191, %rd8135, %rd8190;
	add.s64 	%rd628, %rd8191, %rd8171;
	setp.lt.u64 	%p1240, %rd628, %rd8191;
	selp.u64 	%rd8192, 1, 0, %p1240;
	add.s64 	%rd629, %rd8132, %rd8192;
	setp.eq.s64 	%p1241, %rd629, 0;
	@%p1241 bra 	$L__BB0_146;
	add.s64 	%rd630, %rd8868, %rd629;
	setp.ge.u64 	%p1242, %rd630, %rd8868;
	mov.u64 	%rd8868, %rd630;
	@%p1242 bra 	$L__BB0_146;
	add.s64 	%rd8869, %rd8869, 1;
	setp.ne.s64 	%p1243, %rd8869, 0;
	mov.u64 	%rd8868, %rd630;
	@%p1243 bra 	$L__BB0_146;
	add.s64 	%rd8870, %rd8870, 1;
	setp.eq.s64 	%p1244, %rd8870, 0;
	selp.u64 	%rd8194, 1, 0, %p1244;
	add.s64 	%rd8871, %rd8871, %rd8194;
	mov.b64 	%rd8869, 0;
	mov.u64 	%rd8868, %rd630;
$L__BB0_146:
	mul.lo.s64 	%rd8217, %rd376, %rd626;
	// begin inline asm
	mul.hi.u64 %rd8195, %rd8217, %rd592;
	// end inline asm
	// begin inline asm
	mul.lo.u64 %rd8198, %rd8217, %rd592;
	// end inline asm
	not.b64 	%rd8219, %rd626;
	setp.gt.u64 	%p1245, %rd8198, %rd8219;
	selp.u64 	%rd8220, 1, 0, %p1245;
	add.s64 	%rd8221, %rd8195, %rd8220;
	// begin inline asm
	mul.hi.u64 %rd8201, %rd8217, %rd378;
	// end inline asm
	// begin inline asm
	mul.lo.u64 %rd8204, %rd8217, %rd378;
	// end inline asm
	add.s64 	%rd8222, %rd8204, %rd8221;
	add.s64 	%rd638, %rd8222, %rd627;
	setp.lt.u64 	%p1246, %rd638, %rd8222;
	selp.u64 	%rd8223, 1, 0, %p1246;
	add.s64 	%rd8224, %rd8201, %rd8223;
	// begin inline asm
	mul.hi.u64 %rd8207, %rd8217, %rd359;
	// end inline asm
	// begin inline asm
	mul.lo.u64 %rd8210, %rd8217, %rd359;
	// end inline asm
	add.s64 	%rd8225, %rd8210, %rd8224;
	add.s64 	%rd639, %rd8225, %rd628;
	setp.lt.u64 	%p1247, %rd639, %rd8225;
	selp.u64 	%rd8226, 1, 0, %p1247;
	add.s64 	%rd8227, %rd8207, %rd8226;
	// begin inline asm
	mul.hi.u64 %rd8213, %rd8217, %rd381;
	// end inline asm
	// begin inline asm
	mul.lo.u64 %rd8216, %rd8217, %rd381;
	// end inline asm
	add.s64 	%rd8228, %rd8216, %rd8227;
	add.s64 	%rd640, %rd8228, %rd8868;
	setp.lt.u64 	%p1248, %rd640, %rd8228;
	selp.u64 	%rd8229, 1, 0, %p1248;
	add.s64 	%rd641, %rd8213, %rd8229;
	setp.eq.s64 	%p1249, %rd641, 0;
	@%p1249 bra 	$L__BB0_149;
	add.s64 	%rd642, %rd8869, %rd641;
	setp.ge.u64 	%p1250, %rd642, %rd8869;
	mov.u64 	%rd8869, %rd642;
	@%p1250 bra 	$L__BB0_149;
	add.s64 	%rd8870, %rd8870, 1;
	setp.eq.s64 	%p1251, %rd8870, 0;
	selp.u64 	%rd8230, 1, 0, %p1251;
	add.s64 	%rd8871, %rd8871, %rd8230;
$L__BB0_149:
	mul.lo.s64 	%rd8253, %rd376, %rd638;
	// begin inline asm
	mul.hi.u64 %rd8231, %rd8253, %rd592;
	// end inline asm
	// begin inline asm
	mul.lo.u64 %rd8234, %rd8253, %rd592;
	// end inline asm
	not.b64 	%rd8255, %rd638;
	setp.gt.u64 	%p1252, %rd8234, %rd8255;
	selp.u64 	%rd8256, 1, 0, %p1252;
	add.s64 	%rd8257, %rd8231, %rd8256;
	// begin inline asm
	mul.hi.u64 %rd8237, %rd8253, %rd378;
	// end inline asm
	// begin inline asm
	mul.lo.u64 %rd8240, %rd8253, %rd378;
	// end inline asm
	add.s64 	%rd8258, %rd8240, %rd8257;
	add.s64 	%rd648, %rd8258, %rd639;
	setp.lt.u64 	%p1253, %rd648, %rd8258;
	selp.u64 	%rd8259, 1, 0, %p1253;
	add.s64 	%rd8260, %rd8237, %rd8259;
	// begin inline asm
	mul.hi.u64 %rd8243, %rd8253, %rd359;
	// end inline asm
	// begin inline asm
	mul.lo.u64 %rd8246, %rd8253, %rd359;
	// end inline asm
	add.s64 	%rd8261, %rd8246, %rd8260;
	add.s64 	%rd649, %rd8261, %rd640;
	setp.lt.u64 	%p1254, %rd649, %rd8261;
	selp.u64 	%rd8262, 1, 0, %p1254;
	add.s64 	%rd8263, %rd8243, %rd8262;
	// begin inline asm
	mul.hi.u64 %rd8249, %rd8253, %rd381;
	// end inline asm
	// begin inline asm
	mul.lo.u64 %rd8252, %rd8253, %rd381;
	// end inline asm
	add.s64 	%rd8264, %rd8252, %rd8263;
	add.s64 	%rd650, %rd8264, %rd8869;
	setp.lt.u64 	%p1255, %rd650, %rd8264;
	selp.u64 	%rd8265, 1, 0, %p1255;
	add.s64 	%rd651, %rd8249, %rd8265;
	setp.eq.s64 	%p1256, %rd651, 0;
	@%p1256 bra 	$L__BB0_151;
	add.s64 	%rd652, %rd8870, %rd651;
	setp.lt.u64 	%p1257, %rd652, %rd8870;
	selp.u64 	%rd8266, 1, 0, %p1257;
	add.s64 	%rd8871, %rd8871, %rd8266;
	mov.u64 	%rd8870, %rd652;
$L__BB0_151:
	shl.b64 	%rd8291, %rd605, 1;
	shr.u64 	%rd8292, %rd605, 63;
	add.s64 	%rd8293, %rd606, %rd8292;
	setp.lt.u64 	%p1258, %rd8293, %rd606;
	add.s64 	%rd8294, %rd8293, %rd606;
	setp.lt.u64 	%p1259, %rd8294, %rd8293;
	selp.u64 	%rd8295, 1, 0, %p1258;
	add.s64 	%rd8296, %rd607, %rd8295;
	selp.u64 	%rd8297, 1, 0, %p1259;
	add.s64 	%rd8298, %rd8296, %rd8297;
	add.s64 	%rd8299, %rd8298, %rd607;
	setp.lt.u64 	%p1260, %rd8299, %rd8298;
	setp.lt.u64 	%p1261, %rd8298, %rd607;
	selp.u64 	%rd8300, 1, 0, %p1261;
	add.s64 	%rd8301, %rd608, %rd8300;
	selp.u64 	%rd8302, 1, 0, %p1260;
	add.s64 	%rd8303, %rd8301, %rd8302;
	add.s64 	%rd8304, %rd8303, %rd608;
	setp.lt.u64 	%p1262, %rd8304, %rd8303;
	setp.lt.u64 	%p1263, %rd8291, %rd592;
	selp.u64 	%rd8305, 1, 0, %p1263;
	selp.s64 	%rd8306, -1, 0, %p1263;
	add.s64 	%rd8307, %rd8294, %rd8306;
	setp.lt.u64 	%p1264, %rd8307, %rd378;
	selp.u64 	%rd8308, 1, 0, %p1264;
	setp.lt.u64 	%p1265, %rd8294, %rd8305;
	selp.u64 	%rd8309, 1, 0, %p1265;
	add.s64 	%rd8310, %rd8308, %rd8309;
	sub.s64 	%rd8311, %rd8299, %rd8310;
	setp.lt.u64 	%p1266, %rd8311, %rd359;
	selp.u64 	%rd8312, 1, 0, %p1266;
	setp.lt.u64 	%p1267, %rd8299, %rd8310;
	selp.u64 	%rd8313, 1, 0, %p1267;
	add.s64 	%rd8314, %rd8312, %rd8313;
	sub.s64 	%rd8315, %rd8304, %rd8314;
	setp.ge.u64 	%p1268, %rd8315, %rd381;
	setp.ge.u64 	%p1269, %rd8304, %rd8314;
	and.pred  	%p1270, %p1269, %p1268;
	setp.lt.u64 	%p1272, %rd8303, %rd608;
	or.pred  	%p1273, %p1272, %p1262;
	or.pred  	%p1274, %p1273, %p1270;
	selp.b64 	%rd8316, %rd592, 0, %p1274;
	sub.s64 	%rd8317, %rd8291, %rd8316;
	sub.s64 	%rd8318, %rd8307, %rd378;
	selp.b64 	%rd8319, %rd8318, %rd8294, %p1274;
	sub.s64 	%rd8320, %rd8311, %rd359;
	selp.b64 	%rd8321, %rd8320, %rd8299, %p1274;
	sub.s64 	%rd8322, %rd8315, %rd381;
	selp.b64 	%rd8323, %rd8322, %rd8304, %p1274;
	mul.lo.s64 	%rd8289, %rd376, %rd648;
	// begin inline asm
	mul.hi.u64 %rd8267, %rd8289, %rd592;
	// end inline asm
	// begin inline asm
	mul.lo.u64 %rd8270, %rd8289, %rd592;
	// end inline asm
	not.b64 	%rd8324, %rd648;
	setp.gt.u64 	%p1275, %rd8270, %rd8324;
	selp.u64 	%rd8325, 1, 0, %p1275;
	add.s64 	%rd8326, %rd8267, %rd8325;
	// begin inline asm
	mul.hi.u64 %rd8273, %rd8289, %rd378;
	// end inline asm
	// begin inline asm
	mul.lo.u64 %rd8276, %rd8289, %rd378;
	// end inline asm
	add.s64 	%rd8327, %rd8276, %rd8326;
	add.s64 	%rd8328, %rd8327, %rd649;
	setp.lt.u64 	%p1276, %rd8328, %rd8327;
	selp.u64 	%rd8329, 1, 0, %p1276;
	add.s64 	%rd8330, %rd8273, %rd8329;
	// begin inline asm
	mul.hi.u64 %rd8279, %rd8289, %rd359;
	// end inline asm
	// begin inline asm
	mul.lo.u64 %rd8282, %rd8289, %rd359;
	// end inline asm
	add.s64 	%rd8331, %rd8282, %rd8330;
	add.s64 	%rd8332, %rd8331, %rd650;
	setp.lt.u64 	%p1277, %rd8332, %rd8331;
	selp.u64 	%rd8333, 1, 0, %p1277;
	add.s64 	%rd8334, %rd8279, %rd8333;
	// begin inline asm
	mul.hi.u64 %rd8285, %rd8289, %rd381;
	// end inline asm
	// begin inline asm
	mul.lo.u64 %rd8288, %rd8289, %rd381;
	// end inline asm
	add.s64 	%rd8335, %rd8288, %rd8334;
	add.s64 	%rd8336, %rd8335, %rd8870;
	setp.lt.u64 	%p1278, %rd8336, %rd8335;
	selp.u64 	%rd8337, 1, 0, %p1278;
	add.s64 	%rd8338, %rd8285, %rd8337;
	add.s64 	%rd8339, %rd8871, %rd8338;
	setp.lt.u64 	%p1279, %rd8328, %rd592;
	selp.u64 	%rd8340, 1, 0, %p1279;
	selp.s64 	%rd8341, -1, 0, %p1279;
	add.s64 	%rd8342, %rd8332, %rd8341;
	setp.lt.u64 	%p1280, %rd8332, %rd8340;
	selp.u64 	%rd8343, 1, 0, %p1280;
	sub.s64 	%rd8344, %rd8342, %rd378;
	setp.lt.u64 	%p1281, %rd8342, %rd378;
	selp.u64 	%rd8345, 1, 0, %p1281;
	add.s64 	%rd8346, %rd8345, %rd8343;
	sub.s64 	%rd8347, %rd8336, %rd8346;
	setp.lt.u64 	%p1282, %rd8336, %rd8346;
	selp.u64 	%rd8348, 1, 0, %p1282;
	sub.s64 	%rd8349, %rd8347, %rd359;
	setp.lt.u64 	%p1283, %rd8347, %rd359;
	selp.u64 	%rd8350, 1, 0, %p1283;
	add.s64 	%rd8351, %rd8350, %rd8348;
	sub.s64 	%rd8352, %rd8339, %rd8351;
	setp.ge.u64 	%p1284, %rd8339, %rd8351;
	sub.s64 	%rd8353, %rd8352, %rd381;
	setp.ge.u64 	%p1285, %rd8352, %rd381;
	and.pred  	%p1286, %p1284, %p1285;
	selp.b64 	%rd8354, %rd592, 0, %p1286;
	sub.s64 	%rd8355, %rd8328, %rd8354;
	selp.b64 	%rd8356, %rd8344, %rd8332, %p1286;
	selp.b64 	%rd8357, %rd8349, %rd8336, %p1286;
	selp.b64 	%rd8358, %rd8353, %rd8339, %p1286;
	sub.s64 	%rd8877, %rd8355, %rd8317;
	setp.lt.u64 	%p1287, %rd8355, %rd8317;
	selp.u64 	%rd8359, 1, 0, %p1287;
	selp.s64 	%rd8360, -1, 0, %p1287;
	add.s64 	%rd8361, %rd8356, %rd8360;
	setp.lt.u64 	%p1288, %rd8356, %rd8359;
	selp.u64 	%rd8362, 1, 0, %p1288;
	sub.s64 	%rd8878, %rd8361, %rd8319;
	setp.lt.u64 	%p1289, %rd8361, %rd8319;
	selp.u64 	%rd8363, 1, 0, %p1289;
	add.s64 	%rd8364, %rd8363, %rd8362;
	sub.s64 	%rd8365, %rd8357, %rd8364;
	setp.lt.u64 	%p1290, %rd8357, %rd8364;
	selp.u64 	%rd8366, 1, 0, %p1290;
	sub.s64 	%rd8879, %rd8365, %rd8321;
	setp.lt.u64 	%p1291, %rd8365, %rd8321;
	selp.u64 	%rd8367, 1, 0, %p1291;
	add.s64 	%rd8368, %rd8367, %rd8366;
	sub.s64 	%rd8369, %rd8358, %rd8368;
	setp.ge.u64 	%p1292, %rd8358, %rd8368;
	sub.s64 	%rd8880, %rd8369, %rd8323;
	setp.ge.u64 	%p1293, %rd8369, %rd8323;
	and.pred  	%p1294, %p1292, %p1293;
	@%p1294 bra 	$L__BB0_153;
	add.s64 	%rd8877, %rd592, %rd8877;
	setp.lt.u64 	%p1295, %rd8877, %rd592;
	selp.u64 	%rd8370, 1, 0, %p1295;
	add.s64 	%rd8371, %rd8878, %rd8370;
	setp.lt.u64 	%p1296, %rd8371, %rd8878;
	selp.u64 	%rd8372, 1, 0, %p1296;
	add.s64 	%rd8878, %rd8371, %rd378;
	setp.lt.u64 	%p1297, %rd8878, %rd8371;
	selp.u64 	%rd8373, 1, 0, %p1297;
	add.s64 	%rd8374, %rd8879, %rd8372;
	add.s64 	%rd8375, %rd8374, %rd8373;
	setp.lt.u64 	%p1298, %rd8375, %rd8879;
	selp.u64 	%rd8376, 1, 0, %p1298;
	add.s64 	%rd8879, %rd8375, %rd359;
	setp.lt.u64 	%p1299, %rd8879, %rd8375;
	selp.u64 	%rd8377, 1, 0, %p1299;
	add.s64 	%rd8378, %rd381, %rd8880;
	add.s64 	%rd8379, %rd8378, %rd8376;
	add.s64 	%rd8880, %rd8379, %rd8377;
$L__BB0_153:
	// begin inline asm
	mul.hi.u64 %rd8380, %rd8985, %rd3;
	// end inline asm
	// begin inline asm
	mul.lo.u64 %rd8383, %rd8985, %rd3;
	// end inline asm
	// begin inline asm
	mul.hi.u64 %rd8386, %rd8985, %rd28;
	// end inline asm
	// begin inline asm
	mul.lo.u64 %rd8389, %rd8985, %rd28;
	// end inline asm
	add.s64 	%rd8500, %rd8389, %rd8380;
	// begin inline asm
	mul.hi.u64 %rd8392, %rd8985, %rd29;
	// end inline asm
	// begin inline asm
	mul.lo.u64 %rd8395, %rd8985, %rd29;
	// end inline asm
	add.s64 	%rd8501, %rd8395, %rd8386;
	// begin inline asm
	mul.hi.u64 %rd8398, %rd8985, %rd30;
	// end inline asm
	// begin inline asm
	mul.lo.u64 %rd8401, %rd8985, %rd30;
	// end inline asm
	add.s64 	%rd8502, %rd8401, %rd8392;
	// begin inline asm
	mul.hi.u64 %rd8404, %rd8984, %rd3;
	// end inline asm
	// begin inline asm
	mul.lo.u64 %rd8407, %rd8984, %rd3;
	// end inline asm
	add.s64 	%rd8503, %rd8407, %rd8500;
	setp.lt.u64 	%p1300, %rd8503, %rd8407;
	selp.u64 	%rd8504, 1, 0, %p1300;
	add.s64 	%rd8505, %rd8404, %rd8504;
	// begin inline asm
	mul.hi.u64 %rd8410, %rd8984, %rd28;
	// end inline asm
	// begin inline asm
	mul.lo.u64 %rd8413, %rd8984, %rd28;
	// end inline asm
	add.s64 	%rd8506, %rd8413, %rd8505;
	add.s64 	%rd8507, %rd8506, %rd8501;
	setp.lt.u64 	%p1301, %rd8507, %rd8506;
	selp.u64 	%rd8508, 1, 0, %p1301;
	add.s64 	%rd8509, %rd8410, %rd8508;
	// begin inline asm
	mul.hi.u64 %rd8416, %rd8984, %rd29;
	// end inline asm
	// begin inline asm
	mul.lo.u64 %rd8419, %rd8984, %rd29;
	// end inline asm
	add.s64 	%rd8510, %rd8419, %rd8509;
	add.s64 	%rd8511, %rd8510, %rd8502;
	setp.lt.u64 	%p1302, %rd8511, %rd8510;
	selp.u64 	%rd8512, 1, 0, %p1302;
	add.s64 	%rd8513, %rd8416, %rd8512;
	// begin inline asm
	mul.hi.u64 %rd8422, %rd8984, %rd30;
	// end inline asm
	// begin inline asm
	mul.lo.u64 %rd8425, %rd8984, %rd30;
	// end inline asm
	add.s64 	%rd8514, %rd8425, %rd8513;
	add.s64 	%rd8515, %rd8514, %rd8398;
	setp.lt.u64 	%p1303, %rd8515, %rd8514;
	selp.u64 	%rd8516, 1, 0, %p1303;
	add.s64 	%rd8517, %rd8422, %rd8516;
	// begin inline asm
	mul.hi.u64 %rd8428, %rd8983, %rd3;
	// end inline asm
	// begin inline asm
	mul.lo.u64 %rd8431, %rd8983, %rd3;
	// end inline asm
	add.s64 	%rd8518, %rd8431, %rd8507;
	setp.lt.u64 	%p1304, %rd8518, %rd8431;
	selp.u64 	%rd8519, 1, 0, %p1304;
	add.s64 	%rd8520, %rd8428, %rd8519;
	// begin inline asm
	mul.hi.u64 %rd8434, %rd8983, %rd28;
	// end inline asm
	// begin inline asm
	mul.lo.u64 %rd8437, %rd8983, %rd28;
	// end inline asm
	add.s64 	%rd8521, %rd8437, %rd8520;
	add.s64 	%rd8522, %rd8521, %rd8511;
	setp.lt.u64 	%p1305, %rd8522, %rd8521;
	selp.u64 	%rd8523, 1, 0, %p1305;
	add.s64 	%rd8524, %rd8434, %rd8523;
	// begin inline asm
	mul.hi.u64 %rd8440, %rd8983, %rd29;
	// end inline asm
	// begin inline asm
	mul.lo.u64 %rd8443, %rd8983, %rd29;
	// end inline asm
	add.s64 	%rd8525, %rd8443, %rd8524;
	add.s64 	%rd8526, %rd8525, %rd8515;
	setp.lt.u64 	%p1306, %rd8526, %rd8525;
	selp.u64 	%rd8527, 1, 0, %p1306;
	add.s64 	%rd8528, %rd8440, %rd8527;
	// begin inline asm
	mul.hi.u64 %rd8446, %rd8983, %rd30;
	// end inline asm
	// begin inline asm
	mul.lo.u64 %rd8449, %rd8983, %rd30;
	// end inline asm
	add.s64 	%rd8529, %rd8449, %rd8528;
	add.s64 	%rd8530, %rd8529, %rd8517;
	setp.lt.u64 	%p1307, %rd8530, %rd8529;
	selp.u64 	%rd8531, 1, 0, %p1307;
	add.s64 	%rd8532, %rd8446, %rd8531;
	// begin inline asm
	mul.hi.u64 %rd8452, %rd8982, %rd3;
	// end inline asm
	// begin inline asm
	mul.lo.u64 %rd8455, %rd8982, %rd3;
	// end inline asm
	add.s64 	%rd8533, %rd8455, %rd8522;
	setp.lt.u64 	%p1308, %rd8533, %rd8455;
	selp.u64 	%rd8534, 1, 0, %p1308;
	add.s64 	%rd8535, %rd8452, %rd8534;
	// begin inline asm
	mul.hi.u64 %rd8458, %rd8982, %rd28;
	// end inline asm
	// begin inline asm
	mul.lo.u64 %rd8461, %rd8982, %rd28;
	// end inline asm
	add.s64 	%rd8536, %rd8461, %rd8535;
	add.s64 	%rd8881, %rd8536, %rd8526;
	setp.lt.u64 	%p1309, %rd8881, %rd8536;
	selp.u64 	%rd8537, 1, 0, %p1309;
	add.s64 	%rd8538, %rd8458, %rd8537;
	// begin inline asm
	mul.hi.u64 %rd8464, %rd8982, %rd29;
	// end inline asm
	// begin inline asm
	mul.lo.u64 %rd8467, %rd8982, %rd29;
	// end inline asm
	add.s64 	%rd8539, %rd8467, %rd8538;
	add.s64 	%rd8882, %rd8539, %rd8530;
	setp.lt.u64 	%p1310, %rd8882, %rd8539;
	selp.u64 	%rd8540, 1, 0, %p1310;
	add.s64 	%rd8541, %rd8464, %rd8540;
	// begin inline asm
	mul.hi.u64 %rd8470, %rd8982, %rd30;
	// end inline asm
	// begin inline asm
	mul.lo.u64 %rd8473, %rd8982, %rd30;
	// end inline asm
	add.s64 	%rd8542, %rd8473, %rd8541;
	add.s64 	%rd8883, %rd8542, %rd8532;
	setp.lt.u64 	%p1311, %rd8883, %rd8542;
	selp.u64 	%rd8543, 1, 0, %p1311;
	add.s64 	%rd8884, %rd8470, %rd8543;
	mul.lo.s64 	%rd8498, %rd376, %rd8383;
	// begin inline asm
	mul.hi.u64 %rd8476, %rd8498, %rd592;
	// end inline asm
	// begin inline asm
	mul.lo.u64 %rd8479, %rd8498, %rd592;
	// end inline asm
	not.b64 	%rd8544, %rd8383;
	setp.gt.u64 	%p1312, %rd8479, %rd8544;
	selp.u64 	%rd8545, 1, 0, %p1312;
	add.s64 	%rd8546, %rd8476, %rd8545;
	// begin inline asm
	mul.hi.u64 %rd8482, %rd8498, %rd378;
	// end inline asm
	// begin inline asm
	mul.lo.u64 %rd8485, %rd8498, %rd378;
	// end inline asm
	add.s64 	%rd8547, %rd8485, %rd8546;
	add.s64 	%rd672, %rd8547, %rd8503;
	setp.lt.u64 	%p1313, %rd672, %rd8547;
	selp.u64 	%rd8548, 1, 0, %p1313;
	add.s64 	%rd8549, %rd8482, %rd8548;
	// begin inline asm
	mul.hi.u64 %rd8488, %rd8498, %rd359;
	// end inline asm
	// begin inline asm
	mul.lo.u64 %rd8491, %rd8498, %rd359;
	// end inline asm
	add.s64 	%rd8550, %rd8491, %rd8549;
	add.s64 	%rd673, %rd8550, %rd8518;
	setp.lt.u64 	%p1314, %rd673, %rd8550;
	selp.u64 	%rd8551, 1, 0, %p1314;
	add.s64 	%rd8552, %rd8488, %rd8551;
	// begin inline asm
	mul.hi.u64 %rd8494, %rd8498, %rd381;
	// end inline asm
	// begin inline asm
	mul.lo.u64 %rd8497, %rd8498, %rd381;
	// end inline asm
	add.s64 	%rd8553, %rd8497, %rd8552;
	add.s64 	%rd674, %rd8553, %rd8533;
	setp.lt.u64 	%p1315, %rd674, %rd8553;
	selp.u64 	%rd8554, 1, 0, %p1315;
	add.s64 	%rd675, %rd8494, %rd8554;
	setp.eq.s64 	%p1316, %rd675, 0;
	@%p1316 bra 	$L__BB0_157;
	add.s64 	%rd676, %rd8881, %rd675;
	setp.ge.u64 	%p1317, %rd676, %rd8881;
	mov.u64 	%rd8881, %rd676;
	@%p1317 bra 	$L__BB0_157;
	add.s64 	%rd8882, %rd8882, 1;
	setp.ne.s64 	%p1318, %rd8882, 0;
	mov.u64 	%rd8881, %rd676;
	@%p1318 bra 	$L__BB0_157;
	add.s64 	%rd8883, %rd8883, 1;
	setp.eq.s64 	%p1319, %rd8883, 0;
	selp.u64 	%rd8556, 1, 0, %p1319;
	add.s64 	%rd8884, %rd8884, %rd8556;
	mov.b64 	%rd8882, 0;
	mov.u64 	%rd8881, %rd676;
$L__BB0_157:
	mul.lo.s64 	%rd8579, %rd376, %rd672;
	// begin inline asm
	mul.hi.u64 %rd8557, %rd8579, %rd592;
	// end inline asm
	// begin inline asm
	mul.lo.u64 %rd8560, %rd8579, %rd592;
	// end inline asm
	not.b64 	%rd8581, %rd672;
	setp.gt.u64 	%p1320, %rd8560, %rd8581;
	selp.u64 	%rd8582, 1, 0, %p1320;
	add.s64 	%rd8583, %rd8557, %rd8582;
	// begin inline asm
	mul.hi.u64 %rd8563, %rd8579, %rd378;
	// end inline asm
	// begin inline asm
	mul.lo.u64 %rd8566, %rd8579, %rd378;
	// end inline asm
	add.s64 	%rd8584, %rd8566, %rd8583;
	add.s64 	%rd684, %rd8584, %rd673;
	setp.lt.u64 	%p1321, %rd684, %rd8584;
	selp.u64 	%rd8585, 1, 0, %p1321;
	add.s64 	%rd8586, %rd8563, %rd8585;
	// begin inline asm
	mul.hi.u64 %rd8569, %rd8579, %rd359;
	// end inline asm
	// begin inline asm
	mul.lo.u64 %rd8572, %rd8579, %rd359;
	// end inline asm
	add.s64 	%rd8587, %rd8572, %rd8586;
	add.s64 	%rd685, %rd8587, %rd674;
	setp.lt.u64 	%p1322, %rd685, %rd8587;
	selp.u64 	%rd8588, 1, 0, %p1322;
	add.s64 	%rd8589, %rd8569, %rd8588;
	// begin inline asm
	mul.hi.u64 %rd8575, %rd8579, %rd381;
	// end inline asm
	// begin inline asm
	mul.lo.u64 %rd8578, %rd8579, %rd381;
	// end inline asm
	add.s64 	%rd8590, %rd8578, %rd8589;
	add.s64 	%rd686, %rd8590, %rd8881;
	setp.lt.u64 	%p1323, %rd686, %rd8590;
	selp.u64 	%rd8591, 1, 0, %p1323;
	add.s64 	%rd687, %rd8575, %rd8591;
	setp.eq.s64 	%p1324, %rd687, 0;
	@%p1324 bra 	$L__BB0_160;
	add.s64 	%rd688, %rd8882, %rd687;
	setp.ge.u64 	%p1325, %rd688, %rd8882;
	mov.u64 	%rd8882, %rd688;
	@%p1325 bra 	$L__BB0_160;
	add.s64 	%rd8883, %rd8883, 1;
	setp.eq.s64 	%p1326, %rd8883, 0;
	selp.u64 	%rd8592, 1, 0, %p1326;
	add.s64 	%rd8884, %rd8884, %rd8592;
$L__BB0_160:
	mul.lo.s64 	%rd8615, %rd376, %rd684;
	// begin inline asm
	mul.hi.u64 %rd8593, %rd8615, %rd592;
	// end inline asm
	// begin inline asm
	mul.lo.u64 %rd8596, %rd8615, %rd592;
	// end inline asm
	not.b64 	%rd8617, %rd684;
	setp.gt.u64 	%p1327, %rd8596, %rd8617;
	selp.u64 	%rd8618, 1, 0, %p1327;
	add.s64 	%rd8619, %rd8593, %rd8618;
	// begin inline asm
	mul.hi.u64 %rd8599, %rd8615, %rd378;
	// end inline asm
	// begin inline asm
	mul.lo.u64 %rd8602, %rd8615, %rd378;
	// end inline asm
	add.s64 	%rd8620, %rd8602, %rd8619;
	add.s64 	%rd694, %rd8620, %rd685;
	setp.lt.u64 	%p1328, %rd694, %rd8620;
	selp.u64 	%rd8621, 1, 0, %p1328;
	add.s64 	%rd8622, %rd8599, %rd8621;
	// begin inline asm
	mul.hi.u64 %rd8605, %rd8615, %rd359;
	// end inline asm
	// begin inline asm
	mul.lo.u64 %rd8608, %rd8615, %rd359;
	// end inline asm
	add.s64 	%rd8623, %rd8608, %rd8622;
	add.s64 	%rd695, %rd8623, %rd686;
	setp.lt.u64 	%p1329, %rd695, %rd8623;
	selp.u64 	%rd8624, 1, 0, %p1329;
	add.s64 	%rd8625, %rd8605, %rd8624;
	// begin inline asm
	mul.hi.u64 %rd8611, %rd8615, %rd381;
	// end inline asm
	// begin inline asm
	mul.lo.u64 %rd8614, %rd8615, %rd381;
	// end inline asm
	add.s64 	%rd8626, %rd8614, %rd8625;
	add.s64 	%rd696, %rd8626, %rd8882;
	setp.lt.u64 	%p1330, %rd696, %rd8626;
	selp.u64 	%rd8627, 1, 0, %p1330;
	add.s64 	%rd697, %rd8611, %rd8627;
	setp.eq.s64 	%p1331, %rd697, 0;
	@%p1331 bra 	$L__BB0_162;
	add.s64 	%rd698, %rd8883, %rd697;
	setp.lt.u64 	%p1332, %rd698, %rd8883;
	selp.u64 	%rd8628, 1, 0, %p1332;
	add.s64 	%rd8884, %rd8884, %rd8628;
	mov.u64 	%rd8883, %rd698;
$L__BB0_162:
	mul.lo.s64 	%rd8651, %rd376, %rd694;
	// begin inline asm
	mul.hi.u64 %rd8629, %rd8651, %rd592;
	// end inline asm
	// begin inline asm
	mul.lo.u64 %rd8632, %rd8651, %rd592;
	// end inline asm
	not.b64 	%rd8653, %rd694;
	setp.gt.u64 	%p1333, %rd8632, %rd8653;
	selp.u64 	%rd8654, 1, 0, %p1333;
	add.s64 	%rd8655, %rd8629, %rd8654;
	// begin inline asm
	mul.hi.u64 %rd8635, %rd8651, %rd378;
	// end inline asm
	// begin inline asm
	mul.lo.u64 %rd8638, %rd8651, %rd378;
	// end inline asm
	add.s64 	%rd8656, %rd8638, %rd8655;
	add.s64 	%rd8657, %rd8656, %rd695;
	setp.lt.u64 	%p1334, %rd8657, %rd8656;
	selp.u64 	%rd8658, 1, 0, %p1334;
	add.s64 	%rd8659, %rd8635, %rd8658;
	// begin inline asm
	mul.hi.u64 %rd8641, %rd8651, %rd359;
	// end inline asm
	// begin inline asm
	mul.lo.u64 %rd8644, %rd8651, %rd359;
	// end inline asm
	add.s64 	%rd8660, %rd8644, %rd8659;
	add.s64 	%rd8661, %rd8660, %rd696;
	setp.lt.u64 	%p1335, %rd8661, %rd8660;
	selp.u64 	%rd8662, 1, 0, %p1335;
	add.s64 	%rd8663, %rd8641, %rd8662;
	// begin inline asm
	mul.hi.u64 %rd8647, %rd8651, %rd381;
	// end inline asm
	// begin inline asm
	mul.lo.u64 %rd8650, %rd8651, %rd381;
	// end inline asm
	add.s64 	%rd8664, %rd8650, %rd8663;
	add.s64 	%rd8665, %rd8664, %rd8883;
	setp.lt.u64 	%p1336, %rd8665, %rd8664;
	selp.u64 	%rd8666, 1, 0, %p1336;
	add.s64 	%rd8667, %rd8647, %rd8666;
	add.s64 	%rd8668, %rd8884, %rd8667;
	setp.lt.u64 	%p1337, %rd8657, %rd592;
	selp.u64 	%rd8669, 1, 0, %p1337;
	selp.s64 	%rd8670, -1, 0, %p1337;
	add.s64 	%rd8671, %rd8661, %rd8670;
	setp.lt.u64 	%p1338, %rd8661, %rd8669;
	selp.u64 	%rd8672, 1, 0, %p1338;
	sub.s64 	%rd8673, %rd8671, %rd378;
	setp.lt.u64 	%p1339, %rd8671, %rd378;
	selp.u64 	%rd8674, 1, 0, %p1339;
	add.s64 	%rd8675, %rd8674, %rd8672;
	sub.s64 	%rd8676, %rd8665, %rd8675;
	setp.lt.u64 	%p1340, %rd8665, %rd8675;
	selp.u64 	%rd8677, 1, 0, %p1340;
	sub.s64 	%rd8678, %rd8676, %rd359;
	setp.lt.u64 	%p1341, %rd8676, %rd359;
	selp.u64 	%rd8679, 1, 0, %p1341;
	add.s64 	%rd8680, %rd8679, %rd8677;
	sub.s64 	%rd8681, %rd8668, %rd8680;
	setp.ge.u64 	%p1342, %rd8668, %rd8680;
	sub.s64 	%rd8682, %rd8681, %rd381;
	setp.ge.u64 	%p1343, %rd8681, %rd381;
	and.pred  	%p1344, %p1342, %p1343;
	selp.b64 	%rd8683, %rd592, 0, %p1344;
	sub.s64 	%rd8684, %rd8657, %rd8683;
	selp.b64 	%rd8685, %rd8673, %rd8661, %p1344;
	selp.b64 	%rd8686, %rd8678, %rd8665, %p1344;
	selp.b64 	%rd8687, %rd8682, %rd8668, %p1344;
	shl.b64 	%rd8688, %rd8684, 1;
	shr.u64 	%rd8689, %rd8684, 63;
	add.s64 	%rd8690, %rd8689, %rd8685;
	setp.lt.u64 	%p1345, %rd8690, %rd8689;
	selp.u64 	%rd8691, 1, 0, %p1345;
	add.s64 	%rd8692, %rd8690, %rd8685;
	setp.lt.u64 	%p1346, %rd8692, %rd8690;
	selp.u64 	%rd8693, 1, 0, %p1346;
	add.s64 	%rd8694, %rd8686, %rd8691;
	add.s64 	%rd8695, %rd8694, %rd8693;
	setp.lt.u64 	%p1347, %rd8695, %rd8686;
	selp.u64 	%rd8696, 1, 0, %p1347;
	add.s64 	%rd8697, %rd8695, %rd8686;
	setp.lt.u64 	%p1348, %rd8697, %rd8695;
	selp.u64 	%rd8698, 1, 0, %p1348;
	add.s64 	%rd8699, %rd8687, %rd8696;
	add.s64 	%rd8700, %rd8699, %rd8698;
	setp.lt.u64 	%p1349, %rd8700, %rd8687;
	add.s64 	%rd8701, %rd8700, %rd8687;
	setp.lt.u64 	%p1350, %rd8701, %rd8700;
	setp.lt.u64 	%p1351, %rd8688, %rd592;
	selp.u64 	%rd8702, 1, 0, %p1351;
	selp.s64 	%rd8703, -1, 0, %p1351;
	add.s64 	%rd8704, %rd8692, %rd8703;
	setp.lt.u64 	%p1352, %rd8692, %rd8702;
	selp.u64 	%rd8705, 1, 0, %p1352;
	sub.s64 	%rd8706, %rd8704, %rd378;
	setp.lt.u64 	%p1353, %rd8704, %rd378;
	selp.u64 	%rd8707, 1, 0, %p1353;
	add.s64 	%rd8708, %rd8707, %rd8705;
	sub.s64 	%rd8709, %rd8697, %rd8708;
	setp.lt.u64 	%p1354, %rd8697, %rd8708;
	selp.u64 	%rd8710, 1, 0, %p1354;
	sub.s64 	%rd8711, %rd8709, %rd359;
	setp.lt.u64 	%p1355, %rd8709, %rd359;
	selp.u64 	%rd8712, 1, 0, %p1355;
	add.s64 	%rd8713, %rd8712, %rd8710;
	sub.s64 	%rd8714, %rd8701, %rd8713;
	setp.ge.u64 	%p1356, %rd8701, %rd8713;
	sub.s64 	%rd8715, %rd8714, %rd381;
	setp.ge.u64 	%p1357, %rd8714, %rd381;
	or.pred  	%p1358, %p1349, %p1350;
	and.pred  	%p1359, %p1356, %p1357;
	or.pred  	%p1361, %p1358, %p1359;
	selp.b64 	%rd8716, %rd592, 0, %p1361;
	sub.s64 	%rd8981, %rd8688, %rd8716;
	selp.b64 	%rd8980, %rd8706, %rd8692, %p1361;
	selp.b64 	%rd8979, %rd8711, %rd8697, %p1361;
	selp.b64 	%rd8978, %rd8715, %rd8701, %p1361;
	mov.u64 	%rd8982, %rd8880;
	mov.u64 	%rd8983, %rd8879;
	mov.u64 	%rd8984, %rd8878;
	mov.u64 	%rd8985, %rd8877;
	bra.uni 	$L__BB0_244;
$L__BB0_163:
	// begin inline asm
	mul.hi.u64 %rd3601, %rd8802, %rd8802;
	// end inline asm
	// begin inline asm
	mul.lo.u64 %rd3604, %rd8802, %rd8802;
	// end inline asm
	// begin inline asm
	mul.hi.u64 %rd3607, %rd8802, %rd8801;
	// end inline asm
	// begin inline asm
	mul.lo.u64 %rd3610, %rd8802, %rd8801;
	// end inline asm
	add.s64 	%rd3721, %rd3610, %rd3601;
	// begin inline asm
	mul.hi.u64 %rd3613, %rd8802, %rd8800;
	// end inline asm
	// begin inline asm
	mul.lo.u64 %rd3616, %rd8802, %rd8800;
	// end inline asm
	add.s64 	%rd3722, %rd3616, %rd3607;
	// begin inline asm
	mul.hi.u64 %rd3619, %rd8802, %rd8799;
	// end inline asm
	// begin inline asm
	mul.lo.u64 %rd3622, %rd8802, %rd8799;
	// end inline asm
	add.s64 	%rd3723, %rd3622, %rd3613;
	// begin inline asm
	mul.hi.u64 %rd3625, %rd8801, %rd8802;
	// end inline asm
	// begin inline asm
	mul.lo.u64 %rd3628, %rd8801, %rd8802;
	// end inline asm
	add.s64 	%rd3724, %rd3628, %rd3721;
	setp.lt.u64 	%p397, %rd3724, %rd3628;
	selp.u64 	%rd3725, 1, 0, %p397;
	add.s64 	%rd3726, %rd3625, %rd3725;
	// begin inline asm
	mul.hi.u64 %rd3631, %rd8801, %rd8801;
	// end inline asm
	// begin inline asm
	mul.lo.u64 %rd3634, %rd8801, %rd8801;
	// end inline asm
	add.s64 	%rd3727, %rd3634, %rd3726;
	add.s64 	%rd3728, %rd3727, %rd3722;
	setp.lt.u64 	%p398, %rd3728, %rd3727;
	selp.u64 	%rd3729, 1, 0, %p398;
	add.s64 	%rd3730, %rd3631, %rd3729;
	// begin inline asm
	mul.hi.u64 %rd3637, %rd8801, %rd8800;
	// end inline asm
	// begin inline asm
	mul.lo.u64 %rd3640, %rd8801, %rd8800;
	// end inline asm
	add.s64 	%rd3731, %rd3640, %rd3730;
	add.s64 	%rd3732, %rd3731, %rd3723;
	setp.lt.u64 	%p399, %rd3732, %rd3731;
	selp.u64 	%rd3733, 1, 0, %p399;
	add.s64 	%rd3734, %rd3637, %rd3733;
	// begin inline asm
	mul.hi.u64 %rd3643, %rd8801, %rd8799;
	// end inline asm
	// begin inline asm
	mul.lo.u64 %rd3646, %rd8801, %rd8799;
	// end inline asm
	add.s64 	%rd3735, %rd3646, %rd3734;
	add.s64 	%rd3736, %rd3735, %rd3619;
	setp.lt.u64 	%p400, %rd3736, %rd3735;
	selp.u64 	%rd3737, 1, 0, %p400;
	add.s64 	%rd3738, %rd3643, %rd3737;
	// begin inline asm
	mul.hi.u64 %rd3649, %rd8800, %rd8802;
	// end inline asm
	// begin inline asm
	mul.lo.u64 %rd3652, %rd8800, %rd8802;
	// end inline asm
	add.s64 	%rd3739, %rd3652, %rd3728;
	setp.lt.u64 	%p401, %rd3739, %rd3652;
	selp.u64 	%rd3740, 1, 0, %p401;
	add.s64 	%rd3741, %rd3649, %rd3740;
	// begin inline asm
	mul.hi.u64 %rd3655, %rd8800, %rd8801;
	// end inline asm
	// begin inline asm
	mul.lo.u64 %rd3658, %rd8800, %rd8801;
	// end inline asm
	add.s64 	%rd3742, %rd3658, %rd3741;
	add.s64 	%rd3743, %rd3742, %rd3732;
	setp.lt.u64 	%p402, %rd3743, %rd3742;
	selp.u64 	%rd3744, 1, 0, %p402;
	add.s64 	%rd3745, %rd3655, %rd3744;
	// begin inline asm
	mul.hi.u64 %rd3661, %rd8800, %rd8800;
	// end inline asm
	// begin inline asm
	mul.lo.u64 %rd3664, %rd8800, %rd8800;
	// end inline asm
	add.s64 	%rd3746, %rd3664, %rd3745;
	add.s64 	%rd3747, %rd3746, %rd3736;
	setp.lt.u64 	%p403, %rd3747, %rd3746;
	selp.u64 	%rd3748, 1, 0, %p403;
	add.s64 	%rd3749, %rd3661, %rd3748;
	// begin inline asm
	mul.hi.u64 %rd3667, %rd8800, %rd8799;
	// end inline asm
	// begin inline asm
	mul.lo.u64 %rd3670, %rd8800, %rd8799;
	// end inline asm
	add.s64 	%rd3750, %rd3670, %rd3749;
	add.s64 	%rd3751, %rd3750, %rd3738;
	setp.lt.u64 	%p404, %rd3751, %rd3750;
	selp.u64 	%rd3752, 1, 0, %p404;
	add.s64 	%rd3753, %rd3667, %rd3752;
	// begin inline asm
	mul.hi.u64 %rd3673, %rd8799, %rd8802;
	// end inline asm
	// begin inline asm
	mul.lo.u64 %rd3676, %rd8799, %rd8802;
	// end inline asm
	add.s64 	%rd3754, %rd3676, %rd3743;
	setp.lt.u64 	%p405, %rd3754, %rd3676;
	selp.u64 	%rd3755, 1, 0, %p405;
	add.s64 	%rd3756, %rd3673, %rd3755;
	// begin inline asm
	mul.hi.u64 %rd3679, %rd8799, %rd8801;
	// end inline asm
	// begin inline asm
	mul.lo.u64 %rd3682, %rd8799, %rd8801;
	// end inline asm
	add.s64 	%rd3757, %rd3682, %rd3756;
	add.s64 	%rd8890, %rd3757, %rd3747;
	setp.lt.u64 	%p406, %rd8890, %rd3757;
	selp.u64 	%rd3758, 1, 0, %p406;
	add.s64 	%rd3759, %rd3679, %rd3758;
	// begin inline asm
	mul.hi.u64 %rd3685, %rd8799, %rd8800;
	// end inline asm
	// begin inline asm
	mul.lo.u64 %rd3688, %rd8799, %rd8800;
	// end inline asm
	add.s64 	%rd3760, %rd3688, %rd3759;
	add.s64 	%rd8891, %rd3760, %rd3751;
	setp.lt.u64 	%p407, %rd8891, %rd3760;
	selp.u64 	%rd3761, 1, 0, %p407;
	add.s64 	%rd3762, %rd3685, %rd3761;
	// begin inline asm
	mul.hi.u64 %rd3691, %rd8799, %rd8799;
	// end inline asm
	// begin inline asm
	mul.lo.u64 %rd3694, %rd8799, %rd8799;
	// end inline asm
	add.s64 	%rd3763, %rd3694, %rd3762;
	add.s64 	%rd8892, %rd3763, %rd3753;
	setp.lt.u64 	%p408, %rd8892, %rd3763;
	selp.u64 	%rd3764, 1, 0, %p408;
	add.s64 	%rd8893, %rd3691, %rd3764;
	ld.const.u64 	%rd3765, [_ZN3lux4cuda5bn2549BN254_INVE];
	mul.lo.s64 	%rd3719, %rd3765, %rd3604;
	// begin inline asm
	mul.hi.u64 %rd3697, %rd3719, %rd3548;
	// end inline asm
	// begin inline asm
	mul.lo.u64 %rd3700, %rd3719, %rd3548;
	// end inline asm
	not.b64 	%rd3766, %rd3604;
	setp.gt.u64 	%p409, %rd3700, %rd3766;
	selp.u64 	%rd3767, 1, 0, %p409;
	add.s64 	%rd3768, %rd3697, %rd3767;
	ld.const.u64 	%rd3705, [_ZN3lux4cuda5bn2547BN254_PE+8];
	// begin inline asm
	mul.hi.u64 %rd3703, %rd3719, %rd3705;
	// end inline asm
	// begin inline asm
	mul.lo.u64 %rd3706, %rd3719, %rd3705;
	// end inline asm
	add.s64 	%rd3769, %rd3706, %rd3768;
	add.s64 	%rd710, %rd3769, %rd3724;
	setp.lt.u64 	%p410, %rd710, %rd3769;
	selp.u64 	%rd3770, 1, 0, %p410;
	add.s64 	%rd3771, %rd3703, %rd3770;
	ld.const.u64 	%rd711, [_ZN3lux4cuda5bn2547BN254_PE+16];
	// begin inline asm
	mul.hi.u64 %rd3709, %rd3719, %rd711;
	// end inline asm
	// begin inline asm
	mul.lo.u64 %rd3712, %rd3719, %rd711;
	// end inline asm
	add.s64 	%rd3772, %rd3712, %rd3771;
	add.s64 	%rd712, %rd3772, %rd3739;
	setp.lt.u64 	%p411, %rd712, %rd3772;
	selp.u64 	%rd3773, 1, 0, %p411;
	add.s64 	%rd3774, %rd3709, %rd3773;
	ld.const.u64 	%rd3717, [_ZN3lux4cuda5bn2547BN254_PE+24];
	// begin inline asm
	mul.hi.u64 %rd3715, %rd3719, %rd3717;
	// end inline asm
	// begin inline asm
	mul.lo.u64 %rd3718, %rd3719, %rd3717;
	// end inline asm
	add.s64 	%rd3775, %rd3718, %rd3774;
	add.s64 	%rd713, %rd3775, %rd3754;
	setp.lt.u64 	%p412, %rd713, %rd3775;
	selp.u64 	%rd3776, 1, 0, %p412;
	add.s64 	%rd714, %rd3715, %rd3776;
	setp.eq.s64 	%p413, %rd714, 0;
	@%p413 bra 	$L__BB0_167;
	add.s64 	%rd715, %rd8890, %rd714;
	setp.ge.u64 	%p414, %rd715, %rd8890;
	mov.u64 	%rd8890, %rd715;
	@%p414 bra 	$L__BB0_167;
	add.s64 	%rd8891, %rd8891, 1;
	setp.ne.s64 	%p415, %rd8891, 0;
	mov.u64 	%rd8890, %rd715;
	@%p415 bra 	$L__BB0_167;
	add.s64 	%rd8892, %rd8892, 1;
	setp.eq.s64 	%p416, %rd8892, 0;
	selp.u64 	%rd3778, 1, 0, %p416;
	add.s64 	%rd8893, %rd8893, %rd3778;
	mov.b64 	%rd8891, 0;
	mov.u64 	%rd8890, %rd715;
$L__BB0_167:
	mul.lo.s64 	%rd3801, %rd3765, %rd710;
	ld.const.u64 	%rd3781, [_ZN3lux4cuda5bn2547BN254_PE];
	// begin inline asm
	mul.hi.u64 %rd3779, %rd3801, %rd3781;
	// end inline asm
	// begin inline asm
	mul.lo.u64 %rd3782, %rd3801, %rd3781;
	// end inline asm
	not.b64 	%rd3804, %rd710;
	setp.gt.u64 	%p417, %rd3782, %rd3804;
	selp.u64 	%rd3805, 1, 0, %p417;
	add.s64 	%rd3806, %rd3779, %rd3805;
	// begin inline asm
	mul.hi.u64 %rd3785, %rd3801, %rd3705;
	// end inline asm
	// begin inline asm
	mul.lo.u64 %rd3788, %rd3801, %rd3705;
	// end inline asm
	add.s64 	%rd3807, %rd3788, %rd3806;
	add.s64 	%rd723, %rd3807, %rd712;
	setp.lt.u64 	%p418, %rd723, %rd3807;
	selp.u64 	%rd3808, 1, 0, %p418;
	add.s64 	%rd3809, %rd3785, %rd3808;
	// begin inline asm
	mul.hi.u64 %rd3791, %rd3801, %rd711;
	// end inline asm
	// begin inline asm
	mul.lo.u64 %rd3794, %rd3801, %rd711;
	// end inline asm
	add.s64 	%rd3810, %rd3794, %rd3809;
	add.s64 	%rd724, %rd3810, %rd713;
	setp.lt.u64 	%p419, %rd724, %rd3810;
	selp.u64 	%rd3811, 1, 0, %p419;
	add.s64 	%rd3812, %rd3791, %rd3811;
	// begin inline asm
	mul.hi.u64 %rd3797, %rd3801, %rd3717;
	// end inline asm
	// begin inline asm
	mul.lo.u64 %rd3800, %rd3801, %rd3717;
	// end inline asm
	add.s64 	%rd3813, %rd3800, %rd3812;
	add.s64 	%rd726, %rd3813, %rd8890;
	setp.lt.u64 	%p420, %rd726, %rd3813;
	selp.u64 	%rd3814, 1, 0, %p420;
	add.s64 	%rd727, %rd3797, %rd3814;
	setp.eq.s64 	%p421, %rd727, 0;
	@%p421 bra 	$L__BB0_170;
	add.s64 	%rd728, %rd8891, %rd727;
	setp.ge.u64 	%p422, %rd728, %rd8891;
	mov.u64 	%rd8891, %rd728;
	@%p422 bra 	$L__BB0_170;
	add.s64 	%rd8892, %rd8892, 1;
	setp.eq.s64 	%p423, %rd8892, 0;
	selp.u64 	%rd3815, 1, 0, %p423;
	add.s64 	%rd8893, %rd8893, %rd3815;
$L__BB0_170:
	mul.lo.s64 	%rd3838, %rd3765, %rd723;
	// begin inline asm
	mul.hi.u64 %rd3816, %rd3838, %rd3781;
	// end inline asm
	// begin inline asm
	mul.lo.u64 %rd3819, %rd3838, %rd3781;
	// end inline asm
	not.b64 	%rd3841, %rd723;
	setp.gt.u64 	%p424, %rd3819, %rd3841;
	selp.u64 	%rd3842, 1, 0, %p424;
	add.s64 	%rd3843, %rd3816, %rd3842;
	// begin inline asm
	mul.hi.u64 %rd3822, %rd3838, %rd3705;
	// end inline asm
	// begin inline asm
	mul.lo.u64 %rd3825, %rd3838, %rd3705;
	// end inline asm
	add.s64 	%rd3844, %rd3825, %rd3843;
	add.s64 	%rd734, %rd3844, %rd724;
	setp.lt.u64 	%p425, %rd734, %rd3844;
	selp.u64 	%rd3845, 1, 0, %p425;
	add.s64 	%rd3846, %rd3822, %rd3845;
	// begin inline asm
	mul.hi.u64 %rd3828, %rd3838, %rd711;
	// end inline asm
	// begin inline asm
	mul.lo.u64 %rd3831, %rd3838, %rd711;
	// end inline asm
	add.s64 	%rd3847, %rd3831, %rd3846;
	add.s64 	%rd735, %rd3847, %rd726;
	setp.lt.u64 	%p426, %rd735, %rd3847;
	selp.u64 	%rd3848, 1, 0, %p426;
	add.s64 	%rd3849, %rd3828, %rd3848;
	// begin inline asm
	mul.hi.u64 %rd3834, %rd3838, %rd3717;
	// end inline asm
	// begin inline asm
	mul.lo.u64 %rd3837, %rd3838, %rd3717;
	// end inline asm
	add.s64 	%rd3850, %rd3837, %rd3849;
	add.s64 	%rd736, %rd3850, %rd8891;
	setp.lt.u64 	%p427, %rd736, %rd3850;
	selp.u64 	%rd3851, 1, 0, %p427;
	add.s64 	%rd737, %rd3834, %rd3851;
	setp.eq.s64 	%p428, %rd737, 0;
	@%p428 bra 	$L__BB0_172;
	add.s64 	%rd738, %rd8892, %rd737;
	setp.lt.u64 	%p429, %rd738, %rd8892;
	selp.u64 	%rd3852, 1, 0, %p429;
	add.s64 	%rd8893, %rd8893, %rd3852;
	mov.u64 	%rd8892, %rd738;
$L__BB0_172:
	mul.lo.s64 	%rd3875, %rd3765, %rd734;
	// begin inline asm
	mul.hi.u64 %rd3853, %rd3875, %rd3781;
	// end inline asm
	// begin inline asm
	mul.lo.u64 %rd3856, %rd3875, %rd3781;
	// end inline asm
	not.b64 	%rd3998, %rd734;
	setp.gt.u64 	%p430, %rd3856, %rd3998;
	selp.u64 	%rd3999, 1, 0, %p430;
	add.s64 	%rd4000, %rd3853, %rd3999;
	// begin inline asm
	mul.hi.u64 %rd3859, %rd3875, %rd3705;
	// end inline asm
	// begin inline asm
	mul.lo.u64 %rd3862, %rd3875, %rd3705;
	// end inline asm
	add.s64 	%rd4001, %rd3862, %rd4000;
	add.s64 	%rd4002, %rd4001, %rd735;
	setp.lt.u64 	%p431, %rd4002, %rd4001;
	selp.u64 	%rd4003, 1, 0, %p431;
	add.s64 	%rd4004, %rd3859, %rd4003;
	// begin inline asm
	mul.hi.u64 %rd3865, %rd3875, %rd711;
	// end inline asm
	// begin inline asm
	mul.lo.u64 %rd3868, %rd3875, %rd711;
	// end inline asm
	add.s64 	%rd4005, %rd3868, %rd4004;
	add.s64 	%rd4006, %rd4005, %rd736;
	setp.lt.u64 	%p432, %rd4006, %rd4005;
	selp.u64 	%rd4007, 1, 0, %p432;
	add.s64 	%rd4008, %rd3865, %rd4007;
	ld.const.u64 	%rd3873, [_ZN3lux4cuda5bn2547BN254_PE+24];
	// begin inline asm
	mul.hi.u64 %rd3871, %rd3875, %rd3873;
	// end inline asm
	// begin inline asm
	mul.lo.u64 %rd3874, %rd3875, %rd3873;
	// end inline asm
	add.s64 	%rd4009, %rd3874, %rd4008;
	add.s64 	%rd4010, %rd4009, %rd8892;
	setp.lt.u64 	%p433, %rd4010, %rd4009;
	selp.u64 	%rd4011, 1, 0, %p433;
	add.s64 	%rd4012, %rd3871, %rd4011;
	add.s64 	%rd4013, %rd8893, %rd4012;
	setp.lt.u64 	%p434, %rd4002, %rd3781;
	selp.u64 	%rd4014, 1, 0, %p434;
	selp.s64 	%rd4015, -1, 0, %p434;
	add.s64 	%rd4016, %rd4006, %rd4015;
	setp.lt.u64 	%p435, %rd4006, %rd4014;
	selp.u64 	%rd4017, 1, 0, %p435;
	sub.s64 	%rd4018, %rd4016, %rd3705;
	setp.lt.u64 	%p436, %rd4016, %rd3705;
	selp.u64 	%rd4019, 1, 0, %p436;
	add.s64 	%rd4020, %rd4019, %rd4017;
	sub.s64 	%rd4021, %rd4010, %rd4020;
	setp.lt.u64 	%p437, %rd4010, %rd4020;
	selp.u64 	%rd4022, 1, 0, %p437;
	sub.s64 	%rd4023, %rd4021, %rd711;
	setp.lt.u64 	%p438, %rd4021, %rd711;
	selp.u64 	%rd4024, 1, 0, %p438;
	add.s64 	%rd4025, %rd4024, %rd4022;
	sub.s64 	%rd4026, %rd4013, %rd4025;
	setp.ge.u64 	%p439, %rd4013, %rd4025;
	sub.s64 	%rd4027, %rd4026, %rd3873;
	setp.ge.u64 	%p440, %rd4026, %rd3873;
	and.pred  	%p441, %p439, %p440;
	selp.b64 	%rd4028, %rd3781, 0, %p441;
	sub.s64 	%rd3954, %rd4002, %rd4028;
	selp.b64 	%rd3960, %rd4018, %rd4006, %p441;
	selp.b64 	%rd3966, %rd4023, %rd4010, %p441;
	selp.b64 	%rd3972, %rd4027, %rd4013, %p441;
	// begin inline asm
	mul.hi.u64 %rd3877, %rd8802, %rd3954;
	// end inline asm
	// begin inline asm
	mul.lo.u64 %rd3880, %rd8802, %rd3954;
	// end inline asm
	// begin inline asm
	mul.hi.u64 %rd3883, %rd8802, %rd3960;
	// end inline asm
	// begin inline asm
	mul.lo.u64 %rd3886, %rd8802, %rd3960;
	// end inline asm
	add.s64 	%rd4029, %rd3886, %rd3877;
	// begin inline asm
	mul.hi.u64 %rd3889, %rd8802, %rd3966;
	// end inline asm
	// begin inline asm
	mul.lo.u64 %rd3892, %rd8802, %rd3966;
	// end inline asm
	add.s64 	%rd4030, %rd3892, %rd3883;
	// begin inline asm
	mul.hi.u64 %rd3895, %rd8802, %rd3972;
	// end inline asm
	// begin inline asm
	mul.lo.u64 %rd3898, %rd8802, %rd3972;
	// end inline asm
	add.s64 	%rd4031, %rd3898, %rd3889;
	// begin inline asm
	mul.hi.u64 %rd3901, %rd8801, %rd3954;
	// end inline asm
	// begin inline asm
	mul.lo.u64 %rd3904, %rd8801, %rd3954;
	// end inline asm
	add.s64 	%rd4032, %rd3904, %rd4029;
	setp.lt.u64 	%p442, %rd4032, %rd3904;
	selp.u64 	%rd4033, 1, 0, %p442;
	add.s64 	%rd4034, %rd3901, %rd4033;
	// begin inline asm
	mul.hi.u64 %rd3907, %rd8801, %rd3960;
	// end inline asm
	// begin inline asm
	mul.lo.u64 %rd3910, %rd8801, %rd3960;
	// end inline asm
	add.s64 	%rd4035, %rd3910, %rd4034;
	add.s64 	%rd4036, %rd4035, %rd4030;
	setp.lt.u64 	%p443, %rd4036, %rd4035;
	selp.u64 	%rd4037, 1, 0, %p443;
	add.s64 	%rd4038, %rd3907, %rd4037;
	// begin inline asm
	mul.hi.u64 %rd3913, %rd8801, %rd3966;
	// end inline asm
	// begin inline asm
	mul.lo.u64 %rd3916, %rd8801, %rd3966;
	// end inline asm
	add.s64 	%rd4039, %rd3916, %rd4038;
	add.s64 	%rd4040, %rd4039, %rd4031;
	setp.lt.u64 	%p444, %rd4040, %rd4039;
	selp.u64 	%rd4041, 1, 0, %p444;
	add.s64 	%rd4042, %rd3913, %rd4041;
	// begin inline asm
	mul.hi.u64 %rd3919, %rd8801, %rd3972;
	// end inline asm
	// begin inline asm
	mul.lo.u64 %rd3922, %rd8801, %rd3972;
	// end inline asm
	add.s64 	%rd4043, %rd3922, %rd4042;
	add.s64 	%rd4044, %rd4043, %rd3895;
	setp.lt.u64 	%p445, %rd4044, %rd4043;
	selp.u64 	%rd4045, 1, 0, %p445;
	add.s64 	%rd4046, %rd3919, %rd4045;
	// begin inline asm
	mul.hi.u64 %rd3925, %rd8800, %rd3954;
	// end inline asm
	// begin inline asm
	mul.lo.u64 %rd3928, %rd8800, %rd3954;
	// end inline asm
	add.s64 	%rd4047, %rd3928, %rd4036;
	setp.lt.u64 	%p446, %rd4047, %rd3928;
	selp.u64 	%rd4048, 1, 0, %p446;
	add.s64 	%rd4049, %rd3925, %rd4048;
	// begin inline asm
	mul.hi.u64 %rd3931, %rd8800, %rd3960;
	// end inline asm
	// begin inline asm
	mul.lo.u64 %rd3934, %rd8800, %rd3960;
	// end inline asm
	add.s64 	%rd4050, %rd3934, %rd4049;
	add.s64 	%rd4051, %rd4050, %rd4040;
	setp.lt.u64 	%p447, %rd4051, %rd4050;
	selp.u64 	%rd4052, 1, 0, %p447;
	add.s64 	%rd4053, %rd3931, %rd4052;
	// begin inline asm
	mul.hi.u64 %rd3937, %rd8800, %rd3966;
	// end inline asm
	// begin inline asm
	mul.lo.u64 %rd3940, %rd8800, %rd3966;
	// end inline asm
	add.s64 	%rd4054, %rd3940, %rd4053;
	add.s64 	%rd4055, %rd4054, %rd4044;
	setp.lt.u64 	%p448, %rd4055, %rd4054;
	selp.u64 	%rd4056, 1, 0, %p448;
	add.s64 	%rd4057, %rd3937, %rd4056;
	// begin inline asm
	mul.hi.u64 %rd3943, %rd8800, %rd3972;
	// end inline asm
	// begin inline asm
	mul.lo.u64 %rd3946, %rd8800, %rd3972;
	// end inline asm
	add.s64 	%rd4058, %rd3946, %rd4057;
	add.s64 	%rd4059, %rd4058, %rd4046;
	setp.lt.u64 	%p449, %rd4059, %rd4058;
	selp.u64 	%rd4060, 1, 0, %p449;
	add.s64 	%rd4061, %rd3943, %rd4060;
	// begin inline asm
	mul.hi.u64 %rd3949, %rd8799, %rd3954;
	// end inline asm
	// begin inline asm
	mul.lo.u64 %rd3952, %rd8799, %rd3954;
	// end inline asm
	add.s64 	%rd4062, %rd3952, %rd4051;
	setp.lt.u64 	%p450, %rd4062, %rd3952;
	selp.u64 	%rd4063, 1, 0, %p450;
	add.s64 	%rd4064, %rd3949, %rd4063;
	// begin inline asm
	mul.hi.u64 %rd3955, %rd8799, %rd3960;
	// end inline asm
	// begin inline asm
	mul.lo.u64 %rd3958, %rd8799, %rd3960;
	// end inline asm
	add.s64 	%rd4065, %rd3958, %rd4064;
	add.s64 	%rd8899, %rd4065, %rd4055;
	setp.lt.u64 	%p451, %rd8899, %rd4065;
	selp.u64 	%rd4066, 1, 0, %p451;
	add.s64 	%rd4067, %rd3955, %rd4066;
	// begin inline asm
	mul.hi.u64 %rd3961, %rd8799, %rd3966;
	// end inline asm
	// begin inline asm
	mul.lo.u64 %rd3964, %rd8799, %rd3966;
	// end inline asm
	add.s64 	%rd4068, %rd3964, %rd4067;
	add.s64 	%rd8900, %rd4068, %rd4059;
	setp.lt.u64 	%p452, %rd8900, %rd4068;
	selp.u64 	%rd4069, 1, 0, %p452;
	add.s64 	%rd4070, %rd3961, %rd4069;
	// begin inline asm
	mul.hi.u64 %rd3967, %rd8799, %rd3972;
	// end inline asm
	// begin inline asm
	mul.lo.u64 %rd3970, %rd8799, %rd3972;
	// end inline asm
	add.s64 	%rd4071, %rd3970, %rd4070;
	add.s64 	%rd8901, %rd4071, %rd4061;
	setp.lt.u64 	%p453, %rd8901, %rd4071;
	selp.u64 	%rd4072, 1, 0, %p453;
	add.s64 	%rd8902, %rd3967, %rd4072;
	mul.lo.s64 	%rd3995, %rd3765, %rd3880;
	// begin inline asm
	mul.hi.u64 %rd3973, %rd3995, %rd3781;
	// end inline asm
	// begin inline asm
	mul.lo.u64 %rd3976, %rd3995, %rd3781;
	// end inline asm
	not.b64 	%rd4073, %rd3880;
	setp.gt.u64 	%p454, %rd3976, %rd4073;
	selp.u64 	%rd4074, 1, 0, %p454;
	add.s64 	%rd4075, %rd3973, %rd4074;
	// begin inline asm
	mul.hi.u64 %rd3979, %rd3995, %rd3705;
	// end inline asm
	// begin inline asm
	mul.lo.u64 %rd3982, %rd3995, %rd3705;
	// end inline asm
	add.s64 	%rd4076, %rd3982, %rd4075;
	add.s64 	%rd750, %rd4076, %rd4032;
	setp.lt.u64 	%p455, %rd750, %rd4076;
	selp.u64 	%rd4077, 1, 0, %p455;
	add.s64 	%rd4078, %rd3979, %rd4077;
	// begin inline asm
	mul.hi.u64 %rd3985, %rd3995, %rd711;
	// end inline asm
	// begin inline asm
	mul.lo.u64 %rd3988, %rd3995, %rd711;
	// end inline asm
	add.s64 	%rd4079, %rd3988, %rd4078;
	add.s64 	%rd751, %rd4079, %rd4047;
	setp.lt.u64 	%p456, %rd751, %rd4079;
	selp.u64 	%rd4080, 1, 0, %p456;
	add.s64 	%rd4081, %rd3985, %rd4080;
	// begin inline asm
	mul.hi.u64 %rd3991, %rd3995, %rd3873;
	// end inline asm
	// begin inline asm
	mul.lo.u64 %rd3994, %rd3995, %rd3873;
	// end inline asm
	add.s64 	%rd4082, %rd3994, %rd4081;
	add.s64 	%rd752, %rd4082, %rd4062;
	setp.lt.u64 	%p457, %rd752, %rd4082;
	selp.u64 	%rd4083, 1, 0, %p457;
	add.s64 	%rd753, %rd3991, %rd4083;
	setp.eq.s64 	%p458, %rd753, 0;
	@%p458 bra 	$L__BB0_176;
	add.s64 	%rd754, %rd8899, %rd753;
	setp.ge.u64 	%p459, %rd754, %rd8899;
	mov.u64 	%rd8899, %rd754;
	@%p459 bra 	$L__BB0_176;
	add.s64 	%rd8900, %rd8900, 1;
	setp.ne.s64 	%p460, %rd8900, 0;
	mov.u64 	%rd8899, %rd754;
	@%p460 bra 	$L__BB0_176;
	add.s64 	%rd8901, %rd8901, 1;
	setp.eq.s64 	%p461, %rd8901, 0;
	selp.u64 	%rd4085, 1, 0, %p461;
	add.s64 	%rd8902, %rd8902, %rd4085;
	mov.b64 	%rd8900, 0;
	mov.u64 	%rd8899, %rd754;
$L__BB0_176:
	mul.lo.s64 	%rd4108, %rd3765, %rd750;
	// begin inline asm
	mul.hi.u64 %rd4086, %rd4108, %rd3781;
	// end inline asm
	// begin inline asm
	mul.lo.u64 %rd4089, %rd4108, %rd3781;
	// end inline asm
	not.b64 	%rd4111, %rd750;
	setp.gt.u64 	%p462, %rd4089, %rd4111;
	selp.u64 	%rd4112, 1, 0, %p462;
	add.s64 	%rd4113, %rd4086, %rd4112;
	// begin inline asm
	mul.hi.u64 %rd4092, %rd4108, %rd3705;
	// end inline asm
	// begin inline asm
	mul.lo.u64 %rd4095, %rd4108, %rd3705;
	// end inline asm
	add.s64 	%rd4114, %rd4095, %rd4113;
	add.s64 	%rd762, %rd4114, %rd751;
	setp.lt.u64 	%p463, %rd762, %rd4114;
	selp.u64 	%rd4115, 1, 0, %p463;
	add.s64 	%rd4116, %rd4092, %rd4115;
	ld.const.u64 	%rd4100, [_ZN3lux4cuda5bn2547BN254_PE+16];
	// begin inline asm
	mul.hi.u64 %rd4098, %rd4108, %rd4100;
	// end inline asm
	// begin inline asm
	mul.lo.u64 %rd4101, %rd4108, %rd4100;
	// end inline asm
	add.s64 	%rd4117, %rd4101, %rd4116;
	add.s64 	%rd763, %rd4117, %rd752;
	setp.lt.u64 	%p464, %rd763, %rd4117;
	selp.u64 	%rd4118, 1, 0, %p464;
	add.s64 	%rd4119, %rd4098, %rd4118;
	ld.const.u64 	%rd4106, [_ZN3lux4cuda5bn2547BN254_PE+24];
	// begin inline asm
	mul.hi.u64 %rd4104, %rd4108, %rd4106;
	// end inline asm
	// begin inline asm
	mul.lo.u64 %rd4107, %rd4108, %rd4106;
	// end inline asm
	add.s64 	%rd4120, %rd4107, %rd4119;
	add.s64 	%rd764, %rd4120, %rd8899;
	setp.lt.u64 	%p465, %rd764, %rd4120;
	selp.u64 	%rd4121, 1, 0, %p465;
	add.s64 	%rd765, %rd4104, %rd4121;
	setp.eq.s64 	%p466, %rd765, 0;
	@%p466 bra 	$L__BB0_179;
	add.s64 	%rd766, %rd8900, %rd765;
	setp.ge.u64 	%p467, %rd766, %rd8900;
	mov.u64 	%rd8900, %rd766;
	@%p467 bra 	$L__BB0_179;
	add.s64 	%rd8901, %rd8901, 1;
	setp.eq.s64 	%p468, %rd8901, 0;
	selp.u64 	%rd4122, 1, 0, %p468;
	add.s64 	%rd8902, %rd8902, %rd4122;
$L__BB0_179:
	mul.lo.s64 	%rd4145, %rd3765, %rd762;
	ld.const.u64 	%rd4125, [_ZN3lux4cuda5bn2547BN254_PE];
	// begin inline asm
	mul.hi.u64 %rd4123, %rd4145, %rd4125;
	// end inline asm
	// begin inline asm
	mul.lo.u64 %rd4126, %rd4145, %rd4125;
	// end inline asm
	not.b64 	%rd4148, %rd762;
	setp.gt.u64 	%p469, %rd4126, %rd4148;
	selp.u64 	%rd4149, 1, 0, %p469;
	add.s64 	%rd4150, %rd4123, %rd4149;
	ld.const.u64 	%rd4131, [_ZN3lux4cuda5bn2547BN254_PE+8];
	// begin inline asm
	mul.hi.u64 %rd4129, %rd4145, %rd4131;
	// end inline asm
	// begin inline asm
	mul.lo.u64 %rd4132, %rd4145, %rd4131;
	// end inline asm
	add.s64 	%rd4151, %rd4132, %rd4150;
	add.s64 	%rd772, %rd4151, %rd763;
	setp.lt.u64 	%p470, %rd772, %rd4151;
	selp.u64 	%rd4152, 1, 0, %p470;
	add.s64 	%rd4153, %rd4129, %rd4152;
	// begin inline asm
	mul.hi.u64 %rd4135, %rd4145, %rd4100;
	// end inline asm
	// begin inline asm
	mul.lo.u64 %rd4138, %rd4145, %rd4100;
	// end inline asm
	add.s64 	%rd4154, %rd4138, %rd4153;
	add.s64 	%rd773, %rd4154, %rd764;
	setp.lt.u64 	%p471, %rd773, %rd4154;
	selp.u64 	%rd4155, 1, 0, %p471;
	add.s64 	%rd4156, %rd4135, %rd4155;
	// begin inline asm
	mul.hi.u64 %rd4141, %rd4145, %rd4106;
	// end inline asm
	// begin inline asm
	mul.lo.u64 %rd4144, %rd4145, %rd4106;
	// end inline asm
	add.s64 	%rd4157, %rd4144, %rd4156;
	add.s64 	%rd774, %rd4157, %rd8900;
	setp.lt.u64 	%p472, %rd774, %rd4157;
	selp.u64 	%rd4158, 1, 0, %p472;
	add.s64 	%rd775, %rd4141, %rd4158;
	setp.eq.s64 	%p473, %rd775, 0;
	@%p473 bra 	$L__BB0_181;
	add.s64 	%rd776, %rd8901, %rd775;
	setp.lt.u64 	%p474, %rd776, %rd8901;
	selp.u64 	%rd4159, 1, 0, %p474;
	add.s64 	%rd8902, %rd8902, %rd4159;
	mov.u64 	%rd8901, %rd776;
$L__BB0_181:
	mul.lo.s64 	%rd4182, %rd3765, %rd772;
	// begin inline asm
	mul.hi.u64 %rd4160, %rd4182, %rd4125;
	// end inline asm
	// begin inline asm
	mul.lo.u64 %rd4163, %rd4182, %rd4125;
	// end inline asm
	not.b64 	%rd4305, %rd772;
	setp.gt.u64 	%p475, %rd4163, %rd4305;
	selp.u64 	%rd4306, 1, 0, %p475;
	add.s64 	%rd4307, %rd4160, %rd4306;
	// begin inline asm
	mul.hi.u64 %rd4166, %rd4182, %rd4131;
	// end inline asm
	// begin inline asm
	mul.lo.u64 %rd4169, %rd4182, %rd4131;
	// end inline asm
	add.s64 	%rd4308, %rd4169, %rd4307;
	add.s64 	%rd4309, %rd4308, %rd773;
	setp.lt.u64 	%p476, %rd4309, %rd4308;
	selp.u64 	%rd4310, 1, 0, %p476;
	add.s64 	%rd4311, %rd4166, %rd4310;
	ld.const.u64 	%rd780, [_ZN3lux4cuda5bn2547BN254_PE+16];
	// begin inline asm
	mul.hi.u64 %rd4172, %rd4182, %rd780;
	// end inline asm
	// begin inline asm
	mul.lo.u64 %rd4175, %rd4182, %rd780;
	// end inline asm
	add.s64 	%rd4312, %rd4175, %rd4311;
	add.s64 	%rd4313, %rd4312, %rd774;
	setp.lt.u64 	%p477, %rd4313, %rd4312;
	selp.u64 	%rd4314, 1, 0, %p477;
	add.s64 	%rd4315, %rd4172, %rd4314;
	ld.const.u64 	%rd4180, [_ZN3lux4cuda5bn2547BN254_PE+24];
	// begin inline asm
	mul.hi.u64 %rd4178, %rd4182, %rd4180;
	// end inline asm
	// begin inline asm
	mul.lo.u64 %rd4181, %rd4182, %rd4180;
	// end inline asm
	add.s64 	%rd4316, %rd4181, %rd4315;
	add.s64 	%rd4317, %rd4316, %rd8901;
	setp.lt.u64 	%p478, %rd4317, %rd4316;
	selp.u64 	%rd4318, 1, 0, %p478;
	add.s64 	%rd4319, %rd4178, %rd4318;
	add.s64 	%rd4320, %rd8902, %rd4319;
	setp.lt.u64 	%p479, %rd4309, %rd4125;
	selp.u64 	%rd4321, 1, 0, %p479;
	selp.s64 	%rd4322, -1, 0, %p479;
	add.s64 	%rd4323, %rd4313, %rd4322;
	setp.lt.u64 	%p480, %rd4313, %rd4321;
	selp.u64 	%rd4324, 1, 0, %p480;
	sub.s64 	%rd4325, %rd4323, %rd4131;
	setp.lt.u64 	%p481, %rd4323, %rd4131;
	selp.u64 	%rd4326, 1, 0, %p481;
	add.s64 	%rd4327, %rd4326, %rd4324;
	sub.s64 	%rd4328, %rd4317, %rd4327;
	setp.lt.u64 	%p482, %rd4317, %rd4327;
	selp.u64 	%rd4329, 1, 0, %p482;
	sub.s64 	%rd4330, %rd4328, %rd780;
	setp.lt.u64 	%p483, %rd4328, %rd780;
	selp.u64 	%rd4331, 1, 0, %p483;
	add.s64 	%rd4332, %rd4331, %rd4329;
	sub.s64 	%rd4333, %rd4320, %rd4332;
	setp.ge.u64 	%p484, %rd4320, %rd4332;
	sub.s64 	%rd4334, %rd4333, %rd4180;
	setp.ge.u64 	%p485, %rd4333, %rd4180;
	and.pred  	%p486, %p484, %p485;
	selp.b64 	%rd4335, %rd4125, 0, %p486;
	sub.s64 	%rd781, %rd4309, %rd4335;
	selp.b64 	%rd782, %rd4325, %rd4313, %p486;
	selp.b64 	%rd783, %rd4330, %rd4317, %p486;
	selp.b64 	%rd784, %rd4334, %rd4320, %p486;
	// begin inline asm
	mul.hi.u64 %rd4184, %rd158, %rd3954;
	// end inline asm
	// begin inline asm
	mul.lo.u64 %rd4187, %rd158, %rd3954;
	// end inline asm
	// begin inline asm
	mul.hi.u64 %rd4190, %rd158, %rd3960;
	// end inline asm
	// begin inline asm
	mul.lo.u64 %rd4193, %rd158, %rd3960;
	// end inline asm
	add.s64 	%rd4336, %rd4193, %rd4184;
	// begin inline asm
	mul.hi.u64 %rd4196, %rd158, %rd3966;
	// end inline asm
	// begin inline asm
	mul.lo.u64 %rd4199, %rd158, %rd3966;
	// end inline asm
	add.s64 	%rd4337, %rd4199, %rd4190;
	// begin inline asm
	mul.hi.u64 %rd4202, %rd158, %rd3972;
	// end inline asm
	// begin inline asm
	mul.lo.u64 %rd4205, %rd158, %rd3972;
	// end inline asm
	add.s64 	%rd4338, %rd4205, %rd4196;
	// begin inline asm
	mul.hi.u64 %rd4208, %rd157, %rd3954;
	// end inline asm
	// begin inline asm
	mul.lo.u64 %rd4211, %rd157, %rd3954;
	// end inline asm
	add.s64 	%rd4339, %rd4211, %rd4336;
	setp.lt.u64 	%p487, %rd4339, %rd4211;
	selp.u64 	%rd4340, 1, 0, %p487;
	add.s64 	%rd4341, %rd4208, %rd4340;
	// begin inline asm
	mul.hi.u64 %rd4214, %rd157, %rd3960;
	// end inline asm
	// begin inline asm
	mul.lo.u64 %rd4217, %rd157, %rd3960;
	// end inline asm
	add.s64 	%rd4342, %rd4217, %rd4341;
	add.s64 	%rd4343, %rd4342, %rd4337;
	setp.lt.u64 	%p488, %rd4343, %rd4342;
	selp.u64 	%rd4344, 1, 0, %p488;
	add.s64 	%rd4345, %rd4214, %rd4344;
	// begin inline asm
	mul.hi.u64 %rd4220, %rd157, %rd3966;
	// end inline asm
	// begin inline asm
	mul.lo.u64 %rd4223, %rd157, %rd3966;
	// end inline asm
	add.s64 	%rd4346, %rd4223, %rd4345;
	add.s64 	%rd4347, %rd4346, %rd4338;
	setp.lt.u64 	%p489, %rd4347, %rd4346;
	selp.u64 	%rd4348, 1, 0, %p489;
	add.s64 	%rd4349, %rd4220, %rd4348;
	// begin inline asm
	mul.hi.u64 %rd4226, %rd157, %rd3972;
	// end inline asm
	// begin inline asm
	mul.lo.u64 %rd4229, %rd157, %rd3972;
	// end inline asm
	add.s64 	%rd4350, %rd4229, %rd4349;
	add.s64 	%rd4351, %rd4350, %rd4202;
	setp.lt.u64 	%p490, %rd4351, %rd4350;
	selp.u64 	%rd4352, 1, 0, %p490;
	add.s64 	%rd4353, %rd4226, %rd4352;
	// begin inline asm
	mul.hi.u64 %rd4232, %rd156, %rd3954;
	// end inline asm
	// begin inline asm
	mul.lo.u64 %rd4235, %rd156, %rd3954;
	// end inline asm
	add.s64 	%rd4354, %rd4235, %rd4343;
	setp.lt.u64 	%p491, %rd4354, %rd4235;
	selp.u64 	%rd4355, 1, 0, %p491;
	add.s64 	%rd4356, %rd4232, %rd4355;
	// begin inline asm
	mul.hi.u64 %rd4238, %rd156, %rd3960;
	// end inline asm
	// begin inline asm
	mul.lo.u64 %rd4241, %rd156, %rd3960;
	// end inline asm
	add.s64 	%rd4357, %rd4241, %rd4356;
	add.s64 	%rd4358, %rd4357, %rd4347;
	setp.lt.u64 	%p492, %rd4358, %rd4357;
	selp.u64 	%rd4359, 1, 0, %p492;
	add.s64 	%rd4360, %rd4238, %rd4359;
	// begin inline asm
	mul.hi.u64 %rd4244, %rd156, %rd3966;
	// end inline asm
	// begin inline asm
	mul.lo.u64 %rd4247, %rd156, %rd3966;
	// end inline asm
	add.s64 	%rd4361, %rd4247, %rd4360;
	add.s64 	%rd4362, %rd4361, %rd4351;
	setp.lt.u64 	%p493, %rd4362, %rd4361;
	selp.u64 	%rd4363, 1, 0, %p493;
	add.s64 	%rd4364, %rd4244, %rd4363;
	// begin inline asm
	mul.hi.u64 %rd4250, %rd156, %rd3972;
	// end inline asm
	// begin inline asm
	mul.lo.u64 %rd4253, %rd156, %rd3972;
	// end inline asm
	add.s64 	%rd4365, %rd4253, %rd4364;
	add.s64 	%rd4366, %rd4365, %rd4353;
	setp.lt.u64 	%p494, %rd4366, %rd4365;
	selp.u64 	%rd4367, 1, 0, %p494;
	add.s64 	%rd4368, %rd4250, %rd4367;
	// begin inline asm
	mul.hi.u64 %rd4256, %rd155, %rd3954;
	// end inline asm
	// begin inline asm
	mul.lo.u64 %rd4259, %rd155, %rd3954;
	// end inline asm
	add.s64 	%rd4369, %rd4259, %rd4358;
	setp.lt.u64 	%p495, %rd4369, %rd4259;
	selp.u64 	%rd4370, 1, 0, %p495;
	add.s64 	%rd4371, %rd4256, %rd4370;
	// begin inline asm
	mul.hi.u64 %rd4262, %rd155, %rd3960;
	// end inline asm
	// begin inline asm
	mul.lo.u64 %rd4265, %rd155, %rd3960;
	// end inline asm
	add.s64 	%rd4372, %rd4265, %rd4371;
	add.s64 	%rd8908, %rd4372, %rd4362;
	setp.lt.u64 	%p496, %rd8908, %rd4372;
	selp.u64 	%rd4373, 1, 0, %p496;
	add.s64 	%rd4374, %rd4262, %rd4373;
	// begin inline asm
	mul.hi.u64 %rd4268, %rd155, %rd3966;
	// end inline asm
	// begin inline asm
	mul.lo.u64 %rd4271, %rd155, %rd3966;
	// end inline asm
	add.s64 	%rd4375, %rd4271, %rd4374;
	add.s64 	%rd8909, %rd4375, %rd4366;
	setp.lt.u64 	%p497, %rd8909, %rd4375;
	selp.u64 	%rd4376, 1, 0, %p497;
	add.s64 	%rd4377, %rd4268, %rd4376;
	// begin inline asm
	mul.hi.u64 %rd4274, %rd155, %rd3972;
	// end inline asm
	// begin inline asm
	mul.lo.u64 %rd4277, %rd155, %rd3972;
	// end inline asm
	add.s64 	%rd4378, %rd4277, %rd4377;
	add.s64 	%rd8910, %rd4378, %rd4368;
	setp.lt.u64 	%p498, %rd8910, %rd4378;
	selp.u64 	%rd4379, 1, 0, %p498;
	add.s64 	%rd8911, %rd4274, %rd4379;
	mul.lo.s64 	%rd4302, %rd3765, %rd4187;
	// begin inline asm
	mul.hi.u64 %rd4280, %rd4302, %rd4125;
	// end inline asm
	// begin inline asm
	mul.lo.u64 %rd4283, %rd4302, %rd4125;
	// end inline asm
	not.b64 	%rd4380, %rd4187;
	setp.gt.u64 	%p499, %rd4283, %rd4380;
	selp.u64 	%rd4381, 1, 0, %p499;
	add.s64 	%rd4382, %rd4280, %rd4381;
	// begin inline asm
	mul.hi.u64 %rd4286, %rd4302, %rd4131;
	// end inline asm
	// begin inline asm
	mul.lo.u64 %rd4289, %rd4302, %rd4131;
	// end inline asm
	add.s64 	%rd4383, %rd4289, %rd4382;
	add.s64 	%rd789, %rd4383, %rd4339;
	setp.lt.u64 	%p500, %rd789, %rd4383;
	selp.u64 	%rd4384, 1, 0, %p500;
	add.s64 	%rd4385, %rd4286, %rd4384;
	// begin inline asm
	mul.hi.u64 %rd4292, %rd4302, %rd780;
	// end inline asm
	// begin inline asm
	mul.lo.u64 %rd4295, %rd4302, %rd780;
	// end inline asm
	add.s64 	%rd4386, %rd4295, %rd4385;
	add.s64 	%rd790, %rd4386, %rd4354;
	setp.lt.u64 	%p501, %rd790, %rd4386;
	selp.u64 	%rd4387, 1, 0, %p501;
	add.s64 	%rd4388, %rd4292, %rd4387;
	// begin inline asm
	mul.hi.u64 %rd4298, %rd4302, %rd4180;
	// end inline asm
	// begin inline asm
	mul.lo.u64 %rd4301, %rd4302, %rd4180;
	// end inline asm
	add.s64 	%rd4389, %rd4301, %rd4388;
	add.s64 	%rd791, %rd4389, %rd4369;
	setp.lt.u64 	%p502, %rd791, %rd4389;
	selp.u64 	%rd4390, 1, 0, %p502;
	add.s64 	%rd792, %rd4298, %rd4390;
	setp.eq.s64 	%p503, %rd792, 0;
	@%p503 bra 	$L__BB0_185;
	add.s64 	%rd793, %rd8908, %rd792;
	setp.ge.u64 	%p504, %rd793, %rd8908;
	mov.u64 	%rd8908, %rd793;
	@%p504 bra 	$L__BB0_185;
	add.s64 	%rd8909, %rd8909, 1;
	setp.ne.s64 	%p505, %rd8909, 0;
	mov.u64 	%rd8908, %rd793;
	@%p505 bra 	$L__BB0_185;
	add.s64 	%rd8910, %rd8910, 1;
	setp.eq.s64 	%p506, %rd8910, 0;
	selp.u64 	%rd4392, 1, 0, %p506;
	add.s64 	%rd8911, %rd8911, %rd4392;
	mov.b64 	%rd8909, 0;
	mov.u64 	%rd8908, %rd793;
$L__BB0_185:
	mul.lo.s64 	%rd4415, %rd3765, %rd789;
	ld.const.u64 	%rd4395, [_ZN3lux4cuda5bn2547BN254_PE];
	// begin inline asm
	mul.hi.u64 %rd4393, %rd4415, %rd4395;
	// end inline asm
	// begin inline asm
	mul.lo.u64 %rd4396, %rd4415, %rd4395;
	// end inline asm
	not.b64 	%rd4418, %rd789;
	setp.gt.u64 	%p507, %rd4396, %rd4418;
	selp.u64 	%rd4419, 1, 0, %p507;
	add.s64 	%rd4420, %rd4393, %rd4419;
	ld.const.u64 	%rd4401, [_ZN3lux4cuda5bn2547BN254_PE+8];
	// begin inline asm
	mul.hi.u64 %rd4399, %rd4415, %rd4401;
	// end inline asm
	// begin inline asm
	mul.lo.u64 %rd4402, %rd4415, %rd4401;
	// end inline asm
	add.s64 	%rd4421, %rd4402, %rd4420;
	add.s64 	%rd801, %rd4421, %rd790;
	setp.lt.u64 	%p508, %rd801, %rd4421;
	selp.u64 	%rd4422, 1, 0, %p508;
	add.s64 	%rd4423, %rd4399, %rd4422;
	// begin inline asm
	mul.hi.u64 %rd4405, %rd4415, %rd780;
	// end inline asm
	// begin inline asm
	mul.lo.u64 %rd4408, %rd4415, %rd780;
	// end inline asm
	add.s64 	%rd4424, %rd4408, %rd4423;
	add.s64 	%rd802, %rd4424, %rd791;
	setp.lt.u64 	%p509, %rd802, %rd4424;
	selp.u64 	%rd4425, 1, 0, %p509;
	add.s64 	%rd4426, %rd4405, %rd4425;
	// begin inline asm
	mul.hi.u64 %rd4411, %rd4415, %rd4180;
	// end inline asm
	// begin inline asm
	mul.lo.u64 %rd4414, %rd4415, %rd4180;
	// end inline asm
	add.s64 	%rd4427, %rd4414, %rd4426;
	add.s64 	%rd804, %rd4427, %rd8908;
	setp.lt.u64 	%p510, %rd804, %rd4427;
	selp.u64 	%rd4428, 1, 0, %p510;
	add.s64 	%rd805, %rd4411, %rd4428;
	setp.eq.s64 	%p511, %rd805, 0;
	@%p511 bra 	$L__BB0_188;
	add.s64 	%rd806, %rd8909, %rd805;
	setp.ge.u64 	%p512, %rd806, %rd8909;
	mov.u64 	%rd8909, %rd806;
	@%p512 bra 	$L__BB0_188;
	add.s64 	%rd8910, %rd8910, 1;
	setp.eq.s64 	%p513, %rd8910, 0;
	selp.u64 	%rd4429, 1, 0, %p513;
	add.s64 	%rd8911, %rd8911, %rd4429;
$L__BB0_188:
	mul.lo.s64 	%rd4452, %rd3765, %rd801;
	// begin inline asm
	mul.hi.u64 %rd4430, %rd4452, %rd4395;
	// end inline asm
	// begin inline asm
	mul.lo.u64 %rd4433, %rd4452, %rd4395;
	// end inline asm
	not.b64 	%rd4455, %rd801;
	setp.gt.u64 	%p514, %rd4433, %rd4455;
	selp.u64 	%rd4456, 1, 0, %p514;
	add.s64 	%rd4457, %rd4430, %rd4456;
	// begin inline asm
	mul.hi.u64 %rd4436, %rd4452, %rd4401;
	// end inline asm
	// begin inline asm
	mul.lo.u64 %rd4439, %rd4452, %rd4401;
	// end inline asm
	add.s64 	%rd4458, %rd4439, %rd4457;
	add.s64 	%rd812, %rd4458, %rd802;
	setp.lt.u64 	%p515, %rd812, %rd4458;
	selp.u64 	%rd4459, 1, 0, %p515;
	add.s64 	%rd4460, %rd4436, %rd4459;
	// begin inline asm
	mul.hi.u64 %rd4442, %rd4452, %rd780;
	// end inline asm
	// begin inline asm
	mul.lo.u64 %rd4445, %rd4452, %rd780;
	// end inline asm
	add.s64 	%rd4461, %rd4445, %rd4460;
	add.s64 	%rd813, %rd4461, %rd804;
	setp.lt.u64 	%p516, %rd813, %rd4461;
	selp.u64 	%rd4462, 1, 0, %p516;
	add.s64 	%rd4463, %rd4442, %rd4462;
	// begin inline asm
	mul.hi.u64 %rd4448, %rd4452, %rd4180;
	// end inline asm
	// begin inline asm
	mul.lo.u64 %rd4451, %rd4452, %rd4180;
	// end inline asm
	add.s64 	%rd4464, %rd4451, %rd4463;
	add.s64 	%rd814, %rd4464, %rd8909;
	setp.lt.u64 	%p517, %rd814, %rd4464;
	selp.u64 	%rd4465, 1, 0, %p517;
	add.s64 	%rd815, %rd4448, %rd4465;
	setp.eq.s64 	%p518, %rd815, 0;
	@%p518 bra 	$L__BB0_190;
	add.s64 	%rd816, %rd8910, %rd815;
	setp.lt.u64 	%p519, %rd816, %rd8910;
	selp.u64 	%rd4466, 1, 0, %p519;
	add.s64 	%rd8911, %rd8911, %rd4466;
	mov.u64 	%rd8910, %rd816;
$L__BB0_190:
	mul.lo.s64 	%rd4489, %rd3765, %rd812;
	// begin inline asm
	mul.hi.u64 %rd4467, %rd4489, %rd4395;
	// end inline asm
	// begin inline asm
	mul.lo.u64 %rd4470, %rd4489, %rd4395;
	// end inline asm
	not.b64 	%rd4612, %rd812;
	setp.gt.u64 	%p520, %rd4470, %rd4612;
	selp.u64 	%rd4613, 1, 0, %p520;
	add.s64 	%rd4614, %rd4467, %rd4613;
	// begin inline asm
	mul.hi.u64 %rd4473, %rd4489, %rd4401;
	// end inline asm
	// begin inline asm
	mul.lo.u64 %rd4476, %rd4489, %rd4401;
	// end inline asm
	add.s64 	%rd4615, %rd4476, %rd4614;
	add.s64 	%rd4616, %rd4615, %rd813;
	setp.lt.u64 	%p521, %rd4616, %rd4615;
	selp.u64 	%rd4617, 1, 0, %p521;
	add.s64 	%rd4618, %rd4473, %rd4617;
	// begin inline asm
	mul.hi.u64 %rd4479, %rd4489, %rd780;
	// end inline asm
	// begin inline asm
	mul.lo.u64 %rd4482, %rd4489, %rd780;
	// end inline asm
	add.s64 	%rd4619, %rd4482, %rd4618;
	add.s64 	%rd4620, %rd4619, %rd814;
	setp.lt.u64 	%p522, %rd4620, %rd4619;
	selp.u64 	%rd4621, 1, 0, %p522;
	add.s64 	%rd4622, %rd4479, %rd4621;
	ld.const.u64 	%rd4487, [_ZN3lux4cuda5bn2547BN254_PE+24];
	// begin inline asm
	mul.hi.u64 %rd4485, %rd4489, %rd4487;
	// end inline asm
	// begin inline asm
	mul.lo.u64 %rd4488, %rd4489, %rd4487;
	// end inline asm
	add.s64 	%rd4623, %rd4488, %rd4622;
	add.s64 	%rd4624, %rd4623, %rd8910;
	setp.lt.u64 	%p523, %rd4624, %rd4623;
	selp.u64 	%rd4625, 1, 0, %p523;
	add.s64 	%rd4626, %rd4485, %rd4625;
	add.s64 	%rd4627, %rd8911, %rd4626;
	setp.lt.u64 	%p524, %rd4616, %rd4395;
	selp.u64 	%rd4628, 1, 0, %p524;
	selp.s64 	%rd4629, -1, 0, %p524;
	add.s64 	%rd4630, %rd4620, %rd4629;
	setp.lt.u64 	%p525, %rd4620, %rd4628;
	selp.u64 	%rd4631, 1, 0, %p525;
	sub.s64 	%rd4632, %rd4630, %rd4401;
	setp.lt.u64 	%p526, %rd4630, %rd4401;
	selp.u64 	%rd4633, 1, 0, %p526;
	add.s64 	%rd4634, %rd4633, %rd4631;
	sub.s64 	%rd4635, %rd4624, %rd4634;
	setp.lt.u64 	%p527, %rd4624, %rd4634;
	selp.u64 	%rd4636, 1, 0, %p527;
	sub.s64 	%rd4637, %rd4635, %rd780;
	setp.lt.u64 	%p528, %rd4635, %rd780;
	selp.u64 	%rd4638, 1, 0, %p528;
	add.s64 	%rd4639, %rd4638, %rd4636;
	sub.s64 	%rd4640, %rd4627, %rd4639;
	setp.ge.u64 	%p529, %rd4627, %rd4639;
	sub.s64 	%rd4641, %rd4640, %rd4487;
	setp.ge.u64 	%p530, %rd4640, %rd4487;
	and.pred  	%p531, %p529, %p530;
	selp.b64 	%rd4642, %rd4395, 0, %p531;
	sub.s64 	%rd820, %rd4616, %rd4642;
	selp.b64 	%rd821, %rd4632, %rd4620, %p531;
	selp.b64 	%rd822, %rd4637, %rd4624, %p531;
	selp.b64 	%rd823, %rd4641, %rd4627, %p531;
	// begin inline asm
	mul.hi.u64 %rd4491, %rd8806, %rd8806;
	// end inline asm
	// begin inline asm
	mul.lo.u64 %rd4494, %rd8806, %rd8806;
	// end inline asm
	// begin inline asm
	mul.hi.u64 %rd4497, %rd8806, %rd8805;
	// end inline asm
	// begin inline asm
	mul.lo.u64 %rd4500, %rd8806, %rd8805;
	// end inline asm
	add.s64 	%rd4643, %rd4500, %rd4491;
	// begin inline asm
	mul.hi.u64 %rd4503, %rd8806, %rd8804;
	// end inline asm
	// begin inline asm
	mul.lo.u64 %rd4506, %rd8806, %rd8804;
	// end inline asm
	add.s64 	%rd4644, %rd4506, %rd4497;
	// begin inline asm
	mul.hi.u64 %rd4509, %rd8806, %rd8803;
	// end inline asm
	// begin inline asm
	mul.lo.u64 %rd4512, %rd8806, %rd8803;
	// end inline asm
	add.s64 	%rd4645, %rd4512, %rd4503;
	// begin inline asm
	mul.hi.u64 %rd4515, %rd8805, %rd8806;
	// end inline asm
	// begin inline asm
	mul.lo.u64 %rd4518, %rd8805, %rd8806;
	// end inline asm
	add.s64 	%rd4646, %rd4518, %rd4643;
	setp.lt.u64 	%p532, %rd4646, %rd4518;
	selp.u64 	%rd4647, 1, 0, %p532;
	add.s64 	%rd4648, %rd4515, %rd4647;
	// begin inline asm
	mul.hi.u64 %rd4521, %rd8805, %rd8805;
	// end inline asm
	// begin inline asm
	mul.lo.u64 %rd4524, %rd8805, %rd8805;
	// end inline asm
	add.s64 	%rd4649, %rd4524, %rd4648;
	add.s64 	%rd4650, %rd4649, %rd4644;
	setp.lt.u64 	%p533, %rd4650, %rd4649;
	selp.u64 	%rd4651, 1, 0, %p533;
	add.s64 	%rd4652, %rd4521, %rd4651;
	// begin inline asm
	mul.hi.u64 %rd4527, %rd8805, %rd8804;
	// end inline asm
	// begin inline asm
	mul.lo.u64 %rd4530, %rd8805, %rd8804;
	// end inline asm
	add.s64 	%rd4653, %rd4530, %rd4652;
	add.s64 	%rd4654, %rd4653, %rd4645;
	setp.lt.u64 	%p534, %rd4654, %rd4653;
	selp.u64 	%rd4655, 1, 0, %p534;
	add.s64 	%rd4656, %rd4527, %rd4655;
	// begin inline asm
	mul.hi.u64 %rd4533, %rd8805, %rd8803;
	// end inline asm
	// begin inline asm
	mul.lo.u64 %rd4536, %rd8805, %rd8803;
	// end inline asm
	add.s64 	%rd4657, %rd4536, %rd4656;
	add.s64 	%rd4658, %rd4657, %rd4509;
	setp.lt.u64 	%p535, %rd4658, %rd4657;
	selp.u64 	%rd4659, 1, 0, %p535;
	add.s64 	%rd4660, %rd4533, %rd4659;
	// begin inline asm
	mul.hi.u64 %rd4539, %rd8804, %rd8806;
	// end inline asm
	// begin inline asm
	mul.lo.u64 %rd4542, %rd8804, %rd8806;
	// end inline asm
	add.s64 	%rd4661, %rd4542, %rd4650;
	setp.lt.u64 	%p536, %rd4661, %rd4542;
	selp.u64 	%rd4662, 1, 0, %p536;
	add.s64 	%rd4663, %rd4539, %rd4662;
	// begin inline asm
	mul.hi.u64 %rd4545, %rd8804, %rd8805;
	// end inline asm
	// begin inline asm
	mul.lo.u64 %rd4548, %rd8804, %rd8805;
	// end inline asm
	add.s64 	%rd4664, %rd4548, %rd4663;
	add.s64 	%rd4665, %rd4664, %rd4654;
	setp.lt.u64 	%p537, %rd4665, %rd4664;
	selp.u64 	%rd4666, 1, 0, %p537;
	add.s64 	%rd4667, %rd4545, %rd4666;
	// begin inline asm
	mul.hi.u64 %rd4551, %rd8804, %rd8804;
	// end inline asm
	// begin inline asm
	mul.lo.u64 %rd4554, %rd8804, %rd8804;
	// end inline asm
	add.s64 	%rd4668, %rd4554, %rd4667;
	add.s64 	%rd4669, %rd4668, %rd4658;
	setp.lt.u64 	%p538, %rd4669, %rd4668;
	selp.u64 	%rd4670, 1, 0, %p538;
	add.s64 	%rd4671, %rd4551, %rd4670;
	// begin inline asm
	mul.hi.u64 %rd4557, %rd8804, %rd8803;
	// end inline asm
	// begin inline asm
	mul.lo.u64 %rd4560, %rd8804, %rd8803;
	// end inline asm
	add.s64 	%rd4672, %rd4560, %rd4671;
	add.s64 	%rd4673, %rd4672, %rd4660;
	setp.lt.u64 	%p539, %rd4673, %rd4672;
	selp.u64 	%rd4674, 1, 0, %p539;
	add.s64 	%rd4675, %rd4557, %rd4674;
	// begin inline asm
	mul.hi.u64 %rd4563, %rd8803, %rd8806;
	// end inline asm
	// begin inline asm
	mul.lo.u64 %rd4566, %rd8803, %rd8806;
	// end inline asm
	add.s64 	%rd4676, %rd4566, %rd4665;
	setp.lt.u64 	%p540, %rd4676, %rd4566;
	selp.u64 	%rd4677, 1, 0, %p540;
	add.s64 	%rd4678, %rd4563, %rd4677;
	// begin inline asm
	mul.hi.u64 %rd4569, %rd8803, %rd8805;
	// end inline asm
	// begin inline asm
	mul.lo.u64 %rd4572, %rd8803, %rd8805;
	// end inline asm
	add.s64 	%rd4679, %rd4572, %rd4678;
	add.s64 	%rd8917, %rd4679, %rd4669;
	setp.lt.u64 	%p541, %rd8917, %rd4679;
	selp.u64 	%rd4680, 1, 0, %p541;
	add.s64 	%rd4681, %rd4569, %rd4680;
	// begin inline asm
	mul.hi.u64 %rd4575, %rd8803, %rd8804;
	// end inline asm
	// begin inline asm
	mul.lo.u64 %rd4578, %rd8803, %rd8804;
	// end inline asm
	add.s64 	%rd4682, %rd4578, %rd4681;
	add.s64 	%rd8918, %rd4682, %rd4673;
	setp.lt.u64 	%p542, %rd8918, %rd4682;
	selp.u64 	%rd4683, 1, 0, %p542;
	add.s64 	%rd4684, %rd4575, %rd4683;
	// begin inline asm
	mul.hi.u64 %rd4581, %rd8803, %rd8803;
	// end inline asm
	// begin inline asm
	mul.lo.u64 %rd4584, %rd8803, %rd8803;
	// end inline asm
	add.s64 	%rd4685, %rd4584, %rd4684;
	add.s64 	%rd8919, %rd4685, %rd4675;
	setp.lt.u64 	%p543, %rd8919, %rd4685;
	selp.u64 	%rd4686, 1, 0, %p543;
	add.s64 	%rd8920, %rd4581, %rd4686;
	mul.lo.s64 	%rd4609, %rd3765, %rd4494;
	// begin inline asm
	mul.hi.u64 %rd4587, %rd4609, %rd4395;
	// end inline asm
	// begin inline asm
	mul.lo.u64 %rd4590, %rd4609, %rd4395;
	// end inline asm
	not.b64 	%rd4687, %rd4494;
	setp.gt.u64 	%p544, %rd4590, %rd4687;
	selp.u64 	%rd4688, 1, 0, %p544;
	add.s64 	%rd4689, %rd4587, %rd4688;
	// begin inline asm
	mul.hi.u64 %rd4593, %rd4609, %rd4401;
	// end inline asm
	// begin inline asm
	mul.lo.u64 %rd4596, %rd4609, %rd4401;
	// end inline asm
	add.s64 	%rd4690, %rd4596, %rd4689;
	add.s64 	%rd828, %rd4690, %rd4646;
	setp.lt.u64 	%p545, %rd828, %rd4690;
	selp.u64 	%rd4691, 1, 0, %p545;
	add.s64 	%rd4692, %rd4593, %rd4691;
	// begin inline asm
	mul.hi.u64 %rd4599, %rd4609, %rd780;
	// end inline asm
	// begin inline asm
	mul.lo.u64 %rd4602, %rd4609, %rd780;
	// end inline asm
	add.s64 	%rd4693, %rd4602, %rd4692;
	add.s64 	%rd829, %rd4693, %rd4661;
	setp.lt.u64 	%p546, %rd829, %rd4693;
	selp.u64 	%rd4694, 1, 0, %p546;
	add.s64 	%rd4695, %rd4599, %rd4694;
	// begin inline asm
	mul.hi.u64 %rd4605, %rd4609, %rd4487;
	// end inline asm
	// begin inline asm
	mul.lo.u64 %rd4608, %rd4609, %rd4487;
	// end inline asm
	add.s64 	%rd4696, %rd4608, %rd4695;
	add.s64 	%rd830, %rd4696, %rd4676;
	setp.lt.u64 	%p547, %rd830, %rd4696;
	selp.u64 	%rd4697, 1, 0, %p547;
	add.s64 	%rd831, %rd4605, %rd4697;
	setp.eq.s64 	%p548, %rd831, 0;
	@%p548 bra 	$L__BB0_194;
	add.s64 	%rd832, %rd8917, %rd831;
	setp.ge.u64 	%p549, %rd832, %rd8917;
	mov.u64 	%rd8917, %rd832;
	@%p549 bra 	$L__BB0_194;
	add.s64 	%rd8918, %rd8918, 1;
	setp.ne.s64 	%p550, %rd8918, 0;
	mov.u64 	%rd8917, %rd832;
	@%p550 bra 	$L__BB0_194;
	add.s64 	%rd8919, %rd8919, 1;
	setp.eq.s64 	%p551, %rd8919, 0;
	selp.u64 	%rd4699, 1, 0, %p551;
	add.s64 	%rd8920, %rd8920, %rd4699;
	mov.b64 	%rd8918, 0;
	mov.u64 	%rd8917, %rd832;
$L__BB0_194:
	mul.lo.s64 	%rd4722, %rd3765, %rd828;
	// begin inline asm
	mul.hi.u64 %rd4700, %rd4722, %rd4395;
	// end inline asm
	// begin inline asm
	mul.lo.u64 %rd4703, %rd4722, %rd4395;
	// end inline asm
	not.b64 	%rd4725, %rd828;
	setp.gt.u64 	%p552, %rd4703, %rd4725;
	selp.u64 	%rd4726, 1, 0, %p552;
	add.s64 	%rd4727, %rd4700, %rd4726;
	// begin inline asm
	mul.hi.u64 %rd4706, %rd4722, %rd4401;
	// end inline asm
	// begin inline asm
	mul.lo.u64 %rd4709, %rd4722, %rd4401;
	// end inline asm
	add.s64 	%rd4728, %rd4709, %rd4727;
	add.s64 	%rd840, %rd4728, %rd829;
	setp.lt.u64 	%p553, %rd840, %rd4728;
	selp.u64 	%rd4729, 1, 0, %p553;
	add.s64 	%rd4730, %rd4706, %rd4729;
	ld.const.u64 	%rd4714, [_ZN3lux4cuda5bn2547BN254_PE+16];
	// begin inline asm
	mul.hi.u64 %rd4712, %rd4722, %rd4714;
	// end inline asm
	// begin inline asm
	mul.lo.u64 %rd4715, %rd4722, %rd4714;
	// end inline asm
	add.s64 	%rd4731, %rd4715, %rd4730;
	add.s64 	%rd841, %rd4731, %rd830;
	setp.lt.u64 	%p554, %rd841, %rd4731;
	selp.u64 	%rd4732, 1, 0, %p554;
	add.s64 	%rd4733, %rd4712, %rd4732;
	ld.const.u64 	%rd4720, [_ZN3lux4cuda5bn2547BN254_PE+24];
	// begin inline asm
	mul.hi.u64 %rd4718, %rd4722, %rd4720;
	// end inline asm
	// begin inline asm
	mul.lo.u64 %rd4721, %rd4722, %rd4720;
	// end inline asm
	add.s64 	%rd4734, %rd4721, %rd4733;
	add.s64 	%rd842, %rd4734, %rd8917;
	setp.lt.u64 	%p555, %rd842, %rd4734;
	selp.u64 	%rd4735, 1, 0, %p555;
	add.s64 	%rd843, %rd4718, %rd4735;
	setp.eq.s64 	%p556, %rd843, 0;
	@%p556 bra 	$L__BB0_197;
	add.s64 	%rd844, %rd8918, %rd843;
	setp.ge.u64 	%p557, %rd844, %rd8918;
	mov.u64 	%rd8918, %rd844;
	@%p557 bra 	$L__BB0_197;
	add.s64 	%rd8919, %rd8919, 1;
	setp.eq.s64 	%p558, %rd8919, 0;
	selp.u64 	%rd4736, 1, 0, %p558;
	add.s64 	%rd8920, %rd8920, %rd4736;
$L__BB0_197:
	mul.lo.s64 	%rd4759, %rd3765, %rd840;
	ld.const.u64 	%rd4739, [_ZN3lux4cuda5bn2547BN254_PE];
	// begin inline asm
	mul.hi.u64 %rd4737, %rd4759, %rd4739;
	// end inline asm
	// begin inline asm
	mul.lo.u64 %rd4740, %rd4759, %rd4739;
	// end inline asm
	not.b64 	%rd4762, %rd840;
	setp.gt.u64 	%p559, %rd4740, %rd4762;
	selp.u64 	%rd4763, 1, 0, %p559;
	add.s64 	%rd4764, %rd4737, %rd4763;
	ld.const.u64 	%rd4745, [_ZN3lux4cuda5bn2547BN254_PE+8];
	// begin inline asm
	mul.hi.u64 %rd4743, %rd4759, %rd4745;
	// end inline asm
	// begin inline asm
	mul.lo.u64 %rd4746, %rd4759, %rd4745;
	// end inline asm
	add.s64 	%rd4765, %rd4746, %rd4764;
	add.s64 	%rd850, %rd4765, %rd841;
	setp.lt.u64 	%p560, %rd850, %rd4765;
	selp.u64 	%rd4766, 1, 0, %p560;
	add.s64 	%rd4767, %rd4743, %rd4766;
	// begin inline asm
	mul.hi.u64 %rd4749, %rd4759, %rd4714;
	// end inline asm
	// begin inline asm
	mul.lo.u64 %rd4752, %rd4759, %rd4714;
	// end inline asm
	add.s64 	%rd4768, %rd4752, %rd4767;
	add.s64 	%rd851, %rd4768, %rd842;
	setp.lt.u64 	%p561, %rd851, %rd4768;
	selp.u64 	%rd4769, 1, 0, %p561;
	add.s64 	%rd4770, %rd4749, %rd4769;
	// begin inline asm
	mul.hi.u64 %rd4755, %rd4759, %rd4720;
	// end inline asm
	// begin inline asm
	mul.lo.u64 %rd4758, %rd4759, %rd4720;
	// end inline asm
	add.s64 	%rd4771, %rd4758, %rd4770;
	add.s64 	%rd852, %rd4771, %rd8918;
	setp.lt.u64 	%p562, %rd852, %rd4771;
	selp.u64 	%rd4772, 1, 0, %p562;
	add.s64 	%rd853, %rd4755, %rd4772;
	setp.eq.s64 	%p563, %rd853, 0;
	@%p563 bra 	$L__BB0_199;
	add.s64 	%rd854, %rd8919, %rd853;
	setp.lt.u64 	%p564, %rd854, %rd8919;
	selp.u64 	%rd4773, 1, 0, %p564;
	add.s64 	%rd8920, %rd8920, %rd4773;
	mov.u64 	%rd8919, %rd854;
$L__BB0_199:
	mul.lo.s64 	%rd4796, %rd3765, %rd850;
	// begin inline asm
	mul.hi.u64 %rd4774, %rd4796, %rd4739;
	// end inline asm
	// begin inline asm
	mul.lo.u64 %rd4777, %rd4796, %rd4739;
	// end inline asm
	not.b64 	%rd4799, %rd850;
	setp.gt.u64 	%p565, %rd4777, %rd4799;
	selp.u64 	%rd4800, 1, 0, %p565;
	add.s64 	%rd4801, %rd4774, %rd4800;
	// begin inline asm
	mul.hi.u64 %rd4780, %rd4796, %rd4745;
	// end inline asm
	// begin inline asm
	mul.lo.u64 %rd4783, %rd4796, %rd4745;
	// end inline asm
	add.s64 	%rd4802, %rd4783, %rd4801;
	add.s64 	%rd4803, %rd4802, %rd851;
	setp.lt.u64 	%p566, %rd4803, %rd4802;
	selp.u64 	%rd4804, 1, 0, %p566;
	add.s64 	%rd4805, %rd4780, %rd4804;
	ld.const.u64 	%rd858, [_ZN3lux4cuda5bn2547BN254_PE+16];
	// begin inline asm
	mul.hi.u64 %rd4786, %rd4796, %rd858;
	// end inline asm
	// begin inline asm
	mul.lo.u64 %rd4789, %rd4796, %rd858;
	// end inline asm
	add.s64 	%rd4806, %rd4789, %rd4805;
	add.s64 	%rd4807, %rd4806, %rd852;
	setp.lt.u64 	%p567, %rd4807, %rd4806;
	selp.u64 	%rd4808, 1, 0, %p567;
	add.s64 	%rd4809, %rd4786, %rd4808;
	ld.const.u64 	%rd4794, [_ZN3lux4cuda5bn2547BN254_PE+24];
	// begin inline asm
	mul.hi.u64 %rd4792, %rd4796, %rd4794;
	// end inline asm
	// begin inline asm
	mul.lo.u64 %rd4795, %rd4796, %rd4794;
	// end inline asm
	add.s64 	%rd4810, %rd4795, %rd4809;
	add.s64 	%rd4811, %rd4810, %rd8919;
	setp.lt.u64 	%p568, %rd4811, %rd4810;
	selp.u64 	%rd4812, 1, 0, %p568;
	add.s64 	%rd4813, %rd4792, %rd4812;
	add.s64 	%rd4814, %rd8920, %rd4813;
	setp.lt.u64 	%p569, %rd4803, %rd4739;
	selp.u64 	%rd4815, 1, 0, %p569;
	selp.s64 	%rd4816, -1, 0, %p569;
	add.s64 	%rd4817, %rd4807, %rd4816;
	setp.lt.u64 	%p570, %rd4807, %rd4815;
	selp.u64 	%rd4818, 1, 0, %p570;
	sub.s64 	%rd4819, %rd4817, %rd4745;
	setp.lt.u64 	%p571, %rd4817, %rd4745;
	selp.u64 	%rd4820, 1, 0, %p571;
	add.s64 	%rd4821, %rd4820, %rd4818;
	sub.s64 	%rd4822, %rd4811, %rd4821;
	setp.lt.u64 	%p572, %rd4811, %rd4821;
	selp.u64 	%rd4823, 1, 0, %p572;
	sub.s64 	%rd4824, %rd4822, %rd858;
	setp.lt.u64 	%p573, %rd4822, %rd858;
	selp.u64 	%rd4825, 1, 0, %p573;
	add.s64 	%rd4826, %rd4825, %rd4823;
	sub.s64 	%rd4827, %rd4814, %rd4826;
	setp.ge.u64 	%p574, %rd4814, %rd4826;
	sub.s64 	%rd4828, %rd4827, %rd4794;
	setp.ge.u64 	%p575, %rd4827, %rd4794;
	and.pred  	%p576, %p574, %p575;
	selp.b64 	%rd4829, %rd4739, 0, %p576;
	sub.s64 	%rd4830, %rd4803, %rd4829;
	selp.b64 	%rd4831, %rd4819, %rd4807, %p576;
	selp.b64 	%rd4832, %rd4824, %rd4811, %p576;
	selp.b64 	%rd4833, %rd4828, %rd4814, %p576;
	sub.s64 	%rd8926, %rd4830, %rd781;
	setp.lt.u64 	%p577, %rd4830, %rd781;
	selp.u64 	%rd4834, 1, 0, %p577;
	selp.s64 	%rd4835, -1, 0, %p577;
	add.s64 	%rd4836, %rd4831, %rd4835;
	setp.lt.u64 	%p578, %rd4831, %rd4834;
	selp.u64 	%rd4837, 1, 0, %p578;
	sub.s64 	%rd8927, %rd4836, %rd782;
	setp.lt.u64 	%p579, %rd4836, %rd782;
	selp.u64 	%rd4838, 1, 0, %p579;
	add.s64 	%rd4839, %rd4838, %rd4837;
	sub.s64 	%rd4840, %rd4832, %rd4839;
	setp.lt.u64 	%p580, %rd4832, %rd4839;
	selp.u64 	%rd4841, 1, 0, %p580;
	sub.s64 	%rd8928, %rd4840, %rd783;
	setp.lt.u64 	%p581, %rd4840, %rd783;
	selp.u64 	%rd4842, 1, 0, %p581;
	add.s64 	%rd4843, %rd4842, %rd4841;
	sub.s64 	%rd4844, %rd4833, %rd4843;
	setp.ge.u64 	%p582, %rd4833, %rd4843;
	sub.s64 	%rd8929, %rd4844, %rd784;
	setp.ge.u64 	%p583, %rd4844, %rd784;
	and.pred  	%p584, %p582, %p583;
	@%p584 bra 	$L__BB0_201;
	add.s64 	%rd8926, %rd4739, %rd8926;
	setp.lt.u64 	%p585, %rd8926, %rd4739;
	selp.u64 	%rd4846, 1, 0, %p585;
	add.s64 	%rd4847, %rd8927, %rd4846;
	setp.lt.u64 	%p586, %rd4847, %rd8927;
	selp.u64 	%rd4848, 1, 0, %p586;
	add.s64 	%rd8927, %rd4847, %rd4745;
	setp.lt.u64 	%p587, %rd8927, %rd4847;
	selp.u64 	%rd4850, 1, 0, %p587;
	add.s64 	%rd4851, %rd8928, %rd4848;
	add.s64 	%rd4852, %rd4851, %rd4850;
	setp.lt.u64 	%p588, %rd4852, %rd8928;
	selp.u64 	%rd4853, 1, 0, %p588;
	add.s64 	%rd8928, %rd4852, %rd858;
	setp.lt.u64 	%p589, %rd8928, %rd4852;
	selp.u64 	%rd4854, 1, 0, %p589;
	add.s64 	%rd4856, %rd4794, %rd8929;
	add.s64 	%rd4857, %rd4856, %rd4853;
	add.s64 	%rd8929, %rd4857, %rd4854;
$L__BB0_201:
	shl.b64 	%rd4858, %rd820, 1;
	shr.u64 	%rd4859, %rd820, 63;
	add.s64 	%rd4860, %rd4859, %rd821;
	setp.lt.u64 	%p590, %rd4860, %rd4859;
	add.s64 	%rd4861, %rd4860, %rd821;
	setp.lt.u64 	%p591, %rd4861, %rd4860;
	selp.u64 	%rd4862, 1, 0, %p590;
	add.s64 	%rd4863, %rd822, %rd4862;
	selp.u64 	%rd4864, 1, 0, %p591;
	add.s64 	%rd4865, %rd4863, %rd4864;
	add.s64 	%rd4866, %rd4865, %rd822;
	setp.lt.u64 	%p592, %rd4866, %rd4865;
	setp.lt.u64 	%p593, %rd4865, %rd822;
	selp.u64 	%rd4867, 1, 0, %p593;
	add.s64 	%rd4868, %rd823, %rd4867;
	selp.u64 	%rd4869, 1, 0, %p592;
	add.s64 	%rd4870, %rd4868, %rd4869;
	add.s64 	%rd4871, %rd4870, %rd823;
	setp.lt.u64 	%p594, %rd4871, %rd4870;
	ld.const.u64 	%rd4872, [_ZN3lux4cuda5bn2547BN254_PE];
	setp.lt.u64 	%p595, %rd4858, %rd4872;
	selp.u64 	%rd4873, 1, 0, %p595;
	selp.s64 	%rd4874, -1, 0, %p595;
	add.s64 	%rd4875, %rd4861, %rd4874;
	ld.const.u64 	%rd4876, [_ZN3lux4cuda5bn2547BN254_PE+8];
	setp.lt.u64 	%p596, %rd4875, %rd4876;
	selp.u64 	%rd4877, 1, 0, %p596;
	setp.lt.u64 	%p597, %rd4861, %rd4873;
	selp.u64 	%rd4878, 1, 0, %p597;
	add.s64 	%rd4879, %rd4877, %rd4878;
	sub.s64 	%rd4880, %rd4866, %rd4879;
	ld.const.u64 	%rd871, [_ZN3lux4cuda5bn2547BN254_PE+16];
	setp.lt.u64 	%p598, %rd4880, %rd871;
	selp.u64 	%rd4881, 1, 0, %p598;
	setp.lt.u64 	%p599, %rd4866, %rd4879;
	selp.u64 	%rd4882, 1, 0, %p599;
	add.s64 	%rd4883, %rd4881, %rd4882;
	sub.s64 	%rd4884, %rd4871, %rd4883;
	ld.const.u64 	%rd4885, [_ZN3lux4cuda5bn2547BN254_PE+24];
	setp.ge.u64 	%p600, %rd4884, %rd4885;
	setp.ge.u64 	%p601, %rd4871, %rd4883;
	and.pred  	%p602, %p601, %p600;
	setp.lt.u64 	%p604, %rd4870, %rd823;
	or.pred  	%p605, %p604, %p594;
	or.pred  	%p606, %p605, %p602;
	selp.b64 	%rd4886, %rd4872, 0, %p606;
	sub.s64 	%rd4887, %rd4858, %rd4886;
	sub.s64 	%rd4888, %rd4875, %rd4876;
	selp.b64 	%rd4889, %rd4888, %rd4861, %p606;
	sub.s64 	%rd4890, %rd4880, %rd871;
	selp.b64 	%rd4891, %rd4890, %rd4866, %p606;
	sub.s64 	%rd4892, %rd4884, %rd4885;
	selp.b64 	%rd4893, %rd4892, %rd4871, %p606;
	sub.s64 	%rd8989, %rd8926, %rd4887;
	setp.lt.u64 	%p607, %rd8926, %rd4887;
	selp.u64 	%rd4894, 1, 0, %p607;
	selp.s64 	%rd4895, -1, 0, %p607;
	add.s64 	%rd4896, %rd8927, %rd4895;
	setp.lt.u64 	%p608, %rd8927, %rd4894;
	selp.u64 	%rd4897, 1, 0, %p608;
	sub.s64 	%rd8988, %rd4896, %rd4889;
	setp.lt.u64 	%p609, %rd4896, %rd4889;
	selp.u64 	%rd4898, 1, 0, %p609;
	add.s64 	%rd4899, %rd4898, %rd4897;
	sub.s64 	%rd4900, %rd8928, %rd4899;
	setp.lt.u64 	%p610, %rd8928, %rd4899;
	selp.u64 	%rd4901, 1, 0, %p610;
	sub.s64 	%rd8987, %rd4900, %rd4891;
	setp.lt.u64 	%p611, %rd4900, %rd4891;
	selp.u64 	%rd4902, 1, 0, %p611;
	add.s64 	%rd4903, %rd4902, %rd4901;
	sub.s64 	%rd4904, %rd8929, %rd4903;
	setp.ge.u64 	%p612, %rd8929, %rd4903;
	sub.s64 	%rd8986, %rd4904, %rd4893;
	setp.ge.u64 	%p613, %rd4904, %rd4893;
	and.pred  	%p614, %p612, %p613;
	@%p614 bra 	$L__BB0_203;
	add.s64 	%rd8989, %rd4872, %rd8989;
	setp.lt.u64 	%p615, %rd8989, %rd4872;
	selp.u64 	%rd4906, 1, 0, %p615;
	add.s64 	%rd4907, %rd8988, %rd4906;
	setp.lt.u64 	%p616, %rd4907, %rd8988;
	selp.u64 	%rd4908, 1, 0, %p616;
	add.s64 	%rd8988, %rd4907, %rd4876;
	setp.lt.u64 	%p617, %rd8988, %rd4907;
	selp.u64 	%rd4910, 1, 0, %p617;
	add.s64 	%rd4911, %rd8987, %rd4908;
	add.s64 	%rd4912, %rd4911, %rd4910;
	setp.lt.u64 	%p618, %rd4912, %rd8987;
	selp.u64 	%rd4913, 1, 0, %p618;
	add.s64 	%rd8987, %rd4912, %rd871;
	setp.lt.u64 	%p619, %rd8987, %rd4912;
	selp.u64 	%rd4914, 1, 0, %p619;
	add.s64 	%rd4916, %rd4885, %rd8986;
	add.s64 	%rd4917, %rd4916, %rd4913;
	add.s64 	%rd8986, %rd4917, %rd4914;
$L__BB0_203:
	sub.s64 	%rd8934, %rd820, %rd8989;
	setp.lt.u64 	%p620, %rd820, %rd8989;
	selp.u64 	%rd4918, 1, 0, %p620;
	selp.s64 	%rd4919, -1, 0, %p620;
	add.s64 	%rd4920, %rd821, %rd4919;
	setp.lt.u64 	%p621, %rd821, %rd4918;
	selp.u64 	%rd4921, 1, 0, %p621;
	sub.s64 	%rd8935, %rd4920, %rd8988;
	setp.lt.u64 	%p622, %rd4920, %rd8988;
	selp.u64 	%rd4922, 1, 0, %p622;
	add.s64 	%rd4923, %rd4922, %rd4921;
	sub.s64 	%rd4924, %rd822, %rd4923;
	setp.lt.u64 	%p623, %rd822, %rd4923;
	selp.u64 	%rd4925, 1, 0, %p623;
	sub.s64 	%rd8936, %rd4924, %rd8987;
	setp.lt.u64 	%p624, %rd4924, %rd8987;
	selp.u64 	%rd4926, 1, 0, %p624;
	add.s64 	%rd4927, %rd4926, %rd4925;
	sub.s64 	%rd4928, %rd823, %rd4927;
	setp.ge.u64 	%p625, %rd823, %rd4927;
	sub.s64 	%rd8937, %rd4928, %rd8986;
	setp.ge.u64 	%p626, %rd4928, %rd8986;
	and.pred  	%p627, %p625, %p626;
	@%p627 bra 	$L__BB0_205;
	add.s64 	%rd8934, %rd4872, %rd8934;
	setp.lt.u64 	%p628, %rd8934, %rd4872;
	selp.u64 	%rd4930, 1, 0, %p628;
	add.s64 	%rd4931, %rd8935, %rd4930;
	setp.lt.u64 	%p629, %rd4931, %rd8935;
	selp.u64 	%rd4932, 1, 0, %p629;
	ld.const.u64 	%rd4933, [_ZN3lux4cuda5bn2547BN254_PE+8];
	add.s64 	%rd8935, %rd4931, %rd4933;
	setp.lt.u64 	%p630, %rd8935, %rd4931;
	selp.u64 	%rd4934, 1, 0, %p630;
	add.s64 	%rd4935, %rd8936, %rd4932;
	add.s64 	%rd4936, %rd4935, %rd4934;
	setp.lt.u64 	%p631, %rd4936, %rd8936;
	selp.u64 	%rd4937, 1, 0, %p631;
	add.s64 	%rd8936, %rd4936, %rd871;
	setp.lt.u64 	%p632, %rd8936, %rd4936;
	selp.u64 	%rd4938, 1, 0, %p632;
	ld.const.u64 	%rd4939, [_ZN3lux4cuda5bn2547BN254_PE+24];
	add.s64 	%rd4940, %rd4939, %rd8937;
	add.s64 	%rd4941, %rd4940, %rd4937;
	add.s64 	%rd8937, %rd4941, %rd4938;
$L__BB0_205:
	// begin inline asm
	mul.hi.u64 %rd4942, %rd8806, %rd8934;
	// end inline asm
	// begin inline asm
	mul.lo.u64 %rd4945, %rd8806, %rd8934;
	// end inline asm
	// begin inline asm
	mul.hi.u64 %rd4948, %rd8806, %rd8935;
	// end inline asm
	// begin inline asm
	mul.lo.u64 %rd4951, %rd8806, %rd8935;
	// end inline asm
	add.s64 	%rd5062, %rd4951, %rd4942;
	// begin inline asm
	mul.hi.u64 %rd4954, %rd8806, %rd8936;
	// end inline asm
	// begin inline asm
	mul.lo.u64 %rd4957, %rd8806, %rd8936;
	// end inline asm
	add.s64 	%rd5063, %rd4957, %rd4948;
	// begin inline asm
	mul.hi.u64 %rd4960, %rd8806, %rd8937;
	// end inline asm
	// begin inline asm
	mul.lo.u64 %rd4963, %rd8806, %rd8937;
	// end inline asm
	add.s64 	%rd5064, %rd4963, %rd4954;
	// begin inline asm
	mul.hi.u64 %rd4966, %rd8805, %rd8934;
	// end inline asm
	// begin inline asm
	mul.lo.u64 %rd4969, %rd8805, %rd8934;
	// end inline asm
	add.s64 	%rd5065, %rd4969, %rd5062;
	setp.lt.u64 	%p633, %rd5065, %rd4969;
	selp.u64 	%rd5066, 1, 0, %p633;
	add.s64 	%rd5067, %rd4966, %rd5066;
	// begin inline asm
	mul.hi.u64 %rd4972, %rd8805, %rd8935;
	// end inline asm
	// begin inline asm
	mul.lo.u64 %rd4975, %rd8805, %rd8935;
	// end inline asm
	add.s64 	%rd5068, %rd4975, %rd5067;
	add.s64 	%rd5069, %rd5068, %rd5063;
	setp.lt.u64 	%p634, %rd5069, %rd5068;
	selp.u64 	%rd5070, 1, 0, %p634;
	add.s64 	%rd5071, %rd4972, %rd5070;
	// begin inline asm
	mul.hi.u64 %rd4978, %rd8805, %rd8936;
	// end inline asm
	// begin inline asm
	mul.lo.u64 %rd4981, %rd8805, %rd8936;
	// end inline asm
	add.s64 	%rd5072, %rd4981, %rd5071;
	add.s64 	%rd5073, %rd5072, %rd5064;
	setp.lt.u64 	%p635, %rd5073, %rd5072;
	selp.u64 	%rd5074, 1, 0, %p635;
	add.s64 	%rd5075, %rd4978, %rd5074;
	// begin inline asm
	mul.hi.u64 %rd4984, %rd8805, %rd8937;
	// end inline asm
	// begin inline asm
	mul.lo.u64 %rd4987, %rd8805, %rd8937;
	// end inline asm
	add.s64 	%rd5076, %rd4987, %rd5075;
	add.s64 	%rd5077, %rd5076, %rd4960;
	setp.lt.u64 	%p636, %rd5077, %rd5076;
	selp.u64 	%rd5078, 1, 0, %p636;
	add.s64 	%rd5079, %rd4984, %rd5078;
	// begin inline asm
	mul.hi.u64 %rd4990, %rd8804, %rd8934;
	// end inline asm
	// begin inline asm
	mul.lo.u64 %rd4993, %rd8804, %rd8934;
	// end inline asm
	add.s64 	%rd5080, %rd4993, %rd5069;
	setp.lt.u64 	%p637, %rd5080, %rd4993;
	selp.u64 	%rd5081, 1, 0, %p637;
	add.s64 	%rd5082, %rd4990, %rd5081;
	// begin inline asm
	mul.hi.u64 %rd4996, %rd8804, %rd8935;
	// end inline asm
	// begin inline asm
	mul.lo.u64 %rd4999, %rd8804, %rd8935;
	// end inline asm
	add.s64 	%rd5083, %rd4999, %rd5082;
	add.s64 	%rd5084, %rd5083, %rd5073;
	setp.lt.u64 	%p638, %rd5084, %rd5083;
	selp.u64 	%rd5085, 1, 0, %p638;
	add.s64 	%rd5086, %rd4996, %rd5085;
	// begin inline asm
	mul.hi.u64 %rd5002, %rd8804, %rd8936;
	// end inline asm
	// begin inline asm
	mul.lo.u64 %rd5005, %rd8804, %rd8936;
	// end inline asm
	add.s64 	%rd5087, %rd5005, %rd5086;
	add.s64 	%rd5088, %rd5087, %rd5077;
	setp.lt.u64 	%p639, %rd5088, %rd5087;
	selp.u64 	%rd5089, 1, 0, %p639;
	add.s64 	%rd5090, %rd5002, %rd5089;
	// begin inline asm
	mul.hi.u64 %rd5008, %rd8804, %rd8937;
	// end inline asm
	// begin inline asm
	mul.lo.u64 %rd5011, %rd8804, %rd8937;
	// end inline asm
	add.s64 	%rd5091, %rd5011, %rd5090;
	add.s64 	%rd5092, %rd5091, %rd5079;
	setp.lt.u64 	%p640, %rd5092, %rd5091;
	selp.u64 	%rd5093, 1, 0, %p640;
	add.s64 	%rd5094, %rd5008, %rd5093;
	// begin inline asm
	mul.hi.u64 %rd5014, %rd8803, %rd8934;
	// end inline asm
	// begin inline asm
	mul.lo.u64 %rd5017, %rd8803, %rd8934;
	// end inline asm
	add.s64 	%rd5095, %rd5017, %rd5084;
	setp.lt.u64 	%p641, %rd5095, %rd5017;
	selp.u64 	%rd5096, 1, 0, %p641;
	add.s64 	%rd5097, %rd5014, %rd5096;
	// begin inline asm
	mul.hi.u64 %rd5020, %rd8803, %rd8935;
	// end inline asm
	// begin inline asm
	mul.lo.u64 %rd5023, %rd8803, %rd8935;
	// end inline asm
	add.s64 	%rd5098, %rd5023, %rd5097;
	add.s64 	%rd8938, %rd5098, %rd5088;
	setp.lt.u64 	%p642, %rd8938, %rd5098;
	selp.u64 	%rd5099, 1, 0, %p642;
	add.s64 	%rd5100, %rd5020, %rd5099;
	// begin inline asm
	mul.hi.u64 %rd5026, %rd8803, %rd8936;
	// end inline asm
	// begin inline asm
	mul.lo.u64 %rd5029, %rd8803, %rd8936;
	// end inline asm
	add.s64 	%rd5101, %rd5029, %rd5100;
	add.s64 	%rd8939, %rd5101, %rd5092;
	setp.lt.u64 	%p643, %rd8939, %rd5101;
	selp.u64 	%rd5102, 1, 0, %p643;
	add.s64 	%rd5103, %rd5026, %rd5102;
	// begin inline asm
	mul.hi.u64 %rd5032, %rd8803, %rd8937;
	// end inline asm
	// begin inline asm
	mul.lo.u64 %rd5035, %rd8803, %rd8937;
	// end inline asm
	add.s64 	%rd5104, %rd5035, %rd5103;
	add.s64 	%rd8940, %rd5104, %rd5094;
	setp.lt.u64 	%p644, %rd8940, %rd5104;
	selp.u64 	%rd5105, 1, 0, %p644;
	add.s64 	%rd8941, %rd5032, %rd5105;
	ld.const.u64 	%rd5106, [_ZN3lux4cuda5bn2549BN254_INVE];
	mul.lo.s64 	%rd5060, %rd5106, %rd4945;
	// begin inline asm
	mul.hi.u64 %rd5038, %rd5060, %rd4872;
	// end inline asm
	// begin inline asm
	mul.lo.u64 %rd5041, %rd5060, %rd4872;
	// end inline asm
	not.b64 	%rd5107, %rd4945;
	setp.gt.u64 	%p645, %rd5041, %rd5107;
	selp.u64 	%rd5108, 1, 0, %p645;
	add.s64 	%rd5109, %rd5038, %rd5108;
	ld.const.u64 	%rd5046, [_ZN3lux4cuda5bn2547BN254_PE+8];
	// begin inline asm
	mul.hi.u64 %rd5044, %rd5060, %rd5046;
	// end inline asm
	// begin inline asm
	mul.lo.u64 %rd5047, %rd5060, %rd5046;
	// end inline asm
	add.s64 	%rd5110, %rd5047, %rd5109;
	add.s64 	%rd900, %rd5110, %rd5065;
	setp.lt.u64 	%p646, %rd900, %rd5110;
	selp.u64 	%rd5111, 1, 0, %p646;
	add.s64 	%rd5112, %rd5044, %rd5111;
	ld.const.u64 	%rd901, [_ZN3lux4cuda5bn2547BN254_PE+16];
	// begin inline asm
	mul.hi.u64 %rd5050, %rd5060, %rd901;
	// end inline asm
	// begin inline asm
	mul.lo.u64 %rd5053, %rd5060, %rd901;
	// end inline asm
	add.s64 	%rd5113, %rd5053, %rd5112;
	add.s64 	%rd902, %rd5113, %rd5080;
	setp.lt.u64 	%p647, %rd902, %rd5113;
	selp.u64 	%rd5114, 1, 0, %p647;
	add.s64 	%rd5115, %rd5050, %rd5114;
	ld.const.u64 	%rd5058, [_ZN3lux4cuda5bn2547BN254_PE+24];
	// begin inline asm
	mul.hi.u64 %rd5056, %rd5060, %rd5058;
	// end inline asm
	// begin inline asm
	mul.lo.u64 %rd5059, %rd5060, %rd5058;
	// end inline asm
	add.s64 	%rd5116, %rd5059, %rd5115;
	add.s64 	%rd903, %rd5116, %rd5095;
	setp.lt.u64 	%p648, %rd903, %rd5116;
	selp.u64 	%rd5117, 1, 0, %p648;
	add.s64 	%rd904, %rd5056, %rd5117;
	setp.eq.s64 	%p649, %rd904, 0;
	@%p649 bra 	$L__BB0_209;
	add.s64 	%rd905, %rd8938, %rd904;
	setp.ge.u64 	%p650, %rd905, %rd8938;
	mov.u64 	%rd8938, %rd905;
	@%p650 bra 	$L__BB0_209;
	add.s64 	%rd8939, %rd8939, 1;
	setp.ne.s64 	%p651, %rd8939, 0;
	mov.u64 	%rd8938, %rd905;
	@%p651 bra 	$L__BB0_209;
	add.s64 	%rd8940, %rd8940, 1;
	setp.eq.s64 	%p652, %rd8940, 0;
	selp.u64 	%rd5119, 1, 0, %p652;
	add.s64 	%rd8941, %rd8941, %rd5119;
	mov.b64 	%rd8939, 0;
	mov.u64 	%rd8938, %rd905;
$L__BB0_209:
	mul.lo.s64 	%rd5142, %rd5106, %rd900;
	ld.const.u64 	%rd5122, [_ZN3lux4cuda5bn2547BN254_PE];
	// begin inline asm
	mul.hi.u64 %rd5120, %rd5142, %rd5122;
	// end inline asm
	// begin inline asm
	mul.lo.u64 %rd5123, %rd5142, %rd5122;
	// end inline asm
	not.b64 	%rd5145, %rd900;
	setp.gt.u64 	%p653, %rd5123, %rd5145;
	selp.u64 	%rd5146, 1, 0, %p653;
	add.s64 	%rd5147, %rd5120, %rd5146;
	// begin inline asm
	mul.hi.u64 %rd5126, %rd5142, %rd5046;
	// end inline asm
	// begin inline asm
	mul.lo.u64 %rd5129, %rd5142, %rd5046;
	// end inline asm
	add.s64 	%rd5148, %rd5129, %rd5147;
	add.s64 	%rd913, %rd5148, %rd902;
	setp.lt.u64 	%p654, %rd913, %rd5148;
	selp.u64 	%rd5149, 1, 0, %p654;
	add.s64 	%rd5150, %rd5126, %rd5149;
	// begin inline asm
	mul.hi.u64 %rd5132, %rd5142, %rd901;
	// end inline asm
	// begin inline asm
	mul.lo.u64 %rd5135, %rd5142, %rd901;
	// end inline asm
	add.s64 	%rd5151, %rd5135, %rd5150;
	add.s64 	%rd914, %rd5151, %rd903;
	setp.lt.u64 	%p655, %rd914, %rd5151;
	selp.u64 	%rd5152, 1, 0, %p655;
	add.s64 	%rd5153, %rd5132, %rd5152;
	// begin inline asm
	mul.hi.u64 %rd5138, %rd5142, %rd5058;
	// end inline asm
	// begin inline asm
	mul.lo.u64 %rd5141, %rd5142, %rd5058;
	// end inline asm
	add.s64 	%rd5154, %rd5141, %rd5153;
	add.s64 	%rd916, %rd5154, %rd8938;
	setp.lt.u64 	%p656, %rd916, %rd5154;
	selp.u64 	%rd5155, 1, 0, %p656;
	add.s64 	%rd917, %rd5138, %rd5155;
	setp.eq.s64 	%p657, %rd917, 0;
	@%p657 bra 	$L__BB0_212;
	add.s64 	%rd918, %rd8939, %rd917;
	setp.ge.u64 	%p658, %rd918, %rd8939;
	mov.u64 	%rd8939, %rd918;
	@%p658 bra 	$L__BB0_212;
	add.s64 	%rd8940, %rd8940, 1;
	setp.eq.s64 	%p659, %rd8940, 0;
	selp.u64 	%rd5156, 1, 0, %p659;
	add.s64 	%rd8941, %rd8941, %rd5156;
$L__BB0_212:
	mul.lo.s64 	%rd5179, %rd5106, %rd913;
	// begin inline asm
	mul.hi.u64 %rd5157, %rd5179, %rd5122;
	// end inline asm
	// begin inline asm
	mul.lo.u64 %rd5160, %rd5179, %rd5122;
	// end inline asm
	not.b64 	%rd5182, %rd913;
	setp.gt.u64 	%p660, %rd5160, %rd5182;
	selp.u64 	%rd5183, 1, 0, %p660;
	add.s64 	%rd5184, %rd5157, %rd5183;
	// begin inline asm
	mul.hi.u64 %rd5163, %rd5179, %rd5046;
	// end inline asm
	// begin inline asm
	mul.lo.u64 %rd5166, %rd5179, %rd5046;
	// end inline asm
	add.s64 	%rd5185, %rd5166, %rd5184;
	add.s64 	%rd924, %rd5185, %rd914;
	setp.lt.u64 	%p661, %rd924, %rd5185;
	selp.u64 	%rd5186, 1, 0, %p661;
	add.s64 	%rd5187, %rd5163, %rd5186;
	// begin inline asm
	mul.hi.u64 %rd5169, %rd5179, %rd901;
	// end inline asm
	// begin inline asm
	mul.lo.u64 %rd5172, %rd5179, %rd901;
	// end inline asm
	add.s64 	%rd5188, %rd5172, %rd5187;
	add.s64 	%rd925, %rd5188, %rd916;
	setp.lt.u64 	%p662, %rd925, %rd5188;
	selp.u64 	%rd5189, 1, 0, %p662;
	add.s64 	%rd5190, %rd5169, %rd5189;
	// begin inline asm
	mul.hi.u64 %rd5175, %rd5179, %rd5058;
	// end inline asm
	// begin inline asm
	mul.lo.u64 %rd5178, %rd5179, %rd5058;
	// end inline asm
	add.s64 	%rd5191, %rd5178, %rd5190;
	add.s64 	%rd926, %rd5191, %rd8939;
	setp.lt.u64 	%p663, %rd926, %rd5191;
	selp.u64 	%rd5192, 1, 0, %p663;
	add.s64 	%rd927, %rd5175, %rd5192;
	setp.eq.s64 	%p664, %rd927, 0;
	@%p664 bra 	$L__BB0_214;
	add.s64 	%rd928, %rd8940, %rd927;
	setp.lt.u64 	%p665, %rd928, %rd8940;
	selp.u64 	%rd5193, 1, 0, %p665;
	add.s64 	%rd8941, %rd8941, %rd5193;
	mov.u64 	%rd8940, %rd928;
$L__BB0_214:
	mul.lo.s64 	%rd5216, %rd5106, %rd924;
	// begin inline asm
	mul.hi.u64 %rd5194, %rd5216, %rd5122;
	// end inline asm
	// begin inline asm
	mul.lo.u64 %rd5197, %rd5216, %rd5122;
	// end inline asm
	not.b64 	%rd5338, %rd924;
	setp.gt.u64 	%p666, %rd5197, %rd5338;
	selp.u64 	%rd5339, 1, 0, %p666;
	add.s64 	%rd5340, %rd5194, %rd5339;
	// begin inline asm
	mul.hi.u64 %rd5200, %rd5216, %rd5046;
	// end inline asm
	// begin inline asm
	mul.lo.u64 %rd5203, %rd5216, %rd5046;
	// end inline asm
	add.s64 	%rd5341, %rd5203, %rd5340;
	add.s64 	%rd935, %rd5341, %rd925;
	setp.lt.u64 	%p667, %rd935, %rd5341;
	selp.u64 	%rd5342, 1, 0, %p667;
	add.s64 	%rd5343, %rd5200, %rd5342;
	// begin inline asm
	mul.hi.u64 %rd5206, %rd5216, %rd901;
	// end inline asm
	// begin inline asm
	mul.lo.u64 %rd5209, %rd5216, %rd901;
	// end inline asm
	add.s64 	%rd5344, %rd5209, %rd5343;
	add.s64 	%rd937, %rd5344, %rd926;
	setp.lt.u64 	%p668, %rd937, %rd5344;
	selp.u64 	%rd5345, 1, 0, %p668;
	add.s64 	%rd5346, %rd5206, %rd5345;
	ld.const.u64 	%rd938, [_ZN3lux4cuda5bn2547BN254_PE+24];
	// begin inline asm
	mul.hi.u64 %rd5212, %rd5216, %rd938;
	// end inline asm
	// begin inline asm
	mul.lo.u64 %rd5215, %rd5216, %rd938;
	// end inline asm
	add.s64 	%rd5347, %rd5215, %rd5346;
	add.s64 	%rd939, %rd5347, %rd8940;
	setp.lt.u64 	%p669, %rd939, %rd5347;
	selp.u64 	%rd5348, 1, 0, %p669;
	add.s64 	%rd5349, %rd5212, %rd5348;
	add.s64 	%rd940, %rd8941, %rd5349;
	// begin inline asm
	mul.hi.u64 %rd5218, %rd273, %rd781;
	// end inline asm
	// begin inline asm
	mul.lo.u64 %rd5221, %rd273, %rd781;
	// end inline asm
	// begin inline asm
	mul.hi.u64 %rd5224, %rd273, %rd782;
	// end inline asm
	// begin inline asm
	mul.lo.u64 %rd5227, %rd273, %rd782;
	// end inline asm
	add.s64 	%rd5350, %rd5227, %rd5218;
	// begin inline asm
	mul.hi.u64 %rd5230, %rd273, %rd783;
	// end inline asm
	// begin inline asm
	mul.lo.u64 %rd5233, %rd273, %rd783;
	// end inline asm
	add.s64 	%rd5351, %rd5233, %rd5224;
	// begin inline asm
	mul.hi.u64 %rd5236, %rd273, %rd784;
	// end inline asm
	// begin inline asm
	mul.lo.u64 %rd5239, %rd273, %rd784;
	// end inline asm
	add.s64 	%rd5352, %rd5239, %rd5230;
	// begin inline asm
	mul.hi.u64 %rd5242, %rd272, %rd781;
	// end inline asm
	// begin inline asm
	mul.lo.u64 %rd5245, %rd272, %rd781;
	// end inline asm
	add.s64 	%rd5353, %rd5245, %rd5350;
	setp.lt.u64 	%p670, %rd5353, %rd5245;
	selp.u64 	%rd5354, 1, 0, %p670;
	add.s64 	%rd5355, %rd5242, %rd5354;
	// begin inline asm
	mul.hi.u64 %rd5248, %rd272, %rd782;
	// end inline asm
	// begin inline asm
	mul.lo.u64 %rd5251, %rd272, %rd782;
	// end inline asm
	add.s64 	%rd5356, %rd5251, %rd5355;
	add.s64 	%rd5357, %rd5356, %rd5351;
	setp.lt.u64 	%p671, %rd5357, %rd5356;
	selp.u64 	%rd5358, 1, 0, %p671;
	add.s64 	%rd5359, %rd5248, %rd5358;
	// begin inline asm
	mul.hi.u64 %rd5254, %rd272, %rd783;
	// end inline asm
	// begin inline asm
	mul.lo.u64 %rd5257, %rd272, %rd783;
	// end inline asm
	add.s64 	%rd5360, %rd5257, %rd5359;
	add.s64 	%rd5361, %rd5360, %rd5352;
	setp.lt.u64 	%p672, %rd5361, %rd5360;
	selp.u64 	%rd5362, 1, 0, %p672;
	add.s64 	%rd5363, %rd5254, %rd5362;
	// begin inline asm
	mul.hi.u64 %rd5260, %rd272, %rd784;
	// end inline asm
	// begin inline asm
	mul.lo.u64 %rd5263, %rd272, %rd784;
	// end inline asm
	add.s64 	%rd5364, %rd5263, %rd5363;
	add.s64 	%rd5365, %rd5364, %rd5236;
	setp.lt.u64 	%p673, %rd5365, %rd5364;
	selp.u64 	%rd5366, 1, 0, %p673;
	add.s64 	%rd5367, %rd5260, %rd5366;
	// begin inline asm
	mul.hi.u64 %rd5266, %rd271, %rd781;
	// end inline asm
	// begin inline asm
	mul.lo.u64 %rd5269, %rd271, %rd781;
	// end inline asm
	add.s64 	%rd5368, %rd5269, %rd5357;
	setp.lt.u64 	%p674, %rd5368, %rd5269;
	selp.u64 	%rd5369, 1, 0, %p674;
	add.s64 	%rd5370, %rd5266, %rd5369;
	// begin inline asm
	mul.hi.u64 %rd5272, %rd271, %rd782;
	// end inline asm
	// begin inline asm
	mul.lo.u64 %rd5275, %rd271, %rd782;
	// end inline asm
	add.s64 	%rd5371, %rd5275, %rd5370;
	add.s64 	%rd5372, %rd5371, %rd5361;
	setp.lt.u64 	%p675, %rd5372, %rd5371;
	selp.u64 	%rd5373, 1, 0, %p675;
	add.s64 	%rd5374, %rd5272, %rd5373;
	// begin inline asm
	mul.hi.u64 %rd5278, %rd271, %rd783;
	// end inline asm
	// begin inline asm
	mul.lo.u64 %rd5281, %rd271, %rd783;
	// end inline asm
	add.s64 	%rd5375, %rd5281, %rd5374;
	add.s64 	%rd5376, %rd5375, %rd5365;
	setp.lt.u64 	%p676, %rd5376, %rd5375;
	selp.u64 	%rd5377, 1, 0, %p676;
	add.s64 	%rd5378, %rd5278, %rd5377;
	// begin inline asm
	mul.hi.u64 %rd5284, %rd271, %rd784;
	// end inline asm
	// begin inline asm
	mul.lo.u64 %rd5287, %rd271, %rd784;
	// end inline asm
	add.s64 	%rd5379, %rd5287, %rd5378;
	add.s64 	%rd5380, %rd5379, %rd5367;
	setp.lt.u64 	%p677, %rd5380, %rd5379;
	selp.u64 	%rd5381, 1, 0, %p677;
	add.s64 	%rd5382, %rd5284, %rd5381;
	// begin inline asm
	mul.hi.u64 %rd5290, %rd270, %rd781;
	// end inline asm
	// begin inline asm
	mul.lo.u64 %rd5293, %rd270, %rd781;
	// end inline asm
	add.s64 	%rd5383, %rd5293, %rd5372;
	setp.lt.u64 	%p678, %rd5383, %rd5293;
	selp.u64 	%rd5384, 1, 0, %p678;
	add.s64 	%rd5385, %rd5290, %rd5384;
	// begin inline asm
	mul.hi.u64 %rd5296, %rd270, %rd782;
	// end inline asm
	// begin inline asm
	mul.lo.u64 %rd5299, %rd270, %rd782;
	// end inline asm
	add.s64 	%rd5386, %rd5299, %rd5385;
	add.s64 	%rd8947, %rd5386, %rd5376;
	setp.lt.u64 	%p679, %rd8947, %rd5386;
	selp.u64 	%rd5387, 1, 0, %p679;
	add.s64 	%rd5388, %rd5296, %rd5387;
	// begin inline asm
	mul.hi.u64 %rd5302, %rd270, %rd783;
	// end inline asm
	// begin inline asm
	mul.lo.u64 %rd5305, %rd270, %rd783;
	// end inline asm
	add.s64 	%rd5389, %rd5305, %rd5388;
	add.s64 	%rd8948, %rd5389, %rd5380;
	setp.lt.u64 	%p680, %rd8948, %rd5389;
	selp.u64 	%rd5390, 1, 0, %p680;
	add.s64 	%rd5391, %rd5302, %rd5390;
	// begin inline asm
	mul.hi.u64 %rd5308, %rd270, %rd784;
	// end inline asm
	// begin inline asm
	mul.lo.u64 %rd5311, %rd270, %rd784;
	// end inline asm
	add.s64 	%rd5392, %rd5311, %rd5391;
	add.s64 	%rd8949, %rd5392, %rd5382;
	setp.lt.u64 	%p681, %rd8949, %rd5392;
	selp.u64 	%rd5393, 1, 0, %p681;
	add.s64 	%rd8950, %rd5308, %rd5393;
	mul.lo.s64 	%rd5336, %rd5106, %rd5221;
	// begin inline asm
	mul.hi.u64 %rd5314, %rd5336, %rd5122;
	// end inline asm
	// begin inline asm
	mul.lo.u64 %rd5317, %rd5336, %rd5122;
	// end inline asm
	not.b64 	%rd5394, %rd5221;
	setp.gt.u64 	%p682, %rd5317, %rd5394;
	selp.u64 	%rd5395, 1, 0, %p682;
	add.s64 	%rd5396, %rd5314, %rd5395;
	// begin inline asm
	mul.hi.u64 %rd5320, %rd5336, %rd5046;
	// end inline asm
	// begin inline asm
	mul.lo.u64 %rd5323, %rd5336, %rd5046;
	// end inline asm
	add.s64 	%rd5397, %rd5323, %rd5396;
	add.s64 	%rd945, %rd5397, %rd5353;
	setp.lt.u64 	%p683, %rd945, %rd5397;
	selp.u64 	%rd5398, 1, 0, %p683;
	add.s64 	%rd5399, %rd5320, %rd5398;
	// begin inline asm
	mul.hi.u64 %rd5326, %rd5336, %rd901;
	// end inline asm
	// begin inline asm
	mul.lo.u64 %rd5329, %rd5336, %rd901;
	// end inline asm
	add.s64 	%rd5400, %rd5329, %rd5399;
	add.s64 	%rd946, %rd5400, %rd5368;
	setp.lt.u64 	%p684, %rd946, %rd5400;
	selp.u64 	%rd5401, 1, 0, %p684;
	add.s64 	%rd5402, %rd5326, %rd5401;
	// begin inline asm
	mul.hi.u64 %rd5332, %rd5336, %rd938;
	// end inline asm
	// begin inline asm
	mul.lo.u64 %rd5335, %rd5336, %rd938;
	// end inline asm
	add.s64 	%rd5403, %rd5335, %rd5402;
	add.s64 	%rd947, %rd5403, %rd5383;
	setp.lt.u64 	%p685, %rd947, %rd5403;
	selp.u64 	%rd5404, 1, 0, %p685;
	add.s64 	%rd948, %rd5332, %rd5404;
	setp.eq.s64 	%p686, %rd948, 0;
	@%p686 bra 	$L__BB0_218;
	add.s64 	%rd949, %rd8947, %rd948;
	setp.ge.u64 	%p687, %rd949, %rd8947;
	mov.u64 	%rd8947, %rd949;
	@%p687 bra 	$L__BB0_218;
	add.s64 	%rd8948, %rd8948, 1;
	setp.ne.s64 	%p688, %rd8948, 0;
	mov.u64 	%rd8947, %rd949;
	@%p688 bra 	$L__BB0_218;
	add.s64 	%rd8949, %rd8949, 1;
	setp.eq.s64 	%p689, %rd8949, 0;
	selp.u64 	%rd5406, 1, 0, %p689;
	add.s64 	%rd8950, %rd8950, %rd5406;
	mov.b64 	%rd8948, 0;
	mov.u64 	%rd8947, %rd949;
$L__BB0_218:
	mul.lo.s64 	%rd5429, %rd5106, %rd945;
	// begin inline asm
	mul.hi.u64 %rd5407, %rd5429, %rd5122;
	// end inline asm
	// begin inline asm
	mul.lo.u64 %rd5410, %rd5429, %rd5122;
	// end inline asm
	not.b64 	%rd5431, %rd945;
	setp.gt.u64 	%p690, %rd5410, %rd5431;
	selp.u64 	%rd5432, 1, 0, %p690;
	add.s64 	%rd5433, %rd5407, %rd5432;
	// begin inline asm
	mul.hi.u64 %rd5413, %rd5429, %rd5046;
	// end inline asm
	// begin inline asm
	mul.lo.u64 %rd5416, %rd5429, %rd5046;
	// end inline asm
	add.s64 	%rd5434, %rd5416, %rd5433;
	add.s64 	%rd957, %rd5434, %rd946;
	setp.lt.u64 	%p691, %rd957, %rd5434;
	selp.u64 	%rd5435, 1, 0, %p691;
	add.s64 	%rd5436, %rd5413, %rd5435;
	// begin inline asm
	mul.hi.u64 %rd5419, %rd5429, %rd901;
	// end inline asm
	// begin inline asm
	mul.lo.u64 %rd5422, %rd5429, %rd901;
	// end inline asm
	add.s64 	%rd5437, %rd5422, %rd5436;
	add.s64 	%rd958, %rd5437, %rd947;
	setp.lt.u64 	%p692, %rd958, %rd5437;
	selp.u64 	%rd5438, 1, 0, %p692;
	add.s64 	%rd5439, %rd5419, %rd5438;
	// begin inline asm
	mul.hi.u64 %rd5425, %rd5429, %rd938;
	// end inline asm
	// begin inline asm
	mul.lo.u64 %rd5428, %rd5429, %rd938;
	// end inline asm
	add.s64 	%rd5440, %rd5428, %rd5439;
	add.s64 	%rd959, %rd5440, %rd8947;
	setp.lt.u64 	%p693, %rd959, %rd5440;
	selp.u64 	%rd5441, 1, 0, %p693;
	add.s64 	%rd960, %rd5425, %rd5441;
	setp.eq.s64 	%p694, %rd960, 0;
	@%p694 bra 	$L__BB0_221;
	add.s64 	%rd961, %rd8948, %rd960;
	setp.ge.u64 	%p695, %rd961, %rd8948;
	mov.u64 	%rd8948, %rd961;
	@%p695 bra 	$L__BB0_221;
	add.s64 	%rd8949, %rd8949, 1;
	setp.eq.s64 	%p696, %rd8949, 0;
	selp.u64 	%rd5442, 1, 0, %p696;
	add.s64 	%rd8950, %rd8950, %rd5442;
$L__BB0_221:
	mul.lo.s64 	%rd5465, %rd5106, %rd957;
	// begin inline asm
	mul.hi.u64 %rd5443, %rd5465, %rd5122;
	// end inline asm
	// begin inline asm
	mul.lo.u64 %rd5446, %rd5465, %rd5122;
	// end inline asm
	not.b64 	%rd5467, %rd957;
	setp.gt.u64 	%p697, %rd5446, %rd5467;
	selp.u64 	%rd5468, 1, 0, %p697;
	add.s64 	%rd5469, %rd5443, %rd5468;
	// begin inline asm
	mul.hi.u64 %rd5449, %rd5465, %rd5046;
	// end inline asm
	// begin inline asm
	mul.lo.u64 %rd5452, %rd5465, %rd5046;
	// end inline asm
	add.s64 	%rd5470, %rd5452, %rd5469;
	add.s64 	%rd967, %rd5470, %rd958;
	setp.lt.u64 	%p698, %rd967, %rd5470;
	selp.u64 	%rd5471, 1, 0, %p698;
	add.s64 	%rd5472, %rd5449, %rd5471;
	// begin inline asm
	mul.hi.u64 %rd5455, %rd5465, %rd901;
	// end inline asm
	// begin inline asm
	mul.lo.u64 %rd5458, %rd5465, %rd901;
	// end inline asm
	add.s64 	%rd5473, %rd5458, %rd5472;
	add.s64 	%rd968, %rd5473, %rd959;
	setp.lt.u64 	%p699, %rd968, %rd5473;
	selp.u64 	%rd5474, 1, 0, %p699;
	add.s64 	%rd5475, %rd5455, %rd5474;
	// begin inline asm
	mul.hi.u64 %rd5461, %rd5465, %rd938;
	// end inline asm
	// begin inline asm
	mul.lo.u64 %rd5464, %rd5465, %rd938;
	// end inline asm
	add.s64 	%rd5476, %rd5464, %rd5475;
	add.s64 	%rd969, %rd5476, %rd8948;
	setp.lt.u64 	%p700, %rd969, %rd5476;
	selp.u64 	%rd5477, 1, 0, %p700;
	add.s64 	%rd970, %rd5461, %rd5477;
	setp.eq.s64 	%p701, %rd970, 0;
	@%p701 bra 	$L__BB0_223;
	add.s64 	%rd971, %rd8949, %rd970;
	setp.lt.u64 	%p702, %rd971, %rd8949;
	selp.u64 	%rd5478, 1, 0, %p702;
	add.s64 	%rd8950, %rd8950, %rd5478;
	mov.u64 	%rd8949, %rd971;
$L__BB0_223:
	setp.lt.u64 	%p703, %rd935, %rd5122;
	selp.u64 	%rd5503, 1, 0, %p703;
	selp.s64 	%rd5504, -1, 0, %p703;
	add.s64 	%rd5505, %rd937, %rd5504;
	setp.lt.u64 	%p704, %rd5505, %rd5046;
	selp.u64 	%rd5506, 1, 0, %p704;
	setp.lt.u64 	%p705, %rd937, %rd5503;
	selp.u64 	%rd5507, 1, 0, %p705;
	add.s64 	%rd5508, %rd5506, %rd5507;
	sub.s64 	%rd5509, %rd939, %rd5508;
	setp.lt.u64 	%p706, %rd5509, %rd901;
	selp.u64 	%rd5510, 1, 0, %p706;
	setp.lt.u64 	%p707, %rd939, %rd5508;
	selp.u64 	%rd5511, 1, 0, %p707;
	add.s64 	%rd5512, %rd5510, %rd5511;
	sub.s64 	%rd5513, %rd940, %rd5512;
	setp.ge.u64 	%p708, %rd5513, %rd938;
	setp.ge.u64 	%p709, %rd940, %rd5512;
	and.pred  	%p710, %p709, %p708;
	selp.b64 	%rd5514, %rd5122, 0, %p710;
	sub.s64 	%rd5515, %rd935, %rd5514;
	sub.s64 	%rd5516, %rd5505, %rd5046;
	selp.b64 	%rd5517, %rd5516, %rd937, %p710;
	sub.s64 	%rd5518, %rd5509, %rd901;
	selp.b64 	%rd5519, %rd5518, %rd939, %p710;
	sub.s64 	%rd5520, %rd5513, %rd938;
	selp.b64 	%rd5521, %rd5520, %rd940, %p710;
	mul.lo.s64 	%rd5501, %rd5106, %rd967;
	// begin inline asm
	mul.hi.u64 %rd5479, %rd5501, %rd5122;
	// end inline asm
	// begin inline asm
	mul.lo.u64 %rd5482, %rd5501, %rd5122;
	// end inline asm
	not.b64 	%rd5522, %rd967;
	setp.gt.u64 	%p711, %rd5482, %rd5522;
	selp.u64 	%rd5523, 1, 0, %p711;
	add.s64 	%rd5524, %rd5479, %rd5523;
	// begin inline asm
	mul.hi.u64 %rd5485, %rd5501, %rd5046;
	// end inline asm
	// begin inline asm
	mul.lo.u64 %rd5488, %rd5501, %rd5046;
	// end inline asm
	add.s64 	%rd5525, %rd5488, %rd5524;
	add.s64 	%rd5526, %rd5525, %rd968;
	setp.lt.u64 	%p712, %rd5526, %rd5525;
	selp.u64 	%rd5527, 1, 0, %p712;
	add.s64 	%rd5528, %rd5485, %rd5527;
	// begin inline asm
	mul.hi.u64 %rd5491, %rd5501, %rd901;
	// end inline asm
	// begin inline asm
	mul.lo.u64 %rd5494, %rd5501, %rd901;
	// end inline asm
	add.s64 	%rd5529, %rd5494, %rd5528;
	add.s64 	%rd5530, %rd5529, %rd969;
	setp.lt.u64 	%p713, %rd5530, %rd5529;
	selp.u64 	%rd5531, 1, 0, %p713;
	add.s64 	%rd5532, %rd5491, %rd5531;
	// begin inline asm
	mul.hi.u64 %rd5497, %rd5501, %rd938;
	// end inline asm
	// begin inline asm
	mul.lo.u64 %rd5500, %rd5501, %rd938;
	// end inline asm
	add.s64 	%rd5533, %rd5500, %rd5532;
	add.s64 	%rd5534, %rd5533, %rd8949;
	setp.lt.u64 	%p714, %rd5534, %rd5533;
	selp.u64 	%rd5535, 1, 0, %p714;
	add.s64 	%rd5536, %rd5497, %rd5535;
	add.s64 	%rd5537, %rd8950, %rd5536;
	setp.lt.u64 	%p715, %rd5526, %rd5122;
	selp.u64 	%rd5538, 1, 0, %p715;
	selp.s64 	%rd5539, -1, 0, %p715;
	add.s64 	%rd5540, %rd5530, %rd5539;
	setp.lt.u64 	%p716, %rd5530, %rd5538;
	selp.u64 	%rd5541, 1, 0, %p716;
	sub.s64 	%rd5542, %rd5540, %rd5046;
	setp.lt.u64 	%p717, %rd5540, %rd5046;
	selp.u64 	%rd5543, 1, 0, %p717;
	add.s64 	%rd5544, %rd5543, %rd5541;
	sub.s64 	%rd5545, %rd5534, %rd5544;
	setp.lt.u64 	%p718, %rd5534, %rd5544;
	selp.u64 	%rd5546, 1, 0, %p718;
	sub.s64 	%rd5547, %rd5545, %rd901;
	setp.lt.u64 	%p719, %rd5545, %rd901;
	selp.u64 	%rd5548, 1, 0, %p719;
	add.s64 	%rd5549, %rd5548, %rd5546;
	sub.s64 	%rd5550, %rd5537, %rd5549;
	setp.ge.u64 	%p720, %rd5537, %rd5549;
	sub.s64 	%rd5551, %rd5550, %rd938;
	setp.ge.u64 	%p721, %rd5550, %rd938;
	and.pred  	%p722, %p720, %p721;
	selp.b64 	%rd5552, %rd5122, 0, %p722;
	sub.s64 	%rd5553, %rd5526, %rd5552;
	selp.b64 	%rd5554, %rd5542, %rd5530, %p722;
	selp.b64 	%rd5555, %rd5547, %rd5534, %p722;
	selp.b64 	%rd5556, %rd5551, %rd5537, %p722;
	sub.s64 	%rd8985, %rd5515, %rd5553;
	setp.lt.u64 	%p723, %rd5515, %rd5553;
	selp.u64 	%rd5557, 1, 0, %p723;
	selp.s64 	%rd5558, -1, 0, %p723;
	add.s64 	%rd5559, %rd5517, %rd5558;
	setp.lt.u64 	%p724, %rd5517, %rd5557;
	selp.u64 	%rd5560, 1, 0, %p724;
	sub.s64 	%rd8984, %rd5559, %rd5554;
	setp.lt.u64 	%p725, %rd5559, %rd5554;
	selp.u64 	%rd5561, 1, 0, %p725;
	add.s64 	%rd5562, %rd5561, %rd5560;
	sub.s64 	%rd5563, %rd5519, %rd5562;
	setp.lt.u64 	%p726, %rd5519, %rd5562;
	selp.u64 	%rd5564, 1, 0, %p726;
	sub.s64 	%rd8983, %rd5563, %rd5555;
	setp.lt.u64 	%p727, %rd5563, %rd5555;
	selp.u64 	%rd5565, 1, 0, %p727;
	add.s64 	%rd5566, %rd5565, %rd5564;
	sub.s64 	%rd5567, %rd5521, %rd5566;
	setp.ge.u64 	%p728, %rd5521, %rd5566;
	sub.s64 	%rd8982, %rd5567, %rd5556;
	setp.ge.u64 	%p729, %rd5567, %rd5556;
	and.pred  	%p730, %p728, %p729;
	@%p730 bra 	$L__BB0_225;
	add.s64 	%rd8985, %rd5122, %rd8985;
	setp.lt.u64 	%p731, %rd8985, %rd5122;
	selp.u64 	%rd5568, 1, 0, %p731;
	add.s64 	%rd5569, %rd8984, %rd5568;
	setp.lt.u64 	%p732, %rd5569, %rd8984;
	selp.u64 	%rd5570, 1, 0, %p732;
	add.s64 	%rd8984, %rd5569, %rd5046;
	setp.lt.u64 	%p733, %rd8984, %rd5569;
	selp.u64 	%rd5571, 1, 0, %p733;
	add.s64 	%rd5572, %rd8983, %rd5570;
	add.s64 	%rd5573, %rd5572, %rd5571;
	setp.lt.u64 	%p734, %rd5573, %rd8983;
	selp.u64 	%rd5574, 1, 0, %p734;
	add.s64 	%rd8983, %rd5573, %rd901;
	setp.lt.u64 	%p735, %rd8983, %rd5573;
	selp.u64 	%rd5575, 1, 0, %p735;
	add.s64 	%rd5576, %rd938, %rd8982;
	add.s64 	%rd5577, %rd5576, %rd5574;
	add.s64 	%rd8982, %rd5577, %rd5575;
$L__BB0_225:
	// begin inline asm
	mul.hi.u64 %rd5578, %rd3, %rd16;
	// end inline asm
	// begin inline asm
	mul.lo.u64 %rd5581, %rd3, %rd16;
	// end inline asm
	// begin inline asm
	mul.hi.u64 %rd5584, %rd3, %rd74;
	// end inline asm
	// begin inline asm
	mul.lo.u64 %rd5587, %rd3, %rd74;
	// end inline asm
	add.s64 	%rd5698, %rd5587, %rd5578;
	// begin inline asm
	mul.hi.u64 %rd5590, %rd3, %rd75;
	// end inline asm
	// begin inline asm
	mul.lo.u64 %rd5593, %rd3, %rd75;
	// end inline asm
	add.s64 	%rd5699, %rd5593, %rd5584;
	// begin inline asm
	mul.hi.u64 %rd5596, %rd3, %rd76;
	// end inline asm
	// begin inline asm
	mul.lo.u64 %rd5599, %rd3, %rd76;
	// end inline asm
	add.s64 	%rd5700, %rd5599, %rd5590;
	// begin inline asm
	mul.hi.u64 %rd5602, %rd28, %rd16;
	// end inline asm
	// begin inline asm
	mul.lo.u64 %rd5605, %rd28, %rd16;
	// end inline asm
	add.s64 	%rd5701, %rd5605, %rd5698;
	setp.lt.u64 	%p736, %rd5701, %rd5605;
	selp.u64 	%rd5702, 1, 0, %p736;
	add.s64 	%rd5703, %rd5602, %rd5702;
	// begin inline asm
	mul.hi.u64 %rd5608, %rd28, %rd74;
	// end inline asm
	// begin inline asm
	mul.lo.u64 %rd5611, %rd28, %rd74;
	// end inline asm
	add.s64 	%rd5704, %rd5611, %rd5703;
	add.s64 	%rd5705, %rd5704, %rd5699;
	setp.lt.u64 	%p737, %rd5705, %rd5704;
	selp.u64 	%rd5706, 1, 0, %p737;
	add.s64 	%rd5707, %rd5608, %rd5706;
	// begin inline asm
	mul.hi.u64 %rd5614, %rd28, %rd75;
	// end inline asm
	// begin inline asm
	mul.lo.u64 %rd5617, %rd28, %rd75;
	// end inline asm
	add.s64 	%rd5708, %rd5617, %rd5707;
	add.s64 	%rd5709, %rd5708, %rd5700;
	setp.lt.u64 	%p738, %rd5709, %rd5708;
	selp.u64 	%rd5710, 1, 0, %p738;
	add.s64 	%rd5711, %rd5614, %rd5710;
	// begin inline asm
	mul.hi.u64 %rd5620, %rd28, %rd76;
	// end inline asm
	// begin inline asm
	mul.lo.u64 %rd5623, %rd28, %rd76;
	// end inline asm
	add.s64 	%rd5712, %rd5623, %rd5711;
	add.s64 	%rd5713, %rd5712, %rd5596;
	setp.lt.u64 	%p739, %rd5713, %rd5712;
	selp.u64 	%rd5714, 1, 0, %p739;
	add.s64 	%rd5715, %rd5620, %rd5714;
	// begin inline asm
	mul.hi.u64 %rd5626, %rd29, %rd16;
	// end inline asm
	// begin inline asm
	mul.lo.u64 %rd5629, %rd29, %rd16;
	// end inline asm
	add.s64 	%rd5716, %rd5629, %rd5705;
	setp.lt.u64 	%p740, %rd5716, %rd5629;
	selp.u64 	%rd5717, 1, 0, %p740;
	add.s64 	%rd5718, %rd5626, %rd5717;
	// begin inline asm
	mul.hi.u64 %rd5632, %rd29, %rd74;
	// end inline asm
	// begin inline asm
	mul.lo.u64 %rd5635, %rd29, %rd74;
	// end inline asm
	add.s64 	%rd5719, %rd5635, %rd5718;
	add.s64 	%rd5720, %rd5719, %rd5709;
	setp.lt.u64 	%p741, %rd5720, %rd5719;
	selp.u64 	%rd5721, 1, 0, %p741;
	add.s64 	%rd5722, %rd5632, %rd5721;
	// begin inline asm
	mul.hi.u64 %rd5638, %rd29, %rd75;
	// end inline asm
	// begin inline asm
	mul.lo.u64 %rd5641, %rd29, %rd75;
	// end inline asm
	add.s64 	%rd5723, %rd5641, %rd5722;
	add.s64 	%rd5724, %rd5723, %rd5713;
	setp.lt.u64 	%p742, %rd5724, %rd5723;
	selp.u64 	%rd5725, 1, 0, %p742;
	add.s64 	%rd5726, %rd5638, %rd5725;
	// begin inline asm
	mul.hi.u64 %rd5644, %rd29, %rd76;
	// end inline asm
	// begin inline asm
	mul.lo.u64 %rd5647, %rd29, %rd76;
	// end inline asm
	add.s64 	%rd5727, %rd5647, %rd5726;
	add.s64 	%rd5728, %rd5727, %rd5715;
	setp.lt.u64 	%p743, %rd5728, %rd5727;
	selp.u64 	%rd5729, 1, 0, %p743;
	add.s64 	%rd5730, %rd5644, %rd5729;
	// begin inline asm
	mul.hi.u64 %rd5650, %rd30, %rd16;
	// end inline asm
	// begin inline asm
	mul.lo.u64 %rd5653, %rd30, %rd16;
	// end inline asm
	add.s64 	%rd5731, %rd5653, %rd5720;
	setp.lt.u64 	%p744, %rd5731, %rd5653;
	selp.u64 	%rd5732, 1, 0, %p744;
	add.s64 	%rd5733, %rd5650, %rd5732;
	// begin inline asm
	mul.hi.u64 %rd5656, %rd30, %rd74;
	// end inline asm
	// begin inline asm
	mul.lo.u64 %rd5659, %rd30, %rd74;
	// end inline asm
	add.s64 	%rd5734, %rd5659, %rd5733;
	add.s64 	%rd8960, %rd5734, %rd5724;
	setp.lt.u64 	%p745, %rd8960, %rd5734;
	selp.u64 	%rd5735, 1, 0, %p745;
	add.s64 	%rd5736, %rd5656, %rd5735;
	// begin inline asm
	mul.hi.u64 %rd5662, %rd30, %rd75;
	// end inline asm
	// begin inline asm
	mul.lo.u64 %rd5665, %rd30, %rd75;
	// end inline asm
	add.s64 	%rd5737, %rd5665, %rd5736;
	add.s64 	%rd8961, %rd5737, %rd5728;
	setp.lt.u64 	%p746, %rd8961, %rd5737;
	selp.u64 	%rd5738, 1, 0, %p746;
	add.s64 	%rd5739, %rd5662, %rd5738;
	// begin inline asm
	mul.hi.u64 %rd5668, %rd30, %rd76;
	// end inline asm
	// begin inline asm
	mul.lo.u64 %rd5671, %rd30, %rd76;
	// end inline asm
	add.s64 	%rd5740, %rd5671, %rd5739;
	add.s64 	%rd8962, %rd5740, %rd5730;
	setp.lt.u64 	%p747, %rd8962, %rd5740;
	selp.u64 	%rd5741, 1, 0, %p747;
	add.s64 	%rd8963, %rd5668, %rd5741;
	mul.lo.s64 	%rd5696, %rd5106, %rd5581;
	// begin inline asm
	mul.hi.u64 %rd5674, %rd5696, %rd5122;
	// end inline asm
	// begin inline asm
	mul.lo.u64 %rd5677, %rd5696, %rd5122;
	// end inline asm
	not.b64 	%rd5742, %rd5581;
	setp.gt.u64 	%p748, %rd5677, %rd5742;
	selp.u64 	%rd5743, 1, 0, %p748;
	add.s64 	%rd5744, %rd5674, %rd5743;
	// begin inline asm
	mul.hi.u64 %rd5680, %rd5696, %rd5046;
	// end inline asm
	// begin inline asm
	mul.lo.u64 %rd5683, %rd5696, %rd5046;
	// end inline asm
	add.s64 	%rd5745, %rd5683, %rd5744;
	add.s64 	%rd991, %rd5745, %rd5701;
	setp.lt.u64 	%p749, %rd991, %rd5745;
	selp.u64 	%rd5746, 1, 0, %p749;
	add.s64 	%rd5747, %rd5680, %rd5746;
	// begin inline asm
	mul.hi.u64 %rd5686, %rd5696, %rd901;
	// end inline asm
	// begin inline asm
	mul.lo.u64 %rd5689, %rd5696, %rd901;
	// end inline asm
	add.s64 	%rd5748, %rd5689, %rd5747;
	add.s64 	%rd992, %rd5748, %rd5716;
	setp.lt.u64 	%p750, %rd992, %rd5748;
	selp.u64 	%rd5749, 1, 0, %p750;
	add.s64 	%rd5750, %rd5686, %rd5749;
	// begin inline asm
	mul.hi.u64 %rd5692, %rd5696, %rd938;
	// end inline asm
	// begin inline asm
	mul.lo.u64 %rd5695, %rd5696, %rd938;
	// end inline asm
	add.s64 	%rd5751, %rd5695, %rd5750;
	add.s64 	%rd993, %rd5751, %rd5731;
	setp.lt.u64 	%p751, %rd993, %rd5751;
	selp.u64 	%rd5752, 1, 0, %p751;
	add.s64 	%rd994, %rd5692, %rd5752;
	setp.eq.s64 	%p752, %rd994, 0;
	@%p752 bra 	$L__BB0_229;
	add.s64 	%rd995, %rd8960, %rd994;
	setp.ge.u64 	%p753, %rd995, %rd8960;
	mov.u64 	%rd8960, %rd995;
	@%p753 bra 	$L__BB0_229;
	add.s64 	%rd8961, %rd8961, 1;
	setp.ne.s64 	%p754, %rd8961, 0;
	mov.u64 	%rd8960, %rd995;
	@%p754 bra 	$L__BB0_229;
	add.s64 	%rd8962, %rd8962, 1;
	setp.eq.s64 	%p755, %rd8962, 0;
	selp.u64 	%rd5754, 1, 0, %p755;
	add.s64 	%rd8963, %rd8963, %rd5754;
	mov.b64 	%rd8961, 0;
	mov.u64 	%rd8960, %rd995;
$L__BB0_229:
	mul.lo.s64 	%rd5777, %rd5106, %rd991;
	// begin inline asm
	mul.hi.u64 %rd5755, %rd5777, %rd5122;
	// end inline asm
	// begin inline asm
	mul.lo.u64 %rd5758, %rd5777, %rd5122;
	// end inline asm
	not.b64 	%rd5779, %rd991;
	setp.gt.u64 	%p756, %rd5758, %rd5779;
	selp.u64 	%rd5780, 1, 0, %p756;
	add.s64 	%rd5781, %rd5755, %rd5780;
	// begin inline asm
	mul.hi.u64 %rd5761, %rd5777, %rd5046;
	// end inline asm
	// begin inline asm
	mul.lo.u64 %rd5764, %rd5777, %rd5046;
	// end inline asm
	add.s64 	%rd5782, %rd5764, %rd5781;
	add.s64 	%rd1003, %rd5782, %rd992;
	setp.lt.u64 	%p757, %rd1003, %rd5782;
	selp.u64 	%rd5783, 1, 0, %p757;
	add.s64 	%rd5784, %rd5761, %rd5783;
	// begin inline asm
	mul.hi.u64 %rd5767, %rd5777, %rd901;
	// end inline asm
	// begin inline asm
	mul.lo.u64 %rd5770, %rd5777, %rd901;
	// end inline asm
	add.s64 	%rd5785, %rd5770, %rd5784;
	add.s64 	%rd1004, %rd5785, %rd993;
	setp.lt.u64 	%p758, %rd1004, %rd5785;
	selp.u64 	%rd5786, 1, 0, %p758;
	add.s64 	%rd5787, %rd5767, %rd5786;
	// begin inline asm
	mul.hi.u64 %rd5773, %rd5777, %rd938;
	// end inline asm
	// begin inline asm
	mul.lo.u64 %rd5776, %rd5777, %rd938;
	// end inline asm
	add.s64 	%rd5788, %rd5776, %rd5787;
	add.s64 	%rd1005, %rd5788, %rd8960;
	setp.lt.u64 	%p759, %rd1005, %rd5788;
	selp.u64 	%rd5789, 1, 0, %p759;
	add.s64 	%rd1006, %rd5773, %rd5789;
	setp.eq.s64 	%p760, %rd1006, 0;
	@%p760 bra 	$L__BB0_232;
	add.s64 	%rd1007, %rd8961, %rd1006;
	setp.ge.u64 	%p761, %rd1007, %rd8961;
	mov.u64 	%rd8961, %rd1007;
	@%p761 bra 	$L__BB0_232;
	add.s64 	%rd8962, %rd8962, 1;
	setp.eq.s64 	%p762, %rd8962, 0;
	selp.u64 	%rd5790, 1, 0, %p762;
	add.s64 	%rd8963, %rd8963, %rd5790;
$L__BB0_232:
	mul.lo.s64 	%rd5813, %rd5106, %rd1003;
	// begin inline asm
	mul.hi.u64 %rd5791, %rd5813, %rd5122;
	// end inline asm
	// begin inline asm
	mul.lo.u64 %rd5794, %rd5813, %rd5122;
	// end inline asm
	not.b64 	%rd5815, %rd1003;
	setp.gt.u64 	%p763, %rd5794, %rd5815;
	selp.u64 	%rd5816, 1, 0, %p763;
	add.s64 	%rd5817, %rd5791, %rd5816;
	// begin inline asm
	mul.hi.u64 %rd5797, %rd5813, %rd5046;
	// end inline asm
	// begin inline asm
	mul.lo.u64 %rd5800, %rd5813, %rd5046;
	// end inline asm
	add.s64 	%rd5818, %rd5800, %rd5817;
	add.s64 	%rd1013, %rd5818, %rd1004;
	setp.lt.u64 	%p764, %rd1013, %rd5818;
	selp.u64 	%rd5819, 1, 0, %p764;
	add.s64 	%rd5820, %rd5797, %rd5819;
	// begin inline asm
	mul.hi.u64 %rd5803, %rd5813, %rd901;
	// end inline asm
	// begin inline asm
	mul.lo.u64 %rd5806, %rd5813, %rd901;
	// end inline asm
	add.s64 	%rd5821, %rd5806, %rd5820;
	add.s64 	%rd1014, %rd5821, %rd1005;
	setp.lt.u64 	%p765, %rd1014, %rd5821;
	selp.u64 	%rd5822, 1, 0, %p765;
	add.s64 	%rd5823, %rd5803, %rd5822;
	// begin inline asm
	mul.hi.u64 %rd5809, %rd5813, %rd938;
	// end inline asm
	// begin inline asm
	mul.lo.u64 %rd5812, %rd5813, %rd938;
	// end inline asm
	add.s64 	%rd5824, %rd5812, %rd5823;
	add.s64 	%rd1015, %rd5824, %rd8961;
	setp.lt.u64 	%p766, %rd1015, %rd5824;
	selp.u64 	%rd5825, 1, 0, %p766;
	add.s64 	%rd1016, %rd5809, %rd5825;
	setp.eq.s64 	%p767, %rd1016, 0;
	@%p767 bra 	$L__BB0_234;
	add.s64 	%rd1017, %rd8962, %rd1016;
	setp.lt.u64 	%p768, %rd1017, %rd8962;
	selp.u64 	%rd5826, 1, 0, %p768;
	add.s64 	%rd8963, %rd8963, %rd5826;
	mov.u64 	%rd8962, %rd1017;
$L__BB0_234:
	mul.lo.s64 	%rd5849, %rd5106, %rd1013;
	// begin inline asm
	mul.hi.u64 %rd5827, %rd5849, %rd5122;
	// end inline asm
	// begin inline asm
	mul.lo.u64 %rd5830, %rd5849, %rd5122;
	// end inline asm
	not.b64 	%rd5971, %rd1013;
	setp.gt.u64 	%p769, %rd5830, %rd5971;
	selp.u64 	%rd5972, 1, 0, %p769;
	add.s64 	%rd5973, %rd5827, %rd5972;
	// begin inline asm
	mul.hi.u64 %rd5833, %rd5849, %rd5046;
	// end inline asm
	// begin inline asm
	mul.lo.u64 %rd5836, %rd5849, %rd5046;
	// end inline asm
	add.s64 	%rd5974, %rd5836, %rd5973;
	add.s64 	%rd5975, %rd5974, %rd1014;
	setp.lt.u64 	%p770, %rd5975, %rd5974;
	selp.u64 	%rd5976, 1, 0, %p770;
	add.s64 	%rd5977, %rd5833, %rd5976;
	// begin inline asm
	mul.hi.u64 %rd5839, %rd5849, %rd901;
	// end inline asm
	// begin inline asm
	mul.lo.u64 %rd5842, %rd5849, %rd901;
	// end inline asm
	add.s64 	%rd5978, %rd5842, %rd5977;
	add.s64 	%rd5979, %rd5978, %rd1015;
	setp.lt.u64 	%p771, %rd5979, %rd5978;
	selp.u64 	%rd5980, 1, 0, %p771;
	add.s64 	%rd5981, %rd5839, %rd5980;
	// begin inline asm
	mul.hi.u64 %rd5845, %rd5849, %rd938;
	// end inline asm
	// begin inline asm
	mul.lo.u64 %rd5848, %rd5849, %rd938;
	// end inline asm
	add.s64 	%rd5982, %rd5848, %rd5981;
	add.s64 	%rd5983, %rd5982, %rd8962;
	setp.lt.u64 	%p772, %rd5983, %rd5982;
	selp.u64 	%rd5984, 1, 0, %p772;
	add.s64 	%rd5985, %rd5845, %rd5984;
	add.s64 	%rd5986, %rd8963, %rd5985;
	setp.lt.u64 	%p773, %rd5975, %rd5122;
	selp.u64 	%rd5987, 1, 0, %p773;
	selp.s64 	%rd5988, -1, 0, %p773;
	add.s64 	%rd5989, %rd5979, %rd5988;
	setp.lt.u64 	%p774, %rd5979, %rd5987;
	selp.u64 	%rd5990, 1, 0, %p774;
	sub.s64 	%rd5991, %rd5989, %rd5046;
	setp.lt.u64 	%p775, %rd5989, %rd5046;
	selp.u64 	%rd5992, 1, 0, %p775;
	add.s64 	%rd5993, %rd5992, %rd5990;
	sub.s64 	%rd5994, %rd5983, %rd5993;
	setp.lt.u64 	%p776, %rd5983, %rd5993;
	selp.u64 	%rd5995, 1, 0, %p776;
	sub.s64 	%rd5996, %rd5994, %rd901;
	setp.lt.u64 	%p777, %rd5994, %rd901;
	selp.u64 	%rd5997, 1, 0, %p777;
	add.s64 	%rd5998, %rd5997, %rd5995;
	sub.s64 	%rd5999, %rd5986, %rd5998;
	setp.ge.u64 	%p778, %rd5986, %rd5998;
	sub.s64 	%rd6000, %rd5999, %rd938;
	setp.ge.u64 	%p779, %rd5999, %rd938;
	and.pred  	%p780, %p778, %p779;
	selp.b64 	%rd6001, %rd5122, 0, %p780;
	sub.s64 	%rd5873, %rd5975, %rd6001;
	selp.b64 	%rd5897, %rd5991, %rd5979, %p780;
	selp.b64 	%rd5921, %rd5996, %rd5983, %p780;
	selp.b64 	%rd5945, %rd6000, %rd5986, %p780;
	// begin inline asm
	mul.hi.u64 %rd5851, %rd5873, %rd8802;
	// end inline asm
	// begin inline asm
	mul.lo.u64 %rd5854, %rd5873, %rd8802;
	// end inline asm
	// begin inline asm
	mul.hi.u64 %rd5857, %rd5873, %rd8801;
	// end inline asm
	// begin inline asm
	mul.lo.u64 %rd5860, %rd5873, %rd8801;
	// end inline asm
	add.s64 	%rd6002, %rd5860, %rd5851;
	// begin inline asm
	mul.hi.u64 %rd5863, %rd5873, %rd8800;
	// end inline asm
	// begin inline asm
	mul.lo.u64 %rd5866, %rd5873, %rd8800;
	// end inline asm
	add.s64 	%rd6003, %rd5866, %rd5857;
	// begin inline asm
	mul.hi.u64 %rd5869, %rd5873, %rd8799;
	// end inline asm
	// begin inline asm
	mul.lo.u64 %rd5872, %rd5873, %rd8799;
	// end inline asm
	add.s64 	%rd6004, %rd5872, %rd5863;
	// begin inline asm
	mul.hi.u64 %rd5875, %rd5897, %rd8802;
	// end inline asm
	// begin inline asm
	mul.lo.u64 %rd5878, %rd5897, %rd8802;
	// end inline asm
	add.s64 	%rd6005, %rd5878, %rd6002;
	setp.lt.u64 	%p781, %rd6005, %rd5878;
	selp.u64 	%rd6006, 1, 0, %p781;
	add.s64 	%rd6007, %rd5875, %rd6006;
	// begin inline asm
	mul.hi.u64 %rd5881, %rd5897, %rd8801;
	// end inline asm
	// begin inline asm
	mul.lo.u64 %rd5884, %rd5897, %rd8801;
	// end inline asm
	add.s64 	%rd6008, %rd5884, %rd6007;
	add.s64 	%rd6009, %rd6008, %rd6003;
	setp.lt.u64 	%p782, %rd6009, %rd6008;
	selp.u64 	%rd6010, 1, 0, %p782;
	add.s64 	%rd6011, %rd5881, %rd6010;
	// begin inline asm
	mul.hi.u64 %rd5887, %rd5897, %rd8800;
	// end inline asm
	// begin inline asm
	mul.lo.u64 %rd5890, %rd5897, %rd8800;
	// end inline asm
	add.s64 	%rd6012, %rd5890, %rd6011;
	add.s64 	%rd6013, %rd6012, %rd6004;
	setp.lt.u64 	%p783, %rd6013, %rd6012;
	selp.u64 	%rd6014, 1, 0, %p783;
	add.s64 	%rd6015, %rd5887, %rd6014;
	// begin inline asm
	mul.hi.u64 %rd5893, %rd5897, %rd8799;
	// end inline asm
	// begin inline asm
	mul.lo.u64 %rd5896, %rd5897, %rd8799;
	// end inline asm
	add.s64 	%rd6016, %rd5896, %rd6015;
	add.s64 	%rd6017, %rd6016, %rd5869;
	setp.lt.u64 	%p784, %rd6017, %rd6016;
	selp.u64 	%rd6018, 1, 0, %p784;
	add.s64 	%rd6019, %rd5893, %rd6018;
	// begin inline asm
	mul.hi.u64 %rd5899, %rd5921, %rd8802;
	// end inline asm
	// begin inline asm
	mul.lo.u64 %rd5902, %rd5921, %rd8802;
	// end inline asm
	add.s64 	%rd6020, %rd5902, %rd6009;
	setp.lt.u64 	%p785, %rd6020, %rd5902;
	selp.u64 	%rd6021, 1, 0, %p785;
	add.s64 	%rd6022, %rd5899, %rd6021;
	// begin inline asm
	mul.hi.u64 %rd5905, %rd5921, %rd8801;
	// end inline asm
	// begin inline asm
	mul.lo.u64 %rd5908, %rd5921, %rd8801;
	// end inline asm
	add.s64 	%rd6023, %rd5908, %rd6022;
	add.s64 	%rd6024, %rd6023, %rd6013;
	setp.lt.u64 	%p786, %rd6024, %rd6023;
	selp.u64 	%rd6025, 1, 0, %p786;
	add.s64 	%rd6026, %rd5905, %rd6025;
	// begin inline asm
	mul.hi.u64 %rd5911, %rd5921, %rd8800;
	// end inline asm
	// begin inline asm
	mul.lo.u64 %rd5914, %rd5921, %rd8800;
	// end inline asm
	add.s64 	%rd6027, %rd5914, %rd6026;
	add.s64 	%rd6028, %rd6027, %rd6017;
	setp.lt.u64 	%p787, %rd6028, %rd6027;
	selp.u64 	%rd6029, 1, 0, %p787;
	add.s64 	%rd6030, %rd5911, %rd6029;
	// begin inline asm
	mul.hi.u64 %rd5917, %rd5921, %rd8799;
	// end inline asm
	// begin inline asm
	mul.lo.u64 %rd5920, %rd5921, %rd8799;
	// end inline asm
	add.s64 	%rd6031, %rd5920, %rd6030;
	add.s64 	%rd6032, %rd6031, %rd6019;
	setp.lt.u64 	%p788, %rd6032, %rd6031;
	selp.u64 	%rd6033, 1, 0, %p788;
	add.s64 	%rd6034, %rd5917, %rd6033;
	// begin inline asm
	mul.hi.u64 %rd5923, %rd5945, %rd8802;
	// end inline asm
	// begin inline asm
	mul.lo.u64 %rd5926, %rd5945, %rd8802;
	// end inline asm
	add.s64 	%rd6035, %rd5926, %rd6024;
	setp.lt.u64 	%p789, %rd6035, %rd5926;
	selp.u64 	%rd6036, 1, 0, %p789;
	add.s64 	%rd6037, %rd5923, %rd6036;
	// begin inline asm
	mul.hi.u64 %rd5929, %rd5945, %rd8801;
	// end inline asm
	// begin inline asm
	mul.lo.u64 %rd5932, %rd5945, %rd8801;
	// end inline asm
	add.s64 	%rd6038, %rd5932, %rd6037;
	add.s64 	%rd8969, %rd6038, %rd6028;
	setp.lt.u64 	%p790, %rd8969, %rd6038;
	selp.u64 	%rd6039, 1, 0, %p790;
	add.s64 	%rd6040, %rd5929, %rd6039;
	// begin inline asm
	mul.hi.u64 %rd5935, %rd5945, %rd8800;
	// end inline asm
	// begin inline asm
	mul.lo.u64 %rd5938, %rd5945, %rd8800;
	// end inline asm
	add.s64 	%rd6041, %rd5938, %rd6040;
	add.s64 	%rd8970, %rd6041, %rd6032;
	setp.lt.u64 	%p791, %rd8970, %rd6041;
	selp.u64 	%rd6042, 1, 0, %p791;
	add.s64 	%rd6043, %rd5935, %rd6042;
	// begin inline asm
	mul.hi.u64 %rd5941, %rd5945, %rd8799;
	// end inline asm
	// begin inline asm
	mul.lo.u64 %rd5944, %rd5945, %rd8799;
	// end inline asm
	add.s64 	%rd6044, %rd5944, %rd6043;
	add.s64 	%rd8971, %rd6044, %rd6034;
	setp.lt.u64 	%p792, %rd8971, %rd6044;
	selp.u64 	%rd6045, 1, 0, %p792;
	add.s64 	%rd8972, %rd5941, %rd6045;
	mul.lo.s64 	%rd5969, %rd5106, %rd5854;
	// begin inline asm
	mul.hi.u64 %rd5947, %rd5969, %rd5122;
	// end inline asm
	// begin inline asm
	mul.lo.u64 %rd5950, %rd5969, %rd5122;
	// end inline asm
	not.b64 	%rd6046, %rd5854;
	setp.gt.u64 	%p793, %rd5950, %rd6046;
	selp.u64 	%rd6047, 1, 0, %p793;
	add.s64 	%rd6048, %rd5947, %rd6047;
	// begin inline asm
	mul.hi.u64 %rd5953, %rd5969, %rd5046;
	// end inline asm
	// begin inline asm
	mul.lo.u64 %rd5956, %rd5969, %rd5046;
	// end inline asm
	add.s64 	%rd6049, %rd5956, %rd6048;
	add.s64 	%rd1025, %rd6049, %rd6005;
	setp.lt.u64 	%p794, %rd1025, %rd6049;
	selp.u64 	%rd6050, 1, 0, %p794;
	add.s64 	%rd6051, %rd5953, %rd6050;
	// begin inline asm
	mul.hi.u64 %rd5959, %rd5969, %rd901;
	// end inline asm
	// begin inline asm
	mul.lo.u64 %rd5962, %rd5969, %rd901;
	// end inline asm
	add.s64 	%rd6052, %rd5962, %rd6051;
	add.s64 	%rd1026, %rd6052, %rd6020;
	setp.lt.u64 	%p795, %rd1026, %rd6052;
	selp.u64 	%rd6053, 1, 0, %p795;
	add.s64 	%rd6054, %rd5959, %rd6053;
	// begin inline asm
	mul.hi.u64 %rd5965, %rd5969, %rd938;
	// end inline asm
	// begin inline asm
	mul.lo.u64 %rd5968, %rd5969, %rd938;
	// end inline asm
	add.s64 	%rd6055, %rd5968, %rd6054;
	add.s64 	%rd1027, %rd6055, %rd6035;
	setp.lt.u64 	%p796, %rd1027, %rd6055;
	selp.u64 	%rd6056, 1, 0, %p796;
	add.s64 	%rd1028, %rd5965, %rd6056;
	setp.eq.s64 	%p797, %rd1028, 0;
	@%p797 bra 	$L__BB0_238;
	add.s64 	%rd1029, %rd8969, %rd1028;
	setp.ge.u64 	%p798, %rd1029, %rd8969;
	mov.u64 	%rd8969, %rd1029;
	@%p798 bra 	$L__BB0_238;
	add.s64 	%rd8970, %rd8970, 1;
	setp.ne.s64 	%p799, %rd8970, 0;
	mov.u64 	%rd8969, %rd1029;
	@%p799 bra 	$L__BB0_238;
	add.s64 	%rd8971, %rd8971, 1;
	setp.eq.s64 	%p800, %rd8971, 0;
	selp.u64 	%rd6058, 1, 0, %p800;
	add.s64 	%rd8972, %rd8972, %rd6058;
	mov.b64 	%rd8970, 0;
	mov.u64 	%rd8969, %rd1029;
$L__BB0_238:
	mul.lo.s64 	%rd6081, %rd5106, %rd1025;
	// begin inline asm
	mul.hi.u64 %rd6059, %rd6081, %rd5122;
	// end inline asm
	// begin inline asm
	mul.lo.u64 %rd6062, %rd6081, %rd5122;
	// end inline asm
	not.b64 	%rd6083, %rd1025;
	setp.gt.u64 	%p801, %rd6062, %rd6083;
	selp.u64 	%rd6084, 1, 0, %p801;
	add.s64 	%rd6085, %rd6059, %rd6084;
	// begin inline asm
	mul.hi.u64 %rd6065, %rd6081, %rd5046;
	// end inline asm
	// begin inline asm
	mul.lo.u64 %rd6068, %rd6081, %rd5046;
	// end inline asm
	add.s64 	%rd6086, %rd6068, %rd6085;
	add.s64 	%rd1037, %rd6086, %rd1026;
	setp.lt.u64 	%p802, %rd1037, %rd6086;
	selp.u64 	%rd6087, 1, 0, %p802;
	add.s64 	%rd6088, %rd6065, %rd6087;
	// begin inline asm
	mul.hi.u64 %rd6071, %rd6081, %rd901;
	// end inline asm
	// begin inline asm
	mul.lo.u64 %rd6074, %rd6081, %rd901;
	// end inline asm
	add.s64 	%rd6089, %rd6074, %rd6088;
	add.s64 	%rd1038, %rd6089, %rd1027;
	setp.lt.u64 	%p803, %rd1038, %rd6089;
	selp.u64 	%rd6090, 1, 0, %p803;
	add.s64 	%rd6091, %rd6071, %rd6090;
	// begin inline asm
	mul.hi.u64 %rd6077, %rd6081, %rd938;
	// end inline asm
	// begin inline asm
	mul.lo.u64 %rd6080, %rd6081, %rd938;
	// end inline asm
	add.s64 	%rd6092, %rd6080, %rd6091;
	add.s64 	%rd1039, %rd6092, %rd8969;
	setp.lt.u64 	%p804, %rd1039, %rd6092;
	selp.u64 	%rd6093, 1, 0, %p804;
	add.s64 	%rd1040, %rd6077, %rd6093;
	setp.eq.s64 	%p805, %rd1040, 0;
	@%p805 bra 	$L__BB0_241;
	add.s64 	%rd1041, %rd8970, %rd1040;
	setp.ge.u64 	%p806, %rd1041, %rd8970;
	mov.u64 	%rd8970, %rd1041;
	@%p806 bra 	$L__BB0_241;
	add.s64 	%rd8971, %rd8971, 1;
	setp.eq.s64 	%p807, %rd8971, 0;
	selp.u64 	%rd6094, 1, 0, %p807;
	add.s64 	%rd8972, %rd8972, %rd6094;
$L__BB0_241:
	mul.lo.s64 	%rd6117, %rd5106, %rd1037;
	// begin inline asm
	mul.hi.u64 %rd6095, %rd6117, %rd5122;
	// end inline asm
	// begin inline asm
	mul.lo.u64 %rd6098, %rd6117, %rd5122;
	// end inline asm
	not.b64 	%rd6119, %rd1037;
	setp.gt.u64 	%p808, %rd6098, %rd6119;
	selp.u64 	%rd6120, 1, 0, %p808;
	add.s64 	%rd6121, %rd6095, %rd6120;
	// begin inline asm
	mul.hi.u64 %rd6101, %rd6117, %rd5046;
	// end inline asm
	// begin inline asm
	mul.lo.u64 %rd6104, %rd6117, %rd5046;
	// end inline asm
	add.s64 	%rd6122, %rd6104, %rd6121;
	add.s64 	%rd1047, %rd6122, %rd1038;
	setp.lt.u64 	%p809, %rd1047, %rd6122;
	selp.u64 	%rd6123, 1, 0, %p809;
	add.s64 	%rd6124, %rd6101, %rd6123;
	// begin inline asm
	mul.hi.u64 %rd6107, %rd6117, %rd901;
	// end inline asm
	// begin inline asm
	mul.lo.u64 %rd6110, %rd6117, %rd901;
	// end inline asm
	add.s64 	%rd6125, %rd6110, %rd6124;
	add.s64 	%rd1048, %rd6125, %rd1039;
	setp.lt.u64 	%p810, %rd1048, %rd6125;
	selp.u64 	%rd6126, 1, 0, %p810;
	add.s64 	%rd6127, %rd6107, %rd6126;
	// begin inline asm
	mul.hi.u64 %rd6113, %rd6117, %rd938;
	// end inline asm
	// begin inline asm
	mul.lo.u64 %rd6116, %rd6117, %rd938;
	// end inline asm
	add.s64 	%rd6128, %rd6116, %rd6127;
	add.s64 	%rd1049, %rd6128, %rd8970;
	setp.lt.u64 	%p811, %rd1049, %rd6128;
	selp.u64 	%rd6129, 1, 0, %p811;
	add.s64 	%rd1050, %rd6113, %rd6129;
	setp.eq.s64 	%p812, %rd1050, 0;
	@%p812 bra 	$L__BB0_243;
	add.s64 	%rd1051, %rd8971, %rd1050;
	setp.lt.u64 	%p813, %rd1051, %rd8971;
	selp.u64 	%rd6130, 1, 0, %p813;
	add.s64 	%rd8972, %rd8972, %rd6130;
	mov.u64 	%rd8971, %rd1051;
$L__BB0_243:
	mul.lo.s64 	%rd6153, %rd5106, %rd1047;
	// begin inline asm
	mul.hi.u64 %rd6131, %rd6153, %rd5122;
	// end inline asm
	// begin inline asm
	mul.lo.u64 %rd6134, %rd6153, %rd5122;
	// end inline asm
	not.b64 	%rd6155, %rd1047;
	setp.gt.u64 	%p814, %rd6134, %rd6155;
	selp.u64 	%rd6156, 1, 0, %p814;
	add.s64 	%rd6157, %rd6131, %rd6156;
	// begin inline asm
	mul.hi.u64 %rd6137, %rd6153, %rd5046;
	// end inline asm
	// begin inline asm
	mul.lo.u64 %rd6140, %rd6153, %rd5046;
	// end inline asm
	add.s64 	%rd6158, %rd6140, %rd6157;
	add.s64 	%rd6159, %rd6158, %rd1048;
	setp.lt.u64 	%p815, %rd6159, %rd6158;
	selp.u64 	%rd6160, 1, 0, %p815;
	add.s64 	%rd6161, %rd6137, %rd6160;
	// begin inline asm
	mul.hi.u64 %rd6143, %rd6153, %rd901;
	// end inline asm
	// begin inline asm
	mul.lo.u64 %rd6146, %rd6153, %rd901;
	// end inline asm
	add.s64 	%rd6162, %rd6146, %rd6161;
	add.s64 	%rd6163, %rd6162, %rd1049;
	setp.lt.u64 	%p816, %rd6163, %rd6162;
	selp.u64 	%rd6164, 1, 0, %p816;
	add.s64 	%rd6165, %rd6143, %rd6164;
	// begin inline asm
	mul.hi.u64 %rd6149, %rd6153, %rd938;
	// end inline asm
	// begin inline asm
	mul.lo.u64 %rd6152, %rd6153, %rd938;
	// end inline asm
	add.s64 	%rd6166, %rd6152, %rd6165;
	add.s64 	%rd6167, %rd6166, %rd8971;
	setp.lt.u64 	%p817, %rd6167, %rd6166;
	selp.u64 	%rd6168, 1, 0, %p817;
	add.s64 	%rd6169, %rd6149, %rd6168;
	add.s64 	%rd6170, %rd8972, %rd6169;
	setp.lt.u64 	%p818, %rd6159, %rd5122;
	selp.u64 	%rd6171, 1, 0, %p818;
	selp.s64 	%rd6172, -1, 0, %p818;
	add.s64 	%rd6173, %rd6163, %rd6172;
	setp.lt.u64 	%p819, %rd6163, %rd6171;
	selp.u64 	%rd6174, 1, 0, %p819;
	sub.s64 	%rd6175, %rd6173, %rd5046;
	setp.lt.u64 	%p820, %rd6173, %rd5046;
	selp.u64 	%rd6176, 1, 0, %p820;
	add.s64 	%rd6177, %rd6176, %rd6174;
	sub.s64 	%rd6178, %rd6167, %rd6177;
	setp.lt.u64 	%p821, %rd6167, %rd6177;
	selp.u64 	%rd6179, 1, 0, %p821;
	sub.s64 	%rd6180, %rd6178, %rd901;
	setp.lt.u64 	%p822, %rd6178, %rd901;
	selp.u64 	%rd6181, 1, 0, %p822;
	add.s64 	%rd6182, %rd6181, %rd6179;
	sub.s64 	%rd6183, %rd6170, %rd6182;
	setp.ge.u64 	%p823, %rd6170, %rd6182;
	sub.s64 	%rd6184, %rd6183, %rd938;
	setp.ge.u64 	%p824, %rd6183, %rd938;
	and.pred  	%p825, %p823, %p824;
	selp.b64 	%rd6185, %rd5122, 0, %p825;
	sub.s64 	%rd8981, %rd6159, %rd6185;
	selp.b64 	%rd8980, %rd6175, %rd6163, %p825;
	selp.b64 	%rd8979, %rd6180, %rd6167, %p825;
	selp.b64 	%rd8978, %rd6184, %rd6170, %p825;
$L__BB0_244:
	ld.param.u64 	%rd8726, [_ZN3lux4cuda5bn25419bn254_g1_add_kernelEPKNS1_12G1ProjectiveES4_PS2_j_param_2];
	mov.u32 	%r22, %ctaid.x;
	mov.u32 	%r23, %ntid.x;
	mov.u32 	%r24, %tid.x;
	mad.lo.s32 	%r25, %r22, %r23, %r24;
	cvta.to.global.u64 	%rd8717, %rd8726;
	mul.wide.u32 	%rd8718, %r25, 96;
	add.s64 	%rd8719, %rd8717, %rd8718;
	st.global.u64 	[%rd8719], %rd8989;
	st.global.u64 	[%rd8719+8], %rd8988;
	st.global.u64 	[%rd8719+16], %rd8987;
	st.global.u64 	[%rd8719+24], %rd8986;
	st.global.u64 	[%rd8719+32], %rd8985;
	st.global.u64 	[%rd8719+40], %rd8984;
	st.global.u64 	[%rd8719+48], %rd8983;
	st.global.u64 	[%rd8719+56], %rd8982;
	st.global.u64 	[%rd8719+64], %rd8981;
	st.global.u64 	[%rd8719+72], %rd8980;
	st.global.u64 	[%rd8719+80], %rd8979;
	st.global.u64 	[%rd8719+88], %rd8978;
$L__BB0_245:
	ret;

}
	// .globl	_ZN3lux4cuda5bn25422bn254_g1_double_kernelEPKNS1_12G1ProjectiveEPS2_j
.visible .entry _ZN3lux4cuda5bn25422bn254_g1_double_kernelEPKNS1_12G1ProjectiveEPS2_j(
	.param .u64 .ptr .align 1 _ZN3lux4cuda5bn25422bn254_g1_double_kernelEPKNS1_12G1ProjectiveEPS2_j_param_0,
	.param .u64 .ptr .align 1 _ZN3lux4cuda5bn25422bn254_g1_double_kernelEPKNS1_12G1ProjectiveEPS2_j_param_1,
	.param .u32 _ZN3lux4cuda5bn25422bn254_g1_double_kernelEPKNS1_12G1ProjectiveEPS2_j_param_2
)
{
	.reg .pred 	%p<541>;
	.reg .b32 	%r<18>;
	.reg .b64 	%rd<3028>;

	ld.param.u32 	%r2, [_ZN3lux4cuda5bn25422bn254_g1_double_kernelEPKNS1_12G1ProjectiveEPS2_j_param_2];
	mov.u32 	%r3, %ctaid.x;
	mov.u32 	%r4, %ntid.x;
	mov.u32 	%r5, %tid.x;
	mad.lo.s32 	%r1, %r3, %r4, %r5;
	setp.ge.u32 	%p1, %r1, %r2;
	@%p1 bra 	$L__BB1_81;
	ld.param.u64 	%rd2929, [_ZN3lux4cuda5bn25422bn254_g1_double_kernelEPKNS1_12G1ProjectiveEPS2_j_param_0];
	cvta.to.global.u64 	%rd378, %rd2929;
	mul.wide.u32 	%rd379, %r1, 96;
	add.s64 	%rd1, %rd378, %rd379;
	ld.global.u64 	%rd2, [%rd1+64];
	setp.ne.s64 	%p2, %rd2, 0;
	@%p2 bra 	$L__BB1_6;
	ld.global.u64 	%rd380, [%rd1+72];
	setp.ne.s64 	%p3, %rd380, 0;
	@%p3 bra 	$L__BB1_6;
	ld.global.u64 	%rd381, [%rd1+80];
	setp.ne.s64 	%p4, %rd381, 0;
	@%p4 bra 	$L__BB1_6;
	ld.global.u64 	%rd382, [%rd1+88];
	setp.ne.s64 	%p5, %rd382, 0;
	@%p5 bra 	$L__BB1_6;
	ld.global.u64 	%rd3027, [%rd1];
	ld.global.u64 	%rd3026, [%rd1+8];
	ld.global.u64 	%rd3025, [%rd1+16];
	ld.global.u64 	%rd3024, [%rd1+24];
	ld.global.u64 	%rd3023, [%rd1+32];
	ld.global.u64 	%rd3022, [%rd1+40];
	ld.global.u64 	%rd3021, [%rd1+48];
	ld.global.u64 	%rd3020, [%rd1+56];
	mov.b64 	%rd3016, 0;
	mov.u64 	%rd3017, %rd3016;
	mov.u64 	%rd3018, %rd3016;
	mov.u64 	%rd3019, %rd3016;
	bra.uni 	$L__BB1_80;
$L__BB1_6:
	ld.global.u64 	%rd11, [%rd1];
	// begin inline asm
	mul.hi.u64 %rd383, %rd11, %rd11;
	// end inline asm
	// begin inline asm
	mul.lo.u64 %rd386, %rd11, %rd11;
	// end inline asm
	ld.global.u64 	%rd12, [%rd1+8];
	// begin inline asm
	mul.hi.u64 %rd389, %rd11, %rd12;
	// end inline asm
	// begin inline asm
	mul.lo.u64 %rd392, %rd11, %rd12;
	// end inline asm
	add.s64 	%rd503, %rd392, %rd383;
	ld.global.u64 	%rd13, [%rd1+16];
	// begin inline asm
	mul.hi.u64 %rd395, %rd11, %rd13;
	// end inline asm
	// begin inline asm
	mul.lo.u64 %rd398, %rd11, %rd13;
	// end inline asm
	add.s64 	%rd504, %rd398, %rd389;
	ld.global.u64 	%rd14, [%rd1+24];
	// begin inline asm
	mul.hi.u64 %rd401, %rd11, %rd14;
	// end inline asm
	// begin inline asm
	mul.lo.u64 %rd404, %rd11, %rd14;
	// end inline asm
	add.s64 	%rd505, %rd404, %rd395;
	// begin inline asm
	mul.hi.u64 %rd407, %rd12, %rd11;
	// end inline asm
	// begin inline asm
	mul.lo.u64 %rd410, %rd12, %rd11;
	// end inline asm
	add.s64 	%rd506, %rd410, %rd503;
	setp.lt.u64 	%p6, %rd506, %rd410;
	selp.u64 	%rd507, 1, 0, %p6;
	add.s64 	%rd508, %rd407, %rd507;
	// begin inline asm
	mul.hi.u64 %rd413, %rd12, %rd12;
	// end inline asm
	// begin inline asm
	mul.lo.u64 %rd416, %rd12, %rd12;
	// end inline asm
	add.s64 	%rd509, %rd416, %rd508;
	add.s64 	%rd510, %rd509, %rd504;
	setp.lt.u64 	%p7, %rd510, %rd509;
	selp.u64 	%rd511, 1, 0, %p7;
	add.s64 	%rd512, %rd413, %rd511;
	// begin inline asm
	mul.hi.u64 %rd419, %rd12, %rd13;
	// end inline asm
	// begin inline asm
	mul.lo.u64 %rd422, %rd12, %rd13;
	// end inline asm
	add.s64 	%rd513, %rd422, %rd512;
	add.s64 	%rd514, %rd513, %rd505;
	setp.lt.u64 	%p8, %rd514, %rd513;
	selp.u64 	%rd515, 1, 0, %p8;
	add.s64 	%rd516, %rd419, %rd515;
	// begin inline asm
	mul.hi.u64 %rd425, %rd12, %rd14;
	// end inline asm
	// begin inline asm
	mul.lo.u64 %rd428, %rd12, %rd14;
	// end inline asm
	add.s64 	%rd517, %rd428, %rd516;
	add.s64 	%rd518, %rd517, %rd401;
	setp.lt.u64 	%p9, %rd518, %rd517;
	selp.u64 	%rd519, 1, 0, %p9;
	add.s64 	%rd520, %rd425, %rd519;
	// begin inline asm
	mul.hi.u64 %rd431, %rd13, %rd11;
	// end inline asm
	// begin inline asm
	mul.lo.u64 %rd434, %rd13, %rd11;
	// end inline asm
	add.s64 	%rd521, %rd434, %rd510;
	setp.lt.u64 	%p10, %rd521, %rd434;
	selp.u64 	%rd522, 1, 0, %p10;
	add.s64 	%rd523, %rd431, %rd522;
	// begin inline asm
	mul.hi.u64 %rd437, %rd13, %rd12;
	// end inline asm
	// begin inline asm
	mul.lo.u64 %rd440, %rd13, %rd12;
	// end inline asm
	add.s64 	%rd524, %rd440, %rd523;
	add.s64 	%rd525, %rd524, %rd514;
	setp.lt.u64 	%p11, %rd525, %rd524;
	selp.u64 	%rd526, 1, 0, %p11;
	add.s64 	%rd527, %rd437, %rd526;
	// begin inline asm
	mul.hi.u64 %rd443, %rd13, %rd13;
	// end inline asm
	// begin inline asm
	mul.lo.u64 %rd446, %rd13, %rd13;
	// end inline asm
	add.s64 	%rd528, %rd446, %rd527;
	add.s64 	%rd529, %rd528, %rd518;
	setp.lt.u64 	%p12, %rd529, %rd528;
	selp.u64 	%rd530, 1, 0, %p12;
	add.s64 	%rd531, %rd443, %rd530;
	// begin inline asm
	mul.hi.u64 %rd449, %rd13, %rd14;
	// end inline asm
	// begin inline asm
	mul.lo.u64 %rd452, %rd13, %rd14;
	// end inline asm
	add.s64 	%rd532, %rd452, %rd531;
	add.s64 	%rd533, %rd532, %rd520;
	setp.lt.u64 	%p13, %rd533, %rd532;
	selp.u64 	%rd534, 1, 0, %p13;
	add.s64 	%rd535, %rd449, %rd534;
	// begin inline asm
	mul.hi.u64 %rd455, %rd14, %rd11;
	// end inline asm
	// begin inline asm
	mul.lo.u64 %rd458, %rd14, %rd11;
	// end inline asm
	add.s64 	%rd536, %rd458, %rd525;
	setp.lt.u64 	%p14, %rd536, %rd458;
	selp.u64 	%rd537, 1, 0, %p14;
	add.s64 	%rd538, %rd455, %rd537;
	// begin inline asm
	mul.hi.u64 %rd461, %rd14, %rd12;
	// end inline asm
	// begin inline asm
	mul.lo.u64 %rd464, %rd14, %rd12;
	// end inline asm
	add.s64 	%rd539, %rd464, %rd538;
	add.s64 	%rd2936, %rd539, %rd529;
	setp.lt.u64 	%p15, %rd2936, %rd539;
	selp.u64 	%rd540, 1, 0, %p15;
	add.s64 	%rd541, %rd461, %rd540;
	// begin inline asm
	mul.hi.u64 %rd467, %rd14, %rd13;
	// end inline asm
	// begin inline asm
	mul.lo.u64 %rd470, %rd14, %rd13;
	// end inline asm
	add.s64 	%rd542, %rd470, %rd541;
	add.s64 	%rd2935, %rd542, %rd533;
	setp.lt.u64 	%p16, %rd2935, %rd542;
	selp.u64 	%rd543, 1, 0, %p16;
	add.s64 	%rd544, %rd467, %rd543;
	// begin inline asm
	mul.hi.u64 %rd473, %rd14, %rd14;
	// end inline asm
	// begin inline asm
	mul.lo.u64 %rd476, %rd14, %rd14;
	// end inline asm
	add.s64 	%rd545, %rd476, %rd544;
	add.s64 	%rd2938, %rd545, %rd535;
	setp.lt.u64 	%p17, %rd2938, %rd545;
	selp.u64 	%rd546, 1, 0, %p17;
	add.s64 	%rd2937, %rd473, %rd546;
	ld.const.u64 	%rd19, [_ZN3lux4cuda5bn2549BN254_INVE];
	mul.lo.s64 	%rd501, %rd19, %rd386;
	ld.const.u64 	%rd20, [_ZN3lux4cuda5bn2547BN254_PE];
	// begin inline asm
	mul.hi.u64 %rd479, %rd501, %rd20;
	// end inline asm
	// begin inline asm
	mul.lo.u64 %rd482, %rd501, %rd20;
	// end inline asm
	not.b64 	%rd547, %rd386;
	setp.gt.u64 	%p18, %rd482, %rd547;
	selp.u64 	%rd548, 1, 0, %p18;
	add.s64 	%rd549, %rd479, %rd548;
	ld.const.u64 	%rd21, [_ZN3lux4cuda5bn2547BN254_PE+8];
	// begin inline asm
	mul.hi.u64 %rd485, %rd501, %rd21;
	// end inline asm
	// begin inline asm
	mul.lo.u64 %rd488, %rd501, %rd21;
	// end inline asm
	add.s64 	%rd550, %rd488, %rd549;
	add.s64 	%rd22, %rd550, %rd506;
	setp.lt.u64 	%p19, %rd22, %rd550;
	selp.u64 	%rd551, 1, 0, %p19;
	add.s64 	%rd552, %rd485, %rd551;
	ld.const.u64 	%rd23, [_ZN3lux4cuda5bn2547BN254_PE+16];
	// begin inline asm
	mul.hi.u64 %rd491, %rd501, %rd23;
	// end inline asm
	// begin inline asm
	mul.lo.u64 %rd494, %rd501, %rd23;
	// end inline asm
	add.s64 	%rd553, %rd494, %rd552;
	add.s64 	%rd24, %rd553, %rd521;
	setp.lt.u64 	%p20, %rd24, %rd553;
	selp.u64 	%rd554, 1, 0, %p20;
	add.s64 	%rd555, %rd491, %rd554;
	ld.const.u64 	%rd25, [_ZN3lux4cuda5bn2547BN254_PE+24];
	// begin inline asm
	mul.hi.u64 %rd497, %rd501, %rd25;
	// end inline asm
	// begin inline asm
	mul.lo.u64 %rd500, %rd501, %rd25;
	// end inline asm
	add.s64 	%rd556, %rd500, %rd555;
	add.s64 	%rd26, %rd556, %rd536;
	setp.lt.u64 	%p21, %rd26, %rd556;
	selp.u64 	%rd557, 1, 0, %p21;
	add.s64 	%rd27, %rd497, %rd557;
	setp.eq.s64 	%p22, %rd27, 0;
	@%p22 bra 	$L__BB1_10;
	add.s64 	%rd28, %rd2936, %rd27;
	setp.ge.u64 	%p23, %rd28, %rd2936;
	mov.u64 	%rd2936, %rd28;
	@%p23 bra 	$L__BB1_10;
	add.s64 	%rd2935, %rd2935, 1;
	setp.ne.s64 	%p24, %rd2935, 0;
	mov.u64 	%rd2936, %rd28;
	@%p24 bra 	$L__BB1_10;
	add.s64 	%rd2938, %rd2938, 1;
	setp.eq.s64 	%p25, %rd2938, 0;
	selp.u64 	%rd559, 1, 0, %p25;
	add.s64 	%rd2937, %rd2937, %rd559;
	mov.b64 	%rd2935, 0;
	mov.u64 	%rd2936, %rd28;
$L__BB1_10:
	mul.lo.s64 	%rd582, %rd19, %rd22;
	// begin inline asm
	mul.hi.u64 %rd560, %rd582, %rd20;
	// end inline asm
	// begin inline asm
	mul.lo.u64 %rd563, %rd582, %rd20;
	// end inline asm
	not.b64 	%rd584, %rd22;
	setp.gt.u64 	%p26, %rd563, %rd584;
	selp.u64 	%rd585, 1, 0, %p26;
	add.s64 	%rd586, %rd560, %rd585;
	// begin inline asm
	mul.hi.u64 %rd566, %rd582, %rd21;
	// end inline asm
	// begin inline asm
	mul.lo.u64 %rd569, %rd582, %rd21;
	// end inline asm
	add.s64 	%rd587, %rd569, %rd586;
	add.s64 	%rd36, %rd587, %rd24;
	setp.lt.u64 	%p27, %rd36, %rd587;
	selp.u64 	%rd588, 1, 0, %p27;
	add.s64 	%rd589, %rd566, %rd588;
	// begin inline asm
	mul.hi.u64 %rd572, %rd582, %rd23;
	// end inline asm
	// begin inline asm
	mul.lo.u64 %rd575, %rd582, %rd23;
	// end inline asm
	add.s64 	%rd590, %rd575, %rd589;
	add.s64 	%rd37, %rd590, %rd26;
	setp.lt.u64 	%p28, %rd37, %rd590;
	selp.u64 	%rd591, 1, 0, %p28;
	add.s64 	%rd592, %rd572, %rd591;
	// begin inline asm
	mul.hi.u64 %rd578, %rd582, %rd25;
	// end inline asm
	// begin inline asm
	mul.lo.u64 %rd581, %rd582, %rd25;
	// end inline asm
	add.s64 	%rd593, %rd581, %rd592;
	add.s64 	%rd38, %rd593, %rd2936;
	setp.lt.u64 	%p29, %rd38, %rd593;
	selp.u64 	%rd594, 1, 0, %p29;
	add.s64 	%rd39, %rd578, %rd594;
	setp.eq.s64 	%p30, %rd39, 0;
	@%p30 bra 	$L__BB1_13;
	add.s64 	%rd40, %rd2935, %rd39;
	setp.ge.u64 	%p31, %rd40, %rd2935;
	mov.u64 	%rd2935, %rd40;
	@%p31 bra 	$L__BB1_13;
	add.s64 	%rd2938, %rd2938, 1;
	setp.eq.s64 	%p32, %rd2938, 0;
	selp.u64 	%rd595, 1, 0, %p32;
	add.s64 	%rd2937, %rd2937, %rd595;
$L__BB1_13:
	mul.lo.s64 	%rd618, %rd19, %rd36;
	// begin inline asm
	mul.hi.u64 %rd596, %rd618, %rd20;
	// end inline asm
	// begin inline asm
	mul.lo.u64 %rd599, %rd618, %rd20;
	// end inline asm
	not.b64 	%rd620, %rd36;
	setp.gt.u64 	%p33, %rd599, %rd620;
	selp.u64 	%rd621, 1, 0, %p33;
	add.s64 	%rd622, %rd596, %rd621;
	// begin inline asm
	mul.hi.u64 %rd602, %rd618, %rd21;
	// end inline asm
	// begin inline asm
	mul.lo.u64 %rd605, %rd618, %rd21;
	// end inline asm
	add.s64 	%rd623, %rd605, %rd622;
	add.s64 	%rd46, %rd623, %rd37;
	setp.lt.u64 	%p34, %rd46, %rd623;
	selp.u64 	%rd624, 1, 0, %p34;
	add.s64 	%rd625, %rd602, %rd624;
	// begin inline asm
	mul.hi.u64 %rd608, %rd618, %rd23;
	// end inline asm
	// begin inline asm
	mul.lo.u64 %rd611, %rd618, %rd23;
	// end inline asm
	add.s64 	%rd626, %rd611, %rd625;
	add.s64 	%rd47, %rd626, %rd38;
	setp.lt.u64 	%p35, %rd47, %rd626;
	selp.u64 	%rd627, 1, 0, %p35;
	add.s64 	%rd628, %rd608, %rd627;
	// begin inline asm
	mul.hi.u64 %rd614, %rd618, %rd25;
	// end inline asm
	// begin inline asm
	mul.lo.u64 %rd617, %rd618, %rd25;
	// end inline asm
	add.s64 	%rd629, %rd617, %rd628;
	add.s64 	%rd48, %rd629, %rd2935;
	setp.lt.u64 	%p36, %rd48, %rd629;
	selp.u64 	%rd630, 1, 0, %p36;
	add.s64 	%rd49, %rd614, %rd630;
	setp.eq.s64 	%p37, %rd49, 0;
	@%p37 bra 	$L__BB1_15;
	add.s64 	%rd50, %rd2938, %rd49;
	setp.lt.u64 	%p38, %rd50, %rd2938;
	selp.u64 	%rd631, 1, 0, %p38;
	add.s64 	%rd2937, %rd2937, %rd631;
	mov.u64 	%rd2938, %rd50;
$L__BB1_15:
	ld.param.u64 	%rd2930, [_ZN3lux4cuda5bn25422bn254_g1_double_kernelEPKNS1_12G1ProjectiveEPS2_j_param_0];
	mul.lo.s64 	%rd654, %rd19, %rd46;
	// begin inline asm
	mul.hi.u64 %rd632, %rd654, %rd20;
	// end inline asm
	// begin inline asm
	mul.lo.u64 %rd635, %rd654, %rd20;
	// end inline asm
	not.b64 	%rd777, %rd46;
	setp.gt.u64 	%p39, %rd635, %rd777;
	selp.u64 	%rd778, 1, 0, %p39;
	add.s64 	%rd779, %rd632, %rd778;
	// begin inline asm
	mul.hi.u64 %rd638, %rd654, %rd21;
	// end inline asm
	// begin inline asm
	mul.lo.u64 %rd641, %rd654, %rd21;
	// end inline asm
	add.s64 	%rd780, %rd641, %rd779;
	add.s64 	%rd781, %rd780, %rd47;
	setp.lt.u64 	%p40, %rd781, %rd780;
	selp.u64 	%rd782, 1, 0, %p40;
	add.s64 	%rd783, %rd638, %rd782;
	// begin inline asm
	mul.hi.u64 %rd644, %rd654, %rd23;
	// end inline asm
	// begin inline asm
	mul.lo.u64 %rd647, %rd654, %rd23;
	// end inline asm
	add.s64 	%rd784, %rd647, %rd783;
	add.s64 	%rd785, %rd784, %rd48;
	setp.lt.u64 	%p41, %rd785, %rd784;
	selp.u64 	%rd786, 1, 0, %p41;
	add.s64 	%rd787, %rd644, %rd786;
	// begin inline asm
	mul.hi.u64 %rd650, %rd654, %rd25;
	// end inline asm
	// begin inline asm
	mul.lo.u64 %rd653, %rd654, %rd25;
	// end inline asm
	add.s64 	%rd788, %rd653, %rd787;
	add.s64 	%rd789, %rd788, %rd2938;
	setp.lt.u64 	%p42, %rd789, %rd788;
	selp.u64 	%rd790, 1, 0, %p42;
	add.s64 	%rd791, %rd650, %rd790;
	add.s64 	%rd792, %rd2937, %rd791;
	setp.lt.u64 	%p43, %rd781, %rd20;
	selp.u64 	%rd793, 1, 0, %p43;
	selp.s64 	%rd794, -1, 0, %p43;
	add.s64 	%rd795, %rd785, %rd794;
	setp.lt.u64 	%p44, %rd785, %rd793;
	selp.u64 	%rd796, 1, 0, %p44;
	sub.s64 	%rd797, %rd795, %rd21;
	setp.lt.u64 	%p45, %rd795, %rd21;
	selp.u64 	%rd798, 1, 0, %p45;
	add.s64 	%rd799, %rd798, %rd796;
	sub.s64 	%rd800, %rd789, %rd799;
	setp.lt.u64 	%p46, %rd789, %rd799;
	selp.u64 	%rd801, 1, 0, %p46;
	sub.s64 	%rd802, %rd800, %rd23;
	setp.lt.u64 	%p47, %rd800, %rd23;
	selp.u64 	%rd803, 1, 0, %p47;
	add.s64 	%rd804, %rd803, %rd801;
	sub.s64 	%rd805, %rd792, %rd804;
	setp.ge.u64 	%p48, %rd792, %rd804;
	sub.s64 	%rd806, %rd805, %rd25;
	setp.ge.u64 	%p49, %rd805, %rd25;
	and.pred  	%p50, %p48, %p49;
	selp.b64 	%rd55, %rd806, %rd792, %p50;
	selp.b64 	%rd56, %rd802, %rd789, %p50;
	selp.b64 	%rd57, %rd797, %rd785, %p50;
	selp.b64 	%rd807, %rd20, 0, %p50;
	sub.s64 	%rd58, %rd781, %rd807;
	cvta.to.global.u64 	%rd808, %rd2930;
	add.s64 	%rd810, %rd808, %rd379;
	ld.global.u64 	%rd59, [%rd810+32];
	// begin inline asm
	mul.hi.u64 %rd656, %rd59, %rd59;
	// end inline asm
	// begin inline asm
	mul.lo.u64 %rd659, %rd59, %rd59;
	// end inline asm
	ld.global.u64 	%rd60, [%rd810+40];
	// begin inline asm
	mul.hi.u64 %rd662, %rd59, %rd60;
	// end inline asm
	// begin inline asm
	mul.lo.u64 %rd665, %rd59, %rd60;
	// end inline asm
	add.s64 	%rd811, %rd665, %rd656;
	ld.global.u64 	%rd61, [%rd810+48];
	// begin inline asm
	mul.hi.u64 %rd668, %rd59, %rd61;
	// end inline asm
	// begin inline asm
	mul.lo.u64 %rd671, %rd59, %rd61;
	// end inline asm
	add.s64 	%rd812, %rd671, %rd662;
	ld.global.u64 	%rd62, [%rd810+56];
	// begin inline asm
	mul.hi.u64 %rd674, %rd59, %rd62;
	// end inline asm
	// begin inline asm
	mul.lo.u64 %rd677, %rd59, %rd62;
	// end inline asm
	add.s64 	%rd813, %rd677, %rd668;
	// begin inline asm
	mul.hi.u64 %rd680, %rd60, %rd59;
	// end inline asm
	// begin inline asm
	mul.lo.u64 %rd683, %rd60, %rd59;
	// end inline asm
	add.s64 	%rd814, %rd683, %rd811;
	setp.lt.u64 	%p51, %rd814, %rd683;
	selp.u64 	%rd815, 1, 0, %p51;
	add.s64 	%rd816, %rd680, %rd815;
	// begin inline asm
	mul.hi.u64 %rd686, %rd60, %rd60;
	// end inline asm
	// begin inline asm
	mul.lo.u64 %rd689, %rd60, %rd60;
	// end inline asm
	add.s64 	%rd817, %rd689, %rd816;
	add.s64 	%rd818, %rd817, %rd812;
	setp.lt.u64 	%p52, %rd818, %rd817;
	selp.u64 	%rd819, 1, 0, %p52;
	add.s64 	%rd820, %rd686, %rd819;
	// begin inline asm
	mul.hi.u64 %rd692, %rd60, %rd61;
	// end inline asm
	// begin inline asm
	mul.lo.u64 %rd695, %rd60, %rd61;
	// end inline asm
	add.s64 	%rd821, %rd695, %rd820;
	add.s64 	%rd822, %rd821, %rd813;
	setp.lt.u64 	%p53, %rd822, %rd821;
	selp.u64 	%rd823, 1, 0, %p53;
	add.s64 	%rd824, %rd692, %rd823;
	// begin inline asm
	mul.hi.u64 %rd698, %rd60, %rd62;
	// end inline asm
	// begin inline asm
	mul.lo.u64 %rd701, %rd60, %rd62;
	// end inline asm
	add.s64 	%rd825, %rd701, %rd824;
	add.s64 	%rd826, %rd825, %rd674;
	setp.lt.u64 	%p54, %rd826, %rd825;
	selp.u64 	%rd827, 1, 0, %p54;
	add.s64 	%rd828, %rd698, %rd827;
	// begin inline asm
	mul.hi.u64 %rd704, %rd61, %rd59;
	// end inline asm
	// begin inline asm
	mul.lo.u64 %rd707, %rd61, %rd59;
	// end inline asm
	add.s64 	%rd829, %rd707, %rd818;
	setp.lt.u64 	%p55, %rd829, %rd707;
	selp.u64 	%rd830, 1, 0, %p55;
	add.s64 	%rd831, %rd704, %rd830;
	// begin inline asm
	mul.hi.u64 %rd710, %rd61, %rd60;
	// end inline asm
	// begin inline asm
	mul.lo.u64 %rd713, %rd61, %rd60;
	// end inline asm
	add.s64 	%rd832, %rd713, %rd831;
	add.s64 	%rd833, %rd832, %rd822;
	setp.lt.u64 	%p56, %rd833, %rd832;
	selp.u64 	%rd834, 1, 0, %p56;
	add.s64 	%rd835, %rd710, %rd834;
	// begin inline asm
	mul.hi.u64 %rd716, %rd61, %rd61;
	// end inline asm
	// begin inline asm
	mul.lo.u64 %rd719, %rd61, %rd61;
	// end inline asm
	add.s64 	%rd836, %rd719, %rd835;
	add.s64 	%rd837, %rd836, %rd826;
	setp.lt.u64 	%p57, %rd837, %rd836;
	selp.u64 	%rd838, 1, 0, %p57;
	add.s64 	%rd839, %rd716, %rd838;
	// begin inline asm
	mul.hi.u64 %rd722, %rd61, %rd62;
	// end inline asm
	// begin inline asm
	mul.lo.u64 %rd725, %rd61, %rd62;
	// end inline asm
	add.s64 	%rd840, %rd725, %rd839;
	add.s64 	%rd841, %rd840, %rd828;
	setp.lt.u64 	%p58, %rd841, %rd840;
	selp.u64 	%rd842, 1, 0, %p58;
	add.s64 	%rd843, %rd722, %rd842;
	// begin inline asm
	mul.hi.u64 %rd728, %rd62, %rd59;
	// end inline asm
	// begin inline asm
	mul.lo.u64 %rd731, %rd62, %rd59;
	// end inline asm
	add.s64 	%rd844, %rd731, %rd833;
	setp.lt.u64 	%p59, %rd844, %rd731;
	selp.u64 	%rd845, 1, 0, %p59;
	add.s64 	%rd846, %rd728, %rd845;
	// begin inline asm
	mul.hi.u64 %rd734, %rd62, %rd60;
	// end inline asm
	// begin inline asm
	mul.lo.u64 %rd737, %rd62, %rd60;
	// end inline asm
	add.s64 	%rd847, %rd737, %rd846;
	add.s64 	%rd2945, %rd847, %rd837;
	setp.lt.u64 	%p60, %rd2945, %rd847;
	selp.u64 	%rd848, 1, 0, %p60;
	add.s64 	%rd849, %rd734, %rd848;
	// begin inline asm
	mul.hi.u64 %rd740, %rd62, %rd61;
	// end inline asm
	// begin inline asm
	mul.lo.u64 %rd743, %rd62, %rd61;
	// end inline asm
	add.s64 	%rd850, %rd743, %rd849;
	add.s64 	%rd2944, %rd850, %rd841;
	setp.lt.u64 	%p61, %rd2944, %rd850;
	selp.u64 	%rd851, 1, 0, %p61;
	add.s64 	%rd852, %rd740, %rd851;
	// begin inline asm
	mul.hi.u64 %rd746, %rd62, %rd62;
	// end inline asm
	// begin inline asm
	mul.lo.u64 %rd749, %rd62, %rd62;
	// end inline asm
	add.s64 	%rd853, %rd749, %rd852;
	add.s64 	%rd2943, %rd853, %rd843;
	setp.lt.u64 	%p62, %rd2943, %rd853;
	selp.u64 	%rd854, 1, 0, %p62;
	add.s64 	%rd2942, %rd746, %rd854;
	mul.lo.s64 	%rd774, %rd19, %rd659;
	// begin inline asm
	mul.hi.u64 %rd752, %rd774, %rd20;
	// end inline asm
	// begin inline asm
	mul.lo.u64 %rd755, %rd774, %rd20;
	// end inline asm
	not.b64 	%rd855, %rd659;
	setp.gt.u64 	%p63, %rd755, %rd855;
	selp.u64 	%rd856, 1, 0, %p63;
	add.s64 	%rd857, %rd752, %rd856;
	// begin inline asm
	mul.hi.u64 %rd758, %rd774, %rd21;
	// end inline asm
	// begin inline asm
	mul.lo.u64 %rd761, %rd774, %rd21;
	// end inline asm
	add.s64 	%rd858, %rd761, %rd857;
	add.s64 	%rd67, %rd858, %rd814;
	setp.lt.u64 	%p64, %rd67, %rd858;
	selp.u64 	%rd859, 1, 0, %p64;
	add.s64 	%rd860, %rd758, %rd859;
	// begin inline asm
	mul.hi.u64 %rd764, %rd774, %rd23;
	// end inline asm
	// begin inline asm
	mul.lo.u64 %rd767, %rd774, %rd23;
	// end inline asm
	add.s64 	%rd861, %rd767, %rd860;
	add.s64 	%rd68, %rd861, %rd829;
	setp.lt.u64 	%p65, %rd68, %rd861;
	selp.u64 	%rd862, 1, 0, %p65;
	add.s64 	%rd863, %rd764, %rd862;
	// begin inline asm
	mul.hi.u64 %rd770, %rd774, %rd25;
	// end inline asm
	// begin inline asm
	mul.lo.u64 %rd773, %rd774, %rd25;
	// end inline asm
	add.s64 	%rd864, %rd773, %rd863;
	add.s64 	%rd69, %rd864, %rd844;
	setp.lt.u64 	%p66, %rd69, %rd864;
	selp.u64 	%rd865, 1, 0, %p66;
	add.s64 	%rd70, %rd770, %rd865;
	setp.eq.s64 	%p67, %rd70, 0;
	@%p67 bra 	$L__BB1_19;
	add.s64 	%rd71, %rd2945, %rd70;
	setp.ge.u64 	%p68, %rd71, %rd2945;
	mov.u64 	%rd2945, %rd71;
	@%p68 bra 	$L__BB1_19;
	add.s64 	%rd2944, %rd2944, 1;
	setp.ne.s64 	%p69, %rd2944, 0;
	mov.u64 	%rd2945, %rd71;
	@%p69 bra 	$L__BB1_19;
	add.s64 	%rd2943, %rd2943, 1;
	setp.eq.s64 	%p70, %rd2943, 0;
	selp.u64 	%rd867, 1, 0, %p70;
	add.s64 	%rd2942, %rd2942, %rd867;
	mov.b64 	%rd2944, 0;
	mov.u64 	%rd2945, %rd71;
$L__BB1_19:
	ld.const.u64 	%rd79, [_ZN3lux4cuda5bn2549BN254_INVE];
	mul.lo.s64 	%rd890, %rd79, %rd67;
	// begin inline asm
	mul.hi.u64 %rd868, %rd890, %rd20;
	// end inline asm
	// begin inline asm
	mul.lo.u64 %rd871, %rd890, %rd20;
	// end inline asm
	not.b64 	%rd892, %rd67;
	setp.gt.u64 	%p71, %rd871, %rd892;
	selp.u64 	%rd893, 1, 0, %p71;
	add.s64 	%rd894, %rd868, %rd893;
	// begin inline asm
	mul.hi.u64 %rd874, %rd890, %rd21;
	// end inline asm
	// begin inline asm
	mul.lo.u64 %rd877, %rd890, %rd21;
	// end inline asm
	add.s64 	%rd895, %rd877, %rd894;
	add.s64 	%rd80, %rd895, %rd68;
	setp.lt.u64 	%p72, %rd80, %rd895;
	selp.u64 	%rd896, 1, 0, %p72;
	add.s64 	%rd897, %rd874, %rd896;
	// begin inline asm
	mul.hi.u64 %rd880, %rd890, %rd23;
	// end inline asm
	// begin inline asm
	mul.lo.u64 %rd883, %rd890, %rd23;
	// end inline asm
	add.s64 	%rd898, %rd883, %rd897;
	add.s64 	%rd81, %rd898, %rd69;
	setp.lt.u64 	%p73, %rd81, %rd898;
	selp.u64 	%rd899, 1, 0, %p73;
	add.s64 	%rd900, %rd880, %rd899;
	// begin inline asm
	mul.hi.u64 %rd886, %rd890, %rd25;
	// end inline asm
	// begin inline asm
	mul.lo.u64 %rd889, %rd890, %rd25;
	// end inline asm
	add.s64 	%rd901, %rd889, %rd900;
	add.s64 	%rd82, %rd901, %rd2945;
	setp.lt.u64 	%p74, %rd82, %rd901;
	selp.u64 	%rd902, 1, 0, %p74;
	add.s64 	%rd83, %rd886, %rd902;
	setp.eq.s64 	%p75, %rd83, 0;
	@%p75 bra 	$L__BB1_22;
	add.s64 	%rd84, %rd2944, %rd83;
	setp.ge.u64 	%p76, %rd84, %rd2944;
	mov.u64 	%rd2944, %rd84;
	@%p76 bra 	$L__BB1_22;
	add.s64 	%rd2943, %rd2943, 1;
	setp.eq.s64 	%p77, %rd2943, 0;
	selp.u64 	%rd903, 1, 0, %p77;
	add.s64 	%rd2942, %rd2942, %rd903;
$L__BB1_22:
	mul.lo.s64 	%rd926, %rd79, %rd80;
	// begin inline asm
	mul.hi.u64 %rd904, %rd926, %rd20;
	// end inline asm
	// begin inline asm
	mul.lo.u64 %rd907, %rd926, %rd20;
	// end inline asm
	not.b64 	%rd928, %rd80;
	setp.gt.u64 	%p78, %rd907, %rd928;
	selp.u64 	%rd929, 1, 0, %p78;
	add.s64 	%rd930, %rd904, %rd929;
	// begin inline asm
	mul.hi.u64 %rd910, %rd926, %rd21;
	// end inline asm
	// begin inline asm
	mul.lo.u64 %rd913, %rd926, %rd21;
	// end inline asm
	add.s64 	%rd931, %rd913, %rd930;
	add.s64 	%rd90, %rd931, %rd81;
	setp.lt.u64 	%p79, %rd90, %rd931;
	selp.u64 	%rd932, 1, 0, %p79;
	add.s64 	%rd933, %rd910, %rd932;
	// begin inline asm
	mul.hi.u64 %rd916, %rd926, %rd23;
	// end inline asm
	// begin inline asm
	mul.lo.u64 %rd919, %rd926, %rd23;
	// end inline asm
	add.s64 	%rd934, %rd919, %rd933;
	add.s64 	%rd91, %rd934, %rd82;
	setp.lt.u64 	%p80, %rd91, %rd934;
	selp.u64 	%rd935, 1, 0, %p80;
	add.s64 	%rd936, %rd916, %rd935;
	// begin inline asm
	mul.hi.u64 %rd922, %rd926, %rd25;
	// end inline asm
	// begin inline asm
	mul.lo.u64 %rd925, %rd926, %rd25;
	// end inline asm
	add.s64 	%rd937, %rd925, %rd936;
	add.s64 	%rd92, %rd937, %rd2944;
	setp.lt.u64 	%p81, %rd92, %rd937;
	selp.u64 	%rd938, 1, 0, %p81;
	add.s64 	%rd93, %rd922, %rd938;
	setp.eq.s64 	%p82, %rd93, 0;
	@%p82 bra 	$L__BB1_24;
	add.s64 	%rd94, %rd2943, %rd93;
	setp.lt.u64 	%p83, %rd94, %rd2943;
	selp.u64 	%rd939, 1, 0, %p83;
	add.s64 	%rd2942, %rd2942, %rd939;
	mov.u64 	%rd2943, %rd94;
$L__BB1_24:
	ld.const.u64 	%rd1084, [_ZN3lux4cuda5bn2549BN254_INVE];
	mul.lo.s64 	%rd962, %rd1084, %rd90;
	ld.const.u64 	%rd942, [_ZN3lux4cuda5bn2547BN254_PE];
	// begin inline asm
	mul.hi.u64 %rd940, %rd962, %rd942;
	// end inline asm
	// begin inline asm
	mul.lo.u64 %rd943, %rd962, %rd942;
	// end inline asm
	not.b64 	%rd1085, %rd90;
	setp.gt.u64 	%p84, %rd943, %rd1085;
	selp.u64 	%rd1086, 1, 0, %p84;
	add.s64 	%rd1087, %rd940, %rd1086;
	// begin inline asm
	mul.hi.u64 %rd946, %rd962, %rd21;
	// end inline asm
	// begin inline asm
	mul.lo.u64 %rd949, %rd962, %rd21;
	// end inline asm
	add.s64 	%rd1088, %rd949, %rd1087;
	add.s64 	%rd1089, %rd1088, %rd91;
	setp.lt.u64 	%p85, %rd1089, %rd1088;
	selp.u64 	%rd1090, 1, 0, %p85;
	add.s64 	%rd1091, %rd946, %rd1090;
	ld.const.u64 	%rd954, [_ZN3lux4cuda5bn2547BN254_PE+16];
	// begin inline asm
	mul.hi.u64 %rd952, %rd962, %rd954;
	// end inline asm
	// begin inline asm
	mul.lo.u64 %rd955, %rd962, %rd954;
	// end inline asm
	add.s64 	%rd1092, %rd955, %rd1091;
	add.s64 	%rd1093, %rd1092, %rd92;
	setp.lt.u64 	%p86, %rd1093, %rd1092;
	selp.u64 	%rd1094, 1, 0, %p86;
	add.s64 	%rd1095, %rd952, %rd1094;
	// begin inline asm
	mul.hi.u64 %rd958, %rd962, %rd25;
	// end inline asm
	// begin inline asm
	mul.lo.u64 %rd961, %rd962, %rd25;
	// end inline asm
	add.s64 	%rd1096, %rd961, %rd1095;
	add.s64 	%rd1097, %rd1096, %rd2943;
	setp.lt.u64 	%p87, %rd1097, %rd1096;
	selp.u64 	%rd1098, 1, 0, %p87;
	add.s64 	%rd1099, %rd958, %rd1098;
	add.s64 	%rd1100, %rd2942, %rd1099;
	setp.lt.u64 	%p88, %rd1089, %rd942;
	selp.u64 	%rd1101, 1, 0, %p88;
	selp.s64 	%rd1102, -1, 0, %p88;
	add.s64 	%rd1103, %rd1093, %rd1102;
	setp.lt.u64 	%p89, %rd1093, %rd1101;
	selp.u64 	%rd1104, 1, 0, %p89;
	sub.s64 	%rd1105, %rd1103, %rd21;
	setp.lt.u64 	%p90, %rd1103, %rd21;
	selp.u64 	%rd1106, 1, 0, %p90;
	add.s64 	%rd1107, %rd1106, %rd1104;
	sub.s64 	%rd1108, %rd1097, %rd1107;
	setp.lt.u64 	%p91, %rd1097, %rd1107;
	selp.u64 	%rd1109, 1, 0, %p91;
	sub.s64 	%rd1110, %rd1108, %rd954;
	setp.lt.u64 	%p92, %rd1108, %rd954;
	selp.u64 	%rd1111, 1, 0, %p92;
	add.s64 	%rd1112, %rd1111, %rd1109;
	sub.s64 	%rd1113, %rd1100, %rd1112;
	setp.ge.u64 	%p93, %rd1100, %rd1112;
	sub.s64 	%rd1114, %rd1113, %rd25;
	setp.ge.u64 	%p94, %rd1113, %rd25;
	and.pred  	%p95, %p93, %p94;
	selp.b64 	%rd1059, %rd1114, %rd1100, %p95;
	selp.b64 	%rd1053, %rd1110, %rd1097, %p95;
	selp.b64 	%rd1047, %rd1105, %rd1093, %p95;
	selp.b64 	%rd1115, %rd942, 0, %p95;
	sub.s64 	%rd1041, %rd1089, %rd1115;
	// begin inline asm
	mul.hi.u64 %rd964, %rd1041, %rd1041;
	// end inline asm
	// begin inline asm
	mul.lo.u64 %rd967, %rd1041, %rd1041;
	// end inline asm
	// begin inline asm
	mul.hi.u64 %rd970, %rd1041, %rd1047;
	// end inline asm
	// begin inline asm
	mul.lo.u64 %rd973, %rd1041, %rd1047;
	// end inline asm
	add.s64 	%rd1116, %rd973, %rd964;
	// begin inline asm
	mul.hi.u64 %rd976, %rd1041, %rd1053;
	// end inline asm
	// begin inline asm
	mul.lo.u64 %rd979, %rd1041, %rd1053;
	// end inline asm
	add.s64 	%rd1117, %rd979, %rd970;
	// begin inline asm
	mul.hi.u64 %rd982, %rd1041, %rd1059;
	// end inline asm
	// begin inline asm
	mul.lo.u64 %rd985, %rd1041, %rd1059;
	// end inline asm
	add.s64 	%rd1118, %rd985, %rd976;
	// begin inline asm
	mul.hi.u64 %rd988, %rd1047, %rd1041;
	// end inline asm
	// begin inline asm
	mul.lo.u64 %rd991, %rd1047, %rd1041;
	// end inline asm
	add.s64 	%rd1119, %rd991, %rd1116;
	setp.lt.u64 	%p96, %rd1119, %rd991;
	selp.u64 	%rd1120, 1, 0, %p96;
	add.s64 	%rd1121, %rd988, %rd1120;
	// begin inline asm
	mul.hi.u64 %rd994, %rd1047, %rd1047;
	// end inline asm
	// begin inline asm
	mul.lo.u64 %rd997, %rd1047, %rd1047;
	// end inline asm
	add.s64 	%rd1122, %rd997, %rd1121;
	add.s64 	%rd1123, %rd1122, %rd1117;
	setp.lt.u64 	%p97, %rd1123, %rd1122;
	selp.u64 	%rd1124, 1, 0, %p97;
	add.s64 	%rd1125, %rd994, %rd1124;
	// begin inline asm
	mul.hi.u64 %rd1000, %rd1047, %rd1053;
	// end inline asm
	// begin inline asm
	mul.lo.u64 %rd1003, %rd1047, %rd1053;
	// end inline asm
	add.s64 	%rd1126, %rd1003, %rd1125;
	add.s64 	%rd1127, %rd1126, %rd1118;
	setp.lt.u64 	%p98, %rd1127, %rd1126;
	selp.u64 	%rd1128, 1, 0, %p98;
	add.s64 	%rd1129, %rd1000, %rd1128;
	// begin inline asm
	mul.hi.u64 %rd1006, %rd1047, %rd1059;
	// end inline asm
	// begin inline asm
	mul.lo.u64 %rd1009, %rd1047, %rd1059;
	// end inline asm
	add.s64 	%rd1130, %rd1009, %rd1129;
	add.s64 	%rd1131, %rd1130, %rd982;
	setp.lt.u64 	%p99, %rd1131, %rd1130;
	selp.u64 	%rd1132, 1, 0, %p99;
	add.s64 	%rd1133, %rd1006, %rd1132;
	// begin inline asm
	mul.hi.u64 %rd1012, %rd1053, %rd1041;
	// end inline asm
	// begin inline asm
	mul.lo.u64 %rd1015, %rd1053, %rd1041;
	// end inline asm
	add.s64 	%rd1134, %rd1015, %rd1123;
	setp.lt.u64 	%p100, %rd1134, %rd1015;
	selp.u64 	%rd1135, 1, 0, %p100;
	add.s64 	%rd1136, %rd1012, %rd1135;
	// begin inline asm
	mul.hi.u64 %rd1018, %rd1053, %rd1047;
	// end inline asm
	// begin inline asm
	mul.lo.u64 %rd1021, %rd1053, %rd1047;
	// end inline asm
	add.s64 	%rd1137, %rd1021, %rd1136;
	add.s64 	%rd1138, %rd1137, %rd1127;
	setp.lt.u64 	%p101, %rd1138, %rd1137;
	selp.u64 	%rd1139, 1, 0, %p101;
	add.s64 	%rd1140, %rd1018, %rd1139;
	// begin inline asm
	mul.hi.u64 %rd1024, %rd1053, %rd1053;
	// end inline asm
	// begin inline asm
	mul.lo.u64 %rd1027, %rd1053, %rd1053;
	// end inline asm
	add.s64 	%rd1141, %rd1027, %rd1140;
	add.s64 	%rd1142, %rd1141, %rd1131;
	setp.lt.u64 	%p102, %rd1142, %rd1141;
	selp.u64 	%rd1143, 1, 0, %p102;
	add.s64 	%rd1144, %rd1024, %rd1143;
	// begin inline asm
	mul.hi.u64 %rd1030, %rd1053, %rd1059;
	// end inline asm
	// begin inline asm
	mul.lo.u64 %rd1033, %rd1053, %rd1059;
	// end inline asm
	add.s64 	%rd1145, %rd1033, %rd1144;
	add.s64 	%rd1146, %rd1145, %rd1133;
	setp.lt.u64 	%p103, %rd1146, %rd1145;
	selp.u64 	%rd1147, 1, 0, %p103;
	add.s64 	%rd1148, %rd1030, %rd1147;
	// begin inline asm
	mul.hi.u64 %rd1036, %rd1059, %rd1041;
	// end inline asm
	// begin inline asm
	mul.lo.u64 %rd1039, %rd1059, %rd1041;
	// end inline asm
	add.s64 	%rd1149, %rd1039, %rd1138;
	setp.lt.u64 	%p104, %rd1149, %rd1039;
	selp.u64 	%rd1150, 1, 0, %p104;
	add.s64 	%rd1151, %rd1036, %rd1150;
	// begin inline asm
	mul.hi.u64 %rd1042, %rd1059, %rd1047;
	// end inline asm
	// begin inline asm
	mul.lo.u64 %rd1045, %rd1059, %rd1047;
	// end inline asm
	add.s64 	%rd1152, %rd1045, %rd1151;
	add.s64 	%rd2954, %rd1152, %rd1142;
	setp.lt.u64 	%p105, %rd2954, %rd1152;
	selp.u64 	%rd1153, 1, 0, %p105;
	add.s64 	%rd1154, %rd1042, %rd1153;
	// begin inline asm
	mul.hi.u64 %rd1048, %rd1059, %rd1053;
	// end inline asm
	// begin inline asm
	mul.lo.u64 %rd1051, %rd1059, %rd1053;
	// end inline asm
	add.s64 	%rd1155, %rd1051, %rd1154;
	add.s64 	%rd2953, %rd1155, %rd1146;
	setp.lt.u64 	%p106, %rd2953, %rd1155;
	selp.u64 	%rd1156, 1, 0, %p106;
	add.s64 	%rd1157, %rd1048, %rd1156;
	// begin inline asm
	mul.hi.u64 %rd1054, %rd1059, %rd1059;
	// end inline asm
	// begin inline asm
	mul.lo.u64 %rd1057, %rd1059, %rd1059;
	// end inline asm
	add.s64 	%rd1158, %rd1057, %rd1157;
	add.s64 	%rd2952, %rd1158, %rd1148;
	setp.lt.u64 	%p107, %rd2952, %rd1158;
	selp.u64 	%rd1159, 1, 0, %p107;
	add.s64 	%rd2951, %rd1054, %rd1159;
	mul.lo.s64 	%rd1082, %rd1084, %rd967;
	// begin inline asm
	mul.hi.u64 %rd1060, %rd1082, %rd942;
	// end inline asm
	// begin inline asm
	mul.lo.u64 %rd1063, %rd1082, %rd942;
	// end inline asm
	not.b64 	%rd1160, %rd967;
	setp.gt.u64 	%p108, %rd1063, %rd1160;
	selp.u64 	%rd1161, 1, 0, %p108;
	add.s64 	%rd1162, %rd1060, %rd1161;
	// begin inline asm
	mul.hi.u64 %rd1066, %rd1082, %rd21;
	// end inline asm
	// begin inline asm
	mul.lo.u64 %rd1069, %rd1082, %rd21;
	// end inline asm
	add.s64 	%rd1163, %rd1069, %rd1162;
	add.s64 	%rd106, %rd1163, %rd1119;
	setp.lt.u64 	%p109, %rd106, %rd1163;
	selp.u64 	%rd1164, 1, 0, %p109;
	add.s64 	%rd1165, %rd1066, %rd1164;
	// begin inline asm
	mul.hi.u64 %rd1072, %rd1082, %rd954;
	// end inline asm
	// begin inline asm
	mul.lo.u64 %rd1075, %rd1082, %rd954;
	// end inline asm
	add.s64 	%rd1166, %rd1075, %rd1165;
	add.s64 	%rd107, %rd1166, %rd1134;
	setp.lt.u64 	%p110, %rd107, %rd1166;
	selp.u64 	%rd1167, 1, 0, %p110;
	add.s64 	%rd1168, %rd1072, %rd1167;
	// begin inline asm
	mul.hi.u64 %rd1078, %rd1082, %rd25;
	// end inline asm
	// begin inline asm
	mul.lo.u64 %rd1081, %rd1082, %rd25;
	// end inline asm
	add.s64 	%rd1169, %rd1081, %rd1168;
	add.s64 	%rd108, %rd1169, %rd1149;
	setp.lt.u64 	%p111, %rd108, %rd1169;
	selp.u64 	%rd1170, 1, 0, %p111;
	add.s64 	%rd109, %rd1078, %rd1170;
	setp.eq.s64 	%p112, %rd109, 0;
	@%p112 bra 	$L__BB1_28;
	add.s64 	%rd110, %rd2954, %rd109;
	setp.ge.u64 	%p113, %rd110, %rd2954;
	mov.u64 	%rd2954, %rd110;
	@%p113 bra 	$L__BB1_28;
	add.s64 	%rd2953, %rd2953, 1;
	setp.ne.s64 	%p114, %rd2953, 0;
	mov.u64 	%rd2954, %rd110;
	@%p114 bra 	$L__BB1_28;
	add.s64 	%rd2952, %rd2952, 1;
	setp.eq.s64 	%p115, %rd2952, 0;
	selp.u64 	%rd1172, 1, 0, %p115;
	add.s64 	%rd2951, %rd2951, %rd1172;
	mov.b64 	%rd2953, 0;
	mov.u64 	%rd2954, %rd110;
$L__BB1_28:
	ld.const.u64 	%rd1197, [_ZN3lux4cuda5bn2549BN254_INVE];
	mul.lo.s64 	%rd1195, %rd1197, %rd106;
	ld.const.u64 	%rd1175, [_ZN3lux4cuda5bn2547BN254_PE];
	// begin inline asm
	mul.hi.u64 %rd1173, %rd1195, %rd1175;
	// end inline asm
	// begin inline asm
	mul.lo.u64 %rd1176, %rd1195, %rd1175;
	// end inline asm
	not.b64 	%rd1198, %rd106;
	setp.gt.u64 	%p116, %rd1176, %rd1198;
	selp.u64 	%rd1199, 1, 0, %p116;
	add.s64 	%rd1200, %rd1173, %rd1199;
	// begin inline asm
	mul.hi.u64 %rd1179, %rd1195, %rd21;
	// end inline asm
	// begin inline asm
	mul.lo.u64 %rd1182, %rd1195, %rd21;
	// end inline asm
	add.s64 	%rd1201, %rd1182, %rd1200;
	add.s64 	%rd118, %rd1201, %rd107;
	setp.lt.u64 	%p117, %rd118, %rd1201;
	selp.u64 	%rd1202, 1, 0, %p117;
	add.s64 	%rd1203, %rd1179, %rd1202;
	ld.const.u64 	%rd1187, [_ZN3lux4cuda5bn2547BN254_PE+16];
	// begin inline asm
	mul.hi.u64 %rd1185, %rd1195, %rd1187;
	// end inline asm
	// begin inline asm
	mul.lo.u64 %rd1188, %rd1195, %rd1187;
	// end inline asm
	add.s64 	%rd1204, %rd1188, %rd1203;
	add.s64 	%rd119, %rd1204, %rd108;
	setp.lt.u64 	%p118, %rd119, %rd1204;
	selp.u64 	%rd1205, 1, 0, %p118;
	add.s64 	%rd1206, %rd1185, %rd1205;
	// begin inline asm
	mul.hi.u64 %rd1191, %rd1195, %rd25;
	// end inline asm
	// begin inline asm
	mul.lo.u64 %rd1194, %rd1195, %rd25;
	// end inline asm
	add.s64 	%rd1207, %rd1194, %rd1206;
	add.s64 	%rd120, %rd1207, %rd2954;
	setp.lt.u64 	%p119, %rd120, %rd1207;
	selp.u64 	%rd1208, 1, 0, %p119;
	add.s64 	%rd121, %rd1191, %rd1208;
	setp.eq.s64 	%p120, %rd121, 0;
	@%p120 bra 	$L__BB1_31;
	add.s64 	%rd122, %rd2953, %rd121;
	setp.ge.u64 	%p121, %rd122, %rd2953;
	mov.u64 	%rd2953, %rd122;
	@%p121 bra 	$L__BB1_31;
	add.s64 	%rd2952, %rd2952, 1;
	setp.eq.s64 	%p122, %rd2952, 0;
	selp.u64 	%rd1209, 1, 0, %p122;
	add.s64 	%rd2951, %rd2951, %rd1209;
$L__BB1_31:
	ld.const.u64 	%rd1234, [_ZN3lux4cuda5bn2549BN254_INVE];
	mul.lo.s64 	%rd1232, %rd1234, %rd118;
	ld.const.u64 	%rd1212, [_ZN3lux4cuda5bn2547BN254_PE];
	// begin inline asm
	mul.hi.u64 %rd1210, %rd1232, %rd1212;
	// end inline asm
	// begin inline asm
	mul.lo.u64 %rd1213, %rd1232, %rd1212;
	// end inline asm
	not.b64 	%rd1235, %rd118;
	setp.gt.u64 	%p123, %rd1213, %rd1235;
	selp.u64 	%rd1236, 1, 0, %p123;
	add.s64 	%rd1237, %rd1210, %rd1236;
	// begin inline asm
	mul.hi.u64 %rd1216, %rd1232, %rd21;
	// end inline asm
	// begin inline asm
	mul.lo.u64 %rd1219, %rd1232, %rd21;
	// end inline asm
	add.s64 	%rd1238, %rd1219, %rd1237;
	add.s64 	%rd128, %rd1238, %rd119;
	setp.lt.u64 	%p124, %rd128, %rd1238;
	selp.u64 	%rd1239, 1, 0, %p124;
	add.s64 	%rd1240, %rd1216, %rd1239;
	ld.const.u64 	%rd1224, [_ZN3lux4cuda5bn2547BN254_PE+16];
	// begin inline asm
	mul.hi.u64 %rd1222, %rd1232, %rd1224;
	// end inline asm
	// begin inline asm
	mul.lo.u64 %rd1225, %rd1232, %rd1224;
	// end inline asm
	add.s64 	%rd1241, %rd1225, %rd1240;
	add.s64 	%rd129, %rd1241, %rd120;
	setp.lt.u64 	%p125, %rd129, %rd1241;
	selp.u64 	%rd1242, 1, 0, %p125;
	add.s64 	%rd1243, %rd1222, %rd1242;
	// begin inline asm
	mul.hi.u64 %rd1228, %rd1232, %rd25;
	// end inline asm
	// begin inline asm
	mul.lo.u64 %rd1231, %rd1232, %rd25;
	// end inline asm
	add.s64 	%rd1244, %rd1231, %rd1243;
	add.s64 	%rd130, %rd1244, %rd2953;
	setp.lt.u64 	%p126, %rd130, %rd1244;
	selp.u64 	%rd1245, 1, 0, %p126;
	add.s64 	%rd131, %rd1228, %rd1245;
	setp.eq.s64 	%p127, %rd131, 0;
	@%p127 bra 	$L__BB1_33;
	add.s64 	%rd132, %rd2952, %rd131;
	setp.lt.u64 	%p128, %rd132, %rd2952;
	selp.u64 	%rd1246, 1, 0, %p128;
	add.s64 	%rd2951, %rd2951, %rd1246;
	mov.u64 	%rd2952, %rd132;
$L__BB1_33:
	ld.const.u64 	%rd1391, [_ZN3lux4cuda5bn2549BN254_INVE];
	mul.lo.s64 	%rd1269, %rd1391, %rd128;
	ld.const.u64 	%rd136, [_ZN3lux4cuda5bn2547BN254_PE];
	// begin inline asm
	mul.hi.u64 %rd1247, %rd1269, %rd136;
	// end inline asm
	// begin inline asm
	mul.lo.u64 %rd1250, %rd1269, %rd136;
	// end inline asm
	not.b64 	%rd1392, %rd128;
	setp.gt.u64 	%p129, %rd1250, %rd1392;
	selp.u64 	%rd1393, 1, 0, %p129;
	add.s64 	%rd1394, %rd1247, %rd1393;
	// begin inline asm
	mul.hi.u64 %rd1253, %rd1269, %rd21;
	// end inline asm
	// begin inline asm
	mul.lo.u64 %rd1256, %rd1269, %rd21;
	// end inline asm
	add.s64 	%rd1395, %rd1256, %rd1394;
	add.s64 	%rd1396, %rd1395, %rd129;
	setp.lt.u64 	%p130, %rd1396, %rd1395;
	selp.u64 	%rd1397, 1, 0, %p130;
	add.s64 	%rd1398, %rd1253, %rd1397;
	ld.const.u64 	%rd137, [_ZN3lux4cuda5bn2547BN254_PE+16];
	// begin inline asm
	mul.hi.u64 %rd1259, %rd1269, %rd137;
	// end inline asm
	// begin inline asm
	mul.lo.u64 %rd1262, %rd1269, %rd137;
	// end inline asm
	add.s64 	%rd1399, %rd1262, %rd1398;
	add.s64 	%rd1400, %rd1399, %rd130;
	setp.lt.u64 	%p131, %rd1400, %rd1399;
	selp.u64 	%rd1401, 1, 0, %p131;
	add.s64 	%rd1402, %rd1259, %rd1401;
	// begin inline asm
	mul.hi.u64 %rd1265, %rd1269, %rd25;
	// end inline asm
	// begin inline asm
	mul.lo.u64 %rd1268, %rd1269, %rd25;
	// end inline asm
	add.s64 	%rd1403, %rd1268, %rd1402;
	add.s64 	%rd1404, %rd1403, %rd2952;
	setp.lt.u64 	%p132, %rd1404, %rd1403;
	selp.u64 	%rd1405, 1, 0, %p132;
	add.s64 	%rd1406, %rd1265, %rd1405;
	add.s64 	%rd1407, %rd2951, %rd1406;
	setp.lt.u64 	%p133, %rd1396, %rd136;
	selp.u64 	%rd1408, 1, 0, %p133;
	selp.s64 	%rd1409, -1, 0, %p133;
	add.s64 	%rd1410, %rd1400, %rd1409;
	setp.lt.u64 	%p134, %rd1400, %rd1408;
	selp.u64 	%rd1411, 1, 0, %p134;
	sub.s64 	%rd1412, %rd1410, %rd21;
	setp.lt.u64 	%p135, %rd1410, %rd21;
	selp.u64 	%rd1413, 1, 0, %p135;
	add.s64 	%rd1414, %rd1413, %rd1411;
	sub.s64 	%rd1415, %rd1404, %rd1414;
	setp.lt.u64 	%p136, %rd1404, %rd1414;
	selp.u64 	%rd1416, 1, 0, %p136;
	sub.s64 	%rd1417, %rd1415, %rd137;
	setp.lt.u64 	%p137, %rd1415, %rd137;
	selp.u64 	%rd1418, 1, 0, %p137;
	add.s64 	%rd1419, %rd1418, %rd1416;
	sub.s64 	%rd1420, %rd1407, %rd1419;
	setp.ge.u64 	%p138, %rd1407, %rd1419;
	sub.s64 	%rd1421, %rd1420, %rd25;
	setp.ge.u64 	%p139, %rd1420, %rd25;
	and.pred  	%p140, %p138, %p139;
	selp.b64 	%rd1422, %rd136, 0, %p140;
	sub.s64 	%rd138, %rd1396, %rd1422;
	selp.b64 	%rd139, %rd1412, %rd1400, %p140;
	selp.b64 	%rd140, %rd1417, %rd1404, %p140;
	selp.b64 	%rd141, %rd1421, %rd1407, %p140;
	add.s64 	%rd1423, %rd1041, %rd11;
	setp.lt.u64 	%p141, %rd1423, %rd1041;
	selp.u64 	%rd1424, 1, 0, %p141;
	add.s64 	%rd1425, %rd12, %rd1424;
	setp.lt.u64 	%p142, %rd1425, %rd12;
	selp.u64 	%rd1426, 1, 0, %p142;
	add.s64 	%rd1427, %rd1425, %rd1047;
	setp.lt.u64 	%p143, %rd1427, %rd1425;
	selp.u64 	%rd1428, 1, 0, %p143;
	add.s64 	%rd1429, %rd13, %rd1426;
	add.s64 	%rd1430, %rd1429, %rd1428;
	setp.lt.u64 	%p144, %rd1430, %rd13;
	selp.u64 	%rd1431, 1, 0, %p144;
	add.s64 	%rd1432, %rd1430, %rd1053;
	setp.lt.u64 	%p145, %rd1432, %rd1430;
	selp.u64 	%rd1433, 1, 0, %p145;
	add.s64 	%rd1434, %rd14, %rd1431;
	add.s64 	%rd1435, %rd1434, %rd1433;
	setp.lt.u64 	%p146, %rd1435, %rd14;
	add.s64 	%rd1436, %rd1435, %rd1059;
	setp.lt.u64 	%p147, %rd1436, %rd1435;
	setp.lt.u64 	%p148, %rd1423, %rd136;
	selp.u64 	%rd1437, 1, 0, %p148;
	selp.s64 	%rd1438, -1, 0, %p148;
	add.s64 	%rd1439, %rd1427, %rd1438;
	setp.lt.u64 	%p149, %rd1427, %rd1437;
	selp.u64 	%rd1440, 1, 0, %p149;
	sub.s64 	%rd1441, %rd1439, %rd21;
	setp.lt.u64 	%p150, %rd1439, %rd21;
	selp.u64 	%rd1442, 1, 0, %p150;
	add.s64 	%rd1443, %rd1442, %rd1440;
	sub.s64 	%rd1444, %rd1432, %rd1443;
	setp.lt.u64 	%p151, %rd1432, %rd1443;
	selp.u64 	%rd1445, 1, 0, %p151;
	sub.s64 	%rd1446, %rd1444, %rd137;
	setp.lt.u64 	%p152, %rd1444, %rd137;
	selp.u64 	%rd1447, 1, 0, %p152;
	add.s64 	%rd1448, %rd1447, %rd1445;
	sub.s64 	%rd1449, %rd1436, %rd1448;
	setp.ge.u64 	%p153, %rd1436, %rd1448;
	sub.s64 	%rd1450, %rd1449, %rd25;
	setp.ge.u64 	%p154, %rd1449, %rd25;
	or.pred  	%p155, %p146, %p147;
	and.pred  	%p156, %p153, %p154;
	or.pred  	%p158, %p155, %p156;
	selp.b64 	%rd1451, %rd136, 0, %p158;
	sub.s64 	%rd1348, %rd1423, %rd1451;
	selp.b64 	%rd1354, %rd1441, %rd1427, %p158;
	selp.b64 	%rd1360, %rd1446, %rd1432, %p158;
	selp.b64 	%rd1366, %rd1450, %rd1436, %p158;
	// begin inline asm
	mul.hi.u64 %rd1271, %rd1348, %rd1348;
	// end inline asm
	// begin inline asm
	mul.lo.u64 %rd1274, %rd1348, %rd1348;
	// end inline asm
	// begin inline asm
	mul.hi.u64 %rd1277, %rd1348, %rd1354;
	// end inline asm
	// begin inline asm
	mul.lo.u64 %rd1280, %rd1348, %rd1354;
	// end inline asm
	add.s64 	%rd1452, %rd1280, %rd1271;
	// begin inline asm
	mul.hi.u64 %rd1283, %rd1348, %rd1360;
	// end inline asm
	// begin inline asm
	mul.lo.u64 %rd1286, %rd1348, %rd1360;
	// end inline asm
	add.s64 	%rd1453, %rd1286, %rd1277;
	// begin inline asm
	mul.hi.u64 %rd1289, %rd1348, %rd1366;
	// end inline asm
	// begin inline asm
	mul.lo.u64 %rd1292, %rd1348, %rd1366;
	// end inline asm
	add.s64 	%rd1454, %rd1292, %rd1283;
	// begin inline asm
	mul.hi.u64 %rd1295, %rd1354, %rd1348;
	// end inline asm
	// begin inline asm
	mul.lo.u64 %rd1298, %rd1354, %rd1348;
	// end inline asm
	add.s64 	%rd1455, %rd1298, %rd1452;
	setp.lt.u64 	%p159, %rd1455, %rd1298;
	selp.u64 	%rd1456, 1, 0, %p159;
	add.s64 	%rd1457, %rd1295, %rd1456;
	// begin inline asm
	mul.hi.u64 %rd1301, %rd1354, %rd1354;
	// end inline asm
	// begin inline asm
	mul.lo.u64 %rd1304, %rd1354, %rd1354;
	// end inline asm
	add.s64 	%rd1458, %rd1304, %rd1457;
	add.s64 	%rd1459, %rd1458, %rd1453;
	setp.lt.u64 	%p160, %rd1459, %rd1458;
	selp.u64 	%rd1460, 1, 0, %p160;
	add.s64 	%rd1461, %rd1301, %rd1460;
	// begin inline asm
	mul.hi.u64 %rd1307, %rd1354, %rd1360;
	// end inline asm
	// begin inline asm
	mul.lo.u64 %rd1310, %rd1354, %rd1360;
	// end inline asm
	add.s64 	%rd1462, %rd1310, %rd1461;
	add.s64 	%rd1463, %rd1462, %rd1454;
	setp.lt.u64 	%p161, %rd1463, %rd1462;
	selp.u64 	%rd1464, 1, 0, %p161;
	add.s64 	%rd1465, %rd1307, %rd1464;
	// begin inline asm
	mul.hi.u64 %rd1313, %rd1354, %rd1366;
	// end inline asm
	// begin inline asm
	mul.lo.u64 %rd1316, %rd1354, %rd1366;
	// end inline asm
	add.s64 	%rd1466, %rd1316, %rd1465;
	add.s64 	%rd1467, %rd1466, %rd1289;
	setp.lt.u64 	%p162, %rd1467, %rd1466;
	selp.u64 	%rd1468, 1, 0, %p162;
	add.s64 	%rd1469, %rd1313, %rd1468;
	// begin inline asm
	mul.hi.u64 %rd1319, %rd1360, %rd1348;
	// end inline asm
	// begin inline asm
	mul.lo.u64 %rd1322, %rd1360, %rd1348;
	// end inline asm
	add.s64 	%rd1470, %rd1322, %rd1459;
	setp.lt.u64 	%p163, %rd1470, %rd1322;
	selp.u64 	%rd1471, 1, 0, %p163;
	add.s64 	%rd1472, %rd1319, %rd1471;
	// begin inline asm
	mul.hi.u64 %rd1325, %rd1360, %rd1354;
	// end inline asm
	// begin inline asm
	mul.lo.u64 %rd1328, %rd1360, %rd1354;
	// end inline asm
	add.s64 	%rd1473, %rd1328, %rd1472;
	add.s64 	%rd1474, %rd1473, %rd1463;
	setp.lt.u64 	%p164, %rd1474, %rd1473;
	selp.u64 	%rd1475, 1, 0, %p164;
	add.s64 	%rd1476, %rd1325, %rd1475;
	// begin inline asm
	mul.hi.u64 %rd1331, %rd1360, %rd1360;
	// end inline asm
	// begin inline asm
	mul.lo.u64 %rd1334, %rd1360, %rd1360;
	// end inline asm
	add.s64 	%rd1477, %rd1334, %rd1476;
	add.s64 	%rd1478, %rd1477, %rd1467;
	setp.lt.u64 	%p165, %rd1478, %rd1477;
	selp.u64 	%rd1479, 1, 0, %p165;
	add.s64 	%rd1480, %rd1331, %rd1479;
	// begin inline asm
	mul.hi.u64 %rd1337, %rd1360, %rd1366;
	// end inline asm
	// begin inline asm
	mul.lo.u64 %rd1340, %rd1360, %rd1366;
	// end inline asm
	add.s64 	%rd1481, %rd1340, %rd1480;
	add.s64 	%rd1482, %rd1481, %rd1469;
	setp.lt.u64 	%p166, %rd1482, %rd1481;
	selp.u64 	%rd1483, 1, 0, %p166;
	add.s64 	%rd1484, %rd1337, %rd1483;
	// begin inline asm
	mul.hi.u64 %rd1343, %rd1366, %rd1348;
	// end inline asm
	// begin inline asm
	mul.lo.u64 %rd1346, %rd1366, %rd1348;
	// end inline asm
	add.s64 	%rd1485, %rd1346, %rd1474;
	setp.lt.u64 	%p167, %rd1485, %rd1346;
	selp.u64 	%rd1486, 1, 0, %p167;
	add.s64 	%rd1487, %rd1343, %rd1486;
	// begin inline asm
	mul.hi.u64 %rd1349, %rd1366, %rd1354;
	// end inline asm
	// begin inline asm
	mul.lo.u64 %rd1352, %rd1366, %rd1354;
	// end inline asm
	add.s64 	%rd1488, %rd1352, %rd1487;
	add.s64 	%rd2963, %rd1488, %rd1478;
	setp.lt.u64 	%p168, %rd2963, %rd1488;
	selp.u64 	%rd1489, 1, 0, %p168;
	add.s64 	%rd1490, %rd1349, %rd1489;
	// begin inline asm
	mul.hi.u64 %rd1355, %rd1366, %rd1360;
	// end inline asm
	// begin inline asm
	mul.lo.u64 %rd1358, %rd1366, %rd1360;
	// end inline asm
	add.s64 	%rd1491, %rd1358, %rd1490;
	add.s64 	%rd2962, %rd1491, %rd1482;
	setp.lt.u64 	%p169, %rd2962, %rd1491;
	selp.u64 	%rd1492, 1, 0, %p169;
	add.s64 	%rd1493, %rd1355, %rd1492;
	// begin inline asm
	mul.hi.u64 %rd1361, %rd1366, %rd1366;
	// end inline asm
	// begin inline asm
	mul.lo.u64 %rd1364, %rd1366, %rd1366;
	// end inline asm
	add.s64 	%rd1494, %rd1364, %rd1493;
	add.s64 	%rd2961, %rd1494, %rd1484;
	setp.lt.u64 	%p170, %rd2961, %rd1494;
	selp.u64 	%rd1495, 1, 0, %p170;
	add.s64 	%rd2960, %rd1361, %rd1495;
	mul.lo.s64 	%rd1389, %rd1391, %rd1274;
	// begin inline asm
	mul.hi.u64 %rd1367, %rd1389, %rd136;
	// end inline asm
	// begin inline asm
	mul.lo.u64 %rd1370, %rd1389, %rd136;
	// end inline asm
	not.b64 	%rd1496, %rd1274;
	setp.gt.u64 	%p171, %rd1370, %rd1496;
	selp.u64 	%rd1497, 1, 0, %p171;
	add.s64 	%rd1498, %rd1367, %rd1497;
	// begin inline asm
	mul.hi.u64 %rd1373, %rd1389, %rd21;
	// end inline asm
	// begin inline asm
	mul.lo.u64 %rd1376, %rd1389, %rd21;
	// end inline asm
	add.s64 	%rd1499, %rd1376, %rd1498;
	add.s64 	%rd146, %rd1499, %rd1455;
	setp.lt.u64 	%p172, %rd146, %rd1499;
	selp.u64 	%rd1500, 1, 0, %p172;
	add.s64 	%rd1501, %rd1373, %rd1500;
	// begin inline asm
	mul.hi.u64 %rd1379, %rd1389, %rd137;
	// end inline asm
	// begin inline asm
	mul.lo.u64 %rd1382, %rd1389, %rd137;
	// end inline asm
	add.s64 	%rd1502, %rd1382, %rd1501;
	add.s64 	%rd147, %rd1502, %rd1470;
	setp.lt.u64 	%p173, %rd147, %rd1502;
	selp.u64 	%rd1503, 1, 0, %p173;
	add.s64 	%rd1504, %rd1379, %rd1503;
	// begin inline asm
	mul.hi.u64 %rd1385, %rd1389, %rd25;
	// end inline asm
	// begin inline asm
	mul.lo.u64 %rd1388, %rd1389, %rd25;
	// end inline asm
	add.s64 	%rd1505, %rd1388, %rd1504;
	add.s64 	%rd148, %rd1505, %rd1485;
	setp.lt.u64 	%p174, %rd148, %rd1505;
	selp.u64 	%rd1506, 1, 0, %p174;
	add.s64 	%rd149, %rd1385, %rd1506;
	setp.eq.s64 	%p175, %rd149, 0;
	@%p175 bra 	$L__BB1_37;
	add.s64 	%rd150, %rd2963, %rd149;
	setp.ge.u64 	%p176, %rd150, %rd2963;
	mov.u64 	%rd2963, %rd150;
	@%p176 bra 	$L__BB1_37;
	add.s64 	%rd2962, %rd2962, 1;
	setp.ne.s64 	%p177, %rd2962, 0;
	mov.u64 	%rd2963, %rd150;
	@%p177 bra 	$L__BB1_37;
	add.s64 	%rd2961, %rd2961, 1;
	setp.eq.s64 	%p178, %rd2961, 0;
	selp.u64 	%rd1508, 1, 0, %p178;
	add.s64 	%rd2960, %rd2960, %rd1508;
	mov.b64 	%rd2962, 0;
	mov.u64 	%rd2963, %rd150;
$L__BB1_37:
	ld.const.u64 	%rd158, [_ZN3lux4cuda5bn2549BN254_INVE];
	mul.lo.s64 	%rd1531, %rd158, %rd146;
	// begin inline asm
	mul.hi.u64 %rd1509, %rd1531, %rd136;
	// end inline asm
	// begin inline asm
	mul.lo.u64 %rd1512, %rd1531, %rd136;
	// end inline asm
	not.b64 	%rd1533, %rd146;
	setp.gt.u64 	%p179, %rd1512, %rd1533;
	selp.u64 	%rd1534, 1, 0, %p179;
	add.s64 	%rd1535, %rd1509, %rd1534;
	// begin inline asm
	mul.hi.u64 %rd1515, %rd1531, %rd21;
	// end inline asm
	// begin inline asm
	mul.lo.u64 %rd1518, %rd1531, %rd21;
	// end inline asm
	add.s64 	%rd1536, %rd1518, %rd1535;
	add.s64 	%rd159, %rd1536, %rd147;
	setp.lt.u64 	%p180, %rd159, %rd1536;
	selp.u64 	%rd1537, 1, 0, %p180;
	add.s64 	%rd1538, %rd1515, %rd1537;
	// begin inline asm
	mul.hi.u64 %rd1521, %rd1531, %rd137;
	// end inline asm
	// begin inline asm
	mul.lo.u64 %rd1524, %rd1531, %rd137;
	// end inline asm
	add.s64 	%rd1539, %rd1524, %rd1538;
	add.s64 	%rd160, %rd1539, %rd148;
	setp.lt.u64 	%p181, %rd160, %rd1539;
	selp.u64 	%rd1540, 1, 0, %p181;
	add.s64 	%rd1541, %rd1521, %rd1540;
	// begin inline asm
	mul.hi.u64 %rd1527, %rd1531, %rd25;
	// end inline asm
	// begin inline asm
	mul.lo.u64 %rd1530, %rd1531, %rd25;
	// end inline asm
	add.s64 	%rd1542, %rd1530, %rd1541;
	add.s64 	%rd161, %rd1542, %rd2963;
	setp.lt.u64 	%p182, %rd161, %rd1542;
	selp.u64 	%rd1543, 1, 0, %p182;
	add.s64 	%rd162, %rd1527, %rd1543;
	setp.eq.s64 	%p183, %rd162, 0;
	@%p183 bra 	$L__BB1_40;
	add.s64 	%rd163, %rd2962, %rd162;
	setp.ge.u64 	%p184, %rd163, %rd2962;
	mov.u64 	%rd2962, %rd163;
	@%p184 bra 	$L__BB1_40;
	add.s64 	%rd2961, %rd2961, 1;
	setp.eq.s64 	%p185, %rd2961, 0;
	selp.u64 	%rd1544, 1, 0, %p185;
	add.s64 	%rd2960, %rd2960, %rd1544;
$L__BB1_40:
	mul.lo.s64 	%rd1567, %rd158, %rd159;
	// begin inline asm
	mul.hi.u64 %rd1545, %rd1567, %rd136;
	// end inline asm
	// begin inline asm
	mul.lo.u64 %rd1548, %rd1567, %rd136;
	// end inline asm
	not.b64 	%rd1569, %rd159;
	setp.gt.u64 	%p186, %rd1548, %rd1569;
	selp.u64 	%rd1570, 1, 0, %p186;
	add.s64 	%rd1571, %rd1545, %rd1570;
	// begin inline asm
	mul.hi.u64 %rd1551, %rd1567, %rd21;
	// end inline asm
	// begin inline asm
	mul.lo.u64 %rd1554, %rd1567, %rd21;
	// end inline asm
	add.s64 	%rd1572, %rd1554, %rd1571;
	add.s64 	%rd169, %rd1572, %rd160;
	setp.lt.u64 	%p187, %rd169, %rd1572;
	selp.u64 	%rd1573, 1, 0, %p187;
	add.s64 	%rd1574, %rd1551, %rd1573;
	// begin inline asm
	mul.hi.u64 %rd1557, %rd1567, %rd137;
	// end inline asm
	// begin inline asm
	mul.lo.u64 %rd1560, %rd1567, %rd137;
	// end inline asm
	add.s64 	%rd1575, %rd1560, %rd1574;
	add.s64 	%rd170, %rd1575, %rd161;
	setp.lt.u64 	%p188, %rd170, %rd1575;
	selp.u64 	%rd1576, 1, 0, %p188;
	add.s64 	%rd1577, %rd1557, %rd1576;
	// begin inline asm
	mul.hi.u64 %rd1563, %rd1567, %rd25;
	// end inline asm
	// begin inline asm
	mul.lo.u64 %rd1566, %rd1567, %rd25;
	// end inline asm
	add.s64 	%rd1578, %rd1566, %rd1577;
	add.s64 	%rd171, %rd1578, %rd2962;
	setp.lt.u64 	%p189, %rd171, %rd1578;
	selp.u64 	%rd1579, 1, 0, %p189;
	add.s64 	%rd172, %rd1563, %rd1579;
	setp.eq.s64 	%p190, %rd172, 0;
	@%p190 bra 	$L__BB1_42;
	add.s64 	%rd173, %rd2961, %rd172;
	setp.lt.u64 	%p191, %rd173, %rd2961;
	selp.u64 	%rd1580, 1, 0, %p191;
	add.s64 	%rd2960, %rd2960, %rd1580;
	mov.u64 	%rd2961, %rd173;
$L__BB1_42:
	mul.lo.s64 	%rd1603, %rd158, %rd169;
	// begin inline asm
	mul.hi.u64 %rd1581, %rd1603, %rd136;
	// end inline asm
	// begin inline asm
	mul.lo.u64 %rd1584, %rd1603, %rd136;
	// end inline asm
	not.b64 	%rd1605, %rd169;
	setp.gt.u64 	%p192, %rd1584, %rd1605;
	selp.u64 	%rd1606, 1, 0, %p192;
	add.s64 	%rd1607, %rd1581, %rd1606;
	// begin inline asm
	mul.hi.u64 %rd1587, %rd1603, %rd21;
	// end inline asm
	// begin inline asm
	mul.lo.u64 %rd1590, %rd1603, %rd21;
	// end inline asm
	add.s64 	%rd1608, %rd1590, %rd1607;
	add.s64 	%rd1609, %rd1608, %rd170;
	setp.lt.u64 	%p193, %rd1609, %rd1608;
	selp.u64 	%rd1610, 1, 0, %p193;
	add.s64 	%rd1611, %rd1587, %rd1610;
	// begin inline asm
	mul.hi.u64 %rd1593, %rd1603, %rd137;
	// end inline asm
	// begin inline asm
	mul.lo.u64 %rd1596, %rd1603, %rd137;
	// end inline asm
	add.s64 	%rd1612, %rd1596, %rd1611;
	add.s64 	%rd1613, %rd1612, %rd171;
	setp.lt.u64 	%p194, %rd1613, %rd1612;
	selp.u64 	%rd1614, 1, 0, %p194;
	add.s64 	%rd1615, %rd1593, %rd1614;
	// begin inline asm
	mul.hi.u64 %rd1599, %rd1603, %rd25;
	// end inline asm
	// begin inline asm
	mul.lo.u64 %rd1602, %rd1603, %rd25;
	// end inline asm
	add.s64 	%rd1616, %rd1602, %rd1615;
	add.s64 	%rd1617, %rd1616, %rd2961;
	setp.lt.u64 	%p195, %rd1617, %rd1616;
	selp.u64 	%rd1618, 1, 0, %p195;
	add.s64 	%rd1619, %rd1599, %rd1618;
	add.s64 	%rd1620, %rd2960, %rd1619;
	setp.lt.u64 	%p196, %rd1609, %rd136;
	selp.u64 	%rd1621, 1, 0, %p196;
	selp.s64 	%rd1622, -1, 0, %p196;
	add.s64 	%rd1623, %rd1613, %rd1622;
	setp.lt.u64 	%p197, %rd1613, %rd1621;
	selp.u64 	%rd1624, 1, 0, %p197;
	sub.s64 	%rd1625, %rd1623, %rd21;
	setp.lt.u64 	%p198, %rd1623, %rd21;
	selp.u64 	%rd1626, 1, 0, %p198;
	add.s64 	%rd1627, %rd1626, %rd1624;
	sub.s64 	%rd1628, %rd1617, %rd1627;
	setp.lt.u64 	%p199, %rd1617, %rd1627;
	selp.u64 	%rd1629, 1, 0, %p199;
	sub.s64 	%rd1630, %rd1628, %rd137;
	setp.lt.u64 	%p200, %rd1628, %rd137;
	selp.u64 	%rd1631, 1, 0, %p200;
	add.s64 	%rd1632, %rd1631, %rd1629;
	sub.s64 	%rd1633, %rd1620, %rd1632;
	setp.ge.u64 	%p201, %rd1620, %rd1632;
	sub.s64 	%rd1634, %rd1633, %rd25;
	setp.ge.u64 	%p202, %rd1633, %rd25;
	and.pred  	%p203, %p201, %p202;
	selp.b64 	%rd1635, %rd136, 0, %p203;
	sub.s64 	%rd1636, %rd1609, %rd1635;
	selp.b64 	%rd1637, %rd1625, %rd1613, %p203;
	selp.b64 	%rd1638, %rd1630, %rd1617, %p203;
	selp.b64 	%rd1639, %rd1634, %rd1620, %p203;
	sub.s64 	%rd2969, %rd1636, %rd58;
	setp.lt.u64 	%p204, %rd1636, %rd58;
	selp.u64 	%rd1640, 1, 0, %p204;
	selp.s64 	%rd1641, -1, 0, %p204;
	add.s64 	%rd1642, %rd1637, %rd1641;
	setp.lt.u64 	%p205, %rd1637, %rd1640;
	selp.u64 	%rd1643, 1, 0, %p205;
	sub.s64 	%rd2970, %rd1642, %rd57;
	setp.lt.u64 	%p206, %rd1642, %rd57;
	selp.u64 	%rd1644, 1, 0, %p206;
	add.s64 	%rd1645, %rd1644, %rd1643;
	sub.s64 	%rd1646, %rd1638, %rd1645;
	setp.lt.u64 	%p207, %rd1638, %rd1645;
	selp.u64 	%rd1647, 1, 0, %p207;
	sub.s64 	%rd2971, %rd1646, %rd56;
	setp.lt.u64 	%p208, %rd1646, %rd56;
	selp.u64 	%rd1648, 1, 0, %p208;
	add.s64 	%rd1649, %rd1648, %rd1647;
	sub.s64 	%rd1650, %rd1639, %rd1649;
	setp.ge.u64 	%p209, %rd1639, %rd1649;
	sub.s64 	%rd2972, %rd1650, %rd55;
	setp.ge.u64 	%p210, %rd1650, %rd55;
	and.pred  	%p211, %p209, %p210;
	@%p211 bra 	$L__BB1_44;
	add.s64 	%rd2969, %rd136, %rd2969;
	setp.lt.u64 	%p212, %rd2969, %rd136;
	selp.u64 	%rd1651, 1, 0, %p212;
	add.s64 	%rd1652, %rd2970, %rd1651;
	setp.lt.u64 	%p213, %rd1652, %rd2970;
	selp.u64 	%rd1653, 1, 0, %p213;
	add.s64 	%rd2970, %rd1652, %rd21;
	setp.lt.u64 	%p214, %rd2970, %rd1652;
	selp.u64 	%rd1654, 1, 0, %p214;
	add.s64 	%rd1655, %rd2971, %rd1653;
	add.s64 	%rd1656, %rd1655, %rd1654;
	setp.lt.u64 	%p215, %rd1656, %rd2971;
	selp.u64 	%rd1657, 1, 0, %p215;
	add.s64 	%rd2971, %rd1656, %rd137;
	setp.lt.u64 	%p216, %rd2971, %rd1656;
	selp.u64 	%rd1658, 1, 0, %p216;
	add.s64 	%rd1659, %rd25, %rd2972;
	add.s64 	%rd1660, %rd1659, %rd1657;
	add.s64 	%rd2972, %rd1660, %rd1658;
$L__BB1_44:
	sub.s64 	%rd2973, %rd2969, %rd138;
	setp.lt.u64 	%p217, %rd2969, %rd138;
	selp.u64 	%rd1661, 1, 0, %p217;
	selp.s64 	%rd1662, -1, 0, %p217;
	add.s64 	%rd1663, %rd2970, %rd1662;
	setp.lt.u64 	%p218, %rd2970, %rd1661;
	selp.u64 	%rd1664, 1, 0, %p218;
	sub.s64 	%rd2974, %rd1663, %rd139;
	setp.lt.u64 	%p219, %rd1663, %rd139;
	selp.u64 	%rd1665, 1, 0, %p219;
	add.s64 	%rd1666, %rd1665, %rd1664;
	sub.s64 	%rd1667, %rd2971, %rd1666;
	setp.lt.u64 	%p220, %rd2971, %rd1666;
	selp.u64 	%rd1668, 1, 0, %p220;
	sub.s64 	%rd2975, %rd1667, %rd140;
	setp.lt.u64 	%p221, %rd1667, %rd140;
	selp.u64 	%rd1669, 1, 0, %p221;
	add.s64 	%rd1670, %rd1669, %rd1668;
	sub.s64 	%rd1671, %rd2972, %rd1670;
	setp.ge.u64 	%p222, %rd2972, %rd1670;
	sub.s64 	%rd2976, %rd1671, %rd141;
	setp.ge.u64 	%p223, %rd1671, %rd141;
	and.pred  	%p224, %p222, %p223;
	@%p224 bra 	$L__BB1_46;
	add.s64 	%rd2973, %rd136, %rd2973;
	setp.lt.u64 	%p225, %rd2973, %rd136;
	selp.u64 	%rd1672, 1, 0, %p225;
	add.s64 	%rd1673, %rd2974, %rd1672;
	setp.lt.u64 	%p226, %rd1673, %rd2974;
	selp.u64 	%rd1674, 1, 0, %p226;
	add.s64 	%rd2974, %rd1673, %rd21;
	setp.lt.u64 	%p227, %rd2974, %rd1673;
	selp.u64 	%rd1675, 1, 0, %p227;
	add.s64 	%rd1676, %rd2975, %rd1674;
	add.s64 	%rd1677, %rd1676, %rd1675;
	setp.lt.u64 	%p228, %rd1677, %rd2975;
	selp.u64 	%rd1678, 1, 0, %p228;
	add.s64 	%rd2975, %rd1677, %rd137;
	setp.lt.u64 	%p229, %rd2975, %rd1677;
	selp.u64 	%rd1679, 1, 0, %p229;
	add.s64 	%rd1680, %rd25, %rd2976;
	add.s64 	%rd1681, %rd1680, %rd1678;
	add.s64 	%rd2976, %rd1681, %rd1679;
$L__BB1_46:
	shl.b64 	%rd1802, %rd2973, 1;
	shr.u64 	%rd1803, %rd2973, 63;
	add.s64 	%rd1804, %rd2974, %rd1803;
	setp.lt.u64 	%p230, %rd1804, %rd2974;
	selp.u64 	%rd1805, 1, 0, %p230;
	add.s64 	%rd1806, %rd1804, %rd2974;
	setp.lt.u64 	%p231, %rd1806, %rd1804;
	selp.u64 	%rd1807, 1, 0, %p231;
	add.s64 	%rd1808, %rd2975, %rd1805;
	add.s64 	%rd1809, %rd1808, %rd1807;
	setp.lt.u64 	%p232, %rd1809, %rd2975;
	selp.u64 	%rd1810, 1, 0, %p232;
	add.s64 	%rd1811, %rd1809, %rd2975;
	setp.lt.u64 	%p233, %rd1811, %rd1809;
	selp.u64 	%rd1812, 1, 0, %p233;
	add.s64 	%rd1813, %rd2976, %rd1810;
	add.s64 	%rd1814, %rd1813, %rd1812;
	setp.lt.u64 	%p234, %rd1814, %rd2976;
	add.s64 	%rd1815, %rd1814, %rd2976;
	setp.lt.u64 	%p235, %rd1815, %rd1814;
	ld.const.u64 	%rd1780, [_ZN3lux4cuda5bn2547BN254_PE];
	setp.lt.u64 	%p236, %rd1802, %rd1780;
	selp.u64 	%rd1816, 1, 0, %p236;
	selp.s64 	%rd1817, -1, 0, %p236;
	add.s64 	%rd1818, %rd1806, %rd1817;
	setp.lt.u64 	%p237, %rd1806, %rd1816;
	selp.u64 	%rd1819, 1, 0, %p237;
	sub.s64 	%rd1820, %rd1818, %rd21;
	setp.lt.u64 	%p238, %rd1818, %rd21;
	selp.u64 	%rd1821, 1, 0, %p238;
	add.s64 	%rd1822, %rd1821, %rd1819;
	sub.s64 	%rd1823, %rd1811, %rd1822;
	setp.lt.u64 	%p239, %rd1811, %rd1822;
	selp.u64 	%rd1824, 1, 0, %p239;
	ld.const.u64 	%rd1792, [_ZN3lux4cuda5bn2547BN254_PE+16];
	sub.s64 	%rd1825, %rd1823, %rd1792;
	setp.lt.u64 	%p240, %rd1823, %rd1792;
	selp.u64 	%rd1826, 1, 0, %p240;
	add.s64 	%rd1827, %rd1826, %rd1824;
	sub.s64 	%rd1828, %rd1815, %rd1827;
	setp.ge.u64 	%p241, %rd1815, %rd1827;
	sub.s64 	%rd1829, %rd1828, %rd25;
	setp.ge.u64 	%p242, %rd1828, %rd25;
	or.pred  	%p243, %p234, %p235;
	and.pred  	%p244, %p241, %p242;
	or.pred  	%p246, %p243, %p244;
	selp.b64 	%rd1830, %rd1780, 0, %p246;
	sub.s64 	%rd201, %rd1802, %rd1830;
	selp.b64 	%rd202, %rd1820, %rd1806, %p246;
	selp.b64 	%rd203, %rd1825, %rd1811, %p246;
	selp.b64 	%rd204, %rd1829, %rd1815, %p246;
	shl.b64 	%rd1831, %rd58, 1;
	shr.u64 	%rd1832, %rd58, 63;
	add.s64 	%rd1833, %rd1832, %rd57;
	setp.lt.u64 	%p247, %rd1833, %rd1832;
	selp.u64 	%rd1834, 1, 0, %p247;
	add.s64 	%rd1835, %rd1833, %rd57;
	setp.lt.u64 	%p248, %rd1835, %rd1833;
	selp.u64 	%rd1836, 1, 0, %p248;
	add.s64 	%rd1837, %rd56, %rd1834;
	add.s64 	%rd1838, %rd1837, %rd1836;
	setp.lt.u64 	%p249, %rd1838, %rd56;
	selp.u64 	%rd1839, 1, 0, %p249;
	add.s64 	%rd1840, %rd1838, %rd56;
	setp.lt.u64 	%p250, %rd1840, %rd1838;
	selp.u64 	%rd1841, 1, 0, %p250;
	add.s64 	%rd1842, %rd55, %rd1839;
	add.s64 	%rd1843, %rd1842, %rd1841;
	setp.lt.u64 	%p251, %rd1843, %rd55;
	add.s64 	%rd1844, %rd1843, %rd55;
	setp.lt.u64 	%p252, %rd1844, %rd1843;
	setp.lt.u64 	%p253, %rd1831, %rd1780;
	selp.u64 	%rd1845, 1, 0, %p253;
	selp.s64 	%rd1846, -1, 0, %p253;
	add.s64 	%rd1847, %rd1835, %rd1846;
	setp.lt.u64 	%p254, %rd1835, %rd1845;
	selp.u64 	%rd1848, 1, 0, %p254;
	sub.s64 	%rd1849, %rd1847, %rd21;
	setp.lt.u64 	%p255, %rd1847, %rd21;
	selp.u64 	%rd1850, 1, 0, %p255;
	add.s64 	%rd1851, %rd1850, %rd1848;
	sub.s64 	%rd1852, %rd1840, %rd1851;
	setp.lt.u64 	%p256, %rd1840, %rd1851;
	selp.u64 	%rd1853, 1, 0, %p256;
	sub.s64 	%rd1854, %rd1852, %rd1792;
	setp.lt.u64 	%p257, %rd1852, %rd1792;
	selp.u64 	%rd1855, 1, 0, %p257;
	add.s64 	%rd1856, %rd1855, %rd1853;
	sub.s64 	%rd1857, %rd1844, %rd1856;
	setp.ge.u64 	%p258, %rd1844, %rd1856;
	sub.s64 	%rd1858, %rd1857, %rd25;
	setp.ge.u64 	%p259, %rd1857, %rd25;
	or.pred  	%p260, %p251, %p252;
	and.pred  	%p261, %p258, %p259;
	or.pred  	%p263, %p260, %p261;
	selp.b64 	%rd1859, %rd1780, 0, %p263;
	sub.s64 	%rd1860, %rd1831, %rd1859;
	selp.b64 	%rd1861, %rd1849, %rd1835, %p263;
	selp.b64 	%rd1862, %rd1854, %rd1840, %p263;
	selp.b64 	%rd1863, %rd1858, %rd1844, %p263;
	add.s64 	%rd1864, %rd1860, %rd58;
	setp.lt.u64 	%p264, %rd1864, %rd1860;
	selp.u64 	%rd1865, 1, 0, %p264;
	add.s64 	%rd1866, %rd1861, %rd1865;
	setp.lt.u64 	%p265, %rd1866, %rd1861;
	selp.u64 	%rd1867, 1, 0, %p265;
	add.s64 	%rd1868, %rd1866, %rd57;
	setp.lt.u64 	%p266, %rd1868, %rd1866;
	selp.u64 	%rd1869, 1, 0, %p266;
	add.s64 	%rd1870, %rd1862, %rd1867;
	add.s64 	%rd1871, %rd1870, %rd1869;
	setp.lt.u64 	%p267, %rd1871, %rd1862;
	selp.u64 	%rd1872, 1, 0, %p267;
	add.s64 	%rd1873, %rd1871, %rd56;
	setp.lt.u64 	%p268, %rd1873, %rd1871;
	selp.u64 	%rd1874, 1, 0, %p268;
	add.s64 	%rd1875, %rd1863, %rd1872;
	add.s64 	%rd1876, %rd1875, %rd1874;
	setp.lt.u64 	%p269, %rd1876, %rd1863;
	add.s64 	%rd1877, %rd1876, %rd55;
	setp.lt.u64 	%p270, %rd1877, %rd1876;
	setp.lt.u64 	%p271, %rd1864, %rd1780;
	selp.u64 	%rd1878, 1, 0, %p271;
	selp.s64 	%rd1879, -1, 0, %p271;
	add.s64 	%rd1880, %rd1868, %rd1879;
	setp.lt.u64 	%p272, %rd1868, %rd1878;
	selp.u64 	%rd1881, 1, 0, %p272;
	sub.s64 	%rd1882, %rd1880, %rd21;
	setp.lt.u64 	%p273, %rd1880, %rd21;
	selp.u64 	%rd1883, 1, 0, %p273;
	add.s64 	%rd1884, %rd1883, %rd1881;
	sub.s64 	%rd1885, %rd1873, %rd1884;
	setp.lt.u64 	%p274, %rd1873, %rd1884;
	selp.u64 	%rd1886, 1, 0, %p274;
	sub.s64 	%rd1887, %rd1885, %rd1792;
	setp.lt.u64 	%p275, %rd1885, %rd1792;
	selp.u64 	%rd1888, 1, 0, %p275;
	add.s64 	%rd1889, %rd1888, %rd1886;
	sub.s64 	%rd1890, %rd1877, %rd1889;
	setp.ge.u64 	%p276, %rd1877, %rd1889;
	sub.s64 	%rd1891, %rd1890, %rd25;
	setp.ge.u64 	%p277, %rd1890, %rd25;
	or.pred  	%p278, %p269, %p270;
	and.pred  	%p279, %p276, %p277;
	or.pred  	%p281, %p278, %p279;
	selp.b64 	%rd1892, %rd1780, 0, %p281;
	sub.s64 	%rd1759, %rd1864, %rd1892;
	selp.b64 	%rd1765, %rd1882, %rd1868, %p281;
	selp.b64 	%rd1771, %rd1887, %rd1873, %p281;
	selp.b64 	%rd1777, %rd1891, %rd1877, %p281;
	// begin inline asm
	mul.hi.u64 %rd1682, %rd1759, %rd1759;
	// end inline asm
	// begin inline asm
	mul.lo.u64 %rd1685, %rd1759, %rd1759;
	// end inline asm
	// begin inline asm
	mul.hi.u64 %rd1688, %rd1759, %rd1765;
	// end inline asm
	// begin inline asm
	mul.lo.u64 %rd1691, %rd1759, %rd1765;
	// end inline asm
	add.s64 	%rd1893, %rd1691, %rd1682;
	// begin inline asm
	mul.hi.u64 %rd1694, %rd1759, %rd1771;
	// end inline asm
	// begin inline asm
	mul.lo.u64 %rd1697, %rd1759, %rd1771;
	// end inline asm
	add.s64 	%rd1894, %rd1697, %rd1688;
	// begin inline asm
	mul.hi.u64 %rd1700, %rd1759, %rd1777;
	// end inline asm
	// begin inline asm
	mul.lo.u64 %rd1703, %rd1759, %rd1777;
	// end inline asm
	add.s64 	%rd1895, %rd1703, %rd1694;
	// begin inline asm
	mul.hi.u64 %rd1706, %rd1765, %rd1759;
	// end inline asm
	// begin inline asm
	mul.lo.u64 %rd1709, %rd1765, %rd1759;
	// end inline asm
	add.s64 	%rd1896, %rd1709, %rd1893;
	setp.lt.u64 	%p282, %rd1896, %rd1709;
	selp.u64 	%rd1897, 1, 0, %p282;
	add.s64 	%rd1898, %rd1706, %rd1897;
	// begin inline asm
	mul.hi.u64 %rd1712, %rd1765, %rd1765;
	// end inline asm
	// begin inline asm
	mul.lo.u64 %rd1715, %rd1765, %rd1765;
	// end inline asm
	add.s64 	%rd1899, %rd1715, %rd1898;
	add.s64 	%rd1900, %rd1899, %rd1894;
	setp.lt.u64 	%p283, %rd1900, %rd1899;
	selp.u64 	%rd1901, 1, 0, %p283;
	add.s64 	%rd1902, %rd1712, %rd1901;
	// begin inline asm
	mul.hi.u64 %rd1718, %rd1765, %rd1771;
	// end inline asm
	// begin inline asm
	mul.lo.u64 %rd1721, %rd1765, %rd1771;
	// end inline asm
	add.s64 	%rd1903, %rd1721, %rd1902;
	add.s64 	%rd1904, %rd1903, %rd1895;
	setp.lt.u64 	%p284, %rd1904, %rd1903;
	selp.u64 	%rd1905, 1, 0, %p284;
	add.s64 	%rd1906, %rd1718, %rd1905;
	// begin inline asm
	mul.hi.u64 %rd1724, %rd1765, %rd1777;
	// end inline asm
	// begin inline asm
	mul.lo.u64 %rd1727, %rd1765, %rd1777;
	// end inline asm
	add.s64 	%rd1907, %rd1727, %rd1906;
	add.s64 	%rd1908, %rd1907, %rd1700;
	setp.lt.u64 	%p285, %rd1908, %rd1907;
	selp.u64 	%rd1909, 1, 0, %p285;
	add.s64 	%rd1910, %rd1724, %rd1909;
	// begin inline asm
	mul.hi.u64 %rd1730, %rd1771, %rd1759;
	// end inline asm
	// begin inline asm
	mul.lo.u64 %rd1733, %rd1771, %rd1759;
	// end inline asm
	add.s64 	%rd1911, %rd1733, %rd1900;
	setp.lt.u64 	%p286, %rd1911, %rd1733;
	selp.u64 	%rd1912, 1, 0, %p286;
	add.s64 	%rd1913, %rd1730, %rd1912;
	// begin inline asm
	mul.hi.u64 %rd1736, %rd1771, %rd1765;
	// end inline asm
	// begin inline asm
	mul.lo.u64 %rd1739, %rd1771, %rd1765;
	// end inline asm
	add.s64 	%rd1914, %rd1739, %rd1913;
	add.s64 	%rd1915, %rd1914, %rd1904;
	setp.lt.u64 	%p287, %rd1915, %rd1914;
	selp.u64 	%rd1916, 1, 0, %p287;
	add.s64 	%rd1917, %rd1736, %rd1916;
	// begin inline asm
	mul.hi.u64 %rd1742, %rd1771, %rd1771;
	// end inline asm
	// begin inline asm
	mul.lo.u64 %rd1745, %rd1771, %rd1771;
	// end inline asm
	add.s64 	%rd1918, %rd1745, %rd1917;
	add.s64 	%rd1919, %rd1918, %rd1908;
	setp.lt.u64 	%p288, %rd1919, %rd1918;
	selp.u64 	%rd1920, 1, 0, %p288;
	add.s64 	%rd1921, %rd1742, %rd1920;
	// begin inline asm
	mul.hi.u64 %rd1748, %rd1771, %rd1777;
	// end inline asm
	// begin inline asm
	mul.lo.u64 %rd1751, %rd1771, %rd1777;
	// end inline asm
	add.s64 	%rd1922, %rd1751, %rd1921;
	add.s64 	%rd1923, %rd1922, %rd1910;
	setp.lt.u64 	%p289, %rd1923, %rd1922;
	selp.u64 	%rd1924, 1, 0, %p289;
	add.s64 	%rd1925, %rd1748, %rd1924;
	// begin inline asm
	mul.hi.u64 %rd1754, %rd1777, %rd1759;
	// end inline asm
	// begin inline asm
	mul.lo.u64 %rd1757, %rd1777, %rd1759;
	// end inline asm
	add.s64 	%rd1926, %rd1757, %rd1915;
	setp.lt.u64 	%p290, %rd1926, %rd1757;
	selp.u64 	%rd1927, 1, 0, %p290;
	add.s64 	%rd1928, %rd1754, %rd1927;
	// begin inline asm
	mul.hi.u64 %rd1760, %rd1777, %rd1765;
	// end inline asm
	// begin inline asm
	mul.lo.u64 %rd1763, %rd1777, %rd1765;
	// end inline asm
	add.s64 	%rd1929, %rd1763, %rd1928;
	add.s64 	%rd2977, %rd1929, %rd1919;
	setp.lt.u64 	%p291, %rd2977, %rd1929;
	selp.u64 	%rd1930, 1, 0, %p291;
	add.s64 	%rd1931, %rd1760, %rd1930;
	// begin inline asm
	mul.hi.u64 %rd1766, %rd1777, %rd1771;
	// end inline asm
	// begin inline asm
	mul.lo.u64 %rd1769, %rd1777, %rd1771;
	// end inline asm
	add.s64 	%rd1932, %rd1769, %rd1931;
	add.s64 	%rd2978, %rd1932, %rd1923;
	setp.lt.u64 	%p292, %rd2978, %rd1932;
	selp.u64 	%rd1933, 1, 0, %p292;
	add.s64 	%rd1934, %rd1766, %rd1933;
	// begin inline asm
	mul.hi.u64 %rd1772, %rd1777, %rd1777;
	// end inline asm
	// begin inline asm
	mul.lo.u64 %rd1775, %rd1777, %rd1777;
	// end inline asm
	add.s64 	%rd1935, %rd1775, %rd1934;
	add.s64 	%rd2979, %rd1935, %rd1925;
	setp.lt.u64 	%p293, %rd2979, %rd1935;
	selp.u64 	%rd1936, 1, 0, %p293;
	add.s64 	%rd2980, %rd1772, %rd1936;
	ld.const.u64 	%rd1937, [_ZN3lux4cuda5bn2549BN254_INVE];
	mul.lo.s64 	%rd1800, %rd1937, %rd1685;
	// begin inline asm
	mul.hi.u64 %rd1778, %rd1800, %rd1780;
	// end inline asm
	// begin inline asm
	mul.lo.u64 %rd1781, %rd1800, %rd1780;
	// end inline asm
	not.b64 	%rd1938, %rd1685;
	setp.gt.u64 	%p294, %rd1781, %rd1938;
	selp.u64 	%rd1939, 1, 0, %p294;
	add.s64 	%rd1940, %rd1778, %rd1939;
	// begin inline asm
	mul.hi.u64 %rd1784, %rd1800, %rd21;
	// end inline asm
	// begin inline asm
	mul.lo.u64 %rd1787, %rd1800, %rd21;
	// end inline asm
	add.s64 	%rd1941, %rd1787, %rd1940;
	add.s64 	%rd213, %rd1941, %rd1896;
	setp.lt.u64 	%p295, %rd213, %rd1941;
	selp.u64 	%rd1942, 1, 0, %p295;
	add.s64 	%rd1943, %rd1784, %rd1942;
	// begin inline asm
	mul.hi.u64 %rd1790, %rd1800, %rd1792;
	// end inline asm
	// begin inline asm
	mul.lo.u64 %rd1793, %rd1800, %rd1792;
	// end inline asm
	add.s64 	%rd1944, %rd1793, %rd1943;
	add.s64 	%rd214, %rd1944, %rd1911;
	setp.lt.u64 	%p296, %rd214, %rd1944;
	selp.u64 	%rd1945, 1, 0, %p296;
	add.s64 	%rd1946, %rd1790, %rd1945;
	// begin inline asm
	mul.hi.u64 %rd1796, %rd1800, %rd25;
	// end inline asm
	// begin inline asm
	mul.lo.u64 %rd1799, %rd1800, %rd25;
	// end inline asm
	add.s64 	%rd1947, %rd1799, %rd1946;
	add.s64 	%rd215, %rd1947, %rd1926;
	setp.lt.u64 	%p297, %rd215, %rd1947;
	selp.u64 	%rd1948, 1, 0, %p297;
	add.s64 	%rd216, %rd1796, %rd1948;
	setp.eq.s64 	%p298, %rd216, 0;
	@%p298 bra 	$L__BB1_50;
	add.s64 	%rd217, %rd2977, %rd216;
	setp.ge.u64 	%p299, %rd217, %rd2977;
	mov.u64 	%rd2977, %rd217;
	@%p299 bra 	$L__BB1_50;
	add.s64 	%rd2978, %rd2978, 1;
	setp.ne.s64 	%p300, %rd2978, 0;
	mov.u64 	%rd2977, %rd217;
	@%p300 bra 	$L__BB1_50;
	add.s64 	%rd2979, %rd2979, 1;
	setp.eq.s64 	%p301, %rd2979, 0;
	selp.u64 	%rd1950, 1, 0, %p301;
	add.s64 	%rd2980, %rd2980, %rd1950;
	mov.b64 	%rd2978, 0;
	mov.u64 	%rd2977, %rd217;
$L__BB1_50:
	ld.const.u64 	%rd1975, [_ZN3lux4cuda5bn2549BN254_INVE];
	mul.lo.s64 	%rd1973, %rd1975, %rd213;
	ld.const.u64 	%rd1953, [_ZN3lux4cuda5bn2547BN254_PE];
	// begin inline asm
	mul.hi.u64 %rd1951, %rd1973, %rd1953;
	// end inline asm
	// begin inline asm
	mul.lo.u64 %rd1954, %rd1973, %rd1953;
	// end inline asm
	not.b64 	%rd1976, %rd213;
	setp.gt.u64 	%p302, %rd1954, %rd1976;
	selp.u64 	%rd1977, 1, 0, %p302;
	add.s64 	%rd1978, %rd1951, %rd1977;
	// begin inline asm
	mul.hi.u64 %rd1957, %rd1973, %rd21;
	// end inline asm
	// begin inline asm
	mul.lo.u64 %rd1960, %rd1973, %rd21;
	// end inline asm
	add.s64 	%rd1979, %rd1960, %rd1978;
	add.s64 	%rd225, %rd1979, %rd214;
	setp.lt.u64 	%p303, %rd225, %rd1979;
	selp.u64 	%rd1980, 1, 0, %p303;
	add.s64 	%rd1981, %rd1957, %rd1980;
	ld.const.u64 	%rd1965, [_ZN3lux4cuda5bn2547BN254_PE+16];
	// begin inline asm
	mul.hi.u64 %rd1963, %rd1973, %rd1965;
	// end inline asm
	// begin inline asm
	mul.lo.u64 %rd1966, %rd1973, %rd1965;
	// end inline asm
	add.s64 	%rd1982, %rd1966, %rd1981;
	add.s64 	%rd226, %rd1982, %rd215;
	setp.lt.u64 	%p304, %rd226, %rd1982;
	selp.u64 	%rd1983, 1, 0, %p304;
	add.s64 	%rd1984, %rd1963, %rd1983;
	// begin inline asm
	mul.hi.u64 %rd1969, %rd1973, %rd25;
	// end inline asm
	// begin inline asm
	mul.lo.u64 %rd1972, %rd1973, %rd25;
	// end inline asm
	add.s64 	%rd1985, %rd1972, %rd1984;
	add.s64 	%rd227, %rd1985, %rd2977;
	setp.lt.u64 	%p305, %rd227, %rd1985;
	selp.u64 	%rd1986, 1, 0, %p305;
	add.s64 	%rd228, %rd1969, %rd1986;
	setp.eq.s64 	%p306, %rd228, 0;
	@%p306 bra 	$L__BB1_53;
	add.s64 	%rd229, %rd2978, %rd228;
	setp.ge.u64 	%p307, %rd229, %rd2978;
	mov.u64 	%rd2978, %rd229;
	@%p307 bra 	$L__BB1_53;
	add.s64 	%rd2979, %rd2979, 1;
	setp.eq.s64 	%p308, %rd2979, 0;
	selp.u64 	%rd1987, 1, 0, %p308;
	add.s64 	%rd2980, %rd2980, %rd1987;
$L__BB1_53:
	ld.const.u64 	%rd2012, [_ZN3lux4cuda5bn2549BN254_INVE];
	mul.lo.s64 	%rd2010, %rd2012, %rd225;
	ld.const.u64 	%rd1990, [_ZN3lux4cuda5bn2547BN254_PE];
	// begin inline asm
	mul.hi.u64 %rd1988, %rd2010, %rd1990;
	// end inline asm
	// begin inline asm
	mul.lo.u64 %rd1991, %rd2010, %rd1990;
	// end inline asm
	not.b64 	%rd2013, %rd225;
	setp.gt.u64 	%p309, %rd1991, %rd2013;
	selp.u64 	%rd2014, 1, 0, %p309;
	add.s64 	%rd2015, %rd1988, %rd2014;
	// begin inline asm
	mul.hi.u64 %rd1994, %rd2010, %rd21;
	// end inline asm
	// begin inline asm
	mul.lo.u64 %rd1997, %rd2010, %rd21;
	// end inline asm
	add.s64 	%rd2016, %rd1997, %rd2015;
	add.s64 	%rd235, %rd2016, %rd226;
	setp.lt.u64 	%p310, %rd235, %rd2016;
	selp.u64 	%rd2017, 1, 0, %p310;
	add.s64 	%rd2018, %rd1994, %rd2017;
	ld.const.u64 	%rd2002, [_ZN3lux4cuda5bn2547BN254_PE+16];
	// begin inline asm
	mul.hi.u64 %rd2000, %rd2010, %rd2002;
	// end inline asm
	// begin inline asm
	mul.lo.u64 %rd2003, %rd2010, %rd2002;
	// end inline asm
	add.s64 	%rd2019, %rd2003, %rd2018;
	add.s64 	%rd236, %rd2019, %rd227;
	setp.lt.u64 	%p311, %rd236, %rd2019;
	selp.u64 	%rd2020, 1, 0, %p311;
	add.s64 	%rd2021, %rd2000, %rd2020;
	// begin inline asm
	mul.hi.u64 %rd2006, %rd2010, %rd25;
	// end inline asm
	// begin inline asm
	mul.lo.u64 %rd2009, %rd2010, %rd25;
	// end inline asm
	add.s64 	%rd2022, %rd2009, %rd2021;
	add.s64 	%rd237, %rd2022, %rd2978;
	setp.lt.u64 	%p312, %rd237, %rd2022;
	selp.u64 	%rd2023, 1, 0, %p312;
	add.s64 	%rd238, %rd2006, %rd2023;
	setp.eq.s64 	%p313, %rd238, 0;
	@%p313 bra 	$L__BB1_55;
	add.s64 	%rd239, %rd2979, %rd238;
	setp.lt.u64 	%p314, %rd239, %rd2979;
	selp.u64 	%rd2024, 1, 0, %p314;
	add.s64 	%rd2980, %rd2980, %rd2024;
	mov.u64 	%rd2979, %rd239;
$L__BB1_55:
	ld.const.u64 	%rd2049, [_ZN3lux4cuda5bn2549BN254_INVE];
	mul.lo.s64 	%rd2047, %rd2049, %rd235;
	ld.const.u64 	%rd243, [_ZN3lux4cuda5bn2547BN254_PE];
	// begin inline asm
	mul.hi.u64 %rd2025, %rd2047, %rd243;
	// end inline asm
	// begin inline asm
	mul.lo.u64 %rd2028, %rd2047, %rd243;
	// end inline asm
	not.b64 	%rd2050, %rd235;
	setp.gt.u64 	%p315, %rd2028, %rd2050;
	selp.u64 	%rd2051, 1, 0, %p315;
	add.s64 	%rd2052, %rd2025, %rd2051;
	// begin inline asm
	mul.hi.u64 %rd2031, %rd2047, %rd21;
	// end inline asm
	// begin inline asm
	mul.lo.u64 %rd2034, %rd2047, %rd21;
	// end inline asm
	add.s64 	%rd2053, %rd2034, %rd2052;
	add.s64 	%rd2054, %rd2053, %rd236;
	setp.lt.u64 	%p316, %rd2054, %rd2053;
	selp.u64 	%rd2055, 1, 0, %p316;
	add.s64 	%rd2056, %rd2031, %rd2055;
	ld.const.u64 	%rd244, [_ZN3lux4cuda5bn2547BN254_PE+16];
	// begin inline asm
	mul.hi.u64 %rd2037, %rd2047, %rd244;
	// end inline asm
	// begin inline asm
	mul.lo.u64 %rd2040, %rd2047, %rd244;
	// end inline asm
	add.s64 	%rd2057, %rd2040, %rd2056;
	add.s64 	%rd2058, %rd2057, %rd237;
	setp.lt.u64 	%p317, %rd2058, %rd2057;
	selp.u64 	%rd2059, 1, 0, %p317;
	add.s64 	%rd2060, %rd2037, %rd2059;
	// begin inline asm
	mul.hi.u64 %rd2043, %rd2047, %rd25;
	// end inline asm
	// begin inline asm
	mul.lo.u64 %rd2046, %rd2047, %rd25;
	// end inline asm
	add.s64 	%rd2061, %rd2046, %rd2060;
	add.s64 	%rd2062, %rd2061, %rd2979;
	setp.lt.u64 	%p318, %rd2062, %rd2061;
	selp.u64 	%rd2063, 1, 0, %p318;
	add.s64 	%rd2064, %rd2043, %rd2063;
	add.s64 	%rd2065, %rd2980, %rd2064;
	setp.lt.u64 	%p319, %rd2054, %rd243;
	selp.u64 	%rd2066, 1, 0, %p319;
	selp.s64 	%rd2067, -1, 0, %p319;
	add.s64 	%rd2068, %rd2058, %rd2067;
	setp.lt.u64 	%p320, %rd2058, %rd2066;
	selp.u64 	%rd2069, 1, 0, %p320;
	sub.s64 	%rd2070, %rd2068, %rd21;
	setp.lt.u64 	%p321, %rd2068, %rd21;
	selp.u64 	%rd2071, 1, 0, %p321;
	add.s64 	%rd2072, %rd2071, %rd2069;
	sub.s64 	%rd2073, %rd2062, %rd2072;
	setp.lt.u64 	%p322, %rd2062, %rd2072;
	selp.u64 	%rd2074, 1, 0, %p322;
	sub.s64 	%rd2075, %rd2073, %rd244;
	setp.lt.u64 	%p323, %rd2073, %rd244;
	selp.u64 	%rd2076, 1, 0, %p323;
	add.s64 	%rd2077, %rd2076, %rd2074;
	sub.s64 	%rd2078, %rd2065, %rd2077;
	setp.ge.u64 	%p324, %rd2065, %rd2077;
	sub.s64 	%rd2079, %rd2078, %rd25;
	setp.ge.u64 	%p325, %rd2078, %rd25;
	and.pred  	%p326, %p324, %p325;
	selp.b64 	%rd2080, %rd243, 0, %p326;
	sub.s64 	%rd2081, %rd2054, %rd2080;
	selp.b64 	%rd2082, %rd2070, %rd2058, %p326;
	selp.b64 	%rd2083, %rd2075, %rd2062, %p326;
	selp.b64 	%rd2084, %rd2079, %rd2065, %p326;
	shl.b64 	%rd2085, %rd201, 1;
	shr.u64 	%rd2086, %rd201, 63;
	add.s64 	%rd2087, %rd2086, %rd202;
	setp.lt.u64 	%p327, %rd2087, %rd2086;
	selp.u64 	%rd2088, 1, 0, %p327;
	add.s64 	%rd2089, %rd2087, %rd202;
	setp.lt.u64 	%p328, %rd2089, %rd2087;
	selp.u64 	%rd2090, 1, 0, %p328;
	add.s64 	%rd2091, %rd203, %rd2088;
	add.s64 	%rd2092, %rd2091, %rd2090;
	setp.lt.u64 	%p329, %rd2092, %rd203;
	selp.u64 	%rd2093, 1, 0, %p329;
	add.s64 	%rd2094, %rd2092, %rd203;
	setp.lt.u64 	%p330, %rd2094, %rd2092;
	selp.u64 	%rd2095, 1, 0, %p330;
	add.s64 	%rd2096, %rd204, %rd2093;
	add.s64 	%rd2097, %rd2096, %rd2095;
	setp.lt.u64 	%p331, %rd2097, %rd204;
	add.s64 	%rd2098, %rd2097, %rd204;
	setp.lt.u64 	%p332, %rd2098, %rd2097;
	setp.lt.u64 	%p333, %rd2085, %rd243;
	selp.u64 	%rd2099, 1, 0, %p333;
	selp.s64 	%rd2100, -1, 0, %p333;
	add.s64 	%rd2101, %rd2089, %rd2100;
	setp.lt.u64 	%p334, %rd2089, %rd2099;
	selp.u64 	%rd2102, 1, 0, %p334;
	sub.s64 	%rd2103, %rd2101, %rd21;
	setp.lt.u64 	%p335, %rd2101, %rd21;
	selp.u64 	%rd2104, 1, 0, %p335;
	add.s64 	%rd2105, %rd2104, %rd2102;
	sub.s64 	%rd2106, %rd2094, %rd2105;
	setp.lt.u64 	%p336, %rd2094, %rd2105;
	selp.u64 	%rd2107, 1, 0, %p336;
	sub.s64 	%rd2108, %rd2106, %rd244;
	setp.lt.u64 	%p337, %rd2106, %rd244;
	selp.u64 	%rd2109, 1, 0, %p337;
	add.s64 	%rd2110, %rd2109, %rd2107;
	sub.s64 	%rd2111, %rd2098, %rd2110;
	setp.ge.u64 	%p338, %rd2098, %rd2110;
	sub.s64 	%rd2112, %rd2111, %rd25;
	setp.ge.u64 	%p339, %rd2111, %rd25;
	or.pred  	%p340, %p331, %p332;
	and.pred  	%p341, %p338, %p339;
	or.pred  	%p343, %p340, %p341;
	selp.b64 	%rd2113, %rd243, 0, %p343;
	sub.s64 	%rd2114, %rd2085, %rd2113;
	selp.b64 	%rd2115, %rd2103, %rd2089, %p343;
	selp.b64 	%rd2116, %rd2108, %rd2094, %p343;
	selp.b64 	%rd2117, %rd2112, %rd2098, %p343;
	sub.s64 	%rd3027, %rd2081, %rd2114;
	setp.lt.u64 	%p344, %rd2081, %rd2114;
	selp.u64 	%rd2118, 1, 0, %p344;
	selp.s64 	%rd2119, -1, 0, %p344;
	add.s64 	%rd2120, %rd2082, %rd2119;
	setp.lt.u64 	%p345, %rd2082, %rd2118;
	selp.u64 	%rd2121, 1, 0, %p345;
	sub.s64 	%rd3026, %rd2120, %rd2115;
	setp.lt.u64 	%p346, %rd2120, %rd2115;
	selp.u64 	%rd2122, 1, 0, %p346;
	add.s64 	%rd2123, %rd2122, %rd2121;
	sub.s64 	%rd2124, %rd2083, %rd2123;
	setp.lt.u64 	%p347, %rd2083, %rd2123;
	selp.u64 	%rd2125, 1, 0, %p347;
	sub.s64 	%rd3025, %rd2124, %rd2116;
	setp.lt.u64 	%p348, %rd2124, %rd2116;
	selp.u64 	%rd2126, 1, 0, %p348;
	add.s64 	%rd2127, %rd2126, %rd2125;
	sub.s64 	%rd2128, %rd2084, %rd2127;
	setp.ge.u64 	%p349, %rd2084, %rd2127;
	sub.s64 	%rd3024, %rd2128, %rd2117;
	setp.ge.u64 	%p350, %rd2128, %rd2117;
	and.pred  	%p351, %p349, %p350;
	@%p351 bra 	$L__BB1_57;
	add.s64 	%rd3027, %rd243, %rd3027;
	setp.lt.u64 	%p352, %rd3027, %rd243;
	selp.u64 	%rd2129, 1, 0, %p352;
	add.s64 	%rd2130, %rd3026, %rd2129;
	setp.lt.u64 	%p353, %rd2130, %rd3026;
	selp.u64 	%rd2131, 1, 0, %p353;
	add.s64 	%rd3026, %rd2130, %rd21;
	setp.lt.u64 	%p354, %rd3026, %rd2130;
	selp.u64 	%rd2132, 1, 0, %p354;
	add.s64 	%rd2133, %rd3025, %rd2131;
	add.s64 	%rd2134, %rd2133, %rd2132;
	setp.lt.u64 	%p355, %rd2134, %rd3025;
	selp.u64 	%rd2135, 1, 0, %p355;
	add.s64 	%rd3025, %rd2134, %rd244;
	setp.lt.u64 	%p356, %rd3025, %rd2134;
	selp.u64 	%rd2136, 1, 0, %p356;
	add.s64 	%rd2137, %rd25, %rd3024;
	add.s64 	%rd2138, %rd2137, %rd2135;
	add.s64 	%rd3024, %rd2138, %rd2136;
$L__BB1_57:
	shl.b64 	%rd2139, %rd138, 1;
	shr.u64 	%rd2140, %rd138, 63;
	add.s64 	%rd2141, %rd2140, %rd139;
	setp.lt.u64 	%p357, %rd2141, %rd2140;
	selp.u64 	%rd2142, 1, 0, %p357;
	add.s64 	%rd2143, %rd2141, %rd139;
	setp.lt.u64 	%p358, %rd2143, %rd2141;
	selp.u64 	%rd2144, 1, 0, %p358;
	add.s64 	%rd2145, %rd140, %rd2142;
	add.s64 	%rd2146, %rd2145, %rd2144;
	setp.lt.u64 	%p359, %rd2146, %rd140;
	selp.u64 	%rd2147, 1, 0, %p359;
	add.s64 	%rd2148, %rd2146, %rd140;
	setp.lt.u64 	%p360, %rd2148, %rd2146;
	selp.u64 	%rd2149, 1, 0, %p360;
	add.s64 	%rd2150, %rd141, %rd2147;
	add.s64 	%rd2151, %rd2150, %rd2149;
	setp.lt.u64 	%p361, %rd2151, %rd141;
	add.s64 	%rd2152, %rd2151, %rd141;
	setp.lt.u64 	%p362, %rd2152, %rd2151;
	ld.const.u64 	%rd257, [_ZN3lux4cuda5bn2547BN254_PE];
	setp.lt.u64 	%p363, %rd2139, %rd257;
	selp.u64 	%rd2153, 1, 0, %p363;
	selp.s64 	%rd2154, -1, 0, %p363;
	add.s64 	%rd2155, %rd2143, %rd2154;
	setp.lt.u64 	%p364, %rd2143, %rd2153;
	selp.u64 	%rd2156, 1, 0, %p364;
	sub.s64 	%rd2157, %rd2155, %rd21;
	setp.lt.u64 	%p365, %rd2155, %rd21;
	selp.u64 	%rd2158, 1, 0, %p365;
	add.s64 	%rd2159, %rd2158, %rd2156;
	sub.s64 	%rd2160, %rd2148, %rd2159;
	setp.lt.u64 	%p366, %rd2148, %rd2159;
	selp.u64 	%rd2161, 1, 0, %p366;
	ld.const.u64 	%rd258, [_ZN3lux4cuda5bn2547BN254_PE+16];
	sub.s64 	%rd2162, %rd2160, %rd258;
	setp.lt.u64 	%p367, %rd2160, %rd258;
	selp.u64 	%rd2163, 1, 0, %p367;
	add.s64 	%rd2164, %rd2163, %rd2161;
	sub.s64 	%rd2165, %rd2152, %rd2164;
	setp.ge.u64 	%p368, %rd2152, %rd2164;
	sub.s64 	%rd2166, %rd2165, %rd25;
	setp.ge.u64 	%p369, %rd2165, %rd25;
	or.pred  	%p370, %p361, %p362;
	and.pred  	%p371, %p368, %p369;
	or.pred  	%p373, %p370, %p371;
	selp.b64 	%rd2167, %rd257, 0, %p373;
	sub.s64 	%rd2168, %rd2139, %rd2167;
	selp.b64 	%rd2169, %rd2157, %rd2143, %p373;
	selp.b64 	%rd2170, %rd2162, %rd2148, %p373;
	selp.b64 	%rd2171, %rd2166, %rd2152, %p373;
	shl.b64 	%rd2172, %rd2168, 1;
	shr.u64 	%rd2173, %rd2168, 63;
	add.s64 	%rd2174, %rd2169, %rd2173;
	setp.lt.u64 	%p374, %rd2174, %rd2169;
	selp.u64 	%rd2175, 1, 0, %p374;
	add.s64 	%rd2176, %rd2174, %rd2169;
	setp.lt.u64 	%p375, %rd2176, %rd2174;
	selp.u64 	%rd2177, 1, 0, %p375;
	add.s64 	%rd2178, %rd2170, %rd2175;
	add.s64 	%rd2179, %rd2178, %rd2177;
	setp.lt.u64 	%p376, %rd2179, %rd2170;
	selp.u64 	%rd2180, 1, 0, %p376;
	add.s64 	%rd2181, %rd2179, %rd2170;
	setp.lt.u64 	%p377, %rd2181, %rd2179;
	selp.u64 	%rd2182, 1, 0, %p377;
	add.s64 	%rd2183, %rd2171, %rd2180;
	add.s64 	%rd2184, %rd2183, %rd2182;
	setp.lt.u64 	%p378, %rd2184, %rd2171;
	add.s64 	%rd2185, %rd2184, %rd2171;
	setp.lt.u64 	%p379, %rd2185, %rd2184;
	setp.lt.u64 	%p380, %rd2172, %rd257;
	selp.u64 	%rd2186, 1, 0, %p380;
	selp.s64 	%rd2187, -1, 0, %p380;
	add.s64 	%rd2188, %rd2176, %rd2187;
	setp.lt.u64 	%p381, %rd2176, %rd2186;
	selp.u64 	%rd2189, 1, 0, %p381;
	sub.s64 	%rd2190, %rd2188, %rd21;
	setp.lt.u64 	%p382, %rd2188, %rd21;
	selp.u64 	%rd2191, 1, 0, %p382;
	add.s64 	%rd2192, %rd2191, %rd2189;
	sub.s64 	%rd2193, %rd2181, %rd2192;
	setp.lt.u64 	%p383, %rd2181, %rd2192;
	selp.u64 	%rd2194, 1, 0, %p383;
	sub.s64 	%rd2195, %rd2193, %rd258;
	setp.lt.u64 	%p384, %rd2193, %rd258;
	selp.u64 	%rd2196, 1, 0, %p384;
	add.s64 	%rd2197, %rd2196, %rd2194;
	sub.s64 	%rd2198, %rd2185, %rd2197;
	setp.ge.u64 	%p385, %rd2185, %rd2197;
	sub.s64 	%rd2199, %rd2198, %rd25;
	setp.ge.u64 	%p386, %rd2198, %rd25;
	or.pred  	%p387, %p378, %p379;
	and.pred  	%p388, %p385, %p386;
	or.pred  	%p390, %p387, %p388;
	selp.b64 	%rd2200, %rd257, 0, %p390;
	sub.s64 	%rd259, %rd2172, %rd2200;
	selp.b64 	%rd260, %rd2190, %rd2176, %p390;
	selp.b64 	%rd261, %rd2195, %rd2181, %p390;
	selp.b64 	%rd262, %rd2199, %rd2185, %p390;
	sub.s64 	%rd2990, %rd201, %rd3027;
	setp.lt.u64 	%p391, %rd201, %rd3027;
	selp.u64 	%rd2201, 1, 0, %p391;
	selp.s64 	%rd2202, -1, 0, %p391;
	add.s64 	%rd2203, %rd202, %rd2202;
	setp.lt.u64 	%p392, %rd202, %rd2201;
	selp.u64 	%rd2204, 1, 0, %p392;
	sub.s64 	%rd2991, %rd2203, %rd3026;
	setp.lt.u64 	%p393, %rd2203, %rd3026;
	selp.u64 	%rd2205, 1, 0, %p393;
	add.s64 	%rd2206, %rd2205, %rd2204;
	sub.s64 	%rd2207, %rd203, %rd2206;
	setp.lt.u64 	%p394, %rd203, %rd2206;
	selp.u64 	%rd2208, 1, 0, %p394;
	sub.s64 	%rd2992, %rd2207, %rd3025;
	setp.lt.u64 	%p395, %rd2207, %rd3025;
	selp.u64 	%rd2209, 1, 0, %p395;
	add.s64 	%rd2210, %rd2209, %rd2208;
	sub.s64 	%rd2211, %rd204, %rd2210;
	setp.ge.u64 	%p396, %rd204, %rd2210;
	sub.s64 	%rd2993, %rd2211, %rd3024;
	setp.ge.u64 	%p397, %rd2211, %rd3024;
	and.pred  	%p398, %p396, %p397;
	@%p398 bra 	$L__BB1_59;
	add.s64 	%rd2990, %rd257, %rd2990;
	setp.lt.u64 	%p399, %rd2990, %rd257;
	selp.u64 	%rd2212, 1, 0, %p399;
	add.s64 	%rd2213, %rd2991, %rd2212;
	setp.lt.u64 	%p400, %rd2213, %rd2991;
	selp.u64 	%rd2214, 1, 0, %p400;
	add.s64 	%rd2991, %rd2213, %rd21;
	setp.lt.u64 	%p401, %rd2991, %rd2213;
	selp.u64 	%rd2215, 1, 0, %p401;
	add.s64 	%rd2216, %rd2992, %rd2214;
	add.s64 	%rd2217, %rd2216, %rd2215;
	setp.lt.u64 	%p402, %rd2217, %rd2992;
	selp.u64 	%rd2218, 1, 0, %p402;
	add.s64 	%rd2992, %rd2217, %rd258;
	setp.lt.u64 	%p403, %rd2992, %rd2217;
	selp.u64 	%rd2219, 1, 0, %p403;
	add.s64 	%rd2220, %rd25, %rd2993;
	add.s64 	%rd2221, %rd2220, %rd2218;
	add.s64 	%rd2993, %rd2221, %rd2219;
$L__BB1_59:
	// begin inline asm
	mul.hi.u64 %rd2222, %rd1759, %rd2990;
	// end inline asm
	// begin inline asm
	mul.lo.u64 %rd2225, %rd1759, %rd2990;
	// end inline asm
	// begin inline asm
	mul.hi.u64 %rd2228, %rd1759, %rd2991;
	// end inline asm
	// begin inline asm
	mul.lo.u64 %rd2231, %rd1759, %rd2991;
	// end inline asm
	add.s64 	%rd2342, %rd2231, %rd2222;
	// begin inline asm
	mul.hi.u64 %rd2234, %rd1759, %rd2992;
	// end inline asm
	// begin inline asm
	mul.lo.u64 %rd2237, %rd1759, %rd2992;
	// end inline asm
	add.s64 	%rd2343, %rd2237, %rd2228;
	// begin inline asm
	mul.hi.u64 %rd2240, %rd1759, %rd2993;
	// end inline asm
	// begin inline asm
	mul.lo.u64 %rd2243, %rd1759, %rd2993;
	// end inline asm
	add.s64 	%rd2344, %rd2243, %rd2234;
	// begin inline asm
	mul.hi.u64 %rd2246, %rd1765, %rd2990;
	// end inline asm
	// begin inline asm
	mul.lo.u64 %rd2249, %rd1765, %rd2990;
	// end inline asm
	add.s64 	%rd2345, %rd2249, %rd2342;
	setp.lt.u64 	%p404, %rd2345, %rd2249;
	selp.u64 	%rd2346, 1, 0, %p404;
	add.s64 	%rd2347, %rd2246, %rd2346;
	// begin inline asm
	mul.hi.u64 %rd2252, %rd1765, %rd2991;
	// end inline asm
	// begin inline asm
	mul.lo.u64 %rd2255, %rd1765, %rd2991;
	// end inline asm
	add.s64 	%rd2348, %rd2255, %rd2347;
	add.s64 	%rd2349, %rd2348, %rd2343;
	setp.lt.u64 	%p405, %rd2349, %rd2348;
	selp.u64 	%rd2350, 1, 0, %p405;
	add.s64 	%rd2351, %rd2252, %rd2350;
	// begin inline asm
	mul.hi.u64 %rd2258, %rd1765, %rd2992;
	// end inline asm
	// begin inline asm
	mul.lo.u64 %rd2261, %rd1765, %rd2992;
	// end inline asm
	add.s64 	%rd2352, %rd2261, %rd2351;
	add.s64 	%rd2353, %rd2352, %rd2344;
	setp.lt.u64 	%p406, %rd2353, %rd2352;
	selp.u64 	%rd2354, 1, 0, %p406;
	add.s64 	%rd2355, %rd2258, %rd2354;
	// begin inline asm
	mul.hi.u64 %rd2264, %rd1765, %rd2993;
	// end inline asm
	// begin inline asm
	mul.lo.u64 %rd2267, %rd1765, %rd2993;
	// end inline asm
	add.s64 	%rd2356, %rd2267, %rd2355;
	add.s64 	%rd2357, %rd2356, %rd2240;
	setp.lt.u64 	%p407, %rd2357, %rd2356;
	selp.u64 	%rd2358, 1, 0, %p407;
	add.s64 	%rd2359, %rd2264, %rd2358;
	// begin inline asm
	mul.hi.u64 %rd2270, %rd1771, %rd2990;
	// end inline asm
	// begin inline asm
	mul.lo.u64 %rd2273, %rd1771, %rd2990;
	// end inline asm
	add.s64 	%rd2360, %rd2273, %rd2349;
	setp.lt.u64 	%p408, %rd2360, %rd2273;
	selp.u64 	%rd2361, 1, 0, %p408;
	add.s64 	%rd2362, %rd2270, %rd2361;
	// begin inline asm
	mul.hi.u64 %rd2276, %rd1771, %rd2991;
	// end inline asm
	// begin inline asm
	mul.lo.u64 %rd2279, %rd1771, %rd2991;
	// end inline asm
	add.s64 	%rd2363, %rd2279, %rd2362;
	add.s64 	%rd2364, %rd2363, %rd2353;
	setp.lt.u64 	%p409, %rd2364, %rd2363;
	selp.u64 	%rd2365, 1, 0, %p409;
	add.s64 	%rd2366, %rd2276, %rd2365;
	// begin inline asm
	mul.hi.u64 %rd2282, %rd1771, %rd2992;
	// end inline asm
	// begin inline asm
	mul.lo.u64 %rd2285, %rd1771, %rd2992;
	// end inline asm
	add.s64 	%rd2367, %rd2285, %rd2366;
	add.s64 	%rd2368, %rd2367, %rd2357;
	setp.lt.u64 	%p410, %rd2368, %rd2367;
	selp.u64 	%rd2369, 1, 0, %p410;
	add.s64 	%rd2370, %rd2282, %rd2369;
	// begin inline asm
	mul.hi.u64 %rd2288, %rd1771, %rd2993;
	// end inline asm
	// begin inline asm
	mul.lo.u64 %rd2291, %rd1771, %rd2993;
	// end inline asm
	add.s64 	%rd2371, %rd2291, %rd2370;
	add.s64 	%rd2372, %rd2371, %rd2359;
	setp.lt.u64 	%p411, %rd2372, %rd2371;
	selp.u64 	%rd2373, 1, 0, %p411;
	add.s64 	%rd2374, %rd2288, %rd2373;
	// begin inline asm
	mul.hi.u64 %rd2294, %rd1777, %rd2990;
	// end inline asm
	// begin inline asm
	mul.lo.u64 %rd2297, %rd1777, %rd2990;
	// end inline asm
	add.s64 	%rd2375, %rd2297, %rd2364;
	setp.lt.u64 	%p412, %rd2375, %rd2297;
	selp.u64 	%rd2376, 1, 0, %p412;
	add.s64 	%rd2377, %rd2294, %rd2376;
	// begin inline asm
	mul.hi.u64 %rd2300, %rd1777, %rd2991;
	// end inline asm
	// begin inline asm
	mul.lo.u64 %rd2303, %rd1777, %rd2991;
	// end inline asm
	add.s64 	%rd2378, %rd2303, %rd2377;
	add.s64 	%rd2994, %rd2378, %rd2368;
	setp.lt.u64 	%p413, %rd2994, %rd2378;
	selp.u64 	%rd2379, 1, 0, %p413;
	add.s64 	%rd2380, %rd2300, %rd2379;
	// begin inline asm
	mul.hi.u64 %rd2306, %rd1777, %rd2992;
	// end inline asm
	// begin inline asm
	mul.lo.u64 %rd2309, %rd1777, %rd2992;
	// end inline asm
	add.s64 	%rd2381, %rd2309, %rd2380;
	add.s64 	%rd2995, %rd2381, %rd2372;
	setp.lt.u64 	%p414, %rd2995, %rd2381;
	selp.u64 	%rd2382, 1, 0, %p414;
	add.s64 	%rd2383, %rd2306, %rd2382;
	// begin inline asm
	mul.hi.u64 %rd2312, %rd1777, %rd2993;
	// end inline asm
	// begin inline asm
	mul.lo.u64 %rd2315, %rd1777, %rd2993;
	// end inline asm
	add.s64 	%rd2384, %rd2315, %rd2383;
	add.s64 	%rd2996, %rd2384, %rd2374;
	setp.lt.u64 	%p415, %rd2996, %rd2384;
	selp.u64 	%rd2385, 1, 0, %p415;
	add.s64 	%rd2997, %rd2312, %rd2385;
	ld.const.u64 	%rd2386, [_ZN3lux4cuda5bn2549BN254_INVE];
	mul.lo.s64 	%rd2340, %rd2386, %rd2225;
	ld.const.u64 	%rd279, [_ZN3lux4cuda5bn2547BN254_PE];
	// begin inline asm
	mul.hi.u64 %rd2318, %rd2340, %rd279;
	// end inline asm
	// begin inline asm
	mul.lo.u64 %rd2321, %rd2340, %rd279;
	// end inline asm
	not.b64 	%rd2387, %rd2225;
	setp.gt.u64 	%p416, %rd2321, %rd2387;
	selp.u64 	%rd2388, 1, 0, %p416;
	add.s64 	%rd2389, %rd2318, %rd2388;
	// begin inline asm
	mul.hi.u64 %rd2324, %rd2340, %rd21;
	// end inline asm
	// begin inline asm
	mul.lo.u64 %rd2327, %rd2340, %rd21;
	// end inline asm
	add.s64 	%rd2390, %rd2327, %rd2389;
	add.s64 	%rd280, %rd2390, %rd2345;
	setp.lt.u64 	%p417, %rd280, %rd2390;
	selp.u64 	%rd2391, 1, 0, %p417;
	add.s64 	%rd2392, %rd2324, %rd2391;
	ld.const.u64 	%rd281, [_ZN3lux4cuda5bn2547BN254_PE+16];
	// begin inline asm
	mul.hi.u64 %rd2330, %rd2340, %rd281;
	// end inline asm
	// begin inline asm
	mul.lo.u64 %rd2333, %rd2340, %rd281;
	// end inline asm
	add.s64 	%rd2393, %rd2333, %rd2392;
	add.s64 	%rd282, %rd2393, %rd2360;
	setp.lt.u64 	%p418, %rd282, %rd2393;
	selp.u64 	%rd2394, 1, 0, %p418;
	add.s64 	%rd2395, %rd2330, %rd2394;
	// begin inline asm
	mul.hi.u64 %rd2336, %rd2340, %rd25;
	// end inline asm
	// begin inline asm
	mul.lo.u64 %rd2339, %rd2340, %rd25;
	// end inline asm
	add.s64 	%rd2396, %rd2339, %rd2395;
	add.s64 	%rd283, %rd2396, %rd2375;
	setp.lt.u64 	%p419, %rd283, %rd2396;
	selp.u64 	%rd2397, 1, 0, %p419;
	add.s64 	%rd284, %rd2336, %rd2397;
	setp.eq.s64 	%p420, %rd284, 0;
	@%p420 bra 	$L__BB1_63;
	add.s64 	%rd285, %rd2994, %rd284;
	setp.ge.u64 	%p421, %rd285, %rd2994;
	mov.u64 	%rd2994, %rd285;
	@%p421 bra 	$L__BB1_63;
	add.s64 	%rd2995, %rd2995, 1;
	setp.ne.s64 	%p422, %rd2995, 0;
	mov.u64 	%rd2994, %rd285;
	@%p422 bra 	$L__BB1_63;
	add.s64 	%rd2996, %rd2996, 1;
	setp.eq.s64 	%p423, %rd2996, 0;
	selp.u64 	%rd2399, 1, 0, %p423;
	add.s64 	%rd2997, %rd2997, %rd2399;
	mov.b64 	%rd2995, 0;
	mov.u64 	%rd2994, %rd285;
$L__BB1_63:
	ld.const.u64 	%rd293, [_ZN3lux4cuda5bn2549BN254_INVE];
	mul.lo.s64 	%rd2422, %rd293, %rd280;
	// begin inline asm
	mul.hi.u64 %rd2400, %rd2422, %rd279;
	// end inline asm
	// begin inline asm
	mul.lo.u64 %rd2403, %rd2422, %rd279;
	// end inline asm
	not.b64 	%rd2424, %rd280;
	setp.gt.u64 	%p424, %rd2403, %rd2424;
	selp.u64 	%rd2425, 1, 0, %p424;
	add.s64 	%rd2426, %rd2400, %rd2425;
	// begin inline asm
	mul.hi.u64 %rd2406, %rd2422, %rd21;
	// end inline asm
	// begin inline asm
	mul.lo.u64 %rd2409, %rd2422, %rd21;
	// end inline asm
	add.s64 	%rd2427, %rd2409, %rd2426;
	add.s64 	%rd294, %rd2427, %rd282;
	setp.lt.u64 	%p425, %rd294, %rd2427;
	selp.u64 	%rd2428, 1, 0, %p425;
	add.s64 	%rd2429, %rd2406, %rd2428;
	// begin inline asm
	mul.hi.u64 %rd2412, %rd2422, %rd281;
	// end inline asm
	// begin inline asm
	mul.lo.u64 %rd2415, %rd2422, %rd281;
	// end inline asm
	add.s64 	%rd2430, %rd2415, %rd2429;
	add.s64 	%rd295, %rd2430, %rd283;
	setp.lt.u64 	%p426, %rd295, %rd2430;
	selp.u64 	%rd2431, 1, 0, %p426;
	add.s64 	%rd2432, %rd2412, %rd2431;
	// begin inline asm
	mul.hi.u64 %rd2418, %rd2422, %rd25;
	// end inline asm
	// begin inline asm
	mul.lo.u64 %rd2421, %rd2422, %rd25;
	// end inline asm
	add.s64 	%rd2433, %rd2421, %rd2432;
	add.s64 	%rd296, %rd2433, %rd2994;
	setp.lt.u64 	%p427, %rd296, %rd2433;
	selp.u64 	%rd2434, 1, 0, %p427;
	add.s64 	%rd297, %rd2418, %rd2434;
	setp.eq.s64 	%p428, %rd297, 0;
	@%p428 bra 	$L__BB1_66;
	add.s64 	%rd298, %rd2995, %rd297;
	setp.ge.u64 	%p429, %rd298, %rd2995;
	mov.u64 	%rd2995, %rd298;
	@%p429 bra 	$L__BB1_66;
	add.s64 	%rd2996, %rd2996, 1;
	setp.eq.s64 	%p430, %rd2996, 0;
	selp.u64 	%rd2435, 1, 0, %p430;
	add.s64 	%rd2997, %rd2997, %rd2435;
$L__BB1_66:
	mul.lo.s64 	%rd2458, %rd293, %rd294;
	// begin inline asm
	mul.hi.u64 %rd2436, %rd2458, %rd279;
	// end inline asm
	// begin inline asm
	mul.lo.u64 %rd2439, %rd2458, %rd279;
	// end inline asm
	not.b64 	%rd2460, %rd294;
	setp.gt.u64 	%p431, %rd2439, %rd2460;
	selp.u64 	%rd2461, 1, 0, %p431;
	add.s64 	%rd2462, %rd2436, %rd2461;
	// begin inline asm
	mul.hi.u64 %rd2442, %rd2458, %rd21;
	// end inline asm
	// begin inline asm
	mul.lo.u64 %rd2445, %rd2458, %rd21;
	// end inline asm
	add.s64 	%rd2463, %rd2445, %rd2462;
	add.s64 	%rd304, %rd2463, %rd295;
	setp.lt.u64 	%p432, %rd304, %rd2463;
	selp.u64 	%rd2464, 1, 0, %p432;
	add.s64 	%rd2465, %rd2442, %rd2464;
	// begin inline asm
	mul.hi.u64 %rd2448, %rd2458, %rd281;
	// end inline asm
	// begin inline asm
	mul.lo.u64 %rd2451, %rd2458, %rd281;
	// end inline asm
	add.s64 	%rd2466, %rd2451, %rd2465;
	add.s64 	%rd305, %rd2466, %rd296;
	setp.lt.u64 	%p433, %rd305, %rd2466;
	selp.u64 	%rd2467, 1, 0, %p433;
	add.s64 	%rd2468, %rd2448, %rd2467;
	// begin inline asm
	mul.hi.u64 %rd2454, %rd2458, %rd25;
	// end inline asm
	// begin inline asm
	mul.lo.u64 %rd2457, %rd2458, %rd25;
	// end inline asm
	add.s64 	%rd2469, %rd2457, %rd2468;
	add.s64 	%rd306, %rd2469, %rd2995;
	setp.lt.u64 	%p434, %rd306, %rd2469;
	selp.u64 	%rd2470, 1, 0, %p434;
	add.s64 	%rd307, %rd2454, %rd2470;
	setp.eq.s64 	%p435, %rd307, 0;
	@%p435 bra 	$L__BB1_68;
	add.s64 	%rd308, %rd2996, %rd307;
	setp.lt.u64 	%p436, %rd308, %rd2996;
	selp.u64 	%rd2471, 1, 0, %p436;
	add.s64 	%rd2997, %rd2997, %rd2471;
	mov.u64 	%rd2996, %rd308;
$L__BB1_68:
	shl.b64 	%rd2496, %rd259, 1;
	shr.u64 	%rd2497, %rd259, 63;
	add.s64 	%rd2498, %rd260, %rd2497;
	setp.lt.u64 	%p437, %rd2498, %rd260;
	add.s64 	%rd2499, %rd2498, %rd260;
	setp.lt.u64 	%p438, %rd2499, %rd2498;
	selp.u64 	%rd2500, 1, 0, %p437;
	add.s64 	%rd2501, %rd261, %rd2500;
	selp.u64 	%rd2502, 1, 0, %p438;
	add.s64 	%rd2503, %rd2501, %rd2502;
	add.s64 	%rd2504, %rd2503, %rd261;
	setp.lt.u64 	%p439, %rd2504, %rd2503;
	setp.lt.u64 	%p440, %rd2503, %rd261;
	selp.u64 	%rd2505, 1, 0, %p440;
	add.s64 	%rd2506, %rd262, %rd2505;
	selp.u64 	%rd2507, 1, 0, %p439;
	add.s64 	%rd2508, %rd2506, %rd2507;
	add.s64 	%rd2509, %rd2508, %rd262;
	setp.lt.u64 	%p441, %rd2509, %rd2508;
	ld.const.u64 	%rd312, [_ZN3lux4cuda5bn2547BN254_PE];
	setp.lt.u64 	%p442, %rd2496, %rd312;
	selp.u64 	%rd2510, 1, 0, %p442;
	selp.s64 	%rd2511, -1, 0, %p442;
	add.s64 	%rd2512, %rd2499, %rd2511;
	setp.lt.u64 	%p443, %rd2512, %rd21;
	selp.u64 	%rd2513, 1, 0, %p443;
	setp.lt.u64 	%p444, %rd2499, %rd2510;
	selp.u64 	%rd2514, 1, 0, %p444;
	add.s64 	%rd2515, %rd2513, %rd2514;
	sub.s64 	%rd2516, %rd2504, %rd2515;
	setp.lt.u64 	%p445, %rd2516, %rd281;
	selp.u64 	%rd2517, 1, 0, %p445;
	setp.lt.u64 	%p446, %rd2504, %rd2515;
	selp.u64 	%rd2518, 1, 0, %p446;
	add.s64 	%rd2519, %rd2517, %rd2518;
	sub.s64 	%rd2520, %rd2509, %rd2519;
	setp.ge.u64 	%p447, %rd2520, %rd25;
	setp.ge.u64 	%p448, %rd2509, %rd2519;
	and.pred  	%p449, %p448, %p447;
	setp.lt.u64 	%p451, %rd2508, %rd262;
	or.pred  	%p452, %p451, %p441;
	or.pred  	%p453, %p452, %p449;
	selp.b64 	%rd2521, %rd312, 0, %p453;
	sub.s64 	%rd2522, %rd2496, %rd2521;
	sub.s64 	%rd2523, %rd2512, %rd21;
	selp.b64 	%rd2524, %rd2523, %rd2499, %p453;
	sub.s64 	%rd2525, %rd2516, %rd281;
	selp.b64 	%rd2526, %rd2525, %rd2504, %p453;
	sub.s64 	%rd2527, %rd2520, %rd25;
	selp.b64 	%rd2528, %rd2527, %rd2509, %p453;
	ld.const.u64 	%rd313, [_ZN3lux4cuda5bn2549BN254_INVE];
	mul.lo.s64 	%rd2494, %rd313, %rd304;
	// begin inline asm
	mul.hi.u64 %rd2472, %rd2494, %rd312;
	// end inline asm
	// begin inline asm
	mul.lo.u64 %rd2475, %rd2494, %rd312;
	// end inline asm
	not.b64 	%rd2529, %rd304;
	setp.gt.u64 	%p454, %rd2475, %rd2529;
	selp.u64 	%rd2530, 1, 0, %p454;
	add.s64 	%rd2531, %rd2472, %rd2530;
	// begin inline asm
	mul.hi.u64 %rd2478, %rd2494, %rd21;
	// end inline asm
	// begin inline asm
	mul.lo.u64 %rd2481, %rd2494, %rd21;
	// end inline asm
	add.s64 	%rd2532, %rd2481, %rd2531;
	add.s64 	%rd2533, %rd2532, %rd305;
	setp.lt.u64 	%p455, %rd2533, %rd2532;
	selp.u64 	%rd2534, 1, 0, %p455;
	add.s64 	%rd2535, %rd2478, %rd2534;
	// begin inline asm
	mul.hi.u64 %rd2484, %rd2494, %rd281;
	// end inline asm
	// begin inline asm
	mul.lo.u64 %rd2487, %rd2494, %rd281;
	// end inline asm
	add.s64 	%rd2536, %rd2487, %rd2535;
	add.s64 	%rd2537, %rd2536, %rd306;
	setp.lt.u64 	%p456, %rd2537, %rd2536;
	selp.u64 	%rd2538, 1, 0, %p456;
	add.s64 	%rd2539, %rd2484, %rd2538;
	// begin inline asm
	mul.hi.u64 %rd2490, %rd2494, %rd25;
	// end inline asm
	// begin inline asm
	mul.lo.u64 %rd2493, %rd2494, %rd25;
	// end inline asm
	add.s64 	%rd2540, %rd2493, %rd2539;
	add.s64 	%rd2541, %rd2540, %rd2996;
	setp.lt.u64 	%p457, %rd2541, %rd2540;
	selp.u64 	%rd2542, 1, 0, %p457;
	add.s64 	%rd2543, %rd2490, %rd2542;
	add.s64 	%rd2544, %rd2997, %rd2543;
	setp.lt.u64 	%p458, %rd2533, %rd312;
	selp.u64 	%rd2545, 1, 0, %p458;
	selp.s64 	%rd2546, -1, 0, %p458;
	add.s64 	%rd2547, %rd2537, %rd2546;
	setp.lt.u64 	%p459, %rd2537, %rd2545;
	selp.u64 	%rd2548, 1, 0, %p459;
	sub.s64 	%rd2549, %rd2547, %rd21;
	setp.lt.u64 	%p460, %rd2547, %rd21;
	selp.u64 	%rd2550, 1, 0, %p460;
	add.s64 	%rd2551, %rd2550, %rd2548;
	sub.s64 	%rd2552, %rd2541, %rd2551;
	setp.lt.u64 	%p461, %rd2541, %rd2551;
	selp.u64 	%rd2553, 1, 0, %p461;
	sub.s64 	%rd2554, %rd2552, %rd281;
	setp.lt.u64 	%p462, %rd2552, %rd281;
	selp.u64 	%rd2555, 1, 0, %p462;
	add.s64 	%rd2556, %rd2555, %rd2553;
	sub.s64 	%rd2557, %rd2544, %rd2556;
	setp.ge.u64 	%p463, %rd2544, %rd2556;
	sub.s64 	%rd2558, %rd2557, %rd25;
	setp.ge.u64 	%p464, %rd2557, %rd25;
	and.pred  	%p465, %p463, %p464;
	selp.b64 	%rd2559, %rd312, 0, %p465;
	sub.s64 	%rd2560, %rd2533, %rd2559;
	selp.b64 	%rd2561, %rd2549, %rd2537, %p465;
	selp.b64 	%rd2562, %rd2554, %rd2541, %p465;
	selp.b64 	%rd2563, %rd2558, %rd2544, %p465;
	sub.s64 	%rd3023, %rd2560, %rd2522;
	setp.lt.u64 	%p466, %rd2560, %rd2522;
	selp.u64 	%rd2564, 1, 0, %p466;
	selp.s64 	%rd2565, -1, 0, %p466;
	add.s64 	%rd2566, %rd2561, %rd2565;
	setp.lt.u64 	%p467, %rd2561, %rd2564;
	selp.u64 	%rd2567, 1, 0, %p467;
	sub.s64 	%rd3022, %rd2566, %rd2524;
	setp.lt.u64 	%p468, %rd2566, %rd2524;
	selp.u64 	%rd2568, 1, 0, %p468;
	add.s64 	%rd2569, %rd2568, %rd2567;
	sub.s64 	%rd2570, %rd2562, %rd2569;
	setp.lt.u64 	%p469, %rd2562, %rd2569;
	selp.u64 	%rd2571, 1, 0, %p469;
	sub.s64 	%rd3021, %rd2570, %rd2526;
	setp.lt.u64 	%p470, %rd2570, %rd2526;
	selp.u64 	%rd2572, 1, 0, %p470;
	add.s64 	%rd2573, %rd2572, %rd2571;
	sub.s64 	%rd2574, %rd2563, %rd2573;
	setp.ge.u64 	%p471, %rd2563, %rd2573;
	sub.s64 	%rd3020, %rd2574, %rd2528;
	setp.ge.u64 	%p472, %rd2574, %rd2528;
	and.pred  	%p473, %p471, %p472;
	@%p473 bra 	$L__BB1_70;
	add.s64 	%rd3023, %rd312, %rd3023;
	setp.lt.u64 	%p474, %rd3023, %rd312;
	selp.u64 	%rd2575, 1, 0, %p474;
	add.s64 	%rd2576, %rd3022, %rd2575;
	setp.lt.u64 	%p475, %rd2576, %rd3022;
	selp.u64 	%rd2577, 1, 0, %p475;
	add.s64 	%rd3022, %rd2576, %rd21;
	setp.lt.u64 	%p476, %rd3022, %rd2576;
	selp.u64 	%rd2578, 1, 0, %p476;
	add.s64 	%rd2579, %rd3021, %rd2577;
	add.s64 	%rd2580, %rd2579, %rd2578;
	setp.lt.u64 	%p477, %rd2580, %rd3021;
	selp.u64 	%rd2581, 1, 0, %p477;
	add.s64 	%rd3021, %rd2580, %rd281;
	setp.lt.u64 	%p478, %rd3021, %rd2580;
	selp.u64 	%rd2582, 1, 0, %p478;
	add.s64 	%rd2583, %rd25, %rd3020;
	add.s64 	%rd2584, %rd2583, %rd2581;
	add.s64 	%rd3020, %rd2584, %rd2582;
$L__BB1_70:
	ld.param.u64 	%rd2931, [_ZN3lux4cuda5bn25422bn254_g1_double_kernelEPKNS1_12G1ProjectiveEPS2_j_param_0];
	// begin inline asm
	mul.hi.u64 %rd2585, %rd59, %rd2;
	// end inline asm
	// begin inline asm
	mul.lo.u64 %rd2588, %rd59, %rd2;
	// end inline asm
	cvta.to.global.u64 	%rd2705, %rd2931;
	mov.u32 	%r10, %ctaid.x;
	mov.u32 	%r11, %ntid.x;
	mov.u32 	%r12, %tid.x;
	mad.lo.s32 	%r13, %r10, %r11, %r12;
	mul.wide.u32 	%rd2706, %r13, 96;
	add.s64 	%rd2707, %rd2705, %rd2706;
	ld.global.u64 	%rd2593, [%rd2707+72];
	// begin inline asm
	mul.hi.u64 %rd2591, %rd59, %rd2593;
	// end inline asm
	// begin inline asm
	mul.lo.u64 %rd2594, %rd59, %rd2593;
	// end inline asm
	add.s64 	%rd2708, %rd2594, %rd2585;
	ld.global.u64 	%rd2599, [%rd2707+80];
	// begin inline asm
	mul.hi.u64 %rd2597, %rd59, %rd2599;
	// end inline asm
	// begin inline asm
	mul.lo.u64 %rd2600, %rd59, %rd2599;
	// end inline asm
	add.s64 	%rd2709, %rd2600, %rd2591;
	ld.global.u64 	%rd2605, [%rd2707+88];
	// begin inline asm
	mul.hi.u64 %rd2603, %rd59, %rd2605;
	// end inline asm
	// begin inline asm
	mul.lo.u64 %rd2606, %rd59, %rd2605;
	// end inline asm
	add.s64 	%rd2710, %rd2606, %rd2597;
	// begin inline asm
	mul.hi.u64 %rd2609, %rd60, %rd2;
	// end inline asm
	// begin inline asm
	mul.lo.u64 %rd2612, %rd60, %rd2;
	// end inline asm
	add.s64 	%rd2711, %rd2612, %rd2708;
	setp.lt.u64 	%p479, %rd2711, %rd2612;
	selp.u64 	%rd2712, 1, 0, %p479;
	add.s64 	%rd2713, %rd2609, %rd2712;
	// begin inline asm
	mul.hi.u64 %rd2615, %rd60, %rd2593;
	// end inline asm
	// begin inline asm
	mul.lo.u64 %rd2618, %rd60, %rd2593;
	// end inline asm
	add.s64 	%rd2714, %rd2618, %rd2713;
	add.s64 	%rd2715, %rd2714, %rd2709;
	setp.lt.u64 	%p480, %rd2715, %rd2714;
	selp.u64 	%rd2716, 1, 0, %p480;
	add.s64 	%rd2717, %rd2615, %rd2716;
	// begin inline asm
	mul.hi.u64 %rd2621, %rd60, %rd2599;
	// end inline asm
	// begin inline asm
	mul.lo.u64 %rd2624, %rd60, %rd2599;
	// end inline asm
	add.s64 	%rd2718, %rd2624, %rd2717;
	add.s64 	%rd2719, %rd2718, %rd2710;
	setp.lt.u64 	%p481, %rd2719, %rd2718;
	selp.u64 	%rd2720, 1, 0, %p481;
	add.s64 	%rd2721, %rd2621, %rd2720;
	// begin inline asm
	mul.hi.u64 %rd2627, %rd60, %rd2605;
	// end inline asm
	// begin inline asm
	mul.lo.u64 %rd2630, %rd60, %rd2605;
	// end inline asm
	add.s64 	%rd2722, %rd2630, %rd2721;
	add.s64 	%rd2723, %rd2722, %rd2603;
	setp.lt.u64 	%p482, %rd2723, %rd2722;
	selp.u64 	%rd2724, 1, 0, %p482;
	add.s64 	%rd2725, %rd2627, %rd2724;
	// begin inline asm
	mul.hi.u64 %rd2633, %rd61, %rd2;
	// end inline asm
	// begin inline asm
	mul.lo.u64 %rd2636, %rd61, %rd2;
	// end inline asm
	add.s64 	%rd2726, %rd2636, %rd2715;
	setp.lt.u64 	%p483, %rd2726, %rd2636;
	selp.u64 	%rd2727, 1, 0, %p483;
	add.s64 	%rd2728, %rd2633, %rd2727;
	// begin inline asm
	mul.hi.u64 %rd2639, %rd61, %rd2593;
	// end inline asm
	// begin inline asm
	mul.lo.u64 %rd2642, %rd61, %rd2593;
	// end inline asm
	add.s64 	%rd2729, %rd2642, %rd2728;
	add.s64 	%rd2730, %rd2729, %rd2719;
	setp.lt.u64 	%p484, %rd2730, %rd2729;
	selp.u64 	%rd2731, 1, 0, %p484;
	add.s64 	%rd2732, %rd2639, %rd2731;
	// begin inline asm
	mul.hi.u64 %rd2645, %rd61, %rd2599;
	// end inline asm
	// begin inline asm
	mul.lo.u64 %rd2648, %rd61, %rd2599;
	// end inline asm
	add.s64 	%rd2733, %rd2648, %rd2732;
	add.s64 	%rd2734, %rd2733, %rd2723;
	setp.lt.u64 	%p485, %rd2734, %rd2733;
	selp.u64 	%rd2735, 1, 0, %p485;
	add.s64 	%rd2736, %rd2645, %rd2735;
	// begin inline asm
	mul.hi.u64 %rd2651, %rd61, %rd2605;
	// end inline asm
	// begin inline asm
	mul.lo.u64 %rd2654, %rd61, %rd2605;
	// end inline asm
	add.s64 	%rd2737, %rd2654, %rd2736;
	add.s64 	%rd2738, %rd2737, %rd2725;
	setp.lt.u64 	%p486, %rd2738, %rd2737;
	selp.u64 	%rd2739, 1, 0, %p486;
	add.s64 	%rd2740, %rd2651, %rd2739;
	// begin inline asm
	mul.hi.u64 %rd2657, %rd62, %rd2;
	// end inline asm
	// begin inline asm
	mul.lo.u64 %rd2660, %rd62, %rd2;
	// end inline asm
	add.s64 	%rd2741, %rd2660, %rd2730;
	setp.lt.u64 	%p487, %rd2741, %rd2660;
	selp.u64 	%rd2742, 1, 0, %p487;
	add.s64 	%rd2743, %rd2657, %rd2742;
	// begin inline asm
	mul.hi.u64 %rd2663, %rd62, %rd2593;
	// end inline asm
	// begin inline asm
	mul.lo.u64 %rd2666, %rd62, %rd2593;
	// end inline asm
	add.s64 	%rd2744, %rd2666, %rd2743;
	add.s64 	%rd3007, %rd2744, %rd2734;
	setp.lt.u64 	%p488, %rd3007, %rd2744;
	selp.u64 	%rd2745, 1, 0, %p488;
	add.s64 	%rd2746, %rd2663, %rd2745;
	// begin inline asm
	mul.hi.u64 %rd2669, %rd62, %rd2599;
	// end inline asm
	// begin inline asm
	mul.lo.u64 %rd2672, %rd62, %rd2599;
	// end inline asm
	add.s64 	%rd2747, %rd2672, %rd2746;
	add.s64 	%rd3008, %rd2747, %rd2738;
	setp.lt.u64 	%p489, %rd3008, %rd2747;
	selp.u64 	%rd2748, 1, 0, %p489;
	add.s64 	%rd2749, %rd2669, %rd2748;
	// begin inline asm
	mul.hi.u64 %rd2675, %rd62, %rd2605;
	// end inline asm
	// begin inline asm
	mul.lo.u64 %rd2678, %rd62, %rd2605;
	// end inline asm
	add.s64 	%rd2750, %rd2678, %rd2749;
	add.s64 	%rd3009, %rd2750, %rd2740;
	setp.lt.u64 	%p490, %rd3009, %rd2750;
	selp.u64 	%rd2751, 1, 0, %p490;
	add.s64 	%rd3010, %rd2675, %rd2751;
	mul.lo.s64 	%rd2703, %rd313, %rd2588;
	// begin inline asm
	mul.hi.u64 %rd2681, %rd2703, %rd312;
	// end inline asm
	// begin inline asm
	mul.lo.u64 %rd2684, %rd2703, %rd312;
	// end inline asm
	not.b64 	%rd2752, %rd2588;
	setp.gt.u64 	%p491, %rd2684, %rd2752;
	selp.u64 	%rd2753, 1, 0, %p491;
	add.s64 	%rd2754, %rd2681, %rd2753;
	// begin inline asm
	mul.hi.u64 %rd2687, %rd2703, %rd21;
	// end inline asm
	// begin inline asm
	mul.lo.u64 %rd2690, %rd2703, %rd21;
	// end inline asm
	add.s64 	%rd2755, %rd2690, %rd2754;
	add.s64 	%rd330, %rd2755, %rd2711;
	setp.lt.u64 	%p492, %rd330, %rd2755;
	selp.u64 	%rd2756, 1, 0, %p492;
	add.s64 	%rd2757, %rd2687, %rd2756;
	// begin inline asm
	mul.hi.u64 %rd2693, %rd2703, %rd281;
	// end inline asm
	// begin inline asm
	mul.lo.u64 %rd2696, %rd2703, %rd281;
	// end inline asm
	add.s64 	%rd2758, %rd2696, %rd2757;
	add.s64 	%rd331, %rd2758, %rd2726;
	setp.lt.u64 	%p493, %rd331, %rd2758;
	selp.u64 	%rd2759, 1, 0, %p493;
	add.s64 	%rd2760, %rd2693, %rd2759;
	// begin inline asm
	mul.hi.u64 %rd2699, %rd2703, %rd25;
	// end inline asm
	// begin inline asm
	mul.lo.u64 %rd2702, %rd2703, %rd25;
	// end inline asm
	add.s64 	%rd2761, %rd2702, %rd2760;
	add.s64 	%rd332, %rd2761, %rd2741;
	setp.lt.u64 	%p494, %rd332, %rd2761;
	selp.u64 	%rd2762, 1, 0, %p494;
	add.s64 	%rd333, %rd2699, %rd2762;
	setp.eq.s64 	%p495, %rd333, 0;
	@%p495 bra 	$L__BB1_74;
	add.s64 	%rd334, %rd3007, %rd333;
	setp.ge.u64 	%p496, %rd334, %rd3007;
	mov.u64 	%rd3007, %rd334;
	@%p496 bra 	$L__BB1_74;
	add.s64 	%rd3008, %rd3008, 1;
	setp.ne.s64 	%p497, %rd3008, 0;
	mov.u64 	%rd3007, %rd334;
	@%p497 bra 	$L__BB1_74;
	add.s64 	%rd3009, %rd3009, 1;
	setp.eq.s64 	%p498, %rd3009, 0;
	selp.u64 	%rd2764, 1, 0, %p498;
	add.s64 	%rd3010, %rd3010, %rd2764;
	mov.b64 	%rd3008, 0;
	mov.u64 	%rd3007, %rd334;
$L__BB1_74:
	mul.lo.s64 	%rd2787, %rd313, %rd330;
	// begin inline asm
	mul.hi.u64 %rd2765, %rd2787, %rd312;
	// end inline asm
	// begin inline asm
	mul.lo.u64 %rd2768, %rd2787, %rd312;
	// end inline asm
	not.b64 	%rd2789, %rd330;
	setp.gt.u64 	%p499, %rd2768, %rd2789;
	selp.u64 	%rd2790, 1, 0, %p499;
	add.s64 	%rd2791, %rd2765, %rd2790;
	// begin inline asm
	mul.hi.u64 %rd2771, %rd2787, %rd21;
	// end inline asm
	// begin inline asm
	mul.lo.u64 %rd2774, %rd2787, %rd21;
	// end inline asm
	add.s64 	%rd2792, %rd2774, %rd2791;
	add.s64 	%rd342, %rd2792, %rd331;
	setp.lt.u64 	%p500, %rd342, %rd2792;
	selp.u64 	%rd2793, 1, 0, %p500;
	add.s64 	%rd2794, %rd2771, %rd2793;
	// begin inline asm
	mul.hi.u64 %rd2777, %rd2787, %rd281;
	// end inline asm
	// begin inline asm
	mul.lo.u64 %rd2780, %rd2787, %rd281;
	// end inline asm
	add.s64 	%rd2795, %rd2780, %rd2794;
	add.s64 	%rd343, %rd2795, %rd332;
	setp.lt.u64 	%p501, %rd343, %rd2795;
	selp.u64 	%rd2796, 1, 0, %p501;
	add.s64 	%rd2797, %rd2777, %rd2796;
	// begin inline asm
	mul.hi.u64 %rd2783, %rd2787, %rd25;
	// end inline asm
	// begin inline asm
	mul.lo.u64 %rd2786, %rd2787, %rd25;
	// end inline asm
	add.s64 	%rd2798, %rd2786, %rd2797;
	add.s64 	%rd344, %rd2798, %rd3007;
	setp.lt.u64 	%p502, %rd344, %rd2798;
	selp.u64 	%rd2799, 1, 0, %p502;
	add.s64 	%rd345, %rd2783, %rd2799;
	setp.eq.s64 	%p503, %rd345, 0;
	@%p503 bra 	$L__BB1_77;
	add.s64 	%rd346, %rd3008, %rd345;
	setp.ge.u64 	%p504, %rd346, %rd3008;
	mov.u64 	%rd3008, %rd346;
	@%p504 bra 	$L__BB1_77;
	add.s64 	%rd3009, %rd3009, 1;
	setp.eq.s64 	%p505, %rd3009, 0;
	selp.u64 	%rd2800, 1, 0, %p505;
	add.s64 	%rd3010, %rd3010, %rd2800;
$L__BB1_77:
	mul.lo.s64 	%rd2823, %rd313, %rd342;
	// begin inline asm
	mul.hi.u64 %rd2801, %rd2823, %rd312;
	// end inline asm
	// begin inline asm
	mul.lo.u64 %rd2804, %rd2823, %rd312;
	// end inline asm
	not.b64 	%rd2825, %rd342;
	setp.gt.u64 	%p506, %rd2804, %rd2825;
	selp.u64 	%rd2826, 1, 0, %p506;
	add.s64 	%rd2827, %rd2801, %rd2826;
	// begin inline asm
	mul.hi.u64 %rd2807, %rd2823, %rd21;
	// end inline asm
	// begin inline asm
	mul.lo.u64 %rd2810, %rd2823, %rd21;
	// end inline asm
	add.s64 	%rd2828, %rd2810, %rd2827;
	add.s64 	%rd352, %rd2828, %rd343;
	setp.lt.u64 	%p507, %rd352, %rd2828;
	selp.u64 	%rd2829, 1, 0, %p507;
	add.s64 	%rd2830, %rd2807, %rd2829;
	// begin inline asm
	mul.hi.u64 %rd2813, %rd2823, %rd281;
	// end inline asm
	// begin inline asm
	mul.lo.u64 %rd2816, %rd2823, %rd281;
	// end inline asm
	add.s64 	%rd2831, %rd2816, %rd2830;
	add.s64 	%rd353, %rd2831, %rd344;
	setp.lt.u64 	%p508, %rd353, %rd2831;
	selp.u64 	%rd2832, 1, 0, %p508;
	add.s64 	%rd2833, %rd2813, %rd2832;
	// begin inline asm
	mul.hi.u64 %rd2819, %rd2823, %rd25;
	// end inline asm
	// begin inline asm
	mul.lo.u64 %rd2822, %rd2823, %rd25;
	// end inline asm
	add.s64 	%rd2834, %rd2822, %rd2833;
	add.s64 	%rd354, %rd2834, %rd3008;
	setp.lt.u64 	%p509, %rd354, %rd2834;
	selp.u64 	%rd2835, 1, 0, %p509;
	add.s64 	%rd355, %rd2819, %rd2835;
	setp.eq.s64 	%p510, %rd355, 0;
	@%p510 bra 	$L__BB1_79;
	add.s64 	%rd356, %rd3009, %rd355;
	setp.lt.u64 	%p511, %rd356, %rd3009;
	selp.u64 	%rd2836, 1, 0, %p511;
	add.s64 	%rd3010, %rd3010, %rd2836;
	mov.u64 	%rd3009, %rd356;
$L__BB1_79:
	mul.lo.s64 	%rd2859, %rd313, %rd352;
	// begin inline asm
	mul.hi.u64 %rd2837, %rd2859, %rd312;
	// end inline asm
	// begin inline asm
	mul.lo.u64 %rd2840, %rd2859, %rd312;
	// end inline asm
	not.b64 	%rd2861, %rd352;
	setp.gt.u64 	%p512, %rd2840, %rd2861;
	selp.u64 	%rd2862, 1, 0, %p512;
	add.s64 	%rd2863, %rd2837, %rd2862;
	// begin inline asm
	mul.hi.u64 %rd2843, %rd2859, %rd21;
	// end inline asm
	// begin inline asm
	mul.lo.u64 %rd2846, %rd2859, %rd21;
	// end inline asm
	add.s64 	%rd2864, %rd2846, %rd2863;
	add.s64 	%rd2865, %rd2864, %rd353;
	setp.lt.u64 	%p513, %rd2865, %rd2864;
	selp.u64 	%rd2866, 1, 0, %p513;
	add.s64 	%rd2867, %rd2843, %rd2866;
	// begin inline asm
	mul.hi.u64 %rd2849, %rd2859, %rd281;
	// end inline asm
	// begin inline asm
	mul.lo.u64 %rd2852, %rd2859, %rd281;
	// end inline asm
	add.s64 	%rd2868, %rd2852, %rd2867;
	add.s64 	%rd2869, %rd2868, %rd354;
	setp.lt.u64 	%p514, %rd2869, %rd2868;
	selp.u64 	%rd2870, 1, 0, %p514;
	add.s64 	%rd2871, %rd2849, %rd2870;
	// begin inline asm
	mul.hi.u64 %rd2855, %rd2859, %rd25;
	// end inline asm
	// begin inline asm
	mul.lo.u64 %rd2858, %rd2859, %rd25;
	// end inline asm
	add.s64 	%rd2872, %rd2858, %rd2871;
	add.s64 	%rd2873, %rd2872, %rd3009;
	setp.lt.u64 	%p515, %rd2873, %rd2872;
	selp.u64 	%rd2874, 1, 0, %p515;
	add.s64 	%rd2875, %rd2855, %rd2874;
	add.s64 	%rd2876, %rd3010, %rd2875;
	setp.lt.u64 	%p516, %rd2865, %rd312;
	selp.u64 	%rd2877, 1, 0, %p516;
	selp.s64 	%rd2878, -1, 0, %p516;
	add.s64 	%rd2879, %rd2869, %rd2878;
	setp.lt.u64 	%p517, %rd2869, %rd2877;
	selp.u64 	%rd2880, 1, 0, %p517;
	sub.s64 	%rd2881, %rd2879, %rd21;
	setp.lt.u64 	%p518, %rd2879, %rd21;
	selp.u64 	%rd2882, 1, 0, %p518;
	add.s64 	%rd2883, %rd2882, %rd2880;
	sub.s64 	%rd2884, %rd2873, %rd2883;
	setp.lt.u64 	%p519, %rd2873, %rd2883;
	selp.u64 	%rd2885, 1, 0, %p519;
	sub.s64 	%rd2886, %rd2884, %rd281;
	setp.lt.u64 	%p520, %rd2884, %rd281;
	selp.u64 	%rd2887, 1, 0, %p520;
	add.s64 	%rd2888, %rd2887, %rd2885;
	sub.s64 	%rd2889, %rd2876, %rd2888;
	setp.ge.u64 	%p521, %rd2876, %rd2888;
	sub.s64 	%rd2890, %rd2889, %rd25;
	setp.ge.u64 	%p522, %rd2889, %rd25;
	and.pred  	%p523, %p521, %p522;
	selp.b64 	%rd2891, %rd312, 0, %p523;
	sub.s64 	%rd2892, %rd2865, %rd2891;
	selp.b64 	%rd2893, %rd2881, %rd2869, %p523;
	selp.b64 	%rd2894, %rd2886, %rd2873, %p523;
	selp.b64 	%rd2895, %rd2890, %rd2876, %p523;
	shl.b64 	%rd2896, %rd2892, 1;
	shr.u64 	%rd2897, %rd2892, 63;
	add.s64 	%rd2898, %rd2897, %rd2893;
	setp.lt.u64 	%p524, %rd2898, %rd2897;
	selp.u64 	%rd2899, 1, 0, %p524;
	add.s64 	%rd2900, %rd2898, %rd2893;
	setp.lt.u64 	%p525, %rd2900, %rd2898;
	selp.u64 	%rd2901, 1, 0, %p525;
	add.s64 	%rd2902, %rd2894, %rd2899;
	add.s64 	%rd2903, %rd2902, %rd2901;
	setp.lt.u64 	%p526, %rd2903, %rd2894;
	selp.u64 	%rd2904, 1, 0, %p526;
	add.s64 	%rd2905, %rd2903, %rd2894;
	setp.lt.u64 	%p527, %rd2905, %rd2903;
	selp.u64 	%rd2906, 1, 0, %p527;
	add.s64 	%rd2907, %rd2895, %rd2904;
	add.s64 	%rd2908, %rd2907, %rd2906;
	setp.lt.u64 	%p528, %rd2908, %rd2895;
	add.s64 	%rd2909, %rd2908, %rd2895;
	setp.lt.u64 	%p529, %rd2909, %rd2908;
	setp.lt.u64 	%p530, %rd2896, %rd312;
	selp.u64 	%rd2910, 1, 0, %p530;
	selp.s64 	%rd2911, -1, 0, %p530;
	add.s64 	%rd2912, %rd2900, %rd2911;
	setp.lt.u64 	%p531, %rd2900, %rd2910;
	selp.u64 	%rd2913, 1, 0, %p531;
	sub.s64 	%rd2914, %rd2912, %rd21;
	setp.lt.u64 	%p532, %rd2912, %rd21;
	selp.u64 	%rd2915, 1, 0, %p532;
	add.s64 	%rd2916, %rd2915, %rd2913;
	sub.s64 	%rd2917, %rd2905, %rd2916;
	setp.lt.u64 	%p533, %rd2905, %rd2916;
	selp.u64 	%rd2918, 1, 0, %p533;
	sub.s64 	%rd2919, %rd2917, %rd281;
	setp.lt.u64 	%p534, %rd2917, %rd281;
	selp.u64 	%rd2920, 1, 0, %p534;
	add.s64 	%rd2921, %rd2920, %rd2918;
	sub.s64 	%rd2922, %rd2909, %rd2921;
	setp.ge.u64 	%p535, %rd2909, %rd2921;
	sub.s64 	%rd2923, %rd2922, %rd25;
	setp.ge.u64 	%p536, %rd2922, %rd25;
	or.pred  	%p537, %p528, %p529;
	and.pred  	%p538, %p535, %p536;
	or.pred  	%p540, %p537, %p538;
	selp.b64 	%rd3016, %rd2923, %rd2909, %p540;
	selp.b64 	%rd3017, %rd2919, %rd2905, %p540;
	selp.b64 	%rd3018, %rd2914, %rd2900, %p540;
	selp.b64 	%rd2924, %rd312, 0, %p540;
	sub.s64 	%rd3019, %rd2896, %rd2924;
$L__BB1_80:
	ld.param.u64 	%rd2932, [_ZN3lux4cuda5bn25422bn254_g1_double_kernelEPKNS1_12G1ProjectiveEPS2_j_param_1];
	mov.u32 	%r14, %ctaid.x;
	mov.u32 	%r15, %ntid.x;
	mov.u32 	%r16, %tid.x;
	mad.lo.s32 	%r17, %r14, %r15, %r16;
	cvta.to.global.u64 	%rd2926, %rd2932;
	mul.wide.u32 	%rd2927, %r17, 96;
	add.s64 	%rd2928, %rd2926, %rd2927;
	st.global.u64 	[%rd2928], %rd3027;
	st.global.u64 	[%rd2928+8], %rd3026;
	st.global.u64 	[%rd2928+16], %rd3025;
	st.global.u64 	[%rd2928+24], %rd3024;
	st.global.u64 	[%rd2928+32], %rd3023;
	st.global.u64 	[%rd2928+40], %rd3022;
	st.global.u64 	[%rd2928+48], %rd3021;
	st.global.u64 	[%rd2928+56], %rd3020;
	st.global.u64 	[%rd2928+64], %rd3019;
	st.global.u64 	[%rd2928+72], %rd3018;
	st.global.u64 	[%rd2928+80], %rd3017;
	st.global.u64 	[%rd2928+88], %rd3016;
$L__BB1_81:
	ret;

}
	// .globl	_ZN3lux4cuda5bn25426bn254_g1_scalar_mul_kernelEPKNS1_12G1ProjectiveEPKmPS2_j
.visible .entry _ZN3lux4cuda5bn25426bn254_g1_scalar_mul_kernelEPKNS1_12G1ProjectiveEPKmPS2_j(
	.param .u64 .ptr .align 1 _ZN3lux4cuda5bn25426bn254_g1_scalar_mul_kernelEPKNS1_12G1ProjectiveEPKmPS2_j_param_0,
	.param .u64 .ptr .align 1 _ZN3lux4cuda5bn25426bn254_g1_scalar_mul_kernelEPKNS1_12G1ProjectiveEPKmPS2_j_param_1,
	.param .u64 .ptr .align 1 _ZN3lux4cuda5bn25426bn254_g1_scalar_mul_kernelEPKNS1_12G1ProjectiveEPKmPS2_j_param_2,
	.param .u32 _ZN3lux4cuda5bn25426bn254_g1_scalar_mul_kernelEPKNS1_12G1ProjectiveEPKmPS2_j_param_3
)
{
	.reg .pred 	%p<1895>;
	.reg .b32 	%r<24>;
	.reg .b64 	%rd<12115>;

	ld.param.u64 	%rd1424, [_ZN3lux4cuda5bn25426bn254_g1_scalar_mul_kernelEPKNS1_12G1ProjectiveEPKmPS2_j_param_0];
	ld.param.u32 	%r6, [_ZN3lux4cuda5bn25426bn254_g1_scalar_mul_kernelEPKNS1_12G1ProjectiveEPKmPS2_j_param_3];
	mov.u32 	%r7, %ctaid.x;
	mov.u32 	%r8, %ntid.x;
	mov.u32 	%r9, %tid.x;
	mad.lo.s32 	%r1, %r7, %r8, %r9;
	setp.ge.u32 	%p1, %r1, %r6;
	@%p1 bra 	$L__BB2_316;
	cvta.to.global.u64 	%rd1429, %rd1424;
	mul.wide.u32 	%rd1430, %r1, 96;
	add.s64 	%rd1431, %rd1429, %rd1430;
	ld.global.u64 	%rd12103, [%rd1431];
	ld.global.u64 	%rd12104, [%rd1431+8];
	ld.global.u64 	%rd12105, [%rd1431+16];
	ld.global.u64 	%rd12106, [%rd1431+24];
	ld.global.u64 	%rd12107, [%rd1431+32];
	ld.global.u64 	%rd12108, [%rd1431+40];
	ld.global.u64 	%rd12109, [%rd1431+48];
	ld.global.u64 	%rd12110, [%rd1431+56];
	ld.global.u64 	%rd11747, [%rd1431+64];
	ld.global.u64 	%rd11746, [%rd1431+72];
	ld.global.u64 	%rd11745, [%rd1431+80];
	ld.global.u64 	%rd11744, [%rd1431+88];
	mov.b32 	%r22, 0;
	mov.b64 	%rd11739, 1;
	mov.b64 	%rd11732, 0;
	shl.b32 	%r16, %r1, 2;
	mov.u64 	%rd11733, %rd11732;
	mov.u64 	%rd11734, %rd11732;
	mov.u64 	%rd11735, %rd11732;
	mov.u64 	%rd11736, %rd11732;
	mov.u64 	%rd11737, %rd11732;
	mov.u64 	%rd11738, %rd11732;
	mov.u64 	%rd11740, %rd11732;
	mov.u64 	%rd11741, %rd11732;
	mov.u64 	%rd11742, %rd11732;
	mov.u64 	%rd11743, %rd11732;
	mov.u64 	%rd12008, %rd11732;
	mov.u64 	%rd12009, %rd11733;
	mov.u64 	%rd12010, %rd11734;
	mov.u64 	%rd12011, %rd11735;
	mov.u64 	%rd12012, %rd11736;
	mov.u64 	%rd12013, %rd11737;
	mov.u64 	%rd12014, %rd11738;
	mov.u64 	%rd12015, %rd11739;
	mov.u64 	%rd12016, %rd11740;
	mov.u64 	%rd12017, %rd11741;
	mov.u64 	%rd12018, %rd11742;
	mov.u64 	%rd12019, %rd11743;
$L__BB2_2:
	ld.param.u64 	%rd11706, [_ZN3lux4cuda5bn25426bn254_g1_scalar_mul_kernelEPKNS1_12G1ProjectiveEPKmPS2_j_param_1];
	add.s32 	%r17, %r16, %r22;
	cvta.to.global.u64 	%rd1432, %rd11706;
	mul.wide.u32 	%rd1433, %r17, 8;
	add.s64 	%rd1434, %rd1432, %rd1433;
	ld.global.u64 	%rd11756, [%rd1434];
	mov.b32 	%r23, 0;
$L__BB2_3:
	and.b64  	%rd1435, %rd11756, 1;
	setp.eq.b64 	%p2, %rd1435, 1;
	not.pred 	%p3, %p2;
	@%p3 bra 	$L__BB2_238;
	or.b64  	%rd1436, %rd11735, %rd11734;
	or.b64  	%rd1437, %rd1436, %rd11733;
	or.b64  	%rd1438, %rd1437, %rd11732;
	setp.eq.s64 	%p4, %rd1438, 0;
	mov.u64 	%rd12008, %rd11744;
	mov.u64 	%rd12009, %rd11745;
	mov.u64 	%rd12010, %rd11746;
	mov.u64 	%rd12011, %rd11747;
	mov.u64 	%rd12012, %rd12110;
	mov.u64 	%rd12013, %rd12109;
	mov.u64 	%rd12014, %rd12108;
	mov.u64 	%rd12015, %rd12107;
	mov.u64 	%rd12016, %rd12106;
	mov.u64 	%rd12017, %rd12105;
	mov.u64 	%rd12018, %rd12104;
	mov.u64 	%rd12019, %rd12103;
	@%p4 bra 	$L__BB2_238;
	or.b64  	%rd1439, %rd11747, %rd11746;
	or.b64  	%rd1440, %rd1439, %rd11745;
	or.b64  	%rd1441, %rd1440, %rd11744;
	setp.eq.s64 	%p5, %rd1441, 0;
	mov.u64 	%rd12008, %rd11732;
	mov.u64 	%rd12009, %rd11733;
	mov.u64 	%rd12010, %rd11734;
	mov.u64 	%rd12011, %rd11735;
	mov.u64 	%rd12012, %rd11736;
	mov.u64 	%rd12013, %rd11737;
	mov.u64 	%rd12014, %rd11738;
	mov.u64 	%rd12015, %rd11739;
	mov.u64 	%rd12016, %rd11740;
	mov.u64 	%rd12017, %rd11741;
	mov.u64 	%rd12018, %rd11742;
	mov.u64 	%rd12019, %rd11743;
	@%p5 bra 	$L__BB2_238;
	// begin inline asm
	mul.hi.u64 %rd1442, %rd11735, %rd11735;
	// end inline asm
	// begin inline asm
	mul.lo.u64 %rd1445, %rd11735, %rd11735;
	// end inline asm
	// begin inline asm
	mul.hi.u64 %rd1448, %rd11735, %rd11734;
	// end inline asm
	// begin inline asm
	mul.lo.u64 %rd1451, %rd11735, %rd11734;
	// end inline asm
	add.s64 	%rd1562, %rd1451, %rd1442;
	// begin inline asm
	mul.hi.u64 %rd1454, %rd11735, %rd11733;
	// end inline asm
	// begin inline asm
	mul.lo.u64 %rd1457, %rd11735, %rd11733;
	// end inline asm
	add.s64 	%rd1563, %rd1457, %rd1448;
	// begin inline asm
	mul.hi.u64 %rd1460, %rd11735, %rd11732;
	// end inline asm
	// begin inline asm
	mul.lo.u64 %rd1463, %rd11735, %rd11732;
	// end inline asm
	add.s64 	%rd1564, %rd1463, %rd1454;
	// begin inline asm
	mul.hi.u64 %rd1466, %rd11734, %rd11735;
	// end inline asm
	// begin inline asm
	mul.lo.u64 %rd1469, %rd11734, %rd11735;
	// end inline asm
	add.s64 	%rd1565, %rd1469, %rd1562;
	setp.lt.u64 	%p6, %rd1565, %rd1469;
	selp.u64 	%rd1566, 1, 0, %p6;
	add.s64 	%rd1567, %rd1466, %rd1566;
	// begin inline asm
	mul.hi.u64 %rd1472, %rd11734, %rd11734;
	// end inline asm
	// begin inline asm
	mul.lo.u64 %rd1475, %rd11734, %rd11734;
	// end inline asm
	add.s64 	%rd1568, %rd1475, %rd1567;
	add.s64 	%rd1569, %rd1568, %rd1563;
	setp.lt.u64 	%p7, %rd1569, %rd1568;
	selp.u64 	%rd1570, 1, 0, %p7;
	add.s64 	%rd1571, %rd1472, %rd1570;
	// begin inline asm
	mul.hi.u64 %rd1478, %rd11734, %rd11733;
	// end inline asm
	// begin inline asm
	mul.lo.u64 %rd1481, %rd11734, %rd11733;
	// end inline asm
	add.s64 	%rd1572, %rd1481, %rd1571;
	add.s64 	%rd1573, %rd1572, %rd1564;
	setp.lt.u64 	%p8, %rd1573, %rd1572;
	selp.u64 	%rd1574, 1, 0, %p8;
	add.s64 	%rd1575, %rd1478, %rd1574;
	// begin inline asm
	mul.hi.u64 %rd1484, %rd11734, %rd11732;
	// end inline asm
	// begin inline asm
	mul.lo.u64 %rd1487, %rd11734, %rd11732;
	// end inline asm
	add.s64 	%rd1576, %rd1487, %rd1575;
	add.s64 	%rd1577, %rd1576, %rd1460;
	setp.lt.u64 	%p9, %rd1577, %rd1576;
	selp.u64 	%rd1578, 1, 0, %p9;
	add.s64 	%rd1579, %rd1484, %rd1578;
	// begin inline asm
	mul.hi.u64 %rd1490, %rd11733, %rd11735;
	// end inline asm
	// begin inline asm
	mul.lo.u64 %rd1493, %rd11733, %rd11735;
	// end inline asm
	add.s64 	%rd1580, %rd1493, %rd1569;
	setp.lt.u64 	%p10, %rd1580, %rd1493;
	selp.u64 	%rd1581, 1, 0, %p10;
	add.s64 	%rd1582, %rd1490, %rd1581;
	// begin inline asm
	mul.hi.u64 %rd1496, %rd11733, %rd11734;
	// end inline asm
	// begin inline asm
	mul.lo.u64 %rd1499, %rd11733, %rd11734;
	// end inline asm
	add.s64 	%rd1583, %rd1499, %rd1582;
	add.s64 	%rd1584, %rd1583, %rd1573;
	setp.lt.u64 	%p11, %rd1584, %rd1583;
	selp.u64 	%rd1585, 1, 0, %p11;
	add.s64 	%rd1586, %rd1496, %rd1585;
	// begin inline asm
	mul.hi.u64 %rd1502, %rd11733, %rd11733;
	// end inline asm
	// begin inline asm
	mul.lo.u64 %rd1505, %rd11733, %rd11733;
	// end inline asm
	add.s64 	%rd1587, %rd1505, %rd1586;
	add.s64 	%rd1588, %rd1587, %rd1577;
	setp.lt.u64 	%p12, %rd1588, %rd1587;
	selp.u64 	%rd1589, 1, 0, %p12;
	add.s64 	%rd1590, %rd1502, %rd1589;
	// begin inline asm
	mul.hi.u64 %rd1508, %rd11733, %rd11732;
	// end inline asm
	// begin inline asm
	mul.lo.u64 %rd1511, %rd11733, %rd11732;
	// end inline asm
	add.s64 	%rd1591, %rd1511, %rd1590;
	add.s64 	%rd1592, %rd1591, %rd1579;
	setp.lt.u64 	%p13, %rd1592, %rd1591;
	selp.u64 	%rd1593, 1, 0, %p13;
	add.s64 	%rd1594, %rd1508, %rd1593;
	// begin inline asm
	mul.hi.u64 %rd1514, %rd11732, %rd11735;
	// end inline asm
	// begin inline asm
	mul.lo.u64 %rd1517, %rd11732, %rd11735;
	// end inline asm
	add.s64 	%rd1595, %rd1517, %rd1584;
	setp.lt.u64 	%p14, %rd1595, %rd1517;
	selp.u64 	%rd1596, 1, 0, %p14;
	add.s64 	%rd1597, %rd1514, %rd1596;
	// begin inline asm
	mul.hi.u64 %rd1520, %rd11732, %rd11734;
	// end inline asm
	// begin inline asm
	mul.lo.u64 %rd1523, %rd11732, %rd11734;
	// end inline asm
	add.s64 	%rd1598, %rd1523, %rd1597;
	add.s64 	%rd11760, %rd1598, %rd1588;
	setp.lt.u64 	%p15, %rd11760, %rd1598;
	selp.u64 	%rd1599, 1, 0, %p15;
	add.s64 	%rd1600, %rd1520, %rd1599;
	// begin inline asm
	mul.hi.u64 %rd1526, %rd11732, %rd11733;
	// end inline asm
	// begin inline asm
	mul.lo.u64 %rd1529, %rd11732, %rd11733;
	// end inline asm
	add.s64 	%rd1601, %rd1529, %rd1600;
	add.s64 	%rd11759, %rd1601, %rd1592;
	setp.lt.u64 	%p16, %rd11759, %rd1601;
	selp.u64 	%rd1602, 1, 0, %p16;
	add.s64 	%rd1603, %rd1526, %rd1602;
	// begin inline asm
	mul.hi.u64 %rd1532, %rd11732, %rd11732;
	// end inline asm
	// begin inline asm
	mul.lo.u64 %rd1535, %rd11732, %rd11732;
	// end inline asm
	add.s64 	%rd1604, %rd1535, %rd1603;
	add.s64 	%rd11758, %rd1604, %rd1594;
	setp.lt.u64 	%p17, %rd11758, %rd1604;
	selp.u64 	%rd1605, 1, 0, %p17;
	add.s64 	%rd11757, %rd1532, %rd1605;
	ld.const.u64 	%rd1606, [_ZN3lux4cuda5bn2549BN254_INVE];
	mul.lo.s64 	%rd1560, %rd1606, %rd1445;
	ld.const.u64 	%rd1540, [_ZN3lux4cuda5bn2547BN254_PE];
	// begin inline asm
	mul.hi.u64 %rd1538, %rd1560, %rd1540;
	// end inline asm
	// begin inline asm
	mul.lo.u64 %rd1541, %rd1560, %rd1540;
	// end inline asm
	not.b64 	%rd1607, %rd1445;
	setp.gt.u64 	%p18, %rd1541, %rd1607;
	selp.u64 	%rd1608, 1, 0, %p18;
	add.s64 	%rd1609, %rd1538, %rd1608;
	ld.const.u64 	%rd1546, [_ZN3lux4cuda5bn2547BN254_PE+8];
	// begin inline asm
	mul.hi.u64 %rd1544, %rd1560, %rd1546;
	// end inline asm
	// begin inline asm
	mul.lo.u64 %rd1547, %rd1560, %rd1546;
	// end inline asm
	add.s64 	%rd1610, %rd1547, %rd1609;
	add.s64 	%rd67, %rd1610, %rd1565;
	setp.lt.u64 	%p19, %rd67, %rd1610;
	selp.u64 	%rd1611, 1, 0, %p19;
	add.s64 	%rd1612, %rd1544, %rd1611;
	ld.const.u64 	%rd1552, [_ZN3lux4cuda5bn2547BN254_PE+16];
	// begin inline asm
	mul.hi.u64 %rd1550, %rd1560, %rd1552;
	// end inline asm
	// begin inline asm
	mul.lo.u64 %rd1553, %rd1560, %rd1552;
	// end inline asm
	add.s64 	%rd1613, %rd1553, %rd1612;
	add.s64 	%rd68, %rd1613, %rd1580;
	setp.lt.u64 	%p20, %rd68, %rd1613;
	selp.u64 	%rd1614, 1, 0, %p20;
	add.s64 	%rd1615, %rd1550, %rd1614;
	ld.const.u64 	%rd1558, [_ZN3lux4cuda5bn2547BN254_PE+24];
	// begin inline asm
	mul.hi.u64 %rd1556, %rd1560, %rd1558;
	// end inline asm
	// begin inline asm
	mul.lo.u64 %rd1559, %rd1560, %rd1558;
	// end inline asm
	add.s64 	%rd1616, %rd1559, %rd1615;
	add.s64 	%rd69, %rd1616, %rd1595;
	setp.lt.u64 	%p21, %rd69, %rd1616;
	selp.u64 	%rd1617, 1, 0, %p21;
	add.s64 	%rd70, %rd1556, %rd1617;
	setp.eq.s64 	%p22, %rd70, 0;
	@%p22 bra 	$L__BB2_10;
	add.s64 	%rd71, %rd11760, %rd70;
	setp.ge.u64 	%p23, %rd71, %rd11760;
	mov.u64 	%rd11760, %rd71;
	@%p23 bra 	$L__BB2_10;
	add.s64 	%rd11759, %rd11759, 1;
	setp.ne.s64 	%p24, %rd11759, 0;
	mov.u64 	%rd11760, %rd71;
	@%p24 bra 	$L__BB2_10;
	add.s64 	%rd11758, %rd11758, 1;
	setp.eq.s64 	%p25, %rd11758, 0;
	selp.u64 	%rd1619, 1, 0, %p25;
	add.s64 	%rd11757, %rd11757, %rd1619;
	mov.b64 	%rd11759, 0;
	mov.u64 	%rd11760, %rd71;
$L__BB2_10:
	mul.lo.s64 	%rd1642, %rd1606, %rd67;
	// begin inline asm
	mul.hi.u64 %rd1620, %rd1642, %rd1540;
	// end inline asm
	// begin inline asm
	mul.lo.u64 %rd1623, %rd1642, %rd1540;
	// end inline asm
	not.b64 	%rd1645, %rd67;
	setp.gt.u64 	%p26, %rd1623, %rd1645;
	selp.u64 	%rd1646, 1, 0, %p26;
	add.s64 	%rd1647, %rd1620, %rd1646;
	// begin inline asm
	mul.hi.u64 %rd1626, %rd1642, %rd1546;
	// end inline asm
	// begin inline asm
	mul.lo.u64 %rd1629, %rd1642, %rd1546;
	// end inline asm
	add.s64 	%rd1648, %rd1629, %rd1647;
	add.s64 	%rd79, %rd1648, %rd68;
	setp.lt.u64 	%p27, %rd79, %rd1648;
	selp.u64 	%rd1649, 1, 0, %p27;
	add.s64 	%rd1650, %rd1626, %rd1649;
	// begin inline asm
	mul.hi.u64 %rd1632, %rd1642, %rd1552;
	// end inline asm
	// begin inline asm
	mul.lo.u64 %rd1635, %rd1642, %rd1552;
	// end inline asm
	add.s64 	%rd1651, %rd1635, %rd1650;
	add.s64 	%rd80, %rd1651, %rd69;
	setp.lt.u64 	%p28, %rd80, %rd1651;
	selp.u64 	%rd1652, 1, 0, %p28;
	add.s64 	%rd1653, %rd1632, %rd1652;
	ld.const.u64 	%rd1640, [_ZN3lux4cuda5bn2547BN254_PE+24];
	// begin inline asm
	mul.hi.u64 %rd1638, %rd1642, %rd1640;
	// end inline asm
	// begin inline asm
	mul.lo.u64 %rd1641, %rd1642, %rd1640;
	// end inline asm
	add.s64 	%rd1654, %rd1641, %rd1653;
	add.s64 	%rd81, %rd1654, %rd11760;
	setp.lt.u64 	%p29, %rd81, %rd1654;
	selp.u64 	%rd1655, 1, 0, %p29;
	add.s64 	%rd82, %rd1638, %rd1655;
	setp.eq.s64 	%p30, %rd82, 0;
	@%p30 bra 	$L__BB2_13;
	add.s64 	%rd83, %rd11759, %rd82;
	setp.ge.u64 	%p31, %rd83, %rd11759;
	mov.u64 	%rd11759, %rd83;
	@%p31 bra 	$L__BB2_13;
	add.s64 	%rd11758, %rd11758, 1;
	setp.eq.s64 	%p32, %rd11758, 0;
	selp.u64 	%rd1656, 1, 0, %p32;
	add.s64 	%rd11757, %rd11757, %rd1656;
$L__BB2_13:
	mul.lo.s64 	%rd1679, %rd1606, %rd79;
	ld.const.u64 	%rd1659, [_ZN3lux4cuda5bn2547BN254_PE];
	// begin inline asm
	mul.hi.u64 %rd1657, %rd1679, %rd1659;
	// end inline asm
	// begin inline asm
	mul.lo.u64 %rd1660, %rd1679, %rd1659;
	// end inline asm
	not.b64 	%rd1682, %rd79;
	setp.gt.u64 	%p33, %rd1660, %rd1682;
	selp.u64 	%rd1683, 1, 0, %p33;
	add.s64 	%rd1684, %rd1657, %rd1683;
	ld.const.u64 	%rd1665, [_ZN3lux4cuda5bn2547BN254_PE+8];
	// begin inline asm
	mul.hi.u64 %rd1663, %rd1679, %rd1665;
	// end inline asm
	// begin inline asm
	mul.lo.u64 %rd1666, %rd1679, %rd1665;
	// end inline asm
	add.s64 	%rd1685, %rd1666, %rd1684;
	add.s64 	%rd89, %rd1685, %rd80;
	setp.lt.u64 	%p34, %rd89, %rd1685;
	selp.u64 	%rd1686, 1, 0, %p34;
	add.s64 	%rd1687, %rd1663, %rd1686;
	ld.const.u64 	%rd1671, [_ZN3lux4cuda5bn2547BN254_PE+16];
	// begin inline asm
	mul.hi.u64 %rd1669, %rd1679, %rd1671;
	// end inline asm
	// begin inline asm
	mul.lo.u64 %rd1672, %rd1679, %rd1671;
	// end inline asm
	add.s64 	%rd1688, %rd1672, %rd1687;
	add.s64 	%rd90, %rd1688, %rd81;
	setp.lt.u64 	%p35, %rd90, %rd1688;
	selp.u64 	%rd1689, 1, 0, %p35;
	add.s64 	%rd1690, %rd1669, %rd1689;
	// begin inline asm
	mul.hi.u64 %rd1675, %rd1679, %rd1640;
	// end inline asm
	// begin inline asm
	mul.lo.u64 %rd1678, %rd1679, %rd1640;
	// end inline asm
	add.s64 	%rd1691, %rd1678, %rd1690;
	add.s64 	%rd91, %rd1691, %rd11759;
	setp.lt.u64 	%p36, %rd91, %rd1691;
	selp.u64 	%rd1692, 1, 0, %p36;
	add.s64 	%rd92, %rd1675, %rd1692;
	setp.eq.s64 	%p37, %rd92, 0;
	@%p37 bra 	$L__BB2_15;
	add.s64 	%rd93, %rd11758, %rd92;
	setp.lt.u64 	%p38, %rd93, %rd11758;
	selp.u64 	%rd1693, 1, 0, %p38;
	add.s64 	%rd11757, %rd11757, %rd1693;
	mov.u64 	%rd11758, %rd93;
$L__BB2_15:
	mul.lo.s64 	%rd1716, %rd1606, %rd89;
	// begin inline asm
	mul.hi.u64 %rd1694, %rd1716, %rd1659;
	// end inline asm
	// begin inline asm
	mul.lo.u64 %rd1697, %rd1716, %rd1659;
	// end inline asm
	not.b64 	%rd1839, %rd89;
	setp.gt.u64 	%p39, %rd1697, %rd1839;
	selp.u64 	%rd1840, 1, 0, %p39;
	add.s64 	%rd1841, %rd1694, %rd1840;
	// begin inline asm
	mul.hi.u64 %rd1700, %rd1716, %rd1665;
	// end inline asm
	// begin inline asm
	mul.lo.u64 %rd1703, %rd1716, %rd1665;
	// end inline asm
	add.s64 	%rd1842, %rd1703, %rd1841;
	add.s64 	%rd1843, %rd1842, %rd90;
	setp.lt.u64 	%p40, %rd1843, %rd1842;
	selp.u64 	%rd1844, 1, 0, %p40;
	add.s64 	%rd1845, %rd1700, %rd1844;
	// begin inline asm
	mul.hi.u64 %rd1706, %rd1716, %rd1671;
	// end inline asm
	// begin inline asm
	mul.lo.u64 %rd1709, %rd1716, %rd1671;
	// end inline asm
	add.s64 	%rd1846, %rd1709, %rd1845;
	add.s64 	%rd1847, %rd1846, %rd91;
	setp.lt.u64 	%p41, %rd1847, %rd1846;
	selp.u64 	%rd1848, 1, 0, %p41;
	add.s64 	%rd1849, %rd1706, %rd1848;
	ld.const.u64 	%rd1714, [_ZN3lux4cuda5bn2547BN254_PE+24];
	// begin inline asm
	mul.hi.u64 %rd1712, %rd1716, %rd1714;
	// end inline asm
	// begin inline asm
	mul.lo.u64 %rd1715, %rd1716, %rd1714;
	// end inline asm
	add.s64 	%rd1850, %rd1715, %rd1849;
	add.s64 	%rd1851, %rd1850, %rd11758;
	setp.lt.u64 	%p42, %rd1851, %rd1850;
	selp.u64 	%rd1852, 1, 0, %p42;
	add.s64 	%rd1853, %rd1712, %rd1852;
	add.s64 	%rd1854, %rd11757, %rd1853;
	setp.lt.u64 	%p43, %rd1843, %rd1659;
	selp.u64 	%rd1855, 1, 0, %p43;
	selp.s64 	%rd1856, -1, 0, %p43;
	add.s64 	%rd1857, %rd1847, %rd1856;
	setp.lt.u64 	%p44, %rd1847, %rd1855;
	selp.u64 	%rd1858, 1, 0, %p44;
	sub.s64 	%rd1859, %rd1857, %rd1665;
	setp.lt.u64 	%p45, %rd1857, %rd1665;
	selp.u64 	%rd1860, 1, 0, %p45;
	add.s64 	%rd1861, %rd1860, %rd1858;
	sub.s64 	%rd1862, %rd1851, %rd1861;
	setp.lt.u64 	%p46, %rd1851, %rd1861;
	selp.u64 	%rd1863, 1, 0, %p46;
	sub.s64 	%rd1864, %rd1862, %rd1671;
	setp.lt.u64 	%p47, %rd1862, %rd1671;
	selp.u64 	%rd1865, 1, 0, %p47;
	add.s64 	%rd1866, %rd1865, %rd1863;
	sub.s64 	%rd1867, %rd1854, %rd1866;
	setp.ge.u64 	%p48, %rd1854, %rd1866;
	sub.s64 	%rd1868, %rd1867, %rd1714;
	setp.ge.u64 	%p49, %rd1867, %rd1714;
	and.pred  	%p50, %p48, %p49;
	selp.b64 	%rd97, %rd1868, %rd1854, %p50;
	selp.b64 	%rd98, %rd1864, %rd1851, %p50;
	selp.b64 	%rd99, %rd1859, %rd1847, %p50;
	selp.b64 	%rd1869, %rd1659, 0, %p50;
	sub.s64 	%rd100, %rd1843, %rd1869;
	// begin inline asm
	mul.hi.u64 %rd1718, %rd11747, %rd11747;
	// end inline asm
	// begin inline asm
	mul.lo.u64 %rd1721, %rd11747, %rd11747;
	// end inline asm
	// begin inline asm
	mul.hi.u64 %rd1724, %rd11747, %rd11746;
	// end inline asm
	// begin inline asm
	mul.lo.u64 %rd1727, %rd11747, %rd11746;
	// end inline asm
	add.s64 	%rd1870, %rd1727, %rd1718;
	// begin inline asm
	mul.hi.u64 %rd1730, %rd11747, %rd11745;
	// end inline asm
	// begin inline asm
	mul.lo.u64 %rd1733, %rd11747, %rd11745;
	// end inline asm
	add.s64 	%rd1871, %rd1733, %rd1724;
	// begin inline asm
	mul.hi.u64 %rd1736, %rd11747, %rd11744;
	// end inline asm
	// begin inline asm
	mul.lo.u64 %rd1739, %rd11747, %rd11744;
	// end inline asm
	add.s64 	%rd1872, %rd1739, %rd1730;
	// begin inline asm
	mul.hi.u64 %rd1742, %rd11746, %rd11747;
	// end inline asm
	// begin inline asm
	mul.lo.u64 %rd1745, %rd11746, %rd11747;
	// end inline asm
	add.s64 	%rd1873, %rd1745, %rd1870;
	setp.lt.u64 	%p51, %rd1873, %rd1745;
	selp.u64 	%rd1874, 1, 0, %p51;
	add.s64 	%rd1875, %rd1742, %rd1874;
	// begin inline asm
	mul.hi.u64 %rd1748, %rd11746, %rd11746;
	// end inline asm
	// begin inline asm
	mul.lo.u64 %rd1751, %rd11746, %rd11746;
	// end inline asm
	add.s64 	%rd1876, %rd1751, %rd1875;
	add.s64 	%rd1877, %rd1876, %rd1871;
	setp.lt.u64 	%p52, %rd1877, %rd1876;
	selp.u64 	%rd1878, 1, 0, %p52;
	add.s64 	%rd1879, %rd1748, %rd1878;
	// begin inline asm
	mul.hi.u64 %rd1754, %rd11746, %rd11745;
	// end inline asm
	// begin inline asm
	mul.lo.u64 %rd1757, %rd11746, %rd11745;
	// end inline asm
	add.s64 	%rd1880, %rd1757, %rd1879;
	add.s64 	%rd1881, %rd1880, %rd1872;
	setp.lt.u64 	%p53, %rd1881, %rd1880;
	selp.u64 	%rd1882, 1, 0, %p53;
	add.s64 	%rd1883, %rd1754, %rd1882;
	// begin inline asm
	mul.hi.u64 %rd1760, %rd11746, %rd11744;
	// end inline asm
	// begin inline asm
	mul.lo.u64 %rd1763, %rd11746, %rd11744;
	// end inline asm
	add.s64 	%rd1884, %rd1763, %rd1883;
	add.s64 	%rd1885, %rd1884, %rd1736;
	setp.lt.u64 	%p54, %rd1885, %rd1884;
	selp.u64 	%rd1886, 1, 0, %p54;
	add.s64 	%rd1887, %rd1760, %rd1886;
	// begin inline asm
	mul.hi.u64 %rd1766, %rd11745, %rd11747;
	// end inline asm
	// begin inline asm
	mul.lo.u64 %rd1769, %rd11745, %rd11747;
	// end inline asm
	add.s64 	%rd1888, %rd1769, %rd1877;
	setp.lt.u64 	%p55, %rd1888, %rd1769;
	selp.u64 	%rd1889, 1, 0, %p55;
	add.s64 	%rd1890, %rd1766, %rd1889;
	// begin inline asm
	mul.hi.u64 %rd1772, %rd11745, %rd11746;
	// end inline asm
	// begin inline asm
	mul.lo.u64 %rd1775, %rd11745, %rd11746;
	// end inline asm
	add.s64 	%rd1891, %rd1775, %rd1890;
	add.s64 	%rd1892, %rd1891, %rd1881;
	setp.lt.u64 	%p56, %rd1892, %rd1891;
	selp.u64 	%rd1893, 1, 0, %p56;
	add.s64 	%rd1894, %rd1772, %rd1893;
	// begin inline asm
	mul.hi.u64 %rd1778, %rd11745, %rd11745;
	// end inline asm
	// begin inline asm
	mul.lo.u64 %rd1781, %rd11745, %rd11745;
	// end inline asm
	add.s64 	%rd1895, %rd1781, %rd1894;
	add.s64 	%rd1896, %rd1895, %rd1885;
	setp.lt.u64 	%p57, %rd1896, %rd1895;
	selp.u64 	%rd1897, 1, 0, %p57;
	add.s64 	%rd1898, %rd1778, %rd1897;
	// begin inline asm
	mul.hi.u64 %rd1784, %rd11745, %rd11744;
	// end inline asm
	// begin inline asm
	mul.lo.u64 %rd1787, %rd11745, %rd11744;
	// end inline asm
	add.s64 	%rd1899, %rd1787, %rd1898;
	add.s64 	%rd1900, %rd1899, %rd1887;
	setp.lt.u64 	%p58, %rd1900, %rd1899;
	selp.u64 	%rd1901, 1, 0, %p58;
	add.s64 	%rd1902, %rd1784, %rd1901;
	// begin inline asm
	mul.hi.u64 %rd1790, %rd11744, %rd11747;
	// end inline asm
	// begin inline asm
	mul.lo.u64 %rd1793, %rd11744, %rd11747;
	// end inline asm
	add.s64 	%rd1903, %rd1793, %rd1892;
	setp.lt.u64 	%p59, %rd1903, %rd1793;
	selp.u64 	%rd1904, 1, 0, %p59;
	add.s64 	%rd1905, %rd1790, %rd1904;
	// begin inline asm
	mul.hi.u64 %rd1796, %rd11744, %rd11746;
	// end inline asm
	// begin inline asm
	mul.lo.u64 %rd1799, %rd11744, %rd11746;
	// end inline asm
	add.s64 	%rd1906, %rd1799, %rd1905;
	add.s64 	%rd11769, %rd1906, %rd1896;
	setp.lt.u64 	%p60, %rd11769, %rd1906;
	selp.u64 	%rd1907, 1, 0, %p60;
	add.s64 	%rd1908, %rd1796, %rd1907;
	// begin inline asm
	mul.hi.u64 %rd1802, %rd11744, %rd11745;
	// end inline asm
	// begin inline asm
	mul.lo.u64 %rd1805, %rd11744, %rd11745;
	// end inline asm
	add.s64 	%rd1909, %rd1805, %rd1908;
	add.s64 	%rd11768, %rd1909, %rd1900;
	setp.lt.u64 	%p61, %rd11768, %rd1909;
	selp.u64 	%rd1910, 1, 0, %p61;
	add.s64 	%rd1911, %rd1802, %rd1910;
	// begin inline asm
	mul.hi.u64 %rd1808, %rd11744, %rd11744;
	// end inline asm
	// begin inline asm
	mul.lo.u64 %rd1811, %rd11744, %rd11744;
	// end inline asm
	add.s64 	%rd1912, %rd1811, %rd1911;
	add.s64 	%rd11767, %rd1912, %rd1902;
	setp.lt.u64 	%p62, %rd11767, %rd1912;
	selp.u64 	%rd1913, 1, 0, %p62;
	add.s64 	%rd11766, %rd1808, %rd1913;
	mul.lo.s64 	%rd1836, %rd1606, %rd1721;
	// begin inline asm
	mul.hi.u64 %rd1814, %rd1836, %rd1659;
	// end inline asm
	// begin inline asm
	mul.lo.u64 %rd1817, %rd1836, %rd1659;
	// end inline asm
	not.b64 	%rd1914, %rd1721;
	setp.gt.u64 	%p63, %rd1817, %rd1914;
	selp.u64 	%rd1915, 1, 0, %p63;
	add.s64 	%rd1916, %rd1814, %rd1915;
	// begin inline asm
	mul.hi.u64 %rd1820, %rd1836, %rd1665;
	// end inline asm
	// begin inline asm
	mul.lo.u64 %rd1823, %rd1836, %rd1665;
	// end inline asm
	add.s64 	%rd1917, %rd1823, %rd1916;
	add.s64 	%rd105, %rd1917, %rd1873;
	setp.lt.u64 	%p64, %rd105, %rd1917;
	selp.u64 	%rd1918, 1, 0, %p64;
	add.s64 	%rd1919, %rd1820, %rd1918;
	// begin inline asm
	mul.hi.u64 %rd1826, %rd1836, %rd1671;
	// end inline asm
	// begin inline asm
	mul.lo.u64 %rd1829, %rd1836, %rd1671;
	// end inline asm
	add.s64 	%rd1920, %rd1829, %rd1919;
	add.s64 	%rd106, %rd1920, %rd1888;
	setp.lt.u64 	%p65, %rd106, %rd1920;
	selp.u64 	%rd1921, 1, 0, %p65;
	add.s64 	%rd1922, %rd1826, %rd1921;
	// begin inline asm
	mul.hi.u64 %rd1832, %rd1836, %rd1714;
	// end inline asm
	// begin inline asm
	mul.lo.u64 %rd1835, %rd1836, %rd1714;
	// end inline asm
	add.s64 	%rd1923, %rd1835, %rd1922;
	add.s64 	%rd107, %rd1923, %rd1903;
	setp.lt.u64 	%p66, %rd107, %rd1923;
	selp.u64 	%rd1924, 1, 0, %p66;
	add.s64 	%rd108, %rd1832, %rd1924;
	setp.eq.s64 	%p67, %rd108, 0;
	@%p67 bra 	$L__BB2_19;
	add.s64 	%rd109, %rd11769, %rd108;
	setp.ge.u64 	%p68, %rd109, %rd11769;
	mov.u64 	%rd11769, %rd109;
	@%p68 bra 	$L__BB2_19;
	add.s64 	%rd11768, %rd11768, 1;
	setp.ne.s64 	%p69, %rd11768, 0;
	mov.u64 	%rd11769, %rd109;
	@%p69 bra 	$L__BB2_19;
	add.s64 	%rd11767, %rd11767, 1;
	setp.eq.s64 	%p70, %rd11767, 0;
	selp.u64 	%rd1926, 1, 0, %p70;
	add.s64 	%rd11766, %rd11766, %rd1926;
	mov.b64 	%rd11768, 0;
	mov.u64 	%rd11769, %rd109;
$L__BB2_19:
	ld.const.u64 	%rd1951, [_ZN3lux4cuda5bn2549BN254_INVE];
	mul.lo.s64 	%rd1949, %rd1951, %rd105;
	ld.const.u64 	%rd1929, [_ZN3lux4cuda5bn2547BN254_PE];
	// begin inline asm
	mul.hi.u64 %rd1927, %rd1949, %rd1929;
	// end inline asm
	// begin inline asm
	mul.lo.u64 %rd1930, %rd1949, %rd1929;
	// end inline asm
	not.b64 	%rd1952, %rd105;
	setp.gt.u64 	%p71, %rd1930, %rd1952;
	selp.u64 	%rd1953, 1, 0, %p71;
	add.s64 	%rd1954, %rd1927, %rd1953;
	ld.const.u64 	%rd1935, [_ZN3lux4cuda5bn2547BN254_PE+8];
	// begin inline asm
	mul.hi.u64 %rd1933, %rd1949, %rd1935;
	// end inline asm
	// begin inline asm
	mul.lo.u64 %rd1936, %rd1949, %rd1935;
	// end inline asm
	add.s64 	%rd1955, %rd1936, %rd1954;
	add.s64 	%rd117, %rd1955, %rd106;
	setp.lt.u64 	%p72, %rd117, %rd1955;
	selp.u64 	%rd1956, 1, 0, %p72;
	add.s64 	%rd1957, %rd1933, %rd1956;
	ld.const.u64 	%rd1941, [_ZN3lux4cuda5bn2547BN254_PE+16];
	// begin inline asm
	mul.hi.u64 %rd1939, %rd1949, %rd1941;
	// end inline asm
	// begin inline asm
	mul.lo.u64 %rd1942, %rd1949, %rd1941;
	// end inline asm
	add.s64 	%rd1958, %rd1942, %rd1957;
	add.s64 	%rd118, %rd1958, %rd107;
	setp.lt.u64 	%p73, %rd118, %rd1958;
	selp.u64 	%rd1959, 1, 0, %p73;
	add.s64 	%rd1960, %rd1939, %rd1959;
	ld.const.u64 	%rd1947, [_ZN3lux4cuda5bn2547BN254_PE+24];
	// begin inline asm
	mul.hi.u64 %rd1945, %rd1949, %rd1947;
	// end inline asm
	// begin inline asm
	mul.lo.u64 %rd1948, %rd1949, %rd1947;
	// end inline asm
	add.s64 	%rd1961, %rd1948, %rd1960;
	add.s64 	%rd119, %rd1961, %rd11769;
	setp.lt.u64 	%p74, %rd119, %rd1961;
	selp.u64 	%rd1962, 1, 0, %p74;
	add.s64 	%rd120, %rd1945, %rd1962;
	setp.eq.s64 	%p75, %rd120, 0;
	@%p75 bra 	$L__BB2_22;
	add.s64 	%rd121, %rd11768, %rd120;
	setp.ge.u64 	%p76, %rd121, %rd11768;
	mov.u64 	%rd11768, %rd121;
	@%p76 bra 	$L__BB2_22;
	add.s64 	%rd11767, %rd11767, 1;
	setp.eq.s64 	%p77, %rd11767, 0;
	selp.u64 	%rd1963, 1, 0, %p77;
	add.s64 	%rd11766, %rd11766, %rd1963;
$L__BB2_22:
	mul.lo.s64 	%rd1986, %rd1951, %rd117;
	ld.const.u64 	%rd1966, [_ZN3lux4cuda5bn2547BN254_PE];
	// begin inline asm
	mul.hi.u64 %rd1964, %rd1986, %rd1966;
	// end inline asm
	// begin inline asm
	mul.lo.u64 %rd1967, %rd1986, %rd1966;
	// end inline asm
	not.b64 	%rd1989, %rd117;
	setp.gt.u64 	%p78, %rd1967, %rd1989;
	selp.u64 	%rd1990, 1, 0, %p78;
	add.s64 	%rd1991, %rd1964, %rd1990;
	ld.const.u64 	%rd1972, [_ZN3lux4cuda5bn2547BN254_PE+8];
	// begin inline asm
	mul.hi.u64 %rd1970, %rd1986, %rd1972;
	// end inline asm
	// begin inline asm
	mul.lo.u64 %rd1973, %rd1986, %rd1972;
	// end inline asm
	add.s64 	%rd1992, %rd1973, %rd1991;
	add.s64 	%rd127, %rd1992, %rd118;
	setp.lt.u64 	%p79, %rd127, %rd1992;
	selp.u64 	%rd1993, 1, 0, %p79;
	add.s64 	%rd1994, %rd1970, %rd1993;
	ld.const.u64 	%rd1978, [_ZN3lux4cuda5bn2547BN254_PE+16];
	// begin inline asm
	mul.hi.u64 %rd1976, %rd1986, %rd1978;
	// end inline asm
	// begin inline asm
	mul.lo.u64 %rd1979, %rd1986, %rd1978;
	// end inline asm
	add.s64 	%rd1995, %rd1979, %rd1994;
	add.s64 	%rd128, %rd1995, %rd119;
	setp.lt.u64 	%p80, %rd128, %rd1995;
	selp.u64 	%rd1996, 1, 0, %p80;
	add.s64 	%rd1997, %rd1976, %rd1996;
	ld.const.u64 	%rd1984, [_ZN3lux4cuda5bn2547BN254_PE+24];
	// begin inline asm
	mul.hi.u64 %rd1982, %rd1986, %rd1984;
	// end inline asm
	// begin inline asm
	mul.lo.u64 %rd1985, %rd1986, %rd1984;
	// end inline asm
	add.s64 	%rd1998, %rd1985, %rd1997;
	add.s64 	%rd129, %rd1998, %rd11768;
	setp.lt.u64 	%p81, %rd129, %rd1998;
	selp.u64 	%rd1999, 1, 0, %p81;
	add.s64 	%rd130, %rd1982, %rd1999;
	setp.eq.s64 	%p82, %rd130, 0;
	@%p82 bra 	$L__BB2_24;
	add.s64 	%rd131, %rd11767, %rd130;
	setp.lt.u64 	%p83, %rd131, %rd11767;
	selp.u64 	%rd2000, 1, 0, %p83;
	add.s64 	%rd11766, %rd11766, %rd2000;
	mov.u64 	%rd11767, %rd131;
$L__BB2_24:
	ld.const.u64 	%rd2145, [_ZN3lux4cuda5bn2549BN254_INVE];
	mul.lo.s64 	%rd2023, %rd2145, %rd127;
	ld.const.u64 	%rd2003, [_ZN3lux4cuda5bn2547BN254_PE];
	// begin inline asm
	mul.hi.u64 %rd2001, %rd2023, %rd2003;
	// end inline asm
	// begin inline asm
	mul.lo.u64 %rd2004, %rd2023, %rd2003;
	// end inline asm
	not.b64 	%rd2146, %rd127;
	setp.gt.u64 	%p84, %rd2004, %rd2146;
	selp.u64 	%rd2147, 1, 0, %p84;
	add.s64 	%rd2148, %rd2001, %rd2147;
	ld.const.u64 	%rd2009, [_ZN3lux4cuda5bn2547BN254_PE+8];
	// begin inline asm
	mul.hi.u64 %rd2007, %rd2023, %rd2009;
	// end inline asm
	// begin inline asm
	mul.lo.u64 %rd2010, %rd2023, %rd2009;
	// end inline asm
	add.s64 	%rd2149, %rd2010, %rd2148;
	add.s64 	%rd2150, %rd2149, %rd128;
	setp.lt.u64 	%p85, %rd2150, %rd2149;
	selp.u64 	%rd2151, 1, 0, %p85;
	add.s64 	%rd2152, %rd2007, %rd2151;
	ld.const.u64 	%rd2015, [_ZN3lux4cuda5bn2547BN254_PE+16];
	// begin inline asm
	mul.hi.u64 %rd2013, %rd2023, %rd2015;
	// end inline asm
	// begin inline asm
	mul.lo.u64 %rd2016, %rd2023, %rd2015;
	// end inline asm
	add.s64 	%rd2153, %rd2016, %rd2152;
	add.s64 	%rd2154, %rd2153, %rd129;
	setp.lt.u64 	%p86, %rd2154, %rd2153;
	selp.u64 	%rd2155, 1, 0, %p86;
	add.s64 	%rd2156, %rd2013, %rd2155;
	ld.const.u64 	%rd2021, [_ZN3lux4cuda5bn2547BN254_PE+24];
	// begin inline asm
	mul.hi.u64 %rd2019, %rd2023, %rd2021;
	// end inline asm
	// begin inline asm
	mul.lo.u64 %rd2022, %rd2023, %rd2021;
	// end inline asm
	add.s64 	%rd2157, %rd2022, %rd2156;
	add.s64 	%rd2158, %rd2157, %rd11767;
	setp.lt.u64 	%p87, %rd2158, %rd2157;
	selp.u64 	%rd2159, 1, 0, %p87;
	add.s64 	%rd2160, %rd2019, %rd2159;
	add.s64 	%rd2161, %rd11766, %rd2160;
	setp.lt.u64 	%p88, %rd2150, %rd2003;
	selp.u64 	%rd2162, 1, 0, %p88;
	selp.s64 	%rd2163, -1, 0, %p88;
	add.s64 	%rd2164, %rd2154, %rd2163;
	setp.lt.u64 	%p89, %rd2154, %rd2162;
	selp.u64 	%rd2165, 1, 0, %p89;
	sub.s64 	%rd2166, %rd2164, %rd2009;
	setp.lt.u64 	%p90, %rd2164, %rd2009;
	selp.u64 	%rd2167, 1, 0, %p90;
	add.s64 	%rd2168, %rd2167, %rd2165;
	sub.s64 	%rd2169, %rd2158, %rd2168;
	setp.lt.u64 	%p91, %rd2158, %rd2168;
	selp.u64 	%rd2170, 1, 0, %p91;
	sub.s64 	%rd2171, %rd2169, %rd2015;
	setp.lt.u64 	%p92, %rd2169, %rd2015;
	selp.u64 	%rd2172, 1, 0, %p92;
	add.s64 	%rd2173, %rd2172, %rd2170;
	sub.s64 	%rd2174, %rd2161, %rd2173;
	setp.ge.u64 	%p93, %rd2161, %rd2173;
	sub.s64 	%rd2175, %rd2174, %rd2021;
	setp.ge.u64 	%p94, %rd2174, %rd2021;
	and.pred  	%p95, %p93, %p94;
	selp.b64 	%rd2120, %rd2175, %rd2161, %p95;
	selp.b64 	%rd2114, %rd2171, %rd2158, %p95;
	selp.b64 	%rd2108, %rd2166, %rd2154, %p95;
	selp.b64 	%rd2176, %rd2003, 0, %p95;
	sub.s64 	%rd2102, %rd2150, %rd2176;
	// begin inline asm
	mul.hi.u64 %rd2025, %rd11743, %rd2102;
	// end inline asm
	// begin inline asm
	mul.lo.u64 %rd2028, %rd11743, %rd2102;
	// end inline asm
	// begin inline asm
	mul.hi.u64 %rd2031, %rd11743, %rd2108;
	// end inline asm
	// begin inline asm
	mul.lo.u64 %rd2034, %rd11743, %rd2108;
	// end inline asm
	add.s64 	%rd2177, %rd2034, %rd2025;
	// begin inline asm
	mul.hi.u64 %rd2037, %rd11743, %rd2114;
	// end inline asm
	// begin inline asm
	mul.lo.u64 %rd2040, %rd11743, %rd2114;
	// end inline asm
	add.s64 	%rd2178, %rd2040, %rd2031;
	// begin inline asm
	mul.hi.u64 %rd2043, %rd11743, %rd2120;
	// end inline asm
	// begin inline asm
	mul.lo.u64 %rd2046, %rd11743, %rd2120;
	// end inline asm
	add.s64 	%rd2179, %rd2046, %rd2037;
	// begin inline asm
	mul.hi.u64 %rd2049, %rd11742, %rd2102;
	// end inline asm
	// begin inline asm
	mul.lo.u64 %rd2052, %rd11742, %rd2102;
	// end inline asm
	add.s64 	%rd2180, %rd2052, %rd2177;
	setp.lt.u64 	%p96, %rd2180, %rd2052;
	selp.u64 	%rd2181, 1, 0, %p96;
	add.s64 	%rd2182, %rd2049, %rd2181;
	// begin inline asm
	mul.hi.u64 %rd2055, %rd11742, %rd2108;
	// end inline asm
	// begin inline asm
	mul.lo.u64 %rd2058, %rd11742, %rd2108;
	// end inline asm
	add.s64 	%rd2183, %rd2058, %rd2182;
	add.s64 	%rd2184, %rd2183, %rd2178;
	setp.lt.u64 	%p97, %rd2184, %rd2183;
	selp.u64 	%rd2185, 1, 0, %p97;
	add.s64 	%rd2186, %rd2055, %rd2185;
	// begin inline asm
	mul.hi.u64 %rd2061, %rd11742, %rd2114;
	// end inline asm
	// begin inline asm
	mul.lo.u64 %rd2064, %rd11742, %rd2114;
	// end inline asm
	add.s64 	%rd2187, %rd2064, %rd2186;
	add.s64 	%rd2188, %rd2187, %rd2179;
	setp.lt.u64 	%p98, %rd2188, %rd2187;
	selp.u64 	%rd2189, 1, 0, %p98;
	add.s64 	%rd2190, %rd2061, %rd2189;
	// begin inline asm
	mul.hi.u64 %rd2067, %rd11742, %rd2120;
	// end inline asm
	// begin inline asm
	mul.lo.u64 %rd2070, %rd11742, %rd2120;
	// end inline asm
	add.s64 	%rd2191, %rd2070, %rd2190;
	add.s64 	%rd2192, %rd2191, %rd2043;
	setp.lt.u64 	%p99, %rd2192, %rd2191;
	selp.u64 	%rd2193, 1, 0, %p99;
	add.s64 	%rd2194, %rd2067, %rd2193;
	// begin inline asm
	mul.hi.u64 %rd2073, %rd11741, %rd2102;
	// end inline asm
	// begin inline asm
	mul.lo.u64 %rd2076, %rd11741, %rd2102;
	// end inline asm
	add.s64 	%rd2195, %rd2076, %rd2184;
	setp.lt.u64 	%p100, %rd2195, %rd2076;
	selp.u64 	%rd2196, 1, 0, %p100;
	add.s64 	%rd2197, %rd2073, %rd2196;
	// begin inline asm
	mul.hi.u64 %rd2079, %rd11741, %rd2108;
	// end inline asm
	// begin inline asm
	mul.lo.u64 %rd2082, %rd11741, %rd2108;
	// end inline asm
	add.s64 	%rd2198, %rd2082, %rd2197;
	add.s64 	%rd2199, %rd2198, %rd2188;
	setp.lt.u64 	%p101, %rd2199, %rd2198;
	selp.u64 	%rd2200, 1, 0, %p101;
	add.s64 	%rd2201, %rd2079, %rd2200;
	// begin inline asm
	mul.hi.u64 %rd2085, %rd11741, %rd2114;
	// end inline asm
	// begin inline asm
	mul.lo.u64 %rd2088, %rd11741, %rd2114;
	// end inline asm
	add.s64 	%rd2202, %rd2088, %rd2201;
	add.s64 	%rd2203, %rd2202, %rd2192;
	setp.lt.u64 	%p102, %rd2203, %rd2202;
	selp.u64 	%rd2204, 1, 0, %p102;
	add.s64 	%rd2205, %rd2085, %rd2204;
	// begin inline asm
	mul.hi.u64 %rd2091, %rd11741, %rd2120;
	// end inline asm
	// begin inline asm
	mul.lo.u64 %rd2094, %rd11741, %rd2120;
	// end inline asm
	add.s64 	%rd2206, %rd2094, %rd2205;
	add.s64 	%rd2207, %rd2206, %rd2194;
	setp.lt.u64 	%p103, %rd2207, %rd2206;
	selp.u64 	%rd2208, 1, 0, %p103;
	add.s64 	%rd2209, %rd2091, %rd2208;
	// begin inline asm
	mul.hi.u64 %rd2097, %rd11740, %rd2102;
	// end inline asm
	// begin inline asm
	mul.lo.u64 %rd2100, %rd11740, %rd2102;
	// end inline asm
	add.s64 	%rd2210, %rd2100, %rd2199;
	setp.lt.u64 	%p104, %rd2210, %rd2100;
	selp.u64 	%rd2211, 1, 0, %p104;
	add.s64 	%rd2212, %rd2097, %rd2211;
	// begin inline asm
	mul.hi.u64 %rd2103, %rd11740, %rd2108;
	// end inline asm
	// begin inline asm
	mul.lo.u64 %rd2106, %rd11740, %rd2108;
	// end inline asm
	add.s64 	%rd2213, %rd2106, %rd2212;
	add.s64 	%rd11778, %rd2213, %rd2203;
	setp.lt.u64 	%p105, %rd11778, %rd2213;
	selp.u64 	%rd2214, 1, 0, %p105;
	add.s64 	%rd2215, %rd2103, %rd2214;
	// begin inline asm
	mul.hi.u64 %rd2109, %rd11740, %rd2114;
	// end inline asm
	// begin inline asm
	mul.lo.u64 %rd2112, %rd11740, %rd2114;
	// end inline asm
	add.s64 	%rd2216, %rd2112, %rd2215;
	add.s64 	%rd11777, %rd2216, %rd2207;
	setp.lt.u64 	%p106, %rd11777, %rd2216;
	selp.u64 	%rd2217, 1, 0, %p106;
	add.s64 	%rd2218, %rd2109, %rd2217;
	// begin inline asm
	mul.hi.u64 %rd2115, %rd11740, %rd2120;
	// end inline asm
	// begin inline asm
	mul.lo.u64 %rd2118, %rd11740, %rd2120;
	// end inline asm
	add.s64 	%rd2219, %rd2118, %rd2218;
	add.s64 	%rd11776, %rd2219, %rd2209;
	setp.lt.u64 	%p107, %rd11776, %rd2219;
	selp.u64 	%rd2220, 1, 0, %p107;
	add.s64 	%rd11775, %rd2115, %rd2220;
	mul.lo.s64 	%rd2143, %rd2145, %rd2028;
	// begin inline asm
	mul.hi.u64 %rd2121, %rd2143, %rd2003;
	// end inline asm
	// begin inline asm
	mul.lo.u64 %rd2124, %rd2143, %rd2003;
	// end inline asm
	not.b64 	%rd2221, %rd2028;
	setp.gt.u64 	%p108, %rd2124, %rd2221;
	selp.u64 	%rd2222, 1, 0, %p108;
	add.s64 	%rd2223, %rd2121, %rd2222;
	// begin inline asm
	mul.hi.u64 %rd2127, %rd2143, %rd2009;
	// end inline asm
	// begin inline asm
	mul.lo.u64 %rd2130, %rd2143, %rd2009;
	// end inline asm
	add.s64 	%rd2224, %rd2130, %rd2223;
	add.s64 	%rd143, %rd2224, %rd2180;
	setp.lt.u64 	%p109, %rd143, %rd2224;
	selp.u64 	%rd2225, 1, 0, %p109;
	add.s64 	%rd2226, %rd2127, %rd2225;
	// begin inline asm
	mul.hi.u64 %rd2133, %rd2143, %rd2015;
	// end inline asm
	// begin inline asm
	mul.lo.u64 %rd2136, %rd2143, %rd2015;
	// end inline asm
	add.s64 	%rd2227, %rd2136, %rd2226;
	add.s64 	%rd144, %rd2227, %rd2195;
	setp.lt.u64 	%p110, %rd144, %rd2227;
	selp.u64 	%rd2228, 1, 0, %p110;
	add.s64 	%rd2229, %rd2133, %rd2228;
	// begin inline asm
	mul.hi.u64 %rd2139, %rd2143, %rd2021;
	// end inline asm
	// begin inline asm
	mul.lo.u64 %rd2142, %rd2143, %rd2021;
	// end inline asm
	add.s64 	%rd2230, %rd2142, %rd2229;
	add.s64 	%rd145, %rd2230, %rd2210;
	setp.lt.u64 	%p111, %rd145, %rd2230;
	selp.u64 	%rd2231, 1, 0, %p111;
	add.s64 	%rd146, %rd2139, %rd2231;
	setp.eq.s64 	%p112, %rd146, 0;
	@%p112 bra 	$L__BB2_28;
	add.s64 	%rd147, %rd11778, %rd146;
	setp.ge.u64 	%p113, %rd147, %rd11778;
	mov.u64 	%rd11778, %rd147;
	@%p113 bra 	$L__BB2_28;
	add.s64 	%rd11777, %rd11777, 1;
	setp.ne.s64 	%p114, %rd11777, 0;
	mov.u64 	%rd11778, %rd147;
	@%p114 bra 	$L__BB2_28;
	add.s64 	%rd11776, %rd11776, 1;
	setp.eq.s64 	%p115, %rd11776, 0;
	selp.u64 	%rd2233, 1, 0, %p115;
	add.s64 	%rd11775, %rd11775, %rd2233;
	mov.b64 	%rd11777, 0;
	mov.u64 	%rd11778, %rd147;
$L__BB2_28:
	ld.const.u64 	%rd2258, [_ZN3lux4cuda5bn2549BN254_INVE];
	mul.lo.s64 	%rd2256, %rd2258, %rd143;
	ld.const.u64 	%rd2236, [_ZN3lux4cuda5bn2547BN254_PE];
	// begin inline asm
	mul.hi.u64 %rd2234, %rd2256, %rd2236;
	// end inline asm
	// begin inline asm
	mul.lo.u64 %rd2237, %rd2256, %rd2236;
	// end inline asm
	not.b64 	%rd2259, %rd143;
	setp.gt.u64 	%p116, %rd2237, %rd2259;
	selp.u64 	%rd2260, 1, 0, %p116;
	add.s64 	%rd2261, %rd2234, %rd2260;
	ld.const.u64 	%rd2242, [_ZN3lux4cuda5bn2547BN254_PE+8];
	// begin inline asm
	mul.hi.u64 %rd2240, %rd2256, %rd2242;
	// end inline asm
	// begin inline asm
	mul.lo.u64 %rd2243, %rd2256, %rd2242;
	// end inline asm
	add.s64 	%rd2262, %rd2243, %rd2261;
	add.s64 	%rd155, %rd2262, %rd144;
	setp.lt.u64 	%p117, %rd155, %rd2262;
	selp.u64 	%rd2263, 1, 0, %p117;
	add.s64 	%rd2264, %rd2240, %rd2263;
	ld.const.u64 	%rd2248, [_ZN3lux4cuda5bn2547BN254_PE+16];
	// begin inline asm
	mul.hi.u64 %rd2246, %rd2256, %rd2248;
	// end inline asm
	// begin inline asm
	mul.lo.u64 %rd2249, %rd2256, %rd2248;
	// end inline asm
	add.s64 	%rd2265, %rd2249, %rd2264;
	add.s64 	%rd156, %rd2265, %rd145;
	setp.lt.u64 	%p118, %rd156, %rd2265;
	selp.u64 	%rd2266, 1, 0, %p118;
	add.s64 	%rd2267, %rd2246, %rd2266;
	ld.const.u64 	%rd2254, [_ZN3lux4cuda5bn2547BN254_PE+24];
	// begin inline asm
	mul.hi.u64 %rd2252, %rd2256, %rd2254;
	// end inline asm
	// begin inline asm
	mul.lo.u64 %rd2255, %rd2256, %rd2254;
	// end inline asm
	add.s64 	%rd2268, %rd2255, %rd2267;
	add.s64 	%rd157, %rd2268, %rd11778;
	setp.lt.u64 	%p119, %rd157, %rd2268;
	selp.u64 	%rd2269, 1, 0, %p119;
	add.s64 	%rd158, %rd2252, %rd2269;
	setp.eq.s64 	%p120, %rd158, 0;
	@%p120 bra 	$L__BB2_31;
	add.s64 	%rd159, %rd11777, %rd158;
	setp.ge.u64 	%p121, %rd159, %rd11777;
	mov.u64 	%rd11777, %rd159;
	@%p121 bra 	$L__BB2_31;
	add.s64 	%rd11776, %rd11776, 1;
	setp.eq.s64 	%p122, %rd11776, 0;
	selp.u64 	%rd2270, 1, 0, %p122;
	add.s64 	%rd11775, %rd11775, %rd2270;
$L__BB2_31:
	ld.const.u64 	%rd2295, [_ZN3lux4cuda5bn2549BN254_INVE];
	mul.lo.s64 	%rd2293, %rd2295, %rd155;
	ld.const.u64 	%rd2273, [_ZN3lux4cuda5bn2547BN254_PE];
	// begin inline asm
	mul.hi.u64 %rd2271, %rd2293, %rd2273;
	// end inline asm
	// begin inline asm
	mul.lo.u64 %rd2274, %rd2293, %rd2273;
	// end inline asm
	not.b64 	%rd2296, %rd155;
	setp.gt.u64 	%p123, %rd2274, %rd2296;
	selp.u64 	%rd2297, 1, 0, %p123;
	add.s64 	%rd2298, %rd2271, %rd2297;
	ld.const.u64 	%rd2279, [_ZN3lux4cuda5bn2547BN254_PE+8];
	// begin inline asm
	mul.hi.u64 %rd2277, %rd2293, %rd2279;
	// end inline asm
	// begin inline asm
	mul.lo.u64 %rd2280, %rd2293, %rd2279;
	// end inline asm
	add.s64 	%rd2299, %rd2280, %rd2298;
	add.s64 	%rd165, %rd2299, %rd156;
	setp.lt.u64 	%p124, %rd165, %rd2299;
	selp.u64 	%rd2300, 1, 0, %p124;
	add.s64 	%rd2301, %rd2277, %rd2300;
	ld.const.u64 	%rd2285, [_ZN3lux4cuda5bn2547BN254_PE+16];
	// begin inline asm
	mul.hi.u64 %rd2283, %rd2293, %rd2285;
	// end inline asm
	// begin inline asm
	mul.lo.u64 %rd2286, %rd2293, %rd2285;
	// end inline asm
	add.s64 	%rd2302, %rd2286, %rd2301;
	add.s64 	%rd166, %rd2302, %rd157;
	setp.lt.u64 	%p125, %rd166, %rd2302;
	selp.u64 	%rd2303, 1, 0, %p125;
	add.s64 	%rd2304, %rd2283, %rd2303;
	ld.const.u64 	%rd2291, [_ZN3lux4cuda5bn2547BN254_PE+24];
	// begin inline asm
	mul.hi.u64 %rd2289, %rd2293, %rd2291;
	// end inline asm
	// begin inline asm
	mul.lo.u64 %rd2292, %rd2293, %rd2291;
	// end inline asm
	add.s64 	%rd2305, %rd2292, %rd2304;
	add.s64 	%rd167, %rd2305, %rd11777;
	setp.lt.u64 	%p126, %rd167, %rd2305;
	selp.u64 	%rd2306, 1, 0, %p126;
	add.s64 	%rd168, %rd2289, %rd2306;
	setp.eq.s64 	%p127, %rd168, 0;
	@%p127 bra 	$L__BB2_33;
	add.s64 	%rd169, %rd11776, %rd168;
	setp.lt.u64 	%p128, %rd169, %rd11776;
	selp.u64 	%rd2307, 1, 0, %p128;
	add.s64 	%rd11775, %rd11775, %rd2307;
	mov.u64 	%rd11776, %rd169;
$L__BB2_33:
	ld.const.u64 	%rd2452, [_ZN3lux4cuda5bn2549BN254_INVE];
	mul.lo.s64 	%rd2330, %rd2452, %rd165;
	ld.const.u64 	%rd2310, [_ZN3lux4cuda5bn2547BN254_PE];
	// begin inline asm
	mul.hi.u64 %rd2308, %rd2330, %rd2310;
	// end inline asm
	// begin inline asm
	mul.lo.u64 %rd2311, %rd2330, %rd2310;
	// end inline asm
	not.b64 	%rd2453, %rd165;
	setp.gt.u64 	%p129, %rd2311, %rd2453;
	selp.u64 	%rd2454, 1, 0, %p129;
	add.s64 	%rd2455, %rd2308, %rd2454;
	ld.const.u64 	%rd2316, [_ZN3lux4cuda5bn2547BN254_PE+8];
	// begin inline asm
	mul.hi.u64 %rd2314, %rd2330, %rd2316;
	// end inline asm
	// begin inline asm
	mul.lo.u64 %rd2317, %rd2330, %rd2316;
	// end inline asm
	add.s64 	%rd2456, %rd2317, %rd2455;
	add.s64 	%rd2457, %rd2456, %rd166;
	setp.lt.u64 	%p130, %rd2457, %rd2456;
	selp.u64 	%rd2458, 1, 0, %p130;
	add.s64 	%rd2459, %rd2314, %rd2458;
	ld.const.u64 	%rd2322, [_ZN3lux4cuda5bn2547BN254_PE+16];
	// begin inline asm
	mul.hi.u64 %rd2320, %rd2330, %rd2322;
	// end inline asm
	// begin inline asm
	mul.lo.u64 %rd2323, %rd2330, %rd2322;
	// end inline asm
	add.s64 	%rd2460, %rd2323, %rd2459;
	add.s64 	%rd2461, %rd2460, %rd167;
	setp.lt.u64 	%p131, %rd2461, %rd2460;
	selp.u64 	%rd2462, 1, 0, %p131;
	add.s64 	%rd2463, %rd2320, %rd2462;
	ld.const.u64 	%rd2328, [_ZN3lux4cuda5bn2547BN254_PE+24];
	// begin inline asm
	mul.hi.u64 %rd2326, %rd2330, %rd2328;
	// end inline asm
	// begin inline asm
	mul.lo.u64 %rd2329, %rd2330, %rd2328;
	// end inline asm
	add.s64 	%rd2464, %rd2329, %rd2463;
	add.s64 	%rd2465, %rd2464, %rd11776;
	setp.lt.u64 	%p132, %rd2465, %rd2464;
	selp.u64 	%rd2466, 1, 0, %p132;
	add.s64 	%rd2467, %rd2326, %rd2466;
	add.s64 	%rd2468, %rd11775, %rd2467;
	setp.lt.u64 	%p133, %rd2457, %rd2310;
	selp.u64 	%rd2469, 1, 0, %p133;
	selp.s64 	%rd2470, -1, 0, %p133;
	add.s64 	%rd2471, %rd2461, %rd2470;
	setp.lt.u64 	%p134, %rd2461, %rd2469;
	selp.u64 	%rd2472, 1, 0, %p134;
	sub.s64 	%rd2473, %rd2471, %rd2316;
	setp.lt.u64 	%p135, %rd2471, %rd2316;
	selp.u64 	%rd2474, 1, 0, %p135;
	add.s64 	%rd2475, %rd2474, %rd2472;
	sub.s64 	%rd2476, %rd2465, %rd2475;
	setp.lt.u64 	%p136, %rd2465, %rd2475;
	selp.u64 	%rd2477, 1, 0, %p136;
	sub.s64 	%rd2478, %rd2476, %rd2322;
	setp.lt.u64 	%p137, %rd2476, %rd2322;
	selp.u64 	%rd2479, 1, 0, %p137;
	add.s64 	%rd2480, %rd2479, %rd2477;
	sub.s64 	%rd2481, %rd2468, %rd2480;
	setp.ge.u64 	%p138, %rd2468, %rd2480;
	sub.s64 	%rd2482, %rd2481, %rd2328;
	setp.ge.u64 	%p139, %rd2481, %rd2328;
	and.pred  	%p140, %p138, %p139;
	selp.b64 	%rd173, %rd2482, %rd2468, %p140;
	selp.b64 	%rd174, %rd2478, %rd2465, %p140;
	selp.b64 	%rd175, %rd2473, %rd2461, %p140;
	selp.b64 	%rd2483, %rd2310, 0, %p140;
	sub.s64 	%rd176, %rd2457, %rd2483;
	// begin inline asm
	mul.hi.u64 %rd2332, %rd12103, %rd100;
	// end inline asm
	// begin inline asm
	mul.lo.u64 %rd2335, %rd12103, %rd100;
	// end inline asm
	// begin inline asm
	mul.hi.u64 %rd2338, %rd12103, %rd99;
	// end inline asm
	// begin inline asm
	mul.lo.u64 %rd2341, %rd12103, %rd99;
	// end inline asm
	add.s64 	%rd2484, %rd2341, %rd2332;
	// begin inline asm
	mul.hi.u64 %rd2344, %rd12103, %rd98;
	// end inline asm
	// begin inline asm
	mul.lo.u64 %rd2347, %rd12103, %rd98;
	// end inline asm
	add.s64 	%rd2485, %rd2347, %rd2338;
	// begin inline asm
	mul.hi.u64 %rd2350, %rd12103, %rd97;
	// end inline asm
	// begin inline asm
	mul.lo.u64 %rd2353, %rd12103, %rd97;
	// end inline asm
	add.s64 	%rd2486, %rd2353, %rd2344;
	// begin inline asm
	mul.hi.u64 %rd2356, %rd12104, %rd100;
	// end inline asm
	// begin inline asm
	mul.lo.u64 %rd2359, %rd12104, %rd100;
	// end inline asm
	add.s64 	%rd2487, %rd2359, %rd2484;
	setp.lt.u64 	%p141, %rd2487, %rd2359;
	selp.u64 	%rd2488, 1, 0, %p141;
	add.s64 	%rd2489, %rd2356, %rd2488;
	// begin inline asm
	mul.hi.u64 %rd2362, %rd12104, %rd99;
	// end inline asm
	// begin inline asm
	mul.lo.u64 %rd2365, %rd12104, %rd99;
	// end inline asm
	add.s64 	%rd2490, %rd2365, %rd2489;
	add.s64 	%rd2491, %rd2490, %rd2485;
	setp.lt.u64 	%p142, %rd2491, %rd2490;
	selp.u64 	%rd2492, 1, 0, %p142;
	add.s64 	%rd2493, %rd2362, %rd2492;
	// begin inline asm
	mul.hi.u64 %rd2368, %rd12104, %rd98;
	// end inline asm
	// begin inline asm
	mul.lo.u64 %rd2371, %rd12104, %rd98;
	// end inline asm
	add.s64 	%rd2494, %rd2371, %rd2493;
	add.s64 	%rd2495, %rd2494, %rd2486;
	setp.lt.u64 	%p143, %rd2495, %rd2494;
	selp.u64 	%rd2496, 1, 0, %p143;
	add.s64 	%rd2497, %rd2368, %rd2496;
	// begin inline asm
	mul.hi.u64 %rd2374, %rd12104, %rd97;
	// end inline asm
	// begin inline asm
	mul.lo.u64 %rd2377, %rd12104, %rd97;
	// end inline asm
	add.s64 	%rd2498, %rd2377, %rd2497;
	add.s64 	%rd2499, %rd2498, %rd2350;
	setp.lt.u64 	%p144, %rd2499, %rd2498;
	selp.u64 	%rd2500, 1, 0, %p144;
	add.s64 	%rd2501, %rd2374, %rd2500;
	// begin inline asm
	mul.hi.u64 %rd2380, %rd12105, %rd100;
	// end inline asm
	// begin inline asm
	mul.lo.u64 %rd2383, %rd12105, %rd100;
	// end inline asm
	add.s64 	%rd2502, %rd2383, %rd2491;
	setp.lt.u64 	%p145, %rd2502, %rd2383;
	selp.u64 	%rd2503, 1, 0, %p145;
	add.s64 	%rd2504, %rd2380, %rd2503;
	// begin inline asm
	mul.hi.u64 %rd2386, %rd12105, %rd99;
	// end inline asm
	// begin inline asm
	mul.lo.u64 %rd2389, %rd12105, %rd99;
	// end inline asm
	add.s64 	%rd2505, %rd2389, %rd2504;
	add.s64 	%rd2506, %rd2505, %rd2495;
	setp.lt.u64 	%p146, %rd2506, %rd2505;
	selp.u64 	%rd2507, 1, 0, %p146;
	add.s64 	%rd2508, %rd2386, %rd2507;
	// begin inline asm
	mul.hi.u64 %rd2392, %rd12105, %rd98;
	// end inline asm
	// begin inline asm
	mul.lo.u64 %rd2395, %rd12105, %rd98;
	// end inline asm
	add.s64 	%rd2509, %rd2395, %rd2508;
	add.s64 	%rd2510, %rd2509, %rd2499;
	setp.lt.u64 	%p147, %rd2510, %rd2509;
	selp.u64 	%rd2511, 1, 0, %p147;
	add.s64 	%rd2512, %rd2392, %rd2511;
	// begin inline asm
	mul.hi.u64 %rd2398, %rd12105, %rd97;
	// end inline asm
	// begin inline asm
	mul.lo.u64 %rd2401, %rd12105, %rd97;
	// end inline asm
	add.s64 	%rd2513, %rd2401, %rd2512;
	add.s64 	%rd2514, %rd2513, %rd2501;
	setp.lt.u64 	%p148, %rd2514, %rd2513;
	selp.u64 	%rd2515, 1, 0, %p148;
	add.s64 	%rd2516, %rd2398, %rd2515;
	// begin inline asm
	mul.hi.u64 %rd2404, %rd12106, %rd100;
	// end inline asm
	// begin inline asm
	mul.lo.u64 %rd2407, %rd12106, %rd100;
	// end inline asm
	add.s64 	%rd2517, %rd2407, %rd2506;
	setp.lt.u64 	%p149, %rd2517, %rd2407;
	selp.u64 	%rd2518, 1, 0, %p149;
	add.s64 	%rd2519, %rd2404, %rd2518;
	// begin inline asm
	mul.hi.u64 %rd2410, %rd12106, %rd99;
	// end inline asm
	// begin inline asm
	mul.lo.u64 %rd2413, %rd12106, %rd99;
	// end inline asm
	add.s64 	%rd2520, %rd2413, %rd2519;
	add.s64 	%rd11787, %rd2520, %rd2510;
	setp.lt.u64 	%p150, %rd11787, %rd2520;
	selp.u64 	%rd2521, 1, 0, %p150;
	add.s64 	%rd2522, %rd2410, %rd2521;
	// begin inline asm
	mul.hi.u64 %rd2416, %rd12106, %rd98;
	// end inline asm
	// begin inline asm
	mul.lo.u64 %rd2419, %rd12106, %rd98;
	// end inline asm
	add.s64 	%rd2523, %rd2419, %rd2522;
	add.s64 	%rd11786, %rd2523, %rd2514;
	setp.lt.u64 	%p151, %rd11786, %rd2523;
	selp.u64 	%rd2524, 1, 0, %p151;
	add.s64 	%rd2525, %rd2416, %rd2524;
	// begin inline asm
	mul.hi.u64 %rd2422, %rd12106, %rd97;
	// end inline asm
	// begin inline asm
	mul.lo.u64 %rd2425, %rd12106, %rd97;
	// end inline asm
	add.s64 	%rd2526, %rd2425, %rd2525;
	add.s64 	%rd11785, %rd2526, %rd2516;
	setp.lt.u64 	%p152, %rd11785, %rd2526;
	selp.u64 	%rd2527, 1, 0, %p152;
	add.s64 	%rd11784, %rd2422, %rd2527;
	mul.lo.s64 	%rd2450, %rd2452, %rd2335;
	// begin inline asm
	mul.hi.u64 %rd2428, %rd2450, %rd2310;
	// end inline asm
	// begin inline asm
	mul.lo.u64 %rd2431, %rd2450, %rd2310;
	// end inline asm
	not.b64 	%rd2528, %rd2335;
	setp.gt.u64 	%p153, %rd2431, %rd2528;
	selp.u64 	%rd2529, 1, 0, %p153;
	add.s64 	%rd2530, %rd2428, %rd2529;
	// begin inline asm
	mul.hi.u64 %rd2434, %rd2450, %rd2316;
	// end inline asm
	// begin inline asm
	mul.lo.u64 %rd2437, %rd2450, %rd2316;
	// end inline asm
	add.s64 	%rd2531, %rd2437, %rd2530;
	add.s64 	%rd181, %rd2531, %rd2487;
	setp.lt.u64 	%p154, %rd181, %rd2531;
	selp.u64 	%rd2532, 1, 0, %p154;
	add.s64 	%rd2533, %rd2434, %rd2532;
	// begin inline asm
	mul.hi.u64 %rd2440, %rd2450, %rd2322;
	// end inline asm
	// begin inline asm
	mul.lo.u64 %rd2443, %rd2450, %rd2322;
	// end inline asm
	add.s64 	%rd2534, %rd2443, %rd2533;
	add.s64 	%rd182, %rd2534, %rd2502;
	setp.lt.u64 	%p155, %rd182, %rd2534;
	selp.u64 	%rd2535, 1, 0, %p155;
	add.s64 	%rd2536, %rd2440, %rd2535;
	// begin inline asm
	mul.hi.u64 %rd2446, %rd2450, %rd2328;
	// end inline asm
	// begin inline asm
	mul.lo.u64 %rd2449, %rd2450, %rd2328;
	// end inline asm
	add.s64 	%rd2537, %rd2449, %rd2536;
	add.s64 	%rd183, %rd2537, %rd2517;
	setp.lt.u64 	%p156, %rd183, %rd2537;
	selp.u64 	%rd2538, 1, 0, %p156;
	add.s64 	%rd184, %rd2446, %rd2538;
	setp.eq.s64 	%p157, %rd184, 0;
	@%p157 bra 	$L__BB2_37;
	add.s64 	%rd185, %rd11787, %rd184;
	setp.ge.u64 	%p158, %rd185, %rd11787;
	mov.u64 	%rd11787, %rd185;
	@%p158 bra 	$L__BB2_37;
	add.s64 	%rd11786, %rd11786, 1;
	setp.ne.s64 	%p159, %rd11786, 0;
	mov.u64 	%rd11787, %rd185;
	@%p159 bra 	$L__BB2_37;
	add.s64 	%rd11785, %rd11785, 1;
	setp.eq.s64 	%p160, %rd11785, 0;
	selp.u64 	%rd2540, 1, 0, %p160;
	add.s64 	%rd11784, %rd11784, %rd2540;
	mov.b64 	%rd11786, 0;
	mov.u64 	%rd11787, %rd185;
$L__BB2_37:
	ld.const.u64 	%rd2565, [_ZN3lux4cuda5bn2549BN254_INVE];
	mul.lo.s64 	%rd2563, %rd2565, %rd181;
	ld.const.u64 	%rd2543, [_ZN3lux4cuda5bn2547BN254_PE];
	// begin inline asm
	mul.hi.u64 %rd2541, %rd2563, %rd2543;
	// end inline asm
	// begin inline asm
	mul.lo.u64 %rd2544, %rd2563, %rd2543;
	// end inline asm
	not.b64 	%rd2566, %rd181;
	setp.gt.u64 	%p161, %rd2544, %rd2566;
	selp.u64 	%rd2567, 1, 0, %p161;
	add.s64 	%rd2568, %rd2541, %rd2567;
	ld.const.u64 	%rd2549, [_ZN3lux4cuda5bn2547BN254_PE+8];
	// begin inline asm
	mul.hi.u64 %rd2547, %rd2563, %rd2549;
	// end inline asm
	// begin inline asm
	mul.lo.u64 %rd2550, %rd2563, %rd2549;
	// end inline asm
	add.s64 	%rd2569, %rd2550, %rd2568;
	add.s64 	%rd193, %rd2569, %rd182;
	setp.lt.u64 	%p162, %rd193, %rd2569;
	selp.u64 	%rd2570, 1, 0, %p162;
	add.s64 	%rd2571, %rd2547, %rd2570;
	ld.const.u64 	%rd2555, [_ZN3lux4cuda5bn2547BN254_PE+16];
	// begin inline asm
	mul.hi.u64 %rd2553, %rd2563, %rd2555;
	// end inline asm
	// begin inline asm
	mul.lo.u64 %rd2556, %rd2563, %rd2555;
	// end inline asm
	add.s64 	%rd2572, %rd2556, %rd2571;
	add.s64 	%rd194, %rd2572, %rd183;
	setp.lt.u64 	%p163, %rd194, %rd2572;
	selp.u64 	%rd2573, 1, 0, %p163;
	add.s64 	%rd2574, %rd2553, %rd2573;
	ld.const.u64 	%rd2561, [_ZN3lux4cuda5bn2547BN254_PE+24];
	// begin inline asm
	mul.hi.u64 %rd2559, %rd2563, %rd2561;
	// end inline asm
	// begin inline asm
	mul.lo.u64 %rd2562, %rd2563, %rd2561;
	// end inline asm
	add.s64 	%rd2575, %rd2562, %rd2574;
	add.s64 	%rd195, %rd2575, %rd11787;
	setp.lt.u64 	%p164, %rd195, %rd2575;
	selp.u64 	%rd2576, 1, 0, %p164;
	add.s64 	%rd196, %rd2559, %rd2576;
	setp.eq.s64 	%p165, %rd196, 0;
	@%p165 bra 	$L__BB2_40;
	add.s64 	%rd197, %rd11786, %rd196;
	setp.ge.u64 	%p166, %rd197, %rd11786;
	mov.u64 	%rd11786, %rd197;
	@%p166 bra 	$L__BB2_40;
	add.s64 	%rd11785, %rd11785, 1;
	setp.eq.s64 	%p167, %rd11785, 0;
	selp.u64 	%rd2577, 1, 0, %p167;
	add.s64 	%rd11784, %rd11784, %rd2577;
$L__BB2_40:
	ld.const.u64 	%rd2602, [_ZN3lux4cuda5bn2549BN254_INVE];
	mul.lo.s64 	%rd2600, %rd2602, %rd193;
	ld.const.u64 	%rd2580, [_ZN3lux4cuda5bn2547BN254_PE];
	// begin inline asm
	mul.hi.u64 %rd2578, %rd2600, %rd2580;
	// end inline asm
	// begin inline asm
	mul.lo.u64 %rd2581, %rd2600, %rd2580;
	// end inline asm
	not.b64 	%rd2603, %rd193;
	setp.gt.u64 	%p168, %rd2581, %rd2603;
	selp.u64 	%rd2604, 1, 0, %p168;
	add.s64 	%rd2605, %rd2578, %rd2604;
	ld.const.u64 	%rd2586, [_ZN3lux4cuda5bn2547BN254_PE+8];
	// begin inline asm
	mul.hi.u64 %rd2584, %rd2600, %rd2586;
	// end inline asm
	// begin inline asm
	mul.lo.u64 %rd2587, %rd2600, %rd2586;
	// end inline asm
	add.s64 	%rd2606, %rd2587, %rd2605;
	add.s64 	%rd203, %rd2606, %rd194;
	setp.lt.u64 	%p169, %rd203, %rd2606;
	selp.u64 	%rd2607, 1, 0, %p169;
	add.s64 	%rd2608, %rd2584, %rd2607;
	ld.const.u64 	%rd2592, [_ZN3lux4cuda5bn2547BN254_PE+16];
	// begin inline asm
	mul.hi.u64 %rd2590, %rd2600, %rd2592;
	// end inline asm
	// begin inline asm
	mul.lo.u64 %rd2593, %rd2600, %rd2592;
	// end inline asm
	add.s64 	%rd2609, %rd2593, %rd2608;
	add.s64 	%rd204, %rd2609, %rd195;
	setp.lt.u64 	%p170, %rd204, %rd2609;
	selp.u64 	%rd2610, 1, 0, %p170;
	add.s64 	%rd2611, %rd2590, %rd2610;
	ld.const.u64 	%rd2598, [_ZN3lux4cuda5bn2547BN254_PE+24];
	// begin inline asm
	mul.hi.u64 %rd2596, %rd2600, %rd2598;
	// end inline asm
	// begin inline asm
	mul.lo.u64 %rd2599, %rd2600, %rd2598;
	// end inline asm
	add.s64 	%rd2612, %rd2599, %rd2611;
	add.s64 	%rd205, %rd2612, %rd11786;
	setp.lt.u64 	%p171, %rd205, %rd2612;
	selp.u64 	%rd2613, 1, 0, %p171;
	add.s64 	%rd206, %rd2596, %rd2613;
	setp.eq.s64 	%p172, %rd206, 0;
	@%p172 bra 	$L__BB2_42;
	add.s64 	%rd207, %rd11785, %rd206;
	setp.lt.u64 	%p173, %rd207, %rd11785;
	selp.u64 	%rd2614, 1, 0, %p173;
	add.s64 	%rd11784, %rd11784, %rd2614;
	mov.u64 	%rd11785, %rd207;
$L__BB2_42:
	ld.const.u64 	%rd2759, [_ZN3lux4cuda5bn2549BN254_INVE];
	mul.lo.s64 	%rd2637, %rd2759, %rd203;
	ld.const.u64 	%rd2617, [_ZN3lux4cuda5bn2547BN254_PE];
	// begin inline asm
	mul.hi.u64 %rd2615, %rd2637, %rd2617;
	// end inline asm
	// begin inline asm
	mul.lo.u64 %rd2618, %rd2637, %rd2617;
	// end inline asm
	not.b64 	%rd2760, %rd203;
	setp.gt.u64 	%p174, %rd2618, %rd2760;
	selp.u64 	%rd2761, 1, 0, %p174;
	add.s64 	%rd2762, %rd2615, %rd2761;
	ld.const.u64 	%rd2623, [_ZN3lux4cuda5bn2547BN254_PE+8];
	// begin inline asm
	mul.hi.u64 %rd2621, %rd2637, %rd2623;
	// end inline asm
	// begin inline asm
	mul.lo.u64 %rd2624, %rd2637, %rd2623;
	// end inline asm
	add.s64 	%rd2763, %rd2624, %rd2762;
	add.s64 	%rd211, %rd2763, %rd204;
	setp.lt.u64 	%p175, %rd211, %rd2763;
	selp.u64 	%rd2764, 1, 0, %p175;
	add.s64 	%rd2765, %rd2621, %rd2764;
	ld.const.u64 	%rd2629, [_ZN3lux4cuda5bn2547BN254_PE+16];
	// begin inline asm
	mul.hi.u64 %rd2627, %rd2637, %rd2629;
	// end inline asm
	// begin inline asm
	mul.lo.u64 %rd2630, %rd2637, %rd2629;
	// end inline asm
	add.s64 	%rd2766, %rd2630, %rd2765;
	add.s64 	%rd212, %rd2766, %rd205;
	setp.lt.u64 	%p176, %rd212, %rd2766;
	selp.u64 	%rd2767, 1, 0, %p176;
	add.s64 	%rd2768, %rd2627, %rd2767;
	ld.const.u64 	%rd2635, [_ZN3lux4cuda5bn2547BN254_PE+24];
	// begin inline asm
	mul.hi.u64 %rd2633, %rd2637, %rd2635;
	// end inline asm
	// begin inline asm
	mul.lo.u64 %rd2636, %rd2637, %rd2635;
	// end inline asm
	add.s64 	%rd2769, %rd2636, %rd2768;
	add.s64 	%rd213, %rd2769, %rd11785;
	setp.lt.u64 	%p177, %rd213, %rd2769;
	selp.u64 	%rd2770, 1, 0, %p177;
	add.s64 	%rd2771, %rd2633, %rd2770;
	add.s64 	%rd214, %rd11784, %rd2771;
	// begin inline asm
	mul.hi.u64 %rd2639, %rd11739, %rd11747;
	// end inline asm
	// begin inline asm
	mul.lo.u64 %rd2642, %rd11739, %rd11747;
	// end inline asm
	// begin inline asm
	mul.hi.u64 %rd2645, %rd11739, %rd11746;
	// end inline asm
	// begin inline asm
	mul.lo.u64 %rd2648, %rd11739, %rd11746;
	// end inline asm
	add.s64 	%rd2772, %rd2648, %rd2639;
	// begin inline asm
	mul.hi.u64 %rd2651, %rd11739, %rd11745;
	// end inline asm
	// begin inline asm
	mul.lo.u64 %rd2654, %rd11739, %rd11745;
	// end inline asm
	add.s64 	%rd2773, %rd2654, %rd2645;
	// begin inline asm
	mul.hi.u64 %rd2657, %rd11739, %rd11744;
	// end inline asm
	// begin inline asm
	mul.lo.u64 %rd2660, %rd11739, %rd11744;
	// end inline asm
	add.s64 	%rd2774, %rd2660, %rd2651;
	// begin inline asm
	mul.hi.u64 %rd2663, %rd11738, %rd11747;
	// end inline asm
	// begin inline asm
	mul.lo.u64 %rd2666, %rd11738, %rd11747;
	// end inline asm
	add.s64 	%rd2775, %rd2666, %rd2772;
	setp.lt.u64 	%p178, %rd2775, %rd2666;
	selp.u64 	%rd2776, 1, 0, %p178;
	add.s64 	%rd2777, %rd2663, %rd2776;
	// begin inline asm
	mul.hi.u64 %rd2669, %rd11738, %rd11746;
	// end inline asm
	// begin inline asm
	mul.lo.u64 %rd2672, %rd11738, %rd11746;
	// end inline asm
	add.s64 	%rd2778, %rd2672, %rd2777;
	add.s64 	%rd2779, %rd2778, %rd2773;
	setp.lt.u64 	%p179, %rd2779, %rd2778;
	selp.u64 	%rd2780, 1, 0, %p179;
	add.s64 	%rd2781, %rd2669, %rd2780;
	// begin inline asm
	mul.hi.u64 %rd2675, %rd11738, %rd11745;
	// end inline asm
	// begin inline asm
	mul.lo.u64 %rd2678, %rd11738, %rd11745;
	// end inline asm
	add.s64 	%rd2782, %rd2678, %rd2781;
	add.s64 	%rd2783, %rd2782, %rd2774;
	setp.lt.u64 	%p180, %rd2783, %rd2782;
	selp.u64 	%rd2784, 1, 0, %p180;
	add.s64 	%rd2785, %rd2675, %rd2784;
	// begin inline asm
	mul.hi.u64 %rd2681, %rd11738, %rd11744;
	// end inline asm
	// begin inline asm
	mul.lo.u64 %rd2684, %rd11738, %rd11744;
	// end inline asm
	add.s64 	%rd2786, %rd2684, %rd2785;
	add.s64 	%rd2787, %rd2786, %rd2657;
	setp.lt.u64 	%p181, %rd2787, %rd2786;
	selp.u64 	%rd2788, 1, 0, %p181;
	add.s64 	%rd2789, %rd2681, %rd2788;
	// begin inline asm
	mul.hi.u64 %rd2687, %rd11737, %rd11747;
	// end inline asm
	// begin inline asm
	mul.lo.u64 %rd2690, %rd11737, %rd11747;
	// end inline asm
	add.s64 	%rd2790, %rd2690, %rd2779;
	setp.lt.u64 	%p182, %rd2790, %rd2690;
	selp.u64 	%rd2791, 1, 0, %p182;
	add.s64 	%rd2792, %rd2687, %rd2791;
	// begin inline asm
	mul.hi.u64 %rd2693, %rd11737, %rd11746;
	// end inline asm
	// begin inline asm
	mul.lo.u64 %rd2696, %rd11737, %rd11746;
	// end inline asm
	add.s64 	%rd2793, %rd2696, %rd2792;
	add.s64 	%rd2794, %rd2793, %rd2783;
	setp.lt.u64 	%p183, %rd2794, %rd2793;
	selp.u64 	%rd2795, 1, 0, %p183;
	add.s64 	%rd2796, %rd2693, %rd2795;
	// begin inline asm
	mul.hi.u64 %rd2699, %rd11737, %rd11745;
	// end inline asm
	// begin inline asm
	mul.lo.u64 %rd2702, %rd11737, %rd11745;
	// end inline asm
	add.s64 	%rd2797, %rd2702, %rd2796;
	add.s64 	%rd2798, %rd2797, %rd2787;
	setp.lt.u64 	%p184, %rd2798, %rd2797;
	selp.u64 	%rd2799, 1, 0, %p184;
	add.s64 	%rd2800, %rd2699, %rd2799;
	// begin inline asm
	mul.hi.u64 %rd2705, %rd11737, %rd11744;
	// end inline asm
	// begin inline asm
	mul.lo.u64 %rd2708, %rd11737, %rd11744;
	// end inline asm
	add.s64 	%rd2801, %rd2708, %rd2800;
	add.s64 	%rd2802, %rd2801, %rd2789;
	setp.lt.u64 	%p185, %rd2802, %rd2801;
	selp.u64 	%rd2803, 1, 0, %p185;
	add.s64 	%rd2804, %rd2705, %rd2803;
	// begin inline asm
	mul.hi.u64 %rd2711, %rd11736, %rd11747;
	// end inline asm
	// begin inline asm
	mul.lo.u64 %rd2714, %rd11736, %rd11747;
	// end inline asm
	add.s64 	%rd2805, %rd2714, %rd2794;
	setp.lt.u64 	%p186, %rd2805, %rd2714;
	selp.u64 	%rd2806, 1, 0, %p186;
	add.s64 	%rd2807, %rd2711, %rd2806;
	// begin inline asm
	mul.hi.u64 %rd2717, %rd11736, %rd11746;
	// end inline asm
	// begin inline asm
	mul.lo.u64 %rd2720, %rd11736, %rd11746;
	// end inline asm
	add.s64 	%rd2808, %rd2720, %rd2807;
	add.s64 	%rd11796, %rd2808, %rd2798;
	setp.lt.u64 	%p187, %rd11796, %rd2808;
	selp.u64 	%rd2809, 1, 0, %p187;
	add.s64 	%rd2810, %rd2717, %rd2809;
	// begin inline asm
	mul.hi.u64 %rd2723, %rd11736, %rd11745;
	// end inline asm
	// begin inline asm
	mul.lo.u64 %rd2726, %rd11736, %rd11745;
	// end inline asm
	add.s64 	%rd2811, %rd2726, %rd2810;
	add.s64 	%rd11795, %rd2811, %rd2802;
	setp.lt.u64 	%p188, %rd11795, %rd2811;
	selp.u64 	%rd2812, 1, 0, %p188;
	add.s64 	%rd2813, %rd2723, %rd2812;
	// begin inline asm
	mul.hi.u64 %rd2729, %rd11736, %rd11744;
	// end inline asm
	// begin inline asm
	mul.lo.u64 %rd2732, %rd11736, %rd11744;
	// end inline asm
	add.s64 	%rd2814, %rd2732, %rd2813;
	add.s64 	%rd11794, %rd2814, %rd2804;
	setp.lt.u64 	%p189, %rd11794, %rd2814;
	selp.u64 	%rd2815, 1, 0, %p189;
	add.s64 	%rd11793, %rd2729, %rd2815;
	mul.lo.s64 	%rd2757, %rd2759, %rd2642;
	// begin inline asm
	mul.hi.u64 %rd2735, %rd2757, %rd2617;
	// end inline asm
	// begin inline asm
	mul.lo.u64 %rd2738, %rd2757, %rd2617;
	// end inline asm
	not.b64 	%rd2816, %rd2642;
	setp.gt.u64 	%p190, %rd2738, %rd2816;
	selp.u64 	%rd2817, 1, 0, %p190;
	add.s64 	%rd2818, %rd2735, %rd2817;
	// begin inline asm
	mul.hi.u64 %rd2741, %rd2757, %rd2623;
	// end inline asm
	// begin inline asm
	mul.lo.u64 %rd2744, %rd2757, %rd2623;
	// end inline asm
	add.s64 	%rd2819, %rd2744, %rd2818;
	add.s64 	%rd219, %rd2819, %rd2775;
	setp.lt.u64 	%p191, %rd219, %rd2819;
	selp.u64 	%rd2820, 1, 0, %p191;
	add.s64 	%rd2821, %rd2741, %rd2820;
	// begin inline asm
	mul.hi.u64 %rd2747, %rd2757, %rd2629;
	// end inline asm
	// begin inline asm
	mul.lo.u64 %rd2750, %rd2757, %rd2629;
	// end inline asm
	add.s64 	%rd2822, %rd2750, %rd2821;
	add.s64 	%rd220, %rd2822, %rd2790;
	setp.lt.u64 	%p192, %rd220, %rd2822;
	selp.u64 	%rd2823, 1, 0, %p192;
	add.s64 	%rd2824, %rd2747, %rd2823;
	// begin inline asm
	mul.hi.u64 %rd2753, %rd2757, %rd2635;
	// end inline asm
	// begin inline asm
	mul.lo.u64 %rd2756, %rd2757, %rd2635;
	// end inline asm
	add.s64 	%rd2825, %rd2756, %rd2824;
	add.s64 	%rd221, %rd2825, %rd2805;
	setp.lt.u64 	%p193, %rd221, %rd2825;
	selp.u64 	%rd2826, 1, 0, %p193;
	add.s64 	%rd222, %rd2753, %rd2826;
	setp.eq.s64 	%p194, %rd222, 0;
	@%p194 bra 	$L__BB2_46;
	add.s64 	%rd223, %rd11796, %rd222;
	setp.ge.u64 	%p195, %rd223, %rd11796;
	mov.u64 	%rd11796, %rd223;
	@%p195 bra 	$L__BB2_46;
	add.s64 	%rd11795, %rd11795, 1;
	setp.ne.s64 	%p196, %rd11795, 0;
	mov.u64 	%rd11796, %rd223;
	@%p196 bra 	$L__BB2_46;
	add.s64 	%rd11794, %rd11794, 1;
	setp.eq.s64 	%p197, %rd11794, 0;
	selp.u64 	%rd2828, 1, 0, %p197;
	add.s64 	%rd11793, %rd11793, %rd2828;
	mov.b64 	%rd11795, 0;
	mov.u64 	%rd11796, %rd223;
$L__BB2_46:
	ld.const.u64 	%rd2853, [_ZN3lux4cuda5bn2549BN254_INVE];
	mul.lo.s64 	%rd2851, %rd2853, %rd219;
	ld.const.u64 	%rd2831, [_ZN3lux4cuda5bn2547BN254_PE];
	// begin inline asm
	mul.hi.u64 %rd2829, %rd2851, %rd2831;
	// end inline asm
	// begin inline asm
	mul.lo.u64 %rd2832, %rd2851, %rd2831;
	// end inline asm
	not.b64 	%rd2854, %rd219;
	setp.gt.u64 	%p198, %rd2832, %rd2854;
	selp.u64 	%rd2855, 1, 0, %p198;
	add.s64 	%rd2856, %rd2829, %rd2855;
	ld.const.u64 	%rd2837, [_ZN3lux4cuda5bn2547BN254_PE+8];
	// begin inline asm
	mul.hi.u64 %rd2835, %rd2851, %rd2837;
	// end inline asm
	// begin inline asm
	mul.lo.u64 %rd2838, %rd2851, %rd2837;
	// end inline asm
	add.s64 	%rd2857, %rd2838, %rd2856;
	add.s64 	%rd231, %rd2857, %rd220;
	setp.lt.u64 	%p199, %rd231, %rd2857;
	selp.u64 	%rd2858, 1, 0, %p199;
	add.s64 	%rd2859, %rd2835, %rd2858;
	ld.const.u64 	%rd2843, [_ZN3lux4cuda5bn2547BN254_PE+16];
	// begin inline asm
	mul.hi.u64 %rd2841, %rd2851, %rd2843;
	// end inline asm
	// begin inline asm
	mul.lo.u64 %rd2844, %rd2851, %rd2843;
	// end inline asm
	add.s64 	%rd2860, %rd2844, %rd2859;
	add.s64 	%rd232, %rd2860, %rd221;
	setp.lt.u64 	%p200, %rd232, %rd2860;
	selp.u64 	%rd2861, 1, 0, %p200;
	add.s64 	%rd2862, %rd2841, %rd2861;
	ld.const.u64 	%rd2849, [_ZN3lux4cuda5bn2547BN254_PE+24];
	// begin inline asm
	mul.hi.u64 %rd2847, %rd2851, %rd2849;
	// end inline asm
	// begin inline asm
	mul.lo.u64 %rd2850, %rd2851, %rd2849;
	// end inline asm
	add.s64 	%rd2863, %rd2850, %rd2862;
	add.s64 	%rd233, %rd2863, %rd11796;
	setp.lt.u64 	%p201, %rd233, %rd2863;
	selp.u64 	%rd2864, 1, 0, %p201;
	add.s64 	%rd234, %rd2847, %rd2864;
	setp.eq.s64 	%p202, %rd234, 0;
	@%p202 bra 	$L__BB2_49;
	add.s64 	%rd235, %rd11795, %rd234;
	setp.ge.u64 	%p203, %rd235, %rd11795;
	mov.u64 	%rd11795, %rd235;
	@%p203 bra 	$L__BB2_49;
	add.s64 	%rd11794, %rd11794, 1;
	setp.eq.s64 	%p204, %rd11794, 0;
	selp.u64 	%rd2865, 1, 0, %p204;
	add.s64 	%rd11793, %rd11793, %rd2865;
$L__BB2_49:
	ld.const.u64 	%rd2890, [_ZN3lux4cuda5bn2549BN254_INVE];
	mul.lo.s64 	%rd2888, %rd2890, %rd231;
	ld.const.u64 	%rd2868, [_ZN3lux4cuda5bn2547BN254_PE];
	// begin inline asm
	mul.hi.u64 %rd2866, %rd2888, %rd2868;
	// end inline asm
	// begin inline asm
	mul.lo.u64 %rd2869, %rd2888, %rd2868;
	// end inline asm
	not.b64 	%rd2891, %rd231;
	setp.gt.u64 	%p205, %rd2869, %rd2891;
	selp.u64 	%rd2892, 1, 0, %p205;
	add.s64 	%rd2893, %rd2866, %rd2892;
	ld.const.u64 	%rd2874, [_ZN3lux4cuda5bn2547BN254_PE+8];
	// begin inline asm
	mul.hi.u64 %rd2872, %rd2888, %rd2874;
	// end inline asm
	// begin inline asm
	mul.lo.u64 %rd2875, %rd2888, %rd2874;
	// end inline asm
	add.s64 	%rd2894, %rd2875, %rd2893;
	add.s64 	%rd241, %rd2894, %rd232;
	setp.lt.u64 	%p206, %rd241, %rd2894;
	selp.u64 	%rd2895, 1, 0, %p206;
	add.s64 	%rd2896, %rd2872, %rd2895;
	ld.const.u64 	%rd2880, [_ZN3lux4cuda5bn2547BN254_PE+16];
	// begin inline asm
	mul.hi.u64 %rd2878, %rd2888, %rd2880;
	// end inline asm
	// begin inline asm
	mul.lo.u64 %rd2881, %rd2888, %rd2880;
	// end inline asm
	add.s64 	%rd2897, %rd2881, %rd2896;
	add.s64 	%rd242, %rd2897, %rd233;
	setp.lt.u64 	%p207, %rd242, %rd2897;
	selp.u64 	%rd2898, 1, 0, %p207;
	add.s64 	%rd2899, %rd2878, %rd2898;
	ld.const.u64 	%rd2886, [_ZN3lux4cuda5bn2547BN254_PE+24];
	// begin inline asm
	mul.hi.u64 %rd2884, %rd2888, %rd2886;
	// end inline asm
	// begin inline asm
	mul.lo.u64 %rd2887, %rd2888, %rd2886;
	// end inline asm
	add.s64 	%rd2900, %rd2887, %rd2899;
	add.s64 	%rd243, %rd2900, %rd11795;
	setp.lt.u64 	%p208, %rd243, %rd2900;
	selp.u64 	%rd2901, 1, 0, %p208;
	add.s64 	%rd244, %rd2884, %rd2901;
	setp.eq.s64 	%p209, %rd244, 0;
	@%p209 bra 	$L__BB2_51;
	add.s64 	%rd245, %rd11794, %rd244;
	setp.lt.u64 	%p210, %rd245, %rd11794;
	selp.u64 	%rd2902, 1, 0, %p210;
	add.s64 	%rd11793, %rd11793, %rd2902;
	mov.u64 	%rd11794, %rd245;
$L__BB2_51:
	ld.const.u64 	%rd3047, [_ZN3lux4cuda5bn2549BN254_INVE];
	mul.lo.s64 	%rd2925, %rd3047, %rd241;
	ld.const.u64 	%rd2905, [_ZN3lux4cuda5bn2547BN254_PE];
	// begin inline asm
	mul.hi.u64 %rd2903, %rd2925, %rd2905;
	// end inline asm
	// begin inline asm
	mul.lo.u64 %rd2906, %rd2925, %rd2905;
	// end inline asm
	not.b64 	%rd3048, %rd241;
	setp.gt.u64 	%p211, %rd2906, %rd3048;
	selp.u64 	%rd3049, 1, 0, %p211;
	add.s64 	%rd3050, %rd2903, %rd3049;
	ld.const.u64 	%rd2911, [_ZN3lux4cuda5bn2547BN254_PE+8];
	// begin inline asm
	mul.hi.u64 %rd2909, %rd2925, %rd2911;
	// end inline asm
	// begin inline asm
	mul.lo.u64 %rd2912, %rd2925, %rd2911;
	// end inline asm
	add.s64 	%rd3051, %rd2912, %rd3050;
	add.s64 	%rd3052, %rd3051, %rd242;
	setp.lt.u64 	%p212, %rd3052, %rd3051;
	selp.u64 	%rd3053, 1, 0, %p212;
	add.s64 	%rd3054, %rd2909, %rd3053;
	ld.const.u64 	%rd2917, [_ZN3lux4cuda5bn2547BN254_PE+16];
	// begin inline asm
	mul.hi.u64 %rd2915, %rd2925, %rd2917;
	// end inline asm
	// begin inline asm
	mul.lo.u64 %rd2918, %rd2925, %rd2917;
	// end inline asm
	add.s64 	%rd3055, %rd2918, %rd3054;
	add.s64 	%rd3056, %rd3055, %rd243;
	setp.lt.u64 	%p213, %rd3056, %rd3055;
	selp.u64 	%rd3057, 1, 0, %p213;
	add.s64 	%rd3058, %rd2915, %rd3057;
	ld.const.u64 	%rd2923, [_ZN3lux4cuda5bn2547BN254_PE+24];
	// begin inline asm
	mul.hi.u64 %rd2921, %rd2925, %rd2923;
	// end inline asm
	// begin inline asm
	mul.lo.u64 %rd2924, %rd2925, %rd2923;
	// end inline asm
	add.s64 	%rd3059, %rd2924, %rd3058;
	add.s64 	%rd3060, %rd3059, %rd11794;
	setp.lt.u64 	%p214, %rd3060, %rd3059;
	selp.u64 	%rd3061, 1, 0, %p214;
	add.s64 	%rd3062, %rd2921, %rd3061;
	add.s64 	%rd3063, %rd11793, %rd3062;
	setp.lt.u64 	%p215, %rd3052, %rd2905;
	selp.u64 	%rd3064, 1, 0, %p215;
	selp.s64 	%rd3065, -1, 0, %p215;
	add.s64 	%rd3066, %rd3056, %rd3065;
	setp.lt.u64 	%p216, %rd3056, %rd3064;
	selp.u64 	%rd3067, 1, 0, %p216;
	sub.s64 	%rd3068, %rd3066, %rd2911;
	setp.lt.u64 	%p217, %rd3066, %rd2911;
	selp.u64 	%rd3069, 1, 0, %p217;
	add.s64 	%rd3070, %rd3069, %rd3067;
	sub.s64 	%rd3071, %rd3060, %rd3070;
	setp.lt.u64 	%p218, %rd3060, %rd3070;
	selp.u64 	%rd3072, 1, 0, %p218;
	sub.s64 	%rd3073, %rd3071, %rd2917;
	setp.lt.u64 	%p219, %rd3071, %rd2917;
	selp.u64 	%rd3074, 1, 0, %p219;
	add.s64 	%rd3075, %rd3074, %rd3072;
	sub.s64 	%rd3076, %rd3063, %rd3075;
	setp.ge.u64 	%p220, %rd3063, %rd3075;
	sub.s64 	%rd3077, %rd3076, %rd2923;
	setp.ge.u64 	%p221, %rd3076, %rd2923;
	and.pred  	%p222, %p220, %p221;
	selp.b64 	%rd3021, %rd3077, %rd3063, %p222;
	selp.b64 	%rd2997, %rd3073, %rd3060, %p222;
	selp.b64 	%rd2973, %rd3068, %rd3056, %p222;
	selp.b64 	%rd3078, %rd2905, 0, %p222;
	sub.s64 	%rd2949, %rd3052, %rd3078;
	// begin inline asm
	mul.hi.u64 %rd2927, %rd2949, %rd2102;
	// end inline asm
	// begin inline asm
	mul.lo.u64 %rd2930, %rd2949, %rd2102;
	// end inline asm
	// begin inline asm
	mul.hi.u64 %rd2933, %rd2949, %rd2108;
	// end inline asm
	// begin inline asm
	mul.lo.u64 %rd2936, %rd2949, %rd2108;
	// end inline asm
	add.s64 	%rd3079, %rd2936, %rd2927;
	// begin inline asm
	mul.hi.u64 %rd2939, %rd2949, %rd2114;
	// end inline asm
	// begin inline asm
	mul.lo.u64 %rd2942, %rd2949, %rd2114;
	// end inline asm
	add.s64 	%rd3080, %rd2942, %rd2933;
	// begin inline asm
	mul.hi.u64 %rd2945, %rd2949, %rd2120;
	// end inline asm
	// begin inline asm
	mul.lo.u64 %rd2948, %rd2949, %rd2120;
	// end inline asm
	add.s64 	%rd3081, %rd2948, %rd2939;
	// begin inline asm
	mul.hi.u64 %rd2951, %rd2973, %rd2102;
	// end inline asm
	// begin inline asm
	mul.lo.u64 %rd2954, %rd2973, %rd2102;
	// end inline asm
	add.s64 	%rd3082, %rd2954, %rd3079;
	setp.lt.u64 	%p223, %rd3082, %rd2954;
	selp.u64 	%rd3083, 1, 0, %p223;
	add.s64 	%rd3084, %rd2951, %rd3083;
	// begin inline asm
	mul.hi.u64 %rd2957, %rd2973, %rd2108;
	// end inline asm
	// begin inline asm
	mul.lo.u64 %rd2960, %rd2973, %rd2108;
	// end inline asm
	add.s64 	%rd3085, %rd2960, %rd3084;
	add.s64 	%rd3086, %rd3085, %rd3080;
	setp.lt.u64 	%p224, %rd3086, %rd3085;
	selp.u64 	%rd3087, 1, 0, %p224;
	add.s64 	%rd3088, %rd2957, %rd3087;
	// begin inline asm
	mul.hi.u64 %rd2963, %rd2973, %rd2114;
	// end inline asm
	// begin inline asm
	mul.lo.u64 %rd2966, %rd2973, %rd2114;
	// end inline asm
	add.s64 	%rd3089, %rd2966, %rd3088;
	add.s64 	%rd3090, %rd3089, %rd3081;
	setp.lt.u64 	%p225, %rd3090, %rd3089;
	selp.u64 	%rd3091, 1, 0, %p225;
	add.s64 	%rd3092, %rd2963, %rd3091;
	// begin inline asm
	mul.hi.u64 %rd2969, %rd2973, %rd2120;
	// end inline asm
	// begin inline asm
	mul.lo.u64 %rd2972, %rd2973, %rd2120;
	// end inline asm
	add.s64 	%rd3093, %rd2972, %rd3092;
	add.s64 	%rd3094, %rd3093, %rd2945;
	setp.lt.u64 	%p226, %rd3094, %rd3093;
	selp.u64 	%rd3095, 1, 0, %p226;
	add.s64 	%rd3096, %rd2969, %rd3095;
	// begin inline asm
	mul.hi.u64 %rd2975, %rd2997, %rd2102;
	// end inline asm
	// begin inline asm
	mul.lo.u64 %rd2978, %rd2997, %rd2102;
	// end inline asm
	add.s64 	%rd3097, %rd2978, %rd3086;
	setp.lt.u64 	%p227, %rd3097, %rd2978;
	selp.u64 	%rd3098, 1, 0, %p227;
	add.s64 	%rd3099, %rd2975, %rd3098;
	// begin inline asm
	mul.hi.u64 %rd2981, %rd2997, %rd2108;
	// end inline asm
	// begin inline asm
	mul.lo.u64 %rd2984, %rd2997, %rd2108;
	// end inline asm
	add.s64 	%rd3100, %rd2984, %rd3099;
	add.s64 	%rd3101, %rd3100, %rd3090;
	setp.lt.u64 	%p228, %rd3101, %rd3100;
	selp.u64 	%rd3102, 1, 0, %p228;
	add.s64 	%rd3103, %rd2981, %rd3102;
	// begin inline asm
	mul.hi.u64 %rd2987, %rd2997, %rd2114;
	// end inline asm
	// begin inline asm
	mul.lo.u64 %rd2990, %rd2997, %rd2114;
	// end inline asm
	add.s64 	%rd3104, %rd2990, %rd3103;
	add.s64 	%rd3105, %rd3104, %rd3094;
	setp.lt.u64 	%p229, %rd3105, %rd3104;
	selp.u64 	%rd3106, 1, 0, %p229;
	add.s64 	%rd3107, %rd2987, %rd3106;
	// begin inline asm
	mul.hi.u64 %rd2993, %rd2997, %rd2120;
	// end inline asm
	// begin inline asm
	mul.lo.u64 %rd2996, %rd2997, %rd2120;
	// end inline asm
	add.s64 	%rd3108, %rd2996, %rd3107;
	add.s64 	%rd3109, %rd3108, %rd3096;
	setp.lt.u64 	%p230, %rd3109, %rd3108;
	selp.u64 	%rd3110, 1, 0, %p230;
	add.s64 	%rd3111, %rd2993, %rd3110;
	// begin inline asm
	mul.hi.u64 %rd2999, %rd3021, %rd2102;
	// end inline asm
	// begin inline asm
	mul.lo.u64 %rd3002, %rd3021, %rd2102;
	// end inline asm
	add.s64 	%rd3112, %rd3002, %rd3101;
	setp.lt.u64 	%p231, %rd3112, %rd3002;
	selp.u64 	%rd3113, 1, 0, %p231;
	add.s64 	%rd3114, %rd2999, %rd3113;
	// begin inline asm
	mul.hi.u64 %rd3005, %rd3021, %rd2108;
	// end inline asm
	// begin inline asm
	mul.lo.u64 %rd3008, %rd3021, %rd2108;
	// end inline asm
	add.s64 	%rd3115, %rd3008, %rd3114;
	add.s64 	%rd11805, %rd3115, %rd3105;
	setp.lt.u64 	%p232, %rd11805, %rd3115;
	selp.u64 	%rd3116, 1, 0, %p232;
	add.s64 	%rd3117, %rd3005, %rd3116;
	// begin inline asm
	mul.hi.u64 %rd3011, %rd3021, %rd2114;
	// end inline asm
	// begin inline asm
	mul.lo.u64 %rd3014, %rd3021, %rd2114;
	// end inline asm
	add.s64 	%rd3118, %rd3014, %rd3117;
	add.s64 	%rd11804, %rd3118, %rd3109;
	setp.lt.u64 	%p233, %rd11804, %rd3118;
	selp.u64 	%rd3119, 1, 0, %p233;
	add.s64 	%rd3120, %rd3011, %rd3119;
	// begin inline asm
	mul.hi.u64 %rd3017, %rd3021, %rd2120;
	// end inline asm
	// begin inline asm
	mul.lo.u64 %rd3020, %rd3021, %rd2120;
	// end inline asm
	add.s64 	%rd3121, %rd3020, %rd3120;
	add.s64 	%rd11803, %rd3121, %rd3111;
	setp.lt.u64 	%p234, %rd11803, %rd3121;
	selp.u64 	%rd3122, 1, 0, %p234;
	add.s64 	%rd11802, %rd3017, %rd3122;
	mul.lo.s64 	%rd3045, %rd3047, %rd2930;
	// begin inline asm
	mul.hi.u64 %rd3023, %rd3045, %rd2905;
	// end inline asm
	// begin inline asm
	mul.lo.u64 %rd3026, %rd3045, %rd2905;
	// end inline asm
	not.b64 	%rd3123, %rd2930;
	setp.gt.u64 	%p235, %rd3026, %rd3123;
	selp.u64 	%rd3124, 1, 0, %p235;
	add.s64 	%rd3125, %rd3023, %rd3124;
	// begin inline asm
	mul.hi.u64 %rd3029, %rd3045, %rd2911;
	// end inline asm
	// begin inline asm
	mul.lo.u64 %rd3032, %rd3045, %rd2911;
	// end inline asm
	add.s64 	%rd3126, %rd3032, %rd3125;
	add.s64 	%rd253, %rd3126, %rd3082;
	setp.lt.u64 	%p236, %rd253, %rd3126;
	selp.u64 	%rd3127, 1, 0, %p236;
	add.s64 	%rd3128, %rd3029, %rd3127;
	// begin inline asm
	mul.hi.u64 %rd3035, %rd3045, %rd2917;
	// end inline asm
	// begin inline asm
	mul.lo.u64 %rd3038, %rd3045, %rd2917;
	// end inline asm
	add.s64 	%rd3129, %rd3038, %rd3128;
	add.s64 	%rd254, %rd3129, %rd3097;
	setp.lt.u64 	%p237, %rd254, %rd3129;
	selp.u64 	%rd3130, 1, 0, %p237;
	add.s64 	%rd3131, %rd3035, %rd3130;
	// begin inline asm
	mul.hi.u64 %rd3041, %rd3045, %rd2923;
	// end inline asm
	// begin inline asm
	mul.lo.u64 %rd3044, %rd3045, %rd2923;
	// end inline asm
	add.s64 	%rd3132, %rd3044, %rd3131;
	add.s64 	%rd255, %rd3132, %rd3112;
	setp.lt.u64 	%p238, %rd255, %rd3132;
	selp.u64 	%rd3133, 1, 0, %p238;
	add.s64 	%rd256, %rd3041, %rd3133;
	setp.eq.s64 	%p239, %rd256, 0;
	@%p239 bra 	$L__BB2_55;
	add.s64 	%rd257, %rd11805, %rd256;
	setp.ge.u64 	%p240, %rd257, %rd11805;
	mov.u64 	%rd11805, %rd257;
	@%p240 bra 	$L__BB2_55;
	add.s64 	%rd11804, %rd11804, 1;
	setp.ne.s64 	%p241, %rd11804, 0;
	mov.u64 	%rd11805, %rd257;
	@%p241 bra 	$L__BB2_55;
	add.s64 	%rd11803, %rd11803, 1;
	setp.eq.s64 	%p242, %rd11803, 0;
	selp.u64 	%rd3135, 1, 0, %p242;
	add.s64 	%rd11802, %rd11802, %rd3135;
	mov.b64 	%rd11804, 0;
	mov.u64 	%rd11805, %rd257;
$L__BB2_55:
	ld.const.u64 	%rd3160, [_ZN3lux4cuda5bn2549BN254_INVE];
	mul.lo.s64 	%rd3158, %rd3160, %rd253;
	ld.const.u64 	%rd3138, [_ZN3lux4cuda5bn2547BN254_PE];
	// begin inline asm
	mul.hi.u64 %rd3136, %rd3158, %rd3138;
	// end inline asm
	// begin inline asm
	mul.lo.u64 %rd3139, %rd3158, %rd3138;
	// end inline asm
	not.b64 	%rd3161, %rd253;
	setp.gt.u64 	%p243, %rd3139, %rd3161;
	selp.u64 	%rd3162, 1, 0, %p243;
	add.s64 	%rd3163, %rd3136, %rd3162;
	ld.const.u64 	%rd3144, [_ZN3lux4cuda5bn2547BN254_PE+8];
	// begin inline asm
	mul.hi.u64 %rd3142, %rd3158, %rd3144;
	// end inline asm
	// begin inline asm
	mul.lo.u64 %rd3145, %rd3158, %rd3144;
	// end inline asm
	add.s64 	%rd3164, %rd3145, %rd3163;
	add.s64 	%rd265, %rd3164, %rd254;
	setp.lt.u64 	%p244, %rd265, %rd3164;
	selp.u64 	%rd3165, 1, 0, %p244;
	add.s64 	%rd3166, %rd3142, %rd3165;
	ld.const.u64 	%rd3150, [_ZN3lux4cuda5bn2547BN254_PE+16];
	// begin inline asm
	mul.hi.u64 %rd3148, %rd3158, %rd3150;
	// end inline asm
	// begin inline asm
	mul.lo.u64 %rd3151, %rd3158, %rd3150;
	// end inline asm
	add.s64 	%rd3167, %rd3151, %rd3166;
	add.s64 	%rd266, %rd3167, %rd255;
	setp.lt.u64 	%p245, %rd266, %rd3167;
	selp.u64 	%rd3168, 1, 0, %p245;
	add.s64 	%rd3169, %rd3148, %rd3168;
	ld.const.u64 	%rd3156, [_ZN3lux4cuda5bn2547BN254_PE+24];
	// begin inline asm
	mul.hi.u64 %rd3154, %rd3158, %rd3156;
	// end inline asm
	// begin inline asm
	mul.lo.u64 %rd3157, %rd3158, %rd3156;
	// end inline asm
	add.s64 	%rd3170, %rd3157, %rd3169;
	add.s64 	%rd267, %rd3170, %rd11805;
	setp.lt.u64 	%p246, %rd267, %rd3170;
	selp.u64 	%rd3171, 1, 0, %p246;
	add.s64 	%rd268, %rd3154, %rd3171;
	setp.eq.s64 	%p247, %rd268, 0;
	@%p247 bra 	$L__BB2_58;
	add.s64 	%rd269, %rd11804, %rd268;
	setp.ge.u64 	%p248, %rd269, %rd11804;
	mov.u64 	%rd11804, %rd269;
	@%p248 bra 	$L__BB2_58;
	add.s64 	%rd11803, %rd11803, 1;
	setp.eq.s64 	%p249, %rd11803, 0;
	selp.u64 	%rd3172, 1, 0, %p249;
	add.s64 	%rd11802, %rd11802, %rd3172;
$L__BB2_58:
	ld.const.u64 	%rd3197, [_ZN3lux4cuda5bn2549BN254_INVE];
	mul.lo.s64 	%rd3195, %rd3197, %rd265;
	ld.const.u64 	%rd3175, [_ZN3lux4cuda5bn2547BN254_PE];
	// begin inline asm
	mul.hi.u64 %rd3173, %rd3195, %rd3175;
	// end inline asm
	// begin inline asm
	mul.lo.u64 %rd3176, %rd3195, %rd3175;
	// end inline asm
	not.b64 	%rd3198, %rd265;
	setp.gt.u64 	%p250, %rd3176, %rd3198;
	selp.u64 	%rd3199, 1, 0, %p250;
	add.s64 	%rd3200, %rd3173, %rd3199;
	ld.const.u64 	%rd3181, [_ZN3lux4cuda5bn2547BN254_PE+8];
	// begin inline asm
	mul.hi.u64 %rd3179, %rd3195, %rd3181;
	// end inline asm
	// begin inline asm
	mul.lo.u64 %rd3182, %rd3195, %rd3181;
	// end inline asm
	add.s64 	%rd3201, %rd3182, %rd3200;
	add.s64 	%rd275, %rd3201, %rd266;
	setp.lt.u64 	%p251, %rd275, %rd3201;
	selp.u64 	%rd3202, 1, 0, %p251;
	add.s64 	%rd3203, %rd3179, %rd3202;
	ld.const.u64 	%rd3187, [_ZN3lux4cuda5bn2547BN254_PE+16];
	// begin inline asm
	mul.hi.u64 %rd3185, %rd3195, %rd3187;
	// end inline asm
	// begin inline asm
	mul.lo.u64 %rd3188, %rd3195, %rd3187;
	// end inline asm
	add.s64 	%rd3204, %rd3188, %rd3203;
	add.s64 	%rd276, %rd3204, %rd267;
	setp.lt.u64 	%p252, %rd276, %rd3204;
	selp.u64 	%rd3205, 1, 0, %p252;
	add.s64 	%rd3206, %rd3185, %rd3205;
	ld.const.u64 	%rd3193, [_ZN3lux4cuda5bn2547BN254_PE+24];
	// begin inline asm
	mul.hi.u64 %rd3191, %rd3195, %rd3193;
	// end inline asm
	// begin inline asm
	mul.lo.u64 %rd3194, %rd3195, %rd3193;
	// end inline asm
	add.s64 	%rd3207, %rd3194, %rd3206;
	add.s64 	%rd277, %rd3207, %rd11804;
	setp.lt.u64 	%p253, %rd277, %rd3207;
	selp.u64 	%rd3208, 1, 0, %p253;
	add.s64 	%rd278, %rd3191, %rd3208;
	setp.eq.s64 	%p254, %rd278, 0;
	@%p254 bra 	$L__BB2_60;
	add.s64 	%rd279, %rd11803, %rd278;
	setp.lt.u64 	%p255, %rd279, %rd11803;
	selp.u64 	%rd3209, 1, 0, %p255;
	add.s64 	%rd11802, %rd11802, %rd3209;
	mov.u64 	%rd11803, %rd279;
$L__BB2_60:
	ld.const.u64 	%rd3354, [_ZN3lux4cuda5bn2549BN254_INVE];
	mul.lo.s64 	%rd3232, %rd3354, %rd275;
	ld.const.u64 	%rd3212, [_ZN3lux4cuda5bn2547BN254_PE];
	// begin inline asm
	mul.hi.u64 %rd3210, %rd3232, %rd3212;
	// end inline asm
	// begin inline asm
	mul.lo.u64 %rd3213, %rd3232, %rd3212;
	// end inline asm
	not.b64 	%rd3355, %rd275;
	setp.gt.u64 	%p256, %rd3213, %rd3355;
	selp.u64 	%rd3356, 1, 0, %p256;
	add.s64 	%rd3357, %rd3210, %rd3356;
	ld.const.u64 	%rd3218, [_ZN3lux4cuda5bn2547BN254_PE+8];
	// begin inline asm
	mul.hi.u64 %rd3216, %rd3232, %rd3218;
	// end inline asm
	// begin inline asm
	mul.lo.u64 %rd3219, %rd3232, %rd3218;
	// end inline asm
	add.s64 	%rd3358, %rd3219, %rd3357;
	add.s64 	%rd3359, %rd3358, %rd276;
	setp.lt.u64 	%p257, %rd3359, %rd3358;
	selp.u64 	%rd3360, 1, 0, %p257;
	add.s64 	%rd3361, %rd3216, %rd3360;
	ld.const.u64 	%rd3224, [_ZN3lux4cuda5bn2547BN254_PE+16];
	// begin inline asm
	mul.hi.u64 %rd3222, %rd3232, %rd3224;
	// end inline asm
	// begin inline asm
	mul.lo.u64 %rd3225, %rd3232, %rd3224;
	// end inline asm
	add.s64 	%rd3362, %rd3225, %rd3361;
	add.s64 	%rd3363, %rd3362, %rd277;
	setp.lt.u64 	%p258, %rd3363, %rd3362;
	selp.u64 	%rd3364, 1, 0, %p258;
	add.s64 	%rd3365, %rd3222, %rd3364;
	ld.const.u64 	%rd3230, [_ZN3lux4cuda5bn2547BN254_PE+24];
	// begin inline asm
	mul.hi.u64 %rd3228, %rd3232, %rd3230;
	// end inline asm
	// begin inline asm
	mul.lo.u64 %rd3231, %rd3232, %rd3230;
	// end inline asm
	add.s64 	%rd3366, %rd3231, %rd3365;
	add.s64 	%rd3367, %rd3366, %rd11803;
	setp.lt.u64 	%p259, %rd3367, %rd3366;
	selp.u64 	%rd3368, 1, 0, %p259;
	add.s64 	%rd3369, %rd3228, %rd3368;
	add.s64 	%rd3370, %rd11802, %rd3369;
	setp.lt.u64 	%p260, %rd3359, %rd3212;
	selp.u64 	%rd3371, 1, 0, %p260;
	selp.s64 	%rd3372, -1, 0, %p260;
	add.s64 	%rd3373, %rd3363, %rd3372;
	setp.lt.u64 	%p261, %rd3363, %rd3371;
	selp.u64 	%rd3374, 1, 0, %p261;
	sub.s64 	%rd3375, %rd3373, %rd3218;
	setp.lt.u64 	%p262, %rd3373, %rd3218;
	selp.u64 	%rd3376, 1, 0, %p262;
	add.s64 	%rd3377, %rd3376, %rd3374;
	sub.s64 	%rd3378, %rd3367, %rd3377;
	setp.lt.u64 	%p263, %rd3367, %rd3377;
	selp.u64 	%rd3379, 1, 0, %p263;
	sub.s64 	%rd3380, %rd3378, %rd3224;
	setp.lt.u64 	%p264, %rd3378, %rd3224;
	selp.u64 	%rd3381, 1, 0, %p264;
	add.s64 	%rd3382, %rd3381, %rd3379;
	sub.s64 	%rd3383, %rd3370, %rd3382;
	setp.ge.u64 	%p265, %rd3370, %rd3382;
	sub.s64 	%rd3384, %rd3383, %rd3230;
	setp.ge.u64 	%p266, %rd3383, %rd3230;
	and.pred  	%p267, %p265, %p266;
	selp.b64 	%rd283, %rd3384, %rd3370, %p267;
	selp.b64 	%rd284, %rd3380, %rd3367, %p267;
	selp.b64 	%rd285, %rd3375, %rd3363, %p267;
	selp.b64 	%rd3385, %rd3212, 0, %p267;
	sub.s64 	%rd286, %rd3359, %rd3385;
	// begin inline asm
	mul.hi.u64 %rd3234, %rd12107, %rd11735;
	// end inline asm
	// begin inline asm
	mul.lo.u64 %rd3237, %rd12107, %rd11735;
	// end inline asm
	// begin inline asm
	mul.hi.u64 %rd3240, %rd12107, %rd11734;
	// end inline asm
	// begin inline asm
	mul.lo.u64 %rd3243, %rd12107, %rd11734;
	// end inline asm
	add.s64 	%rd3386, %rd3243, %rd3234;
	// begin inline asm
	mul.hi.u64 %rd3246, %rd12107, %rd11733;
	// end inline asm
	// begin inline asm
	mul.lo.u64 %rd3249, %rd12107, %rd11733;
	// end inline asm
	add.s64 	%rd3387, %rd3249, %rd3240;
	// begin inline asm
	mul.hi.u64 %rd3252, %rd12107, %rd11732;
	// end inline asm
	// begin inline asm
	mul.lo.u64 %rd3255, %rd12107, %rd11732;
	// end inline asm
	add.s64 	%rd3388, %rd3255, %rd3246;
	// begin inline asm
	mul.hi.u64 %rd3258, %rd12108, %rd11735;
	// end inline asm
	// begin inline asm
	mul.lo.u64 %rd3261, %rd12108, %rd11735;
	// end inline asm
	add.s64 	%rd3389, %rd3261, %rd3386;
	setp.lt.u64 	%p268, %rd3389, %rd3261;
	selp.u64 	%rd3390, 1, 0, %p268;
	add.s64 	%rd3391, %rd3258, %rd3390;
	// begin inline asm
	mul.hi.u64 %rd3264, %rd12108, %rd11734;
	// end inline asm
	// begin inline asm
	mul.lo.u64 %rd3267, %rd12108, %rd11734;
	// end inline asm
	add.s64 	%rd3392, %rd3267, %rd3391;
	add.s64 	%rd3393, %rd3392, %rd3387;
	setp.lt.u64 	%p269, %rd3393, %rd3392;
	selp.u64 	%rd3394, 1, 0, %p269;
	add.s64 	%rd3395, %rd3264, %rd3394;
	// begin inline asm
	mul.hi.u64 %rd3270, %rd12108, %rd11733;
	// end inline asm
	// begin inline asm
	mul.lo.u64 %rd3273, %rd12108, %rd11733;
	// end inline asm
	add.s64 	%rd3396, %rd3273, %rd3395;
	add.s64 	%rd3397, %rd3396, %rd3388;
	setp.lt.u64 	%p270, %rd3397, %rd3396;
	selp.u64 	%rd3398, 1, 0, %p270;
	add.s64 	%rd3399, %rd3270, %rd3398;
	// begin inline asm
	mul.hi.u64 %rd3276, %rd12108, %rd11732;
	// end inline asm
	// begin inline asm
	mul.lo.u64 %rd3279, %rd12108, %rd11732;
	// end inline asm
	add.s64 	%rd3400, %rd3279, %rd3399;
	add.s64 	%rd3401, %rd3400, %rd3252;
	setp.lt.u64 	%p271, %rd3401, %rd3400;
	selp.u64 	%rd3402, 1, 0, %p271;
	add.s64 	%rd3403, %rd3276, %rd3402;
	// begin inline asm
	mul.hi.u64 %rd3282, %rd12109, %rd11735;
	// end inline asm
	// begin inline asm
	mul.lo.u64 %rd3285, %rd12109, %rd11735;
	// end inline asm
	add.s64 	%rd3404, %rd3285, %rd3393;
	setp.lt.u64 	%p272, %rd3404, %rd3285;
	selp.u64 	%rd3405, 1, 0, %p272;
	add.s64 	%rd3406, %rd3282, %rd3405;
	// begin inline asm
	mul.hi.u64 %rd3288, %rd12109, %rd11734;
	// end inline asm
	// begin inline asm
	mul.lo.u64 %rd3291, %rd12109, %rd11734;
	// end inline asm
	add.s64 	%rd3407, %rd3291, %rd3406;
	add.s64 	%rd3408, %rd3407, %rd3397;
	setp.lt.u64 	%p273, %rd3408, %rd3407;
	selp.u64 	%rd3409, 1, 0, %p273;
	add.s64 	%rd3410, %rd3288, %rd3409;
	// begin inline asm
	mul.hi.u64 %rd3294, %rd12109, %rd11733;
	// end inline asm
	// begin inline asm
	mul.lo.u64 %rd3297, %rd12109, %rd11733;
	// end inline asm
	add.s64 	%rd3411, %rd3297, %rd3410;
	add.s64 	%rd3412, %rd3411, %rd3401;
	setp.lt.u64 	%p274, %rd3412, %rd3411;
	selp.u64 	%rd3413, 1, 0, %p274;
	add.s64 	%rd3414, %rd3294, %rd3413;
	// begin inline asm
	mul.hi.u64 %rd3300, %rd12109, %rd11732;
	// end inline asm
	// begin inline asm
	mul.lo.u64 %rd3303, %rd12109, %rd11732;
	// end inline asm
	add.s64 	%rd3415, %rd3303, %rd3414;
	add.s64 	%rd3416, %rd3415, %rd3403;
	setp.lt.u64 	%p275, %rd3416, %rd3415;
	selp.u64 	%rd3417, 1, 0, %p275;
	add.s64 	%rd3418, %rd3300, %rd3417;
	// begin inline asm
	mul.hi.u64 %rd3306, %rd12110, %rd11735;
	// end inline asm
	// begin inline asm
	mul.lo.u64 %rd3309, %rd12110, %rd11735;
	// end inline asm
	add.s64 	%rd3419, %rd3309, %rd3408;
	setp.lt.u64 	%p276, %rd3419, %rd3309;
	selp.u64 	%rd3420, 1, 0, %p276;
	add.s64 	%rd3421, %rd3306, %rd3420;
	// begin inline asm
	mul.hi.u64 %rd3312, %rd12110, %rd11734;
	// end inline asm
	// begin inline asm
	mul.lo.u64 %rd3315, %rd12110, %rd11734;
	// end inline asm
	add.s64 	%rd3422, %rd3315, %rd3421;
	add.s64 	%rd11814, %rd3422, %rd3412;
	setp.lt.u64 	%p277, %rd11814, %rd3422;
	selp.u64 	%rd3423, 1, 0, %p277;
	add.s64 	%rd3424, %rd3312, %rd3423;
	// begin inline asm
	mul.hi.u64 %rd3318, %rd12110, %rd11733;
	// end inline asm
	// begin inline asm
	mul.lo.u64 %rd3321, %rd12110, %rd11733;
	// end inline asm
	add.s64 	%rd3425, %rd3321, %rd3424;
	add.s64 	%rd11813, %rd3425, %rd3416;
	setp.lt.u64 	%p278, %rd11813, %rd3425;
	selp.u64 	%rd3426, 1, 0, %p278;
	add.s64 	%rd3427, %rd3318, %rd3426;
	// begin inline asm
	mul.hi.u64 %rd3324, %rd12110, %rd11732;
	// end inline asm
	// begin inline asm
	mul.lo.u64 %rd3327, %rd12110, %rd11732;
	// end inline asm
	add.s64 	%rd3428, %rd3327, %rd3427;
	add.s64 	%rd11812, %rd3428, %rd3418;
	setp.lt.u64 	%p279, %rd11812, %rd3428;
	selp.u64 	%rd3429, 1, 0, %p279;
	add.s64 	%rd11811, %rd3324, %rd3429;
	mul.lo.s64 	%rd3352, %rd3354, %rd3237;
	// begin inline asm
	mul.hi.u64 %rd3330, %rd3352, %rd3212;
	// end inline asm
	// begin inline asm
	mul.lo.u64 %rd3333, %rd3352, %rd3212;
	// end inline asm
	not.b64 	%rd3430, %rd3237;
	setp.gt.u64 	%p280, %rd3333, %rd3430;
	selp.u64 	%rd3431, 1, 0, %p280;
	add.s64 	%rd3432, %rd3330, %rd3431;
	// begin inline asm
	mul.hi.u64 %rd3336, %rd3352, %rd3218;
	// end inline asm
	// begin inline asm
	mul.lo.u64 %rd3339, %rd3352, %rd3218;
	// end inline asm
	add.s64 	%rd3433, %rd3339, %rd3432;
	add.s64 	%rd291, %rd3433, %rd3389;
	setp.lt.u64 	%p281, %rd291, %rd3433;
	selp.u64 	%rd3434, 1, 0, %p281;
	add.s64 	%rd3435, %rd3336, %rd3434;
	// begin inline asm
	mul.hi.u64 %rd3342, %rd3352, %rd3224;
	// end inline asm
	// begin inline asm
	mul.lo.u64 %rd3345, %rd3352, %rd3224;
	// end inline asm
	add.s64 	%rd3436, %rd3345, %rd3435;
	add.s64 	%rd292, %rd3436, %rd3404;
	setp.lt.u64 	%p282, %rd292, %rd3436;
	selp.u64 	%rd3437, 1, 0, %p282;
	add.s64 	%rd3438, %rd3342, %rd3437;
	// begin inline asm
	mul.hi.u64 %rd3348, %rd3352, %rd3230;
	// end inline asm
	// begin inline asm
	mul.lo.u64 %rd3351, %rd3352, %rd3230;
	// end inline asm
	add.s64 	%rd3439, %rd3351, %rd3438;
	add.s64 	%rd293, %rd3439, %rd3419;
	setp.lt.u64 	%p283, %rd293, %rd3439;
	selp.u64 	%rd3440, 1, 0, %p283;
	add.s64 	%rd294, %rd3348, %rd3440;
	setp.eq.s64 	%p284, %rd294, 0;
	@%p284 bra 	$L__BB2_64;
	add.s64 	%rd295, %rd11814, %rd294;
	setp.ge.u64 	%p285, %rd295, %rd11814;
	mov.u64 	%rd11814, %rd295;
	@%p285 bra 	$L__BB2_64;
	add.s64 	%rd11813, %rd11813, 1;
	setp.ne.s64 	%p286, %rd11813, 0;
	mov.u64 	%rd11814, %rd295;
	@%p286 bra 	$L__BB2_64;
	add.s64 	%rd11812, %rd11812, 1;
	setp.eq.s64 	%p287, %rd11812, 0;
	selp.u64 	%rd3442, 1, 0, %p287;
	add.s64 	%rd11811, %rd11811, %rd3442;
	mov.b64 	%rd11813, 0;
	mov.u64 	%rd11814, %rd295;
$L__BB2_64:
	ld.const.u64 	%rd3467, [_ZN3lux4cuda5bn2549BN254_INVE];
	mul.lo.s64 	%rd3465, %rd3467, %rd291;
	ld.const.u64 	%rd3445, [_ZN3lux4cuda5bn2547BN254_PE];
	// begin inline asm
	mul.hi.u64 %rd3443, %rd3465, %rd3445;
	// end inline asm
	// begin inline asm
	mul.lo.u64 %rd3446, %rd3465, %rd3445;
	// end inline asm
	not.b64 	%rd3468, %rd291;
	setp.gt.u64 	%p288, %rd3446, %rd3468;
	selp.u64 	%rd3469, 1, 0, %p288;
	add.s64 	%rd3470, %rd3443, %rd3469;
	ld.const.u64 	%rd3451, [_ZN3lux4cuda5bn2547BN254_PE+8];
	// begin inline asm
	mul.hi.u64 %rd3449, %rd3465, %rd3451;
	// end inline asm
	// begin inline asm
	mul.lo.u64 %rd3452, %rd3465, %rd3451;
	// end inline asm
	add.s64 	%rd3471, %rd3452, %rd3470;
	add.s64 	%rd303, %rd3471, %rd292;
	setp.lt.u64 	%p289, %rd303, %rd3471;
	selp.u64 	%rd3472, 1, 0, %p289;
	add.s64 	%rd3473, %rd3449, %rd3472;
	ld.const.u64 	%rd3457, [_ZN3lux4cuda5bn2547BN254_PE+16];
	// begin inline asm
	mul.hi.u64 %rd3455, %rd3465, %rd3457;
	// end inline asm
	// begin inline asm
	mul.lo.u64 %rd3458, %rd3465, %rd3457;
	// end inline asm
	add.s64 	%rd3474, %rd3458, %rd3473;
	add.s64 	%rd304, %rd3474, %rd293;
	setp.lt.u64 	%p290, %rd304, %rd3474;
	selp.u64 	%rd3475, 1, 0, %p290;
	add.s64 	%rd3476, %rd3455, %rd3475;
	ld.const.u64 	%rd3463, [_ZN3lux4cuda5bn2547BN254_PE+24];
	// begin inline asm
	mul.hi.u64 %rd3461, %rd3465, %rd3463;
	// end inline asm
	// begin inline asm
	mul.lo.u64 %rd3464, %rd3465, %rd3463;
	// end inline asm
	add.s64 	%rd3477, %rd3464, %rd3476;
	add.s64 	%rd305, %rd3477, %rd11814;
	setp.lt.u64 	%p291, %rd305, %rd3477;
	selp.u64 	%rd3478, 1, 0, %p291;
	add.s64 	%rd306, %rd3461, %rd3478;
	setp.eq.s64 	%p292, %rd306, 0;
	@%p292 bra 	$L__BB2_67;
	add.s64 	%rd307, %rd11813, %rd306;
	setp.ge.u64 	%p293, %rd307, %rd11813;
	mov.u64 	%rd11813, %rd307;
	@%p293 bra 	$L__BB2_67;
	add.s64 	%rd11812, %rd11812, 1;
	setp.eq.s64 	%p294, %rd11812, 0;
	selp.u64 	%rd3479, 1, 0, %p294;
	add.s64 	%rd11811, %rd11811, %rd3479;
$L__BB2_67:
	ld.const.u64 	%rd3504, [_ZN3lux4cuda5bn2549BN254_INVE];
	mul.lo.s64 	%rd3502, %rd3504, %rd303;
	ld.const.u64 	%rd3482, [_ZN3lux4cuda5bn2547BN254_PE];
	// begin inline asm
	mul.hi.u64 %rd3480, %rd3502, %rd3482;
	// end inline asm
	// begin inline asm
	mul.lo.u64 %rd3483, %rd3502, %rd3482;
	// end inline asm
	not.b64 	%rd3505, %rd303;
	setp.gt.u64 	%p295, %rd3483, %rd3505;
	selp.u64 	%rd3506, 1, 0, %p295;
	add.s64 	%rd3507, %rd3480, %rd3506;
	ld.const.u64 	%rd3488, [_ZN3lux4cuda5bn2547BN254_PE+8];
	// begin inline asm
	mul.hi.u64 %rd3486, %rd3502, %rd3488;
	// end inline asm
	// begin inline asm
	mul.lo.u64 %rd3489, %rd3502, %rd3488;
	// end inline asm
	add.s64 	%rd3508, %rd3489, %rd3507;
	add.s64 	%rd313, %rd3508, %rd304;
	setp.lt.u64 	%p296, %rd313, %rd3508;
	selp.u64 	%rd3509, 1, 0, %p296;
	add.s64 	%rd3510, %rd3486, %rd3509;
	ld.const.u64 	%rd3494, [_ZN3lux4cuda5bn2547BN254_PE+16];
	// begin inline asm
	mul.hi.u64 %rd3492, %rd3502, %rd3494;
	// end inline asm
	// begin inline asm
	mul.lo.u64 %rd3495, %rd3502, %rd3494;
	// end inline asm
	add.s64 	%rd3511, %rd3495, %rd3510;
	add.s64 	%rd314, %rd3511, %rd305;
	setp.lt.u64 	%p297, %rd314, %rd3511;
	selp.u64 	%rd3512, 1, 0, %p297;
	add.s64 	%rd3513, %rd3492, %rd3512;
	ld.const.u64 	%rd3500, [_ZN3lux4cuda5bn2547BN254_PE+24];
	// begin inline asm
	mul.hi.u64 %rd3498, %rd3502, %rd3500;
	// end inline asm
	// begin inline asm
	mul.lo.u64 %rd3501, %rd3502, %rd3500;
	// end inline asm
	add.s64 	%rd3514, %rd3501, %rd3513;
	add.s64 	%rd315, %rd3514, %rd11813;
	setp.lt.u64 	%p298, %rd315, %rd3514;
	selp.u64 	%rd3515, 1, 0, %p298;
	add.s64 	%rd316, %rd3498, %rd3515;
	setp.eq.s64 	%p299, %rd316, 0;
	@%p299 bra 	$L__BB2_69;
	add.s64 	%rd317, %rd11812, %rd316;
	setp.lt.u64 	%p300, %rd317, %rd11812;
	selp.u64 	%rd3516, 1, 0, %p300;
	add.s64 	%rd11811, %rd11811, %rd3516;
	mov.u64 	%rd11812, %rd317;
$L__BB2_69:
	ld.const.u64 	%rd3661, [_ZN3lux4cuda5bn2549BN254_INVE];
	mul.lo.s64 	%rd3539, %rd3661, %rd313;
	ld.const.u64 	%rd3519, [_ZN3lux4cuda5bn2547BN254_PE];
	// begin inline asm
	mul.hi.u64 %rd3517, %rd3539, %rd3519;
	// end inline asm
	// begin inline asm
	mul.lo.u64 %rd3520, %rd3539, %rd3519;
	// end inline asm
	not.b64 	%rd3662, %rd313;
	setp.gt.u64 	%p301, %rd3520, %rd3662;
	selp.u64 	%rd3663, 1, 0, %p301;
	add.s64 	%rd3664, %rd3517, %rd3663;
	ld.const.u64 	%rd3525, [_ZN3lux4cuda5bn2547BN254_PE+8];
	// begin inline asm
	mul.hi.u64 %rd3523, %rd3539, %rd3525;
	// end inline asm
	// begin inline asm
	mul.lo.u64 %rd3526, %rd3539, %rd3525;
	// end inline asm
	add.s64 	%rd3665, %rd3526, %rd3664;
	add.s64 	%rd3666, %rd3665, %rd314;
	setp.lt.u64 	%p302, %rd3666, %rd3665;
	selp.u64 	%rd3667, 1, 0, %p302;
	add.s64 	%rd3668, %rd3523, %rd3667;
	ld.const.u64 	%rd3531, [_ZN3lux4cuda5bn2547BN254_PE+16];
	// begin inline asm
	mul.hi.u64 %rd3529, %rd3539, %rd3531;
	// end inline asm
	// begin inline asm
	mul.lo.u64 %rd3532, %rd3539, %rd3531;
	// end inline asm
	add.s64 	%rd3669, %rd3532, %rd3668;
	add.s64 	%rd3670, %rd3669, %rd315;
	setp.lt.u64 	%p303, %rd3670, %rd3669;
	selp.u64 	%rd3671, 1, 0, %p303;
	add.s64 	%rd3672, %rd3529, %rd3671;
	ld.const.u64 	%rd3537, [_ZN3lux4cuda5bn2547BN254_PE+24];
	// begin inline asm
	mul.hi.u64 %rd3535, %rd3539, %rd3537;
	// end inline asm
	// begin inline asm
	mul.lo.u64 %rd3538, %rd3539, %rd3537;
	// end inline asm
	add.s64 	%rd3673, %rd3538, %rd3672;
	add.s64 	%rd3674, %rd3673, %rd11812;
	setp.lt.u64 	%p304, %rd3674, %rd3673;
	selp.u64 	%rd3675, 1, 0, %p304;
	add.s64 	%rd3676, %rd3535, %rd3675;
	add.s64 	%rd3677, %rd11811, %rd3676;
	setp.lt.u64 	%p305, %rd3666, %rd3519;
	selp.u64 	%rd3678, 1, 0, %p305;
	selp.s64 	%rd3679, -1, 0, %p305;
	add.s64 	%rd3680, %rd3670, %rd3679;
	setp.lt.u64 	%p306, %rd3670, %rd3678;
	selp.u64 	%rd3681, 1, 0, %p306;
	sub.s64 	%rd3682, %rd3680, %rd3525;
	setp.lt.u64 	%p307, %rd3680, %rd3525;
	selp.u64 	%rd3683, 1, 0, %p307;
	add.s64 	%rd3684, %rd3683, %rd3681;
	sub.s64 	%rd3685, %rd3674, %rd3684;
	setp.lt.u64 	%p308, %rd3674, %rd3684;
	selp.u64 	%rd3686, 1, 0, %p308;
	sub.s64 	%rd3687, %rd3685, %rd3531;
	setp.lt.u64 	%p309, %rd3685, %rd3531;
	selp.u64 	%rd3688, 1, 0, %p309;
	add.s64 	%rd3689, %rd3688, %rd3686;
	sub.s64 	%rd3690, %rd3677, %rd3689;
	setp.ge.u64 	%p310, %rd3677, %rd3689;
	sub.s64 	%rd3691, %rd3690, %rd3537;
	setp.ge.u64 	%p311, %rd3690, %rd3537;
	and.pred  	%p312, %p310, %p311;
	selp.b64 	%rd3635, %rd3691, %rd3677, %p312;
	selp.b64 	%rd3611, %rd3687, %rd3674, %p312;
	selp.b64 	%rd3587, %rd3682, %rd3670, %p312;
	selp.b64 	%rd3692, %rd3519, 0, %p312;
	sub.s64 	%rd3563, %rd3666, %rd3692;
	// begin inline asm
	mul.hi.u64 %rd3541, %rd3563, %rd100;
	// end inline asm
	// begin inline asm
	mul.lo.u64 %rd3544, %rd3563, %rd100;
	// end inline asm
	// begin inline asm
	mul.hi.u64 %rd3547, %rd3563, %rd99;
	// end inline asm
	// begin inline asm
	mul.lo.u64 %rd3550, %rd3563, %rd99;
	// end inline asm
	add.s64 	%rd3693, %rd3550, %rd3541;
	// begin inline asm
	mul.hi.u64 %rd3553, %rd3563, %rd98;
	// end inline asm
	// begin inline asm
	mul.lo.u64 %rd3556, %rd3563, %rd98;
	// end inline asm
	add.s64 	%rd3694, %rd3556, %rd3547;
	// begin inline asm
	mul.hi.u64 %rd3559, %rd3563, %rd97;
	// end inline asm
	// begin inline asm
	mul.lo.u64 %rd3562, %rd3563, %rd97;
	// end inline asm
	add.s64 	%rd3695, %rd3562, %rd3553;
	// begin inline asm
	mul.hi.u64 %rd3565, %rd3587, %rd100;
	// end inline asm
	// begin inline asm
	mul.lo.u64 %rd3568, %rd3587, %rd100;
	// end inline asm
	add.s64 	%rd3696, %rd3568, %rd3693;
	setp.lt.u64 	%p313, %rd3696, %rd3568;
	selp.u64 	%rd3697, 1, 0, %p313;
	add.s64 	%rd3698, %rd3565, %rd3697;
	// begin inline asm
	mul.hi.u64 %rd3571, %rd3587, %rd99;
	// end inline asm
	// begin inline asm
	mul.lo.u64 %rd3574, %rd3587, %rd99;
	// end inline asm
	add.s64 	%rd3699, %rd3574, %rd3698;
	add.s64 	%rd3700, %rd3699, %rd3694;
	setp.lt.u64 	%p314, %rd3700, %rd3699;
	selp.u64 	%rd3701, 1, 0, %p314;
	add.s64 	%rd3702, %rd3571, %rd3701;
	// begin inline asm
	mul.hi.u64 %rd3577, %rd3587, %rd98;
	// end inline asm
	// begin inline asm
	mul.lo.u64 %rd3580, %rd3587, %rd98;
	// end inline asm
	add.s64 	%rd3703, %rd3580, %rd3702;
	add.s64 	%rd3704, %rd3703, %rd3695;
	setp.lt.u64 	%p315, %rd3704, %rd3703;
	selp.u64 	%rd3705, 1, 0, %p315;
	add.s64 	%rd3706, %rd3577, %rd3705;
	// begin inline asm
	mul.hi.u64 %rd3583, %rd3587, %rd97;
	// end inline asm
	// begin inline asm
	mul.lo.u64 %rd3586, %rd3587, %rd97;
	// end inline asm
	add.s64 	%rd3707, %rd3586, %rd3706;
	add.s64 	%rd3708, %rd3707, %rd3559;
	setp.lt.u64 	%p316, %rd3708, %rd3707;
	selp.u64 	%rd3709, 1, 0, %p316;
	add.s64 	%rd3710, %rd3583, %rd3709;
	// begin inline asm
	mul.hi.u64 %rd3589, %rd3611, %rd100;
	// end inline asm
	// begin inline asm
	mul.lo.u64 %rd3592, %rd3611, %rd100;
	// end inline asm
	add.s64 	%rd3711, %rd3592, %rd3700;
	setp.lt.u64 	%p317, %rd3711, %rd3592;
	selp.u64 	%rd3712, 1, 0, %p317;
	add.s64 	%rd3713, %rd3589, %rd3712;
	// begin inline asm
	mul.hi.u64 %rd3595, %rd3611, %rd99;
	// end inline asm
	// begin inline asm
	mul.lo.u64 %rd3598, %rd3611, %rd99;
	// end inline asm
	add.s64 	%rd3714, %rd3598, %rd3713;
	add.s64 	%rd3715, %rd3714, %rd3704;
	setp.lt.u64 	%p318, %rd3715, %rd3714;
	selp.u64 	%rd3716, 1, 0, %p318;
	add.s64 	%rd3717, %rd3595, %rd3716;
	// begin inline asm
	mul.hi.u64 %rd3601, %rd3611, %rd98;
	// end inline asm
	// begin inline asm
	mul.lo.u64 %rd3604, %rd3611, %rd98;
	// end inline asm
	add.s64 	%rd3718, %rd3604, %rd3717;
	add.s64 	%rd3719, %rd3718, %rd3708;
	setp.lt.u64 	%p319, %rd3719, %rd3718;
	selp.u64 	%rd3720, 1, 0, %p319;
	add.s64 	%rd3721, %rd3601, %rd3720;
	// begin inline asm
	mul.hi.u64 %rd3607, %rd3611, %rd97;
	// end inline asm
	// begin inline asm
	mul.lo.u64 %rd3610, %rd3611, %rd97;
	// end inline asm
	add.s64 	%rd3722, %rd3610, %rd3721;
	add.s64 	%rd3723, %rd3722, %rd3710;
	setp.lt.u64 	%p320, %rd3723, %rd3722;
	selp.u64 	%rd3724, 1, 0, %p320;
	add.s64 	%rd3725, %rd3607, %rd3724;
	// begin inline asm
	mul.hi.u64 %rd3613, %rd3635, %rd100;
	// end inline asm
	// begin inline asm
	mul.lo.u64 %rd3616, %rd3635, %rd100;
	// end inline asm
	add.s64 	%rd3726, %rd3616, %rd3715;
	setp.lt.u64 	%p321, %rd3726, %rd3616;
	selp.u64 	%rd3727, 1, 0, %p321;
	add.s64 	%rd3728, %rd3613, %rd3727;
	// begin inline asm
	mul.hi.u64 %rd3619, %rd3635, %rd99;
	// end inline asm
	// begin inline asm
	mul.lo.u64 %rd3622, %rd3635, %rd99;
	// end inline asm
	add.s64 	%rd3729, %rd3622, %rd3728;
	add.s64 	%rd11823, %rd3729, %rd3719;
	setp.lt.u64 	%p322, %rd11823, %rd3729;
	selp.u64 	%rd3730, 1, 0, %p322;
	add.s64 	%rd3731, %rd3619, %rd3730;
	// begin inline asm
	mul.hi.u64 %rd3625, %rd3635, %rd98;
	// end inline asm
	// begin inline asm
	mul.lo.u64 %rd3628, %rd3635, %rd98;
	// end inline asm
	add.s64 	%rd3732, %rd3628, %rd3731;
	add.s64 	%rd11822, %rd3732, %rd3723;
	setp.lt.u64 	%p323, %rd11822, %rd3732;
	selp.u64 	%rd3733, 1, 0, %p323;
	add.s64 	%rd3734, %rd3625, %rd3733;
	// begin inline asm
	mul.hi.u64 %rd3631, %rd3635, %rd97;
	// end inline asm
	// begin inline asm
	mul.lo.u64 %rd3634, %rd3635, %rd97;
	// end inline asm
	add.s64 	%rd3735, %rd3634, %rd3734;
	add.s64 	%rd11821, %rd3735, %rd3725;
	setp.lt.u64 	%p324, %rd11821, %rd3735;
	selp.u64 	%rd3736, 1, 0, %p324;
	add.s64 	%rd11820, %rd3631, %rd3736;
	mul.lo.s64 	%rd3659, %rd3661, %rd3544;
	// begin inline asm
	mul.hi.u64 %rd3637, %rd3659, %rd3519;
	// end inline asm
	// begin inline asm
	mul.lo.u64 %rd3640, %rd3659, %rd3519;
	// end inline asm
	not.b64 	%rd3737, %rd3544;
	setp.gt.u64 	%p325, %rd3640, %rd3737;
	selp.u64 	%rd3738, 1, 0, %p325;
	add.s64 	%rd3739, %rd3637, %rd3738;
	// begin inline asm
	mul.hi.u64 %rd3643, %rd3659, %rd3525;
	// end inline asm
	// begin inline asm
	mul.lo.u64 %rd3646, %rd3659, %rd3525;
	// end inline asm
	add.s64 	%rd3740, %rd3646, %rd3739;
	add.s64 	%rd325, %rd3740, %rd3696;
	setp.lt.u64 	%p326, %rd325, %rd3740;
	selp.u64 	%rd3741, 1, 0, %p326;
	add.s64 	%rd3742, %rd3643, %rd3741;
	// begin inline asm
	mul.hi.u64 %rd3649, %rd3659, %rd3531;
	// end inline asm
	// begin inline asm
	mul.lo.u64 %rd3652, %rd3659, %rd3531;
	// end inline asm
	add.s64 	%rd3743, %rd3652, %rd3742;
	add.s64 	%rd326, %rd3743, %rd3711;
	setp.lt.u64 	%p327, %rd326, %rd3743;
	selp.u64 	%rd3744, 1, 0, %p327;
	add.s64 	%rd3745, %rd3649, %rd3744;
	// begin inline asm
	mul.hi.u64 %rd3655, %rd3659, %rd3537;
	// end inline asm
	// begin inline asm
	mul.lo.u64 %rd3658, %rd3659, %rd3537;
	// end inline asm
	add.s64 	%rd3746, %rd3658, %rd3745;
	add.s64 	%rd327, %rd3746, %rd3726;
	setp.lt.u64 	%p328, %rd327, %rd3746;
	selp.u64 	%rd3747, 1, 0, %p328;
	add.s64 	%rd328, %rd3655, %rd3747;
	setp.eq.s64 	%p329, %rd328, 0;
	@%p329 bra 	$L__BB2_73;
	add.s64 	%rd329, %rd11823, %rd328;
	setp.ge.u64 	%p330, %rd329, %rd11823;
	mov.u64 	%rd11823, %rd329;
	@%p330 bra 	$L__BB2_73;
	add.s64 	%rd11822, %rd11822, 1;
	setp.ne.s64 	%p331, %rd11822, 0;
	mov.u64 	%rd11823, %rd329;
	@%p331 bra 	$L__BB2_73;
	add.s64 	%rd11821, %rd11821, 1;
	setp.eq.s64 	%p332, %rd11821, 0;
	selp.u64 	%rd3749, 1, 0, %p332;
	add.s64 	%rd11820, %rd11820, %rd3749;
	mov.b64 	%rd11822, 0;
	mov.u64 	%rd11823, %rd329;
$L__BB2_73:
	ld.const.u64 	%rd3774, [_ZN3lux4cuda5bn2549BN254_INVE];
	mul.lo.s64 	%rd3772, %rd3774, %rd325;
	ld.const.u64 	%rd3752, [_ZN3lux4cuda5bn2547BN254_PE];
	// begin inline asm
	mul.hi.u64 %rd3750, %rd3772, %rd3752;
	// end inline asm
	// begin inline asm
	mul.lo.u64 %rd3753, %rd3772, %rd3752;
	// end inline asm
	not.b64 	%rd3775, %rd325;
	setp.gt.u64 	%p333, %rd3753, %rd3775;
	selp.u64 	%rd3776, 1, 0, %p333;
	add.s64 	%rd3777, %rd3750, %rd3776;
	ld.const.u64 	%rd3758, [_ZN3lux4cuda5bn2547BN254_PE+8];
	// begin inline asm
	mul.hi.u64 %rd3756, %rd3772, %rd3758;
	// end inline asm
	// begin inline asm
	mul.lo.u64 %rd3759, %rd3772, %rd3758;
	// end inline asm
	add.s64 	%rd3778, %rd3759, %rd3777;
	add.s64 	%rd337, %rd3778, %rd326;
	setp.lt.u64 	%p334, %rd337, %rd3778;
	selp.u64 	%rd3779, 1, 0, %p334;
	add.s64 	%rd3780, %rd3756, %rd3779;
	ld.const.u64 	%rd3764, [_ZN3lux4cuda5bn2547BN254_PE+16];
	// begin inline asm
	mul.hi.u64 %rd3762, %rd3772, %rd3764;
	// end inline asm
	// begin inline asm
	mul.lo.u64 %rd3765, %rd3772, %rd3764;
	// end inline asm
	add.s64 	%rd3781, %rd3765, %rd3780;
	add.s64 	%rd338, %rd3781, %rd327;
	setp.lt.u64 	%p335, %rd338, %rd3781;
	selp.u64 	%rd3782, 1, 0, %p335;
	add.s64 	%rd3783, %rd3762, %rd3782;
	ld.const.u64 	%rd3770, [_ZN3lux4cuda5bn2547BN254_PE+24];
	// begin inline asm
	mul.hi.u64 %rd3768, %rd3772, %rd3770;
	// end inline asm
	// begin inline asm
	mul.lo.u64 %rd3771, %rd3772, %rd3770;
	// end inline asm
	add.s64 	%rd3784, %rd3771, %rd3783;
	add.s64 	%rd339, %rd3784, %rd11823;
	setp.lt.u64 	%p336, %rd339, %rd3784;
	selp.u64 	%rd3785, 1, 0, %p336;
	add.s64 	%rd340, %rd3768, %rd3785;
	setp.eq.s64 	%p337, %rd340, 0;
	@%p337 bra 	$L__BB2_76;
	add.s64 	%rd341, %rd11822, %rd340;
	setp.ge.u64 	%p338, %rd341, %rd11822;
	mov.u64 	%rd11822, %rd341;
	@%p338 bra 	$L__BB2_76;
	add.s64 	%rd11821, %rd11821, 1;
	setp.eq.s64 	%p339, %rd11821, 0;
	selp.u64 	%rd3786, 1, 0, %p339;
	add.s64 	%rd11820, %rd11820, %rd3786;
$L__BB2_76:
	ld.const.u64 	%rd3811, [_ZN3lux4cuda5bn2549BN254_INVE];
	mul.lo.s64 	%rd3809, %rd3811, %rd337;
	ld.const.u64 	%rd3789, [_ZN3lux4cuda5bn2547BN254_PE];
	// begin inline asm
	mul.hi.u64 %rd3787, %rd3809, %rd3789;
	// end inline asm
	// begin inline asm
	mul.lo.u64 %rd3790, %rd3809, %rd3789;
	// end inline asm
	not.b64 	%rd3812, %rd337;
	setp.gt.u64 	%p340, %rd3790, %rd3812;
	selp.u64 	%rd3813, 1, 0, %p340;
	add.s64 	%rd3814, %rd3787, %rd3813;
	ld.const.u64 	%rd3795, [_ZN3lux4cuda5bn2547BN254_PE+8];
	// begin inline asm
	mul.hi.u64 %rd3793, %rd3809, %rd3795;
	// end inline asm
	// begin inline asm
	mul.lo.u64 %rd3796, %rd3809, %rd3795;
	// end inline asm
	add.s64 	%rd3815, %rd3796, %rd3814;
	add.s64 	%rd347, %rd3815, %rd338;
	setp.lt.u64 	%p341, %rd347, %rd3815;
	selp.u64 	%rd3816, 1, 0, %p341;
	add.s64 	%rd3817, %rd3793, %rd3816;
	ld.const.u64 	%rd3801, [_ZN3lux4cuda5bn2547BN254_PE+16];
	// begin inline asm
	mul.hi.u64 %rd3799, %rd3809, %rd3801;
	// end inline asm
	// begin inline asm
	mul.lo.u64 %rd3802, %rd3809, %rd3801;
	// end inline asm
	add.s64 	%rd3818, %rd3802, %rd3817;
	add.s64 	%rd348, %rd3818, %rd339;
	setp.lt.u64 	%p342, %rd348, %rd3818;
	selp.u64 	%rd3819, 1, 0, %p342;
	add.s64 	%rd3820, %rd3799, %rd3819;
	ld.const.u64 	%rd3807, [_ZN3lux4cuda5bn2547BN254_PE+24];
	// begin inline asm
	mul.hi.u64 %rd3805, %rd3809, %rd3807;
	// end inline asm
	// begin inline asm
	mul.lo.u64 %rd3808, %rd3809, %rd3807;
	// end inline asm
	add.s64 	%rd3821, %rd3808, %rd3820;
	add.s64 	%rd349, %rd3821, %rd11822;
	setp.lt.u64 	%p343, %rd349, %rd3821;
	selp.u64 	%rd3822, 1, 0, %p343;
	add.s64 	%rd350, %rd3805, %rd3822;
	setp.eq.s64 	%p344, %rd350, 0;
	@%p344 bra 	$L__BB2_78;
	add.s64 	%rd351, %rd11821, %rd350;
	setp.lt.u64 	%p345, %rd351, %rd11821;
	selp.u64 	%rd3823, 1, 0, %p345;
	add.s64 	%rd11820, %rd11820, %rd3823;
	mov.u64 	%rd11821, %rd351;
$L__BB2_78:
	ld.const.u64 	%rd3826, [_ZN3lux4cuda5bn2547BN254_PE];
	setp.lt.u64 	%p346, %rd211, %rd3826;
	selp.u64 	%rd3848, 1, 0, %p346;
	selp.s64 	%rd3849, -1, 0, %p346;
	add.s64 	%rd3850, %rd212, %rd3849;
	ld.const.u64 	%rd3832, [_ZN3lux4cuda5bn2547BN254_PE+8];
	setp.lt.u64 	%p347, %rd3850, %rd3832;
	selp.u64 	%rd3851, 1, 0, %p347;
	setp.lt.u64 	%p348, %rd212, %rd3848;
	selp.u64 	%rd3852, 1, 0, %p348;
	add.s64 	%rd3853, %rd3851, %rd3852;
	sub.s64 	%rd3854, %rd213, %rd3853;
	ld.const.u64 	%rd3838, [_ZN3lux4cuda5bn2547BN254_PE+16];
	setp.lt.u64 	%p349, %rd3854, %rd3838;
	selp.u64 	%rd3855, 1, 0, %p349;
	setp.lt.u64 	%p350, %rd213, %rd3853;
	selp.u64 	%rd3856, 1, 0, %p350;
	add.s64 	%rd3857, %rd3855, %rd3856;
	sub.s64 	%rd3858, %rd214, %rd3857;
	ld.const.u64 	%rd3844, [_ZN3lux4cuda5bn2547BN254_PE+24];
	setp.ge.u64 	%p351, %rd3858, %rd3844;
	setp.ge.u64 	%p352, %rd214, %rd3857;
	and.pred  	%p353, %p352, %p351;
	sub.s64 	%rd3859, %rd3858, %rd3844;
	selp.b64 	%rd3860, %rd3859, %rd214, %p353;
	sub.s64 	%rd3861, %rd3854, %rd3838;
	selp.b64 	%rd3862, %rd3861, %rd213, %p353;
	sub.s64 	%rd3863, %rd3850, %rd3832;
	selp.b64 	%rd3864, %rd3863, %rd212, %p353;
	selp.b64 	%rd3865, %rd3826, 0, %p353;
	sub.s64 	%rd3866, %rd211, %rd3865;
	ld.const.u64 	%rd3867, [_ZN3lux4cuda5bn2549BN254_INVE];
	mul.lo.s64 	%rd3846, %rd3867, %rd347;
	// begin inline asm
	mul.hi.u64 %rd3824, %rd3846, %rd3826;
	// end inline asm
	// begin inline asm
	mul.lo.u64 %rd3827, %rd3846, %rd3826;
	// end inline asm
	not.b64 	%rd3868, %rd347;
	setp.gt.u64 	%p354, %rd3827, %rd3868;
	selp.u64 	%rd3869, 1, 0, %p354;
	add.s64 	%rd3870, %rd3824, %rd3869;
	// begin inline asm
	mul.hi.u64 %rd3830, %rd3846, %rd3832;
	// end inline asm
	// begin inline asm
	mul.lo.u64 %rd3833, %rd3846, %rd3832;
	// end inline asm
	add.s64 	%rd3871, %rd3833, %rd3870;
	add.s64 	%rd355, %rd3871, %rd348;
	setp.lt.u64 	%p355, %rd355, %rd3871;
	selp.u64 	%rd3872, 1, 0, %p355;
	add.s64 	%rd3873, %rd3830, %rd3872;
	// begin inline asm
	mul.hi.u64 %rd3836, %rd3846, %rd3838;
	// end inline asm
	// begin inline asm
	mul.lo.u64 %rd3839, %rd3846, %rd3838;
	// end inline asm
	add.s64 	%rd3874, %rd3839, %rd3873;
	add.s64 	%rd356, %rd3874, %rd349;
	setp.lt.u64 	%p356, %rd356, %rd3874;
	selp.u64 	%rd3875, 1, 0, %p356;
	add.s64 	%rd3876, %rd3836, %rd3875;
	// begin inline asm
	mul.hi.u64 %rd3842, %rd3846, %rd3844;
	// end inline asm
	// begin inline asm
	mul.lo.u64 %rd3845, %rd3846, %rd3844;
	// end inline asm
	add.s64 	%rd3877, %rd3845, %rd3876;
	add.s64 	%rd357, %rd3877, %rd11821;
	setp.lt.u64 	%p357, %rd357, %rd3877;
	selp.u64 	%rd3878, 1, 0, %p357;
	add.s64 	%rd3879, %rd3842, %rd3878;
	add.s64 	%rd358, %rd11820, %rd3879;
	sub.s64 	%rd11832, %rd3866, %rd176;
	setp.lt.u64 	%p358, %rd3866, %rd176;
	selp.u64 	%rd3880, 1, 0, %p358;
	selp.s64 	%rd3881, -1, 0, %p358;
	add.s64 	%rd3882, %rd3864, %rd3881;
	setp.lt.u64 	%p359, %rd3864, %rd3880;
	selp.u64 	%rd3883, 1, 0, %p359;
	sub.s64 	%rd11831, %rd3882, %rd175;
	setp.lt.u64 	%p360, %rd3882, %rd175;
	selp.u64 	%rd3884, 1, 0, %p360;
	add.s64 	%rd3885, %rd3884, %rd3883;
	sub.s64 	%rd3886, %rd3862, %rd3885;
	setp.lt.u64 	%p361, %rd3862, %rd3885;
	selp.u64 	%rd3887, 1, 0, %p361;
	sub.s64 	%rd11830, %rd3886, %rd174;
	setp.lt.u64 	%p362, %rd3886, %rd174;
	selp.u64 	%rd3888, 1, 0, %p362;
	add.s64 	%rd3889, %rd3888, %rd3887;
	sub.s64 	%rd3890, %rd3860, %rd3889;
	setp.ge.u64 	%p363, %rd3860, %rd3889;
	sub.s64 	%rd11829, %rd3890, %rd173;
	setp.ge.u64 	%p364, %rd3890, %rd173;
	and.pred  	%p365, %p363, %p364;
	@%p365 bra 	$L__BB2_80;
	ld.const.u64 	%rd3891, [_ZN3lux4cuda5bn2547BN254_PE];
	add.s64 	%rd11832, %rd3891, %rd11832;
	setp.lt.u64 	%p366, %rd11832, %rd3891;
	selp.u64 	%rd3892, 1, 0, %p366;
	add.s64 	%rd3893, %rd11831, %rd3892;
	setp.lt.u64 	%p367, %rd3893, %rd11831;
	selp.u64 	%rd3894, 1, 0, %p367;
	ld.const.u64 	%rd3895, [_ZN3lux4cuda5bn2547BN254_PE+8];
	add.s64 	%rd11831, %rd3893, %rd3895;
	setp.lt.u64 	%p368, %rd11831, %rd3893;
	selp.u64 	%rd3896, 1, 0, %p368;
	add.s64 	%rd3897, %rd11830, %rd3894;
	add.s64 	%rd3898, %rd3897, %rd3896;
	setp.lt.u64 	%p369, %rd3898, %rd11830;
	selp.u64 	%rd3899, 1, 0, %p369;
	ld.const.u64 	%rd3900, [_ZN3lux4cuda5bn2547BN254_PE+16];
	add.s64 	%rd11830, %rd3898, %rd3900;
	setp.lt.u64 	%p370, %rd11830, %rd3898;
	selp.u64 	%rd3901, 1, 0, %p370;
	ld.const.u64 	%rd3902, [_ZN3lux4cuda5bn2547BN254_PE+24];
	add.s64 	%rd3903, %rd3902, %rd11829;
	add.s64 	%rd3904, %rd3903, %rd3899;
	add.s64 	%rd11829, %rd3904, %rd3901;
$L__BB2_80:
	ld.const.u64 	%rd3905, [_ZN3lux4cuda5bn2547BN254_PE];
	setp.lt.u64 	%p371, %rd355, %rd3905;
	selp.u64 	%rd3906, 1, 0, %p371;
	selp.s64 	%rd3907, -1, 0, %p371;
	add.s64 	%rd3908, %rd356, %rd3907;
	ld.const.u64 	%rd3909, [_ZN3lux4cuda5bn2547BN254_PE+8];
	setp.lt.u64 	%p372, %rd3908, %rd3909;
	selp.u64 	%rd3910, 1, 0, %p372;
	setp.lt.u64 	%p373, %rd356, %rd3906;
	selp.u64 	%rd3911, 1, 0, %p373;
	add.s64 	%rd3912, %rd3910, %rd3911;
	sub.s64 	%rd3913, %rd357, %rd3912;
	ld.const.u64 	%rd3914, [_ZN3lux4cuda5bn2547BN254_PE+16];
	setp.lt.u64 	%p374, %rd3913, %rd3914;
	selp.u64 	%rd3915, 1, 0, %p374;
	setp.lt.u64 	%p375, %rd357, %rd3912;
	selp.u64 	%rd3916, 1, 0, %p375;
	add.s64 	%rd3917, %rd3915, %rd3916;
	sub.s64 	%rd3918, %rd358, %rd3917;
	ld.const.u64 	%rd3919, [_ZN3lux4cuda5bn2547BN254_PE+24];
	setp.ge.u64 	%p376, %rd3918, %rd3919;
	setp.ge.u64 	%p377, %rd358, %rd3917;
	and.pred  	%p378, %p377, %p376;
	sub.s64 	%rd3920, %rd3918, %rd3919;
	selp.b64 	%rd3921, %rd3920, %rd358, %p378;
	sub.s64 	%rd3922, %rd3913, %rd3914;
	selp.b64 	%rd3923, %rd3922, %rd357, %p378;
	sub.s64 	%rd3924, %rd3908, %rd3909;
	selp.b64 	%rd3925, %rd3924, %rd356, %p378;
	selp.b64 	%rd3926, %rd3905, 0, %p378;
	sub.s64 	%rd3927, %rd355, %rd3926;
	sub.s64 	%rd11836, %rd3927, %rd286;
	setp.lt.u64 	%p379, %rd3927, %rd286;
	selp.u64 	%rd3928, 1, 0, %p379;
	selp.s64 	%rd3929, -1, 0, %p379;
	add.s64 	%rd3930, %rd3925, %rd3929;
	setp.lt.u64 	%p380, %rd3925, %rd3928;
	selp.u64 	%rd3931, 1, 0, %p380;
	sub.s64 	%rd11835, %rd3930, %rd285;
	setp.lt.u64 	%p381, %rd3930, %rd285;
	selp.u64 	%rd3932, 1, 0, %p381;
	add.s64 	%rd3933, %rd3932, %rd3931;
	sub.s64 	%rd3934, %rd3923, %rd3933;
	setp.lt.u64 	%p382, %rd3923, %rd3933;
	selp.u64 	%rd3935, 1, 0, %p382;
	sub.s64 	%rd11834, %rd3934, %rd284;
	setp.lt.u64 	%p383, %rd3934, %rd284;
	selp.u64 	%rd3936, 1, 0, %p383;
	add.s64 	%rd3937, %rd3936, %rd3935;
	sub.s64 	%rd3938, %rd3921, %rd3937;
	setp.ge.u64 	%p384, %rd3921, %rd3937;
	sub.s64 	%rd11833, %rd3938, %rd283;
	setp.ge.u64 	%p385, %rd3938, %rd283;
	and.pred  	%p386, %p384, %p385;
	@%p386 bra 	$L__BB2_82;
	ld.const.u64 	%rd3939, [_ZN3lux4cuda5bn2547BN254_PE];
	add.s64 	%rd11836, %rd3939, %rd11836;
	setp.lt.u64 	%p387, %rd11836, %rd3939;
	selp.u64 	%rd3940, 1, 0, %p387;
	add.s64 	%rd3941, %rd11835, %rd3940;
	setp.lt.u64 	%p388, %rd3941, %rd11835;
	selp.u64 	%rd3942, 1, 0, %p388;
	ld.const.u64 	%rd3943, [_ZN3lux4cuda5bn2547BN254_PE+8];
	add.s64 	%rd11835, %rd3941, %rd3943;
	setp.lt.u64 	%p389, %rd11835, %rd3941;
	selp.u64 	%rd3944, 1, 0, %p389;
	add.s64 	%rd3945, %rd11834, %rd3942;
	add.s64 	%rd3946, %rd3945, %rd3944;
	setp.lt.u64 	%p390, %rd3946, %rd11834;
	selp.u64 	%rd3947, 1, 0, %p390;
	ld.const.u64 	%rd3948, [_ZN3lux4cuda5bn2547BN254_PE+16];
	add.s64 	%rd11834, %rd3946, %rd3948;
	setp.lt.u64 	%p391, %rd11834, %rd3946;
	selp.u64 	%rd3949, 1, 0, %p391;
	ld.const.u64 	%rd3950, [_ZN3lux4cuda5bn2547BN254_PE+24];
	add.s64 	%rd3951, %rd3950, %rd11833;
	add.s64 	%rd3952, %rd3951, %rd3947;
	add.s64 	%rd11833, %rd3952, %rd3949;
$L__BB2_82:
	or.b64  	%rd3953, %rd11836, %rd11835;
	or.b64  	%rd3954, %rd3953, %rd11834;
	or.b64  	%rd3955, %rd3954, %rd11832;
	or.b64  	%rd3956, %rd3955, %rd11831;
	or.b64  	%rd3957, %rd3956, %rd11830;
	or.b64  	%rd3958, %rd3957, %rd11829;
	or.b64  	%rd3959, %rd3958, %rd11833;
	setp.ne.s64 	%p392, %rd3959, 0;
	@%p392 bra 	$L__BB2_157;
	// begin inline asm
	mul.hi.u64 %rd6559, %rd11743, %rd11743;
	// end inline asm
	// begin inline asm
	mul.lo.u64 %rd6562, %rd11743, %rd11743;
	// end inline asm
	// begin inline asm
	mul.hi.u64 %rd6565, %rd11743, %rd11742;
	// end inline asm
	// begin inline asm
	mul.lo.u64 %rd6568, %rd11743, %rd11742;
	// end inline asm
	add.s64 	%rd6679, %rd6568, %rd6559;
	// begin inline asm
	mul.hi.u64 %rd6571, %rd11743, %rd11741;
	// end inline asm
	// begin inline asm
	mul.lo.u64 %rd6574, %rd11743, %rd11741;
	// end inline asm
	add.s64 	%rd6680, %rd6574, %rd6565;
	// begin inline asm
	mul.hi.u64 %rd6577, %rd11743, %rd11740;
	// end inline asm
	// begin inline asm
	mul.lo.u64 %rd6580, %rd11743, %rd11740;
	// end inline asm
	add.s64 	%rd6681, %rd6580, %rd6571;
	// begin inline asm
	mul.hi.u64 %rd6583, %rd11742, %rd11743;
	// end inline asm
	// begin inline asm
	mul.lo.u64 %rd6586, %rd11742, %rd11743;
	// end inline asm
	add.s64 	%rd6682, %rd6586, %rd6679;
	setp.lt.u64 	%p822, %rd6682, %rd6586;
	selp.u64 	%rd6683, 1, 0, %p822;
	add.s64 	%rd6684, %rd6583, %rd6683;
	// begin inline asm
	mul.hi.u64 %rd6589, %rd11742, %rd11742;
	// end inline asm
	// begin inline asm
	mul.lo.u64 %rd6592, %rd11742, %rd11742;
	// end inline asm
	add.s64 	%rd6685, %rd6592, %rd6684;
	add.s64 	%rd6686, %rd6685, %rd6680;
	setp.lt.u64 	%p823, %rd6686, %rd6685;
	selp.u64 	%rd6687, 1, 0, %p823;
	add.s64 	%rd6688, %rd6589, %rd6687;
	// begin inline asm
	mul.hi.u64 %rd6595, %rd11742, %rd11741;
	// end inline asm
	// begin inline asm
	mul.lo.u64 %rd6598, %rd11742, %rd11741;
	// end inline asm
	add.s64 	%rd6689, %rd6598, %rd6688;
	add.s64 	%rd6690, %rd6689, %rd6681;
	setp.lt.u64 	%p824, %rd6690, %rd6689;
	selp.u64 	%rd6691, 1, 0, %p824;
	add.s64 	%rd6692, %rd6595, %rd6691;
	// begin inline asm
	mul.hi.u64 %rd6601, %rd11742, %rd11740;
	// end inline asm
	// begin inline asm
	mul.lo.u64 %rd6604, %rd11742, %rd11740;
	// end inline asm
	add.s64 	%rd6693, %rd6604, %rd6692;
	add.s64 	%rd6694, %rd6693, %rd6577;
	setp.lt.u64 	%p825, %rd6694, %rd6693;
	selp.u64 	%rd6695, 1, 0, %p825;
	add.s64 	%rd6696, %rd6601, %rd6695;
	// begin inline asm
	mul.hi.u64 %rd6607, %rd11741, %rd11743;
	// end inline asm
	// begin inline asm
	mul.lo.u64 %rd6610, %rd11741, %rd11743;
	// end inline asm
	add.s64 	%rd6697, %rd6610, %rd6686;
	setp.lt.u64 	%p826, %rd6697, %rd6610;
	selp.u64 	%rd6698, 1, 0, %p826;
	add.s64 	%rd6699, %rd6607, %rd6698;
	// begin inline asm
	mul.hi.u64 %rd6613, %rd11741, %rd11742;
	// end inline asm
	// begin inline asm
	mul.lo.u64 %rd6616, %rd11741, %rd11742;
	// end inline asm
	add.s64 	%rd6700, %rd6616, %rd6699;
	add.s64 	%rd6701, %rd6700, %rd6690;
	setp.lt.u64 	%p827, %rd6701, %rd6700;
	selp.u64 	%rd6702, 1, 0, %p827;
	add.s64 	%rd6703, %rd6613, %rd6702;
	// begin inline asm
	mul.hi.u64 %rd6619, %rd11741, %rd11741;
	// end inline asm
	// begin inline asm
	mul.lo.u64 %rd6622, %rd11741, %rd11741;
	// end inline asm
	add.s64 	%rd6704, %rd6622, %rd6703;
	add.s64 	%rd6705, %rd6704, %rd6694;
	setp.lt.u64 	%p828, %rd6705, %rd6704;
	selp.u64 	%rd6706, 1, 0, %p828;
	add.s64 	%rd6707, %rd6619, %rd6706;
	// begin inline asm
	mul.hi.u64 %rd6625, %rd11741, %rd11740;
	// end inline asm
	// begin inline asm
	mul.lo.u64 %rd6628, %rd11741, %rd11740;
	// end inline asm
	add.s64 	%rd6708, %rd6628, %rd6707;
	add.s64 	%rd6709, %rd6708, %rd6696;
	setp.lt.u64 	%p829, %rd6709, %rd6708;
	selp.u64 	%rd6710, 1, 0, %p829;
	add.s64 	%rd6711, %rd6625, %rd6710;
	// begin inline asm
	mul.hi.u64 %rd6631, %rd11740, %rd11743;
	// end inline asm
	// begin inline asm
	mul.lo.u64 %rd6634, %rd11740, %rd11743;
	// end inline asm
	add.s64 	%rd6712, %rd6634, %rd6701;
	setp.lt.u64 	%p830, %rd6712, %rd6634;
	selp.u64 	%rd6713, 1, 0, %p830;
	add.s64 	%rd6714, %rd6631, %rd6713;
	// begin inline asm
	mul.hi.u64 %rd6637, %rd11740, %rd11742;
	// end inline asm
	// begin inline asm
	mul.lo.u64 %rd6640, %rd11740, %rd11742;
	// end inline asm
	add.s64 	%rd6715, %rd6640, %rd6714;
	add.s64 	%rd11840, %rd6715, %rd6705;
	setp.lt.u64 	%p831, %rd11840, %rd6715;
	selp.u64 	%rd6716, 1, 0, %p831;
	add.s64 	%rd6717, %rd6637, %rd6716;
	// begin inline asm
	mul.hi.u64 %rd6643, %rd11740, %rd11741;
	// end inline asm
	// begin inline asm
	mul.lo.u64 %rd6646, %rd11740, %rd11741;
	// end inline asm
	add.s64 	%rd6718, %rd6646, %rd6717;
	add.s64 	%rd11839, %rd6718, %rd6709;
	setp.lt.u64 	%p832, %rd11839, %rd6718;
	selp.u64 	%rd6719, 1, 0, %p832;
	add.s64 	%rd6720, %rd6643, %rd6719;
	// begin inline asm
	mul.hi.u64 %rd6649, %rd11740, %rd11740;
	// end inline asm
	// begin inline asm
	mul.lo.u64 %rd6652, %rd11740, %rd11740;
	// end inline asm
	add.s64 	%rd6721, %rd6652, %rd6720;
	add.s64 	%rd11838, %rd6721, %rd6711;
	setp.lt.u64 	%p833, %rd11838, %rd6721;
	selp.u64 	%rd6722, 1, 0, %p833;
	add.s64 	%rd11837, %rd6649, %rd6722;
	ld.const.u64 	%rd6723, [_ZN3lux4cuda5bn2549BN254_INVE];
	mul.lo.s64 	%rd6677, %rd6723, %rd6562;
	ld.const.u64 	%rd6657, [_ZN3lux4cuda5bn2547BN254_PE];
	// begin inline asm
	mul.hi.u64 %rd6655, %rd6677, %rd6657;
	// end inline asm
	// begin inline asm
	mul.lo.u64 %rd6658, %rd6677, %rd6657;
	// end inline asm
	not.b64 	%rd6724, %rd6562;
	setp.gt.u64 	%p834, %rd6658, %rd6724;
	selp.u64 	%rd6725, 1, 0, %p834;
	add.s64 	%rd6726, %rd6655, %rd6725;
	ld.const.u64 	%rd6663, [_ZN3lux4cuda5bn2547BN254_PE+8];
	// begin inline asm
	mul.hi.u64 %rd6661, %rd6677, %rd6663;
	// end inline asm
	// begin inline asm
	mul.lo.u64 %rd6664, %rd6677, %rd6663;
	// end inline asm
	add.s64 	%rd6727, %rd6664, %rd6726;
	add.s64 	%rd387, %rd6727, %rd6682;
	setp.lt.u64 	%p835, %rd387, %rd6727;
	selp.u64 	%rd6728, 1, 0, %p835;
	add.s64 	%rd6729, %rd6661, %rd6728;
	ld.const.u64 	%rd6669, [_ZN3lux4cuda5bn2547BN254_PE+16];
	// begin inline asm
	mul.hi.u64 %rd6667, %rd6677, %rd6669;
	// end inline asm
	// begin inline asm
	mul.lo.u64 %rd6670, %rd6677, %rd6669;
	// end inline asm
	add.s64 	%rd6730, %rd6670, %rd6729;
	add.s64 	%rd388, %rd6730, %rd6697;
	setp.lt.u64 	%p836, %rd388, %rd6730;
	selp.u64 	%rd6731, 1, 0, %p836;
	add.s64 	%rd6732, %rd6667, %rd6731;
	ld.const.u64 	%rd6675, [_ZN3lux4cuda5bn2547BN254_PE+24];
	// begin inline asm
	mul.hi.u64 %rd6673, %rd6677, %rd6675;
	// end inline asm
	// begin inline asm
	mul.lo.u64 %rd6676, %rd6677, %rd6675;
	// end inline asm
	add.s64 	%rd6733, %rd6676, %rd6732;
	add.s64 	%rd389, %rd6733, %rd6712;
	setp.lt.u64 	%p837, %rd389, %rd6733;
	selp.u64 	%rd6734, 1, 0, %p837;
	add.s64 	%rd390, %rd6673, %rd6734;
	setp.eq.s64 	%p838, %rd390, 0;
	@%p838 bra 	$L__BB2_87;
	add.s64 	%rd391, %rd11840, %rd390;
	setp.ge.u64 	%p839, %rd391, %rd11840;
	mov.u64 	%rd11840, %rd391;
	@%p839 bra 	$L__BB2_87;
	add.s64 	%rd11839, %rd11839, 1;
	setp.ne.s64 	%p840, %rd11839, 0;
	mov.u64 	%rd11840, %rd391;
	@%p840 bra 	$L__BB2_87;
	add.s64 	%rd11838, %rd11838, 1;
	setp.eq.s64 	%p841, %rd11838, 0;
	selp.u64 	%rd6736, 1, 0, %p841;
	add.s64 	%rd11837, %rd11837, %rd6736;
	mov.b64 	%rd11839, 0;
	mov.u64 	%rd11840, %rd391;
$L__BB2_87:
	mul.lo.s64 	%rd6759, %rd6723, %rd387;
	// begin inline asm
	mul.hi.u64 %rd6737, %rd6759, %rd6657;
	// end inline asm
	// begin inline asm
	mul.lo.u64 %rd6740, %rd6759, %rd6657;
	// end inline asm
	not.b64 	%rd6762, %rd387;
	setp.gt.u64 	%p842, %rd6740, %rd6762;
	selp.u64 	%rd6763, 1, 0, %p842;
	add.s64 	%rd6764, %rd6737, %rd6763;
	// begin inline asm
	mul.hi.u64 %rd6743, %rd6759, %rd6663;
	// end inline asm
	// begin inline asm
	mul.lo.u64 %rd6746, %rd6759, %rd6663;
	// end inline asm
	add.s64 	%rd6765, %rd6746, %rd6764;
	add.s64 	%rd399, %rd6765, %rd388;
	setp.lt.u64 	%p843, %rd399, %rd6765;
	selp.u64 	%rd6766, 1, 0, %p843;
	add.s64 	%rd6767, %rd6743, %rd6766;
	// begin inline asm
	mul.hi.u64 %rd6749, %rd6759, %rd6669;
	// end inline asm
	// begin inline asm
	mul.lo.u64 %rd6752, %rd6759, %rd6669;
	// end inline asm
	add.s64 	%rd6768, %rd6752, %rd6767;
	add.s64 	%rd400, %rd6768, %rd389;
	setp.lt.u64 	%p844, %rd400, %rd6768;
	selp.u64 	%rd6769, 1, 0, %p844;
	add.s64 	%rd6770, %rd6749, %rd6769;
	ld.const.u64 	%rd6757, [_ZN3lux4cuda5bn2547BN254_PE+24];
	// begin inline asm
	mul.hi.u64 %rd6755, %rd6759, %rd6757;
	// end inline asm
	// begin inline asm
	mul.lo.u64 %rd6758, %rd6759, %rd6757;
	// end inline asm
	add.s64 	%rd6771, %rd6758, %rd6770;
	add.s64 	%rd401, %rd6771, %rd11840;
	setp.lt.u64 	%p845, %rd401, %rd6771;
	selp.u64 	%rd6772, 1, 0, %p845;
	add.s64 	%rd402, %rd6755, %rd6772;
	setp.eq.s64 	%p846, %rd402, 0;
	@%p846 bra 	$L__BB2_90;
	add.s64 	%rd403, %rd11839, %rd402;
	setp.ge.u64 	%p847, %rd403, %rd11839;
	mov.u64 	%rd11839, %rd403;
	@%p847 bra 	$L__BB2_90;
	add.s64 	%rd11838, %rd11838, 1;
	setp.eq.s64 	%p848, %rd11838, 0;
	selp.u64 	%rd6773, 1, 0, %p848;
	add.s64 	%rd11837, %rd11837, %rd6773;
$L__BB2_90:
	mul.lo.s64 	%rd6796, %rd6723, %rd399;
	ld.const.u64 	%rd6776, [_ZN3lux4cuda5bn2547BN254_PE];
	// begin inline asm
	mul.hi.u64 %rd6774, %rd6796, %rd6776;
	// end inline asm
	// begin inline asm
	mul.lo.u64 %rd6777, %rd6796, %rd6776;
	// end inline asm
	not.b64 	%rd6799, %rd399;
	setp.gt.u64 	%p849, %rd6777, %rd6799;
	selp.u64 	%rd6800, 1, 0, %p849;
	add.s64 	%rd6801, %rd6774, %rd6800;
	ld.const.u64 	%rd6782, [_ZN3lux4cuda5bn2547BN254_PE+8];
	// begin inline asm
	mul.hi.u64 %rd6780, %rd6796, %rd6782;
	// end inline asm
	// begin inline asm
	mul.lo.u64 %rd6783, %rd6796, %rd6782;
	// end inline asm
	add.s64 	%rd6802, %rd6783, %rd6801;
	add.s64 	%rd409, %rd6802, %rd400;
	setp.lt.u64 	%p850, %rd409, %rd6802;
	selp.u64 	%rd6803, 1, 0, %p850;
	add.s64 	%rd6804, %rd6780, %rd6803;
	ld.const.u64 	%rd6788, [_ZN3lux4cuda5bn2547BN254_PE+16];
	// begin inline asm
	mul.hi.u64 %rd6786, %rd6796, %rd6788;
	// end inline asm
	// begin inline asm
	mul.lo.u64 %rd6789, %rd6796, %rd6788;
	// end inline asm
	add.s64 	%rd6805, %rd6789, %rd6804;
	add.s64 	%rd410, %rd6805, %rd401;
	setp.lt.u64 	%p851, %rd410, %rd6805;
	selp.u64 	%rd6806, 1, 0, %p851;
	add.s64 	%rd6807, %rd6786, %rd6806;
	// begin inline asm
	mul.hi.u64 %rd6792, %rd6796, %rd6757;
	// end inline asm
	// begin inline asm
	mul.lo.u64 %rd6795, %rd6796, %rd6757;
	// end inline asm
	add.s64 	%rd6808, %rd6795, %rd6807;
	add.s64 	%rd411, %rd6808, %rd11839;
	setp.lt.u64 	%p852, %rd411, %rd6808;
	selp.u64 	%rd6809, 1, 0, %p852;
	add.s64 	%rd412, %rd6792, %rd6809;
	setp.eq.s64 	%p853, %rd412, 0;
	@%p853 bra 	$L__BB2_92;
	add.s64 	%rd413, %rd11838, %rd412;
	setp.lt.u64 	%p854, %rd413, %rd11838;
	selp.u64 	%rd6810, 1, 0, %p854;
	add.s64 	%rd11837, %rd11837, %rd6810;
	mov.u64 	%rd11838, %rd413;
$L__BB2_92:
	mul.lo.s64 	%rd6833, %rd6723, %rd409;
	// begin inline asm
	mul.hi.u64 %rd6811, %rd6833, %rd6776;
	// end inline asm
	// begin inline asm
	mul.lo.u64 %rd6814, %rd6833, %rd6776;
	// end inline asm
	not.b64 	%rd6956, %rd409;
	setp.gt.u64 	%p855, %rd6814, %rd6956;
	selp.u64 	%rd6957, 1, 0, %p855;
	add.s64 	%rd6958, %rd6811, %rd6957;
	// begin inline asm
	mul.hi.u64 %rd6817, %rd6833, %rd6782;
	// end inline asm
	// begin inline asm
	mul.lo.u64 %rd6820, %rd6833, %rd6782;
	// end inline asm
	add.s64 	%rd6959, %rd6820, %rd6958;
	add.s64 	%rd6960, %rd6959, %rd410;
	setp.lt.u64 	%p856, %rd6960, %rd6959;
	selp.u64 	%rd6961, 1, 0, %p856;
	add.s64 	%rd6962, %rd6817, %rd6961;
	// begin inline asm
	mul.hi.u64 %rd6823, %rd6833, %rd6788;
	// end inline asm
	// begin inline asm
	mul.lo.u64 %rd6826, %rd6833, %rd6788;
	// end inline asm
	add.s64 	%rd6963, %rd6826, %rd6962;
	add.s64 	%rd6964, %rd6963, %rd411;
	setp.lt.u64 	%p857, %rd6964, %rd6963;
	selp.u64 	%rd6965, 1, 0, %p857;
	add.s64 	%rd6966, %rd6823, %rd6965;
	ld.const.u64 	%rd6831, [_ZN3lux4cuda5bn2547BN254_PE+24];
	// begin inline asm
	mul.hi.u64 %rd6829, %rd6833, %rd6831;
	// end inline asm
	// begin inline asm
	mul.lo.u64 %rd6832, %rd6833, %rd6831;
	// end inline asm
	add.s64 	%rd6967, %rd6832, %rd6966;
	add.s64 	%rd6968, %rd6967, %rd11838;
	setp.lt.u64 	%p858, %rd6968, %rd6967;
	selp.u64 	%rd6969, 1, 0, %p858;
	add.s64 	%rd6970, %rd6829, %rd6969;
	add.s64 	%rd6971, %rd11837, %rd6970;
	setp.lt.u64 	%p859, %rd6960, %rd6776;
	selp.u64 	%rd6972, 1, 0, %p859;
	selp.s64 	%rd6973, -1, 0, %p859;
	add.s64 	%rd6974, %rd6964, %rd6973;
	setp.lt.u64 	%p860, %rd6964, %rd6972;
	selp.u64 	%rd6975, 1, 0, %p860;
	sub.s64 	%rd6976, %rd6974, %rd6782;
	setp.lt.u64 	%p861, %rd6974, %rd6782;
	selp.u64 	%rd6977, 1, 0, %p861;
	add.s64 	%rd6978, %rd6977, %rd6975;
	sub.s64 	%rd6979, %rd6968, %rd6978;
	setp.lt.u64 	%p862, %rd6968, %rd6978;
	selp.u64 	%rd6980, 1, 0, %p862;
	sub.s64 	%rd6981, %rd6979, %rd6788;
	setp.lt.u64 	%p863, %rd6979, %rd6788;
	selp.u64 	%rd6982, 1, 0, %p863;
	add.s64 	%rd6983, %rd6982, %rd6980;
	sub.s64 	%rd6984, %rd6971, %rd6983;
	setp.ge.u64 	%p864, %rd6971, %rd6983;
	sub.s64 	%rd6985, %rd6984, %rd6831;
	setp.ge.u64 	%p865, %rd6984, %rd6831;
	and.pred  	%p866, %p864, %p865;
	selp.b64 	%rd417, %rd6985, %rd6971, %p866;
	selp.b64 	%rd418, %rd6981, %rd6968, %p866;
	selp.b64 	%rd419, %rd6976, %rd6964, %p866;
	selp.b64 	%rd6986, %rd6776, 0, %p866;
	sub.s64 	%rd420, %rd6960, %rd6986;
	// begin inline asm
	mul.hi.u64 %rd6835, %rd11739, %rd11739;
	// end inline asm
	// begin inline asm
	mul.lo.u64 %rd6838, %rd11739, %rd11739;
	// end inline asm
	// begin inline asm
	mul.hi.u64 %rd6841, %rd11739, %rd11738;
	// end inline asm
	// begin inline asm
	mul.lo.u64 %rd6844, %rd11739, %rd11738;
	// end inline asm
	add.s64 	%rd6987, %rd6844, %rd6835;
	// begin inline asm
	mul.hi.u64 %rd6847, %rd11739, %rd11737;
	// end inline asm
	// begin inline asm
	mul.lo.u64 %rd6850, %rd11739, %rd11737;
	// end inline asm
	add.s64 	%rd6988, %rd6850, %rd6841;
	// begin inline asm
	mul.hi.u64 %rd6853, %rd11739, %rd11736;
	// end inline asm
	// begin inline asm
	mul.lo.u64 %rd6856, %rd11739, %rd11736;
	// end inline asm
	add.s64 	%rd6989, %rd6856, %rd6847;
	// begin inline asm
	mul.hi.u64 %rd6859, %rd11738, %rd11739;
	// end inline asm
	// begin inline asm
	mul.lo.u64 %rd6862, %rd11738, %rd11739;
	// end inline asm
	add.s64 	%rd6990, %rd6862, %rd6987;
	setp.lt.u64 	%p867, %rd6990, %rd6862;
	selp.u64 	%rd6991, 1, 0, %p867;
	add.s64 	%rd6992, %rd6859, %rd6991;
	// begin inline asm
	mul.hi.u64 %rd6865, %rd11738, %rd11738;
	// end inline asm
	// begin inline asm
	mul.lo.u64 %rd6868, %rd11738, %rd11738;
	// end inline asm
	add.s64 	%rd6993, %rd6868, %rd6992;
	add.s64 	%rd6994, %rd6993, %rd6988;
	setp.lt.u64 	%p868, %rd6994, %rd6993;
	selp.u64 	%rd6995, 1, 0, %p868;
	add.s64 	%rd6996, %rd6865, %rd6995;
	// begin inline asm
	mul.hi.u64 %rd6871, %rd11738, %rd11737;
	// end inline asm
	// begin inline asm
	mul.lo.u64 %rd6874, %rd11738, %rd11737;
	// end inline asm
	add.s64 	%rd6997, %rd6874, %rd6996;
	add.s64 	%rd6998, %rd6997, %rd6989;
	setp.lt.u64 	%p869, %rd6998, %rd6997;
	selp.u64 	%rd6999, 1, 0, %p869;
	add.s64 	%rd7000, %rd6871, %rd6999;
	// begin inline asm
	mul.hi.u64 %rd6877, %rd11738, %rd11736;
	// end inline asm
	// begin inline asm
	mul.lo.u64 %rd6880, %rd11738, %rd11736;
	// end inline asm
	add.s64 	%rd7001, %rd6880, %rd7000;
	add.s64 	%rd7002, %rd7001, %rd6853;
	setp.lt.u64 	%p870, %rd7002, %rd7001;
	selp.u64 	%rd7003, 1, 0, %p870;
	add.s64 	%rd7004, %rd6877, %rd7003;
	// begin inline asm
	mul.hi.u64 %rd6883, %rd11737, %rd11739;
	// end inline asm
	// begin inline asm
	mul.lo.u64 %rd6886, %rd11737, %rd11739;
	// end inline asm
	add.s64 	%rd7005, %rd6886, %rd6994;
	setp.lt.u64 	%p871, %rd7005, %rd6886;
	selp.u64 	%rd7006, 1, 0, %p871;
	add.s64 	%rd7007, %rd6883, %rd7006;
	// begin inline asm
	mul.hi.u64 %rd6889, %rd11737, %rd11738;
	// end inline asm
	// begin inline asm
	mul.lo.u64 %rd6892, %rd11737, %rd11738;
	// end inline asm
	add.s64 	%rd7008, %rd6892, %rd7007;
	add.s64 	%rd7009, %rd7008, %rd6998;
	setp.lt.u64 	%p872, %rd7009, %rd7008;
	selp.u64 	%rd7010, 1, 0, %p872;
	add.s64 	%rd7011, %rd6889, %rd7010;
	// begin inline asm
	mul.hi.u64 %rd6895, %rd11737, %rd11737;
	// end inline asm
	// begin inline asm
	mul.lo.u64 %rd6898, %rd11737, %rd11737;
	// end inline asm
	add.s64 	%rd7012, %rd6898, %rd7011;
	add.s64 	%rd7013, %rd7012, %rd7002;
	setp.lt.u64 	%p873, %rd7013, %rd7012;
	selp.u64 	%rd7014, 1, 0, %p873;
	add.s64 	%rd7015, %rd6895, %rd7014;
	// begin inline asm
	mul.hi.u64 %rd6901, %rd11737, %rd11736;
	// end inline asm
	// begin inline asm
	mul.lo.u64 %rd6904, %rd11737, %rd11736;
	// end inline asm
	add.s64 	%rd7016, %rd6904, %rd7015;
	add.s64 	%rd7017, %rd7016, %rd7004;
	setp.lt.u64 	%p874, %rd7017, %rd7016;
	selp.u64 	%rd7018, 1, 0, %p874;
	add.s64 	%rd7019, %rd6901, %rd7018;
	// begin inline asm
	mul.hi.u64 %rd6907, %rd11736, %rd11739;
	// end inline asm
	// begin inline asm
	mul.lo.u64 %rd6910, %rd11736, %rd11739;
	// end inline asm
	add.s64 	%rd7020, %rd6910, %rd7009;
	setp.lt.u64 	%p875, %rd7020, %rd6910;
	selp.u64 	%rd7021, 1, 0, %p875;
	add.s64 	%rd7022, %rd6907, %rd7021;
	// begin inline asm
	mul.hi.u64 %rd6913, %rd11736, %rd11738;
	// end inline asm
	// begin inline asm
	mul.lo.u64 %rd6916, %rd11736, %rd11738;
	// end inline asm
	add.s64 	%rd7023, %rd6916, %rd7022;
	add.s64 	%rd11849, %rd7023, %rd7013;
	setp.lt.u64 	%p876, %rd11849, %rd7023;
	selp.u64 	%rd7024, 1, 0, %p876;
	add.s64 	%rd7025, %rd6913, %rd7024;
	// begin inline asm
	mul.hi.u64 %rd6919, %rd11736, %rd11737;
	// end inline asm
	// begin inline asm
	mul.lo.u64 %rd6922, %rd11736, %rd11737;
	// end inline asm
	add.s64 	%rd7026, %rd6922, %rd7025;
	add.s64 	%rd11848, %rd7026, %rd7017;
	setp.lt.u64 	%p877, %rd11848, %rd7026;
	selp.u64 	%rd7027, 1, 0, %p877;
	add.s64 	%rd7028, %rd6919, %rd7027;
	// begin inline asm
	mul.hi.u64 %rd6925, %rd11736, %rd11736;
	// end inline asm
	// begin inline asm
	mul.lo.u64 %rd6928, %rd11736, %rd11736;
	// end inline asm
	add.s64 	%rd7029, %rd6928, %rd7028;
	add.s64 	%rd11847, %rd7029, %rd7019;
	setp.lt.u64 	%p878, %rd11847, %rd7029;
	selp.u64 	%rd7030, 1, 0, %p878;
	add.s64 	%rd11846, %rd6925, %rd7030;
	mul.lo.s64 	%rd6953, %rd6723, %rd6838;
	// begin inline asm
	mul.hi.u64 %rd6931, %rd6953, %rd6776;
	// end inline asm
	// begin inline asm
	mul.lo.u64 %rd6934, %rd6953, %rd6776;
	// end inline asm
	not.b64 	%rd7031, %rd6838;
	setp.gt.u64 	%p879, %rd6934, %rd7031;
	selp.u64 	%rd7032, 1, 0, %p879;
	add.s64 	%rd7033, %rd6931, %rd7032;
	// begin inline asm
	mul.hi.u64 %rd6937, %rd6953, %rd6782;
	// end inline asm
	// begin inline asm
	mul.lo.u64 %rd6940, %rd6953, %rd6782;
	// end inline asm
	add.s64 	%rd7034, %rd6940, %rd7033;
	add.s64 	%rd425, %rd7034, %rd6990;
	setp.lt.u64 	%p880, %rd425, %rd7034;
	selp.u64 	%rd7035, 1, 0, %p880;
	add.s64 	%rd7036, %rd6937, %rd7035;
	// begin inline asm
	mul.hi.u64 %rd6943, %rd6953, %rd6788;
	// end inline asm
	// begin inline asm
	mul.lo.u64 %rd6946, %rd6953, %rd6788;
	// end inline asm
	add.s64 	%rd7037, %rd6946, %rd7036;
	add.s64 	%rd426, %rd7037, %rd7005;
	setp.lt.u64 	%p881, %rd426, %rd7037;
	selp.u64 	%rd7038, 1, 0, %p881;
	add.s64 	%rd7039, %rd6943, %rd7038;
	// begin inline asm
	mul.hi.u64 %rd6949, %rd6953, %rd6831;
	// end inline asm
	// begin inline asm
	mul.lo.u64 %rd6952, %rd6953, %rd6831;
	// end inline asm
	add.s64 	%rd7040, %rd6952, %rd7039;
	add.s64 	%rd427, %rd7040, %rd7020;
	setp.lt.u64 	%p882, %rd427, %rd7040;
	selp.u64 	%rd7041, 1, 0, %p882;
	add.s64 	%rd428, %rd6949, %rd7041;
	setp.eq.s64 	%p883, %rd428, 0;
	@%p883 bra 	$L__BB2_96;
	add.s64 	%rd429, %rd11849, %rd428;
	setp.ge.u64 	%p884, %rd429, %rd11849;
	mov.u64 	%rd11849, %rd429;
	@%p884 bra 	$L__BB2_96;
	add.s64 	%rd11848, %rd11848, 1;
	setp.ne.s64 	%p885, %rd11848, 0;
	mov.u64 	%rd11849, %rd429;
	@%p885 bra 	$L__BB2_96;
	add.s64 	%rd11847, %rd11847, 1;
	setp.eq.s64 	%p886, %rd11847, 0;
	selp.u64 	%rd7043, 1, 0, %p886;
	add.s64 	%rd11846, %rd11846, %rd7043;
	mov.b64 	%rd11848, 0;
	mov.u64 	%rd11849, %rd429;
$L__BB2_96:
	ld.const.u64 	%rd7068, [_ZN3lux4cuda5bn2549BN254_INVE];
	mul.lo.s64 	%rd7066, %rd7068, %rd425;
	ld.const.u64 	%rd7046, [_ZN3lux4cuda5bn2547BN254_PE];
	// begin inline asm
	mul.hi.u64 %rd7044, %rd7066, %rd7046;
	// end inline asm
	// begin inline asm
	mul.lo.u64 %rd7047, %rd7066, %rd7046;
	// end inline asm
	not.b64 	%rd7069, %rd425;
	setp.gt.u64 	%p887, %rd7047, %rd7069;
	selp.u64 	%rd7070, 1, 0, %p887;
	add.s64 	%rd7071, %rd7044, %rd7070;
	ld.const.u64 	%rd7052, [_ZN3lux4cuda5bn2547BN254_PE+8];
	// begin inline asm
	mul.hi.u64 %rd7050, %rd7066, %rd7052;
	// end inline asm
	// begin inline asm
	mul.lo.u64 %rd7053, %rd7066, %rd7052;
	// end inline asm
	add.s64 	%rd7072, %rd7053, %rd7071;
	add.s64 	%rd437, %rd7072, %rd426;
	setp.lt.u64 	%p888, %rd437, %rd7072;
	selp.u64 	%rd7073, 1, 0, %p888;
	add.s64 	%rd7074, %rd7050, %rd7073;
	ld.const.u64 	%rd7058, [_ZN3lux4cuda5bn2547BN254_PE+16];
	// begin inline asm
	mul.hi.u64 %rd7056, %rd7066, %rd7058;
	// end inline asm
	// begin inline asm
	mul.lo.u64 %rd7059, %rd7066, %rd7058;
	// end inline asm
	add.s64 	%rd7075, %rd7059, %rd7074;
	add.s64 	%rd438, %rd7075, %rd427;
	setp.lt.u64 	%p889, %rd438, %rd7075;
	selp.u64 	%rd7076, 1, 0, %p889;
	add.s64 	%rd7077, %rd7056, %rd7076;
	ld.const.u64 	%rd7064, [_ZN3lux4cuda5bn2547BN254_PE+24];
	// begin inline asm
	mul.hi.u64 %rd7062, %rd7066, %rd7064;
	// end inline asm
	// begin inline asm
	mul.lo.u64 %rd7065, %rd7066, %rd7064;
	// end inline asm
	add.s64 	%rd7078, %rd7065, %rd7077;
	add.s64 	%rd439, %rd7078, %rd11849;
	setp.lt.u64 	%p890, %rd439, %rd7078;
	selp.u64 	%rd7079, 1, 0, %p890;
	add.s64 	%rd440, %rd7062, %rd7079;
	setp.eq.s64 	%p891, %rd440, 0;
	@%p891 bra 	$L__BB2_99;
	add.s64 	%rd441, %rd11848, %rd440;
	setp.ge.u64 	%p892, %rd441, %rd11848;
	mov.u64 	%rd11848, %rd441;
	@%p892 bra 	$L__BB2_99;
	add.s64 	%rd11847, %rd11847, 1;
	setp.eq.s64 	%p893, %rd11847, 0;
	selp.u64 	%rd7080, 1, 0, %p893;
	add.s64 	%rd11846, %rd11846, %rd7080;
$L__BB2_99:
	mul.lo.s64 	%rd7103, %rd7068, %rd437;
	ld.const.u64 	%rd7083, [_ZN3lux4cuda5bn2547BN254_PE];
	// begin inline asm
	mul.hi.u64 %rd7081, %rd7103, %rd7083;
	// end inline asm
	// begin inline asm
	mul.lo.u64 %rd7084, %rd7103, %rd7083;
	// end inline asm
	not.b64 	%rd7106, %rd437;
	setp.gt.u64 	%p894, %rd7084, %rd7106;
	selp.u64 	%rd7107, 1, 0, %p894;
	add.s64 	%rd7108, %rd7081, %rd7107;
	ld.const.u64 	%rd7089, [_ZN3lux4cuda5bn2547BN254_PE+8];
	// begin inline asm
	mul.hi.u64 %rd7087, %rd7103, %rd7089;
	// end inline asm
	// begin inline asm
	mul.lo.u64 %rd7090, %rd7103, %rd7089;
	// end inline asm
	add.s64 	%rd7109, %rd7090, %rd7108;
	add.s64 	%rd447, %rd7109, %rd438;
	setp.lt.u64 	%p895, %rd447, %rd7109;
	selp.u64 	%rd7110, 1, 0, %p895;
	add.s64 	%rd7111, %rd7087, %rd7110;
	ld.const.u64 	%rd7095, [_ZN3lux4cuda5bn2547BN254_PE+16];
	// begin inline asm
	mul.hi.u64 %rd7093, %rd7103, %rd7095;
	// end inline asm
	// begin inline asm
	mul.lo.u64 %rd7096, %rd7103, %rd7095;
	// end inline asm
	add.s64 	%rd7112, %rd7096, %rd7111;
	add.s64 	%rd448, %rd7112, %rd439;
	setp.lt.u64 	%p896, %rd448, %rd7112;
	selp.u64 	%rd7113, 1, 0, %p896;
	add.s64 	%rd7114, %rd7093, %rd7113;
	ld.const.u64 	%rd7101, [_ZN3lux4cuda5bn2547BN254_PE+24];
	// begin inline asm
	mul.hi.u64 %rd7099, %rd7103, %rd7101;
	// end inline asm
	// begin inline asm
	mul.lo.u64 %rd7102, %rd7103, %rd7101;
	// end inline asm
	add.s64 	%rd7115, %rd7102, %rd7114;
	add.s64 	%rd449, %rd7115, %rd11848;
	setp.lt.u64 	%p897, %rd449, %rd7115;
	selp.u64 	%rd7116, 1, 0, %p897;
	add.s64 	%rd450, %rd7099, %rd7116;
	setp.eq.s64 	%p898, %rd450, 0;
	@%p898 bra 	$L__BB2_101;
	add.s64 	%rd451, %rd11847, %rd450;
	setp.lt.u64 	%p899, %rd451, %rd11847;
	selp.u64 	%rd7117, 1, 0, %p899;
	add.s64 	%rd11846, %rd11846, %rd7117;
	mov.u64 	%rd11847, %rd451;
$L__BB2_101:
	ld.const.u64 	%rd7262, [_ZN3lux4cuda5bn2549BN254_INVE];
	mul.lo.s64 	%rd7140, %rd7262, %rd447;
	ld.const.u64 	%rd7120, [_ZN3lux4cuda5bn2547BN254_PE];
	// begin inline asm
	mul.hi.u64 %rd7118, %rd7140, %rd7120;
	// end inline asm
	// begin inline asm
	mul.lo.u64 %rd7121, %rd7140, %rd7120;
	// end inline asm
	not.b64 	%rd7263, %rd447;
	setp.gt.u64 	%p900, %rd7121, %rd7263;
	selp.u64 	%rd7264, 1, 0, %p900;
	add.s64 	%rd7265, %rd7118, %rd7264;
	ld.const.u64 	%rd7126, [_ZN3lux4cuda5bn2547BN254_PE+8];
	// begin inline asm
	mul.hi.u64 %rd7124, %rd7140, %rd7126;
	// end inline asm
	// begin inline asm
	mul.lo.u64 %rd7127, %rd7140, %rd7126;
	// end inline asm
	add.s64 	%rd7266, %rd7127, %rd7265;
	add.s64 	%rd7267, %rd7266, %rd448;
	setp.lt.u64 	%p901, %rd7267, %rd7266;
	selp.u64 	%rd7268, 1, 0, %p901;
	add.s64 	%rd7269, %rd7124, %rd7268;
	ld.const.u64 	%rd7132, [_ZN3lux4cuda5bn2547BN254_PE+16];
	// begin inline asm
	mul.hi.u64 %rd7130, %rd7140, %rd7132;
	// end inline asm
	// begin inline asm
	mul.lo.u64 %rd7133, %rd7140, %rd7132;
	// end inline asm
	add.s64 	%rd7270, %rd7133, %rd7269;
	add.s64 	%rd7271, %rd7270, %rd449;
	setp.lt.u64 	%p902, %rd7271, %rd7270;
	selp.u64 	%rd7272, 1, 0, %p902;
	add.s64 	%rd7273, %rd7130, %rd7272;
	ld.const.u64 	%rd7138, [_ZN3lux4cuda5bn2547BN254_PE+24];
	// begin inline asm
	mul.hi.u64 %rd7136, %rd7140, %rd7138;
	// end inline asm
	// begin inline asm
	mul.lo.u64 %rd7139, %rd7140, %rd7138;
	// end inline asm
	add.s64 	%rd7274, %rd7139, %rd7273;
	add.s64 	%rd7275, %rd7274, %rd11847;
	setp.lt.u64 	%p903, %rd7275, %rd7274;
	selp.u64 	%rd7276, 1, 0, %p903;
	add.s64 	%rd7277, %rd7136, %rd7276;
	add.s64 	%rd7278, %rd11846, %rd7277;
	setp.lt.u64 	%p904, %rd7267, %rd7120;
	selp.u64 	%rd7279, 1, 0, %p904;
	selp.s64 	%rd7280, -1, 0, %p904;
	add.s64 	%rd7281, %rd7271, %rd7280;
	setp.lt.u64 	%p905, %rd7271, %rd7279;
	selp.u64 	%rd7282, 1, 0, %p905;
	sub.s64 	%rd7283, %rd7281, %rd7126;
	setp.lt.u64 	%p906, %rd7281, %rd7126;
	selp.u64 	%rd7284, 1, 0, %p906;
	add.s64 	%rd7285, %rd7284, %rd7282;
	sub.s64 	%rd7286, %rd7275, %rd7285;
	setp.lt.u64 	%p907, %rd7275, %rd7285;
	selp.u64 	%rd7287, 1, 0, %p907;
	sub.s64 	%rd7288, %rd7286, %rd7132;
	setp.lt.u64 	%p908, %rd7286, %rd7132;
	selp.u64 	%rd7289, 1, 0, %p908;
	add.s64 	%rd7290, %rd7289, %rd7287;
	sub.s64 	%rd7291, %rd7278, %rd7290;
	setp.ge.u64 	%p909, %rd7278, %rd7290;
	sub.s64 	%rd7292, %rd7291, %rd7138;
	setp.ge.u64 	%p910, %rd7291, %rd7138;
	and.pred  	%p911, %p909, %p910;
	selp.b64 	%rd7237, %rd7292, %rd7278, %p911;
	selp.b64 	%rd7231, %rd7288, %rd7275, %p911;
	selp.b64 	%rd7225, %rd7283, %rd7271, %p911;
	selp.b64 	%rd7293, %rd7120, 0, %p911;
	sub.s64 	%rd7219, %rd7267, %rd7293;
	// begin inline asm
	mul.hi.u64 %rd7142, %rd7219, %rd7219;
	// end inline asm
	// begin inline asm
	mul.lo.u64 %rd7145, %rd7219, %rd7219;
	// end inline asm
	// begin inline asm
	mul.hi.u64 %rd7148, %rd7219, %rd7225;
	// end inline asm
	// begin inline asm
	mul.lo.u64 %rd7151, %rd7219, %rd7225;
	// end inline asm
	add.s64 	%rd7294, %rd7151, %rd7142;
	// begin inline asm
	mul.hi.u64 %rd7154, %rd7219, %rd7231;
	// end inline asm
	// begin inline asm
	mul.lo.u64 %rd7157, %rd7219, %rd7231;
	// end inline asm
	add.s64 	%rd7295, %rd7157, %rd7148;
	// begin inline asm
	mul.hi.u64 %rd7160, %rd7219, %rd7237;
	// end inline asm
	// begin inline asm
	mul.lo.u64 %rd7163, %rd7219, %rd7237;
	// end inline asm
	add.s64 	%rd7296, %rd7163, %rd7154;
	// begin inline asm
	mul.hi.u64 %rd7166, %rd7225, %rd7219;
	// end inline asm
	// begin inline asm
	mul.lo.u64 %rd7169, %rd7225, %rd7219;
	// end inline asm
	add.s64 	%rd7297, %rd7169, %rd7294;
	setp.lt.u64 	%p912, %rd7297, %rd7169;
	selp.u64 	%rd7298, 1, 0, %p912;
	add.s64 	%rd7299, %rd7166, %rd7298;
	// begin inline asm
	mul.hi.u64 %rd7172, %rd7225, %rd7225;
	// end inline asm
	// begin inline asm
	mul.lo.u64 %rd7175, %rd7225, %rd7225;
	// end inline asm
	add.s64 	%rd7300, %rd7175, %rd7299;
	add.s64 	%rd7301, %rd7300, %rd7295;
	setp.lt.u64 	%p913, %rd7301, %rd7300;
	selp.u64 	%rd7302, 1, 0, %p913;
	add.s64 	%rd7303, %rd7172, %rd7302;
	// begin inline asm
	mul.hi.u64 %rd7178, %rd7225, %rd7231;
	// end inline asm
	// begin inline asm
	mul.lo.u64 %rd7181, %rd7225, %rd7231;
	// end inline asm
	add.s64 	%rd7304, %rd7181, %rd7303;
	add.s64 	%rd7305, %rd7304, %rd7296;
	setp.lt.u64 	%p914, %rd7305, %rd7304;
	selp.u64 	%rd7306, 1, 0, %p914;
	add.s64 	%rd7307, %rd7178, %rd7306;
	// begin inline asm
	mul.hi.u64 %rd7184, %rd7225, %rd7237;
	// end inline asm
	// begin inline asm
	mul.lo.u64 %rd7187, %rd7225, %rd7237;
	// end inline asm
	add.s64 	%rd7308, %rd7187, %rd7307;
	add.s64 	%rd7309, %rd7308, %rd7160;
	setp.lt.u64 	%p915, %rd7309, %rd7308;
	selp.u64 	%rd7310, 1, 0, %p915;
	add.s64 	%rd7311, %rd7184, %rd7310;
	// begin inline asm
	mul.hi.u64 %rd7190, %rd7231, %rd7219;
	// end inline asm
	// begin inline asm
	mul.lo.u64 %rd7193, %rd7231, %rd7219;
	// end inline asm
	add.s64 	%rd7312, %rd7193, %rd7301;
	setp.lt.u64 	%p916, %rd7312, %rd7193;
	selp.u64 	%rd7313, 1, 0, %p916;
	add.s64 	%rd7314, %rd7190, %rd7313;
	// begin inline asm
	mul.hi.u64 %rd7196, %rd7231, %rd7225;
	// end inline asm
	// begin inline asm
	mul.lo.u64 %rd7199, %rd7231, %rd7225;
	// end inline asm
	add.s64 	%rd7315, %rd7199, %rd7314;
	add.s64 	%rd7316, %rd7315, %rd7305;
	setp.lt.u64 	%p917, %rd7316, %rd7315;
	selp.u64 	%rd7317, 1, 0, %p917;
	add.s64 	%rd7318, %rd7196, %rd7317;
	// begin inline asm
	mul.hi.u64 %rd7202, %rd7231, %rd7231;
	// end inline asm
	// begin inline asm
	mul.lo.u64 %rd7205, %rd7231, %rd7231;
	// end inline asm
	add.s64 	%rd7319, %rd7205, %rd7318;
	add.s64 	%rd7320, %rd7319, %rd7309;
	setp.lt.u64 	%p918, %rd7320, %rd7319;
	selp.u64 	%rd7321, 1, 0, %p918;
	add.s64 	%rd7322, %rd7202, %rd7321;
	// begin inline asm
	mul.hi.u64 %rd7208, %rd7231, %rd7237;
	// end inline asm
	// begin inline asm
	mul.lo.u64 %rd7211, %rd7231, %rd7237;
	// end inline asm
	add.s64 	%rd7323, %rd7211, %rd7322;
	add.s64 	%rd7324, %rd7323, %rd7311;
	setp.lt.u64 	%p919, %rd7324, %rd7323;
	selp.u64 	%rd7325, 1, 0, %p919;
	add.s64 	%rd7326, %rd7208, %rd7325;
	// begin inline asm
	mul.hi.u64 %rd7214, %rd7237, %rd7219;
	// end inline asm
	// begin inline asm
	mul.lo.u64 %rd7217, %rd7237, %rd7219;
	// end inline asm
	add.s64 	%rd7327, %rd7217, %rd7316;
	setp.lt.u64 	%p920, %rd7327, %rd7217;
	selp.u64 	%rd7328, 1, 0, %p920;
	add.s64 	%rd7329, %rd7214, %rd7328;
	// begin inline asm
	mul.hi.u64 %rd7220, %rd7237, %rd7225;
	// end inline asm
	// begin inline asm
	mul.lo.u64 %rd7223, %rd7237, %rd7225;
	// end inline asm
	add.s64 	%rd7330, %rd7223, %rd7329;
	add.s64 	%rd11858, %rd7330, %rd7320;
	setp.lt.u64 	%p921, %rd11858, %rd7330;
	selp.u64 	%rd7331, 1, 0, %p921;
	add.s64 	%rd7332, %rd7220, %rd7331;
	// begin inline asm
	mul.hi.u64 %rd7226, %rd7237, %rd7231;
	// end inline asm
	// begin inline asm
	mul.lo.u64 %rd7229, %rd7237, %rd7231;
	// end inline asm
	add.s64 	%rd7333, %rd7229, %rd7332;
	add.s64 	%rd11857, %rd7333, %rd7324;
	setp.lt.u64 	%p922, %rd11857, %rd7333;
	selp.u64 	%rd7334, 1, 0, %p922;
	add.s64 	%rd7335, %rd7226, %rd7334;
	// begin inline asm
	mul.hi.u64 %rd7232, %rd7237, %rd7237;
	// end inline asm
	// begin inline asm
	mul.lo.u64 %rd7235, %rd7237, %rd7237;
	// end inline asm
	add.s64 	%rd7336, %rd7235, %rd7335;
	add.s64 	%rd11856, %rd7336, %rd7326;
	setp.lt.u64 	%p923, %rd11856, %rd7336;
	selp.u64 	%rd7337, 1, 0, %p923;
	add.s64 	%rd11855, %rd7232, %rd7337;
	mul.lo.s64 	%rd7260, %rd7262, %rd7145;
	// begin inline asm
	mul.hi.u64 %rd7238, %rd7260, %rd7120;
	// end inline asm
	// begin inline asm
	mul.lo.u64 %rd7241, %rd7260, %rd7120;
	// end inline asm
	not.b64 	%rd7338, %rd7145;
	setp.gt.u64 	%p924, %rd7241, %rd7338;
	selp.u64 	%rd7339, 1, 0, %p924;
	add.s64 	%rd7340, %rd7238, %rd7339;
	// begin inline asm
	mul.hi.u64 %rd7244, %rd7260, %rd7126;
	// end inline asm
	// begin inline asm
	mul.lo.u64 %rd7247, %rd7260, %rd7126;
	// end inline asm
	add.s64 	%rd7341, %rd7247, %rd7340;
	add.s64 	%rd463, %rd7341, %rd7297;
	setp.lt.u64 	%p925, %rd463, %rd7341;
	selp.u64 	%rd7342, 1, 0, %p925;
	add.s64 	%rd7343, %rd7244, %rd7342;
	// begin inline asm
	mul.hi.u64 %rd7250, %rd7260, %rd7132;
	// end inline asm
	// begin inline asm
	mul.lo.u64 %rd7253, %rd7260, %rd7132;
	// end inline asm
	add.s64 	%rd7344, %rd7253, %rd7343;
	add.s64 	%rd464, %rd7344, %rd7312;
	setp.lt.u64 	%p926, %rd464, %rd7344;
	selp.u64 	%rd7345, 1, 0, %p926;
	add.s64 	%rd7346, %rd7250, %rd7345;
	// begin inline asm
	mul.hi.u64 %rd7256, %rd7260, %rd7138;
	// end inline asm
	// begin inline asm
	mul.lo.u64 %rd7259, %rd7260, %rd7138;
	// end inline asm
	add.s64 	%rd7347, %rd7259, %rd7346;
	add.s64 	%rd465, %rd7347, %rd7327;
	setp.lt.u64 	%p927, %rd465, %rd7347;
	selp.u64 	%rd7348, 1, 0, %p927;
	add.s64 	%rd466, %rd7256, %rd7348;
	setp.eq.s64 	%p928, %rd466, 0;
	@%p928 bra 	$L__BB2_105;
	add.s64 	%rd467, %rd11858, %rd466;
	setp.ge.u64 	%p929, %rd467, %rd11858;
	mov.u64 	%rd11858, %rd467;
	@%p929 bra 	$L__BB2_105;
	add.s64 	%rd11857, %rd11857, 1;
	setp.ne.s64 	%p930, %rd11857, 0;
	mov.u64 	%rd11858, %rd467;
	@%p930 bra 	$L__BB2_105;
	add.s64 	%rd11856, %rd11856, 1;
	setp.eq.s64 	%p931, %rd11856, 0;
	selp.u64 	%rd7350, 1, 0, %p931;
	add.s64 	%rd11855, %rd11855, %rd7350;
	mov.b64 	%rd11857, 0;
	mov.u64 	%rd11858, %rd467;
$L__BB2_105:
	ld.const.u64 	%rd7375, [_ZN3lux4cuda5bn2549BN254_INVE];
	mul.lo.s64 	%rd7373, %rd7375, %rd463;
	ld.const.u64 	%rd7353, [_ZN3lux4cuda5bn2547BN254_PE];
	// begin inline asm
	mul.hi.u64 %rd7351, %rd7373, %rd7353;
	// end inline asm
	// begin inline asm
	mul.lo.u64 %rd7354, %rd7373, %rd7353;
	// end inline asm
	not.b64 	%rd7376, %rd463;
	setp.gt.u64 	%p932, %rd7354, %rd7376;
	selp.u64 	%rd7377, 1, 0, %p932;
	add.s64 	%rd7378, %rd7351, %rd7377;
	ld.const.u64 	%rd7359, [_ZN3lux4cuda5bn2547BN254_PE+8];
	// begin inline asm
	mul.hi.u64 %rd7357, %rd7373, %rd7359;
	// end inline asm
	// begin inline asm
	mul.lo.u64 %rd7360, %rd7373, %rd7359;
	// end inline asm
	add.s64 	%rd7379, %rd7360, %rd7378;
	add.s64 	%rd475, %rd7379, %rd464;
	setp.lt.u64 	%p933, %rd475, %rd7379;
	selp.u64 	%rd7380, 1, 0, %p933;
	add.s64 	%rd7381, %rd7357, %rd7380;
	ld.const.u64 	%rd7365, [_ZN3lux4cuda5bn2547BN254_PE+16];
	// begin inline asm
	mul.hi.u64 %rd7363, %rd7373, %rd7365;
	// end inline asm
	// begin inline asm
	mul.lo.u64 %rd7366, %rd7373, %rd7365;
	// end inline asm
	add.s64 	%rd7382, %rd7366, %rd7381;
	add.s64 	%rd476, %rd7382, %rd465;
	setp.lt.u64 	%p934, %rd476, %rd7382;
	selp.u64 	%rd7383, 1, 0, %p934;
	add.s64 	%rd7384, %rd7363, %rd7383;
	ld.const.u64 	%rd7371, [_ZN3lux4cuda5bn2547BN254_PE+24];
	// begin inline asm
	mul.hi.u64 %rd7369, %rd7373, %rd7371;
	// end inline asm
	// begin inline asm
	mul.lo.u64 %rd7372, %rd7373, %rd7371;
	// end inline asm
	add.s64 	%rd7385, %rd7372, %rd7384;
	add.s64 	%rd477, %rd7385, %rd11858;
	setp.lt.u64 	%p935, %rd477, %rd7385;
	selp.u64 	%rd7386, 1, 0, %p935;
	add.s64 	%rd478, %rd7369, %rd7386;
	setp.eq.s64 	%p936, %rd478, 0;
	@%p936 bra 	$L__BB2_108;
	add.s64 	%rd479, %rd11857, %rd478;
	setp.ge.u64 	%p937, %rd479, %rd11857;
	mov.u64 	%rd11857, %rd479;
	@%p937 bra 	$L__BB2_108;
	add.s64 	%rd11856, %rd11856, 1;
	setp.eq.s64 	%p938, %rd11856, 0;
	selp.u64 	%rd7387, 1, 0, %p938;
	add.s64 	%rd11855, %rd11855, %rd7387;
$L__BB2_108:
	ld.const.u64 	%rd7412, [_ZN3lux4cuda5bn2549BN254_INVE];
	mul.lo.s64 	%rd7410, %rd7412, %rd475;
	ld.const.u64 	%rd7390, [_ZN3lux4cuda5bn2547BN254_PE];
	// begin inline asm
	mul.hi.u64 %rd7388, %rd7410, %rd7390;
	// end inline asm
	// begin inline asm
	mul.lo.u64 %rd7391, %rd7410, %rd7390;
	// end inline asm
	not.b64 	%rd7413, %rd475;
	setp.gt.u64 	%p939, %rd7391, %rd7413;
	selp.u64 	%rd7414, 1, 0, %p939;
	add.s64 	%rd7415, %rd7388, %rd7414;
	ld.const.u64 	%rd7396, [_ZN3lux4cuda5bn2547BN254_PE+8];
	// begin inline asm
	mul.hi.u64 %rd7394, %rd7410, %rd7396;
	// end inline asm
	// begin inline asm
	mul.lo.u64 %rd7397, %rd7410, %rd7396;
	// end inline asm
	add.s64 	%rd7416, %rd7397, %rd7415;
	add.s64 	%rd485, %rd7416, %rd476;
	setp.lt.u64 	%p940, %rd485, %rd7416;
	selp.u64 	%rd7417, 1, 0, %p940;
	add.s64 	%rd7418, %rd7394, %rd7417;
	ld.const.u64 	%rd7402, [_ZN3lux4cuda5bn2547BN254_PE+16];
	// begin inline asm
	mul.hi.u64 %rd7400, %rd7410, %rd7402;
	// end inline asm
	// begin inline asm
	mul.lo.u64 %rd7403, %rd7410, %rd7402;
	// end inline asm
	add.s64 	%rd7419, %rd7403, %rd7418;
	add.s64 	%rd486, %rd7419, %rd477;
	setp.lt.u64 	%p941, %rd486, %rd7419;
	selp.u64 	%rd7420, 1, 0, %p941;
	add.s64 	%rd7421, %rd7400, %rd7420;
	ld.const.u64 	%rd7408, [_ZN3lux4cuda5bn2547BN254_PE+24];
	// begin inline asm
	mul.hi.u64 %rd7406, %rd7410, %rd7408;
	// end inline asm
	// begin inline asm
	mul.lo.u64 %rd7409, %rd7410, %rd7408;
	// end inline asm
	add.s64 	%rd7422, %rd7409, %rd7421;
	add.s64 	%rd487, %rd7422, %rd11857;
	setp.lt.u64 	%p942, %rd487, %rd7422;
	selp.u64 	%rd7423, 1, 0, %p942;
	add.s64 	%rd488, %rd7406, %rd7423;
	setp.eq.s64 	%p943, %rd488, 0;
	@%p943 bra 	$L__BB2_110;
	add.s64 	%rd489, %rd11856, %rd488;
	setp.lt.u64 	%p944, %rd489, %rd11856;
	selp.u64 	%rd7424, 1, 0, %p944;
	add.s64 	%rd11855, %rd11855, %rd7424;
	mov.u64 	%rd11856, %rd489;
$L__BB2_110:
	ld.const.u64 	%rd7569, [_ZN3lux4cuda5bn2549BN254_INVE];
	mul.lo.s64 	%rd7447, %rd7569, %rd485;
	ld.const.u64 	%rd7427, [_ZN3lux4cuda5bn2547BN254_PE];
	// begin inline asm
	mul.hi.u64 %rd7425, %rd7447, %rd7427;
	// end inline asm
	// begin inline asm
	mul.lo.u64 %rd7428, %rd7447, %rd7427;
	// end inline asm
	not.b64 	%rd7570, %rd485;
	setp.gt.u64 	%p945, %rd7428, %rd7570;
	selp.u64 	%rd7571, 1, 0, %p945;
	add.s64 	%rd7572, %rd7425, %rd7571;
	ld.const.u64 	%rd7433, [_ZN3lux4cuda5bn2547BN254_PE+8];
	// begin inline asm
	mul.hi.u64 %rd7431, %rd7447, %rd7433;
	// end inline asm
	// begin inline asm
	mul.lo.u64 %rd7434, %rd7447, %rd7433;
	// end inline asm
	add.s64 	%rd7573, %rd7434, %rd7572;
	add.s64 	%rd7574, %rd7573, %rd486;
	setp.lt.u64 	%p946, %rd7574, %rd7573;
	selp.u64 	%rd7575, 1, 0, %p946;
	add.s64 	%rd7576, %rd7431, %rd7575;
	ld.const.u64 	%rd7439, [_ZN3lux4cuda5bn2547BN254_PE+16];
	// begin inline asm
	mul.hi.u64 %rd7437, %rd7447, %rd7439;
	// end inline asm
	// begin inline asm
	mul.lo.u64 %rd7440, %rd7447, %rd7439;
	// end inline asm
	add.s64 	%rd7577, %rd7440, %rd7576;
	add.s64 	%rd7578, %rd7577, %rd487;
	setp.lt.u64 	%p947, %rd7578, %rd7577;
	selp.u64 	%rd7579, 1, 0, %p947;
	add.s64 	%rd7580, %rd7437, %rd7579;
	ld.const.u64 	%rd7445, [_ZN3lux4cuda5bn2547BN254_PE+24];
	// begin inline asm
	mul.hi.u64 %rd7443, %rd7447, %rd7445;
	// end inline asm
	// begin inline asm
	mul.lo.u64 %rd7446, %rd7447, %rd7445;
	// end inline asm
	add.s64 	%rd7581, %rd7446, %rd7580;
	add.s64 	%rd7582, %rd7581, %rd11856;
	setp.lt.u64 	%p948, %rd7582, %rd7581;
	selp.u64 	%rd7583, 1, 0, %p948;
	add.s64 	%rd7584, %rd7443, %rd7583;
	add.s64 	%rd7585, %rd11855, %rd7584;
	setp.lt.u64 	%p949, %rd7574, %rd7427;
	selp.u64 	%rd7586, 1, 0, %p949;
	selp.s64 	%rd7587, -1, 0, %p949;
	add.s64 	%rd7588, %rd7578, %rd7587;
	setp.lt.u64 	%p950, %rd7578, %rd7586;
	selp.u64 	%rd7589, 1, 0, %p950;
	sub.s64 	%rd7590, %rd7588, %rd7433;
	setp.lt.u64 	%p951, %rd7588, %rd7433;
	selp.u64 	%rd7591, 1, 0, %p951;
	add.s64 	%rd7592, %rd7591, %rd7589;
	sub.s64 	%rd7593, %rd7582, %rd7592;
	setp.lt.u64 	%p952, %rd7582, %rd7592;
	selp.u64 	%rd7594, 1, 0, %p952;
	sub.s64 	%rd7595, %rd7593, %rd7439;
	setp.lt.u64 	%p953, %rd7593, %rd7439;
	selp.u64 	%rd7596, 1, 0, %p953;
	add.s64 	%rd7597, %rd7596, %rd7594;
	sub.s64 	%rd7598, %rd7585, %rd7597;
	setp.ge.u64 	%p954, %rd7585, %rd7597;
	sub.s64 	%rd7599, %rd7598, %rd7445;
	setp.ge.u64 	%p955, %rd7598, %rd7445;
	and.pred  	%p956, %p954, %p955;
	selp.b64 	%rd493, %rd7599, %rd7585, %p956;
	selp.b64 	%rd494, %rd7595, %rd7582, %p956;
	selp.b64 	%rd495, %rd7590, %rd7578, %p956;
	selp.b64 	%rd7600, %rd7427, 0, %p956;
	sub.s64 	%rd496, %rd7574, %rd7600;
	add.s64 	%rd7601, %rd7219, %rd11743;
	setp.lt.u64 	%p957, %rd7601, %rd7219;
	selp.u64 	%rd7602, 1, 0, %p957;
	add.s64 	%rd7603, %rd11742, %rd7602;
	setp.lt.u64 	%p958, %rd7603, %rd11742;
	selp.u64 	%rd7604, 1, 0, %p958;
	add.s64 	%rd7605, %rd7603, %rd7225;
	setp.lt.u64 	%p959, %rd7605, %rd7603;
	selp.u64 	%rd7606, 1, 0, %p959;
	add.s64 	%rd7607, %rd11741, %rd7604;
	add.s64 	%rd7608, %rd7607, %rd7606;
	setp.lt.u64 	%p960, %rd7608, %rd11741;
	selp.u64 	%rd7609, 1, 0, %p960;
	add.s64 	%rd7610, %rd7608, %rd7231;
	setp.lt.u64 	%p961, %rd7610, %rd7608;
	selp.u64 	%rd7611, 1, 0, %p961;
	add.s64 	%rd7612, %rd11740, %rd7609;
	add.s64 	%rd7613, %rd7612, %rd7611;
	setp.lt.u64 	%p962, %rd7613, %rd11740;
	add.s64 	%rd7614, %rd7613, %rd7237;
	setp.lt.u64 	%p963, %rd7614, %rd7613;
	setp.lt.u64 	%p964, %rd7601, %rd7427;
	selp.u64 	%rd7615, 1, 0, %p964;
	selp.s64 	%rd7616, -1, 0, %p964;
	add.s64 	%rd7617, %rd7605, %rd7616;
	setp.lt.u64 	%p965, %rd7605, %rd7615;
	selp.u64 	%rd7618, 1, 0, %p965;
	sub.s64 	%rd7619, %rd7617, %rd7433;
	setp.lt.u64 	%p966, %rd7617, %rd7433;
	selp.u64 	%rd7620, 1, 0, %p966;
	add.s64 	%rd7621, %rd7620, %rd7618;
	sub.s64 	%rd7622, %rd7610, %rd7621;
	setp.lt.u64 	%p967, %rd7610, %rd7621;
	selp.u64 	%rd7623, 1, 0, %p967;
	sub.s64 	%rd7624, %rd7622, %rd7439;
	setp.lt.u64 	%p968, %rd7622, %rd7439;
	selp.u64 	%rd7625, 1, 0, %p968;
	add.s64 	%rd7626, %rd7625, %rd7623;
	sub.s64 	%rd7627, %rd7614, %rd7626;
	setp.ge.u64 	%p969, %rd7614, %rd7626;
	sub.s64 	%rd7628, %rd7627, %rd7445;
	setp.ge.u64 	%p970, %rd7627, %rd7445;
	or.pred  	%p971, %p962, %p963;
	and.pred  	%p972, %p969, %p970;
	or.pred  	%p974, %p971, %p972;
	selp.b64 	%rd7544, %rd7628, %rd7614, %p974;
	selp.b64 	%rd7538, %rd7624, %rd7610, %p974;
	selp.b64 	%rd7532, %rd7619, %rd7605, %p974;
	selp.b64 	%rd7629, %rd7427, 0, %p974;
	sub.s64 	%rd7526, %rd7601, %rd7629;
	// begin inline asm
	mul.hi.u64 %rd7449, %rd7526, %rd7526;
	// end inline asm
	// begin inline asm
	mul.lo.u64 %rd7452, %rd7526, %rd7526;
	// end inline asm
	// begin inline asm
	mul.hi.u64 %rd7455, %rd7526, %rd7532;
	// end inline asm
	// begin inline asm
	mul.lo.u64 %rd7458, %rd7526, %rd7532;
	// end inline asm
	add.s64 	%rd7630, %rd7458, %rd7449;
	// begin inline asm
	mul.hi.u64 %rd7461, %rd7526, %rd7538;
	// end inline asm
	// begin inline asm
	mul.lo.u64 %rd7464, %rd7526, %rd7538;
	// end inline asm
	add.s64 	%rd7631, %rd7464, %rd7455;
	// begin inline asm
	mul.hi.u64 %rd7467, %rd7526, %rd7544;
	// end inline asm
	// begin inline asm
	mul.lo.u64 %rd7470, %rd7526, %rd7544;
	// end inline asm
	add.s64 	%rd7632, %rd7470, %rd7461;
	// begin inline asm
	mul.hi.u64 %rd7473, %rd7532, %rd7526;
	// end inline asm
	// begin inline asm
	mul.lo.u64 %rd7476, %rd7532, %rd7526;
	// end inline asm
	add.s64 	%rd7633, %rd7476, %rd7630;
	setp.lt.u64 	%p975, %rd7633, %rd7476;
	selp.u64 	%rd7634, 1, 0, %p975;
	add.s64 	%rd7635, %rd7473, %rd7634;
	// begin inline asm
	mul.hi.u64 %rd7479, %rd7532, %rd7532;
	// end inline asm
	// begin inline asm
	mul.lo.u64 %rd7482, %rd7532, %rd7532;
	// end inline asm
	add.s64 	%rd7636, %rd7482, %rd7635;
	add.s64 	%rd7637, %rd7636, %rd7631;
	setp.lt.u64 	%p976, %rd7637, %rd7636;
	selp.u64 	%rd7638, 1, 0, %p976;
	add.s64 	%rd7639, %rd7479, %rd7638;
	// begin inline asm
	mul.hi.u64 %rd7485, %rd7532, %rd7538;
	// end inline asm
	// begin inline asm
	mul.lo.u64 %rd7488, %rd7532, %rd7538;
	// end inline asm
	add.s64 	%rd7640, %rd7488, %rd7639;
	add.s64 	%rd7641, %rd7640, %rd7632;
	setp.lt.u64 	%p977, %rd7641, %rd7640;
	selp.u64 	%rd7642, 1, 0, %p977;
	add.s64 	%rd7643, %rd7485, %rd7642;
	// begin inline asm
	mul.hi.u64 %rd7491, %rd7532, %rd7544;
	// end inline asm
	// begin inline asm
	mul.lo.u64 %rd7494, %rd7532, %rd7544;
	// end inline asm
	add.s64 	%rd7644, %rd7494, %rd7643;
	add.s64 	%rd7645, %rd7644, %rd7467;
	setp.lt.u64 	%p978, %rd7645, %rd7644;
	selp.u64 	%rd7646, 1, 0, %p978;
	add.s64 	%rd7647, %rd7491, %rd7646;
	// begin inline asm
	mul.hi.u64 %rd7497, %rd7538, %rd7526;
	// end inline asm
	// begin inline asm
	mul.lo.u64 %rd7500, %rd7538, %rd7526;
	// end inline asm
	add.s64 	%rd7648, %rd7500, %rd7637;
	setp.lt.u64 	%p979, %rd7648, %rd7500;
	selp.u64 	%rd7649, 1, 0, %p979;
	add.s64 	%rd7650, %rd7497, %rd7649;
	// begin inline asm
	mul.hi.u64 %rd7503, %rd7538, %rd7532;
	// end inline asm
	// begin inline asm
	mul.lo.u64 %rd7506, %rd7538, %rd7532;
	// end inline asm
	add.s64 	%rd7651, %rd7506, %rd7650;
	add.s64 	%rd7652, %rd7651, %rd7641;
	setp.lt.u64 	%p980, %rd7652, %rd7651;
	selp.u64 	%rd7653, 1, 0, %p980;
	add.s64 	%rd7654, %rd7503, %rd7653;
	// begin inline asm
	mul.hi.u64 %rd7509, %rd7538, %rd7538;
	// end inline asm
	// begin inline asm
	mul.lo.u64 %rd7512, %rd7538, %rd7538;
	// end inline asm
	add.s64 	%rd7655, %rd7512, %rd7654;
	add.s64 	%rd7656, %rd7655, %rd7645;
	setp.lt.u64 	%p981, %rd7656, %rd7655;
	selp.u64 	%rd7657, 1, 0, %p981;
	add.s64 	%rd7658, %rd7509, %rd7657;
	// begin inline asm
	mul.hi.u64 %rd7515, %rd7538, %rd7544;
	// end inline asm
	// begin inline asm
	mul.lo.u64 %rd7518, %rd7538, %rd7544;
	// end inline asm
	add.s64 	%rd7659, %rd7518, %rd7658;
	add.s64 	%rd7660, %rd7659, %rd7647;
	setp.lt.u64 	%p982, %rd7660, %rd7659;
	selp.u64 	%rd7661, 1, 0, %p982;
	add.s64 	%rd7662, %rd7515, %rd7661;
	// begin inline asm
	mul.hi.u64 %rd7521, %rd7544, %rd7526;
	// end inline asm
	// begin inline asm
	mul.lo.u64 %rd7524, %rd7544, %rd7526;
	// end inline asm
	add.s64 	%rd7663, %rd7524, %rd7652;
	setp.lt.u64 	%p983, %rd7663, %rd7524;
	selp.u64 	%rd7664, 1, 0, %p983;
	add.s64 	%rd7665, %rd7521, %rd7664;
	// begin inline asm
	mul.hi.u64 %rd7527, %rd7544, %rd7532;
	// end inline asm
	// begin inline asm
	mul.lo.u64 %rd7530, %rd7544, %rd7532;
	// end inline asm
	add.s64 	%rd7666, %rd7530, %rd7665;
	add.s64 	%rd11867, %rd7666, %rd7656;
	setp.lt.u64 	%p984, %rd11867, %rd7666;
	selp.u64 	%rd7667, 1, 0, %p984;
	add.s64 	%rd7668, %rd7527, %rd7667;
	// begin inline asm
	mul.hi.u64 %rd7533, %rd7544, %rd7538;
	// end inline asm
	// begin inline asm
	mul.lo.u64 %rd7536, %rd7544, %rd7538;
	// end inline asm
	add.s64 	%rd7669, %rd7536, %rd7668;
	add.s64 	%rd11866, %rd7669, %rd7660;
	setp.lt.u64 	%p985, %rd11866, %rd7669;
	selp.u64 	%rd7670, 1, 0, %p985;
	add.s64 	%rd7671, %rd7533, %rd7670;
	// begin inline asm
	mul.hi.u64 %rd7539, %rd7544, %rd7544;
	// end inline asm
	// begin inline asm
	mul.lo.u64 %rd7542, %rd7544, %rd7544;
	// end inline asm
	add.s64 	%rd7672, %rd7542, %rd7671;
	add.s64 	%rd11865, %rd7672, %rd7662;
	setp.lt.u64 	%p986, %rd11865, %rd7672;
	selp.u64 	%rd7673, 1, 0, %p986;
	add.s64 	%rd11864, %rd7539, %rd7673;
	mul.lo.s64 	%rd7567, %rd7569, %rd7452;
	// begin inline asm
	mul.hi.u64 %rd7545, %rd7567, %rd7427;
	// end inline asm
	// begin inline asm
	mul.lo.u64 %rd7548, %rd7567, %rd7427;
	// end inline asm
	not.b64 	%rd7674, %rd7452;
	setp.gt.u64 	%p987, %rd7548, %rd7674;
	selp.u64 	%rd7675, 1, 0, %p987;
	add.s64 	%rd7676, %rd7545, %rd7675;
	// begin inline asm
	mul.hi.u64 %rd7551, %rd7567, %rd7433;
	// end inline asm
	// begin inline asm
	mul.lo.u64 %rd7554, %rd7567, %rd7433;
	// end inline asm
	add.s64 	%rd7677, %rd7554, %rd7676;
	add.s64 	%rd501, %rd7677, %rd7633;
	setp.lt.u64 	%p988, %rd501, %rd7677;
	selp.u64 	%rd7678, 1, 0, %p988;
	add.s64 	%rd7679, %rd7551, %rd7678;
	// begin inline asm
	mul.hi.u64 %rd7557, %rd7567, %rd7439;
	// end inline asm
	// begin inline asm
	mul.lo.u64 %rd7560, %rd7567, %rd7439;
	// end inline asm
	add.s64 	%rd7680, %rd7560, %rd7679;
	add.s64 	%rd502, %rd7680, %rd7648;
	setp.lt.u64 	%p989, %rd502, %rd7680;
	selp.u64 	%rd7681, 1, 0, %p989;
	add.s64 	%rd7682, %rd7557, %rd7681;
	// begin inline asm
	mul.hi.u64 %rd7563, %rd7567, %rd7445;
	// end inline asm
	// begin inline asm
	mul.lo.u64 %rd7566, %rd7567, %rd7445;
	// end inline asm
	add.s64 	%rd7683, %rd7566, %rd7682;
	add.s64 	%rd503, %rd7683, %rd7663;
	setp.lt.u64 	%p990, %rd503, %rd7683;
	selp.u64 	%rd7684, 1, 0, %p990;
	add.s64 	%rd504, %rd7563, %rd7684;
	setp.eq.s64 	%p991, %rd504, 0;
	@%p991 bra 	$L__BB2_114;
	add.s64 	%rd505, %rd11867, %rd504;
	setp.ge.u64 	%p992, %rd505, %rd11867;
	mov.u64 	%rd11867, %rd505;
	@%p992 bra 	$L__BB2_114;
	add.s64 	%rd11866, %rd11866, 1;
	setp.ne.s64 	%p993, %rd11866, 0;
	mov.u64 	%rd11867, %rd505;
	@%p993 bra 	$L__BB2_114;
	add.s64 	%rd11865, %rd11865, 1;
	setp.eq.s64 	%p994, %rd11865, 0;
	selp.u64 	%rd7686, 1, 0, %p994;
	add.s64 	%rd11864, %rd11864, %rd7686;
	mov.b64 	%rd11866, 0;
	mov.u64 	%rd11867, %rd505;
$L__BB2_114:
	ld.const.u64 	%rd7711, [_ZN3lux4cuda5bn2549BN254_INVE];
	mul.lo.s64 	%rd7709, %rd7711, %rd501;
	ld.const.u64 	%rd7689, [_ZN3lux4cuda5bn2547BN254_PE];
	// begin inline asm
	mul.hi.u64 %rd7687, %rd7709, %rd7689;
	// end inline asm
	// begin inline asm
	mul.lo.u64 %rd7690, %rd7709, %rd7689;
	// end inline asm
	not.b64 	%rd7712, %rd501;
	setp.gt.u64 	%p995, %rd7690, %rd7712;
	selp.u64 	%rd7713, 1, 0, %p995;
	add.s64 	%rd7714, %rd7687, %rd7713;
	ld.const.u64 	%rd7695, [_ZN3lux4cuda5bn2547BN254_PE+8];
	// begin inline asm
	mul.hi.u64 %rd7693, %rd7709, %rd7695;
	// end inline asm
	// begin inline asm
	mul.lo.u64 %rd7696, %rd7709, %rd7695;
	// end inline asm
	add.s64 	%rd7715, %rd7696, %rd7714;
	add.s64 	%rd513, %rd7715, %rd502;
	setp.lt.u64 	%p996, %rd513, %rd7715;
	selp.u64 	%rd7716, 1, 0, %p996;
	add.s64 	%rd7717, %rd7693, %rd7716;
	ld.const.u64 	%rd7701, [_ZN3lux4cuda5bn2547BN254_PE+16];
	// begin inline asm
	mul.hi.u64 %rd7699, %rd7709, %rd7701;
	// end inline asm
	// begin inline asm
	mul.lo.u64 %rd7702, %rd7709, %rd7701;
	// end inline asm
	add.s64 	%rd7718, %rd7702, %rd7717;
	add.s64 	%rd514, %rd7718, %rd503;
	setp.lt.u64 	%p997, %rd514, %rd7718;
	selp.u64 	%rd7719, 1, 0, %p997;
	add.s64 	%rd7720, %rd7699, %rd7719;
	ld.const.u64 	%rd7707, [_ZN3lux4cuda5bn2547BN254_PE+24];
	// begin inline asm
	mul.hi.u64 %rd7705, %rd7709, %rd7707;
	// end inline asm
	// begin inline asm
	mul.lo.u64 %rd7708, %rd7709, %rd7707;
	// end inline asm
	add.s64 	%rd7721, %rd7708, %rd7720;
	add.s64 	%rd515, %rd7721, %rd11867;
	setp.lt.u64 	%p998, %rd515, %rd7721;
	selp.u64 	%rd7722, 1, 0, %p998;
	add.s64 	%rd516, %rd7705, %rd7722;
	setp.eq.s64 	%p999, %rd516, 0;
	@%p999 bra 	$L__BB2_117;
	add.s64 	%rd517, %rd11866, %rd516;
	setp.ge.u64 	%p1000, %rd517, %rd11866;
	mov.u64 	%rd11866, %rd517;
	@%p1000 bra 	$L__BB2_117;
	add.s64 	%rd11865, %rd11865, 1;
	setp.eq.s64 	%p1001, %rd11865, 0;
	selp.u64 	%rd7723, 1, 0, %p1001;
	add.s64 	%rd11864, %rd11864, %rd7723;
$L__BB2_117:
	mul.lo.s64 	%rd7746, %rd7711, %rd513;
	ld.const.u64 	%rd7726, [_ZN3lux4cuda5bn2547BN254_PE];
	// begin inline asm
	mul.hi.u64 %rd7724, %rd7746, %rd7726;
	// end inline asm
	// begin inline asm
	mul.lo.u64 %rd7727, %rd7746, %rd7726;
	// end inline asm
	not.b64 	%rd7749, %rd513;
	setp.gt.u64 	%p1002, %rd7727, %rd7749;
	selp.u64 	%rd7750, 1, 0, %p1002;
	add.s64 	%rd7751, %rd7724, %rd7750;
	ld.const.u64 	%rd7732, [_ZN3lux4cuda5bn2547BN254_PE+8];
	// begin inline asm
	mul.hi.u64 %rd7730, %rd7746, %rd7732;
	// end inline asm
	// begin inline asm
	mul.lo.u64 %rd7733, %rd7746, %rd7732;
	// end inline asm
	add.s64 	%rd7752, %rd7733, %rd7751;
	add.s64 	%rd523, %rd7752, %rd514;
	setp.lt.u64 	%p1003, %rd523, %rd7752;
	selp.u64 	%rd7753, 1, 0, %p1003;
	add.s64 	%rd7754, %rd7730, %rd7753;
	ld.const.u64 	%rd7738, [_ZN3lux4cuda5bn2547BN254_PE+16];
	// begin inline asm
	mul.hi.u64 %rd7736, %rd7746, %rd7738;
	// end inline asm
	// begin inline asm
	mul.lo.u64 %rd7739, %rd7746, %rd7738;
	// end inline asm
	add.s64 	%rd7755, %rd7739, %rd7754;
	add.s64 	%rd524, %rd7755, %rd515;
	setp.lt.u64 	%p1004, %rd524, %rd7755;
	selp.u64 	%rd7756, 1, 0, %p1004;
	add.s64 	%rd7757, %rd7736, %rd7756;
	ld.const.u64 	%rd7744, [_ZN3lux4cuda5bn2547BN254_PE+24];
	// begin inline asm
	mul.hi.u64 %rd7742, %rd7746, %rd7744;
	// end inline asm
	// begin inline asm
	mul.lo.u64 %rd7745, %rd7746, %rd7744;
	// end inline asm
	add.s64 	%rd7758, %rd7745, %rd7757;
	add.s64 	%rd525, %rd7758, %rd11866;
	setp.lt.u64 	%p1005, %rd525, %rd7758;
	selp.u64 	%rd7759, 1, 0, %p1005;
	add.s64 	%rd526, %rd7742, %rd7759;
	setp.eq.s64 	%p1006, %rd526, 0;
	@%p1006 bra 	$L__BB2_119;
	add.s64 	%rd527, %rd11865, %rd526;
	setp.lt.u64 	%p1007, %rd527, %rd11865;
	selp.u64 	%rd7760, 1, 0, %p1007;
	add.s64 	%rd11864, %rd11864, %rd7760;
	mov.u64 	%rd11865, %rd527;
$L__BB2_119:
	mul.lo.s64 	%rd7783, %rd7711, %rd523;
	ld.const.u64 	%rd7763, [_ZN3lux4cuda5bn2547BN254_PE];
	// begin inline asm
	mul.hi.u64 %rd7761, %rd7783, %rd7763;
	// end inline asm
	// begin inline asm
	mul.lo.u64 %rd7764, %rd7783, %rd7763;
	// end inline asm
	not.b64 	%rd7786, %rd523;
	setp.gt.u64 	%p1008, %rd7764, %rd7786;
	selp.u64 	%rd7787, 1, 0, %p1008;
	add.s64 	%rd7788, %rd7761, %rd7787;
	ld.const.u64 	%rd7769, [_ZN3lux4cuda5bn2547BN254_PE+8];
	// begin inline asm
	mul.hi.u64 %rd7767, %rd7783, %rd7769;
	// end inline asm
	// begin inline asm
	mul.lo.u64 %rd7770, %rd7783, %rd7769;
	// end inline asm
	add.s64 	%rd7789, %rd7770, %rd7788;
	add.s64 	%rd7790, %rd7789, %rd524;
	setp.lt.u64 	%p1009, %rd7790, %rd7789;
	selp.u64 	%rd7791, 1, 0, %p1009;
	add.s64 	%rd7792, %rd7767, %rd7791;
	ld.const.u64 	%rd7775, [_ZN3lux4cuda5bn2547BN254_PE+16];
	// begin inline asm
	mul.hi.u64 %rd7773, %rd7783, %rd7775;
	// end inline asm
	// begin inline asm
	mul.lo.u64 %rd7776, %rd7783, %rd7775;
	// end inline asm
	add.s64 	%rd7793, %rd7776, %rd7792;
	add.s64 	%rd7794, %rd7793, %rd525;
	setp.lt.u64 	%p1010, %rd7794, %rd7793;
	selp.u64 	%rd7795, 1, 0, %p1010;
	add.s64 	%rd7796, %rd7773, %rd7795;
	ld.const.u64 	%rd7781, [_ZN3lux4cuda5bn2547BN254_PE+24];
	// begin inline asm
	mul.hi.u64 %rd7779, %rd7783, %rd7781;
	// end inline asm
	// begin inline asm
	mul.lo.u64 %rd7782, %rd7783, %rd7781;
	// end inline asm
	add.s64 	%rd7797, %rd7782, %rd7796;
	add.s64 	%rd7798, %rd7797, %rd11865;
	setp.lt.u64 	%p1011, %rd7798, %rd7797;
	selp.u64 	%rd7799, 1, 0, %p1011;
	add.s64 	%rd7800, %rd7779, %rd7799;
	add.s64 	%rd7801, %rd11864, %rd7800;
	setp.lt.u64 	%p1012, %rd7790, %rd7763;
	selp.u64 	%rd7802, 1, 0, %p1012;
	selp.s64 	%rd7803, -1, 0, %p1012;
	add.s64 	%rd7804, %rd7794, %rd7803;
	setp.lt.u64 	%p1013, %rd7794, %rd7802;
	selp.u64 	%rd7805, 1, 0, %p1013;
	sub.s64 	%rd7806, %rd7804, %rd7769;
	setp.lt.u64 	%p1014, %rd7804, %rd7769;
	selp.u64 	%rd7807, 1, 0, %p1014;
	add.s64 	%rd7808, %rd7807, %rd7805;
	sub.s64 	%rd7809, %rd7798, %rd7808;
	setp.lt.u64 	%p1015, %rd7798, %rd7808;
	selp.u64 	%rd7810, 1, 0, %p1015;
	sub.s64 	%rd7811, %rd7809, %rd7775;
	setp.lt.u64 	%p1016, %rd7809, %rd7775;
	selp.u64 	%rd7812, 1, 0, %p1016;
	add.s64 	%rd7813, %rd7812, %rd7810;
	sub.s64 	%rd7814, %rd7801, %rd7813;
	setp.ge.u64 	%p1017, %rd7801, %rd7813;
	sub.s64 	%rd7815, %rd7814, %rd7781;
	setp.ge.u64 	%p1018, %rd7814, %rd7781;
	and.pred  	%p1019, %p1017, %p1018;
	selp.b64 	%rd7816, %rd7763, 0, %p1019;
	sub.s64 	%rd7817, %rd7790, %rd7816;
	selp.b64 	%rd7818, %rd7806, %rd7794, %p1019;
	selp.b64 	%rd7819, %rd7811, %rd7798, %p1019;
	selp.b64 	%rd7820, %rd7815, %rd7801, %p1019;
	sub.s64 	%rd11873, %rd7817, %rd420;
	setp.lt.u64 	%p1020, %rd7817, %rd420;
	selp.u64 	%rd7821, 1, 0, %p1020;
	selp.s64 	%rd7822, -1, 0, %p1020;
	add.s64 	%rd7823, %rd7818, %rd7822;
	setp.lt.u64 	%p1021, %rd7818, %rd7821;
	selp.u64 	%rd7824, 1, 0, %p1021;
	sub.s64 	%rd11874, %rd7823, %rd419;
	setp.lt.u64 	%p1022, %rd7823, %rd419;
	selp.u64 	%rd7825, 1, 0, %p1022;
	add.s64 	%rd7826, %rd7825, %rd7824;
	sub.s64 	%rd7827, %rd7819, %rd7826;
	setp.lt.u64 	%p1023, %rd7819, %rd7826;
	selp.u64 	%rd7828, 1, 0, %p1023;
	sub.s64 	%rd11875, %rd7827, %rd418;
	setp.lt.u64 	%p1024, %rd7827, %rd418;
	selp.u64 	%rd7829, 1, 0, %p1024;
	add.s64 	%rd7830, %rd7829, %rd7828;
	sub.s64 	%rd7831, %rd7820, %rd7830;
	setp.ge.u64 	%p1025, %rd7820, %rd7830;
	sub.s64 	%rd11876, %rd7831, %rd417;
	setp.ge.u64 	%p1026, %rd7831, %rd417;
	and.pred  	%p1027, %p1025, %p1026;
	@%p1027 bra 	$L__BB2_121;
	add.s64 	%rd11873, %rd7763, %rd11873;
	setp.lt.u64 	%p1028, %rd11873, %rd7763;
	selp.u64 	%rd7833, 1, 0, %p1028;
	add.s64 	%rd7834, %rd11874, %rd7833;
	setp.lt.u64 	%p1029, %rd7834, %rd11874;
	selp.u64 	%rd7835, 1, 0, %p1029;
	ld.const.u64 	%rd7836, [_ZN3lux4cuda5bn2547BN254_PE+8];
	add.s64 	%rd11874, %rd7834, %rd7836;
	setp.lt.u64 	%p1030, %rd11874, %rd7834;
	selp.u64 	%rd7837, 1, 0, %p1030;
	add.s64 	%rd7838, %rd11875, %rd7835;
	add.s64 	%rd7839, %rd7838, %rd7837;
	setp.lt.u64 	%p1031, %rd7839, %rd11875;
	selp.u64 	%rd7840, 1, 0, %p1031;
	ld.const.u64 	%rd7841, [_ZN3lux4cuda5bn2547BN254_PE+16];
	add.s64 	%rd11875, %rd7839, %rd7841;
	setp.lt.u64 	%p1032, %rd11875, %rd7839;
	selp.u64 	%rd7842, 1, 0, %p1032;
	ld.const.u64 	%rd7843, [_ZN3lux4cuda5bn2547BN254_PE+24];
	add.s64 	%rd7844, %rd7843, %rd11876;
	add.s64 	%rd7845, %rd7844, %rd7840;
	add.s64 	%rd11876, %rd7845, %rd7842;
$L__BB2_121:
	sub.s64 	%rd11877, %rd11873, %rd496;
	setp.lt.u64 	%p1033, %rd11873, %rd496;
	selp.u64 	%rd7846, 1, 0, %p1033;
	selp.s64 	%rd7847, -1, 0, %p1033;
	add.s64 	%rd7848, %rd11874, %rd7847;
	setp.lt.u64 	%p1034, %rd11874, %rd7846;
	selp.u64 	%rd7849, 1, 0, %p1034;
	sub.s64 	%rd11878, %rd7848, %rd495;
	setp.lt.u64 	%p1035, %rd7848, %rd495;
	selp.u64 	%rd7850, 1, 0, %p1035;
	add.s64 	%rd7851, %rd7850, %rd7849;
	sub.s64 	%rd7852, %rd11875, %rd7851;
	setp.lt.u64 	%p1036, %rd11875, %rd7851;
	selp.u64 	%rd7853, 1, 0, %p1036;
	sub.s64 	%rd11879, %rd7852, %rd494;
	setp.lt.u64 	%p1037, %rd7852, %rd494;
	selp.u64 	%rd7854, 1, 0, %p1037;
	add.s64 	%rd7855, %rd7854, %rd7853;
	sub.s64 	%rd7856, %rd11876, %rd7855;
	setp.ge.u64 	%p1038, %rd11876, %rd7855;
	sub.s64 	%rd11880, %rd7856, %rd493;
	setp.ge.u64 	%p1039, %rd7856, %rd493;
	and.pred  	%p1040, %p1038, %p1039;
	@%p1040 bra 	$L__BB2_123;
	add.s64 	%rd11877, %rd7763, %rd11877;
	setp.lt.u64 	%p1041, %rd11877, %rd7763;
	selp.u64 	%rd7858, 1, 0, %p1041;
	add.s64 	%rd7859, %rd11878, %rd7858;
	setp.lt.u64 	%p1042, %rd7859, %rd11878;
	selp.u64 	%rd7860, 1, 0, %p1042;
	ld.const.u64 	%rd7861, [_ZN3lux4cuda5bn2547BN254_PE+8];
	add.s64 	%rd11878, %rd7859, %rd7861;
	setp.lt.u64 	%p1043, %rd11878, %rd7859;
	selp.u64 	%rd7862, 1, 0, %p1043;
	add.s64 	%rd7863, %rd11879, %rd7860;
	add.s64 	%rd7864, %rd7863, %rd7862;
	setp.lt.u64 	%p1044, %rd7864, %rd11879;
	selp.u64 	%rd7865, 1, 0, %p1044;
	ld.const.u64 	%rd7866, [_ZN3lux4cuda5bn2547BN254_PE+16];
	add.s64 	%rd11879, %rd7864, %rd7866;
	setp.lt.u64 	%p1045, %rd11879, %rd7864;
	selp.u64 	%rd7867, 1, 0, %p1045;
	ld.const.u64 	%rd7868, [_ZN3lux4cuda5bn2547BN254_PE+24];
	add.s64 	%rd7869, %rd7868, %rd11880;
	add.s64 	%rd7870, %rd7869, %rd7865;
	add.s64 	%rd11880, %rd7870, %rd7867;
$L__BB2_123:
	shl.b64 	%rd7991, %rd11877, 1;
	shr.u64 	%rd7992, %rd11877, 63;
	add.s64 	%rd7993, %rd11878, %rd7992;
	setp.lt.u64 	%p1046, %rd7993, %rd11878;
	selp.u64 	%rd7994, 1, 0, %p1046;
	add.s64 	%rd7995, %rd7993, %rd11878;
	setp.lt.u64 	%p1047, %rd7995, %rd7993;
	selp.u64 	%rd7996, 1, 0, %p1047;
	add.s64 	%rd7997, %rd11879, %rd7994;
	add.s64 	%rd7998, %rd7997, %rd7996;
	setp.lt.u64 	%p1048, %rd7998, %rd11879;
	selp.u64 	%rd7999, 1, 0, %p1048;
	add.s64 	%rd8000, %rd7998, %rd11879;
	setp.lt.u64 	%p1049, %rd8000, %rd7998;
	selp.u64 	%rd8001, 1, 0, %p1049;
	add.s64 	%rd8002, %rd11880, %rd7999;
	add.s64 	%rd8003, %rd8002, %rd8001;
	setp.lt.u64 	%p1050, %rd8003, %rd11880;
	add.s64 	%rd8004, %rd8003, %rd11880;
	setp.lt.u64 	%p1051, %rd8004, %rd8003;
	ld.const.u64 	%rd7969, [_ZN3lux4cuda5bn2547BN254_PE];
	setp.lt.u64 	%p1052, %rd7991, %rd7969;
	selp.u64 	%rd8005, 1, 0, %p1052;
	selp.s64 	%rd8006, -1, 0, %p1052;
	add.s64 	%rd8007, %rd7995, %rd8006;
	setp.lt.u64 	%p1053, %rd7995, %rd8005;
	selp.u64 	%rd8008, 1, 0, %p1053;
	ld.const.u64 	%rd7975, [_ZN3lux4cuda5bn2547BN254_PE+8];
	sub.s64 	%rd8009, %rd8007, %rd7975;
	setp.lt.u64 	%p1054, %rd8007, %rd7975;
	selp.u64 	%rd8010, 1, 0, %p1054;
	add.s64 	%rd8011, %rd8010, %rd8008;
	sub.s64 	%rd8012, %rd8000, %rd8011;
	setp.lt.u64 	%p1055, %rd8000, %rd8011;
	selp.u64 	%rd8013, 1, 0, %p1055;
	ld.const.u64 	%rd7981, [_ZN3lux4cuda5bn2547BN254_PE+16];
	sub.s64 	%rd8014, %rd8012, %rd7981;
	setp.lt.u64 	%p1056, %rd8012, %rd7981;
	selp.u64 	%rd8015, 1, 0, %p1056;
	add.s64 	%rd8016, %rd8015, %rd8013;
	sub.s64 	%rd8017, %rd8004, %rd8016;
	setp.ge.u64 	%p1057, %rd8004, %rd8016;
	ld.const.u64 	%rd7987, [_ZN3lux4cuda5bn2547BN254_PE+24];
	sub.s64 	%rd8018, %rd8017, %rd7987;
	setp.ge.u64 	%p1058, %rd8017, %rd7987;
	or.pred  	%p1059, %p1050, %p1051;
	and.pred  	%p1060, %p1057, %p1058;
	or.pred  	%p1062, %p1059, %p1060;
	selp.b64 	%rd8019, %rd7969, 0, %p1062;
	sub.s64 	%rd555, %rd7991, %rd8019;
	selp.b64 	%rd556, %rd8009, %rd7995, %p1062;
	selp.b64 	%rd557, %rd8014, %rd8000, %p1062;
	selp.b64 	%rd558, %rd8018, %rd8004, %p1062;
	shl.b64 	%rd8020, %rd420, 1;
	shr.u64 	%rd8021, %rd420, 63;
	add.s64 	%rd8022, %rd8021, %rd419;
	setp.lt.u64 	%p1063, %rd8022, %rd8021;
	selp.u64 	%rd8023, 1, 0, %p1063;
	add.s64 	%rd8024, %rd8022, %rd419;
	setp.lt.u64 	%p1064, %rd8024, %rd8022;
	selp.u64 	%rd8025, 1, 0, %p1064;
	add.s64 	%rd8026, %rd418, %rd8023;
	add.s64 	%rd8027, %rd8026, %rd8025;
	setp.lt.u64 	%p1065, %rd8027, %rd418;
	selp.u64 	%rd8028, 1, 0, %p1065;
	add.s64 	%rd8029, %rd8027, %rd418;
	setp.lt.u64 	%p1066, %rd8029, %rd8027;
	selp.u64 	%rd8030, 1, 0, %p1066;
	add.s64 	%rd8031, %rd417, %rd8028;
	add.s64 	%rd8032, %rd8031, %rd8030;
	setp.lt.u64 	%p1067, %rd8032, %rd417;
	add.s64 	%rd8033, %rd8032, %rd417;
	setp.lt.u64 	%p1068, %rd8033, %rd8032;
	setp.lt.u64 	%p1069, %rd8020, %rd7969;
	selp.u64 	%rd8034, 1, 0, %p1069;
	selp.s64 	%rd8035, -1, 0, %p1069;
	add.s64 	%rd8036, %rd8024, %rd8035;
	setp.lt.u64 	%p1070, %rd8024, %rd8034;
	selp.u64 	%rd8037, 1, 0, %p1070;
	sub.s64 	%rd8038, %rd8036, %rd7975;
	setp.lt.u64 	%p1071, %rd8036, %rd7975;
	selp.u64 	%rd8039, 1, 0, %p1071;
	add.s64 	%rd8040, %rd8039, %rd8037;
	sub.s64 	%rd8041, %rd8029, %rd8040;
	setp.lt.u64 	%p1072, %rd8029, %rd8040;
	selp.u64 	%rd8042, 1, 0, %p1072;
	sub.s64 	%rd8043, %rd8041, %rd7981;
	setp.lt.u64 	%p1073, %rd8041, %rd7981;
	selp.u64 	%rd8044, 1, 0, %p1073;
	add.s64 	%rd8045, %rd8044, %rd8042;
	sub.s64 	%rd8046, %rd8033, %rd8045;
	setp.ge.u64 	%p1074, %rd8033, %rd8045;
	sub.s64 	%rd8047, %rd8046, %rd7987;
	setp.ge.u64 	%p1075, %rd8046, %rd7987;
	or.pred  	%p1076, %p1067, %p1068;
	and.pred  	%p1077, %p1074, %p1075;
	or.pred  	%p1079, %p1076, %p1077;
	selp.b64 	%rd8048, %rd7969, 0, %p1079;
	sub.s64 	%rd8049, %rd8020, %rd8048;
	selp.b64 	%rd8050, %rd8038, %rd8024, %p1079;
	selp.b64 	%rd8051, %rd8043, %rd8029, %p1079;
	selp.b64 	%rd8052, %rd8047, %rd8033, %p1079;
	add.s64 	%rd8053, %rd8049, %rd420;
	setp.lt.u64 	%p1080, %rd8053, %rd8049;
	selp.u64 	%rd8054, 1, 0, %p1080;
	add.s64 	%rd8055, %rd8050, %rd8054;
	setp.lt.u64 	%p1081, %rd8055, %rd8050;
	selp.u64 	%rd8056, 1, 0, %p1081;
	add.s64 	%rd8057, %rd8055, %rd419;
	setp.lt.u64 	%p1082, %rd8057, %rd8055;
	selp.u64 	%rd8058, 1, 0, %p1082;
	add.s64 	%rd8059, %rd8051, %rd8056;
	add.s64 	%rd8060, %rd8059, %rd8058;
	setp.lt.u64 	%p1083, %rd8060, %rd8051;
	selp.u64 	%rd8061, 1, 0, %p1083;
	add.s64 	%rd8062, %rd8060, %rd418;
	setp.lt.u64 	%p1084, %rd8062, %rd8060;
	selp.u64 	%rd8063, 1, 0, %p1084;
	add.s64 	%rd8064, %rd8052, %rd8061;
	add.s64 	%rd8065, %rd8064, %rd8063;
	setp.lt.u64 	%p1085, %rd8065, %rd8052;
	add.s64 	%rd8066, %rd8065, %rd417;
	setp.lt.u64 	%p1086, %rd8066, %rd8065;
	setp.lt.u64 	%p1087, %rd8053, %rd7969;
	selp.u64 	%rd8067, 1, 0, %p1087;
	selp.s64 	%rd8068, -1, 0, %p1087;
	add.s64 	%rd8069, %rd8057, %rd8068;
	setp.lt.u64 	%p1088, %rd8057, %rd8067;
	selp.u64 	%rd8070, 1, 0, %p1088;
	sub.s64 	%rd8071, %rd8069, %rd7975;
	setp.lt.u64 	%p1089, %rd8069, %rd7975;
	selp.u64 	%rd8072, 1, 0, %p1089;
	add.s64 	%rd8073, %rd8072, %rd8070;
	sub.s64 	%rd8074, %rd8062, %rd8073;
	setp.lt.u64 	%p1090, %rd8062, %rd8073;
	selp.u64 	%rd8075, 1, 0, %p1090;
	sub.s64 	%rd8076, %rd8074, %rd7981;
	setp.lt.u64 	%p1091, %rd8074, %rd7981;
	selp.u64 	%rd8077, 1, 0, %p1091;
	add.s64 	%rd8078, %rd8077, %rd8075;
	sub.s64 	%rd8079, %rd8066, %rd8078;
	setp.ge.u64 	%p1092, %rd8066, %rd8078;
	sub.s64 	%rd8080, %rd8079, %rd7987;
	setp.ge.u64 	%p1093, %rd8079, %rd7987;
	or.pred  	%p1094, %p1085, %p1086;
	and.pred  	%p1095, %p1092, %p1093;
	or.pred  	%p1097, %p1094, %p1095;
	selp.b64 	%rd8081, %rd7969, 0, %p1097;
	sub.s64 	%rd7948, %rd8053, %rd8081;
	selp.b64 	%rd7954, %rd8071, %rd8057, %p1097;
	selp.b64 	%rd7960, %rd8076, %rd8062, %p1097;
	selp.b64 	%rd7966, %rd8080, %rd8066, %p1097;
	// begin inline asm
	mul.hi.u64 %rd7871, %rd7948, %rd7948;
	// end inline asm
	// begin inline asm
	mul.lo.u64 %rd7874, %rd7948, %rd7948;
	// end inline asm
	// begin inline asm
	mul.hi.u64 %rd7877, %rd7948, %rd7954;
	// end inline asm
	// begin inline asm
	mul.lo.u64 %rd7880, %rd7948, %rd7954;
	// end inline asm
	add.s64 	%rd8082, %rd7880, %rd7871;
	// begin inline asm
	mul.hi.u64 %rd7883, %rd7948, %rd7960;
	// end inline asm
	// begin inline asm
	mul.lo.u64 %rd7886, %rd7948, %rd7960;
	// end inline asm
	add.s64 	%rd8083, %rd7886, %rd7877;
	// begin inline asm
	mul.hi.u64 %rd7889, %rd7948, %rd7966;
	// end inline asm
	// begin inline asm
	mul.lo.u64 %rd7892, %rd7948, %rd7966;
	// end inline asm
	add.s64 	%rd8084, %rd7892, %rd7883;
	// begin inline asm
	mul.hi.u64 %rd7895, %rd7954, %rd7948;
	// end inline asm
	// begin inline asm
	mul.lo.u64 %rd7898, %rd7954, %rd7948;
	// end inline asm
	add.s64 	%rd8085, %rd7898, %rd8082;
	setp.lt.u64 	%p1098, %rd8085, %rd7898;
	selp.u64 	%rd8086, 1, 0, %p1098;
	add.s64 	%rd8087, %rd7895, %rd8086;
	// begin inline asm
	mul.hi.u64 %rd7901, %rd7954, %rd7954;
	// end inline asm
	// begin inline asm
	mul.lo.u64 %rd7904, %rd7954, %rd7954;
	// end inline asm
	add.s64 	%rd8088, %rd7904, %rd8087;
	add.s64 	%rd8089, %rd8088, %rd8083;
	setp.lt.u64 	%p1099, %rd8089, %rd8088;
	selp.u64 	%rd8090, 1, 0, %p1099;
	add.s64 	%rd8091, %rd7901, %rd8090;
	// begin inline asm
	mul.hi.u64 %rd7907, %rd7954, %rd7960;
	// end inline asm
	// begin inline asm
	mul.lo.u64 %rd7910, %rd7954, %rd7960;
	// end inline asm
	add.s64 	%rd8092, %rd7910, %rd8091;
	add.s64 	%rd8093, %rd8092, %rd8084;
	setp.lt.u64 	%p1100, %rd8093, %rd8092;
	selp.u64 	%rd8094, 1, 0, %p1100;
	add.s64 	%rd8095, %rd7907, %rd8094;
	// begin inline asm
	mul.hi.u64 %rd7913, %rd7954, %rd7966;
	// end inline asm
	// begin inline asm
	mul.lo.u64 %rd7916, %rd7954, %rd7966;
	// end inline asm
	add.s64 	%rd8096, %rd7916, %rd8095;
	add.s64 	%rd8097, %rd8096, %rd7889;
	setp.lt.u64 	%p1101, %rd8097, %rd8096;
	selp.u64 	%rd8098, 1, 0, %p1101;
	add.s64 	%rd8099, %rd7913, %rd8098;
	// begin inline asm
	mul.hi.u64 %rd7919, %rd7960, %rd7948;
	// end inline asm
	// begin inline asm
	mul.lo.u64 %rd7922, %rd7960, %rd7948;
	// end inline asm
	add.s64 	%rd8100, %rd7922, %rd8089;
	setp.lt.u64 	%p1102, %rd8100, %rd7922;
	selp.u64 	%rd8101, 1, 0, %p1102;
	add.s64 	%rd8102, %rd7919, %rd8101;
	// begin inline asm
	mul.hi.u64 %rd7925, %rd7960, %rd7954;
	// end inline asm
	// begin inline asm
	mul.lo.u64 %rd7928, %rd7960, %rd7954;
	// end inline asm
	add.s64 	%rd8103, %rd7928, %rd8102;
	add.s64 	%rd8104, %rd8103, %rd8093;
	setp.lt.u64 	%p1103, %rd8104, %rd8103;
	selp.u64 	%rd8105, 1, 0, %p1103;
	add.s64 	%rd8106, %rd7925, %rd8105;
	// begin inline asm
	mul.hi.u64 %rd7931, %rd7960, %rd7960;
	// end inline asm
	// begin inline asm
	mul.lo.u64 %rd7934, %rd7960, %rd7960;
	// end inline asm
	add.s64 	%rd8107, %rd7934, %rd8106;
	add.s64 	%rd8108, %rd8107, %rd8097;
	setp.lt.u64 	%p1104, %rd8108, %rd8107;
	selp.u64 	%rd8109, 1, 0, %p1104;
	add.s64 	%rd8110, %rd7931, %rd8109;
	// begin inline asm
	mul.hi.u64 %rd7937, %rd7960, %rd7966;
	// end inline asm
	// begin inline asm
	mul.lo.u64 %rd7940, %rd7960, %rd7966;
	// end inline asm
	add.s64 	%rd8111, %rd7940, %rd8110;
	add.s64 	%rd8112, %rd8111, %rd8099;
	setp.lt.u64 	%p1105, %rd8112, %rd8111;
	selp.u64 	%rd8113, 1, 0, %p1105;
	add.s64 	%rd8114, %rd7937, %rd8113;
	// begin inline asm
	mul.hi.u64 %rd7943, %rd7966, %rd7948;
	// end inline asm
	// begin inline asm
	mul.lo.u64 %rd7946, %rd7966, %rd7948;
	// end inline asm
	add.s64 	%rd8115, %rd7946, %rd8104;
	setp.lt.u64 	%p1106, %rd8115, %rd7946;
	selp.u64 	%rd8116, 1, 0, %p1106;
	add.s64 	%rd8117, %rd7943, %rd8116;
	// begin inline asm
	mul.hi.u64 %rd7949, %rd7966, %rd7954;
	// end inline asm
	// begin inline asm
	mul.lo.u64 %rd7952, %rd7966, %rd7954;
	// end inline asm
	add.s64 	%rd8118, %rd7952, %rd8117;
	add.s64 	%rd11884, %rd8118, %rd8108;
	setp.lt.u64 	%p1107, %rd11884, %rd8118;
	selp.u64 	%rd8119, 1, 0, %p1107;
	add.s64 	%rd8120, %rd7949, %rd8119;
	// begin inline asm
	mul.hi.u64 %rd7955, %rd7966, %rd7960;
	// end inline asm
	// begin inline asm
	mul.lo.u64 %rd7958, %rd7966, %rd7960;
	// end inline asm
	add.s64 	%rd8121, %rd7958, %rd8120;
	add.s64 	%rd11883, %rd8121, %rd8112;
	setp.lt.u64 	%p1108, %rd11883, %rd8121;
	selp.u64 	%rd8122, 1, 0, %p1108;
	add.s64 	%rd8123, %rd7955, %rd8122;
	// begin inline asm
	mul.hi.u64 %rd7961, %rd7966, %rd7966;
	// end inline asm
	// begin inline asm
	mul.lo.u64 %rd7964, %rd7966, %rd7966;
	// end inline asm
	add.s64 	%rd8124, %rd7964, %rd8123;
	add.s64 	%rd11882, %rd8124, %rd8114;
	setp.lt.u64 	%p1109, %rd11882, %rd8124;
	selp.u64 	%rd8125, 1, 0, %p1109;
	add.s64 	%rd11881, %rd7961, %rd8125;
	ld.const.u64 	%rd8126, [_ZN3lux4cuda5bn2549BN254_INVE];
	mul.lo.s64 	%rd7989, %rd8126, %rd7874;
	// begin inline asm
	mul.hi.u64 %rd7967, %rd7989, %rd7969;
	// end inline asm
	// begin inline asm
	mul.lo.u64 %rd7970, %rd7989, %rd7969;
	// end inline asm
	not.b64 	%rd8127, %rd7874;
	setp.gt.u64 	%p1110, %rd7970, %rd8127;
	selp.u64 	%rd8128, 1, 0, %p1110;
	add.s64 	%rd8129, %rd7967, %rd8128;
	// begin inline asm
	mul.hi.u64 %rd7973, %rd7989, %rd7975;
	// end inline asm
	// begin inline asm
	mul.lo.u64 %rd7976, %rd7989, %rd7975;
	// end inline asm
	add.s64 	%rd8130, %rd7976, %rd8129;
	add.s64 	%rd567, %rd8130, %rd8085;
	setp.lt.u64 	%p1111, %rd567, %rd8130;
	selp.u64 	%rd8131, 1, 0, %p1111;
	add.s64 	%rd8132, %rd7973, %rd8131;
	// begin inline asm
	mul.hi.u64 %rd7979, %rd7989, %rd7981;
	// end inline asm
	// begin inline asm
	mul.lo.u64 %rd7982, %rd7989, %rd7981;
	// end inline asm
	add.s64 	%rd8133, %rd7982, %rd8132;
	add.s64 	%rd568, %rd8133, %rd8100;
	setp.lt.u64 	%p1112, %rd568, %rd8133;
	selp.u64 	%rd8134, 1, 0, %p1112;
	add.s64 	%rd8135, %rd7979, %rd8134;
	// begin inline asm
	mul.hi.u64 %rd7985, %rd7989, %rd7987;
	// end inline asm
	// begin inline asm
	mul.lo.u64 %rd7988, %rd7989, %rd7987;
	// end inline asm
	add.s64 	%rd8136, %rd7988, %rd8135;
	add.s64 	%rd569, %rd8136, %rd8115;
	setp.lt.u64 	%p1113, %rd569, %rd8136;
	selp.u64 	%rd8137, 1, 0, %p1113;
	add.s64 	%rd570, %rd7985, %rd8137;
	setp.eq.s64 	%p1114, %rd570, 0;
	@%p1114 bra 	$L__BB2_127;
	add.s64 	%rd571, %rd11884, %rd570;
	setp.ge.u64 	%p1115, %rd571, %rd11884;
	mov.u64 	%rd11884, %rd571;
	@%p1115 bra 	$L__BB2_127;
	add.s64 	%rd11883, %rd11883, 1;
	setp.ne.s64 	%p1116, %rd11883, 0;
	mov.u64 	%rd11884, %rd571;
	@%p1116 bra 	$L__BB2_127;
	add.s64 	%rd11882, %rd11882, 1;
	setp.eq.s64 	%p1117, %rd11882, 0;
	selp.u64 	%rd8139, 1, 0, %p1117;
	add.s64 	%rd11881, %rd11881, %rd8139;
	mov.b64 	%rd11883, 0;
	mov.u64 	%rd11884, %rd571;
$L__BB2_127:
	ld.const.u64 	%rd8164, [_ZN3lux4cuda5bn2549BN254_INVE];
	mul.lo.s64 	%rd8162, %rd8164, %rd567;
	ld.const.u64 	%rd8142, [_ZN3lux4cuda5bn2547BN254_PE];
	// begin inline asm
	mul.hi.u64 %rd8140, %rd8162, %rd8142;
	// end inline asm
	// begin inline asm
	mul.lo.u64 %rd8143, %rd8162, %rd8142;
	// end inline asm
	not.b64 	%rd8165, %rd567;
	setp.gt.u64 	%p1118, %rd8143, %rd8165;
	selp.u64 	%rd8166, 1, 0, %p1118;
	add.s64 	%rd8167, %rd8140, %rd8166;
	ld.const.u64 	%rd8148, [_ZN3lux4cuda5bn2547BN254_PE+8];
	// begin inline asm
	mul.hi.u64 %rd8146, %rd8162, %rd8148;
	// end inline asm
	// begin inline asm
	mul.lo.u64 %rd8149, %rd8162, %rd8148;
	// end inline asm
	add.s64 	%rd8168, %rd8149, %rd8167;
	add.s64 	%rd579, %rd8168, %rd568;
	setp.lt.u64 	%p1119, %rd579, %rd8168;
	selp.u64 	%rd8169, 1, 0, %p1119;
	add.s64 	%rd8170, %rd8146, %rd8169;
	ld.const.u64 	%rd8154, [_ZN3lux4cuda5bn2547BN254_PE+16];
	// begin inline asm
	mul.hi.u64 %rd8152, %rd8162, %rd8154;
	// end inline asm
	// begin inline asm
	mul.lo.u64 %rd8155, %rd8162, %rd8154;
	// end inline asm
	add.s64 	%rd8171, %rd8155, %rd8170;
	add.s64 	%rd580, %rd8171, %rd569;
	setp.lt.u64 	%p1120, %rd580, %rd8171;
	selp.u64 	%rd8172, 1, 0, %p1120;
	add.s64 	%rd8173, %rd8152, %rd8172;
	ld.const.u64 	%rd8160, [_ZN3lux4cuda5bn2547BN254_PE+24];
	// begin inline asm
	mul.hi.u64 %rd8158, %rd8162, %rd8160;
	// end inline asm
	// begin inline asm
	mul.lo.u64 %rd8161, %rd8162, %rd8160;
	// end inline asm
	add.s64 	%rd8174, %rd8161, %rd8173;
	add.s64 	%rd581, %rd8174, %rd11884;
	setp.lt.u64 	%p1121, %rd581, %rd8174;
	selp.u64 	%rd8175, 1, 0, %p1121;
	add.s64 	%rd582, %rd8158, %rd8175;
	setp.eq.s64 	%p1122, %rd582, 0;
	@%p1122 bra 	$L__BB2_130;
	add.s64 	%rd583, %rd11883, %rd582;
	setp.ge.u64 	%p1123, %rd583, %rd11883;
	mov.u64 	%rd11883, %rd583;
	@%p1123 bra 	$L__BB2_130;
	add.s64 	%rd11882, %rd11882, 1;
	setp.eq.s64 	%p1124, %rd11882, 0;
	selp.u64 	%rd8176, 1, 0, %p1124;
	add.s64 	%rd11881, %rd11881, %rd8176;
$L__BB2_130:
	ld.const.u64 	%rd8201, [_ZN3lux4cuda5bn2549BN254_INVE];
	mul.lo.s64 	%rd8199, %rd8201, %rd579;
	ld.const.u64 	%rd8179, [_ZN3lux4cuda5bn2547BN254_PE];
	// begin inline asm
	mul.hi.u64 %rd8177, %rd8199, %rd8179;
	// end inline asm
	// begin inline asm
	mul.lo.u64 %rd8180, %rd8199, %rd8179;
	// end inline asm
	not.b64 	%rd8202, %rd579;
	setp.gt.u64 	%p1125, %rd8180, %rd8202;
	selp.u64 	%rd8203, 1, 0, %p1125;
	add.s64 	%rd8204, %rd8177, %rd8203;
	ld.const.u64 	%rd8185, [_ZN3lux4cuda5bn2547BN254_PE+8];
	// begin inline asm
	mul.hi.u64 %rd8183, %rd8199, %rd8185;
	// end inline asm
	// begin inline asm
	mul.lo.u64 %rd8186, %rd8199, %rd8185;
	// end inline asm
	add.s64 	%rd8205, %rd8186, %rd8204;
	add.s64 	%rd589, %rd8205, %rd580;
	setp.lt.u64 	%p1126, %rd589, %rd8205;
	selp.u64 	%rd8206, 1, 0, %p1126;
	add.s64 	%rd8207, %rd8183, %rd8206;
	ld.const.u64 	%rd8191, [_ZN3lux4cuda5bn2547BN254_PE+16];
	// begin inline asm
	mul.hi.u64 %rd8189, %rd8199, %rd8191;
	// end inline asm
	// begin inline asm
	mul.lo.u64 %rd8192, %rd8199, %rd8191;
	// end inline asm
	add.s64 	%rd8208, %rd8192, %rd8207;
	add.s64 	%rd590, %rd8208, %rd581;
	setp.lt.u64 	%p1127, %rd590, %rd8208;
	selp.u64 	%rd8209, 1, 0, %p1127;
	add.s64 	%rd8210, %rd8189, %rd8209;
	ld.const.u64 	%rd8197, [_ZN3lux4cuda5bn2547BN254_PE+24];
	// begin inline asm
	mul.hi.u64 %rd8195, %rd8199, %rd8197;
	// end inline asm
	// begin inline asm
	mul.lo.u64 %rd8198, %rd8199, %rd8197;
	// end inline asm
	add.s64 	%rd8211, %rd8198, %rd8210;
	add.s64 	%rd591, %rd8211, %rd11883;
	setp.lt.u64 	%p1128, %rd591, %rd8211;
	selp.u64 	%rd8212, 1, 0, %p1128;
	add.s64 	%rd592, %rd8195, %rd8212;
	setp.eq.s64 	%p1129, %rd592, 0;
	@%p1129 bra 	$L__BB2_132;
	add.s64 	%rd593, %rd11882, %rd592;
	setp.lt.u64 	%p1130, %rd593, %rd11882;
	selp.u64 	%rd8213, 1, 0, %p1130;
	add.s64 	%rd11881, %rd11881, %rd8213;
	mov.u64 	%rd11882, %rd593;
$L__BB2_132:
	ld.const.u64 	%rd8238, [_ZN3lux4cuda5bn2549BN254_INVE];
	mul.lo.s64 	%rd8236, %rd8238, %rd589;
	ld.const.u64 	%rd8216, [_ZN3lux4cuda5bn2547BN254_PE];
	// begin inline asm
	mul.hi.u64 %rd8214, %rd8236, %rd8216;
	// end inline asm
	// begin inline asm
	mul.lo.u64 %rd8217, %rd8236, %rd8216;
	// end inline asm
	not.b64 	%rd8239, %rd589;
	setp.gt.u64 	%p1131, %rd8217, %rd8239;
	selp.u64 	%rd8240, 1, 0, %p1131;
	add.s64 	%rd8241, %rd8214, %rd8240;
	ld.const.u64 	%rd8222, [_ZN3lux4cuda5bn2547BN254_PE+8];
	// begin inline asm
	mul.hi.u64 %rd8220, %rd8236, %rd8222;
	// end inline asm
	// begin inline asm
	mul.lo.u64 %rd8223, %rd8236, %rd8222;
	// end inline asm
	add.s64 	%rd8242, %rd8223, %rd8241;
	add.s64 	%rd8243, %rd8242, %rd590;
	setp.lt.u64 	%p1132, %rd8243, %rd8242;
	selp.u64 	%rd8244, 1, 0, %p1132;
	add.s64 	%rd8245, %rd8220, %rd8244;
	ld.const.u64 	%rd8228, [_ZN3lux4cuda5bn2547BN254_PE+16];
	// begin inline asm
	mul.hi.u64 %rd8226, %rd8236, %rd8228;
	// end inline asm
	// begin inline asm
	mul.lo.u64 %rd8229, %rd8236, %rd8228;
	// end inline asm
	add.s64 	%rd8246, %rd8229, %rd8245;
	add.s64 	%rd8247, %rd8246, %rd591;
	setp.lt.u64 	%p1133, %rd8247, %rd8246;
	selp.u64 	%rd8248, 1, 0, %p1133;
	add.s64 	%rd8249, %rd8226, %rd8248;
	ld.const.u64 	%rd8234, [_ZN3lux4cuda5bn2547BN254_PE+24];
	// begin inline asm
	mul.hi.u64 %rd8232, %rd8236, %rd8234;
	// end inline asm
	// begin inline asm
	mul.lo.u64 %rd8235, %rd8236, %rd8234;
	// end inline asm
	add.s64 	%rd8250, %rd8235, %rd8249;
	add.s64 	%rd8251, %rd8250, %rd11882;
	setp.lt.u64 	%p1134, %rd8251, %rd8250;
	selp.u64 	%rd8252, 1, 0, %p1134;
	add.s64 	%rd8253, %rd8232, %rd8252;
	add.s64 	%rd8254, %rd11881, %rd8253;
	setp.lt.u64 	%p1135, %rd8243, %rd8216;
	selp.u64 	%rd8255, 1, 0, %p1135;
	selp.s64 	%rd8256, -1, 0, %p1135;
	add.s64 	%rd8257, %rd8247, %rd8256;
	setp.lt.u64 	%p1136, %rd8247, %rd8255;
	selp.u64 	%rd8258, 1, 0, %p1136;
	sub.s64 	%rd8259, %rd8257, %rd8222;
	setp.lt.u64 	%p1137, %rd8257, %rd8222;
	selp.u64 	%rd8260, 1, 0, %p1137;
	add.s64 	%rd8261, %rd8260, %rd8258;
	sub.s64 	%rd8262, %rd8251, %rd8261;
	setp.lt.u64 	%p1138, %rd8251, %rd8261;
	selp.u64 	%rd8263, 1, 0, %p1138;
	sub.s64 	%rd8264, %rd8262, %rd8228;
	setp.lt.u64 	%p1139, %rd8262, %rd8228;
	selp.u64 	%rd8265, 1, 0, %p1139;
	add.s64 	%rd8266, %rd8265, %rd8263;
	sub.s64 	%rd8267, %rd8254, %rd8266;
	setp.ge.u64 	%p1140, %rd8254, %rd8266;
	sub.s64 	%rd8268, %rd8267, %rd8234;
	setp.ge.u64 	%p1141, %rd8267, %rd8234;
	and.pred  	%p1142, %p1140, %p1141;
	selp.b64 	%rd8269, %rd8216, 0, %p1142;
	sub.s64 	%rd8270, %rd8243, %rd8269;
	selp.b64 	%rd8271, %rd8259, %rd8247, %p1142;
	selp.b64 	%rd8272, %rd8264, %rd8251, %p1142;
	selp.b64 	%rd8273, %rd8268, %rd8254, %p1142;
	shl.b64 	%rd8274, %rd555, 1;
	shr.u64 	%rd8275, %rd555, 63;
	add.s64 	%rd8276, %rd8275, %rd556;
	setp.lt.u64 	%p1143, %rd8276, %rd8275;
	selp.u64 	%rd8277, 1, 0, %p1143;
	add.s64 	%rd8278, %rd8276, %rd556;
	setp.lt.u64 	%p1144, %rd8278, %rd8276;
	selp.u64 	%rd8279, 1, 0, %p1144;
	add.s64 	%rd8280, %rd557, %rd8277;
	add.s64 	%rd8281, %rd8280, %rd8279;
	setp.lt.u64 	%p1145, %rd8281, %rd557;
	selp.u64 	%rd8282, 1, 0, %p1145;
	add.s64 	%rd8283, %rd8281, %rd557;
	setp.lt.u64 	%p1146, %rd8283, %rd8281;
	selp.u64 	%rd8284, 1, 0, %p1146;
	add.s64 	%rd8285, %rd558, %rd8282;
	add.s64 	%rd8286, %rd8285, %rd8284;
	setp.lt.u64 	%p1147, %rd8286, %rd558;
	add.s64 	%rd8287, %rd8286, %rd558;
	setp.lt.u64 	%p1148, %rd8287, %rd8286;
	setp.lt.u64 	%p1149, %rd8274, %rd8216;
	selp.u64 	%rd8288, 1, 0, %p1149;
	selp.s64 	%rd8289, -1, 0, %p1149;
	add.s64 	%rd8290, %rd8278, %rd8289;
	setp.lt.u64 	%p1150, %rd8278, %rd8288;
	selp.u64 	%rd8291, 1, 0, %p1150;
	sub.s64 	%rd8292, %rd8290, %rd8222;
	setp.lt.u64 	%p1151, %rd8290, %rd8222;
	selp.u64 	%rd8293, 1, 0, %p1151;
	add.s64 	%rd8294, %rd8293, %rd8291;
	sub.s64 	%rd8295, %rd8283, %rd8294;
	setp.lt.u64 	%p1152, %rd8283, %rd8294;
	selp.u64 	%rd8296, 1, 0, %p1152;
	sub.s64 	%rd8297, %rd8295, %rd8228;
	setp.lt.u64 	%p1153, %rd8295, %rd8228;
	selp.u64 	%rd8298, 1, 0, %p1153;
	add.s64 	%rd8299, %rd8298, %rd8296;
	sub.s64 	%rd8300, %rd8287, %rd8299;
	setp.ge.u64 	%p1154, %rd8287, %rd8299;
	sub.s64 	%rd8301, %rd8300, %rd8234;
	setp.ge.u64 	%p1155, %rd8300, %rd8234;
	or.pred  	%p1156, %p1147, %p1148;
	and.pred  	%p1157, %p1154, %p1155;
	or.pred  	%p1159, %p1156, %p1157;
	selp.b64 	%rd8302, %rd8216, 0, %p1159;
	sub.s64 	%rd8303, %rd8274, %rd8302;
	selp.b64 	%rd8304, %rd8292, %rd8278, %p1159;
	selp.b64 	%rd8305, %rd8297, %rd8283, %p1159;
	selp.b64 	%rd8306, %rd8301, %rd8287, %p1159;
	sub.s64 	%rd12019, %rd8270, %rd8303;
	setp.lt.u64 	%p1160, %rd8270, %rd8303;
	selp.u64 	%rd8307, 1, 0, %p1160;
	selp.s64 	%rd8308, -1, 0, %p1160;
	add.s64 	%rd8309, %rd8271, %rd8308;
	setp.lt.u64 	%p1161, %rd8271, %rd8307;
	selp.u64 	%rd8310, 1, 0, %p1161;
	sub.s64 	%rd12018, %rd8309, %rd8304;
	setp.lt.u64 	%p1162, %rd8309, %rd8304;
	selp.u64 	%rd8311, 1, 0, %p1162;
	add.s64 	%rd8312, %rd8311, %rd8310;
	sub.s64 	%rd8313, %rd8272, %rd8312;
	setp.lt.u64 	%p1163, %rd8272, %rd8312;
	selp.u64 	%rd8314, 1, 0, %p1163;
	sub.s64 	%rd12017, %rd8313, %rd8305;
	setp.lt.u64 	%p1164, %rd8313, %rd8305;
	selp.u64 	%rd8315, 1, 0, %p1164;
	add.s64 	%rd8316, %rd8315, %rd8314;
	sub.s64 	%rd8317, %rd8273, %rd8316;
	setp.ge.u64 	%p1165, %rd8273, %rd8316;
	sub.s64 	%rd12016, %rd8317, %rd8306;
	setp.ge.u64 	%p1166, %rd8317, %rd8306;
	and.pred  	%p1167, %p1165, %p1166;
	@%p1167 bra 	$L__BB2_134;
	ld.const.u64 	%rd8318, [_ZN3lux4cuda5bn2547BN254_PE];
	add.s64 	%rd12019, %rd8318, %rd12019;
	setp.lt.u64 	%p1168, %rd12019, %rd8318;
	selp.u64 	%rd8319, 1, 0, %p1168;
	add.s64 	%rd8320, %rd12018, %rd8319;
	setp.lt.u64 	%p1169, %rd8320, %rd12018;
	selp.u64 	%rd8321, 1, 0, %p1169;
	ld.const.u64 	%rd8322, [_ZN3lux4cuda5bn2547BN254_PE+8];
	add.s64 	%rd12018, %rd8320, %rd8322;
	setp.lt.u64 	%p1170, %rd12018, %rd8320;
	selp.u64 	%rd8323, 1, 0, %p1170;
	add.s64 	%rd8324, %rd12017, %rd8321;
	add.s64 	%rd8325, %rd8324, %rd8323;
	setp.lt.u64 	%p1171, %rd8325, %rd12017;
	selp.u64 	%rd8326, 1, 0, %p1171;
	ld.const.u64 	%rd8327, [_ZN3lux4cuda5bn2547BN254_PE+16];
	add.s64 	%rd12017, %rd8325, %rd8327;
	setp.lt.u64 	%p1172, %rd12017, %rd8325;
	selp.u64 	%rd8328, 1, 0, %p1172;
	ld.const.u64 	%rd8329, [_ZN3lux4cuda5bn2547BN254_PE+24];
	add.s64 	%rd8330, %rd8329, %rd12016;
	add.s64 	%rd8331, %rd8330, %rd8326;
	add.s64 	%rd12016, %rd8331, %rd8328;
$L__BB2_134:
	shl.b64 	%rd8332, %rd496, 1;
	shr.u64 	%rd8333, %rd496, 63;
	add.s64 	%rd8334, %rd8333, %rd495;
	setp.lt.u64 	%p1173, %rd8334, %rd8333;
	selp.u64 	%rd8335, 1, 0, %p1173;
	add.s64 	%rd8336, %rd8334, %rd495;
	setp.lt.u64 	%p1174, %rd8336, %rd8334;
	selp.u64 	%rd8337, 1, 0, %p1174;
	add.s64 	%rd8338, %rd494, %rd8335;
	add.s64 	%rd8339, %rd8338, %rd8337;
	setp.lt.u64 	%p1175, %rd8339, %rd494;
	selp.u64 	%rd8340, 1, 0, %p1175;
	add.s64 	%rd8341, %rd8339, %rd494;
	setp.lt.u64 	%p1176, %rd8341, %rd8339;
	selp.u64 	%rd8342, 1, 0, %p1176;
	add.s64 	%rd8343, %rd493, %rd8340;
	add.s64 	%rd8344, %rd8343, %rd8342;
	setp.lt.u64 	%p1177, %rd8344, %rd493;
	add.s64 	%rd8345, %rd8344, %rd493;
	setp.lt.u64 	%p1178, %rd8345, %rd8344;
	ld.const.u64 	%rd8346, [_ZN3lux4cuda5bn2547BN254_PE];
	setp.lt.u64 	%p1179, %rd8332, %rd8346;
	selp.u64 	%rd8347, 1, 0, %p1179;
	selp.s64 	%rd8348, -1, 0, %p1179;
	add.s64 	%rd8349, %rd8336, %rd8348;
	setp.lt.u64 	%p1180, %rd8336, %rd8347;
	selp.u64 	%rd8350, 1, 0, %p1180;
	ld.const.u64 	%rd8351, [_ZN3lux4cuda5bn2547BN254_PE+8];
	sub.s64 	%rd8352, %rd8349, %rd8351;
	setp.lt.u64 	%p1181, %rd8349, %rd8351;
	selp.u64 	%rd8353, 1, 0, %p1181;
	add.s64 	%rd8354, %rd8353, %rd8350;
	sub.s64 	%rd8355, %rd8341, %rd8354;
	setp.lt.u64 	%p1182, %rd8341, %rd8354;
	selp.u64 	%rd8356, 1, 0, %p1182;
	ld.const.u64 	%rd8357, [_ZN3lux4cuda5bn2547BN254_PE+16];
	sub.s64 	%rd8358, %rd8355, %rd8357;
	setp.lt.u64 	%p1183, %rd8355, %rd8357;
	selp.u64 	%rd8359, 1, 0, %p1183;
	add.s64 	%rd8360, %rd8359, %rd8356;
	sub.s64 	%rd8361, %rd8345, %rd8360;
	setp.ge.u64 	%p1184, %rd8345, %rd8360;
	ld.const.u64 	%rd8362, [_ZN3lux4cuda5bn2547BN254_PE+24];
	sub.s64 	%rd8363, %rd8361, %rd8362;
	setp.ge.u64 	%p1185, %rd8361, %rd8362;
	or.pred  	%p1186, %p1177, %p1178;
	and.pred  	%p1187, %p1184, %p1185;
	or.pred  	%p1189, %p1186, %p1187;
	selp.b64 	%rd8364, %rd8346, 0, %p1189;
	sub.s64 	%rd8365, %rd8332, %rd8364;
	selp.b64 	%rd8366, %rd8352, %rd8336, %p1189;
	selp.b64 	%rd8367, %rd8358, %rd8341, %p1189;
	selp.b64 	%rd8368, %rd8363, %rd8345, %p1189;
	shl.b64 	%rd8369, %rd8365, 1;
	shr.u64 	%rd8370, %rd8365, 63;
	add.s64 	%rd8371, %rd8366, %rd8370;
	setp.lt.u64 	%p1190, %rd8371, %rd8366;
	selp.u64 	%rd8372, 1, 0, %p1190;
	add.s64 	%rd8373, %rd8371, %rd8366;
	setp.lt.u64 	%p1191, %rd8373, %rd8371;
	selp.u64 	%rd8374, 1, 0, %p1191;
	add.s64 	%rd8375, %rd8367, %rd8372;
	add.s64 	%rd8376, %rd8375, %rd8374;
	setp.lt.u64 	%p1192, %rd8376, %rd8367;
	selp.u64 	%rd8377, 1, 0, %p1192;
	add.s64 	%rd8378, %rd8376, %rd8367;
	setp.lt.u64 	%p1193, %rd8378, %rd8376;
	selp.u64 	%rd8379, 1, 0, %p1193;
	add.s64 	%rd8380, %rd8368, %rd8377;
	add.s64 	%rd8381, %rd8380, %rd8379;
	setp.lt.u64 	%p1194, %rd8381, %rd8368;
	add.s64 	%rd8382, %rd8381, %rd8368;
	setp.lt.u64 	%p1195, %rd8382, %rd8381;
	setp.lt.u64 	%p1196, %rd8369, %rd8346;
	selp.u64 	%rd8383, 1, 0, %p1196;
	selp.s64 	%rd8384, -1, 0, %p1196;
	add.s64 	%rd8385, %rd8373, %rd8384;
	setp.lt.u64 	%p1197, %rd8373, %rd8383;
	selp.u64 	%rd8386, 1, 0, %p1197;
	sub.s64 	%rd8387, %rd8385, %rd8351;
	setp.lt.u64 	%p1198, %rd8385, %rd8351;
	selp.u64 	%rd8388, 1, 0, %p1198;
	add.s64 	%rd8389, %rd8388, %rd8386;
	sub.s64 	%rd8390, %rd8378, %rd8389;
	setp.lt.u64 	%p1199, %rd8378, %rd8389;
	selp.u64 	%rd8391, 1, 0, %p1199;
	sub.s64 	%rd8392, %rd8390, %rd8357;
	setp.lt.u64 	%p1200, %rd8390, %rd8357;
	selp.u64 	%rd8393, 1, 0, %p1200;
	add.s64 	%rd8394, %rd8393, %rd8391;
	sub.s64 	%rd8395, %rd8382, %rd8394;
	setp.ge.u64 	%p1201, %rd8382, %rd8394;
	sub.s64 	%rd8396, %rd8395, %rd8362;
	setp.ge.u64 	%p1202, %rd8395, %rd8362;
	or.pred  	%p1203, %p1194, %p1195;
	and.pred  	%p1204, %p1201, %p1202;
	or.pred  	%p1206, %p1203, %p1204;
	selp.b64 	%rd8397, %rd8346, 0, %p1206;
	sub.s64 	%rd609, %rd8369, %rd8397;
	selp.b64 	%rd610, %rd8387, %rd8373, %p1206;
	selp.b64 	%rd611, %rd8392, %rd8378, %p1206;
	selp.b64 	%rd612, %rd8396, %rd8382, %p1206;
	sub.s64 	%rd11894, %rd555, %rd12019;
	setp.lt.u64 	%p1207, %rd555, %rd12019;
	selp.u64 	%rd8398, 1, 0, %p1207;
	selp.s64 	%rd8399, -1, 0, %p1207;
	add.s64 	%rd8400, %rd556, %rd8399;
	setp.lt.u64 	%p1208, %rd556, %rd8398;
	selp.u64 	%rd8401, 1, 0, %p1208;
	sub.s64 	%rd11895, %rd8400, %rd12018;
	setp.lt.u64 	%p1209, %rd8400, %rd12018;
	selp.u64 	%rd8402, 1, 0, %p1209;
	add.s64 	%rd8403, %rd8402, %rd8401;
	sub.s64 	%rd8404, %rd557, %rd8403;
	setp.lt.u64 	%p1210, %rd557, %rd8403;
	selp.u64 	%rd8405, 1, 0, %p1210;
	sub.s64 	%rd11896, %rd8404, %rd12017;
	setp.lt.u64 	%p1211, %rd8404, %rd12017;
	selp.u64 	%rd8406, 1, 0, %p1211;
	add.s64 	%rd8407, %rd8406, %rd8405;
	sub.s64 	%rd8408, %rd558, %rd8407;
	setp.ge.u64 	%p1212, %rd558, %rd8407;
	sub.s64 	%rd11897, %rd8408, %rd12016;
	setp.ge.u64 	%p1213, %rd8408, %rd12016;
	and.pred  	%p1214, %p1212, %p1213;
	@%p1214 bra 	$L__BB2_136;
	ld.const.u64 	%rd8409, [_ZN3lux4cuda5bn2547BN254_PE];
	add.s64 	%rd11894, %rd8409, %rd11894;
	setp.lt.u64 	%p1215, %rd11894, %rd8409;
	selp.u64 	%rd8410, 1, 0, %p1215;
	add.s64 	%rd8411, %rd11895, %rd8410;
	setp.lt.u64 	%p1216, %rd8411, %rd11895;
	selp.u64 	%rd8412, 1, 0, %p1216;
	ld.const.u64 	%rd8413, [_ZN3lux4cuda5bn2547BN254_PE+8];
	add.s64 	%rd11895, %rd8411, %rd8413;
	setp.lt.u64 	%p1217, %rd11895, %rd8411;
	selp.u64 	%rd8414, 1, 0, %p1217;
	add.s64 	%rd8415, %rd11896, %rd8412;
	add.s64 	%rd8416, %rd8415, %rd8414;
	setp.lt.u64 	%p1218, %rd8416, %rd11896;
	selp.u64 	%rd8417, 1, 0, %p1218;
	ld.const.u64 	%rd8418, [_ZN3lux4cuda5bn2547BN254_PE+16];
	add.s64 	%rd11896, %rd8416, %rd8418;
	setp.lt.u64 	%p1219, %rd11896, %rd8416;
	selp.u64 	%rd8419, 1, 0, %p1219;
	ld.const.u64 	%rd8420, [_ZN3lux4cuda5bn2547BN254_PE+24];
	add.s64 	%rd8421, %rd8420, %rd11897;
	add.s64 	%rd8422, %rd8421, %rd8417;
	add.s64 	%rd11897, %rd8422, %rd8419;
$L__BB2_136:
	// begin inline asm
	mul.hi.u64 %rd8423, %rd7948, %rd11894;
	// end inline asm
	// begin inline asm
	mul.lo.u64 %rd8426, %rd7948, %rd11894;
	// end inline asm
	// begin inline asm
	mul.hi.u64 %rd8429, %rd7948, %rd11895;
	// end inline asm
	// begin inline asm
	mul.lo.u64 %rd8432, %rd7948, %rd11895;
	// end inline asm
	add.s64 	%rd8543, %rd8432, %rd8423;
	// begin inline asm
	mul.hi.u64 %rd8435, %rd7948, %rd11896;
	// end inline asm
	// begin inline asm
	mul.lo.u64 %rd8438, %rd7948, %rd11896;
	// end inline asm
	add.s64 	%rd8544, %rd8438, %rd8429;
	// begin inline asm
	mul.hi.u64 %rd8441, %rd7948, %rd11897;
	// end inline asm
	// begin inline asm
	mul.lo.u64 %rd8444, %rd7948, %rd11897;
	// end inline asm
	add.s64 	%rd8545, %rd8444, %rd8435;
	// begin inline asm
	mul.hi.u64 %rd8447, %rd7954, %rd11894;
	// end inline asm
	// begin inline asm
	mul.lo.u64 %rd8450, %rd7954, %rd11894;
	// end inline asm
	add.s64 	%rd8546, %rd8450, %rd8543;
	setp.lt.u64 	%p1220, %rd8546, %rd8450;
	selp.u64 	%rd8547, 1, 0, %p1220;
	add.s64 	%rd8548, %rd8447, %rd8547;
	// begin inline asm
	mul.hi.u64 %rd8453, %rd7954, %rd11895;
	// end inline asm
	// begin inline asm
	mul.lo.u64 %rd8456, %rd7954, %rd11895;
	// end inline asm
	add.s64 	%rd8549, %rd8456, %rd8548;
	add.s64 	%rd8550, %rd8549, %rd8544;
	setp.lt.u64 	%p1221, %rd8550, %rd8549;
	selp.u64 	%rd8551, 1, 0, %p1221;
	add.s64 	%rd8552, %rd8453, %rd8551;
	// begin inline asm
	mul.hi.u64 %rd8459, %rd7954, %rd11896;
	// end inline asm
	// begin inline asm
	mul.lo.u64 %rd8462, %rd7954, %rd11896;
	// end inline asm
	add.s64 	%rd8553, %rd8462, %rd8552;
	add.s64 	%rd8554, %rd8553, %rd8545;
	setp.lt.u64 	%p1222, %rd8554, %rd8553;
	selp.u64 	%rd8555, 1, 0, %p1222;
	add.s64 	%rd8556, %rd8459, %rd8555;
	// begin inline asm
	mul.hi.u64 %rd8465, %rd7954, %rd11897;
	// end inline asm
	// begin inline asm
	mul.lo.u64 %rd8468, %rd7954, %rd11897;
	// end inline asm
	add.s64 	%rd8557, %rd8468, %rd8556;
	add.s64 	%rd8558, %rd8557, %rd8441;
	setp.lt.u64 	%p1223, %rd8558, %rd8557;
	selp.u64 	%rd8559, 1, 0, %p1223;
	add.s64 	%rd8560, %rd8465, %rd8559;
	// begin inline asm
	mul.hi.u64 %rd8471, %rd7960, %rd11894;
	// end inline asm
	// begin inline asm
	mul.lo.u64 %rd8474, %rd7960, %rd11894;
	// end inline asm
	add.s64 	%rd8561, %rd8474, %rd8550;
	setp.lt.u64 	%p1224, %rd8561, %rd8474;
	selp.u64 	%rd8562, 1, 0, %p1224;
	add.s64 	%rd8563, %rd8471, %rd8562;
	// begin inline asm
	mul.hi.u64 %rd8477, %rd7960, %rd11895;
	// end inline asm
	// begin inline asm
	mul.lo.u64 %rd8480, %rd7960, %rd11895;
	// end inline asm
	add.s64 	%rd8564, %rd8480, %rd8563;
	add.s64 	%rd8565, %rd8564, %rd8554;
	setp.lt.u64 	%p1225, %rd8565, %rd8564;
	selp.u64 	%rd8566, 1, 0, %p1225;
	add.s64 	%rd8567, %rd8477, %rd8566;
	// begin inline asm
	mul.hi.u64 %rd8483, %rd7960, %rd11896;
	// end inline asm
	// begin inline asm
	mul.lo.u64 %rd8486, %rd7960, %rd11896;
	// end inline asm
	add.s64 	%rd8568, %rd8486, %rd8567;
	add.s64 	%rd8569, %rd8568, %rd8558;
	setp.lt.u64 	%p1226, %rd8569, %rd8568;
	selp.u64 	%rd8570, 1, 0, %p1226;
	add.s64 	%rd8571, %rd8483, %rd8570;
	// begin inline asm
	mul.hi.u64 %rd8489, %rd7960, %rd11897;
	// end inline asm
	// begin inline asm
	mul.lo.u64 %rd8492, %rd7960, %rd11897;
	// end inline asm
	add.s64 	%rd8572, %rd8492, %rd8571;
	add.s64 	%rd8573, %rd8572, %rd8560;
	setp.lt.u64 	%p1227, %rd8573, %rd8572;
	selp.u64 	%rd8574, 1, 0, %p1227;
	add.s64 	%rd8575, %rd8489, %rd8574;
	// begin inline asm
	mul.hi.u64 %rd8495, %rd7966, %rd11894;
	// end inline asm
	// begin inline asm
	mul.lo.u64 %rd8498, %rd7966, %rd11894;
	// end inline asm
	add.s64 	%rd8576, %rd8498, %rd8565;
	setp.lt.u64 	%p1228, %rd8576, %rd8498;
	selp.u64 	%rd8577, 1, 0, %p1228;
	add.s64 	%rd8578, %rd8495, %rd8577;
	// begin inline asm
	mul.hi.u64 %rd8501, %rd7966, %rd11895;
	// end inline asm
	// begin inline asm
	mul.lo.u64 %rd8504, %rd7966, %rd11895;
	// end inline asm
	add.s64 	%rd8579, %rd8504, %rd8578;
	add.s64 	%rd11901, %rd8579, %rd8569;
	setp.lt.u64 	%p1229, %rd11901, %rd8579;
	selp.u64 	%rd8580, 1, 0, %p1229;
	add.s64 	%rd8581, %rd8501, %rd8580;
	// begin inline asm
	mul.hi.u64 %rd8507, %rd7966, %rd11896;
	// end inline asm
	// begin inline asm
	mul.lo.u64 %rd8510, %rd7966, %rd11896;
	// end inline asm
	add.s64 	%rd8582, %rd8510, %rd8581;
	add.s64 	%rd11900, %rd8582, %rd8573;
	setp.lt.u64 	%p1230, %rd11900, %rd8582;
	selp.u64 	%rd8583, 1, 0, %p1230;
	add.s64 	%rd8584, %rd8507, %rd8583;
	// begin inline asm
	mul.hi.u64 %rd8513, %rd7966, %rd11897;
	// end inline asm
	// begin inline asm
	mul.lo.u64 %rd8516, %rd7966, %rd11897;
	// end inline asm
	add.s64 	%rd8585, %rd8516, %rd8584;
	add.s64 	%rd11899, %rd8585, %rd8575;
	setp.lt.u64 	%p1231, %rd11899, %rd8585;
	selp.u64 	%rd8586, 1, 0, %p1231;
	add.s64 	%rd11898, %rd8513, %rd8586;
	ld.const.u64 	%rd8587, [_ZN3lux4cuda5bn2549BN254_INVE];
	mul.lo.s64 	%rd8541, %rd8587, %rd8426;
	ld.const.u64 	%rd8521, [_ZN3lux4cuda5bn2547BN254_PE];
	// begin inline asm
	mul.hi.u64 %rd8519, %rd8541, %rd8521;
	// end inline asm
	// begin inline asm
	mul.lo.u64 %rd8522, %rd8541, %rd8521;
	// end inline asm
	not.b64 	%rd8588, %rd8426;
	setp.gt.u64 	%p1232, %rd8522, %rd8588;
	selp.u64 	%rd8589, 1, 0, %p1232;
	add.s64 	%rd8590, %rd8519, %rd8589;
	ld.const.u64 	%rd8527, [_ZN3lux4cuda5bn2547BN254_PE+8];
	// begin inline asm
	mul.hi.u64 %rd8525, %rd8541, %rd8527;
	// end inline asm
	// begin inline asm
	mul.lo.u64 %rd8528, %rd8541, %rd8527;
	// end inline asm
	add.s64 	%rd8591, %rd8528, %rd8590;
	add.s64 	%rd629, %rd8591, %rd8546;
	setp.lt.u64 	%p1233, %rd629, %rd8591;
	selp.u64 	%rd8592, 1, 0, %p1233;
	add.s64 	%rd8593, %rd8525, %rd8592;
	ld.const.u64 	%rd8533, [_ZN3lux4cuda5bn2547BN254_PE+16];
	// begin inline asm
	mul.hi.u64 %rd8531, %rd8541, %rd8533;
	// end inline asm
	// begin inline asm
	mul.lo.u64 %rd8534, %rd8541, %rd8533;
	// end inline asm
	add.s64 	%rd8594, %rd8534, %rd8593;
	add.s64 	%rd630, %rd8594, %rd8561;
	setp.lt.u64 	%p1234, %rd630, %rd8594;
	selp.u64 	%rd8595, 1, 0, %p1234;
	add.s64 	%rd8596, %rd8531, %rd8595;
	ld.const.u64 	%rd8539, [_ZN3lux4cuda5bn2547BN254_PE+24];
	// begin inline asm
	mul.hi.u64 %rd8537, %rd8541, %rd8539;
	// end inline asm
	// begin inline asm
	mul.lo.u64 %rd8540, %rd8541, %rd8539;
	// end inline asm
	add.s64 	%rd8597, %rd8540, %rd8596;
	add.s64 	%rd631, %rd8597, %rd8576;
	setp.lt.u64 	%p1235, %rd631, %rd8597;
	selp.u64 	%rd8598, 1, 0, %p1235;
	add.s64 	%rd632, %rd8537, %rd8598;
	setp.eq.s64 	%p1236, %rd632, 0;
	@%p1236 bra 	$L__BB2_140;
	add.s64 	%rd633, %rd11901, %rd632;
	setp.ge.u64 	%p1237, %rd633, %rd11901;
	mov.u64 	%rd11901, %rd633;
	@%p1237 bra 	$L__BB2_140;
	add.s64 	%rd11900, %rd11900, 1;
	setp.ne.s64 	%p1238, %rd11900, 0;
	mov.u64 	%rd11901, %rd633;
	@%p1238 bra 	$L__BB2_140;
	add.s64 	%rd11899, %rd11899, 1;
	setp.eq.s64 	%p1239, %rd11899, 0;
	selp.u64 	%rd8600, 1, 0, %p1239;
	add.s64 	%rd11898, %rd11898, %rd8600;
	mov.b64 	%rd11900, 0;
	mov.u64 	%rd11901, %rd633;
$L__BB2_140:
	ld.const.u64 	%rd8625, [_ZN3lux4cuda5bn2549BN254_INVE];
	mul.lo.s64 	%rd8623, %rd8625, %rd629;
	ld.const.u64 	%rd8603, [_ZN3lux4cuda5bn2547BN254_PE];
	// begin inline asm
	mul.hi.u64 %rd8601, %rd8623, %rd8603;
	// end inline asm
	// begin inline asm
	mul.lo.u64 %rd8604, %rd8623, %rd8603;
	// end inline asm
	not.b64 	%rd8626, %rd629;
	setp.gt.u64 	%p1240, %rd8604, %rd8626;
	selp.u64 	%rd8627, 1, 0, %p1240;
	add.s64 	%rd8628, %rd8601, %rd8627;
	ld.const.u64 	%rd8609, [_ZN3lux4cuda5bn2547BN254_PE+8];
	// begin inline asm
	mul.hi.u64 %rd8607, %rd8623, %rd8609;
	// end inline asm
	// begin inline asm
	mul.lo.u64 %rd8610, %rd8623, %rd8609;
	// end inline asm
	add.s64 	%rd8629, %rd8610, %rd8628;
	add.s64 	%rd641, %rd8629, %rd630;
	setp.lt.u64 	%p1241, %rd641, %rd8629;
	selp.u64 	%rd8630, 1, 0, %p1241;
	add.s64 	%rd8631, %rd8607, %rd8630;
	ld.const.u64 	%rd8615, [_ZN3lux4cuda5bn2547BN254_PE+16];
	// begin inline asm
	mul.hi.u64 %rd8613, %rd8623, %rd8615;
	// end inline asm
	// begin inline asm
	mul.lo.u64 %rd8616, %rd8623, %rd8615;
	// end inline asm
	add.s64 	%rd8632, %rd8616, %rd8631;
	add.s64 	%rd642, %rd8632, %rd631;
	setp.lt.u64 	%p1242, %rd642, %rd8632;
	selp.u64 	%rd8633, 1, 0, %p1242;
	add.s64 	%rd8634, %rd8613, %rd8633;
	ld.const.u64 	%rd8621, [_ZN3lux4cuda5bn2547BN254_PE+24];
	// begin inline asm
	mul.hi.u64 %rd8619, %rd8623, %rd8621;
	// end inline asm
	// begin inline asm
	mul.lo.u64 %rd8622, %rd8623, %rd8621;
	// end inline asm
	add.s64 	%rd8635, %rd8622, %rd8634;
	add.s64 	%rd643, %rd8635, %rd11901;
	setp.lt.u64 	%p1243, %rd643, %rd8635;
	selp.u64 	%rd8636, 1, 0, %p1243;
	add.s64 	%rd644, %rd8619, %rd8636;
	setp.eq.s64 	%p1244, %rd644, 0;
	@%p1244 bra 	$L__BB2_143;
	add.s64 	%rd645, %rd11900, %rd644;
	setp.ge.u64 	%p1245, %rd645, %rd11900;
	mov.u64 	%rd11900, %rd645;
	@%p1245 bra 	$L__BB2_143;
	add.s64 	%rd11899, %rd11899, 1;
	setp.eq.s64 	%p1246, %rd11899, 0;
	selp.u64 	%rd8637, 1, 0, %p1246;
	add.s64 	%rd11898, %rd11898, %rd8637;
$L__BB2_143:
	mul.lo.s64 	%rd8660, %rd8625, %rd641;
	ld.const.u64 	%rd8640, [_ZN3lux4cuda5bn2547BN254_PE];
	// begin inline asm
	mul.hi.u64 %rd8638, %rd8660, %rd8640;
	// end inline asm
	// begin inline asm
	mul.lo.u64 %rd8641, %rd8660, %rd8640;
	// end inline asm
	not.b64 	%rd8663, %rd641;
	setp.gt.u64 	%p1247, %rd8641, %rd8663;
	selp.u64 	%rd8664, 1, 0, %p1247;
	add.s64 	%rd8665, %rd8638, %rd8664;
	ld.const.u64 	%rd8646, [_ZN3lux4cuda5bn2547BN254_PE+8];
	// begin inline asm
	mul.hi.u64 %rd8644, %rd8660, %rd8646;
	// end inline asm
	// begin inline asm
	mul.lo.u64 %rd8647, %rd8660, %rd8646;
	// end inline asm
	add.s64 	%rd8666, %rd8647, %rd8665;
	add.s64 	%rd651, %rd8666, %rd642;
	setp.lt.u64 	%p1248, %rd651, %rd8666;
	selp.u64 	%rd8667, 1, 0, %p1248;
	add.s64 	%rd8668, %rd8644, %rd8667;
	ld.const.u64 	%rd8652, [_ZN3lux4cuda5bn2547BN254_PE+16];
	// begin inline asm
	mul.hi.u64 %rd8650, %rd8660, %rd8652;
	// end inline asm
	// begin inline asm
	mul.lo.u64 %rd8653, %rd8660, %rd8652;
	// end inline asm
	add.s64 	%rd8669, %rd8653, %rd8668;
	add.s64 	%rd652, %rd8669, %rd643;
	setp.lt.u64 	%p1249, %rd652, %rd8669;
	selp.u64 	%rd8670, 1, 0, %p1249;
	add.s64 	%rd8671, %rd8650, %rd8670;
	ld.const.u64 	%rd8658, [_ZN3lux4cuda5bn2547BN254_PE+24];
	// begin inline asm
	mul.hi.u64 %rd8656, %rd8660, %rd8658;
	// end inline asm
	// begin inline asm
	mul.lo.u64 %rd8659, %rd8660, %rd8658;
	// end inline asm
	add.s64 	%rd8672, %rd8659, %rd8671;
	add.s64 	%rd653, %rd8672, %rd11900;
	setp.lt.u64 	%p1250, %rd653, %rd8672;
	selp.u64 	%rd8673, 1, 0, %p1250;
	add.s64 	%rd654, %rd8656, %rd8673;
	setp.eq.s64 	%p1251, %rd654, 0;
	@%p1251 bra 	$L__BB2_145;
	add.s64 	%rd655, %rd11899, %rd654;
	setp.lt.u64 	%p1252, %rd655, %rd11899;
	selp.u64 	%rd8674, 1, 0, %p1252;
	add.s64 	%rd11898, %rd11898, %rd8674;
	mov.u64 	%rd11899, %rd655;
$L__BB2_145:
	shl.b64 	%rd8699, %rd609, 1;
	shr.u64 	%rd8700, %rd609, 63;
	add.s64 	%rd8701, %rd610, %rd8700;
	setp.lt.u64 	%p1253, %rd8701, %rd610;
	add.s64 	%rd8702, %rd8701, %rd610;
	setp.lt.u64 	%p1254, %rd8702, %rd8701;
	selp.u64 	%rd8703, 1, 0, %p1253;
	add.s64 	%rd8704, %rd611, %rd8703;
	selp.u64 	%rd8705, 1, 0, %p1254;
	add.s64 	%rd8706, %rd8704, %rd8705;
	add.s64 	%rd8707, %rd8706, %rd611;
	setp.lt.u64 	%p1255, %rd8707, %rd8706;
	setp.lt.u64 	%p1256, %rd8706, %rd611;
	selp.u64 	%rd8708, 1, 0, %p1256;
	add.s64 	%rd8709, %rd612, %rd8708;
	selp.u64 	%rd8710, 1, 0, %p1255;
	add.s64 	%rd8711, %rd8709, %rd8710;
	add.s64 	%rd8712, %rd8711, %rd612;
	setp.lt.u64 	%p1257, %rd8712, %rd8711;
	ld.const.u64 	%rd8677, [_ZN3lux4cuda5bn2547BN254_PE];
	setp.lt.u64 	%p1258, %rd8699, %rd8677;
	selp.u64 	%rd8713, 1, 0, %p1258;
	selp.s64 	%rd8714, -1, 0, %p1258;
	add.s64 	%rd8715, %rd8702, %rd8714;
	ld.const.u64 	%rd659, [_ZN3lux4cuda5bn2547BN254_PE+8];
	setp.lt.u64 	%p1259, %rd8715, %rd659;
	selp.u64 	%rd8716, 1, 0, %p1259;
	setp.lt.u64 	%p1260, %rd8702, %rd8713;
	selp.u64 	%rd8717, 1, 0, %p1260;
	add.s64 	%rd8718, %rd8716, %rd8717;
	sub.s64 	%rd8719, %rd8707, %rd8718;
	ld.const.u64 	%rd660, [_ZN3lux4cuda5bn2547BN254_PE+16];
	setp.lt.u64 	%p1261, %rd8719, %rd660;
	selp.u64 	%rd8720, 1, 0, %p1261;
	setp.lt.u64 	%p1262, %rd8707, %rd8718;
	selp.u64 	%rd8721, 1, 0, %p1262;
	add.s64 	%rd8722, %rd8720, %rd8721;
	sub.s64 	%rd8723, %rd8712, %rd8722;
	ld.const.u64 	%rd661, [_ZN3lux4cuda5bn2547BN254_PE+24];
	setp.ge.u64 	%p1263, %rd8723, %rd661;
	setp.ge.u64 	%p1264, %rd8712, %rd8722;
	and.pred  	%p1265, %p1264, %p1263;
	setp.lt.u64 	%p1267, %rd8711, %rd612;
	or.pred  	%p1268, %p1267, %p1257;
	or.pred  	%p1269, %p1268, %p1265;
	selp.b64 	%rd8724, %rd8677, 0, %p1269;
	sub.s64 	%rd8725, %rd8699, %rd8724;
	sub.s64 	%rd8726, %rd8715, %rd659;
	selp.b64 	%rd8727, %rd8726, %rd8702, %p1269;
	sub.s64 	%rd8728, %rd8719, %rd660;
	selp.b64 	%rd8729, %rd8728, %rd8707, %p1269;
	sub.s64 	%rd8730, %rd8723, %rd661;
	selp.b64 	%rd8731, %rd8730, %rd8712, %p1269;
	ld.const.u64 	%rd8732, [_ZN3lux4cuda5bn2549BN254_INVE];
	mul.lo.s64 	%rd8697, %rd8732, %rd651;
	// begin inline asm
	mul.hi.u64 %rd8675, %rd8697, %rd8677;
	// end inline asm
	// begin inline asm
	mul.lo.u64 %rd8678, %rd8697, %rd8677;
	// end inline asm
	not.b64 	%rd8733, %rd651;
	setp.gt.u64 	%p1270, %rd8678, %rd8733;
	selp.u64 	%rd8734, 1, 0, %p1270;
	add.s64 	%rd8735, %rd8675, %rd8734;
	// begin inline asm
	mul.hi.u64 %rd8681, %rd8697, %rd659;
	// end inline asm
	// begin inline asm
	mul.lo.u64 %rd8684, %rd8697, %rd659;
	// end inline asm
	add.s64 	%rd8736, %rd8684, %rd8735;
	add.s64 	%rd8737, %rd8736, %rd652;
	setp.lt.u64 	%p1271, %rd8737, %rd8736;
	selp.u64 	%rd8738, 1, 0, %p1271;
	add.s64 	%rd8739, %rd8681, %rd8738;
	// begin inline asm
	mul.hi.u64 %rd8687, %rd8697, %rd660;
	// end inline asm
	// begin inline asm
	mul.lo.u64 %rd8690, %rd8697, %rd660;
	// end inline asm
	add.s64 	%rd8740, %rd8690, %rd8739;
	add.s64 	%rd8741, %rd8740, %rd653;
	setp.lt.u64 	%p1272, %rd8741, %rd8740;
	selp.u64 	%rd8742, 1, 0, %p1272;
	add.s64 	%rd8743, %rd8687, %rd8742;
	// begin inline asm
	mul.hi.u64 %rd8693, %rd8697, %rd661;
	// end inline asm
	// begin inline asm
	mul.lo.u64 %rd8696, %rd8697, %rd661;
	// end inline asm
	add.s64 	%rd8744, %rd8696, %rd8743;
	add.s64 	%rd8745, %rd8744, %rd11899;
	setp.lt.u64 	%p1273, %rd8745, %rd8744;
	selp.u64 	%rd8746, 1, 0, %p1273;
	add.s64 	%rd8747, %rd8693, %rd8746;
	add.s64 	%rd8748, %rd11898, %rd8747;
	setp.lt.u64 	%p1274, %rd8737, %rd8677;
	selp.u64 	%rd8749, 1, 0, %p1274;
	selp.s64 	%rd8750, -1, 0, %p1274;
	add.s64 	%rd8751, %rd8741, %rd8750;
	setp.lt.u64 	%p1275, %rd8741, %rd8749;
	selp.u64 	%rd8752, 1, 0, %p1275;
	sub.s64 	%rd8753, %rd8751, %rd659;
	setp.lt.u64 	%p1276, %rd8751, %rd659;
	selp.u64 	%rd8754, 1, 0, %p1276;
	add.s64 	%rd8755, %rd8754, %rd8752;
	sub.s64 	%rd8756, %rd8745, %rd8755;
	setp.lt.u64 	%p1277, %rd8745, %rd8755;
	selp.u64 	%rd8757, 1, 0, %p1277;
	sub.s64 	%rd8758, %rd8756, %rd660;
	setp.lt.u64 	%p1278, %rd8756, %rd660;
	selp.u64 	%rd8759, 1, 0, %p1278;
	add.s64 	%rd8760, %rd8759, %rd8757;
	sub.s64 	%rd8761, %rd8748, %rd8760;
	setp.ge.u64 	%p1279, %rd8748, %rd8760;
	sub.s64 	%rd8762, %rd8761, %rd661;
	setp.ge.u64 	%p1280, %rd8761, %rd661;
	and.pred  	%p1281, %p1279, %p1280;
	selp.b64 	%rd8763, %rd8677, 0, %p1281;
	sub.s64 	%rd8764, %rd8737, %rd8763;
	selp.b64 	%rd8765, %rd8753, %rd8741, %p1281;
	selp.b64 	%rd8766, %rd8758, %rd8745, %p1281;
	selp.b64 	%rd8767, %rd8762, %rd8748, %p1281;
	sub.s64 	%rd12015, %rd8764, %rd8725;
	setp.lt.u64 	%p1282, %rd8764, %rd8725;
	selp.u64 	%rd8768, 1, 0, %p1282;
	selp.s64 	%rd8769, -1, 0, %p1282;
	add.s64 	%rd8770, %rd8765, %rd8769;
	setp.lt.u64 	%p1283, %rd8765, %rd8768;
	selp.u64 	%rd8771, 1, 0, %p1283;
	sub.s64 	%rd12014, %rd8770, %rd8727;
	setp.lt.u64 	%p1284, %rd8770, %rd8727;
	selp.u64 	%rd8772, 1, 0, %p1284;
	add.s64 	%rd8773, %rd8772, %rd8771;
	sub.s64 	%rd8774, %rd8766, %rd8773;
	setp.lt.u64 	%p1285, %rd8766, %rd8773;
	selp.u64 	%rd8775, 1, 0, %p1285;
	sub.s64 	%rd12013, %rd8774, %rd8729;
	setp.lt.u64 	%p1286, %rd8774, %rd8729;
	selp.u64 	%rd8776, 1, 0, %p1286;
	add.s64 	%rd8777, %rd8776, %rd8775;
	sub.s64 	%rd8778, %rd8767, %rd8777;
	setp.ge.u64 	%p1287, %rd8767, %rd8777;
	sub.s64 	%rd12012, %rd8778, %rd8731;
	setp.ge.u64 	%p1288, %rd8778, %rd8731;
	and.pred  	%p1289, %p1287, %p1288;
	@%p1289 bra 	$L__BB2_147;
	add.s64 	%rd12015, %rd8677, %rd12015;
	setp.lt.u64 	%p1290, %rd12015, %rd8677;
	selp.u64 	%rd8780, 1, 0, %p1290;
	add.s64 	%rd8781, %rd12014, %rd8780;
	setp.lt.u64 	%p1291, %rd8781, %rd12014;
	selp.u64 	%rd8782, 1, 0, %p1291;
	add.s64 	%rd12014, %rd8781, %rd659;
	setp.lt.u64 	%p1292, %rd12014, %rd8781;
	selp.u64 	%rd8783, 1, 0, %p1292;
	add.s64 	%rd8784, %rd12013, %rd8782;
	add.s64 	%rd8785, %rd8784, %rd8783;
	setp.lt.u64 	%p1293, %rd8785, %rd12013;
	selp.u64 	%rd8786, 1, 0, %p1293;
	add.s64 	%rd12013, %rd8785, %rd660;
	setp.lt.u64 	%p1294, %rd12013, %rd8785;
	selp.u64 	%rd8787, 1, 0, %p1294;
	add.s64 	%rd8788, %rd661, %rd12012;
	add.s64 	%rd8789, %rd8788, %rd8786;
	add.s64 	%rd12012, %rd8789, %rd8787;
$L__BB2_147:
	// begin inline asm
	mul.hi.u64 %rd8790, %rd11739, %rd11735;
	// end inline asm
	// begin inline asm
	mul.lo.u64 %rd8793, %rd11739, %rd11735;
	// end inline asm
	// begin inline asm
	mul.hi.u64 %rd8796, %rd11739, %rd11734;
	// end inline asm
	// begin inline asm
	mul.lo.u64 %rd8799, %rd11739, %rd11734;
	// end inline asm
	add.s64 	%rd8910, %rd8799, %rd8790;
	// begin inline asm
	mul.hi.u64 %rd8802, %rd11739, %rd11733;
	// end inline asm
	// begin inline asm
	mul.lo.u64 %rd8805, %rd11739, %rd11733;
	// end inline asm
	add.s64 	%rd8911, %rd8805, %rd8796;
	// begin inline asm
	mul.hi.u64 %rd8808, %rd11739, %rd11732;
	// end inline asm
	// begin inline asm
	mul.lo.u64 %rd8811, %rd11739, %rd11732;
	// end inline asm
	add.s64 	%rd8912, %rd8811, %rd8802;
	// begin inline asm
	mul.hi.u64 %rd8814, %rd11738, %rd11735;
	// end inline asm
	// begin inline asm
	mul.lo.u64 %rd8817, %rd11738, %rd11735;
	// end inline asm
	add.s64 	%rd8913, %rd8817, %rd8910;
	setp.lt.u64 	%p1295, %rd8913, %rd8817;
	selp.u64 	%rd8914, 1, 0, %p1295;
	add.s64 	%rd8915, %rd8814, %rd8914;
	// begin inline asm
	mul.hi.u64 %rd8820, %rd11738, %rd11734;
	// end inline asm
	// begin inline asm
	mul.lo.u64 %rd8823, %rd11738, %rd11734;
	// end inline asm
	add.s64 	%rd8916, %rd8823, %rd8915;
	add.s64 	%rd8917, %rd8916, %rd8911;
	setp.lt.u64 	%p1296, %rd8917, %rd8916;
	selp.u64 	%rd8918, 1, 0, %p1296;
	add.s64 	%rd8919, %rd8820, %rd8918;
	// begin inline asm
	mul.hi.u64 %rd8826, %rd11738, %rd11733;
	// end inline asm
	// begin inline asm
	mul.lo.u64 %rd8829, %rd11738, %rd11733;
	// end inline asm
	add.s64 	%rd8920, %rd8829, %rd8919;
	add.s64 	%rd8921, %rd8920, %rd8912;
	setp.lt.u64 	%p1297, %rd8921, %rd8920;
	selp.u64 	%rd8922, 1, 0, %p1297;
	add.s64 	%rd8923, %rd8826, %rd8922;
	// begin inline asm
	mul.hi.u64 %rd8832, %rd11738, %rd11732;
	// end inline asm
	// begin inline asm
	mul.lo.u64 %rd8835, %rd11738, %rd11732;
	// end inline asm
	add.s64 	%rd8924, %rd8835, %rd8923;
	add.s64 	%rd8925, %rd8924, %rd8808;
	setp.lt.u64 	%p1298, %rd8925, %rd8924;
	selp.u64 	%rd8926, 1, 0, %p1298;
	add.s64 	%rd8927, %rd8832, %rd8926;
	// begin inline asm
	mul.hi.u64 %rd8838, %rd11737, %rd11735;
	// end inline asm
	// begin inline asm
	mul.lo.u64 %rd8841, %rd11737, %rd11735;
	// end inline asm
	add.s64 	%rd8928, %rd8841, %rd8917;
	setp.lt.u64 	%p1299, %rd8928, %rd8841;
	selp.u64 	%rd8929, 1, 0, %p1299;
	add.s64 	%rd8930, %rd8838, %rd8929;
	// begin inline asm
	mul.hi.u64 %rd8844, %rd11737, %rd11734;
	// end inline asm
	// begin inline asm
	mul.lo.u64 %rd8847, %rd11737, %rd11734;
	// end inline asm
	add.s64 	%rd8931, %rd8847, %rd8930;
	add.s64 	%rd8932, %rd8931, %rd8921;
	setp.lt.u64 	%p1300, %rd8932, %rd8931;
	selp.u64 	%rd8933, 1, 0, %p1300;
	add.s64 	%rd8934, %rd8844, %rd8933;
	// begin inline asm
	mul.hi.u64 %rd8850, %rd11737, %rd11733;
	// end inline asm
	// begin inline asm
	mul.lo.u64 %rd8853, %rd11737, %rd11733;
	// end inline asm
	add.s64 	%rd8935, %rd8853, %rd8934;
	add.s64 	%rd8936, %rd8935, %rd8925;
	setp.lt.u64 	%p1301, %rd8936, %rd8935;
	selp.u64 	%rd8937, 1, 0, %p1301;
	add.s64 	%rd8938, %rd8850, %rd8937;
	// begin inline asm
	mul.hi.u64 %rd8856, %rd11737, %rd11732;
	// end inline asm
	// begin inline asm
	mul.lo.u64 %rd8859, %rd11737, %rd11732;
	// end inline asm
	add.s64 	%rd8939, %rd8859, %rd8938;
	add.s64 	%rd8940, %rd8939, %rd8927;
	setp.lt.u64 	%p1302, %rd8940, %rd8939;
	selp.u64 	%rd8941, 1, 0, %p1302;
	add.s64 	%rd8942, %rd8856, %rd8941;
	// begin inline asm
	mul.hi.u64 %rd8862, %rd11736, %rd11735;
	// end inline asm
	// begin inline asm
	mul.lo.u64 %rd8865, %rd11736, %rd11735;
	// end inline asm
	add.s64 	%rd8943, %rd8865, %rd8932;
	setp.lt.u64 	%p1303, %rd8943, %rd8865;
	selp.u64 	%rd8944, 1, 0, %p1303;
	add.s64 	%rd8945, %rd8862, %rd8944;
	// begin inline asm
	mul.hi.u64 %rd8868, %rd11736, %rd11734;
	// end inline asm
	// begin inline asm
	mul.lo.u64 %rd8871, %rd11736, %rd11734;
	// end inline asm
	add.s64 	%rd8946, %rd8871, %rd8945;
	add.s64 	%rd11914, %rd8946, %rd8936;
	setp.lt.u64 	%p1304, %rd11914, %rd8946;
	selp.u64 	%rd8947, 1, 0, %p1304;
	add.s64 	%rd8948, %rd8868, %rd8947;
	// begin inline asm
	mul.hi.u64 %rd8874, %rd11736, %rd11733;
	// end inline asm
	// begin inline asm
	mul.lo.u64 %rd8877, %rd11736, %rd11733;
	// end inline asm
	add.s64 	%rd8949, %rd8877, %rd8948;
	add.s64 	%rd11913, %rd8949, %rd8940;
	setp.lt.u64 	%p1305, %rd11913, %rd8949;
	selp.u64 	%rd8950, 1, 0, %p1305;
	add.s64 	%rd8951, %rd8874, %rd8950;
	// begin inline asm
	mul.hi.u64 %rd8880, %rd11736, %rd11732;
	// end inline asm
	// begin inline asm
	mul.lo.u64 %rd8883, %rd11736, %rd11732;
	// end inline asm
	add.s64 	%rd8952, %rd8883, %rd8951;
	add.s64 	%rd11912, %rd8952, %rd8942;
	setp.lt.u64 	%p1306, %rd11912, %rd8952;
	selp.u64 	%rd8953, 1, 0, %p1306;
	add.s64 	%rd11911, %rd8880, %rd8953;
	mul.lo.s64 	%rd8908, %rd8732, %rd8793;
	// begin inline asm
	mul.hi.u64 %rd8886, %rd8908, %rd8677;
	// end inline asm
	// begin inline asm
	mul.lo.u64 %rd8889, %rd8908, %rd8677;
	// end inline asm
	not.b64 	%rd8955, %rd8793;
	setp.gt.u64 	%p1307, %rd8889, %rd8955;
	selp.u64 	%rd8956, 1, 0, %p1307;
	add.s64 	%rd8957, %rd8886, %rd8956;
	// begin inline asm
	mul.hi.u64 %rd8892, %rd8908, %rd659;
	// end inline asm
	// begin inline asm
	mul.lo.u64 %rd8895, %rd8908, %rd659;
	// end inline asm
	add.s64 	%rd8958, %rd8895, %rd8957;
	add.s64 	%rd679, %rd8958, %rd8913;
	setp.lt.u64 	%p1308, %rd679, %rd8958;
	selp.u64 	%rd8959, 1, 0, %p1308;
	add.s64 	%rd8960, %rd8892, %rd8959;
	// begin inline asm
	mul.hi.u64 %rd8898, %rd8908, %rd660;
	// end inline asm
	// begin inline asm
	mul.lo.u64 %rd8901, %rd8908, %rd660;
	// end inline asm
	add.s64 	%rd8961, %rd8901, %rd8960;
	add.s64 	%rd681, %rd8961, %rd8928;
	setp.lt.u64 	%p1309, %rd681, %rd8961;
	selp.u64 	%rd8962, 1, 0, %p1309;
	add.s64 	%rd8963, %rd8898, %rd8962;
	ld.const.u64 	%rd682, [_ZN3lux4cuda5bn2547BN254_PE+24];
	// begin inline asm
	mul.hi.u64 %rd8904, %rd8908, %rd682;
	// end inline asm
	// begin inline asm
	mul.lo.u64 %rd8907, %rd8908, %rd682;
	// end inline asm
	add.s64 	%rd8964, %rd8907, %rd8963;
	add.s64 	%rd683, %rd8964, %rd8943;
	setp.lt.u64 	%p1310, %rd683, %rd8964;
	selp.u64 	%rd8965, 1, 0, %p1310;
	add.s64 	%rd684, %rd8904, %rd8965;
	setp.eq.s64 	%p1311, %rd684, 0;
	@%p1311 bra 	$L__BB2_151;
	add.s64 	%rd685, %rd11914, %rd684;
	setp.ge.u64 	%p1312, %rd685, %rd11914;
	mov.u64 	%rd11914, %rd685;
	@%p1312 bra 	$L__BB2_151;
	add.s64 	%rd11913, %rd11913, 1;
	setp.ne.s64 	%p1313, %rd11913, 0;
	mov.u64 	%rd11914, %rd685;
	@%p1313 bra 	$L__BB2_151;
	add.s64 	%rd11912, %rd11912, 1;
	setp.eq.s64 	%p1314, %rd11912, 0;
	selp.u64 	%rd8967, 1, 0, %p1314;
	add.s64 	%rd11911, %rd11911, %rd8967;
	mov.b64 	%rd11913, 0;
	mov.u64 	%rd11914, %rd685;
$L__BB2_151:
	mul.lo.s64 	%rd8990, %rd8732, %rd679;
	// begin inline asm
	mul.hi.u64 %rd8968, %rd8990, %rd8677;
	// end inline asm
	// begin inline asm
	mul.lo.u64 %rd8971, %rd8990, %rd8677;
	// end inline asm
	not.b64 	%rd8993, %rd679;
	setp.gt.u64 	%p1315, %rd8971, %rd8993;
	selp.u64 	%rd8994, 1, 0, %p1315;
	add.s64 	%rd8995, %rd8968, %rd8994;
	// begin inline asm
	mul.hi.u64 %rd8974, %rd8990, %rd659;
	// end inline asm
	// begin inline asm
	mul.lo.u64 %rd8977, %rd8990, %rd659;
	// end inline asm
	add.s64 	%rd8996, %rd8977, %rd8995;
	add.s64 	%rd694, %rd8996, %rd681;
	setp.lt.u64 	%p1316, %rd694, %rd8996;
	selp.u64 	%rd8997, 1, 0, %p1316;
	add.s64 	%rd8998, %rd8974, %rd8997;
	// begin inline asm
	mul.hi.u64 %rd8980, %rd8990, %rd660;
	// end inline asm
	// begin inline asm
	mul.lo.u64 %rd8983, %rd8990, %rd660;
	// end inline asm
	add.s64 	%rd8999, %rd8983, %rd8998;
	add.s64 	%rd695, %rd8999, %rd683;
	setp.lt.u64 	%p1317, %rd695, %rd8999;
	selp.u64 	%rd9000, 1, 0, %p1317;
	add.s64 	%rd9001, %rd8980, %rd9000;
	// begin inline asm
	mul.hi.u64 %rd8986, %rd8990, %rd682;
	// end inline asm
	// begin inline asm
	mul.lo.u64 %rd8989, %rd8990, %rd682;
	// end inline asm
	add.s64 	%rd9002, %rd8989, %rd9001;
	add.s64 	%rd696, %rd9002, %rd11914;
	setp.lt.u64 	%p1318, %rd696, %rd9002;
	selp.u64 	%rd9003, 1, 0, %p1318;
	add.s64 	%rd697, %rd8986, %rd9003;
	setp.eq.s64 	%p1319, %rd697, 0;
	@%p1319 bra 	$L__BB2_154;
	add.s64 	%rd698, %rd11913, %rd697;
	setp.ge.u64 	%p1320, %rd698, %rd11913;
	mov.u64 	%rd11913, %rd698;
	@%p1320 bra 	$L__BB2_154;
	add.s64 	%rd11912, %rd11912, 1;
	setp.eq.s64 	%p1321, %rd11912, 0;
	selp.u64 	%rd9004, 1, 0, %p1321;
	add.s64 	%rd11911, %rd11911, %rd9004;
$L__BB2_154:
	mul.lo.s64 	%rd9027, %rd8732, %rd694;
	// begin inline asm
	mul.hi.u64 %rd9005, %rd9027, %rd8677;
	// end inline asm
	// begin inline asm
	mul.lo.u64 %rd9008, %rd9027, %rd8677;
	// end inline asm
	not.b64 	%rd9029, %rd694;
	setp.gt.u64 	%p1322, %rd9008, %rd9029;
	selp.u64 	%rd9030, 1, 0, %p1322;
	add.s64 	%rd9031, %rd9005, %rd9030;
	// begin inline asm
	mul.hi.u64 %rd9011, %rd9027, %rd659;
	// end inline asm
	// begin inline asm
	mul.lo.u64 %rd9014, %rd9027, %rd659;
	// end inline asm
	add.s64 	%rd9032, %rd9014, %rd9031;
	add.s64 	%rd705, %rd9032, %rd695;
	setp.lt.u64 	%p1323, %rd705, %rd9032;
	selp.u64 	%rd9033, 1, 0, %p1323;
	add.s64 	%rd9034, %rd9011, %rd9033;
	// begin inline asm
	mul.hi.u64 %rd9017, %rd9027, %rd660;
	// end inline asm
	// begin inline asm
	mul.lo.u64 %rd9020, %rd9027, %rd660;
	// end inline asm
	add.s64 	%rd9035, %rd9020, %rd9034;
	add.s64 	%rd706, %rd9035, %rd696;
	setp.lt.u64 	%p1324, %rd706, %rd9035;
	selp.u64 	%rd9036, 1, 0, %p1324;
	add.s64 	%rd9037, %rd9017, %rd9036;
	// begin inline asm
	mul.hi.u64 %rd9023, %rd9027, %rd682;
	// end inline asm
	// begin inline asm
	mul.lo.u64 %rd9026, %rd9027, %rd682;
	// end inline asm
	add.s64 	%rd9038, %rd9026, %rd9037;
	add.s64 	%rd707, %rd9038, %rd11913;
	setp.lt.u64 	%p1325, %rd707, %rd9038;
	selp.u64 	%rd9039, 1, 0, %p1325;
	add.s64 	%rd708, %rd9023, %rd9039;
	setp.eq.s64 	%p1326, %rd708, 0;
	@%p1326 bra 	$L__BB2_156;
	add.s64 	%rd709, %rd11912, %rd708;
	setp.lt.u64 	%p1327, %rd709, %rd11912;
	selp.u64 	%rd9040, 1, 0, %p1327;
	add.s64 	%rd11911, %rd11911, %rd9040;
	mov.u64 	%rd11912, %rd709;
$L__BB2_156:
	mul.lo.s64 	%rd9063, %rd8732, %rd705;
	// begin inline asm
	mul.hi.u64 %rd9041, %rd9063, %rd8677;
	// end inline asm
	// begin inline asm
	mul.lo.u64 %rd9044, %rd9063, %rd8677;
	// end inline asm
	not.b64 	%rd9065, %rd705;
	setp.gt.u64 	%p1328, %rd9044, %rd9065;
	selp.u64 	%rd9066, 1, 0, %p1328;
	add.s64 	%rd9067, %rd9041, %rd9066;
	// begin inline asm
	mul.hi.u64 %rd9047, %rd9063, %rd659;
	// end inline asm
	// begin inline asm
	mul.lo.u64 %rd9050, %rd9063, %rd659;
	// end inline asm
	add.s64 	%rd9068, %rd9050, %rd9067;
	add.s64 	%rd9069, %rd9068, %rd706;
	setp.lt.u64 	%p1329, %rd9069, %rd9068;
	selp.u64 	%rd9070, 1, 0, %p1329;
	add.s64 	%rd9071, %rd9047, %rd9070;
	// begin inline asm
	mul.hi.u64 %rd9053, %rd9063, %rd660;
	// end inline asm
	// begin inline asm
	mul.lo.u64 %rd9056, %rd9063, %rd660;
	// end inline asm
	add.s64 	%rd9072, %rd9056, %rd9071;
	add.s64 	%rd9073, %rd9072, %rd707;
	setp.lt.u64 	%p1330, %rd9073, %rd9072;
	selp.u64 	%rd9074, 1, 0, %p1330;
	add.s64 	%rd9075, %rd9053, %rd9074;
	// begin inline asm
	mul.hi.u64 %rd9059, %rd9063, %rd682;
	// end inline asm
	// begin inline asm
	mul.lo.u64 %rd9062, %rd9063, %rd682;
	// end inline asm
	add.s64 	%rd9076, %rd9062, %rd9075;
	add.s64 	%rd9077, %rd9076, %rd11912;
	setp.lt.u64 	%p1331, %rd9077, %rd9076;
	selp.u64 	%rd9078, 1, 0, %p1331;
	add.s64 	%rd9079, %rd9059, %rd9078;
	add.s64 	%rd9080, %rd11911, %rd9079;
	setp.lt.u64 	%p1332, %rd9069, %rd8677;
	selp.u64 	%rd9081, 1, 0, %p1332;
	selp.s64 	%rd9082, -1, 0, %p1332;
	add.s64 	%rd9083, %rd9073, %rd9082;
	setp.lt.u64 	%p1333, %rd9073, %rd9081;
	selp.u64 	%rd9084, 1, 0, %p1333;
	sub.s64 	%rd9085, %rd9083, %rd659;
	setp.lt.u64 	%p1334, %rd9083, %rd659;
	selp.u64 	%rd9086, 1, 0, %p1334;
	add.s64 	%rd9087, %rd9086, %rd9084;
	sub.s64 	%rd9088, %rd9077, %rd9087;
	setp.lt.u64 	%p1335, %rd9077, %rd9087;
	selp.u64 	%rd9089, 1, 0, %p1335;
	sub.s64 	%rd9090, %rd9088, %rd660;
	setp.lt.u64 	%p1336, %rd9088, %rd660;
	selp.u64 	%rd9091, 1, 0, %p1336;
	add.s64 	%rd9092, %rd9091, %rd9089;
	sub.s64 	%rd9093, %rd9080, %rd9092;
	setp.ge.u64 	%p1337, %rd9080, %rd9092;
	sub.s64 	%rd9094, %rd9093, %rd682;
	setp.ge.u64 	%p1338, %rd9093, %rd682;
	and.pred  	%p1339, %p1337, %p1338;
	selp.b64 	%rd9095, %rd8677, 0, %p1339;
	sub.s64 	%rd9096, %rd9069, %rd9095;
	selp.b64 	%rd9097, %rd9085, %rd9073, %p1339;
	selp.b64 	%rd9098, %rd9090, %rd9077, %p1339;
	selp.b64 	%rd9099, %rd9094, %rd9080, %p1339;
	shl.b64 	%rd9100, %rd9096, 1;
	shr.u64 	%rd9101, %rd9096, 63;
	add.s64 	%rd9102, %rd9101, %rd9097;
	setp.lt.u64 	%p1340, %rd9102, %rd9101;
	selp.u64 	%rd9103, 1, 0, %p1340;
	add.s64 	%rd9104, %rd9102, %rd9097;
	setp.lt.u64 	%p1341, %rd9104, %rd9102;
	selp.u64 	%rd9105, 1, 0, %p1341;
	add.s64 	%rd9106, %rd9098, %rd9103;
	add.s64 	%rd9107, %rd9106, %rd9105;
	setp.lt.u64 	%p1342, %rd9107, %rd9098;
	selp.u64 	%rd9108, 1, 0, %p1342;
	add.s64 	%rd9109, %rd9107, %rd9098;
	setp.lt.u64 	%p1343, %rd9109, %rd9107;
	selp.u64 	%rd9110, 1, 0, %p1343;
	add.s64 	%rd9111, %rd9099, %rd9108;
	add.s64 	%rd9112, %rd9111, %rd9110;
	setp.lt.u64 	%p1344, %rd9112, %rd9099;
	add.s64 	%rd9113, %rd9112, %rd9099;
	setp.lt.u64 	%p1345, %rd9113, %rd9112;
	setp.lt.u64 	%p1346, %rd9100, %rd8677;
	selp.u64 	%rd9114, 1, 0, %p1346;
	selp.s64 	%rd9115, -1, 0, %p1346;
	add.s64 	%rd9116, %rd9104, %rd9115;
	setp.lt.u64 	%p1347, %rd9104, %rd9114;
	selp.u64 	%rd9117, 1, 0, %p1347;
	sub.s64 	%rd9118, %rd9116, %rd659;
	setp.lt.u64 	%p1348, %rd9116, %rd659;
	selp.u64 	%rd9119, 1, 0, %p1348;
	add.s64 	%rd9120, %rd9119, %rd9117;
	sub.s64 	%rd9121, %rd9109, %rd9120;
	setp.lt.u64 	%p1349, %rd9109, %rd9120;
	selp.u64 	%rd9122, 1, 0, %p1349;
	sub.s64 	%rd9123, %rd9121, %rd660;
	setp.lt.u64 	%p1350, %rd9121, %rd660;
	selp.u64 	%rd9124, 1, 0, %p1350;
	add.s64 	%rd9125, %rd9124, %rd9122;
	sub.s64 	%rd9126, %rd9113, %rd9125;
	setp.ge.u64 	%p1351, %rd9113, %rd9125;
	sub.s64 	%rd9127, %rd9126, %rd682;
	setp.ge.u64 	%p1352, %rd9126, %rd682;
	or.pred  	%p1353, %p1344, %p1345;
	and.pred  	%p1354, %p1351, %p1352;
	or.pred  	%p1356, %p1353, %p1354;
	selp.b64 	%rd12008, %rd9127, %rd9113, %p1356;
	selp.b64 	%rd12009, %rd9123, %rd9109, %p1356;
	selp.b64 	%rd12010, %rd9118, %rd9104, %p1356;
	selp.b64 	%rd9128, %rd8677, 0, %p1356;
	sub.s64 	%rd12011, %rd9100, %rd9128;
	bra.uni 	$L__BB2_238;
$L__BB2_157:
	// begin inline asm
	mul.hi.u64 %rd3960, %rd11832, %rd11832;
	// end inline asm
	// begin inline asm
	mul.lo.u64 %rd3963, %rd11832, %rd11832;
	// end inline asm
	// begin inline asm
	mul.hi.u64 %rd3966, %rd11832, %rd11831;
	// end inline asm
	// begin inline asm
	mul.lo.u64 %rd3969, %rd11832, %rd11831;
	// end inline asm
	add.s64 	%rd4080, %rd3969, %rd3960;
	// begin inline asm
	mul.hi.u64 %rd3972, %rd11832, %rd11830;
	// end inline asm
	// begin inline asm
	mul.lo.u64 %rd3975, %rd11832, %rd11830;
	// end inline asm
	add.s64 	%rd4081, %rd3975, %rd3966;
	// begin inline asm
	mul.hi.u64 %rd3978, %rd11832, %rd11829;
	// end inline asm
	// begin inline asm
	mul.lo.u64 %rd3981, %rd11832, %rd11829;
	// end inline asm
	add.s64 	%rd4082, %rd3981, %rd3972;
	// begin inline asm
	mul.hi.u64 %rd3984, %rd11831, %rd11832;
	// end inline asm
	// begin inline asm
	mul.lo.u64 %rd3987, %rd11831, %rd11832;
	// end inline asm
	add.s64 	%rd4083, %rd3987, %rd4080;
	setp.lt.u64 	%p393, %rd4083, %rd3987;
	selp.u64 	%rd4084, 1, 0, %p393;
	add.s64 	%rd4085, %rd3984, %rd4084;
	// begin inline asm
	mul.hi.u64 %rd3990, %rd11831, %rd11831;
	// end inline asm
	// begin inline asm
	mul.lo.u64 %rd3993, %rd11831, %rd11831;
	// end inline asm
	add.s64 	%rd4086, %rd3993, %rd4085;
	add.s64 	%rd4087, %rd4086, %rd4081;
	setp.lt.u64 	%p394, %rd4087, %rd4086;
	selp.u64 	%rd4088, 1, 0, %p394;
	add.s64 	%rd4089, %rd3990, %rd4088;
	// begin inline asm
	mul.hi.u64 %rd3996, %rd11831, %rd11830;
	// end inline asm
	// begin inline asm
	mul.lo.u64 %rd3999, %rd11831, %rd11830;
	// end inline asm
	add.s64 	%rd4090, %rd3999, %rd4089;
	add.s64 	%rd4091, %rd4090, %rd4082;
	setp.lt.u64 	%p395, %rd4091, %rd4090;
	selp.u64 	%rd4092, 1, 0, %p395;
	add.s64 	%rd4093, %rd3996, %rd4092;
	// begin inline asm
	mul.hi.u64 %rd4002, %rd11831, %rd11829;
	// end inline asm
	// begin inline asm
	mul.lo.u64 %rd4005, %rd11831, %rd11829;
	// end inline asm
	add.s64 	%rd4094, %rd4005, %rd4093;
	add.s64 	%rd4095, %rd4094, %rd3978;
	setp.lt.u64 	%p396, %rd4095, %rd4094;
	selp.u64 	%rd4096, 1, 0, %p396;
	add.s64 	%rd4097, %rd4002, %rd4096;
	// begin inline asm
	mul.hi.u64 %rd4008, %rd11830, %rd11832;
	// end inline asm
	// begin inline asm
	mul.lo.u64 %rd4011, %rd11830, %rd11832;
	// end inline asm
	add.s64 	%rd4098, %rd4011, %rd4087;
	setp.lt.u64 	%p397, %rd4098, %rd4011;
	selp.u64 	%rd4099, 1, 0, %p397;
	add.s64 	%rd4100, %rd4008, %rd4099;
	// begin inline asm
	mul.hi.u64 %rd4014, %rd11830, %rd11831;
	// end inline asm
	// begin inline asm
	mul.lo.u64 %rd4017, %rd11830, %rd11831;
	// end inline asm
	add.s64 	%rd4101, %rd4017, %rd4100;
	add.s64 	%rd4102, %rd4101, %rd4091;
	setp.lt.u64 	%p398, %rd4102, %rd4101;
	selp.u64 	%rd4103, 1, 0, %p398;
	add.s64 	%rd4104, %rd4014, %rd4103;
	// begin inline asm
	mul.hi.u64 %rd4020, %rd11830, %rd11830;
	// end inline asm
	// begin inline asm
	mul.lo.u64 %rd4023, %rd11830, %rd11830;
	// end inline asm
	add.s64 	%rd4105, %rd4023, %rd4104;
	add.s64 	%rd4106, %rd4105, %rd4095;
	setp.lt.u64 	%p399, %rd4106, %rd4105;
	selp.u64 	%rd4107, 1, 0, %p399;
	add.s64 	%rd4108, %rd4020, %rd4107;
	// begin inline asm
	mul.hi.u64 %rd4026, %rd11830, %rd11829;
	// end inline asm
	// begin inline asm
	mul.lo.u64 %rd4029, %rd11830, %rd11829;
	// end inline asm
	add.s64 	%rd4109, %rd4029, %rd4108;
	add.s64 	%rd4110, %rd4109, %rd4097;
	setp.lt.u64 	%p400, %rd4110, %rd4109;
	selp.u64 	%rd4111, 1, 0, %p400;
	add.s64 	%rd4112, %rd4026, %rd4111;
	// begin inline asm
	mul.hi.u64 %rd4032, %rd11829, %rd11832;
	// end inline asm
	// begin inline asm
	mul.lo.u64 %rd4035, %rd11829, %rd11832;
	// end inline asm
	add.s64 	%rd4113, %rd4035, %rd4102;
	setp.lt.u64 	%p401, %rd4113, %rd4035;
	selp.u64 	%rd4114, 1, 0, %p401;
	add.s64 	%rd4115, %rd4032, %rd4114;
	// begin inline asm
	mul.hi.u64 %rd4038, %rd11829, %rd11831;
	// end inline asm
	// begin inline asm
	mul.lo.u64 %rd4041, %rd11829, %rd11831;
	// end inline asm
	add.s64 	%rd4116, %rd4041, %rd4115;
	add.s64 	%rd11923, %rd4116, %rd4106;
	setp.lt.u64 	%p402, %rd11923, %rd4116;
	selp.u64 	%rd4117, 1, 0, %p402;
	add.s64 	%rd4118, %rd4038, %rd4117;
	// begin inline asm
	mul.hi.u64 %rd4044, %rd11829, %rd11830;
	// end inline asm
	// begin inline asm
	mul.lo.u64 %rd4047, %rd11829, %rd11830;
	// end inline asm
	add.s64 	%rd4119, %rd4047, %rd4118;
	add.s64 	%rd11922, %rd4119, %rd4110;
	setp.lt.u64 	%p403, %rd11922, %rd4119;
	selp.u64 	%rd4120, 1, 0, %p403;
	add.s64 	%rd4121, %rd4044, %rd4120;
	// begin inline asm
	mul.hi.u64 %rd4050, %rd11829, %rd11829;
	// end inline asm
	// begin inline asm
	mul.lo.u64 %rd4053, %rd11829, %rd11829;
	// end inline asm
	add.s64 	%rd4122, %rd4053, %rd4121;
	add.s64 	%rd11921, %rd4122, %rd4112;
	setp.lt.u64 	%p404, %rd11921, %rd4122;
	selp.u64 	%rd4123, 1, 0, %p404;
	add.s64 	%rd11920, %rd4050, %rd4123;
	ld.const.u64 	%rd4124, [_ZN3lux4cuda5bn2549BN254_INVE];
	mul.lo.s64 	%rd4078, %rd4124, %rd3963;
	ld.const.u64 	%rd4058, [_ZN3lux4cuda5bn2547BN254_PE];
	// begin inline asm
	mul.hi.u64 %rd4056, %rd4078, %rd4058;
	// end inline asm
	// begin inline asm
	mul.lo.u64 %rd4059, %rd4078, %rd4058;
	// end inline asm
	not.b64 	%rd4125, %rd3963;
	setp.gt.u64 	%p405, %rd4059, %rd4125;
	selp.u64 	%rd4126, 1, 0, %p405;
	add.s64 	%rd4127, %rd4056, %rd4126;
	ld.const.u64 	%rd4064, [_ZN3lux4cuda5bn2547BN254_PE+8];
	// begin inline asm
	mul.hi.u64 %rd4062, %rd4078, %rd4064;
	// end inline asm
	// begin inline asm
	mul.lo.u64 %rd4065, %rd4078, %rd4064;
	// end inline asm
	add.s64 	%rd4128, %rd4065, %rd4127;
	add.s64 	%rd721, %rd4128, %rd4083;
	setp.lt.u64 	%p406, %rd721, %rd4128;
	selp.u64 	%rd4129, 1, 0, %p406;
	add.s64 	%rd4130, %rd4062, %rd4129;
	ld.const.u64 	%rd4070, [_ZN3lux4cuda5bn2547BN254_PE+16];
	// begin inline asm
	mul.hi.u64 %rd4068, %rd4078, %rd4070;
	// end inline asm
	// begin inline asm
	mul.lo.u64 %rd4071, %rd4078, %rd4070;
	// end inline asm
	add.s64 	%rd4131, %rd4071, %rd4130;
	add.s64 	%rd722, %rd4131, %rd4098;
	setp.lt.u64 	%p407, %rd722, %rd4131;
	selp.u64 	%rd4132, 1, 0, %p407;
	add.s64 	%rd4133, %rd4068, %rd4132;
	ld.const.u64 	%rd4076, [_ZN3lux4cuda5bn2547BN254_PE+24];
	// begin inline asm
	mul.hi.u64 %rd4074, %rd4078, %rd4076;
	// end inline asm
	// begin inline asm
	mul.lo.u64 %rd4077, %rd4078, %rd4076;
	// end inline asm
	add.s64 	%rd4134, %rd4077, %rd4133;
	add.s64 	%rd723, %rd4134, %rd4113;
	setp.lt.u64 	%p408, %rd723, %rd4134;
	selp.u64 	%rd4135, 1, 0, %p408;
	add.s64 	%rd724, %rd4074, %rd4135;
	setp.eq.s64 	%p409, %rd724, 0;
	@%p409 bra 	$L__BB2_161;
	add.s64 	%rd725, %rd11923, %rd724;
	setp.ge.u64 	%p410, %rd725, %rd11923;
	mov.u64 	%rd11923, %rd725;
	@%p410 bra 	$L__BB2_161;
	add.s64 	%rd11922, %rd11922, 1;
	setp.ne.s64 	%p411, %rd11922, 0;
	mov.u64 	%rd11923, %rd725;
	@%p411 bra 	$L__BB2_161;
	add.s64 	%rd11921, %rd11921, 1;
	setp.eq.s64 	%p412, %rd11921, 0;
	selp.u64 	%rd4137, 1, 0, %p412;
	add.s64 	%rd11920, %rd11920, %rd4137;
	mov.b64 	%rd11922, 0;
	mov.u64 	%rd11923, %rd725;
$L__BB2_161:
	ld.const.u64 	%rd4162, [_ZN3lux4cuda5bn2549BN254_INVE];
	mul.lo.s64 	%rd4160, %rd4162, %rd721;
	ld.const.u64 	%rd4140, [_ZN3lux4cuda5bn2547BN254_PE];
	// begin inline asm
	mul.hi.u64 %rd4138, %rd4160, %rd4140;
	// end inline asm
	// begin inline asm
	mul.lo.u64 %rd4141, %rd4160, %rd4140;
	// end inline asm
	not.b64 	%rd4163, %rd721;
	setp.gt.u64 	%p413, %rd4141, %rd4163;
	selp.u64 	%rd4164, 1, 0, %p413;
	add.s64 	%rd4165, %rd4138, %rd4164;
	ld.const.u64 	%rd4146, [_ZN3lux4cuda5bn2547BN254_PE+8];
	// begin inline asm
	mul.hi.u64 %rd4144, %rd4160, %rd4146;
	// end inline asm
	// begin inline asm
	mul.lo.u64 %rd4147, %rd4160, %rd4146;
	// end inline asm
	add.s64 	%rd4166, %rd4147, %rd4165;
	add.s64 	%rd733, %rd4166, %rd722;
	setp.lt.u64 	%p414, %rd733, %rd4166;
	selp.u64 	%rd4167, 1, 0, %p414;
	add.s64 	%rd4168, %rd4144, %rd4167;
	ld.const.u64 	%rd4152, [_ZN3lux4cuda5bn2547BN254_PE+16];
	// begin inline asm
	mul.hi.u64 %rd4150, %rd4160, %rd4152;
	// end inline asm
	// begin inline asm
	mul.lo.u64 %rd4153, %rd4160, %rd4152;
	// end inline asm
	add.s64 	%rd4169, %rd4153, %rd4168;
	add.s64 	%rd734, %rd4169, %rd723;
	setp.lt.u64 	%p415, %rd734, %rd4169;
	selp.u64 	%rd4170, 1, 0, %p415;
	add.s64 	%rd4171, %rd4150, %rd4170;
	ld.const.u64 	%rd4158, [_ZN3lux4cuda5bn2547BN254_PE+24];
	// begin inline asm
	mul.hi.u64 %rd4156, %rd4160, %rd4158;
	// end inline asm
	// begin inline asm
	mul.lo.u64 %rd4159, %rd4160, %rd4158;
	// end inline asm
	add.s64 	%rd4172, %rd4159, %rd4171;
	add.s64 	%rd735, %rd4172, %rd11923;
	setp.lt.u64 	%p416, %rd735, %rd4172;
	selp.u64 	%rd4173, 1, 0, %p416;
	add.s64 	%rd736, %rd4156, %rd4173;
	setp.eq.s64 	%p417, %rd736, 0;
	@%p417 bra 	$L__BB2_164;
	add.s64 	%rd737, %rd11922, %rd736;
	setp.ge.u64 	%p418, %rd737, %rd11922;
	mov.u64 	%rd11922, %rd737;
	@%p418 bra 	$L__BB2_164;
	add.s64 	%rd11921, %rd11921, 1;
	setp.eq.s64 	%p419, %rd11921, 0;
	selp.u64 	%rd4174, 1, 0, %p419;
	add.s64 	%rd11920, %rd11920, %rd4174;
$L__BB2_164:
	ld.const.u64 	%rd4199, [_ZN3lux4cuda5bn2549BN254_INVE];
	mul.lo.s64 	%rd4197, %rd4199, %rd733;
	ld.const.u64 	%rd4177, [_ZN3lux4cuda5bn2547BN254_PE];
	// begin inline asm
	mul.hi.u64 %rd4175, %rd4197, %rd4177;
	// end inline asm
	// begin inline asm
	mul.lo.u64 %rd4178, %rd4197, %rd4177;
	// end inline asm
	not.b64 	%rd4200, %rd733;
	setp.gt.u64 	%p420, %rd4178, %rd4200;
	selp.u64 	%rd4201, 1, 0, %p420;
	add.s64 	%rd4202, %rd4175, %rd4201;
	ld.const.u64 	%rd4183, [_ZN3lux4cuda5bn2547BN254_PE+8];
	// begin inline asm
	mul.hi.u64 %rd4181, %rd4197, %rd4183;
	// end inline asm
	// begin inline asm
	mul.lo.u64 %rd4184, %rd4197, %rd4183;
	// end inline asm
	add.s64 	%rd4203, %rd4184, %rd4202;
	add.s64 	%rd743, %rd4203, %rd734;
	setp.lt.u64 	%p421, %rd743, %rd4203;
	selp.u64 	%rd4204, 1, 0, %p421;
	add.s64 	%rd4205, %rd4181, %rd4204;
	ld.const.u64 	%rd4189, [_ZN3lux4cuda5bn2547BN254_PE+16];
	// begin inline asm
	mul.hi.u64 %rd4187, %rd4197, %rd4189;
	// end inline asm
	// begin inline asm
	mul.lo.u64 %rd4190, %rd4197, %rd4189;
	// end inline asm
	add.s64 	%rd4206, %rd4190, %rd4205;
	add.s64 	%rd744, %rd4206, %rd735;
	setp.lt.u64 	%p422, %rd744, %rd4206;
	selp.u64 	%rd4207, 1, 0, %p422;
	add.s64 	%rd4208, %rd4187, %rd4207;
	ld.const.u64 	%rd4195, [_ZN3lux4cuda5bn2547BN254_PE+24];
	// begin inline asm
	mul.hi.u64 %rd4193, %rd4197, %rd4195;
	// end inline asm
	// begin inline asm
	mul.lo.u64 %rd4196, %rd4197, %rd4195;
	// end inline asm
	add.s64 	%rd4209, %rd4196, %rd4208;
	add.s64 	%rd745, %rd4209, %rd11922;
	setp.lt.u64 	%p423, %rd745, %rd4209;
	selp.u64 	%rd4210, 1, 0, %p423;
	add.s64 	%rd746, %rd4193, %rd4210;
	setp.eq.s64 	%p424, %rd746, 0;
	@%p424 bra 	$L__BB2_166;
	add.s64 	%rd747, %rd11921, %rd746;
	setp.lt.u64 	%p425, %rd747, %rd11921;
	selp.u64 	%rd4211, 1, 0, %p425;
	add.s64 	%rd11920, %rd11920, %rd4211;
	mov.u64 	%rd11921, %rd747;
$L__BB2_166:
	ld.const.u64 	%rd4356, [_ZN3lux4cuda5bn2549BN254_INVE];
	mul.lo.s64 	%rd4234, %rd4356, %rd743;
	ld.const.u64 	%rd4214, [_ZN3lux4cuda5bn2547BN254_PE];
	// begin inline asm
	mul.hi.u64 %rd4212, %rd4234, %rd4214;
	// end inline asm
	// begin inline asm
	mul.lo.u64 %rd4215, %rd4234, %rd4214;
	// end inline asm
	not.b64 	%rd4357, %rd743;
	setp.gt.u64 	%p426, %rd4215, %rd4357;
	selp.u64 	%rd4358, 1, 0, %p426;
	add.s64 	%rd4359, %rd4212, %rd4358;
	ld.const.u64 	%rd4220, [_ZN3lux4cuda5bn2547BN254_PE+8];
	// begin inline asm
	mul.hi.u64 %rd4218, %rd4234, %rd4220;
	// end inline asm
	// begin inline asm
	mul.lo.u64 %rd4221, %rd4234, %rd4220;
	// end inline asm
	add.s64 	%rd4360, %rd4221, %rd4359;
	add.s64 	%rd4361, %rd4360, %rd744;
	setp.lt.u64 	%p427, %rd4361, %rd4360;
	selp.u64 	%rd4362, 1, 0, %p427;
	add.s64 	%rd4363, %rd4218, %rd4362;
	ld.const.u64 	%rd4226, [_ZN3lux4cuda5bn2547BN254_PE+16];
	// begin inline asm
	mul.hi.u64 %rd4224, %rd4234, %rd4226;
	// end inline asm
	// begin inline asm
	mul.lo.u64 %rd4227, %rd4234, %rd4226;
	// end inline asm
	add.s64 	%rd4364, %rd4227, %rd4363;
	add.s64 	%rd4365, %rd4364, %rd745;
	setp.lt.u64 	%p428, %rd4365, %rd4364;
	selp.u64 	%rd4366, 1, 0, %p428;
	add.s64 	%rd4367, %rd4224, %rd4366;
	ld.const.u64 	%rd4232, [_ZN3lux4cuda5bn2547BN254_PE+24];
	// begin inline asm
	mul.hi.u64 %rd4230, %rd4234, %rd4232;
	// end inline asm
	// begin inline asm
	mul.lo.u64 %rd4233, %rd4234, %rd4232;
	// end inline asm
	add.s64 	%rd4368, %rd4233, %rd4367;
	add.s64 	%rd4369, %rd4368, %rd11921;
	setp.lt.u64 	%p429, %rd4369, %rd4368;
	selp.u64 	%rd4370, 1, 0, %p429;
	add.s64 	%rd4371, %rd4230, %rd4370;
	add.s64 	%rd4372, %rd11920, %rd4371;
	setp.lt.u64 	%p430, %rd4361, %rd4214;
	selp.u64 	%rd4373, 1, 0, %p430;
	selp.s64 	%rd4374, -1, 0, %p430;
	add.s64 	%rd4375, %rd4365, %rd4374;
	setp.lt.u64 	%p431, %rd4365, %rd4373;
	selp.u64 	%rd4376, 1, 0, %p431;
	sub.s64 	%rd4377, %rd4375, %rd4220;
	setp.lt.u64 	%p432, %rd4375, %rd4220;
	selp.u64 	%rd4378, 1, 0, %p432;
	add.s64 	%rd4379, %rd4378, %rd4376;
	sub.s64 	%rd4380, %rd4369, %rd4379;
	setp.lt.u64 	%p433, %rd4369, %rd4379;
	selp.u64 	%rd4381, 1, 0, %p433;
	sub.s64 	%rd4382, %rd4380, %rd4226;
	setp.lt.u64 	%p434, %rd4380, %rd4226;
	selp.u64 	%rd4383, 1, 0, %p434;
	add.s64 	%rd4384, %rd4383, %rd4381;
	sub.s64 	%rd4385, %rd4372, %rd4384;
	setp.ge.u64 	%p435, %rd4372, %rd4384;
	sub.s64 	%rd4386, %rd4385, %rd4232;
	setp.ge.u64 	%p436, %rd4385, %rd4232;
	and.pred  	%p437, %p435, %p436;
	selp.b64 	%rd4387, %rd4214, 0, %p437;
	sub.s64 	%rd4313, %rd4361, %rd4387;
	selp.b64 	%rd4319, %rd4377, %rd4365, %p437;
	selp.b64 	%rd4325, %rd4382, %rd4369, %p437;
	selp.b64 	%rd4331, %rd4386, %rd4372, %p437;
	// begin inline asm
	mul.hi.u64 %rd4236, %rd11832, %rd4313;
	// end inline asm
	// begin inline asm
	mul.lo.u64 %rd4239, %rd11832, %rd4313;
	// end inline asm
	// begin inline asm
	mul.hi.u64 %rd4242, %rd11832, %rd4319;
	// end inline asm
	// begin inline asm
	mul.lo.u64 %rd4245, %rd11832, %rd4319;
	// end inline asm
	add.s64 	%rd4388, %rd4245, %rd4236;
	// begin inline asm
	mul.hi.u64 %rd4248, %rd11832, %rd4325;
	// end inline asm
	// begin inline asm
	mul.lo.u64 %rd4251, %rd11832, %rd4325;
	// end inline asm
	add.s64 	%rd4389, %rd4251, %rd4242;
	// begin inline asm
	mul.hi.u64 %rd4254, %rd11832, %rd4331;
	// end inline asm
	// begin inline asm
	mul.lo.u64 %rd4257, %rd11832, %rd4331;
	// end inline asm
	add.s64 	%rd4390, %rd4257, %rd4248;
	// begin inline asm
	mul.hi.u64 %rd4260, %rd11831, %rd4313;
	// end inline asm
	// begin inline asm
	mul.lo.u64 %rd4263, %rd11831, %rd4313;
	// end inline asm
	add.s64 	%rd4391, %rd4263, %rd4388;
	setp.lt.u64 	%p438, %rd4391, %rd4263;
	selp.u64 	%rd4392, 1, 0, %p438;
	add.s64 	%rd4393, %rd4260, %rd4392;
	// begin inline asm
	mul.hi.u64 %rd4266, %rd11831, %rd4319;
	// end inline asm
	// begin inline asm
	mul.lo.u64 %rd4269, %rd11831, %rd4319;
	// end inline asm
	add.s64 	%rd4394, %rd4269, %rd4393;
	add.s64 	%rd4395, %rd4394, %rd4389;
	setp.lt.u64 	%p439, %rd4395, %rd4394;
	selp.u64 	%rd4396, 1, 0, %p439;
	add.s64 	%rd4397, %rd4266, %rd4396;
	// begin inline asm
	mul.hi.u64 %rd4272, %rd11831, %rd4325;
	// end inline asm
	// begin inline asm
	mul.lo.u64 %rd4275, %rd11831, %rd4325;
	// end inline asm
	add.s64 	%rd4398, %rd4275, %rd4397;
	add.s64 	%rd4399, %rd4398, %rd4390;
	setp.lt.u64 	%p440, %rd4399, %rd4398;
	selp.u64 	%rd4400, 1, 0, %p440;
	add.s64 	%rd4401, %rd4272, %rd4400;
	// begin inline asm
	mul.hi.u64 %rd4278, %rd11831, %rd4331;
	// end inline asm
	// begin inline asm
	mul.lo.u64 %rd4281, %rd11831, %rd4331;
	// end inline asm
	add.s64 	%rd4402, %rd4281, %rd4401;
	add.s64 	%rd4403, %rd4402, %rd4254;
	setp.lt.u64 	%p441, %rd4403, %rd4402;
	selp.u64 	%rd4404, 1, 0, %p441;
	add.s64 	%rd4405, %rd4278, %rd4404;
	// begin inline asm
	mul.hi.u64 %rd4284, %rd11830, %rd4313;
	// end inline asm
	// begin inline asm
	mul.lo.u64 %rd4287, %rd11830, %rd4313;
	// end inline asm
	add.s64 	%rd4406, %rd4287, %rd4395;
	setp.lt.u64 	%p442, %rd4406, %rd4287;
	selp.u64 	%rd4407, 1, 0, %p442;
	add.s64 	%rd4408, %rd4284, %rd4407;
	// begin inline asm
	mul.hi.u64 %rd4290, %rd11830, %rd4319;
	// end inline asm
	// begin inline asm
	mul.lo.u64 %rd4293, %rd11830, %rd4319;
	// end inline asm
	add.s64 	%rd4409, %rd4293, %rd4408;
	add.s64 	%rd4410, %rd4409, %rd4399;
	setp.lt.u64 	%p443, %rd4410, %rd4409;
	selp.u64 	%rd4411, 1, 0, %p443;
	add.s64 	%rd4412, %rd4290, %rd4411;
	// begin inline asm
	mul.hi.u64 %rd4296, %rd11830, %rd4325;
	// end inline asm
	// begin inline asm
	mul.lo.u64 %rd4299, %rd11830, %rd4325;
	// end inline asm
	add.s64 	%rd4413, %rd4299, %rd4412;
	add.s64 	%rd4414, %rd4413, %rd4403;
	setp.lt.u64 	%p444, %rd4414, %rd4413;
	selp.u64 	%rd4415, 1, 0, %p444;
	add.s64 	%rd4416, %rd4296, %rd4415;
	// begin inline asm
	mul.hi.u64 %rd4302, %rd11830, %rd4331;
	// end inline asm
	// begin inline asm
	mul.lo.u64 %rd4305, %rd11830, %rd4331;
	// end inline asm
	add.s64 	%rd4417, %rd4305, %rd4416;
	add.s64 	%rd4418, %rd4417, %rd4405;
	setp.lt.u64 	%p445, %rd4418, %rd4417;
	selp.u64 	%rd4419, 1, 0, %p445;
	add.s64 	%rd4420, %rd4302, %rd4419;
	// begin inline asm
	mul.hi.u64 %rd4308, %rd11829, %rd4313;
	// end inline asm
	// begin inline asm
	mul.lo.u64 %rd4311, %rd11829, %rd4313;
	// end inline asm
	add.s64 	%rd4421, %rd4311, %rd4410;
	setp.lt.u64 	%p446, %rd4421, %rd4311;
	selp.u64 	%rd4422, 1, 0, %p446;
	add.s64 	%rd4423, %rd4308, %rd4422;
	// begin inline asm
	mul.hi.u64 %rd4314, %rd11829, %rd4319;
	// end inline asm
	// begin inline asm
	mul.lo.u64 %rd4317, %rd11829, %rd4319;
	// end inline asm
	add.s64 	%rd4424, %rd4317, %rd4423;
	add.s64 	%rd11932, %rd4424, %rd4414;
	setp.lt.u64 	%p447, %rd11932, %rd4424;
	selp.u64 	%rd4425, 1, 0, %p447;
	add.s64 	%rd4426, %rd4314, %rd4425;
	// begin inline asm
	mul.hi.u64 %rd4320, %rd11829, %rd4325;
	// end inline asm
	// begin inline asm
	mul.lo.u64 %rd4323, %rd11829, %rd4325;
	// end inline asm
	add.s64 	%rd4427, %rd4323, %rd4426;
	add.s64 	%rd11931, %rd4427, %rd4418;
	setp.lt.u64 	%p448, %rd11931, %rd4427;
	selp.u64 	%rd4428, 1, 0, %p448;
	add.s64 	%rd4429, %rd4320, %rd4428;
	// begin inline asm
	mul.hi.u64 %rd4326, %rd11829, %rd4331;
	// end inline asm
	// begin inline asm
	mul.lo.u64 %rd4329, %rd11829, %rd4331;
	// end inline asm
	add.s64 	%rd4430, %rd4329, %rd4429;
	add.s64 	%rd11930, %rd4430, %rd4420;
	setp.lt.u64 	%p449, %rd11930, %rd4430;
	selp.u64 	%rd4431, 1, 0, %p449;
	add.s64 	%rd11929, %rd4326, %rd4431;
	mul.lo.s64 	%rd4354, %rd4356, %rd4239;
	// begin inline asm
	mul.hi.u64 %rd4332, %rd4354, %rd4214;
	// end inline asm
	// begin inline asm
	mul.lo.u64 %rd4335, %rd4354, %rd4214;
	// end inline asm
	not.b64 	%rd4432, %rd4239;
	setp.gt.u64 	%p450, %rd4335, %rd4432;
	selp.u64 	%rd4433, 1, 0, %p450;
	add.s64 	%rd4434, %rd4332, %rd4433;
	// begin inline asm
	mul.hi.u64 %rd4338, %rd4354, %rd4220;
	// end inline asm
	// begin inline asm
	mul.lo.u64 %rd4341, %rd4354, %rd4220;
	// end inline asm
	add.s64 	%rd4435, %rd4341, %rd4434;
	add.s64 	%rd759, %rd4435, %rd4391;
	setp.lt.u64 	%p451, %rd759, %rd4435;
	selp.u64 	%rd4436, 1, 0, %p451;
	add.s64 	%rd4437, %rd4338, %rd4436;
	// begin inline asm
	mul.hi.u64 %rd4344, %rd4354, %rd4226;
	// end inline asm
	// begin inline asm
	mul.lo.u64 %rd4347, %rd4354, %rd4226;
	// end inline asm
	add.s64 	%rd4438, %rd4347, %rd4437;
	add.s64 	%rd760, %rd4438, %rd4406;
	setp.lt.u64 	%p452, %rd760, %rd4438;
	selp.u64 	%rd4439, 1, 0, %p452;
	add.s64 	%rd4440, %rd4344, %rd4439;
	// begin inline asm
	mul.hi.u64 %rd4350, %rd4354, %rd4232;
	// end inline asm
	// begin inline asm
	mul.lo.u64 %rd4353, %rd4354, %rd4232;
	// end inline asm
	add.s64 	%rd4441, %rd4353, %rd4440;
	add.s64 	%rd761, %rd4441, %rd4421;
	setp.lt.u64 	%p453, %rd761, %rd4441;
	selp.u64 	%rd4442, 1, 0, %p453;
	add.s64 	%rd762, %rd4350, %rd4442;
	setp.eq.s64 	%p454, %rd762, 0;
	@%p454 bra 	$L__BB2_170;
	add.s64 	%rd763, %rd11932, %rd762;
	setp.ge.u64 	%p455, %rd763, %rd11932;
	mov.u64 	%rd11932, %rd763;
	@%p455 bra 	$L__BB2_170;
	add.s64 	%rd11931, %rd11931, 1;
	setp.ne.s64 	%p456, %rd11931, 0;
	mov.u64 	%rd11932, %rd763;
	@%p456 bra 	$L__BB2_170;
	add.s64 	%rd11930, %rd11930, 1;
	setp.eq.s64 	%p457, %rd11930, 0;
	selp.u64 	%rd4444, 1, 0, %p457;
	add.s64 	%rd11929, %rd11929, %rd4444;
	mov.b64 	%rd11931, 0;
	mov.u64 	%rd11932, %rd763;
$L__BB2_170:
	ld.const.u64 	%rd4469, [_ZN3lux4cuda5bn2549BN254_INVE];
	mul.lo.s64 	%rd4467, %rd4469, %rd759;
	ld.const.u64 	%rd4447, [_ZN3lux4cuda5bn2547BN254_PE];
	// begin inline asm
	mul.hi.u64 %rd4445, %rd4467, %rd4447;
	// end inline asm
	// begin inline asm
	mul.lo.u64 %rd4448, %rd4467, %rd4447;
	// end inline asm
	not.b64 	%rd4470, %rd759;
	setp.gt.u64 	%p458, %rd4448, %rd4470;
	selp.u64 	%rd4471, 1, 0, %p458;
	add.s64 	%rd4472, %rd4445, %rd4471;
	ld.const.u64 	%rd4453, [_ZN3lux4cuda5bn2547BN254_PE+8];
	// begin inline asm
	mul.hi.u64 %rd4451, %rd4467, %rd4453;
	// end inline asm
	// begin inline asm
	mul.lo.u64 %rd4454, %rd4467, %rd4453;
	// end inline asm
	add.s64 	%rd4473, %rd4454, %rd4472;
	add.s64 	%rd771, %rd4473, %rd760;
	setp.lt.u64 	%p459, %rd771, %rd4473;
	selp.u64 	%rd4474, 1, 0, %p459;
	add.s64 	%rd4475, %rd4451, %rd4474;
	ld.const.u64 	%rd4459, [_ZN3lux4cuda5bn2547BN254_PE+16];
	// begin inline asm
	mul.hi.u64 %rd4457, %rd4467, %rd4459;
	// end inline asm
	// begin inline asm
	mul.lo.u64 %rd4460, %rd4467, %rd4459;
	// end inline asm
	add.s64 	%rd4476, %rd4460, %rd4475;
	add.s64 	%rd772, %rd4476, %rd761;
	setp.lt.u64 	%p460, %rd772, %rd4476;
	selp.u64 	%rd4477, 1, 0, %p460;
	add.s64 	%rd4478, %rd4457, %rd4477;
	ld.const.u64 	%rd4465, [_ZN3lux4cuda5bn2547BN254_PE+24];
	// begin inline asm
	mul.hi.u64 %rd4463, %rd4467, %rd4465;
	// end inline asm
	// begin inline asm
	mul.lo.u64 %rd4466, %rd4467, %rd4465;
	// end inline asm
	add.s64 	%rd4479, %rd4466, %rd4478;
	add.s64 	%rd773, %rd4479, %rd11932;
	setp.lt.u64 	%p461, %rd773, %rd4479;
	selp.u64 	%rd4480, 1, 0, %p461;
	add.s64 	%rd774, %rd4463, %rd4480;
	setp.eq.s64 	%p462, %rd774, 0;
	@%p462 bra 	$L__BB2_173;
	add.s64 	%rd775, %rd11931, %rd774;
	setp.ge.u64 	%p463, %rd775, %rd11931;
	mov.u64 	%rd11931, %rd775;
	@%p463 bra 	$L__BB2_173;
	add.s64 	%rd11930, %rd11930, 1;
	setp.eq.s64 	%p464, %rd11930, 0;
	selp.u64 	%rd4481, 1, 0, %p464;
	add.s64 	%rd11929, %rd11929, %rd4481;
$L__BB2_173:
	ld.const.u64 	%rd4506, [_ZN3lux4cuda5bn2549BN254_INVE];
	mul.lo.s64 	%rd4504, %rd4506, %rd771;
	ld.const.u64 	%rd4484, [_ZN3lux4cuda5bn2547BN254_PE];
	// begin inline asm
	mul.hi.u64 %rd4482, %rd4504, %rd4484;
	// end inline asm
	// begin inline asm
	mul.lo.u64 %rd4485, %rd4504, %rd4484;
	// end inline asm
	not.b64 	%rd4507, %rd771;
	setp.gt.u64 	%p465, %rd4485, %rd4507;
	selp.u64 	%rd4508, 1, 0, %p465;
	add.s64 	%rd4509, %rd4482, %rd4508;
	ld.const.u64 	%rd4490, [_ZN3lux4cuda5bn2547BN254_PE+8];
	// begin inline asm
	mul.hi.u64 %rd4488, %rd4504, %rd4490;
	// end inline asm
	// begin inline asm
	mul.lo.u64 %rd4491, %rd4504, %rd4490;
	// end inline asm
	add.s64 	%rd4510, %rd4491, %rd4509;
	add.s64 	%rd781, %rd4510, %rd772;
	setp.lt.u64 	%p466, %rd781, %rd4510;
	selp.u64 	%rd4511, 1, 0, %p466;
	add.s64 	%rd4512, %rd4488, %rd4511;
	ld.const.u64 	%rd4496, [_ZN3lux4cuda5bn2547BN254_PE+16];
	// begin inline asm
	mul.hi.u64 %rd4494, %rd4504, %rd4496;
	// end inline asm
	// begin inline asm
	mul.lo.u64 %rd4497, %rd4504, %rd4496;
	// end inline asm
	add.s64 	%rd4513, %rd4497, %rd4512;
	add.s64 	%rd782, %rd4513, %rd773;
	setp.lt.u64 	%p467, %rd782, %rd4513;
	selp.u64 	%rd4514, 1, 0, %p467;
	add.s64 	%rd4515, %rd4494, %rd4514;
	ld.const.u64 	%rd4502, [_ZN3lux4cuda5bn2547BN254_PE+24];
	// begin inline asm
	mul.hi.u64 %rd4500, %rd4504, %rd4502;
	// end inline asm
	// begin inline asm
	mul.lo.u64 %rd4503, %rd4504, %rd4502;
	// end inline asm
	add.s64 	%rd4516, %rd4503, %rd4515;
	add.s64 	%rd783, %rd4516, %rd11931;
	setp.lt.u64 	%p468, %rd783, %rd4516;
	selp.u64 	%rd4517, 1, 0, %p468;
	add.s64 	%rd784, %rd4500, %rd4517;
	setp.eq.s64 	%p469, %rd784, 0;
	@%p469 bra 	$L__BB2_175;
	add.s64 	%rd785, %rd11930, %rd784;
	setp.lt.u64 	%p470, %rd785, %rd11930;
	selp.u64 	%rd4518, 1, 0, %p470;
	add.s64 	%rd11929, %rd11929, %rd4518;
	mov.u64 	%rd11930, %rd785;
$L__BB2_175:
	ld.const.u64 	%rd4663, [_ZN3lux4cuda5bn2549BN254_INVE];
	mul.lo.s64 	%rd4541, %rd4663, %rd781;
	ld.const.u64 	%rd4521, [_ZN3lux4cuda5bn2547BN254_PE];
	// begin inline asm
	mul.hi.u64 %rd4519, %rd4541, %rd4521;
	// end inline asm
	// begin inline asm
	mul.lo.u64 %rd4522, %rd4541, %rd4521;
	// end inline asm
	not.b64 	%rd4664, %rd781;
	setp.gt.u64 	%p471, %rd4522, %rd4664;
	selp.u64 	%rd4665, 1, 0, %p471;
	add.s64 	%rd4666, %rd4519, %rd4665;
	ld.const.u64 	%rd4527, [_ZN3lux4cuda5bn2547BN254_PE+8];
	// begin inline asm
	mul.hi.u64 %rd4525, %rd4541, %rd4527;
	// end inline asm
	// begin inline asm
	mul.lo.u64 %rd4528, %rd4541, %rd4527;
	// end inline asm
	add.s64 	%rd4667, %rd4528, %rd4666;
	add.s64 	%rd4668, %rd4667, %rd782;
	setp.lt.u64 	%p472, %rd4668, %rd4667;
	selp.u64 	%rd4669, 1, 0, %p472;
	add.s64 	%rd4670, %rd4525, %rd4669;
	ld.const.u64 	%rd4533, [_ZN3lux4cuda5bn2547BN254_PE+16];
	// begin inline asm
	mul.hi.u64 %rd4531, %rd4541, %rd4533;
	// end inline asm
	// begin inline asm
	mul.lo.u64 %rd4534, %rd4541, %rd4533;
	// end inline asm
	add.s64 	%rd4671, %rd4534, %rd4670;
	add.s64 	%rd4672, %rd4671, %rd783;
	setp.lt.u64 	%p473, %rd4672, %rd4671;
	selp.u64 	%rd4673, 1, 0, %p473;
	add.s64 	%rd4674, %rd4531, %rd4673;
	ld.const.u64 	%rd4539, [_ZN3lux4cuda5bn2547BN254_PE+24];
	// begin inline asm
	mul.hi.u64 %rd4537, %rd4541, %rd4539;
	// end inline asm
	// begin inline asm
	mul.lo.u64 %rd4540, %rd4541, %rd4539;
	// end inline asm
	add.s64 	%rd4675, %rd4540, %rd4674;
	add.s64 	%rd4676, %rd4675, %rd11930;
	setp.lt.u64 	%p474, %rd4676, %rd4675;
	selp.u64 	%rd4677, 1, 0, %p474;
	add.s64 	%rd4678, %rd4537, %rd4677;
	add.s64 	%rd4679, %rd11929, %rd4678;
	setp.lt.u64 	%p475, %rd4668, %rd4521;
	selp.u64 	%rd4680, 1, 0, %p475;
	selp.s64 	%rd4681, -1, 0, %p475;
	add.s64 	%rd4682, %rd4672, %rd4681;
	setp.lt.u64 	%p476, %rd4672, %rd4680;
	selp.u64 	%rd4683, 1, 0, %p476;
	sub.s64 	%rd4684, %rd4682, %rd4527;
	setp.lt.u64 	%p477, %rd4682, %rd4527;
	selp.u64 	%rd4685, 1, 0, %p477;
	add.s64 	%rd4686, %rd4685, %rd4683;
	sub.s64 	%rd4687, %rd4676, %rd4686;
	setp.lt.u64 	%p478, %rd4676, %rd4686;
	selp.u64 	%rd4688, 1, 0, %p478;
	sub.s64 	%rd4689, %rd4687, %rd4533;
	setp.lt.u64 	%p479, %rd4687, %rd4533;
	selp.u64 	%rd4690, 1, 0, %p479;
	add.s64 	%rd4691, %rd4690, %rd4688;
	sub.s64 	%rd4692, %rd4679, %rd4691;
	setp.ge.u64 	%p480, %rd4679, %rd4691;
	sub.s64 	%rd4693, %rd4692, %rd4539;
	setp.ge.u64 	%p481, %rd4692, %rd4539;
	and.pred  	%p482, %p480, %p481;
	selp.b64 	%rd4694, %rd4521, 0, %p482;
	sub.s64 	%rd789, %rd4668, %rd4694;
	selp.b64 	%rd790, %rd4684, %rd4672, %p482;
	selp.b64 	%rd791, %rd4689, %rd4676, %p482;
	selp.b64 	%rd792, %rd4693, %rd4679, %p482;
	// begin inline asm
	mul.hi.u64 %rd4543, %rd176, %rd4313;
	// end inline asm
	// begin inline asm
	mul.lo.u64 %rd4546, %rd176, %rd4313;
	// end inline asm
	// begin inline asm
	mul.hi.u64 %rd4549, %rd176, %rd4319;
	// end inline asm
	// begin inline asm
	mul.lo.u64 %rd4552, %rd176, %rd4319;
	// end inline asm
	add.s64 	%rd4695, %rd4552, %rd4543;
	// begin inline asm
	mul.hi.u64 %rd4555, %rd176, %rd4325;
	// end inline asm
	// begin inline asm
	mul.lo.u64 %rd4558, %rd176, %rd4325;
	// end inline asm
	add.s64 	%rd4696, %rd4558, %rd4549;
	// begin inline asm
	mul.hi.u64 %rd4561, %rd176, %rd4331;
	// end inline asm
	// begin inline asm
	mul.lo.u64 %rd4564, %rd176, %rd4331;
	// end inline asm
	add.s64 	%rd4697, %rd4564, %rd4555;
	// begin inline asm
	mul.hi.u64 %rd4567, %rd175, %rd4313;
	// end inline asm
	// begin inline asm
	mul.lo.u64 %rd4570, %rd175, %rd4313;
	// end inline asm
	add.s64 	%rd4698, %rd4570, %rd4695;
	setp.lt.u64 	%p483, %rd4698, %rd4570;
	selp.u64 	%rd4699, 1, 0, %p483;
	add.s64 	%rd4700, %rd4567, %rd4699;
	// begin inline asm
	mul.hi.u64 %rd4573, %rd175, %rd4319;
	// end inline asm
	// begin inline asm
	mul.lo.u64 %rd4576, %rd175, %rd4319;
	// end inline asm
	add.s64 	%rd4701, %rd4576, %rd4700;
	add.s64 	%rd4702, %rd4701, %rd4696;
	setp.lt.u64 	%p484, %rd4702, %rd4701;
	selp.u64 	%rd4703, 1, 0, %p484;
	add.s64 	%rd4704, %rd4573, %rd4703;
	// begin inline asm
	mul.hi.u64 %rd4579, %rd175, %rd4325;
	// end inline asm
	// begin inline asm
	mul.lo.u64 %rd4582, %rd175, %rd4325;
	// end inline asm
	add.s64 	%rd4705, %rd4582, %rd4704;
	add.s64 	%rd4706, %rd4705, %rd4697;
	setp.lt.u64 	%p485, %rd4706, %rd4705;
	selp.u64 	%rd4707, 1, 0, %p485;
	add.s64 	%rd4708, %rd4579, %rd4707;
	// begin inline asm
	mul.hi.u64 %rd4585, %rd175, %rd4331;
	// end inline asm
	// begin inline asm
	mul.lo.u64 %rd4588, %rd175, %rd4331;
	// end inline asm
	add.s64 	%rd4709, %rd4588, %rd4708;
	add.s64 	%rd4710, %rd4709, %rd4561;
	setp.lt.u64 	%p486, %rd4710, %rd4709;
	selp.u64 	%rd4711, 1, 0, %p486;
	add.s64 	%rd4712, %rd4585, %rd4711;
	// begin inline asm
	mul.hi.u64 %rd4591, %rd174, %rd4313;
	// end inline asm
	// begin inline asm
	mul.lo.u64 %rd4594, %rd174, %rd4313;
	// end inline asm
	add.s64 	%rd4713, %rd4594, %rd4702;
	setp.lt.u64 	%p487, %rd4713, %rd4594;
	selp.u64 	%rd4714, 1, 0, %p487;
	add.s64 	%rd4715, %rd4591, %rd4714;
	// begin inline asm
	mul.hi.u64 %rd4597, %rd174, %rd4319;
	// end inline asm
	// begin inline asm
	mul.lo.u64 %rd4600, %rd174, %rd4319;
	// end inline asm
	add.s64 	%rd4716, %rd4600, %rd4715;
	add.s64 	%rd4717, %rd4716, %rd4706;
	setp.lt.u64 	%p488, %rd4717, %rd4716;
	selp.u64 	%rd4718, 1, 0, %p488;
	add.s64 	%rd4719, %rd4597, %rd4718;
	// begin inline asm
	mul.hi.u64 %rd4603, %rd174, %rd4325;
	// end inline asm
	// begin inline asm
	mul.lo.u64 %rd4606, %rd174, %rd4325;
	// end inline asm
	add.s64 	%rd4720, %rd4606, %rd4719;
	add.s64 	%rd4721, %rd4720, %rd4710;
	setp.lt.u64 	%p489, %rd4721, %rd4720;
	selp.u64 	%rd4722, 1, 0, %p489;
	add.s64 	%rd4723, %rd4603, %rd4722;
	// begin inline asm
	mul.hi.u64 %rd4609, %rd174, %rd4331;
	// end inline asm
	// begin inline asm
	mul.lo.u64 %rd4612, %rd174, %rd4331;
	// end inline asm
	add.s64 	%rd4724, %rd4612, %rd4723;
	add.s64 	%rd4725, %rd4724, %rd4712;
	setp.lt.u64 	%p490, %rd4725, %rd4724;
	selp.u64 	%rd4726, 1, 0, %p490;
	add.s64 	%rd4727, %rd4609, %rd4726;
	// begin inline asm
	mul.hi.u64 %rd4615, %rd173, %rd4313;
	// end inline asm
	// begin inline asm
	mul.lo.u64 %rd4618, %rd173, %rd4313;
	// end inline asm
	add.s64 	%rd4728, %rd4618, %rd4717;
	setp.lt.u64 	%p491, %rd4728, %rd4618;
	selp.u64 	%rd4729, 1, 0, %p491;
	add.s64 	%rd4730, %rd4615, %rd4729;
	// begin inline asm
	mul.hi.u64 %rd4621, %rd173, %rd4319;
	// end inline asm
	// begin inline asm
	mul.lo.u64 %rd4624, %rd173, %rd4319;
	// end inline asm
	add.s64 	%rd4731, %rd4624, %rd4730;
	add.s64 	%rd11941, %rd4731, %rd4721;
	setp.lt.u64 	%p492, %rd11941, %rd4731;
	selp.u64 	%rd4732, 1, 0, %p492;
	add.s64 	%rd4733, %rd4621, %rd4732;
	// begin inline asm
	mul.hi.u64 %rd4627, %rd173, %rd4325;
	// end inline asm
	// begin inline asm
	mul.lo.u64 %rd4630, %rd173, %rd4325;
	// end inline asm
	add.s64 	%rd4734, %rd4630, %rd4733;
	add.s64 	%rd11940, %rd4734, %rd4725;
	setp.lt.u64 	%p493, %rd11940, %rd4734;
	selp.u64 	%rd4735, 1, 0, %p493;
	add.s64 	%rd4736, %rd4627, %rd4735;
	// begin inline asm
	mul.hi.u64 %rd4633, %rd173, %rd4331;
	// end inline asm
	// begin inline asm
	mul.lo.u64 %rd4636, %rd173, %rd4331;
	// end inline asm
	add.s64 	%rd4737, %rd4636, %rd4736;
	add.s64 	%rd11939, %rd4737, %rd4727;
	setp.lt.u64 	%p494, %rd11939, %rd4737;
	selp.u64 	%rd4738, 1, 0, %p494;
	add.s64 	%rd11938, %rd4633, %rd4738;
	mul.lo.s64 	%rd4661, %rd4663, %rd4546;
	// begin inline asm
	mul.hi.u64 %rd4639, %rd4661, %rd4521;
	// end inline asm
	// begin inline asm
	mul.lo.u64 %rd4642, %rd4661, %rd4521;
	// end inline asm
	not.b64 	%rd4739, %rd4546;
	setp.gt.u64 	%p495, %rd4642, %rd4739;
	selp.u64 	%rd4740, 1, 0, %p495;
	add.s64 	%rd4741, %rd4639, %rd4740;
	// begin inline asm
	mul.hi.u64 %rd4645, %rd4661, %rd4527;
	// end inline asm
	// begin inline asm
	mul.lo.u64 %rd4648, %rd4661, %rd4527;
	// end inline asm
	add.s64 	%rd4742, %rd4648, %rd4741;
	add.s64 	%rd797, %rd4742, %rd4698;
	setp.lt.u64 	%p496, %rd797, %rd4742;
	selp.u64 	%rd4743, 1, 0, %p496;
	add.s64 	%rd4744, %rd4645, %rd4743;
	// begin inline asm
	mul.hi.u64 %rd4651, %rd4661, %rd4533;
	// end inline asm
	// begin inline asm
	mul.lo.u64 %rd4654, %rd4661, %rd4533;
	// end inline asm
	add.s64 	%rd4745, %rd4654, %rd4744;
	add.s64 	%rd798, %rd4745, %rd4713;
	setp.lt.u64 	%p497, %rd798, %rd4745;
	selp.u64 	%rd4746, 1, 0, %p497;
	add.s64 	%rd4747, %rd4651, %rd4746;
	// begin inline asm
	mul.hi.u64 %rd4657, %rd4661, %rd4539;
	// end inline asm
	// begin inline asm
	mul.lo.u64 %rd4660, %rd4661, %rd4539;
	// end inline asm
	add.s64 	%rd4748, %rd4660, %rd4747;
	add.s64 	%rd799, %rd4748, %rd4728;
	setp.lt.u64 	%p498, %rd799, %rd4748;
	selp.u64 	%rd4749, 1, 0, %p498;
	add.s64 	%rd800, %rd4657, %rd4749;
	setp.eq.s64 	%p499, %rd800, 0;
	@%p499 bra 	$L__BB2_179;
	add.s64 	%rd801, %rd11941, %rd800;
	setp.ge.u64 	%p500, %rd801, %rd11941;
	mov.u64 	%rd11941, %rd801;
	@%p500 bra 	$L__BB2_179;
	add.s64 	%rd11940, %rd11940, 1;
	setp.ne.s64 	%p501, %rd11940, 0;
	mov.u64 	%rd11941, %rd801;
	@%p501 bra 	$L__BB2_179;
	add.s64 	%rd11939, %rd11939, 1;
	setp.eq.s64 	%p502, %rd11939, 0;
	selp.u64 	%rd4751, 1, 0, %p502;
	add.s64 	%rd11938, %rd11938, %rd4751;
	mov.b64 	%rd11940, 0;
	mov.u64 	%rd11941, %rd801;
$L__BB2_179:
	ld.const.u64 	%rd4776, [_ZN3lux4cuda5bn2549BN254_INVE];
	mul.lo.s64 	%rd4774, %rd4776, %rd797;
	ld.const.u64 	%rd4754, [_ZN3lux4cuda5bn2547BN254_PE];
	// begin inline asm
	mul.hi.u64 %rd4752, %rd4774, %rd4754;
	// end inline asm
	// begin inline asm
	mul.lo.u64 %rd4755, %rd4774, %rd4754;
	// end inline asm
	not.b64 	%rd4777, %rd797;
	setp.gt.u64 	%p503, %rd4755, %rd4777;
	selp.u64 	%rd4778, 1, 0, %p503;
	add.s64 	%rd4779, %rd4752, %rd4778;
	ld.const.u64 	%rd4760, [_ZN3lux4cuda5bn2547BN254_PE+8];
	// begin inline asm
	mul.hi.u64 %rd4758, %rd4774, %rd4760;
	// end inline asm
	// begin inline asm
	mul.lo.u64 %rd4761, %rd4774, %rd4760;
	// end inline asm
	add.s64 	%rd4780, %rd4761, %rd4779;
	add.s64 	%rd809, %rd4780, %rd798;
	setp.lt.u64 	%p504, %rd809, %rd4780;
	selp.u64 	%rd4781, 1, 0, %p504;
	add.s64 	%rd4782, %rd4758, %rd4781;
	ld.const.u64 	%rd4766, [_ZN3lux4cuda5bn2547BN254_PE+16];
	// begin inline asm
	mul.hi.u64 %rd4764, %rd4774, %rd4766;
	// end inline asm
	// begin inline asm
	mul.lo.u64 %rd4767, %rd4774, %rd4766;
	// end inline asm
	add.s64 	%rd4783, %rd4767, %rd4782;
	add.s64 	%rd810, %rd4783, %rd799;
	setp.lt.u64 	%p505, %rd810, %rd4783;
	selp.u64 	%rd4784, 1, 0, %p505;
	add.s64 	%rd4785, %rd4764, %rd4784;
	ld.const.u64 	%rd4772, [_ZN3lux4cuda5bn2547BN254_PE+24];
	// begin inline asm
	mul.hi.u64 %rd4770, %rd4774, %rd4772;
	// end inline asm
	// begin inline asm
	mul.lo.u64 %rd4773, %rd4774, %rd4772;
	// end inline asm
	add.s64 	%rd4786, %rd4773, %rd4785;
	add.s64 	%rd811, %rd4786, %rd11941;
	setp.lt.u64 	%p506, %rd811, %rd4786;
	selp.u64 	%rd4787, 1, 0, %p506;
	add.s64 	%rd812, %rd4770, %rd4787;
	setp.eq.s64 	%p507, %rd812, 0;
	@%p507 bra 	$L__BB2_182;
	add.s64 	%rd813, %rd11940, %rd812;
	setp.ge.u64 	%p508, %rd813, %rd11940;
	mov.u64 	%rd11940, %rd813;
	@%p508 bra 	$L__BB2_182;
	add.s64 	%rd11939, %rd11939, 1;
	setp.eq.s64 	%p509, %rd11939, 0;
	selp.u64 	%rd4788, 1, 0, %p509;
	add.s64 	%rd11938, %rd11938, %rd4788;
$L__BB2_182:
	ld.const.u64 	%rd4813, [_ZN3lux4cuda5bn2549BN254_INVE];
	mul.lo.s64 	%rd4811, %rd4813, %rd809;
	ld.const.u64 	%rd4791, [_ZN3lux4cuda5bn2547BN254_PE];
	// begin inline asm
	mul.hi.u64 %rd4789, %rd4811, %rd4791;
	// end inline asm
	// begin inline asm
	mul.lo.u64 %rd4792, %rd4811, %rd4791;
	// end inline asm
	not.b64 	%rd4814, %rd809;
	setp.gt.u64 	%p510, %rd4792, %rd4814;
	selp.u64 	%rd4815, 1, 0, %p510;
	add.s64 	%rd4816, %rd4789, %rd4815;
	ld.const.u64 	%rd4797, [_ZN3lux4cuda5bn2547BN254_PE+8];
	// begin inline asm
	mul.hi.u64 %rd4795, %rd4811, %rd4797;
	// end inline asm
	// begin inline asm
	mul.lo.u64 %rd4798, %rd4811, %rd4797;
	// end inline asm
	add.s64 	%rd4817, %rd4798, %rd4816;
	add.s64 	%rd819, %rd4817, %rd810;
	setp.lt.u64 	%p511, %rd819, %rd4817;
	selp.u64 	%rd4818, 1, 0, %p511;
	add.s64 	%rd4819, %rd4795, %rd4818;
	ld.const.u64 	%rd4803, [_ZN3lux4cuda5bn2547BN254_PE+16];
	// begin inline asm
	mul.hi.u64 %rd4801, %rd4811, %rd4803;
	// end inline asm
	// begin inline asm
	mul.lo.u64 %rd4804, %rd4811, %rd4803;
	// end inline asm
	add.s64 	%rd4820, %rd4804, %rd4819;
	add.s64 	%rd820, %rd4820, %rd811;
	setp.lt.u64 	%p512, %rd820, %rd4820;
	selp.u64 	%rd4821, 1, 0, %p512;
	add.s64 	%rd4822, %rd4801, %rd4821;
	ld.const.u64 	%rd4809, [_ZN3lux4cuda5bn2547BN254_PE+24];
	// begin inline asm
	mul.hi.u64 %rd4807, %rd4811, %rd4809;
	// end inline asm
	// begin inline asm
	mul.lo.u64 %rd4810, %rd4811, %rd4809;
	// end inline asm
	add.s64 	%rd4823, %rd4810, %rd4822;
	add.s64 	%rd821, %rd4823, %rd11940;
	setp.lt.u64 	%p513, %rd821, %rd4823;
	selp.u64 	%rd4824, 1, 0, %p513;
	add.s64 	%rd822, %rd4807, %rd4824;
	setp.eq.s64 	%p514, %rd822, 0;
	@%p514 bra 	$L__BB2_184;
	add.s64 	%rd823, %rd11939, %rd822;
	setp.lt.u64 	%p515, %rd823, %rd11939;
	selp.u64 	%rd4825, 1, 0, %p515;
	add.s64 	%rd11938, %rd11938, %rd4825;
	mov.u64 	%rd11939, %rd823;
$L__BB2_184:
	ld.const.u64 	%rd4970, [_ZN3lux4cuda5bn2549BN254_INVE];
	mul.lo.s64 	%rd4848, %rd4970, %rd819;
	ld.const.u64 	%rd4828, [_ZN3lux4cuda5bn2547BN254_PE];
	// begin inline asm
	mul.hi.u64 %rd4826, %rd4848, %rd4828;
	// end inline asm
	// begin inline asm
	mul.lo.u64 %rd4829, %rd4848, %rd4828;
	// end inline asm
	not.b64 	%rd4971, %rd819;
	setp.gt.u64 	%p516, %rd4829, %rd4971;
	selp.u64 	%rd4972, 1, 0, %p516;
	add.s64 	%rd4973, %rd4826, %rd4972;
	ld.const.u64 	%rd4834, [_ZN3lux4cuda5bn2547BN254_PE+8];
	// begin inline asm
	mul.hi.u64 %rd4832, %rd4848, %rd4834;
	// end inline asm
	// begin inline asm
	mul.lo.u64 %rd4835, %rd4848, %rd4834;
	// end inline asm
	add.s64 	%rd4974, %rd4835, %rd4973;
	add.s64 	%rd4975, %rd4974, %rd820;
	setp.lt.u64 	%p517, %rd4975, %rd4974;
	selp.u64 	%rd4976, 1, 0, %p517;
	add.s64 	%rd4977, %rd4832, %rd4976;
	ld.const.u64 	%rd4840, [_ZN3lux4cuda5bn2547BN254_PE+16];
	// begin inline asm
	mul.hi.u64 %rd4838, %rd4848, %rd4840;
	// end inline asm
	// begin inline asm
	mul.lo.u64 %rd4841, %rd4848, %rd4840;
	// end inline asm
	add.s64 	%rd4978, %rd4841, %rd4977;
	add.s64 	%rd4979, %rd4978, %rd821;
	setp.lt.u64 	%p518, %rd4979, %rd4978;
	selp.u64 	%rd4980, 1, 0, %p518;
	add.s64 	%rd4981, %rd4838, %rd4980;
	ld.const.u64 	%rd4846, [_ZN3lux4cuda5bn2547BN254_PE+24];
	// begin inline asm
	mul.hi.u64 %rd4844, %rd4848, %rd4846;
	// end inline asm
	// begin inline asm
	mul.lo.u64 %rd4847, %rd4848, %rd4846;
	// end inline asm
	add.s64 	%rd4982, %rd4847, %rd4981;
	add.s64 	%rd4983, %rd4982, %rd11939;
	setp.lt.u64 	%p519, %rd4983, %rd4982;
	selp.u64 	%rd4984, 1, 0, %p519;
	add.s64 	%rd4985, %rd4844, %rd4984;
	add.s64 	%rd4986, %rd11938, %rd4985;
	setp.lt.u64 	%p520, %rd4975, %rd4828;
	selp.u64 	%rd4987, 1, 0, %p520;
	selp.s64 	%rd4988, -1, 0, %p520;
	add.s64 	%rd4989, %rd4979, %rd4988;
	setp.lt.u64 	%p521, %rd4979, %rd4987;
	selp.u64 	%rd4990, 1, 0, %p521;
	sub.s64 	%rd4991, %rd4989, %rd4834;
	setp.lt.u64 	%p522, %rd4989, %rd4834;
	selp.u64 	%rd4992, 1, 0, %p522;
	add.s64 	%rd4993, %rd4992, %rd4990;
	sub.s64 	%rd4994, %rd4983, %rd4993;
	setp.lt.u64 	%p523, %rd4983, %rd4993;
	selp.u64 	%rd4995, 1, 0, %p523;
	sub.s64 	%rd4996, %rd4994, %rd4840;
	setp.lt.u64 	%p524, %rd4994, %rd4840;
	selp.u64 	%rd4997, 1, 0, %p524;
	add.s64 	%rd4998, %rd4997, %rd4995;
	sub.s64 	%rd4999, %rd4986, %rd4998;
	setp.ge.u64 	%p525, %rd4986, %rd4998;
	sub.s64 	%rd5000, %rd4999, %rd4846;
	setp.ge.u64 	%p526, %rd4999, %rd4846;
	and.pred  	%p527, %p525, %p526;
	selp.b64 	%rd5001, %rd4828, 0, %p527;
	sub.s64 	%rd827, %rd4975, %rd5001;
	selp.b64 	%rd828, %rd4991, %rd4979, %p527;
	selp.b64 	%rd829, %rd4996, %rd4983, %p527;
	selp.b64 	%rd830, %rd5000, %rd4986, %p527;
	// begin inline asm
	mul.hi.u64 %rd4850, %rd11836, %rd11836;
	// end inline asm
	// begin inline asm
	mul.lo.u64 %rd4853, %rd11836, %rd11836;
	// end inline asm
	// begin inline asm
	mul.hi.u64 %rd4856, %rd11836, %rd11835;
	// end inline asm
	// begin inline asm
	mul.lo.u64 %rd4859, %rd11836, %rd11835;
	// end inline asm
	add.s64 	%rd5002, %rd4859, %rd4850;
	// begin inline asm
	mul.hi.u64 %rd4862, %rd11836, %rd11834;
	// end inline asm
	// begin inline asm
	mul.lo.u64 %rd4865, %rd11836, %rd11834;
	// end inline asm
	add.s64 	%rd5003, %rd4865, %rd4856;
	// begin inline asm
	mul.hi.u64 %rd4868, %rd11836, %rd11833;
	// end inline asm
	// begin inline asm
	mul.lo.u64 %rd4871, %rd11836, %rd11833;
	// end inline asm
	add.s64 	%rd5004, %rd4871, %rd4862;
	// begin inline asm
	mul.hi.u64 %rd4874, %rd11835, %rd11836;
	// end inline asm
	// begin inline asm
	mul.lo.u64 %rd4877, %rd11835, %rd11836;
	// end inline asm
	add.s64 	%rd5005, %rd4877, %rd5002;
	setp.lt.u64 	%p528, %rd5005, %rd4877;
	selp.u64 	%rd5006, 1, 0, %p528;
	add.s64 	%rd5007, %rd4874, %rd5006;
	// begin inline asm
	mul.hi.u64 %rd4880, %rd11835, %rd11835;
	// end inline asm
	// begin inline asm
	mul.lo.u64 %rd4883, %rd11835, %rd11835;
	// end inline asm
	add.s64 	%rd5008, %rd4883, %rd5007;
	add.s64 	%rd5009, %rd5008, %rd5003;
	setp.lt.u64 	%p529, %rd5009, %rd5008;
	selp.u64 	%rd5010, 1, 0, %p529;
	add.s64 	%rd5011, %rd4880, %rd5010;
	// begin inline asm
	mul.hi.u64 %rd4886, %rd11835, %rd11834;
	// end inline asm
	// begin inline asm
	mul.lo.u64 %rd4889, %rd11835, %rd11834;
	// end inline asm
	add.s64 	%rd5012, %rd4889, %rd5011;
	add.s64 	%rd5013, %rd5012, %rd5004;
	setp.lt.u64 	%p530, %rd5013, %rd5012;
	selp.u64 	%rd5014, 1, 0, %p530;
	add.s64 	%rd5015, %rd4886, %rd5014;
	// begin inline asm
	mul.hi.u64 %rd4892, %rd11835, %rd11833;
	// end inline asm
	// begin inline asm
	mul.lo.u64 %rd4895, %rd11835, %rd11833;
	// end inline asm
	add.s64 	%rd5016, %rd4895, %rd5015;
	add.s64 	%rd5017, %rd5016, %rd4868;
	setp.lt.u64 	%p531, %rd5017, %rd5016;
	selp.u64 	%rd5018, 1, 0, %p531;
	add.s64 	%rd5019, %rd4892, %rd5018;
	// begin inline asm
	mul.hi.u64 %rd4898, %rd11834, %rd11836;
	// end inline asm
	// begin inline asm
	mul.lo.u64 %rd4901, %rd11834, %rd11836;
	// end inline asm
	add.s64 	%rd5020, %rd4901, %rd5009;
	setp.lt.u64 	%p532, %rd5020, %rd4901;
	selp.u64 	%rd5021, 1, 0, %p532;
	add.s64 	%rd5022, %rd4898, %rd5021;
	// begin inline asm
	mul.hi.u64 %rd4904, %rd11834, %rd11835;
	// end inline asm
	// begin inline asm
	mul.lo.u64 %rd4907, %rd11834, %rd11835;
	// end inline asm
	add.s64 	%rd5023, %rd4907, %rd5022;
	add.s64 	%rd5024, %rd5023, %rd5013;
	setp.lt.u64 	%p533, %rd5024, %rd5023;
	selp.u64 	%rd5025, 1, 0, %p533;
	add.s64 	%rd5026, %rd4904, %rd5025;
	// begin inline asm
	mul.hi.u64 %rd4910, %rd11834, %rd11834;
	// end inline asm
	// begin inline asm
	mul.lo.u64 %rd4913, %rd11834, %rd11834;
	// end inline asm
	add.s64 	%rd5027, %rd4913, %rd5026;
	add.s64 	%rd5028, %rd5027, %rd5017;
	setp.lt.u64 	%p534, %rd5028, %rd5027;
	selp.u64 	%rd5029, 1, 0, %p534;
	add.s64 	%rd5030, %rd4910, %rd5029;
	// begin inline asm
	mul.hi.u64 %rd4916, %rd11834, %rd11833;
	// end inline asm
	// begin inline asm
	mul.lo.u64 %rd4919, %rd11834, %rd11833;
	// end inline asm
	add.s64 	%rd5031, %rd4919, %rd5030;
	add.s64 	%rd5032, %rd5031, %rd5019;
	setp.lt.u64 	%p535, %rd5032, %rd5031;
	selp.u64 	%rd5033, 1, 0, %p535;
	add.s64 	%rd5034, %rd4916, %rd5033;
	// begin inline asm
	mul.hi.u64 %rd4922, %rd11833, %rd11836;
	// end inline asm
	// begin inline asm
	mul.lo.u64 %rd4925, %rd11833, %rd11836;
	// end inline asm
	add.s64 	%rd5035, %rd4925, %rd5024;
	setp.lt.u64 	%p536, %rd5035, %rd4925;
	selp.u64 	%rd5036, 1, 0, %p536;
	add.s64 	%rd5037, %rd4922, %rd5036;
	// begin inline asm
	mul.hi.u64 %rd4928, %rd11833, %rd11835;
	// end inline asm
	// begin inline asm
	mul.lo.u64 %rd4931, %rd11833, %rd11835;
	// end inline asm
	add.s64 	%rd5038, %rd4931, %rd5037;
	add.s64 	%rd11947, %rd5038, %rd5028;
	setp.lt.u64 	%p537, %rd11947, %rd5038;
	selp.u64 	%rd5039, 1, 0, %p537;
	add.s64 	%rd5040, %rd4928, %rd5039;
	// begin inline asm
	mul.hi.u64 %rd4934, %rd11833, %rd11834;
	// end inline asm
	// begin inline asm
	mul.lo.u64 %rd4937, %rd11833, %rd11834;
	// end inline asm
	add.s64 	%rd5041, %rd4937, %rd5040;
	add.s64 	%rd11948, %rd5041, %rd5032;
	setp.lt.u64 	%p538, %rd11948, %rd5041;
	selp.u64 	%rd5042, 1, 0, %p538;
	add.s64 	%rd5043, %rd4934, %rd5042;
	// begin inline asm
	mul.hi.u64 %rd4940, %rd11833, %rd11833;
	// end inline asm
	// begin inline asm
	mul.lo.u64 %rd4943, %rd11833, %rd11833;
	// end inline asm
	add.s64 	%rd5044, %rd4943, %rd5043;
	add.s64 	%rd11949, %rd5044, %rd5034;
	setp.lt.u64 	%p539, %rd11949, %rd5044;
	selp.u64 	%rd5045, 1, 0, %p539;
	add.s64 	%rd11950, %rd4940, %rd5045;
	mul.lo.s64 	%rd4968, %rd4970, %rd4853;
	// begin inline asm
	mul.hi.u64 %rd4946, %rd4968, %rd4828;
	// end inline asm
	// begin inline asm
	mul.lo.u64 %rd4949, %rd4968, %rd4828;
	// end inline asm
	not.b64 	%rd5046, %rd4853;
	setp.gt.u64 	%p540, %rd4949, %rd5046;
	selp.u64 	%rd5047, 1, 0, %p540;
	add.s64 	%rd5048, %rd4946, %rd5047;
	// begin inline asm
	mul.hi.u64 %rd4952, %rd4968, %rd4834;
	// end inline asm
	// begin inline asm
	mul.lo.u64 %rd4955, %rd4968, %rd4834;
	// end inline asm
	add.s64 	%rd5049, %rd4955, %rd5048;
	add.s64 	%rd835, %rd5049, %rd5005;
	setp.lt.u64 	%p541, %rd835, %rd5049;
	selp.u64 	%rd5050, 1, 0, %p541;
	add.s64 	%rd5051, %rd4952, %rd5050;
	// begin inline asm
	mul.hi.u64 %rd4958, %rd4968, %rd4840;
	// end inline asm
	// begin inline asm
	mul.lo.u64 %rd4961, %rd4968, %rd4840;
	// end inline asm
	add.s64 	%rd5052, %rd4961, %rd5051;
	add.s64 	%rd836, %rd5052, %rd5020;
	setp.lt.u64 	%p542, %rd836, %rd5052;
	selp.u64 	%rd5053, 1, 0, %p542;
	add.s64 	%rd5054, %rd4958, %rd5053;
	// begin inline asm
	mul.hi.u64 %rd4964, %rd4968, %rd4846;
	// end inline asm
	// begin inline asm
	mul.lo.u64 %rd4967, %rd4968, %rd4846;
	// end inline asm
	add.s64 	%rd5055, %rd4967, %rd5054;
	add.s64 	%rd837, %rd5055, %rd5035;
	setp.lt.u64 	%p543, %rd837, %rd5055;
	selp.u64 	%rd5056, 1, 0, %p543;
	add.s64 	%rd838, %rd4964, %rd5056;
	setp.eq.s64 	%p544, %rd838, 0;
	@%p544 bra 	$L__BB2_188;
	add.s64 	%rd839, %rd11947, %rd838;
	setp.ge.u64 	%p545, %rd839, %rd11947;
	mov.u64 	%rd11947, %rd839;
	@%p545 bra 	$L__BB2_188;
	add.s64 	%rd11948, %rd11948, 1;
	setp.ne.s64 	%p546, %rd11948, 0;
	mov.u64 	%rd11947, %rd839;
	@%p546 bra 	$L__BB2_188;
	add.s64 	%rd11949, %rd11949, 1;
	setp.eq.s64 	%p547, %rd11949, 0;
	selp.u64 	%rd5058, 1, 0, %p547;
	add.s64 	%rd11950, %rd11950, %rd5058;
	mov.b64 	%rd11948, 0;
	mov.u64 	%rd11947, %rd839;
$L__BB2_188:
	ld.const.u64 	%rd5083, [_ZN3lux4cuda5bn2549BN254_INVE];
	mul.lo.s64 	%rd5081, %rd5083, %rd835;
	ld.const.u64 	%rd5061, [_ZN3lux4cuda5bn2547BN254_PE];
	// begin inline asm
	mul.hi.u64 %rd5059, %rd5081, %rd5061;
	// end inline asm
	// begin inline asm
	mul.lo.u64 %rd5062, %rd5081, %rd5061;
	// end inline asm
	not.b64 	%rd5084, %rd835;
	setp.gt.u64 	%p548, %rd5062, %rd5084;
	selp.u64 	%rd5085, 1, 0, %p548;
	add.s64 	%rd5086, %rd5059, %rd5085;
	ld.const.u64 	%rd5067, [_ZN3lux4cuda5bn2547BN254_PE+8];
	// begin inline asm
	mul.hi.u64 %rd5065, %rd5081, %rd5067;
	// end inline asm
	// begin inline asm
	mul.lo.u64 %rd5068, %rd5081, %rd5067;
	// end inline asm
	add.s64 	%rd5087, %rd5068, %rd5086;
	add.s64 	%rd847, %rd5087, %rd836;
	setp.lt.u64 	%p549, %rd847, %rd5087;
	selp.u64 	%rd5088, 1, 0, %p549;
	add.s64 	%rd5089, %rd5065, %rd5088;
	ld.const.u64 	%rd5073, [_ZN3lux4cuda5bn2547BN254_PE+16];
	// begin inline asm
	mul.hi.u64 %rd5071, %rd5081, %rd5073;
	// end inline asm
	// begin inline asm
	mul.lo.u64 %rd5074, %rd5081, %rd5073;
	// end inline asm
	add.s64 	%rd5090, %rd5074, %rd5089;
	add.s64 	%rd848, %rd5090, %rd837;
	setp.lt.u64 	%p550, %rd848, %rd5090;
	selp.u64 	%rd5091, 1, 0, %p550;
	add.s64 	%rd5092, %rd5071, %rd5091;
	ld.const.u64 	%rd5079, [_ZN3lux4cuda5bn2547BN254_PE+24];
	// begin inline asm
	mul.hi.u64 %rd5077, %rd5081, %rd5079;
	// end inline asm
	// begin inline asm
	mul.lo.u64 %rd5080, %rd5081, %rd5079;
	// end inline asm
	add.s64 	%rd5093, %rd5080, %rd5092;
	add.s64 	%rd849, %rd5093, %rd11947;
	setp.lt.u64 	%p551, %rd849, %rd5093;
	selp.u64 	%rd5094, 1, 0, %p551;
	add.s64 	%rd850, %rd5077, %rd5094;
	setp.eq.s64 	%p552, %rd850, 0;
	@%p552 bra 	$L__BB2_191;
	add.s64 	%rd851, %rd11948, %rd850;
	setp.ge.u64 	%p553, %rd851, %rd11948;
	mov.u64 	%rd11948, %rd851;
	@%p553 bra 	$L__BB2_191;
	add.s64 	%rd11949, %rd11949, 1;
	setp.eq.s64 	%p554, %rd11949, 0;
	selp.u64 	%rd5095, 1, 0, %p554;
	add.s64 	%rd11950, %rd11950, %rd5095;
$L__BB2_191:
	ld.const.u64 	%rd5120, [_ZN3lux4cuda5bn2549BN254_INVE];
	mul.lo.s64 	%rd5118, %rd5120, %rd847;
	ld.const.u64 	%rd5098, [_ZN3lux4cuda5bn2547BN254_PE];
	// begin inline asm
	mul.hi.u64 %rd5096, %rd5118, %rd5098;
	// end inline asm
	// begin inline asm
	mul.lo.u64 %rd5099, %rd5118, %rd5098;
	// end inline asm
	not.b64 	%rd5121, %rd847;
	setp.gt.u64 	%p555, %rd5099, %rd5121;
	selp.u64 	%rd5122, 1, 0, %p555;
	add.s64 	%rd5123, %rd5096, %rd5122;
	ld.const.u64 	%rd5104, [_ZN3lux4cuda5bn2547BN254_PE+8];
	// begin inline asm
	mul.hi.u64 %rd5102, %rd5118, %rd5104;
	// end inline asm
	// begin inline asm
	mul.lo.u64 %rd5105, %rd5118, %rd5104;
	// end inline asm
	add.s64 	%rd5124, %rd5105, %rd5123;
	add.s64 	%rd857, %rd5124, %rd848;
	setp.lt.u64 	%p556, %rd857, %rd5124;
	selp.u64 	%rd5125, 1, 0, %p556;
	add.s64 	%rd5126, %rd5102, %rd5125;
	ld.const.u64 	%rd5110, [_ZN3lux4cuda5bn2547BN254_PE+16];
	// begin inline asm
	mul.hi.u64 %rd5108, %rd5118, %rd5110;
	// end inline asm
	// begin inline asm
	mul.lo.u64 %rd5111, %rd5118, %rd5110;
	// end inline asm
	add.s64 	%rd5127, %rd5111, %rd5126;
	add.s64 	%rd858, %rd5127, %rd849;
	setp.lt.u64 	%p557, %rd858, %rd5127;
	selp.u64 	%rd5128, 1, 0, %p557;
	add.s64 	%rd5129, %rd5108, %rd5128;
	ld.const.u64 	%rd5116, [_ZN3lux4cuda5bn2547BN254_PE+24];
	// begin inline asm
	mul.hi.u64 %rd5114, %rd5118, %rd5116;
	// end inline asm
	// begin inline asm
	mul.lo.u64 %rd5117, %rd5118, %rd5116;
	// end inline asm
	add.s64 	%rd5130, %rd5117, %rd5129;
	add.s64 	%rd859, %rd5130, %rd11948;
	setp.lt.u64 	%p558, %rd859, %rd5130;
	selp.u64 	%rd5131, 1, 0, %p558;
	add.s64 	%rd860, %rd5114, %rd5131;
	setp.eq.s64 	%p559, %rd860, 0;
	@%p559 bra 	$L__BB2_193;
	add.s64 	%rd861, %rd11949, %rd860;
	setp.lt.u64 	%p560, %rd861, %rd11949;
	selp.u64 	%rd5132, 1, 0, %p560;
	add.s64 	%rd11950, %rd11950, %rd5132;
	mov.u64 	%rd11949, %rd861;
$L__BB2_193:
	ld.const.u64 	%rd5157, [_ZN3lux4cuda5bn2549BN254_INVE];
	mul.lo.s64 	%rd5155, %rd5157, %rd857;
	ld.const.u64 	%rd5135, [_ZN3lux4cuda5bn2547BN254_PE];
	// begin inline asm
	mul.hi.u64 %rd5133, %rd5155, %rd5135;
	// end inline asm
	// begin inline asm
	mul.lo.u64 %rd5136, %rd5155, %rd5135;
	// end inline asm
	not.b64 	%rd5158, %rd857;
	setp.gt.u64 	%p561, %rd5136, %rd5158;
	selp.u64 	%rd5159, 1, 0, %p561;
	add.s64 	%rd5160, %rd5133, %rd5159;
	ld.const.u64 	%rd5141, [_ZN3lux4cuda5bn2547BN254_PE+8];
	// begin inline asm
	mul.hi.u64 %rd5139, %rd5155, %rd5141;
	// end inline asm
	// begin inline asm
	mul.lo.u64 %rd5142, %rd5155, %rd5141;
	// end inline asm
	add.s64 	%rd5161, %rd5142, %rd5160;
	add.s64 	%rd5162, %rd5161, %rd858;
	setp.lt.u64 	%p562, %rd5162, %rd5161;
	selp.u64 	%rd5163, 1, 0, %p562;
	add.s64 	%rd5164, %rd5139, %rd5163;
	ld.const.u64 	%rd5147, [_ZN3lux4cuda5bn2547BN254_PE+16];
	// begin inline asm
	mul.hi.u64 %rd5145, %rd5155, %rd5147;
	// end inline asm
	// begin inline asm
	mul.lo.u64 %rd5148, %rd5155, %rd5147;
	// end inline asm
	add.s64 	%rd5165, %rd5148, %rd5164;
	add.s64 	%rd5166, %rd5165, %rd859;
	setp.lt.u64 	%p563, %rd5166, %rd5165;
	selp.u64 	%rd5167, 1, 0, %p563;
	add.s64 	%rd5168, %rd5145, %rd5167;
	ld.const.u64 	%rd5153, [_ZN3lux4cuda5bn2547BN254_PE+24];
	// begin inline asm
	mul.hi.u64 %rd5151, %rd5155, %rd5153;
	// end inline asm
	// begin inline asm
	mul.lo.u64 %rd5154, %rd5155, %rd5153;
	// end inline asm
	add.s64 	%rd5169, %rd5154, %rd5168;
	add.s64 	%rd5170, %rd5169, %rd11949;
	setp.lt.u64 	%p564, %rd5170, %rd5169;
	selp.u64 	%rd5171, 1, 0, %p564;
	add.s64 	%rd5172, %rd5151, %rd5171;
	add.s64 	%rd5173, %rd11950, %rd5172;
	setp.lt.u64 	%p565, %rd5162, %rd5135;
	selp.u64 	%rd5174, 1, 0, %p565;
	selp.s64 	%rd5175, -1, 0, %p565;
	add.s64 	%rd5176, %rd5166, %rd5175;
	setp.lt.u64 	%p566, %rd5166, %rd5174;
	selp.u64 	%rd5177, 1, 0, %p566;
	sub.s64 	%rd5178, %rd5176, %rd5141;
	setp.lt.u64 	%p567, %rd5176, %rd5141;
	selp.u64 	%rd5179, 1, 0, %p567;
	add.s64 	%rd5180, %rd5179, %rd5177;
	sub.s64 	%rd5181, %rd5170, %rd5180;
	setp.lt.u64 	%p568, %rd5170, %rd5180;
	selp.u64 	%rd5182, 1, 0, %p568;
	sub.s64 	%rd5183, %rd5181, %rd5147;
	setp.lt.u64 	%p569, %rd5181, %rd5147;
	selp.u64 	%rd5184, 1, 0, %p569;
	add.s64 	%rd5185, %rd5184, %rd5182;
	sub.s64 	%rd5186, %rd5173, %rd5185;
	setp.ge.u64 	%p570, %rd5173, %rd5185;
	sub.s64 	%rd5187, %rd5186, %rd5153;
	setp.ge.u64 	%p571, %rd5186, %rd5153;
	and.pred  	%p572, %p570, %p571;
	selp.b64 	%rd5188, %rd5135, 0, %p572;
	sub.s64 	%rd5189, %rd5162, %rd5188;
	selp.b64 	%rd5190, %rd5178, %rd5166, %p572;
	selp.b64 	%rd5191, %rd5183, %rd5170, %p572;
	selp.b64 	%rd5192, %rd5187, %rd5173, %p572;
	sub.s64 	%rd11956, %rd5189, %rd789;
	setp.lt.u64 	%p573, %rd5189, %rd789;
	selp.u64 	%rd5193, 1, 0, %p573;
	selp.s64 	%rd5194, -1, 0, %p573;
	add.s64 	%rd5195, %rd5190, %rd5194;
	setp.lt.u64 	%p574, %rd5190, %rd5193;
	selp.u64 	%rd5196, 1, 0, %p574;
	sub.s64 	%rd11957, %rd5195, %rd790;
	setp.lt.u64 	%p575, %rd5195, %rd790;
	selp.u64 	%rd5197, 1, 0, %p575;
	add.s64 	%rd5198, %rd5197, %rd5196;
	sub.s64 	%rd5199, %rd5191, %rd5198;
	setp.lt.u64 	%p576, %rd5191, %rd5198;
	selp.u64 	%rd5200, 1, 0, %p576;
	sub.s64 	%rd11958, %rd5199, %rd791;
	setp.lt.u64 	%p577, %rd5199, %rd791;
	selp.u64 	%rd5201, 1, 0, %p577;
	add.s64 	%rd5202, %rd5201, %rd5200;
	sub.s64 	%rd5203, %rd5192, %rd5202;
	setp.ge.u64 	%p578, %rd5192, %rd5202;
	sub.s64 	%rd11959, %rd5203, %rd792;
	setp.ge.u64 	%p579, %rd5203, %rd792;
	and.pred  	%p580, %p578, %p579;
	@%p580 bra 	$L__BB2_195;
	ld.const.u64 	%rd5204, [_ZN3lux4cuda5bn2547BN254_PE];
	add.s64 	%rd11956, %rd5204, %rd11956;
	setp.lt.u64 	%p581, %rd11956, %rd5204;
	selp.u64 	%rd5205, 1, 0, %p581;
	add.s64 	%rd5206, %rd11957, %rd5205;
	setp.lt.u64 	%p582, %rd5206, %rd11957;
	selp.u64 	%rd5207, 1, 0, %p582;
	ld.const.u64 	%rd5208, [_ZN3lux4cuda5bn2547BN254_PE+8];
	add.s64 	%rd11957, %rd5206, %rd5208;
	setp.lt.u64 	%p583, %rd11957, %rd5206;
	selp.u64 	%rd5209, 1, 0, %p583;
	add.s64 	%rd5210, %rd11958, %rd5207;
	add.s64 	%rd5211, %rd5210, %rd5209;
	setp.lt.u64 	%p584, %rd5211, %rd11958;
	selp.u64 	%rd5212, 1, 0, %p584;
	ld.const.u64 	%rd5213, [_ZN3lux4cuda5bn2547BN254_PE+16];
	add.s64 	%rd11958, %rd5211, %rd5213;
	setp.lt.u64 	%p585, %rd11958, %rd5211;
	selp.u64 	%rd5214, 1, 0, %p585;
	ld.const.u64 	%rd5215, [_ZN3lux4cuda5bn2547BN254_PE+24];
	add.s64 	%rd5216, %rd5215, %rd11959;
	add.s64 	%rd5217, %rd5216, %rd5212;
	add.s64 	%rd11959, %rd5217, %rd5214;
$L__BB2_195:
	shl.b64 	%rd5218, %rd827, 1;
	shr.u64 	%rd5219, %rd827, 63;
	add.s64 	%rd5220, %rd5219, %rd828;
	setp.lt.u64 	%p586, %rd5220, %rd5219;
	add.s64 	%rd5221, %rd5220, %rd828;
	setp.lt.u64 	%p587, %rd5221, %rd5220;
	selp.u64 	%rd5222, 1, 0, %p586;
	add.s64 	%rd5223, %rd829, %rd5222;
	selp.u64 	%rd5224, 1, 0, %p587;
	add.s64 	%rd5225, %rd5223, %rd5224;
	add.s64 	%rd5226, %rd5225, %rd829;
	setp.lt.u64 	%p588, %rd5226, %rd5225;
	setp.lt.u64 	%p589, %rd5225, %rd829;
	selp.u64 	%rd5227, 1, 0, %p589;
	add.s64 	%rd5228, %rd830, %rd5227;
	selp.u64 	%rd5229, 1, 0, %p588;
	add.s64 	%rd5230, %rd5228, %rd5229;
	add.s64 	%rd5231, %rd5230, %rd830;
	setp.lt.u64 	%p590, %rd5231, %rd5230;
	ld.const.u64 	%rd5232, [_ZN3lux4cuda5bn2547BN254_PE];
	setp.lt.u64 	%p591, %rd5218, %rd5232;
	selp.u64 	%rd5233, 1, 0, %p591;
	selp.s64 	%rd5234, -1, 0, %p591;
	add.s64 	%rd5235, %rd5221, %rd5234;
	ld.const.u64 	%rd5236, [_ZN3lux4cuda5bn2547BN254_PE+8];
	setp.lt.u64 	%p592, %rd5235, %rd5236;
	selp.u64 	%rd5237, 1, 0, %p592;
	setp.lt.u64 	%p593, %rd5221, %rd5233;
	selp.u64 	%rd5238, 1, 0, %p593;
	add.s64 	%rd5239, %rd5237, %rd5238;
	sub.s64 	%rd5240, %rd5226, %rd5239;
	ld.const.u64 	%rd5241, [_ZN3lux4cuda5bn2547BN254_PE+16];
	setp.lt.u64 	%p594, %rd5240, %rd5241;
	selp.u64 	%rd5242, 1, 0, %p594;
	setp.lt.u64 	%p595, %rd5226, %rd5239;
	selp.u64 	%rd5243, 1, 0, %p595;
	add.s64 	%rd5244, %rd5242, %rd5243;
	sub.s64 	%rd5245, %rd5231, %rd5244;
	ld.const.u64 	%rd5246, [_ZN3lux4cuda5bn2547BN254_PE+24];
	setp.ge.u64 	%p596, %rd5245, %rd5246;
	setp.ge.u64 	%p597, %rd5231, %rd5244;
	and.pred  	%p598, %p597, %p596;
	setp.lt.u64 	%p600, %rd5230, %rd830;
	or.pred  	%p601, %p600, %p590;
	or.pred  	%p602, %p601, %p598;
	selp.b64 	%rd5247, %rd5232, 0, %p602;
	sub.s64 	%rd5248, %rd5218, %rd5247;
	sub.s64 	%rd5249, %rd5235, %rd5236;
	selp.b64 	%rd5250, %rd5249, %rd5221, %p602;
	sub.s64 	%rd5251, %rd5240, %rd5241;
	selp.b64 	%rd5252, %rd5251, %rd5226, %p602;
	sub.s64 	%rd5253, %rd5245, %rd5246;
	selp.b64 	%rd5254, %rd5253, %rd5231, %p602;
	sub.s64 	%rd12019, %rd11956, %rd5248;
	setp.lt.u64 	%p603, %rd11956, %rd5248;
	selp.u64 	%rd5255, 1, 0, %p603;
	selp.s64 	%rd5256, -1, 0, %p603;
	add.s64 	%rd5257, %rd11957, %rd5256;
	setp.lt.u64 	%p604, %rd11957, %rd5255;
	selp.u64 	%rd5258, 1, 0, %p604;
	sub.s64 	%rd12018, %rd5257, %rd5250;
	setp.lt.u64 	%p605, %rd5257, %rd5250;
	selp.u64 	%rd5259, 1, 0, %p605;
	add.s64 	%rd5260, %rd5259, %rd5258;
	sub.s64 	%rd5261, %rd11958, %rd5260;
	setp.lt.u64 	%p606, %rd11958, %rd5260;
	selp.u64 	%rd5262, 1, 0, %p606;
	sub.s64 	%rd12017, %rd5261, %rd5252;
	setp.lt.u64 	%p607, %rd5261, %rd5252;
	selp.u64 	%rd5263, 1, 0, %p607;
	add.s64 	%rd5264, %rd5263, %rd5262;
	sub.s64 	%rd5265, %rd11959, %rd5264;
	setp.ge.u64 	%p608, %rd11959, %rd5264;
	sub.s64 	%rd12016, %rd5265, %rd5254;
	setp.ge.u64 	%p609, %rd5265, %rd5254;
	and.pred  	%p610, %p608, %p609;
	@%p610 bra 	$L__BB2_197;
	ld.const.u64 	%rd5266, [_ZN3lux4cuda5bn2547BN254_PE];
	add.s64 	%rd12019, %rd5266, %rd12019;
	setp.lt.u64 	%p611, %rd12019, %rd5266;
	selp.u64 	%rd5267, 1, 0, %p611;
	add.s64 	%rd5268, %rd12018, %rd5267;
	setp.lt.u64 	%p612, %rd5268, %rd12018;
	selp.u64 	%rd5269, 1, 0, %p612;
	ld.const.u64 	%rd5270, [_ZN3lux4cuda5bn2547BN254_PE+8];
	add.s64 	%rd12018, %rd5268, %rd5270;
	setp.lt.u64 	%p613, %rd12018, %rd5268;
	selp.u64 	%rd5271, 1, 0, %p613;
	add.s64 	%rd5272, %rd12017, %rd5269;
	add.s64 	%rd5273, %rd5272, %rd5271;
	setp.lt.u64 	%p614, %rd5273, %rd12017;
	selp.u64 	%rd5274, 1, 0, %p614;
	ld.const.u64 	%rd5275, [_ZN3lux4cuda5bn2547BN254_PE+16];
	add.s64 	%rd12017, %rd5273, %rd5275;
	setp.lt.u64 	%p615, %rd12017, %rd5273;
	selp.u64 	%rd5276, 1, 0, %p615;
	ld.const.u64 	%rd5277, [_ZN3lux4cuda5bn2547BN254_PE+24];
	add.s64 	%rd5278, %rd5277, %rd12016;
	add.s64 	%rd5279, %rd5278, %rd5274;
	add.s64 	%rd12016, %rd5279, %rd5276;
$L__BB2_197:
	sub.s64 	%rd11964, %rd827, %rd12019;
	setp.lt.u64 	%p616, %rd827, %rd12019;
	selp.u64 	%rd5280, 1, 0, %p616;
	selp.s64 	%rd5281, -1, 0, %p616;
	add.s64 	%rd5282, %rd828, %rd5281;
	setp.lt.u64 	%p617, %rd828, %rd5280;
	selp.u64 	%rd5283, 1, 0, %p617;
	sub.s64 	%rd11965, %rd5282, %rd12018;
	setp.lt.u64 	%p618, %rd5282, %rd12018;
	selp.u64 	%rd5284, 1, 0, %p618;
	add.s64 	%rd5285, %rd5284, %rd5283;
	sub.s64 	%rd5286, %rd829, %rd5285;
	setp.lt.u64 	%p619, %rd829, %rd5285;
	selp.u64 	%rd5287, 1, 0, %p619;
	sub.s64 	%rd11966, %rd5286, %rd12017;
	setp.lt.u64 	%p620, %rd5286, %rd12017;
	selp.u64 	%rd5288, 1, 0, %p620;
	add.s64 	%rd5289, %rd5288, %rd5287;
	sub.s64 	%rd5290, %rd830, %rd5289;
	setp.ge.u64 	%p621, %rd830, %rd5289;
	sub.s64 	%rd11967, %rd5290, %rd12016;
	setp.ge.u64 	%p622, %rd5290, %rd12016;
	and.pred  	%p623, %p621, %p622;
	@%p623 bra 	$L__BB2_199;
	ld.const.u64 	%rd5291, [_ZN3lux4cuda5bn2547BN254_PE];
	add.s64 	%rd11964, %rd5291, %rd11964;
	setp.lt.u64 	%p624, %rd11964, %rd5291;
	selp.u64 	%rd5292, 1, 0, %p624;
	add.s64 	%rd5293, %rd11965, %rd5292;
	setp.lt.u64 	%p625, %rd5293, %rd11965;
	selp.u64 	%rd5294, 1, 0, %p625;
	ld.const.u64 	%rd5295, [_ZN3lux4cuda5bn2547BN254_PE+8];
	add.s64 	%rd11965, %rd5293, %rd5295;
	setp.lt.u64 	%p626, %rd11965, %rd5293;
	selp.u64 	%rd5296, 1, 0, %p626;
	add.s64 	%rd5297, %rd11966, %rd5294;
	add.s64 	%rd5298, %rd5297, %rd5296;
	setp.lt.u64 	%p627, %rd5298, %rd11966;
	selp.u64 	%rd5299, 1, 0, %p627;
	ld.const.u64 	%rd5300, [_ZN3lux4cuda5bn2547BN254_PE+16];
	add.s64 	%rd11966, %rd5298, %rd5300;
	setp.lt.u64 	%p628, %rd11966, %rd5298;
	selp.u64 	%rd5301, 1, 0, %p628;
	ld.const.u64 	%rd5302, [_ZN3lux4cuda5bn2547BN254_PE+24];
	add.s64 	%rd5303, %rd5302, %rd11967;
	add.s64 	%rd5304, %rd5303, %rd5299;
	add.s64 	%rd11967, %rd5304, %rd5301;
$L__BB2_199:
	// begin inline asm
	mul.hi.u64 %rd5305, %rd11836, %rd11964;
	// end inline asm
	// begin inline asm
	mul.lo.u64 %rd5308, %rd11836, %rd11964;
	// end inline asm
	// begin inline asm
	mul.hi.u64 %rd5311, %rd11836, %rd11965;
	// end inline asm
	// begin inline asm
	mul.lo.u64 %rd5314, %rd11836, %rd11965;
	// end inline asm
	add.s64 	%rd5425, %rd5314, %rd5305;
	// begin inline asm
	mul.hi.u64 %rd5317, %rd11836, %rd11966;
	// end inline asm
	// begin inline asm
	mul.lo.u64 %rd5320, %rd11836, %rd11966;
	// end inline asm
	add.s64 	%rd5426, %rd5320, %rd5311;
	// begin inline asm
	mul.hi.u64 %rd5323, %rd11836, %rd11967;
	// end inline asm
	// begin inline asm
	mul.lo.u64 %rd5326, %rd11836, %rd11967;
	// end inline asm
	add.s64 	%rd5427, %rd5326, %rd5317;
	// begin inline asm
	mul.hi.u64 %rd5329, %rd11835, %rd11964;
	// end inline asm
	// begin inline asm
	mul.lo.u64 %rd5332, %rd11835, %rd11964;
	// end inline asm
	add.s64 	%rd5428, %rd5332, %rd5425;
	setp.lt.u64 	%p629, %rd5428, %rd5332;
	selp.u64 	%rd5429, 1, 0, %p629;
	add.s64 	%rd5430, %rd5329, %rd5429;
	// begin inline asm
	mul.hi.u64 %rd5335, %rd11835, %rd11965;
	// end inline asm
	// begin inline asm
	mul.lo.u64 %rd5338, %rd11835, %rd11965;
	// end inline asm
	add.s64 	%rd5431, %rd5338, %rd5430;
	add.s64 	%rd5432, %rd5431, %rd5426;
	setp.lt.u64 	%p630, %rd5432, %rd5431;
	selp.u64 	%rd5433, 1, 0, %p630;
	add.s64 	%rd5434, %rd5335, %rd5433;
	// begin inline asm
	mul.hi.u64 %rd5341, %rd11835, %rd11966;
	// end inline asm
	// begin inline asm
	mul.lo.u64 %rd5344, %rd11835, %rd11966;
	// end inline asm
	add.s64 	%rd5435, %rd5344, %rd5434;
	add.s64 	%rd5436, %rd5435, %rd5427;
	setp.lt.u64 	%p631, %rd5436, %rd5435;
	selp.u64 	%rd5437, 1, 0, %p631;
	add.s64 	%rd5438, %rd5341, %rd5437;
	// begin inline asm
	mul.hi.u64 %rd5347, %rd11835, %rd11967;
	// end inline asm
	// begin inline asm
	mul.lo.u64 %rd5350, %rd11835, %rd11967;
	// end inline asm
	add.s64 	%rd5439, %rd5350, %rd5438;
	add.s64 	%rd5440, %rd5439, %rd5323;
	setp.lt.u64 	%p632, %rd5440, %rd5439;
	selp.u64 	%rd5441, 1, 0, %p632;
	add.s64 	%rd5442, %rd5347, %rd5441;
	// begin inline asm
	mul.hi.u64 %rd5353, %rd11834, %rd11964;
	// end inline asm
	// begin inline asm
	mul.lo.u64 %rd5356, %rd11834, %rd11964;
	// end inline asm
	add.s64 	%rd5443, %rd5356, %rd5432;
	setp.lt.u64 	%p633, %rd5443, %rd5356;
	selp.u64 	%rd5444, 1, 0, %p633;
	add.s64 	%rd5445, %rd5353, %rd5444;
	// begin inline asm
	mul.hi.u64 %rd5359, %rd11834, %rd11965;
	// end inline asm
	// begin inline asm
	mul.lo.u64 %rd5362, %rd11834, %rd11965;
	// end inline asm
	add.s64 	%rd5446, %rd5362, %rd5445;
	add.s64 	%rd5447, %rd5446, %rd5436;
	setp.lt.u64 	%p634, %rd5447, %rd5446;
	selp.u64 	%rd5448, 1, 0, %p634;
	add.s64 	%rd5449, %rd5359, %rd5448;
	// begin inline asm
	mul.hi.u64 %rd5365, %rd11834, %rd11966;
	// end inline asm
	// begin inline asm
	mul.lo.u64 %rd5368, %rd11834, %rd11966;
	// end inline asm
	add.s64 	%rd5450, %rd5368, %rd5449;
	add.s64 	%rd5451, %rd5450, %rd5440;
	setp.lt.u64 	%p635, %rd5451, %rd5450;
	selp.u64 	%rd5452, 1, 0, %p635;
	add.s64 	%rd5453, %rd5365, %rd5452;
	// begin inline asm
	mul.hi.u64 %rd5371, %rd11834, %rd11967;
	// end inline asm
	// begin inline asm
	mul.lo.u64 %rd5374, %rd11834, %rd11967;
	// end inline asm
	add.s64 	%rd5454, %rd5374, %rd5453;
	add.s64 	%rd5455, %rd5454, %rd5442;
	setp.lt.u64 	%p636, %rd5455, %rd5454;
	selp.u64 	%rd5456, 1, 0, %p636;
	add.s64 	%rd5457, %rd5371, %rd5456;
	// begin inline asm
	mul.hi.u64 %rd5377, %rd11833, %rd11964;
	// end inline asm
	// begin inline asm
	mul.lo.u64 %rd5380, %rd11833, %rd11964;
	// end inline asm
	add.s64 	%rd5458, %rd5380, %rd5447;
	setp.lt.u64 	%p637, %rd5458, %rd5380;
	selp.u64 	%rd5459, 1, 0, %p637;
	add.s64 	%rd5460, %rd5377, %rd5459;
	// begin inline asm
	mul.hi.u64 %rd5383, %rd11833, %rd11965;
	// end inline asm
	// begin inline asm
	mul.lo.u64 %rd5386, %rd11833, %rd11965;
	// end inline asm
	add.s64 	%rd5461, %rd5386, %rd5460;
	add.s64 	%rd11968, %rd5461, %rd5451;
	setp.lt.u64 	%p638, %rd11968, %rd5461;
	selp.u64 	%rd5462, 1, 0, %p638;
	add.s64 	%rd5463, %rd5383, %rd5462;
	// begin inline asm
	mul.hi.u64 %rd5389, %rd11833, %rd11966;
	// end inline asm
	// begin inline asm
	mul.lo.u64 %rd5392, %rd11833, %rd11966;
	// end inline asm
	add.s64 	%rd5464, %rd5392, %rd5463;
	add.s64 	%rd11969, %rd5464, %rd5455;
	setp.lt.u64 	%p639, %rd11969, %rd5464;
	selp.u64 	%rd5465, 1, 0, %p639;
	add.s64 	%rd5466, %rd5389, %rd5465;
	// begin inline asm
	mul.hi.u64 %rd5395, %rd11833, %rd11967;
	// end inline asm
	// begin inline asm
	mul.lo.u64 %rd5398, %rd11833, %rd11967;
	// end inline asm
	add.s64 	%rd5467, %rd5398, %rd5466;
	add.s64 	%rd11970, %rd5467, %rd5457;
	setp.lt.u64 	%p640, %rd11970, %rd5467;
	selp.u64 	%rd5468, 1, 0, %p640;
	add.s64 	%rd11971, %rd5395, %rd5468;
	ld.const.u64 	%rd5469, [_ZN3lux4cuda5bn2549BN254_INVE];
	mul.lo.s64 	%rd5423, %rd5469, %rd5308;
	ld.const.u64 	%rd5403, [_ZN3lux4cuda5bn2547BN254_PE];
	// begin inline asm
	mul.hi.u64 %rd5401, %rd5423, %rd5403;
	// end inline asm
	// begin inline asm
	mul.lo.u64 %rd5404, %rd5423, %rd5403;
	// end inline asm
	not.b64 	%rd5470, %rd5308;
	setp.gt.u64 	%p641, %rd5404, %rd5470;
	selp.u64 	%rd5471, 1, 0, %p641;
	add.s64 	%rd5472, %rd5401, %rd5471;
	ld.const.u64 	%rd5409, [_ZN3lux4cuda5bn2547BN254_PE+8];
	// begin inline asm
	mul.hi.u64 %rd5407, %rd5423, %rd5409;
	// end inline asm
	// begin inline asm
	mul.lo.u64 %rd5410, %rd5423, %rd5409;
	// end inline asm
	add.s64 	%rd5473, %rd5410, %rd5472;
	add.s64 	%rd905, %rd5473, %rd5428;
	setp.lt.u64 	%p642, %rd905, %rd5473;
	selp.u64 	%rd5474, 1, 0, %p642;
	add.s64 	%rd5475, %rd5407, %rd5474;
	ld.const.u64 	%rd5415, [_ZN3lux4cuda5bn2547BN254_PE+16];
	// begin inline asm
	mul.hi.u64 %rd5413, %rd5423, %rd5415;
	// end inline asm
	// begin inline asm
	mul.lo.u64 %rd5416, %rd5423, %rd5415;
	// end inline asm
	add.s64 	%rd5476, %rd5416, %rd5475;
	add.s64 	%rd906, %rd5476, %rd5443;
	setp.lt.u64 	%p643, %rd906, %rd5476;
	selp.u64 	%rd5477, 1, 0, %p643;
	add.s64 	%rd5478, %rd5413, %rd5477;
	ld.const.u64 	%rd5421, [_ZN3lux4cuda5bn2547BN254_PE+24];
	// begin inline asm
	mul.hi.u64 %rd5419, %rd5423, %rd5421;
	// end inline asm
	// begin inline asm
	mul.lo.u64 %rd5422, %rd5423, %rd5421;
	// end inline asm
	add.s64 	%rd5479, %rd5422, %rd5478;
	add.s64 	%rd907, %rd5479, %rd5458;
	setp.lt.u64 	%p644, %rd907, %rd5479;
	selp.u64 	%rd5480, 1, 0, %p644;
	add.s64 	%rd908, %rd5419, %rd5480;
	setp.eq.s64 	%p645, %rd908, 0;
	@%p645 bra 	$L__BB2_203;
	add.s64 	%rd909, %rd11968, %rd908;
	setp.ge.u64 	%p646, %rd909, %rd11968;
	mov.u64 	%rd11968, %rd909;
	@%p646 bra 	$L__BB2_203;
	add.s64 	%rd11969, %rd11969, 1;
	setp.ne.s64 	%p647, %rd11969, 0;
	mov.u64 	%rd11968, %rd909;
	@%p647 bra 	$L__BB2_203;
	add.s64 	%rd11970, %rd11970, 1;
	setp.eq.s64 	%p648, %rd11970, 0;
	selp.u64 	%rd5482, 1, 0, %p648;
	add.s64 	%rd11971, %rd11971, %rd5482;
	mov.b64 	%rd11969, 0;
	mov.u64 	%rd11968, %rd909;
$L__BB2_203:
	ld.const.u64 	%rd5507, [_ZN3lux4cuda5bn2549BN254_INVE];
	mul.lo.s64 	%rd5505, %rd5507, %rd905;
	ld.const.u64 	%rd5485, [_ZN3lux4cuda5bn2547BN254_PE];
	// begin inline asm
	mul.hi.u64 %rd5483, %rd5505, %rd5485;
	// end inline asm
	// begin inline asm
	mul.lo.u64 %rd5486, %rd5505, %rd5485;
	// end inline asm
	not.b64 	%rd5508, %rd905;
	setp.gt.u64 	%p649, %rd5486, %rd5508;
	selp.u64 	%rd5509, 1, 0, %p649;
	add.s64 	%rd5510, %rd5483, %rd5509;
	ld.const.u64 	%rd5491, [_ZN3lux4cuda5bn2547BN254_PE+8];
	// begin inline asm
	mul.hi.u64 %rd5489, %rd5505, %rd5491;
	// end inline asm
	// begin inline asm
	mul.lo.u64 %rd5492, %rd5505, %rd5491;
	// end inline asm
	add.s64 	%rd5511, %rd5492, %rd5510;
	add.s64 	%rd917, %rd5511, %rd906;
	setp.lt.u64 	%p650, %rd917, %rd5511;
	selp.u64 	%rd5512, 1, 0, %p650;
	add.s64 	%rd5513, %rd5489, %rd5512;
	ld.const.u64 	%rd5497, [_ZN3lux4cuda5bn2547BN254_PE+16];
	// begin inline asm
	mul.hi.u64 %rd5495, %rd5505, %rd5497;
	// end inline asm
	// begin inline asm
	mul.lo.u64 %rd5498, %rd5505, %rd5497;
	// end inline asm
	add.s64 	%rd5514, %rd5498, %rd5513;
	add.s64 	%rd918, %rd5514, %rd907;
	setp.lt.u64 	%p651, %rd918, %rd5514;
	selp.u64 	%rd5515, 1, 0, %p651;
	add.s64 	%rd5516, %rd5495, %rd5515;
	ld.const.u64 	%rd5503, [_ZN3lux4cuda5bn2547BN254_PE+24];
	// begin inline asm
	mul.hi.u64 %rd5501, %rd5505, %rd5503;
	// end inline asm
	// begin inline asm
	mul.lo.u64 %rd5504, %rd5505, %rd5503;
	// end inline asm
	add.s64 	%rd5517, %rd5504, %rd5516;
	add.s64 	%rd919, %rd5517, %rd11968;
	setp.lt.u64 	%p652, %rd919, %rd5517;
	selp.u64 	%rd5518, 1, 0, %p652;
	add.s64 	%rd920, %rd5501, %rd5518;
	setp.eq.s64 	%p653, %rd920, 0;
	@%p653 bra 	$L__BB2_206;
	add.s64 	%rd921, %rd11969, %rd920;
	setp.ge.u64 	%p654, %rd921, %rd11969;
	mov.u64 	%rd11969, %rd921;
	@%p654 bra 	$L__BB2_206;
	add.s64 	%rd11970, %rd11970, 1;
	setp.eq.s64 	%p655, %rd11970, 0;
	selp.u64 	%rd5519, 1, 0, %p655;
	add.s64 	%rd11971, %rd11971, %rd5519;
$L__BB2_206:
	ld.const.u64 	%rd5544, [_ZN3lux4cuda5bn2549BN254_INVE];
	mul.lo.s64 	%rd5542, %rd5544, %rd917;
	ld.const.u64 	%rd5522, [_ZN3lux4cuda5bn2547BN254_PE];
	// begin inline asm
	mul.hi.u64 %rd5520, %rd5542, %rd5522;
	// end inline asm
	// begin inline asm
	mul.lo.u64 %rd5523, %rd5542, %rd5522;
	// end inline asm
	not.b64 	%rd5545, %rd917;
	setp.gt.u64 	%p656, %rd5523, %rd5545;
	selp.u64 	%rd5546, 1, 0, %p656;
	add.s64 	%rd5547, %rd5520, %rd5546;
	ld.const.u64 	%rd5528, [_ZN3lux4cuda5bn2547BN254_PE+8];
	// begin inline asm
	mul.hi.u64 %rd5526, %rd5542, %rd5528;
	// end inline asm
	// begin inline asm
	mul.lo.u64 %rd5529, %rd5542, %rd5528;
	// end inline asm
	add.s64 	%rd5548, %rd5529, %rd5547;
	add.s64 	%rd927, %rd5548, %rd918;
	setp.lt.u64 	%p657, %rd927, %rd5548;
	selp.u64 	%rd5549, 1, 0, %p657;
	add.s64 	%rd5550, %rd5526, %rd5549;
	ld.const.u64 	%rd5534, [_ZN3lux4cuda5bn2547BN254_PE+16];
	// begin inline asm
	mul.hi.u64 %rd5532, %rd5542, %rd5534;
	// end inline asm
	// begin inline asm
	mul.lo.u64 %rd5535, %rd5542, %rd5534;
	// end inline asm
	add.s64 	%rd5551, %rd5535, %rd5550;
	add.s64 	%rd928, %rd5551, %rd919;
	setp.lt.u64 	%p658, %rd928, %rd5551;
	selp.u64 	%rd5552, 1, 0, %p658;
	add.s64 	%rd5553, %rd5532, %rd5552;
	ld.const.u64 	%rd5540, [_ZN3lux4cuda5bn2547BN254_PE+24];
	// begin inline asm
	mul.hi.u64 %rd5538, %rd5542, %rd5540;
	// end inline asm
	// begin inline asm
	mul.lo.u64 %rd5541, %rd5542, %rd5540;
	// end inline asm
	add.s64 	%rd5554, %rd5541, %rd5553;
	add.s64 	%rd929, %rd5554, %rd11969;
	setp.lt.u64 	%p659, %rd929, %rd5554;
	selp.u64 	%rd5555, 1, 0, %p659;
	add.s64 	%rd930, %rd5538, %rd5555;
	setp.eq.s64 	%p660, %rd930, 0;
	@%p660 bra 	$L__BB2_208;
	add.s64 	%rd931, %rd11970, %rd930;
	setp.lt.u64 	%p661, %rd931, %rd11970;
	selp.u64 	%rd5556, 1, 0, %p661;
	add.s64 	%rd11971, %rd11971, %rd5556;
	mov.u64 	%rd11970, %rd931;
$L__BB2_208:
	ld.const.u64 	%rd5701, [_ZN3lux4cuda5bn2549BN254_INVE];
	mul.lo.s64 	%rd5579, %rd5701, %rd927;
	ld.const.u64 	%rd5559, [_ZN3lux4cuda5bn2547BN254_PE];
	// begin inline asm
	mul.hi.u64 %rd5557, %rd5579, %rd5559;
	// end inline asm
	// begin inline asm
	mul.lo.u64 %rd5560, %rd5579, %rd5559;
	// end inline asm
	not.b64 	%rd5702, %rd927;
	setp.gt.u64 	%p662, %rd5560, %rd5702;
	selp.u64 	%rd5703, 1, 0, %p662;
	add.s64 	%rd5704, %rd5557, %rd5703;
	ld.const.u64 	%rd5565, [_ZN3lux4cuda5bn2547BN254_PE+8];
	// begin inline asm
	mul.hi.u64 %rd5563, %rd5579, %rd5565;
	// end inline asm
	// begin inline asm
	mul.lo.u64 %rd5566, %rd5579, %rd5565;
	// end inline asm
	add.s64 	%rd5705, %rd5566, %rd5704;
	add.s64 	%rd935, %rd5705, %rd928;
	setp.lt.u64 	%p663, %rd935, %rd5705;
	selp.u64 	%rd5706, 1, 0, %p663;
	add.s64 	%rd5707, %rd5563, %rd5706;
	ld.const.u64 	%rd5571, [_ZN3lux4cuda5bn2547BN254_PE+16];
	// begin inline asm
	mul.hi.u64 %rd5569, %rd5579, %rd5571;
	// end inline asm
	// begin inline asm
	mul.lo.u64 %rd5572, %rd5579, %rd5571;
	// end inline asm
	add.s64 	%rd5708, %rd5572, %rd5707;
	add.s64 	%rd936, %rd5708, %rd929;
	setp.lt.u64 	%p664, %rd936, %rd5708;
	selp.u64 	%rd5709, 1, 0, %p664;
	add.s64 	%rd5710, %rd5569, %rd5709;
	ld.const.u64 	%rd5577, [_ZN3lux4cuda5bn2547BN254_PE+24];
	// begin inline asm
	mul.hi.u64 %rd5575, %rd5579, %rd5577;
	// end inline asm
	// begin inline asm
	mul.lo.u64 %rd5578, %rd5579, %rd5577;
	// end inline asm
	add.s64 	%rd5711, %rd5578, %rd5710;
	add.s64 	%rd937, %rd5711, %rd11970;
	setp.lt.u64 	%p665, %rd937, %rd5711;
	selp.u64 	%rd5712, 1, 0, %p665;
	add.s64 	%rd5713, %rd5575, %rd5712;
	add.s64 	%rd938, %rd11971, %rd5713;
	// begin inline asm
	mul.hi.u64 %rd5581, %rd286, %rd789;
	// end inline asm
	// begin inline asm
	mul.lo.u64 %rd5584, %rd286, %rd789;
	// end inline asm
	// begin inline asm
	mul.hi.u64 %rd5587, %rd286, %rd790;
	// end inline asm
	// begin inline asm
	mul.lo.u64 %rd5590, %rd286, %rd790;
	// end inline asm
	add.s64 	%rd5714, %rd5590, %rd5581;
	// begin inline asm
	mul.hi.u64 %rd5593, %rd286, %rd791;
	// end inline asm
	// begin inline asm
	mul.lo.u64 %rd5596, %rd286, %rd791;
	// end inline asm
	add.s64 	%rd5715, %rd5596, %rd5587;
	// begin inline asm
	mul.hi.u64 %rd5599, %rd286, %rd792;
	// end inline asm
	// begin inline asm
	mul.lo.u64 %rd5602, %rd286, %rd792;
	// end inline asm
	add.s64 	%rd5716, %rd5602, %rd5593;
	// begin inline asm
	mul.hi.u64 %rd5605, %rd285, %rd789;
	// end inline asm
	// begin inline asm
	mul.lo.u64 %rd5608, %rd285, %rd789;
	// end inline asm
	add.s64 	%rd5717, %rd5608, %rd5714;
	setp.lt.u64 	%p666, %rd5717, %rd5608;
	selp.u64 	%rd5718, 1, 0, %p666;
	add.s64 	%rd5719, %rd5605, %rd5718;
	// begin inline asm
	mul.hi.u64 %rd5611, %rd285, %rd790;
	// end inline asm
	// begin inline asm
	mul.lo.u64 %rd5614, %rd285, %rd790;
	// end inline asm
	add.s64 	%rd5720, %rd5614, %rd5719;
	add.s64 	%rd5721, %rd5720, %rd5715;
	setp.lt.u64 	%p667, %rd5721, %rd5720;
	selp.u64 	%rd5722, 1, 0, %p667;
	add.s64 	%rd5723, %rd5611, %rd5722;
	// begin inline asm
	mul.hi.u64 %rd5617, %rd285, %rd791;
	// end inline asm
	// begin inline asm
	mul.lo.u64 %rd5620, %rd285, %rd791;
	// end inline asm
	add.s64 	%rd5724, %rd5620, %rd5723;
	add.s64 	%rd5725, %rd5724, %rd5716;
	setp.lt.u64 	%p668, %rd5725, %rd5724;
	selp.u64 	%rd5726, 1, 0, %p668;
	add.s64 	%rd5727, %rd5617, %rd5726;
	// begin inline asm
	mul.hi.u64 %rd5623, %rd285, %rd792;
	// end inline asm
	// begin inline asm
	mul.lo.u64 %rd5626, %rd285, %rd792;
	// end inline asm
	add.s64 	%rd5728, %rd5626, %rd5727;
	add.s64 	%rd5729, %rd5728, %rd5599;
	setp.lt.u64 	%p669, %rd5729, %rd5728;
	selp.u64 	%rd5730, 1, 0, %p669;
	add.s64 	%rd5731, %rd5623, %rd5730;
	// begin inline asm
	mul.hi.u64 %rd5629, %rd284, %rd789;
	// end inline asm
	// begin inline asm
	mul.lo.u64 %rd5632, %rd284, %rd789;
	// end inline asm
	add.s64 	%rd5732, %rd5632, %rd5721;
	setp.lt.u64 	%p670, %rd5732, %rd5632;
	selp.u64 	%rd5733, 1, 0, %p670;
	add.s64 	%rd5734, %rd5629, %rd5733;
	// begin inline asm
	mul.hi.u64 %rd5635, %rd284, %rd790;
	// end inline asm
	// begin inline asm
	mul.lo.u64 %rd5638, %rd284, %rd790;
	// end inline asm
	add.s64 	%rd5735, %rd5638, %rd5734;
	add.s64 	%rd5736, %rd5735, %rd5725;
	setp.lt.u64 	%p671, %rd5736, %rd5735;
	selp.u64 	%rd5737, 1, 0, %p671;
	add.s64 	%rd5738, %rd5635, %rd5737;
	// begin inline asm
	mul.hi.u64 %rd5641, %rd284, %rd791;
	// end inline asm
	// begin inline asm
	mul.lo.u64 %rd5644, %rd284, %rd791;
	// end inline asm
	add.s64 	%rd5739, %rd5644, %rd5738;
	add.s64 	%rd5740, %rd5739, %rd5729;
	setp.lt.u64 	%p672, %rd5740, %rd5739;
	selp.u64 	%rd5741, 1, 0, %p672;
	add.s64 	%rd5742, %rd5641, %rd5741;
	// begin inline asm
	mul.hi.u64 %rd5647, %rd284, %rd792;
	// end inline asm
	// begin inline asm
	mul.lo.u64 %rd5650, %rd284, %rd792;
	// end inline asm
	add.s64 	%rd5743, %rd5650, %rd5742;
	add.s64 	%rd5744, %rd5743, %rd5731;
	setp.lt.u64 	%p673, %rd5744, %rd5743;
	selp.u64 	%rd5745, 1, 0, %p673;
	add.s64 	%rd5746, %rd5647, %rd5745;
	// begin inline asm
	mul.hi.u64 %rd5653, %rd283, %rd789;
	// end inline asm
	// begin inline asm
	mul.lo.u64 %rd5656, %rd283, %rd789;
	// end inline asm
	add.s64 	%rd5747, %rd5656, %rd5736;
	setp.lt.u64 	%p674, %rd5747, %rd5656;
	selp.u64 	%rd5748, 1, 0, %p674;
	add.s64 	%rd5749, %rd5653, %rd5748;
	// begin inline asm
	mul.hi.u64 %rd5659, %rd283, %rd790;
	// end inline asm
	// begin inline asm
	mul.lo.u64 %rd5662, %rd283, %rd790;
	// end inline asm
	add.s64 	%rd5750, %rd5662, %rd5749;
	add.s64 	%rd11977, %rd5750, %rd5740;
	setp.lt.u64 	%p675, %rd11977, %rd5750;
	selp.u64 	%rd5751, 1, 0, %p675;
	add.s64 	%rd5752, %rd5659, %rd5751;
	// begin inline asm
	mul.hi.u64 %rd5665, %rd283, %rd791;
	// end inline asm
	// begin inline asm
	mul.lo.u64 %rd5668, %rd283, %rd791;
	// end inline asm
	add.s64 	%rd5753, %rd5668, %rd5752;
	add.s64 	%rd11978, %rd5753, %rd5744;
	setp.lt.u64 	%p676, %rd11978, %rd5753;
	selp.u64 	%rd5754, 1, 0, %p676;
	add.s64 	%rd5755, %rd5665, %rd5754;
	// begin inline asm
	mul.hi.u64 %rd5671, %rd283, %rd792;
	// end inline asm
	// begin inline asm
	mul.lo.u64 %rd5674, %rd283, %rd792;
	// end inline asm
	add.s64 	%rd5756, %rd5674, %rd5755;
	add.s64 	%rd11979, %rd5756, %rd5746;
	setp.lt.u64 	%p677, %rd11979, %rd5756;
	selp.u64 	%rd5757, 1, 0, %p677;
	add.s64 	%rd11980, %rd5671, %rd5757;
	mul.lo.s64 	%rd5699, %rd5701, %rd5584;
	// begin inline asm
	mul.hi.u64 %rd5677, %rd5699, %rd5559;
	// end inline asm
	// begin inline asm
	mul.lo.u64 %rd5680, %rd5699, %rd5559;
	// end inline asm
	not.b64 	%rd5758, %rd5584;
	setp.gt.u64 	%p678, %rd5680, %rd5758;
	selp.u64 	%rd5759, 1, 0, %p678;
	add.s64 	%rd5760, %rd5677, %rd5759;
	// begin inline asm
	mul.hi.u64 %rd5683, %rd5699, %rd5565;
	// end inline asm
	// begin inline asm
	mul.lo.u64 %rd5686, %rd5699, %rd5565;
	// end inline asm
	add.s64 	%rd5761, %rd5686, %rd5760;
	add.s64 	%rd943, %rd5761, %rd5717;
	setp.lt.u64 	%p679, %rd943, %rd5761;
	selp.u64 	%rd5762, 1, 0, %p679;
	add.s64 	%rd5763, %rd5683, %rd5762;
	// begin inline asm
	mul.hi.u64 %rd5689, %rd5699, %rd5571;
	// end inline asm
	// begin inline asm
	mul.lo.u64 %rd5692, %rd5699, %rd5571;
	// end inline asm
	add.s64 	%rd5764, %rd5692, %rd5763;
	add.s64 	%rd944, %rd5764, %rd5732;
	setp.lt.u64 	%p680, %rd944, %rd5764;
	selp.u64 	%rd5765, 1, 0, %p680;
	add.s64 	%rd5766, %rd5689, %rd5765;
	// begin inline asm
	mul.hi.u64 %rd5695, %rd5699, %rd5577;
	// end inline asm
	// begin inline asm
	mul.lo.u64 %rd5698, %rd5699, %rd5577;
	// end inline asm
	add.s64 	%rd5767, %rd5698, %rd5766;
	add.s64 	%rd945, %rd5767, %rd5747;
	setp.lt.u64 	%p681, %rd945, %rd5767;
	selp.u64 	%rd5768, 1, 0, %p681;
	add.s64 	%rd946, %rd5695, %rd5768;
	setp.eq.s64 	%p682, %rd946, 0;
	@%p682 bra 	$L__BB2_212;
	add.s64 	%rd947, %rd11977, %rd946;
	setp.ge.u64 	%p683, %rd947, %rd11977;
	mov.u64 	%rd11977, %rd947;
	@%p683 bra 	$L__BB2_212;
	add.s64 	%rd11978, %rd11978, 1;
	setp.ne.s64 	%p684, %rd11978, 0;
	mov.u64 	%rd11977, %rd947;
	@%p684 bra 	$L__BB2_212;
	add.s64 	%rd11979, %rd11979, 1;
	setp.eq.s64 	%p685, %rd11979, 0;
	selp.u64 	%rd5770, 1, 0, %p685;
	add.s64 	%rd11980, %rd11980, %rd5770;
	mov.b64 	%rd11978, 0;
	mov.u64 	%rd11977, %rd947;
$L__BB2_212:
	ld.const.u64 	%rd5795, [_ZN3lux4cuda5bn2549BN254_INVE];
	mul.lo.s64 	%rd5793, %rd5795, %rd943;
	ld.const.u64 	%rd5773, [_ZN3lux4cuda5bn2547BN254_PE];
	// begin inline asm
	mul.hi.u64 %rd5771, %rd5793, %rd5773;
	// end inline asm
	// begin inline asm
	mul.lo.u64 %rd5774, %rd5793, %rd5773;
	// end inline asm
	not.b64 	%rd5796, %rd943;
	setp.gt.u64 	%p686, %rd5774, %rd5796;
	selp.u64 	%rd5797, 1, 0, %p686;
	add.s64 	%rd5798, %rd5771, %rd5797;
	ld.const.u64 	%rd5779, [_ZN3lux4cuda5bn2547BN254_PE+8];
	// begin inline asm
	mul.hi.u64 %rd5777, %rd5793, %rd5779;
	// end inline asm
	// begin inline asm
	mul.lo.u64 %rd5780, %rd5793, %rd5779;
	// end inline asm
	add.s64 	%rd5799, %rd5780, %rd5798;
	add.s64 	%rd955, %rd5799, %rd944;
	setp.lt.u64 	%p687, %rd955, %rd5799;
	selp.u64 	%rd5800, 1, 0, %p687;
	add.s64 	%rd5801, %rd5777, %rd5800;
	ld.const.u64 	%rd5785, [_ZN3lux4cuda5bn2547BN254_PE+16];
	// begin inline asm
	mul.hi.u64 %rd5783, %rd5793, %rd5785;
	// end inline asm
	// begin inline asm
	mul.lo.u64 %rd5786, %rd5793, %rd5785;
	// end inline asm
	add.s64 	%rd5802, %rd5786, %rd5801;
	add.s64 	%rd956, %rd5802, %rd945;
	setp.lt.u64 	%p688, %rd956, %rd5802;
	selp.u64 	%rd5803, 1, 0, %p688;
	add.s64 	%rd5804, %rd5783, %rd5803;
	ld.const.u64 	%rd5791, [_ZN3lux4cuda5bn2547BN254_PE+24];
	// begin inline asm
	mul.hi.u64 %rd5789, %rd5793, %rd5791;
	// end inline asm
	// begin inline asm
	mul.lo.u64 %rd5792, %rd5793, %rd5791;
	// end inline asm
	add.s64 	%rd5805, %rd5792, %rd5804;
	add.s64 	%rd957, %rd5805, %rd11977;
	setp.lt.u64 	%p689, %rd957, %rd5805;
	selp.u64 	%rd5806, 1, 0, %p689;
	add.s64 	%rd958, %rd5789, %rd5806;
	setp.eq.s64 	%p690, %rd958, 0;
	@%p690 bra 	$L__BB2_215;
	add.s64 	%rd959, %rd11978, %rd958;
	setp.ge.u64 	%p691, %rd959, %rd11978;
	mov.u64 	%rd11978, %rd959;
	@%p691 bra 	$L__BB2_215;
	add.s64 	%rd11979, %rd11979, 1;
	setp.eq.s64 	%p692, %rd11979, 0;
	selp.u64 	%rd5807, 1, 0, %p692;
	add.s64 	%rd11980, %rd11980, %rd5807;
$L__BB2_215:
	mul.lo.s64 	%rd5830, %rd5795, %rd955;
	ld.const.u64 	%rd5810, [_ZN3lux4cuda5bn2547BN254_PE];
	// begin inline asm
	mul.hi.u64 %rd5808, %rd5830, %rd5810;
	// end inline asm
	// begin inline asm
	mul.lo.u64 %rd5811, %rd5830, %rd5810;
	// end inline asm
	not.b64 	%rd5833, %rd955;
	setp.gt.u64 	%p693, %rd5811, %rd5833;
	selp.u64 	%rd5834, 1, 0, %p693;
	add.s64 	%rd5835, %rd5808, %rd5834;
	ld.const.u64 	%rd5816, [_ZN3lux4cuda5bn2547BN254_PE+8];
	// begin inline asm
	mul.hi.u64 %rd5814, %rd5830, %rd5816;
	// end inline asm
	// begin inline asm
	mul.lo.u64 %rd5817, %rd5830, %rd5816;
	// end inline asm
	add.s64 	%rd5836, %rd5817, %rd5835;
	add.s64 	%rd965, %rd5836, %rd956;
	setp.lt.u64 	%p694, %rd965, %rd5836;
	selp.u64 	%rd5837, 1, 0, %p694;
	add.s64 	%rd5838, %rd5814, %rd5837;
	ld.const.u64 	%rd5822, [_ZN3lux4cuda5bn2547BN254_PE+16];
	// begin inline asm
	mul.hi.u64 %rd5820, %rd5830, %rd5822;
	// end inline asm
	// begin inline asm
	mul.lo.u64 %rd5823, %rd5830, %rd5822;
	// end inline asm
	add.s64 	%rd5839, %rd5823, %rd5838;
	add.s64 	%rd966, %rd5839, %rd957;
	setp.lt.u64 	%p695, %rd966, %rd5839;
	selp.u64 	%rd5840, 1, 0, %p695;
	add.s64 	%rd5841, %rd5820, %rd5840;
	ld.const.u64 	%rd5828, [_ZN3lux4cuda5bn2547BN254_PE+24];
	// begin inline asm
	mul.hi.u64 %rd5826, %rd5830, %rd5828;
	// end inline asm
	// begin inline asm
	mul.lo.u64 %rd5829, %rd5830, %rd5828;
	// end inline asm
	add.s64 	%rd5842, %rd5829, %rd5841;
	add.s64 	%rd967, %rd5842, %rd11978;
	setp.lt.u64 	%p696, %rd967, %rd5842;
	selp.u64 	%rd5843, 1, 0, %p696;
	add.s64 	%rd968, %rd5826, %rd5843;
	setp.eq.s64 	%p697, %rd968, 0;
	@%p697 bra 	$L__BB2_217;
	add.s64 	%rd969, %rd11979, %rd968;
	setp.lt.u64 	%p698, %rd969, %rd11979;
	selp.u64 	%rd5844, 1, 0, %p698;
	add.s64 	%rd11980, %rd11980, %rd5844;
	mov.u64 	%rd11979, %rd969;
$L__BB2_217:
	ld.const.u64 	%rd5847, [_ZN3lux4cuda5bn2547BN254_PE];
	setp.lt.u64 	%p699, %rd935, %rd5847;
	selp.u64 	%rd5869, 1, 0, %p699;
	selp.s64 	%rd5870, -1, 0, %p699;
	add.s64 	%rd5871, %rd936, %rd5870;
	ld.const.u64 	%rd973, [_ZN3lux4cuda5bn2547BN254_PE+8];
	setp.lt.u64 	%p700, %rd5871, %rd973;
	selp.u64 	%rd5872, 1, 0, %p700;
	setp.lt.u64 	%p701, %rd936, %rd5869;
	selp.u64 	%rd5873, 1, 0, %p701;
	add.s64 	%rd5874, %rd5872, %rd5873;
	sub.s64 	%rd5875, %rd937, %rd5874;
	ld.const.u64 	%rd974, [_ZN3lux4cuda5bn2547BN254_PE+16];
	setp.lt.u64 	%p702, %rd5875, %rd974;
	selp.u64 	%rd5876, 1, 0, %p702;
	setp.lt.u64 	%p703, %rd937, %rd5874;
	selp.u64 	%rd5877, 1, 0, %p703;
	add.s64 	%rd5878, %rd5876, %rd5877;
	sub.s64 	%rd5879, %rd938, %rd5878;
	ld.const.u64 	%rd975, [_ZN3lux4cuda5bn2547BN254_PE+24];
	setp.ge.u64 	%p704, %rd5879, %rd975;
	setp.ge.u64 	%p705, %rd938, %rd5878;
	and.pred  	%p706, %p705, %p704;
	selp.b64 	%rd5880, %rd5847, 0, %p706;
	sub.s64 	%rd5881, %rd935, %rd5880;
	sub.s64 	%rd5882, %rd5871, %rd973;
	selp.b64 	%rd5883, %rd5882, %rd936, %p706;
	sub.s64 	%rd5884, %rd5875, %rd974;
	selp.b64 	%rd5885, %rd5884, %rd937, %p706;
	sub.s64 	%rd5886, %rd5879, %rd975;
	selp.b64 	%rd5887, %rd5886, %rd938, %p706;
	ld.const.u64 	%rd5888, [_ZN3lux4cuda5bn2549BN254_INVE];
	mul.lo.s64 	%rd5867, %rd5888, %rd965;
	// begin inline asm
	mul.hi.u64 %rd5845, %rd5867, %rd5847;
	// end inline asm
	// begin inline asm
	mul.lo.u64 %rd5848, %rd5867, %rd5847;
	// end inline asm
	not.b64 	%rd5889, %rd965;
	setp.gt.u64 	%p707, %rd5848, %rd5889;
	selp.u64 	%rd5890, 1, 0, %p707;
	add.s64 	%rd5891, %rd5845, %rd5890;
	// begin inline asm
	mul.hi.u64 %rd5851, %rd5867, %rd973;
	// end inline asm
	// begin inline asm
	mul.lo.u64 %rd5854, %rd5867, %rd973;
	// end inline asm
	add.s64 	%rd5892, %rd5854, %rd5891;
	add.s64 	%rd5893, %rd5892, %rd966;
	setp.lt.u64 	%p708, %rd5893, %rd5892;
	selp.u64 	%rd5894, 1, 0, %p708;
	add.s64 	%rd5895, %rd5851, %rd5894;
	// begin inline asm
	mul.hi.u64 %rd5857, %rd5867, %rd974;
	// end inline asm
	// begin inline asm
	mul.lo.u64 %rd5860, %rd5867, %rd974;
	// end inline asm
	add.s64 	%rd5896, %rd5860, %rd5895;
	add.s64 	%rd5897, %rd5896, %rd967;
	setp.lt.u64 	%p709, %rd5897, %rd5896;
	selp.u64 	%rd5898, 1, 0, %p709;
	add.s64 	%rd5899, %rd5857, %rd5898;
	// begin inline asm
	mul.hi.u64 %rd5863, %rd5867, %rd975;
	// end inline asm
	// begin inline asm
	mul.lo.u64 %rd5866, %rd5867, %rd975;
	// end inline asm
	add.s64 	%rd5900, %rd5866, %rd5899;
	add.s64 	%rd5901, %rd5900, %rd11979;
	setp.lt.u64 	%p710, %rd5901, %rd5900;
	selp.u64 	%rd5902, 1, 0, %p710;
	add.s64 	%rd5903, %rd5863, %rd5902;
	add.s64 	%rd5904, %rd11980, %rd5903;
	setp.lt.u64 	%p711, %rd5893, %rd5847;
	selp.u64 	%rd5905, 1, 0, %p711;
	selp.s64 	%rd5906, -1, 0, %p711;
	add.s64 	%rd5907, %rd5897, %rd5906;
	setp.lt.u64 	%p712, %rd5897, %rd5905;
	selp.u64 	%rd5908, 1, 0, %p712;
	sub.s64 	%rd5909, %rd5907, %rd973;
	setp.lt.u64 	%p713, %rd5907, %rd973;
	selp.u64 	%rd5910, 1, 0, %p713;
	add.s64 	%rd5911, %rd5910, %rd5908;
	sub.s64 	%rd5912, %rd5901, %rd5911;
	setp.lt.u64 	%p714, %rd5901, %rd5911;
	selp.u64 	%rd5913, 1, 0, %p714;
	sub.s64 	%rd5914, %rd5912, %rd974;
	setp.lt.u64 	%p715, %rd5912, %rd974;
	selp.u64 	%rd5915, 1, 0, %p715;
	add.s64 	%rd5916, %rd5915, %rd5913;
	sub.s64 	%rd5917, %rd5904, %rd5916;
	setp.ge.u64 	%p716, %rd5904, %rd5916;
	sub.s64 	%rd5918, %rd5917, %rd975;
	setp.ge.u64 	%p717, %rd5917, %rd975;
	and.pred  	%p718, %p716, %p717;
	selp.b64 	%rd5919, %rd5847, 0, %p718;
	sub.s64 	%rd5920, %rd5893, %rd5919;
	selp.b64 	%rd5921, %rd5909, %rd5897, %p718;
	selp.b64 	%rd5922, %rd5914, %rd5901, %p718;
	selp.b64 	%rd5923, %rd5918, %rd5904, %p718;
	sub.s64 	%rd12015, %rd5881, %rd5920;
	setp.lt.u64 	%p719, %rd5881, %rd5920;
	selp.u64 	%rd5924, 1, 0, %p719;
	selp.s64 	%rd5925, -1, 0, %p719;
	add.s64 	%rd5926, %rd5883, %rd5925;
	setp.lt.u64 	%p720, %rd5883, %rd5924;
	selp.u64 	%rd5927, 1, 0, %p720;
	sub.s64 	%rd12014, %rd5926, %rd5921;
	setp.lt.u64 	%p721, %rd5926, %rd5921;
	selp.u64 	%rd5928, 1, 0, %p721;
	add.s64 	%rd5929, %rd5928, %rd5927;
	sub.s64 	%rd5930, %rd5885, %rd5929;
	setp.lt.u64 	%p722, %rd5885, %rd5929;
	selp.u64 	%rd5931, 1, 0, %p722;
	sub.s64 	%rd12013, %rd5930, %rd5922;
	setp.lt.u64 	%p723, %rd5930, %rd5922;
	selp.u64 	%rd5932, 1, 0, %p723;
	add.s64 	%rd5933, %rd5932, %rd5931;
	sub.s64 	%rd5934, %rd5887, %rd5933;
	setp.ge.u64 	%p724, %rd5887, %rd5933;
	sub.s64 	%rd12012, %rd5934, %rd5923;
	setp.ge.u64 	%p725, %rd5934, %rd5923;
	and.pred  	%p726, %p724, %p725;
	@%p726 bra 	$L__BB2_219;
	add.s64 	%rd12015, %rd5847, %rd12015;
	setp.lt.u64 	%p727, %rd12015, %rd5847;
	selp.u64 	%rd5936, 1, 0, %p727;
	add.s64 	%rd5937, %rd12014, %rd5936;
	setp.lt.u64 	%p728, %rd5937, %rd12014;
	selp.u64 	%rd5938, 1, 0, %p728;
	add.s64 	%rd12014, %rd5937, %rd973;
	setp.lt.u64 	%p729, %rd12014, %rd5937;
	selp.u64 	%rd5939, 1, 0, %p729;
	add.s64 	%rd5940, %rd12013, %rd5938;
	add.s64 	%rd5941, %rd5940, %rd5939;
	setp.lt.u64 	%p730, %rd5941, %rd12013;
	selp.u64 	%rd5942, 1, 0, %p730;
	add.s64 	%rd12013, %rd5941, %rd974;
	setp.lt.u64 	%p731, %rd12013, %rd5941;
	selp.u64 	%rd5943, 1, 0, %p731;
	add.s64 	%rd5944, %rd975, %rd12012;
	add.s64 	%rd5945, %rd5944, %rd5942;
	add.s64 	%rd12012, %rd5945, %rd5943;
$L__BB2_219:
	// begin inline asm
	mul.hi.u64 %rd5946, %rd11735, %rd11747;
	// end inline asm
	// begin inline asm
	mul.lo.u64 %rd5949, %rd11735, %rd11747;
	// end inline asm
	// begin inline asm
	mul.hi.u64 %rd5952, %rd11735, %rd11746;
	// end inline asm
	// begin inline asm
	mul.lo.u64 %rd5955, %rd11735, %rd11746;
	// end inline asm
	add.s64 	%rd6066, %rd5955, %rd5946;
	// begin inline asm
	mul.hi.u64 %rd5958, %rd11735, %rd11745;
	// end inline asm
	// begin inline asm
	mul.lo.u64 %rd5961, %rd11735, %rd11745;
	// end inline asm
	add.s64 	%rd6067, %rd5961, %rd5952;
	// begin inline asm
	mul.hi.u64 %rd5964, %rd11735, %rd11744;
	// end inline asm
	// begin inline asm
	mul.lo.u64 %rd5967, %rd11735, %rd11744;
	// end inline asm
	add.s64 	%rd6068, %rd5967, %rd5958;
	// begin inline asm
	mul.hi.u64 %rd5970, %rd11734, %rd11747;
	// end inline asm
	// begin inline asm
	mul.lo.u64 %rd5973, %rd11734, %rd11747;
	// end inline asm
	add.s64 	%rd6069, %rd5973, %rd6066;
	setp.lt.u64 	%p732, %rd6069, %rd5973;
	selp.u64 	%rd6070, 1, 0, %p732;
	add.s64 	%rd6071, %rd5970, %rd6070;
	// begin inline asm
	mul.hi.u64 %rd5976, %rd11734, %rd11746;
	// end inline asm
	// begin inline asm
	mul.lo.u64 %rd5979, %rd11734, %rd11746;
	// end inline asm
	add.s64 	%rd6072, %rd5979, %rd6071;
	add.s64 	%rd6073, %rd6072, %rd6067;
	setp.lt.u64 	%p733, %rd6073, %rd6072;
	selp.u64 	%rd6074, 1, 0, %p733;
	add.s64 	%rd6075, %rd5976, %rd6074;
	// begin inline asm
	mul.hi.u64 %rd5982, %rd11734, %rd11745;
	// end inline asm
	// begin inline asm
	mul.lo.u64 %rd5985, %rd11734, %rd11745;
	// end inline asm
	add.s64 	%rd6076, %rd5985, %rd6075;
	add.s64 	%rd6077, %rd6076, %rd6068;
	setp.lt.u64 	%p734, %rd6077, %rd6076;
	selp.u64 	%rd6078, 1, 0, %p734;
	add.s64 	%rd6079, %rd5982, %rd6078;
	// begin inline asm
	mul.hi.u64 %rd5988, %rd11734, %rd11744;
	// end inline asm
	// begin inline asm
	mul.lo.u64 %rd5991, %rd11734, %rd11744;
	// end inline asm
	add.s64 	%rd6080, %rd5991, %rd6079;
	add.s64 	%rd6081, %rd6080, %rd5964;
	setp.lt.u64 	%p735, %rd6081, %rd6080;
	selp.u64 	%rd6082, 1, 0, %p735;
	add.s64 	%rd6083, %rd5988, %rd6082;
	// begin inline asm
	mul.hi.u64 %rd5994, %rd11733, %rd11747;
	// end inline asm
	// begin inline asm
	mul.lo.u64 %rd5997, %rd11733, %rd11747;
	// end inline asm
	add.s64 	%rd6084, %rd5997, %rd6073;
	setp.lt.u64 	%p736, %rd6084, %rd5997;
	selp.u64 	%rd6085, 1, 0, %p736;
	add.s64 	%rd6086, %rd5994, %rd6085;
	// begin inline asm
	mul.hi.u64 %rd6000, %rd11733, %rd11746;
	// end inline asm
	// begin inline asm
	mul.lo.u64 %rd6003, %rd11733, %rd11746;
	// end inline asm
	add.s64 	%rd6087, %rd6003, %rd6086;
	add.s64 	%rd6088, %rd6087, %rd6077;
	setp.lt.u64 	%p737, %rd6088, %rd6087;
	selp.u64 	%rd6089, 1, 0, %p737;
	add.s64 	%rd6090, %rd6000, %rd6089;
	// begin inline asm
	mul.hi.u64 %rd6006, %rd11733, %rd11745;
	// end inline asm
	// begin inline asm
	mul.lo.u64 %rd6009, %rd11733, %rd11745;
	// end inline asm
	add.s64 	%rd6091, %rd6009, %rd6090;
	add.s64 	%rd6092, %rd6091, %rd6081;
	setp.lt.u64 	%p738, %rd6092, %rd6091;
	selp.u64 	%rd6093, 1, 0, %p738;
	add.s64 	%rd6094, %rd6006, %rd6093;
	// begin inline asm
	mul.hi.u64 %rd6012, %rd11733, %rd11744;
	// end inline asm
	// begin inline asm
	mul.lo.u64 %rd6015, %rd11733, %rd11744;
	// end inline asm
	add.s64 	%rd6095, %rd6015, %rd6094;
	add.s64 	%rd6096, %rd6095, %rd6083;
	setp.lt.u64 	%p739, %rd6096, %rd6095;
	selp.u64 	%rd6097, 1, 0, %p739;
	add.s64 	%rd6098, %rd6012, %rd6097;
	// begin inline asm
	mul.hi.u64 %rd6018, %rd11732, %rd11747;
	// end inline asm
	// begin inline asm
	mul.lo.u64 %rd6021, %rd11732, %rd11747;
	// end inline asm
	add.s64 	%rd6099, %rd6021, %rd6088;
	setp.lt.u64 	%p740, %rd6099, %rd6021;
	selp.u64 	%rd6100, 1, 0, %p740;
	add.s64 	%rd6101, %rd6018, %rd6100;
	// begin inline asm
	mul.hi.u64 %rd6024, %rd11732, %rd11746;
	// end inline asm
	// begin inline asm
	mul.lo.u64 %rd6027, %rd11732, %rd11746;
	// end inline asm
	add.s64 	%rd6102, %rd6027, %rd6101;
	add.s64 	%rd11990, %rd6102, %rd6092;
	setp.lt.u64 	%p741, %rd11990, %rd6102;
	selp.u64 	%rd6103, 1, 0, %p741;
	add.s64 	%rd6104, %rd6024, %rd6103;
	// begin inline asm
	mul.hi.u64 %rd6030, %rd11732, %rd11745;
	// end inline asm
	// begin inline asm
	mul.lo.u64 %rd6033, %rd11732, %rd11745;
	// end inline asm
	add.s64 	%rd6105, %rd6033, %rd6104;
	add.s64 	%rd11991, %rd6105, %rd6096;
	setp.lt.u64 	%p742, %rd11991, %rd6105;
	selp.u64 	%rd6106, 1, 0, %p742;
	add.s64 	%rd6107, %rd6030, %rd6106;
	// begin inline asm
	mul.hi.u64 %rd6036, %rd11732, %rd11744;
	// end inline asm
	// begin inline asm
	mul.lo.u64 %rd6039, %rd11732, %rd11744;
	// end inline asm
	add.s64 	%rd6108, %rd6039, %rd6107;
	add.s64 	%rd11992, %rd6108, %rd6098;
	setp.lt.u64 	%p743, %rd11992, %rd6108;
	selp.u64 	%rd6109, 1, 0, %p743;
	add.s64 	%rd11993, %rd6036, %rd6109;
	mul.lo.s64 	%rd6064, %rd5888, %rd5949;
	// begin inline asm
	mul.hi.u64 %rd6042, %rd6064, %rd5847;
	// end inline asm
	// begin inline asm
	mul.lo.u64 %rd6045, %rd6064, %rd5847;
	// end inline asm
	not.b64 	%rd6111, %rd5949;
	setp.gt.u64 	%p744, %rd6045, %rd6111;
	selp.u64 	%rd6112, 1, 0, %p744;
	add.s64 	%rd6113, %rd6042, %rd6112;
	// begin inline asm
	mul.hi.u64 %rd6048, %rd6064, %rd973;
	// end inline asm
	// begin inline asm
	mul.lo.u64 %rd6051, %rd6064, %rd973;
	// end inline asm
	add.s64 	%rd6114, %rd6051, %rd6113;
	add.s64 	%rd992, %rd6114, %rd6069;
	setp.lt.u64 	%p745, %rd992, %rd6114;
	selp.u64 	%rd6115, 1, 0, %p745;
	add.s64 	%rd6116, %rd6048, %rd6115;
	// begin inline asm
	mul.hi.u64 %rd6054, %rd6064, %rd974;
	// end inline asm
	// begin inline asm
	mul.lo.u64 %rd6057, %rd6064, %rd974;
	// end inline asm
	add.s64 	%rd6117, %rd6057, %rd6116;
	add.s64 	%rd993, %rd6117, %rd6084;
	setp.lt.u64 	%p746, %rd993, %rd6117;
	selp.u64 	%rd6118, 1, 0, %p746;
	add.s64 	%rd6119, %rd6054, %rd6118;
	ld.const.u64 	%rd6062, [_ZN3lux4cuda5bn2547BN254_PE+24];
	// begin inline asm
	mul.hi.u64 %rd6060, %rd6064, %rd6062;
	// end inline asm
	// begin inline asm
	mul.lo.u64 %rd6063, %rd6064, %rd6062;
	// end inline asm
	add.s64 	%rd6120, %rd6063, %rd6119;
	add.s64 	%rd994, %rd6120, %rd6099;
	setp.lt.u64 	%p747, %rd994, %rd6120;
	selp.u64 	%rd6121, 1, 0, %p747;
	add.s64 	%rd995, %rd6060, %rd6121;
	setp.eq.s64 	%p748, %rd995, 0;
	@%p748 bra 	$L__BB2_223;
	add.s64 	%rd996, %rd11990, %rd995;
	setp.ge.u64 	%p749, %rd996, %rd11990;
	mov.u64 	%rd11990, %rd996;
	@%p749 bra 	$L__BB2_223;
	add.s64 	%rd11991, %rd11991, 1;
	setp.ne.s64 	%p750, %rd11991, 0;
	mov.u64 	%rd11990, %rd996;
	@%p750 bra 	$L__BB2_223;
	add.s64 	%rd11992, %rd11992, 1;
	setp.eq.s64 	%p751, %rd11992, 0;
	selp.u64 	%rd6123, 1, 0, %p751;
	add.s64 	%rd11993, %rd11993, %rd6123;
	mov.b64 	%rd11991, 0;
	mov.u64 	%rd11990, %rd996;
$L__BB2_223:
	mul.lo.s64 	%rd6146, %rd5888, %rd992;
	// begin inline asm
	mul.hi.u64 %rd6124, %rd6146, %rd5847;
	// end inline asm
	// begin inline asm
	mul.lo.u64 %rd6127, %rd6146, %rd5847;
	// end inline asm
	not.b64 	%rd6149, %rd992;
	setp.gt.u64 	%p752, %rd6127, %rd6149;
	selp.u64 	%rd6150, 1, 0, %p752;
	add.s64 	%rd6151, %rd6124, %rd6150;
	// begin inline asm
	mul.hi.u64 %rd6130, %rd6146, %rd973;
	// end inline asm
	// begin inline asm
	mul.lo.u64 %rd6133, %rd6146, %rd973;
	// end inline asm
	add.s64 	%rd6152, %rd6133, %rd6151;
	add.s64 	%rd1004, %rd6152, %rd993;
	setp.lt.u64 	%p753, %rd1004, %rd6152;
	selp.u64 	%rd6153, 1, 0, %p753;
	add.s64 	%rd6154, %rd6130, %rd6153;
	ld.const.u64 	%rd6138, [_ZN3lux4cuda5bn2547BN254_PE+16];
	// begin inline asm
	mul.hi.u64 %rd6136, %rd6146, %rd6138;
	// end inline asm
	// begin inline asm
	mul.lo.u64 %rd6139, %rd6146, %rd6138;
	// end inline asm
	add.s64 	%rd6155, %rd6139, %rd6154;
	add.s64 	%rd1005, %rd6155, %rd994;
	setp.lt.u64 	%p754, %rd1005, %rd6155;
	selp.u64 	%rd6156, 1, 0, %p754;
	add.s64 	%rd6157, %rd6136, %rd6156;
	// begin inline asm
	mul.hi.u64 %rd6142, %rd6146, %rd6062;
	// end inline asm
	// begin inline asm
	mul.lo.u64 %rd6145, %rd6146, %rd6062;
	// end inline asm
	add.s64 	%rd6158, %rd6145, %rd6157;
	add.s64 	%rd1006, %rd6158, %rd11990;
	setp.lt.u64 	%p755, %rd1006, %rd6158;
	selp.u64 	%rd6159, 1, 0, %p755;
	add.s64 	%rd1007, %rd6142, %rd6159;
	setp.eq.s64 	%p756, %rd1007, 0;
	@%p756 bra 	$L__BB2_226;
	add.s64 	%rd1008, %rd11991, %rd1007;
	setp.ge.u64 	%p757, %rd1008, %rd11991;
	mov.u64 	%rd11991, %rd1008;
	@%p757 bra 	$L__BB2_226;
	add.s64 	%rd11992, %rd11992, 1;
	setp.eq.s64 	%p758, %rd11992, 0;
	selp.u64 	%rd6160, 1, 0, %p758;
	add.s64 	%rd11993, %rd11993, %rd6160;
$L__BB2_226:
	mul.lo.s64 	%rd6183, %rd5888, %rd1004;
	ld.const.u64 	%rd6163, [_ZN3lux4cuda5bn2547BN254_PE];
	// begin inline asm
	mul.hi.u64 %rd6161, %rd6183, %rd6163;
	// end inline asm
	// begin inline asm
	mul.lo.u64 %rd6164, %rd6183, %rd6163;
	// end inline asm
	not.b64 	%rd6186, %rd1004;
	setp.gt.u64 	%p759, %rd6164, %rd6186;
	selp.u64 	%rd6187, 1, 0, %p759;
	add.s64 	%rd6188, %rd6161, %rd6187;
	ld.const.u64 	%rd6169, [_ZN3lux4cuda5bn2547BN254_PE+8];
	// begin inline asm
	mul.hi.u64 %rd6167, %rd6183, %rd6169;
	// end inline asm
	// begin inline asm
	mul.lo.u64 %rd6170, %rd6183, %rd6169;
	// end inline asm
	add.s64 	%rd6189, %rd6170, %rd6188;
	add.s64 	%rd1014, %rd6189, %rd1005;
	setp.lt.u64 	%p760, %rd1014, %rd6189;
	selp.u64 	%rd6190, 1, 0, %p760;
	add.s64 	%rd6191, %rd6167, %rd6190;
	// begin inline asm
	mul.hi.u64 %rd6173, %rd6183, %rd6138;
	// end inline asm
	// begin inline asm
	mul.lo.u64 %rd6176, %rd6183, %rd6138;
	// end inline asm
	add.s64 	%rd6192, %rd6176, %rd6191;
	add.s64 	%rd1015, %rd6192, %rd1006;
	setp.lt.u64 	%p761, %rd1015, %rd6192;
	selp.u64 	%rd6193, 1, 0, %p761;
	add.s64 	%rd6194, %rd6173, %rd6193;
	ld.const.u64 	%rd6181, [_ZN3lux4cuda5bn2547BN254_PE+24];
	// begin inline asm
	mul.hi.u64 %rd6179, %rd6183, %rd6181;
	// end inline asm
	// begin inline asm
	mul.lo.u64 %rd6182, %rd6183, %rd6181;
	// end inline asm
	add.s64 	%rd6195, %rd6182, %rd6194;
	add.s64 	%rd1016, %rd6195, %rd11991;
	setp.lt.u64 	%p762, %rd1016, %rd6195;
	selp.u64 	%rd6196, 1, 0, %p762;
	add.s64 	%rd1017, %rd6179, %rd6196;
	setp.eq.s64 	%p763, %rd1017, 0;
	@%p763 bra 	$L__BB2_228;
	add.s64 	%rd1018, %rd11992, %rd1017;
	setp.lt.u64 	%p764, %rd1018, %rd11992;
	selp.u64 	%rd6197, 1, 0, %p764;
	add.s64 	%rd11993, %rd11993, %rd6197;
	mov.u64 	%rd11992, %rd1018;
$L__BB2_228:
	mul.lo.s64 	%rd6220, %rd5888, %rd1014;
	// begin inline asm
	mul.hi.u64 %rd6198, %rd6220, %rd6163;
	// end inline asm
	// begin inline asm
	mul.lo.u64 %rd6201, %rd6220, %rd6163;
	// end inline asm
	not.b64 	%rd6343, %rd1014;
	setp.gt.u64 	%p765, %rd6201, %rd6343;
	selp.u64 	%rd6344, 1, 0, %p765;
	add.s64 	%rd6345, %rd6198, %rd6344;
	// begin inline asm
	mul.hi.u64 %rd6204, %rd6220, %rd6169;
	// end inline asm
	// begin inline asm
	mul.lo.u64 %rd6207, %rd6220, %rd6169;
	// end inline asm
	add.s64 	%rd6346, %rd6207, %rd6345;
	add.s64 	%rd6347, %rd6346, %rd1015;
	setp.lt.u64 	%p766, %rd6347, %rd6346;
	selp.u64 	%rd6348, 1, 0, %p766;
	add.s64 	%rd6349, %rd6204, %rd6348;
	// begin inline asm
	mul.hi.u64 %rd6210, %rd6220, %rd6138;
	// end inline asm
	// begin inline asm
	mul.lo.u64 %rd6213, %rd6220, %rd6138;
	// end inline asm
	add.s64 	%rd6350, %rd6213, %rd6349;
	add.s64 	%rd6351, %rd6350, %rd1016;
	setp.lt.u64 	%p767, %rd6351, %rd6350;
	selp.u64 	%rd6352, 1, 0, %p767;
	add.s64 	%rd6353, %rd6210, %rd6352;
	ld.const.u64 	%rd1024, [_ZN3lux4cuda5bn2547BN254_PE+24];
	// begin inline asm
	mul.hi.u64 %rd6216, %rd6220, %rd1024;
	// end inline asm
	// begin inline asm
	mul.lo.u64 %rd6219, %rd6220, %rd1024;
	// end inline asm
	add.s64 	%rd6354, %rd6219, %rd6353;
	add.s64 	%rd6355, %rd6354, %rd11992;
	setp.lt.u64 	%p768, %rd6355, %rd6354;
	selp.u64 	%rd6356, 1, 0, %p768;
	add.s64 	%rd6357, %rd6216, %rd6356;
	add.s64 	%rd6358, %rd11993, %rd6357;
	setp.lt.u64 	%p769, %rd6347, %rd6163;
	selp.u64 	%rd6359, 1, 0, %p769;
	selp.s64 	%rd6360, -1, 0, %p769;
	add.s64 	%rd6361, %rd6351, %rd6360;
	setp.lt.u64 	%p770, %rd6351, %rd6359;
	selp.u64 	%rd6362, 1, 0, %p770;
	sub.s64 	%rd6363, %rd6361, %rd6169;
	setp.lt.u64 	%p771, %rd6361, %rd6169;
	selp.u64 	%rd6364, 1, 0, %p771;
	add.s64 	%rd6365, %rd6364, %rd6362;
	sub.s64 	%rd6366, %rd6355, %rd6365;
	setp.lt.u64 	%p772, %rd6355, %rd6365;
	selp.u64 	%rd6367, 1, 0, %p772;
	sub.s64 	%rd6368, %rd6366, %rd6138;
	setp.lt.u64 	%p773, %rd6366, %rd6138;
	selp.u64 	%rd6369, 1, 0, %p773;
	add.s64 	%rd6370, %rd6369, %rd6367;
	sub.s64 	%rd6371, %rd6358, %rd6370;
	setp.ge.u64 	%p774, %rd6358, %rd6370;
	sub.s64 	%rd6372, %rd6371, %rd1024;
	setp.ge.u64 	%p775, %rd6371, %rd1024;
	and.pred  	%p776, %p774, %p775;
	selp.b64 	%rd6373, %rd6163, 0, %p776;
	sub.s64 	%rd6244, %rd6347, %rd6373;
	selp.b64 	%rd6268, %rd6363, %rd6351, %p776;
	selp.b64 	%rd6292, %rd6368, %rd6355, %p776;
	selp.b64 	%rd6316, %rd6372, %rd6358, %p776;
	// begin inline asm
	mul.hi.u64 %rd6222, %rd6244, %rd11832;
	// end inline asm
	// begin inline asm
	mul.lo.u64 %rd6225, %rd6244, %rd11832;
	// end inline asm
	// begin inline asm
	mul.hi.u64 %rd6228, %rd6244, %rd11831;
	// end inline asm
	// begin inline asm
	mul.lo.u64 %rd6231, %rd6244, %rd11831;
	// end inline asm
	add.s64 	%rd6374, %rd6231, %rd6222;
	// begin inline asm
	mul.hi.u64 %rd6234, %rd6244, %rd11830;
	// end inline asm
	// begin inline asm
	mul.lo.u64 %rd6237, %rd6244, %rd11830;
	// end inline asm
	add.s64 	%rd6375, %rd6237, %rd6228;
	// begin inline asm
	mul.hi.u64 %rd6240, %rd6244, %rd11829;
	// end inline asm
	// begin inline asm
	mul.lo.u64 %rd6243, %rd6244, %rd11829;
	// end inline asm
	add.s64 	%rd6376, %rd6243, %rd6234;
	// begin inline asm
	mul.hi.u64 %rd6246, %rd6268, %rd11832;
	// end inline asm
	// begin inline asm
	mul.lo.u64 %rd6249, %rd6268, %rd11832;
	// end inline asm
	add.s64 	%rd6377, %rd6249, %rd6374;
	setp.lt.u64 	%p777, %rd6377, %rd6249;
	selp.u64 	%rd6378, 1, 0, %p777;
	add.s64 	%rd6379, %rd6246, %rd6378;
	// begin inline asm
	mul.hi.u64 %rd6252, %rd6268, %rd11831;
	// end inline asm
	// begin inline asm
	mul.lo.u64 %rd6255, %rd6268, %rd11831;
	// end inline asm
	add.s64 	%rd6380, %rd6255, %rd6379;
	add.s64 	%rd6381, %rd6380, %rd6375;
	setp.lt.u64 	%p778, %rd6381, %rd6380;
	selp.u64 	%rd6382, 1, 0, %p778;
	add.s64 	%rd6383, %rd6252, %rd6382;
	// begin inline asm
	mul.hi.u64 %rd6258, %rd6268, %rd11830;
	// end inline asm
	// begin inline asm
	mul.lo.u64 %rd6261, %rd6268, %rd11830;
	// end inline asm
	add.s64 	%rd6384, %rd6261, %rd6383;
	add.s64 	%rd6385, %rd6384, %rd6376;
	setp.lt.u64 	%p779, %rd6385, %rd6384;
	selp.u64 	%rd6386, 1, 0, %p779;
	add.s64 	%rd6387, %rd6258, %rd6386;
	// begin inline asm
	mul.hi.u64 %rd6264, %rd6268, %rd11829;
	// end inline asm
	// begin inline asm
	mul.lo.u64 %rd6267, %rd6268, %rd11829;
	// end inline asm
	add.s64 	%rd6388, %rd6267, %rd6387;
	add.s64 	%rd6389, %rd6388, %rd6240;
	setp.lt.u64 	%p780, %rd6389, %rd6388;
	selp.u64 	%rd6390, 1, 0, %p780;
	add.s64 	%rd6391, %rd6264, %rd6390;
	// begin inline asm
	mul.hi.u64 %rd6270, %rd6292, %rd11832;
	// end inline asm
	// begin inline asm
	mul.lo.u64 %rd6273, %rd6292, %rd11832;
	// end inline asm
	add.s64 	%rd6392, %rd6273, %rd6381;
	setp.lt.u64 	%p781, %rd6392, %rd6273;
	selp.u64 	%rd6393, 1, 0, %p781;
	add.s64 	%rd6394, %rd6270, %rd6393;
	// begin inline asm
	mul.hi.u64 %rd6276, %rd6292, %rd11831;
	// end inline asm
	// begin inline asm
	mul.lo.u64 %rd6279, %rd6292, %rd11831;
	// end inline asm
	add.s64 	%rd6395, %rd6279, %rd6394;
	add.s64 	%rd6396, %rd6395, %rd6385;
	setp.lt.u64 	%p782, %rd6396, %rd6395;
	selp.u64 	%rd6397, 1, 0, %p782;
	add.s64 	%rd6398, %rd6276, %rd6397;
	// begin inline asm
	mul.hi.u64 %rd6282, %rd6292, %rd11830;
	// end inline asm
	// begin inline asm
	mul.lo.u64 %rd6285, %rd6292, %rd11830;
	// end inline asm
	add.s64 	%rd6399, %rd6285, %rd6398;
	add.s64 	%rd6400, %rd6399, %rd6389;
	setp.lt.u64 	%p783, %rd6400, %rd6399;
	selp.u64 	%rd6401, 1, 0, %p783;
	add.s64 	%rd6402, %rd6282, %rd6401;
	// begin inline asm
	mul.hi.u64 %rd6288, %rd6292, %rd11829;
	// end inline asm
	// begin inline asm
	mul.lo.u64 %rd6291, %rd6292, %rd11829;
	// end inline asm
	add.s64 	%rd6403, %rd6291, %rd6402;
	add.s64 	%rd6404, %rd6403, %rd6391;
	setp.lt.u64 	%p784, %rd6404, %rd6403;
	selp.u64 	%rd6405, 1, 0, %p784;
	add.s64 	%rd6406, %rd6288, %rd6405;
	// begin inline asm
	mul.hi.u64 %rd6294, %rd6316, %rd11832;
	// end inline asm
	// begin inline asm
	mul.lo.u64 %rd6297, %rd6316, %rd11832;
	// end inline asm
	add.s64 	%rd6407, %rd6297, %rd6396;
	setp.lt.u64 	%p785, %rd6407, %rd6297;
	selp.u64 	%rd6408, 1, 0, %p785;
	add.s64 	%rd6409, %rd6294, %rd6408;
	// begin inline asm
	mul.hi.u64 %rd6300, %rd6316, %rd11831;
	// end inline asm
	// begin inline asm
	mul.lo.u64 %rd6303, %rd6316, %rd11831;
	// end inline asm
	add.s64 	%rd6410, %rd6303, %rd6409;
	add.s64 	%rd11999, %rd6410, %rd6400;
	setp.lt.u64 	%p786, %rd11999, %rd6410;
	selp.u64 	%rd6411, 1, 0, %p786;
	add.s64 	%rd6412, %rd6300, %rd6411;
	// begin inline asm
	mul.hi.u64 %rd6306, %rd6316, %rd11830;
	// end inline asm
	// begin inline asm
	mul.lo.u64 %rd6309, %rd6316, %rd11830;
	// end inline asm
	add.s64 	%rd6413, %rd6309, %rd6412;
	add.s64 	%rd12000, %rd6413, %rd6404;
	setp.lt.u64 	%p787, %rd12000, %rd6413;
	selp.u64 	%rd6414, 1, 0, %p787;
	add.s64 	%rd6415, %rd6306, %rd6414;
	// begin inline asm
	mul.hi.u64 %rd6312, %rd6316, %rd11829;
	// end inline asm
	// begin inline asm
	mul.lo.u64 %rd6315, %rd6316, %rd11829;
	// end inline asm
	add.s64 	%rd6416, %rd6315, %rd6415;
	add.s64 	%rd12001, %rd6416, %rd6406;
	setp.lt.u64 	%p788, %rd12001, %rd6416;
	selp.u64 	%rd6417, 1, 0, %p788;
	add.s64 	%rd12002, %rd6312, %rd6417;
	mul.lo.s64 	%rd6340, %rd5888, %rd6225;
	// begin inline asm
	mul.hi.u64 %rd6318, %rd6340, %rd6163;
	// end inline asm
	// begin inline asm
	mul.lo.u64 %rd6321, %rd6340, %rd6163;
	// end inline asm
	not.b64 	%rd6418, %rd6225;
	setp.gt.u64 	%p789, %rd6321, %rd6418;
	selp.u64 	%rd6419, 1, 0, %p789;
	add.s64 	%rd6420, %rd6318, %rd6419;
	// begin inline asm
	mul.hi.u64 %rd6324, %rd6340, %rd6169;
	// end inline asm
	// begin inline asm
	mul.lo.u64 %rd6327, %rd6340, %rd6169;
	// end inline asm
	add.s64 	%rd6421, %rd6327, %rd6420;
	add.s64 	%rd1029, %rd6421, %rd6377;
	setp.lt.u64 	%p790, %rd1029, %rd6421;
	selp.u64 	%rd6422, 1, 0, %p790;
	add.s64 	%rd6423, %rd6324, %rd6422;
	// begin inline asm
	mul.hi.u64 %rd6330, %rd6340, %rd6138;
	// end inline asm
	// begin inline asm
	mul.lo.u64 %rd6333, %rd6340, %rd6138;
	// end inline asm
	add.s64 	%rd6424, %rd6333, %rd6423;
	add.s64 	%rd1030, %rd6424, %rd6392;
	setp.lt.u64 	%p791, %rd1030, %rd6424;
	selp.u64 	%rd6425, 1, 0, %p791;
	add.s64 	%rd6426, %rd6330, %rd6425;
	// begin inline asm
	mul.hi.u64 %rd6336, %rd6340, %rd1024;
	// end inline asm
	// begin inline asm
	mul.lo.u64 %rd6339, %rd6340, %rd1024;
	// end inline asm
	add.s64 	%rd6427, %rd6339, %rd6426;
	add.s64 	%rd1031, %rd6427, %rd6407;
	setp.lt.u64 	%p792, %rd1031, %rd6427;
	selp.u64 	%rd6428, 1, 0, %p792;
	add.s64 	%rd1032, %rd6336, %rd6428;
	setp.eq.s64 	%p793, %rd1032, 0;
	@%p793 bra 	$L__BB2_232;
	add.s64 	%rd1033, %rd11999, %rd1032;
	setp.ge.u64 	%p794, %rd1033, %rd11999;
	mov.u64 	%rd11999, %rd1033;
	@%p794 bra 	$L__BB2_232;
	add.s64 	%rd12000, %rd12000, 1;
	setp.ne.s64 	%p795, %rd12000, 0;
	mov.u64 	%rd11999, %rd1033;
	@%p795 bra 	$L__BB2_232;
	add.s64 	%rd12001, %rd12001, 1;
	setp.eq.s64 	%p796, %rd12001, 0;
	selp.u64 	%rd6430, 1, 0, %p796;
	add.s64 	%rd12002, %rd12002, %rd6430;
	mov.b64 	%rd12000, 0;
	mov.u64 	%rd11999, %rd1033;
$L__BB2_232:
	mul.lo.s64 	%rd6453, %rd5888, %rd1029;
	ld.const.u64 	%rd1041, [_ZN3lux4cuda5bn2547BN254_PE];
	// begin inline asm
	mul.hi.u64 %rd6431, %rd6453, %rd1041;
	// end inline asm
	// begin inline asm
	mul.lo.u64 %rd6434, %rd6453, %rd1041;
	// end inline asm
	not.b64 	%rd6456, %rd1029;
	setp.gt.u64 	%p797, %rd6434, %rd6456;
	selp.u64 	%rd6457, 1, 0, %p797;
	add.s64 	%rd6458, %rd6431, %rd6457;
	// begin inline asm
	mul.hi.u64 %rd6437, %rd6453, %rd6169;
	// end inline asm
	// begin inline asm
	mul.lo.u64 %rd6440, %rd6453, %rd6169;
	// end inline asm
	add.s64 	%rd6459, %rd6440, %rd6458;
	add.s64 	%rd1042, %rd6459, %rd1030;
	setp.lt.u64 	%p798, %rd1042, %rd6459;
	selp.u64 	%rd6460, 1, 0, %p798;
	add.s64 	%rd6461, %rd6437, %rd6460;
	// begin inline asm
	mul.hi.u64 %rd6443, %rd6453, %rd6138;
	// end inline asm
	// begin inline asm
	mul.lo.u64 %rd6446, %rd6453, %rd6138;
	// end inline asm
	add.s64 	%rd6462, %rd6446, %rd6461;
	add.s64 	%rd1043, %rd6462, %rd1031;
	setp.lt.u64 	%p799, %rd1043, %rd6462;
	selp.u64 	%rd6463, 1, 0, %p799;
	add.s64 	%rd6464, %rd6443, %rd6463;
	// begin inline asm
	mul.hi.u64 %rd6449, %rd6453, %rd1024;
	// end inline asm
	// begin inline asm
	mul.lo.u64 %rd6452, %rd6453, %rd1024;
	// end inline asm
	add.s64 	%rd6465, %rd6452, %rd6464;
	add.s64 	%rd1044, %rd6465, %rd11999;
	setp.lt.u64 	%p800, %rd1044, %rd6465;
	selp.u64 	%rd6466, 1, 0, %p800;
	add.s64 	%rd1045, %rd6449, %rd6466;
	setp.eq.s64 	%p801, %rd1045, 0;
	@%p801 bra 	$L__BB2_235;
	add.s64 	%rd1046, %rd12000, %rd1045;
	setp.ge.u64 	%p802, %rd1046, %rd12000;
	mov.u64 	%rd12000, %rd1046;
	@%p802 bra 	$L__BB2_235;
	add.s64 	%rd12001, %rd12001, 1;
	setp.eq.s64 	%p803, %rd12001, 0;
	selp.u64 	%rd6467, 1, 0, %p803;
	add.s64 	%rd12002, %rd12002, %rd6467;
$L__BB2_235:
	mul.lo.s64 	%rd6490, %rd5888, %rd1042;
	// begin inline asm
	mul.hi.u64 %rd6468, %rd6490, %rd1041;
	// end inline asm
	// begin inline asm
	mul.lo.u64 %rd6471, %rd6490, %rd1041;
	// end inline asm
	not.b64 	%rd6492, %rd1042;
	setp.gt.u64 	%p804, %rd6471, %rd6492;
	selp.u64 	%rd6493, 1, 0, %p804;
	add.s64 	%rd6494, %rd6468, %rd6493;
	// begin inline asm
	mul.hi.u64 %rd6474, %rd6490, %rd6169;
	// end inline asm
	// begin inline asm
	mul.lo.u64 %rd6477, %rd6490, %rd6169;
	// end inline asm
	add.s64 	%rd6495, %rd6477, %rd6494;
	add.s64 	%rd1053, %rd6495, %rd1043;
	setp.lt.u64 	%p805, %rd1053, %rd6495;
	selp.u64 	%rd6496, 1, 0, %p805;
	add.s64 	%rd6497, %rd6474, %rd6496;
	// begin inline asm
	mul.hi.u64 %rd6480, %rd6490, %rd6138;
	// end inline asm
	// begin inline asm
	mul.lo.u64 %rd6483, %rd6490, %rd6138;
	// end inline asm
	add.s64 	%rd6498, %rd6483, %rd6497;
	add.s64 	%rd1054, %rd6498, %rd1044;
	setp.lt.u64 	%p806, %rd1054, %rd6498;
	selp.u64 	%rd6499, 1, 0, %p806;
	add.s64 	%rd6500, %rd6480, %rd6499;
	// begin inline asm
	mul.hi.u64 %rd6486, %rd6490, %rd1024;
	// end inline asm
	// begin inline asm
	mul.lo.u64 %rd6489, %rd6490, %rd1024;
	// end inline asm
	add.s64 	%rd6501, %rd6489, %rd6500;
	add.s64 	%rd1055, %rd6501, %rd12000;
	setp.lt.u64 	%p807, %rd1055, %rd6501;
	selp.u64 	%rd6502, 1, 0, %p807;
	add.s64 	%rd1056, %rd6486, %rd6502;
	setp.eq.s64 	%p808, %rd1056, 0;
	@%p808 bra 	$L__BB2_237;
	add.s64 	%rd1057, %rd12001, %rd1056;
	setp.lt.u64 	%p809, %rd1057, %rd12001;
	selp.u64 	%rd6503, 1, 0, %p809;
	add.s64 	%rd12002, %rd12002, %rd6503;
	mov.u64 	%rd12001, %rd1057;
$L__BB2_237:
	mul.lo.s64 	%rd6526, %rd5888, %rd1053;
	// begin inline asm
	mul.hi.u64 %rd6504, %rd6526, %rd1041;
	// end inline asm
	// begin inline asm
	mul.lo.u64 %rd6507, %rd6526, %rd1041;
	// end inline asm
	not.b64 	%rd6528, %rd1053;
	setp.gt.u64 	%p810, %rd6507, %rd6528;
	selp.u64 	%rd6529, 1, 0, %p810;
	add.s64 	%rd6530, %rd6504, %rd6529;
	// begin inline asm
	mul.hi.u64 %rd6510, %rd6526, %rd6169;
	// end inline asm
	// begin inline asm
	mul.lo.u64 %rd6513, %rd6526, %rd6169;
	// end inline asm
	add.s64 	%rd6531, %rd6513, %rd6530;
	add.s64 	%rd6532, %rd6531, %rd1054;
	setp.lt.u64 	%p811, %rd6532, %rd6531;
	selp.u64 	%rd6533, 1, 0, %p811;
	add.s64 	%rd6534, %rd6510, %rd6533;
	// begin inline asm
	mul.hi.u64 %rd6516, %rd6526, %rd6138;
	// end inline asm
	// begin inline asm
	mul.lo.u64 %rd6519, %rd6526, %rd6138;
	// end inline asm
	add.s64 	%rd6535, %rd6519, %rd6534;
	add.s64 	%rd6536, %rd6535, %rd1055;
	setp.lt.u64 	%p812, %rd6536, %rd6535;
	selp.u64 	%rd6537, 1, 0, %p812;
	add.s64 	%rd6538, %rd6516, %rd6537;
	// begin inline asm
	mul.hi.u64 %rd6522, %rd6526, %rd1024;
	// end inline asm
	// begin inline asm
	mul.lo.u64 %rd6525, %rd6526, %rd1024;
	// end inline asm
	add.s64 	%rd6539, %rd6525, %rd6538;
	add.s64 	%rd6540, %rd6539, %rd12001;
	setp.lt.u64 	%p813, %rd6540, %rd6539;
	selp.u64 	%rd6541, 1, 0, %p813;
	add.s64 	%rd6542, %rd6522, %rd6541;
	add.s64 	%rd6543, %rd12002, %rd6542;
	setp.lt.u64 	%p814, %rd6532, %rd1041;
	selp.u64 	%rd6544, 1, 0, %p814;
	selp.s64 	%rd6545, -1, 0, %p814;
	add.s64 	%rd6546, %rd6536, %rd6545;
	setp.lt.u64 	%p815, %rd6536, %rd6544;
	selp.u64 	%rd6547, 1, 0, %p815;
	sub.s64 	%rd6548, %rd6546, %rd6169;
	setp.lt.u64 	%p816, %rd6546, %rd6169;
	selp.u64 	%rd6549, 1, 0, %p816;
	add.s64 	%rd6550, %rd6549, %rd6547;
	sub.s64 	%rd6551, %rd6540, %rd6550;
	setp.lt.u64 	%p817, %rd6540, %rd6550;
	selp.u64 	%rd6552, 1, 0, %p817;
	sub.s64 	%rd6553, %rd6551, %rd6138;
	setp.lt.u64 	%p818, %rd6551, %rd6138;
	selp.u64 	%rd6554, 1, 0, %p818;
	add.s64 	%rd6555, %rd6554, %rd6552;
	sub.s64 	%rd6556, %rd6543, %rd6555;
	setp.ge.u64 	%p819, %rd6543, %rd6555;
	sub.s64 	%rd6557, %rd6556, %rd1024;
	setp.ge.u64 	%p820, %rd6556, %rd1024;
	and.pred  	%p821, %p819, %p820;
	selp.b64 	%rd6558, %rd1041, 0, %p821;
	sub.s64 	%rd12011, %rd6532, %rd6558;
	selp.b64 	%rd12010, %rd6548, %rd6536, %p821;
	selp.b64 	%rd12009, %rd6553, %rd6540, %p821;
	selp.b64 	%rd12008, %rd6557, %rd6543, %p821;
$L__BB2_238:
	or.b64  	%rd9130, %rd11747, %rd11746;
	or.b64  	%rd9131, %rd9130, %rd11745;
	or.b64  	%rd9132, %rd9131, %rd11744;
	mov.b64 	%rd12111, 0;
	setp.eq.s64 	%p1357, %rd9132, 0;
	mov.u64 	%rd12112, %rd12111;
	mov.u64 	%rd12113, %rd12111;
	mov.u64 	%rd12114, %rd12111;
	@%p1357 bra 	$L__BB2_313;
	// begin inline asm
	mul.hi.u64 %rd9133, %rd12103, %rd12103;
	// end inline asm
	// begin inline asm
	mul.lo.u64 %rd9136, %rd12103, %rd12103;
	// end inline asm
	// begin inline asm
	mul.hi.u64 %rd9139, %rd12103, %rd12104;
	// end inline asm
	// begin inline asm
	mul.lo.u64 %rd9142, %rd12103, %rd12104;
	// end inline asm
	add.s64 	%rd9253, %rd9142, %rd9133;
	// begin inline asm
	mul.hi.u64 %rd9145, %rd12103, %rd12105;
	// end inline asm
	// begin inline asm
	mul.lo.u64 %rd9148, %rd12103, %rd12105;
	// end inline asm
	add.s64 	%rd9254, %rd9148, %rd9139;
	// begin inline asm
	mul.hi.u64 %rd9151, %rd12103, %rd12106;
	// end inline asm
	// begin inline asm
	mul.lo.u64 %rd9154, %rd12103, %rd12106;
	// end inline asm
	add.s64 	%rd9255, %rd9154, %rd9145;
	// begin inline asm
	mul.hi.u64 %rd9157, %rd12104, %rd12103;
	// end inline asm
	// begin inline asm
	mul.lo.u64 %rd9160, %rd12104, %rd12103;
	// end inline asm
	add.s64 	%rd9256, %rd9160, %rd9253;
	setp.lt.u64 	%p1358, %rd9256, %rd9160;
	selp.u64 	%rd9257, 1, 0, %p1358;
	add.s64 	%rd9258, %rd9157, %rd9257;
	// begin inline asm
	mul.hi.u64 %rd9163, %rd12104, %rd12104;
	// end inline asm
	// begin inline asm
	mul.lo.u64 %rd9166, %rd12104, %rd12104;
	// end inline asm
	add.s64 	%rd9259, %rd9166, %rd9258;
	add.s64 	%rd9260, %rd9259, %rd9254;
	setp.lt.u64 	%p1359, %rd9260, %rd9259;
	selp.u64 	%rd9261, 1, 0, %p1359;
	add.s64 	%rd9262, %rd9163, %rd9261;
	// begin inline asm
	mul.hi.u64 %rd9169, %rd12104, %rd12105;
	// end inline asm
	// begin inline asm
	mul.lo.u64 %rd9172, %rd12104, %rd12105;
	// end inline asm
	add.s64 	%rd9263, %rd9172, %rd9262;
	add.s64 	%rd9264, %rd9263, %rd9255;
	setp.lt.u64 	%p1360, %rd9264, %rd9263;
	selp.u64 	%rd9265, 1, 0, %p1360;
	add.s64 	%rd9266, %rd9169, %rd9265;
	// begin inline asm
	mul.hi.u64 %rd9175, %rd12104, %rd12106;
	// end inline asm
	// begin inline asm
	mul.lo.u64 %rd9178, %rd12104, %rd12106;
	// end inline asm
	add.s64 	%rd9267, %rd9178, %rd9266;
	add.s64 	%rd9268, %rd9267, %rd9151;
	setp.lt.u64 	%p1361, %rd9268, %rd9267;
	selp.u64 	%rd9269, 1, 0, %p1361;
	add.s64 	%rd9270, %rd9175, %rd9269;
	// begin inline asm
	mul.hi.u64 %rd9181, %rd12105, %rd12103;
	// end inline asm
	// begin inline asm
	mul.lo.u64 %rd9184, %rd12105, %rd12103;
	// end inline asm
	add.s64 	%rd9271, %rd9184, %rd9260;
	setp.lt.u64 	%p1362, %rd9271, %rd9184;
	selp.u64 	%rd9272, 1, 0, %p1362;
	add.s64 	%rd9273, %rd9181, %rd9272;
	// begin inline asm
	mul.hi.u64 %rd9187, %rd12105, %rd12104;
	// end inline asm
	// begin inline asm
	mul.lo.u64 %rd9190, %rd12105, %rd12104;
	// end inline asm
	add.s64 	%rd9274, %rd9190, %rd9273;
	add.s64 	%rd9275, %rd9274, %rd9264;
	setp.lt.u64 	%p1363, %rd9275, %rd9274;
	selp.u64 	%rd9276, 1, 0, %p1363;
	add.s64 	%rd9277, %rd9187, %rd9276;
	// begin inline asm
	mul.hi.u64 %rd9193, %rd12105, %rd12105;
	// end inline asm
	// begin inline asm
	mul.lo.u64 %rd9196, %rd12105, %rd12105;
	// end inline asm
	add.s64 	%rd9278, %rd9196, %rd9277;
	add.s64 	%rd9279, %rd9278, %rd9268;
	setp.lt.u64 	%p1364, %rd9279, %rd9278;
	selp.u64 	%rd9280, 1, 0, %p1364;
	add.s64 	%rd9281, %rd9193, %rd9280;
	// begin inline asm
	mul.hi.u64 %rd9199, %rd12105, %rd12106;
	// end inline asm
	// begin inline asm
	mul.lo.u64 %rd9202, %rd12105, %rd12106;
	// end inline asm
	add.s64 	%rd9282, %rd9202, %rd9281;
	add.s64 	%rd9283, %rd9282, %rd9270;
	setp.lt.u64 	%p1365, %rd9283, %rd9282;
	selp.u64 	%rd9284, 1, 0, %p1365;
	add.s64 	%rd9285, %rd9199, %rd9284;
	// begin inline asm
	mul.hi.u64 %rd9205, %rd12106, %rd12103;
	// end inline asm
	// begin inline asm
	mul.lo.u64 %rd9208, %rd12106, %rd12103;
	// end inline asm
	add.s64 	%rd9286, %rd9208, %rd9275;
	setp.lt.u64 	%p1366, %rd9286, %rd9208;
	selp.u64 	%rd9287, 1, 0, %p1366;
	add.s64 	%rd9288, %rd9205, %rd9287;
	// begin inline asm
	mul.hi.u64 %rd9211, %rd12106, %rd12104;
	// end inline asm
	// begin inline asm
	mul.lo.u64 %rd9214, %rd12106, %rd12104;
	// end inline asm
	add.s64 	%rd9289, %rd9214, %rd9288;
	add.s64 	%rd12020, %rd9289, %rd9279;
	setp.lt.u64 	%p1367, %rd12020, %rd9289;
	selp.u64 	%rd9290, 1, 0, %p1367;
	add.s64 	%rd9291, %rd9211, %rd9290;
	// begin inline asm
	mul.hi.u64 %rd9217, %rd12106, %rd12105;
	// end inline asm
	// begin inline asm
	mul.lo.u64 %rd9220, %rd12106, %rd12105;
	// end inline asm
	add.s64 	%rd9292, %rd9220, %rd9291;
	add.s64 	%rd12021, %rd9292, %rd9283;
	setp.lt.u64 	%p1368, %rd12021, %rd9292;
	selp.u64 	%rd9293, 1, 0, %p1368;
	add.s64 	%rd9294, %rd9217, %rd9293;
	// begin inline asm
	mul.hi.u64 %rd9223, %rd12106, %rd12106;
	// end inline asm
	// begin inline asm
	mul.lo.u64 %rd9226, %rd12106, %rd12106;
	// end inline asm
	add.s64 	%rd9295, %rd9226, %rd9294;
	add.s64 	%rd12022, %rd9295, %rd9285;
	setp.lt.u64 	%p1369, %rd12022, %rd9295;
	selp.u64 	%rd9296, 1, 0, %p1369;
	add.s64 	%rd12023, %rd9223, %rd9296;
	ld.const.u64 	%rd9297, [_ZN3lux4cuda5bn2549BN254_INVE];
	mul.lo.s64 	%rd9251, %rd9297, %rd9136;
	ld.const.u64 	%rd9231, [_ZN3lux4cuda5bn2547BN254_PE];
	// begin inline asm
	mul.hi.u64 %rd9229, %rd9251, %rd9231;
	// end inline asm
	// begin inline asm
	mul.lo.u64 %rd9232, %rd9251, %rd9231;
	// end inline asm
	not.b64 	%rd9298, %rd9136;
	setp.gt.u64 	%p1370, %rd9232, %rd9298;
	selp.u64 	%rd9299, 1, 0, %p1370;
	add.s64 	%rd9300, %rd9229, %rd9299;
	ld.const.u64 	%rd9237, [_ZN3lux4cuda5bn2547BN254_PE+8];
	// begin inline asm
	mul.hi.u64 %rd9235, %rd9251, %rd9237;
	// end inline asm
	// begin inline asm
	mul.lo.u64 %rd9238, %rd9251, %rd9237;
	// end inline asm
	add.s64 	%rd9301, %rd9238, %rd9300;
	add.s64 	%rd1081, %rd9301, %rd9256;
	setp.lt.u64 	%p1371, %rd1081, %rd9301;
	selp.u64 	%rd9302, 1, 0, %p1371;
	add.s64 	%rd9303, %rd9235, %rd9302;
	ld.const.u64 	%rd9243, [_ZN3lux4cuda5bn2547BN254_PE+16];
	// begin inline asm
	mul.hi.u64 %rd9241, %rd9251, %rd9243;
	// end inline asm
	// begin inline asm
	mul.lo.u64 %rd9244, %rd9251, %rd9243;
	// end inline asm
	add.s64 	%rd9304, %rd9244, %rd9303;
	add.s64 	%rd1082, %rd9304, %rd9271;
	setp.lt.u64 	%p1372, %rd1082, %rd9304;
	selp.u64 	%rd9305, 1, 0, %p1372;
	add.s64 	%rd9306, %rd9241, %rd9305;
	ld.const.u64 	%rd9249, [_ZN3lux4cuda5bn2547BN254_PE+24];
	// begin inline asm
	mul.hi.u64 %rd9247, %rd9251, %rd9249;
	// end inline asm
	// begin inline asm
	mul.lo.u64 %rd9250, %rd9251, %rd9249;
	// end inline asm
	add.s64 	%rd9307, %rd9250, %rd9306;
	add.s64 	%rd1083, %rd9307, %rd9286;
	setp.lt.u64 	%p1373, %rd1083, %rd9307;
	selp.u64 	%rd9308, 1, 0, %p1373;
	add.s64 	%rd1084, %rd9247, %rd9308;
	setp.eq.s64 	%p1374, %rd1084, 0;
	@%p1374 bra 	$L__BB2_243;
	add.s64 	%rd1085, %rd12020, %rd1084;
	setp.ge.u64 	%p1375, %rd1085, %rd12020;
	mov.u64 	%rd12020, %rd1085;
	@%p1375 bra 	$L__BB2_243;
	add.s64 	%rd12021, %rd12021, 1;
	setp.ne.s64 	%p1376, %rd12021, 0;
	mov.u64 	%rd12020, %rd1085;
	@%p1376 bra 	$L__BB2_243;
	add.s64 	%rd12022, %rd12022, 1;
	setp.eq.s64 	%p1377, %rd12022, 0;
	selp.u64 	%rd9310, 1, 0, %p1377;
	add.s64 	%rd12023, %rd12023, %rd9310;
	mov.b64 	%rd12021, 0;
	mov.u64 	%rd12020, %rd1085;
$L__BB2_243:
	mul.lo.s64 	%rd9333, %rd9297, %rd1081;
	// begin inline asm
	mul.hi.u64 %rd9311, %rd9333, %rd9231;
	// end inline asm
	// begin inline asm
	mul.lo.u64 %rd9314, %rd9333, %rd9231;
	// end inline asm
	not.b64 	%rd9336, %rd1081;
	setp.gt.u64 	%p1378, %rd9314, %rd9336;
	selp.u64 	%rd9337, 1, 0, %p1378;
	add.s64 	%rd9338, %rd9311, %rd9337;
	// begin inline asm
	mul.hi.u64 %rd9317, %rd9333, %rd9237;
	// end inline asm
	// begin inline asm
	mul.lo.u64 %rd9320, %rd9333, %rd9237;
	// end inline asm
	add.s64 	%rd9339, %rd9320, %rd9338;
	add.s64 	%rd1093, %rd9339, %rd1082;
	setp.lt.u64 	%p1379, %rd1093, %rd9339;
	selp.u64 	%rd9340, 1, 0, %p1379;
	add.s64 	%rd9341, %rd9317, %rd9340;
	// begin inline asm
	mul.hi.u64 %rd9323, %rd9333, %rd9243;
	// end inline asm
	// begin inline asm
	mul.lo.u64 %rd9326, %rd9333, %rd9243;
	// end inline asm
	add.s64 	%rd9342, %rd9326, %rd9341;
	add.s64 	%rd1094, %rd9342, %rd1083;
	setp.lt.u64 	%p1380, %rd1094, %rd9342;
	selp.u64 	%rd9343, 1, 0, %p1380;
	add.s64 	%rd9344, %rd9323, %rd9343;
	ld.const.u64 	%rd9331, [_ZN3lux4cuda5bn2547BN254_PE+24];
	// begin inline asm
	mul.hi.u64 %rd9329, %rd9333, %rd9331;
	// end inline asm
	// begin inline asm
	mul.lo.u64 %rd9332, %rd9333, %rd9331;
	// end inline asm
	add.s64 	%rd9345, %rd9332, %rd9344;
	add.s64 	%rd1095, %rd9345, %rd12020;
	setp.lt.u64 	%p1381, %rd1095, %rd9345;
	selp.u64 	%rd9346, 1, 0, %p1381;
	add.s64 	%rd1096, %rd9329, %rd9346;
	setp.eq.s64 	%p1382, %rd1096, 0;
	@%p1382 bra 	$L__BB2_246;
	add.s64 	%rd1097, %rd12021, %rd1096;
	setp.ge.u64 	%p1383, %rd1097, %rd12021;
	mov.u64 	%rd12021, %rd1097;
	@%p1383 bra 	$L__BB2_246;
	add.s64 	%rd12022, %rd12022, 1;
	setp.eq.s64 	%p1384, %rd12022, 0;
	selp.u64 	%rd9347, 1, 0, %p1384;
	add.s64 	%rd12023, %rd12023, %rd9347;
$L__BB2_246:
	mul.lo.s64 	%rd9370, %rd9297, %rd1093;
	ld.const.u64 	%rd9350, [_ZN3lux4cuda5bn2547BN254_PE];
	// begin inline asm
	mul.hi.u64 %rd9348, %rd9370, %rd9350;
	// end inline asm
	// begin inline asm
	mul.lo.u64 %rd9351, %rd9370, %rd9350;
	// end inline asm
	not.b64 	%rd9373, %rd1093;
	setp.gt.u64 	%p1385, %rd9351, %rd9373;
	selp.u64 	%rd9374, 1, 0, %p1385;
	add.s64 	%rd9375, %rd9348, %rd9374;
	ld.const.u64 	%rd9356, [_ZN3lux4cuda5bn2547BN254_PE+8];
	// begin inline asm
	mul.hi.u64 %rd9354, %rd9370, %rd9356;
	// end inline asm
	// begin inline asm
	mul.lo.u64 %rd9357, %rd9370, %rd9356;
	// end inline asm
	add.s64 	%rd9376, %rd9357, %rd9375;
	add.s64 	%rd1103, %rd9376, %rd1094;
	setp.lt.u64 	%p1386, %rd1103, %rd9376;
	selp.u64 	%rd9377, 1, 0, %p1386;
	add.s64 	%rd9378, %rd9354, %rd9377;
	ld.const.u64 	%rd9362, [_ZN3lux4cuda5bn2547BN254_PE+16];
	// begin inline asm
	mul.hi.u64 %rd9360, %rd9370, %rd9362;
	// end inline asm
	// begin inline asm
	mul.lo.u64 %rd9363, %rd9370, %rd9362;
	// end inline asm
	add.s64 	%rd9379, %rd9363, %rd9378;
	add.s64 	%rd1104, %rd9379, %rd1095;
	setp.lt.u64 	%p1387, %rd1104, %rd9379;
	selp.u64 	%rd9380, 1, 0, %p1387;
	add.s64 	%rd9381, %rd9360, %rd9380;
	// begin inline asm
	mul.hi.u64 %rd9366, %rd9370, %rd9331;
	// end inline asm
	// begin inline asm
	mul.lo.u64 %rd9369, %rd9370, %rd9331;
	// end inline asm
	add.s64 	%rd9382, %rd9369, %rd9381;
	add.s64 	%rd1105, %rd9382, %rd12021;
	setp.lt.u64 	%p1388, %rd1105, %rd9382;
	selp.u64 	%rd9383, 1, 0, %p1388;
	add.s64 	%rd1106, %rd9366, %rd9383;
	setp.eq.s64 	%p1389, %rd1106, 0;
	@%p1389 bra 	$L__BB2_248;
	add.s64 	%rd1107, %rd12022, %rd1106;
	setp.lt.u64 	%p1390, %rd1107, %rd12022;
	selp.u64 	%rd9384, 1, 0, %p1390;
	add.s64 	%rd12023, %rd12023, %rd9384;
	mov.u64 	%rd12022, %rd1107;
$L__BB2_248:
	mul.lo.s64 	%rd9407, %rd9297, %rd1103;
	// begin inline asm
	mul.hi.u64 %rd9385, %rd9407, %rd9350;
	// end inline asm
	// begin inline asm
	mul.lo.u64 %rd9388, %rd9407, %rd9350;
	// end inline asm
	not.b64 	%rd9530, %rd1103;
	setp.gt.u64 	%p1391, %rd9388, %rd9530;
	selp.u64 	%rd9531, 1, 0, %p1391;
	add.s64 	%rd9532, %rd9385, %rd9531;
	// begin inline asm
	mul.hi.u64 %rd9391, %rd9407, %rd9356;
	// end inline asm
	// begin inline asm
	mul.lo.u64 %rd9394, %rd9407, %rd9356;
	// end inline asm
	add.s64 	%rd9533, %rd9394, %rd9532;
	add.s64 	%rd9534, %rd9533, %rd1104;
	setp.lt.u64 	%p1392, %rd9534, %rd9533;
	selp.u64 	%rd9535, 1, 0, %p1392;
	add.s64 	%rd9536, %rd9391, %rd9535;
	// begin inline asm
	mul.hi.u64 %rd9397, %rd9407, %rd9362;
	// end inline asm
	// begin inline asm
	mul.lo.u64 %rd9400, %rd9407, %rd9362;
	// end inline asm
	add.s64 	%rd9537, %rd9400, %rd9536;
	add.s64 	%rd9538, %rd9537, %rd1105;
	setp.lt.u64 	%p1393, %rd9538, %rd9537;
	selp.u64 	%rd9539, 1, 0, %p1393;
	add.s64 	%rd9540, %rd9397, %rd9539;
	ld.const.u64 	%rd9405, [_ZN3lux4cuda5bn2547BN254_PE+24];
	// begin inline asm
	mul.hi.u64 %rd9403, %rd9407, %rd9405;
	// end inline asm
	// begin inline asm
	mul.lo.u64 %rd9406, %rd9407, %rd9405;
	// end inline asm
	add.s64 	%rd9541, %rd9406, %rd9540;
	add.s64 	%rd9542, %rd9541, %rd12022;
	setp.lt.u64 	%p1394, %rd9542, %rd9541;
	selp.u64 	%rd9543, 1, 0, %p1394;
	add.s64 	%rd9544, %rd9403, %rd9543;
	add.s64 	%rd9545, %rd12023, %rd9544;
	setp.lt.u64 	%p1395, %rd9534, %rd9350;
	selp.u64 	%rd9546, 1, 0, %p1395;
	selp.s64 	%rd9547, -1, 0, %p1395;
	add.s64 	%rd9548, %rd9538, %rd9547;
	setp.lt.u64 	%p1396, %rd9538, %rd9546;
	selp.u64 	%rd9549, 1, 0, %p1396;
	sub.s64 	%rd9550, %rd9548, %rd9356;
	setp.lt.u64 	%p1397, %rd9548, %rd9356;
	selp.u64 	%rd9551, 1, 0, %p1397;
	add.s64 	%rd9552, %rd9551, %rd9549;
	sub.s64 	%rd9553, %rd9542, %rd9552;
	setp.lt.u64 	%p1398, %rd9542, %rd9552;
	selp.u64 	%rd9554, 1, 0, %p1398;
	sub.s64 	%rd9555, %rd9553, %rd9362;
	setp.lt.u64 	%p1399, %rd9553, %rd9362;
	selp.u64 	%rd9556, 1, 0, %p1399;
	add.s64 	%rd9557, %rd9556, %rd9554;
	sub.s64 	%rd9558, %rd9545, %rd9557;
	setp.ge.u64 	%p1400, %rd9545, %rd9557;
	sub.s64 	%rd9559, %rd9558, %rd9405;
	setp.ge.u64 	%p1401, %rd9558, %rd9405;
	and.pred  	%p1402, %p1400, %p1401;
	selp.b64 	%rd9560, %rd9350, 0, %p1402;
	sub.s64 	%rd1111, %rd9534, %rd9560;
	selp.b64 	%rd1112, %rd9550, %rd9538, %p1402;
	selp.b64 	%rd1113, %rd9555, %rd9542, %p1402;
	selp.b64 	%rd1114, %rd9559, %rd9545, %p1402;
	// begin inline asm
	mul.hi.u64 %rd9409, %rd12107, %rd12107;
	// end inline asm
	// begin inline asm
	mul.lo.u64 %rd9412, %rd12107, %rd12107;
	// end inline asm
	// begin inline asm
	mul.hi.u64 %rd9415, %rd12107, %rd12108;
	// end inline asm
	// begin inline asm
	mul.lo.u64 %rd9418, %rd12107, %rd12108;
	// end inline asm
	add.s64 	%rd9561, %rd9418, %rd9409;
	// begin inline asm
	mul.hi.u64 %rd9421, %rd12107, %rd12109;
	// end inline asm
	// begin inline asm
	mul.lo.u64 %rd9424, %rd12107, %rd12109;
	// end inline asm
	add.s64 	%rd9562, %rd9424, %rd9415;
	// begin inline asm
	mul.hi.u64 %rd9427, %rd12107, %rd12110;
	// end inline asm
	// begin inline asm
	mul.lo.u64 %rd9430, %rd12107, %rd12110;
	// end inline asm
	add.s64 	%rd9563, %rd9430, %rd9421;
	// begin inline asm
	mul.hi.u64 %rd9433, %rd12108, %rd12107;
	// end inline asm
	// begin inline asm
	mul.lo.u64 %rd9436, %rd12108, %rd12107;
	// end inline asm
	add.s64 	%rd9564, %rd9436, %rd9561;
	setp.lt.u64 	%p1403, %rd9564, %rd9436;
	selp.u64 	%rd9565, 1, 0, %p1403;
	add.s64 	%rd9566, %rd9433, %rd9565;
	// begin inline asm
	mul.hi.u64 %rd9439, %rd12108, %rd12108;
	// end inline asm
	// begin inline asm
	mul.lo.u64 %rd9442, %rd12108, %rd12108;
	// end inline asm
	add.s64 	%rd9567, %rd9442, %rd9566;
	add.s64 	%rd9568, %rd9567, %rd9562;
	setp.lt.u64 	%p1404, %rd9568, %rd9567;
	selp.u64 	%rd9569, 1, 0, %p1404;
	add.s64 	%rd9570, %rd9439, %rd9569;
	// begin inline asm
	mul.hi.u64 %rd9445, %rd12108, %rd12109;
	// end inline asm
	// begin inline asm
	mul.lo.u64 %rd9448, %rd12108, %rd12109;
	// end inline asm
	add.s64 	%rd9571, %rd9448, %rd9570;
	add.s64 	%rd9572, %rd9571, %rd9563;
	setp.lt.u64 	%p1405, %rd9572, %rd9571;
	selp.u64 	%rd9573, 1, 0, %p1405;
	add.s64 	%rd9574, %rd9445, %rd9573;
	// begin inline asm
	mul.hi.u64 %rd9451, %rd12108, %rd12110;
	// end inline asm
	// begin inline asm
	mul.lo.u64 %rd9454, %rd12108, %rd12110;
	// end inline asm
	add.s64 	%rd9575, %rd9454, %rd9574;
	add.s64 	%rd9576, %rd9575, %rd9427;
	setp.lt.u64 	%p1406, %rd9576, %rd9575;
	selp.u64 	%rd9577, 1, 0, %p1406;
	add.s64 	%rd9578, %rd9451, %rd9577;
	// begin inline asm
	mul.hi.u64 %rd9457, %rd12109, %rd12107;
	// end inline asm
	// begin inline asm
	mul.lo.u64 %rd9460, %rd12109, %rd12107;
	// end inline asm
	add.s64 	%rd9579, %rd9460, %rd9568;
	setp.lt.u64 	%p1407, %rd9579, %rd9460;
	selp.u64 	%rd9580, 1, 0, %p1407;
	add.s64 	%rd9581, %rd9457, %rd9580;
	// begin inline asm
	mul.hi.u64 %rd9463, %rd12109, %rd12108;
	// end inline asm
	// begin inline asm
	mul.lo.u64 %rd9466, %rd12109, %rd12108;
	// end inline asm
	add.s64 	%rd9582, %rd9466, %rd9581;
	add.s64 	%rd9583, %rd9582, %rd9572;
	setp.lt.u64 	%p1408, %rd9583, %rd9582;
	selp.u64 	%rd9584, 1, 0, %p1408;
	add.s64 	%rd9585, %rd9463, %rd9584;
	// begin inline asm
	mul.hi.u64 %rd9469, %rd12109, %rd12109;
	// end inline asm
	// begin inline asm
	mul.lo.u64 %rd9472, %rd12109, %rd12109;
	// end inline asm
	add.s64 	%rd9586, %rd9472, %rd9585;
	add.s64 	%rd9587, %rd9586, %rd9576;
	setp.lt.u64 	%p1409, %rd9587, %rd9586;
	selp.u64 	%rd9588, 1, 0, %p1409;
	add.s64 	%rd9589, %rd9469, %rd9588;
	// begin inline asm
	mul.hi.u64 %rd9475, %rd12109, %rd12110;
	// end inline asm
	// begin inline asm
	mul.lo.u64 %rd9478, %rd12109, %rd12110;
	// end inline asm
	add.s64 	%rd9590, %rd9478, %rd9589;
	add.s64 	%rd9591, %rd9590, %rd9578;
	setp.lt.u64 	%p1410, %rd9591, %rd9590;
	selp.u64 	%rd9592, 1, 0, %p1410;
	add.s64 	%rd9593, %rd9475, %rd9592;
	// begin inline asm
	mul.hi.u64 %rd9481, %rd12110, %rd12107;
	// end inline asm
	// begin inline asm
	mul.lo.u64 %rd9484, %rd12110, %rd12107;
	// end inline asm
	add.s64 	%rd9594, %rd9484, %rd9583;
	setp.lt.u64 	%p1411, %rd9594, %rd9484;
	selp.u64 	%rd9595, 1, 0, %p1411;
	add.s64 	%rd9596, %rd9481, %rd9595;
	// begin inline asm
	mul.hi.u64 %rd9487, %rd12110, %rd12108;
	// end inline asm
	// begin inline asm
	mul.lo.u64 %rd9490, %rd12110, %rd12108;
	// end inline asm
	add.s64 	%rd9597, %rd9490, %rd9596;
	add.s64 	%rd12029, %rd9597, %rd9587;
	setp.lt.u64 	%p1412, %rd12029, %rd9597;
	selp.u64 	%rd9598, 1, 0, %p1412;
	add.s64 	%rd9599, %rd9487, %rd9598;
	// begin inline asm
	mul.hi.u64 %rd9493, %rd12110, %rd12109;
	// end inline asm
	// begin inline asm
	mul.lo.u64 %rd9496, %rd12110, %rd12109;
	// end inline asm
	add.s64 	%rd9600, %rd9496, %rd9599;
	add.s64 	%rd12030, %rd9600, %rd9591;
	setp.lt.u64 	%p1413, %rd12030, %rd9600;
	selp.u64 	%rd9601, 1, 0, %p1413;
	add.s64 	%rd9602, %rd9493, %rd9601;
	// begin inline asm
	mul.hi.u64 %rd9499, %rd12110, %rd12110;
	// end inline asm
	// begin inline asm
	mul.lo.u64 %rd9502, %rd12110, %rd12110;
	// end inline asm
	add.s64 	%rd9603, %rd9502, %rd9602;
	add.s64 	%rd12031, %rd9603, %rd9593;
	setp.lt.u64 	%p1414, %rd12031, %rd9603;
	selp.u64 	%rd9604, 1, 0, %p1414;
	add.s64 	%rd12032, %rd9499, %rd9604;
	mul.lo.s64 	%rd9527, %rd9297, %rd9412;
	// begin inline asm
	mul.hi.u64 %rd9505, %rd9527, %rd9350;
	// end inline asm
	// begin inline asm
	mul.lo.u64 %rd9508, %rd9527, %rd9350;
	// end inline asm
	not.b64 	%rd9605, %rd9412;
	setp.gt.u64 	%p1415, %rd9508, %rd9605;
	selp.u64 	%rd9606, 1, 0, %p1415;
	add.s64 	%rd9607, %rd9505, %rd9606;
	// begin inline asm
	mul.hi.u64 %rd9511, %rd9527, %rd9356;
	// end inline asm
	// begin inline asm
	mul.lo.u64 %rd9514, %rd9527, %rd9356;
	// end inline asm
	add.s64 	%rd9608, %rd9514, %rd9607;
	add.s64 	%rd1119, %rd9608, %rd9564;
	setp.lt.u64 	%p1416, %rd1119, %rd9608;
	selp.u64 	%rd9609, 1, 0, %p1416;
	add.s64 	%rd9610, %rd9511, %rd9609;
	// begin inline asm
	mul.hi.u64 %rd9517, %rd9527, %rd9362;
	// end inline asm
	// begin inline asm
	mul.lo.u64 %rd9520, %rd9527, %rd9362;
	// end inline asm
	add.s64 	%rd9611, %rd9520, %rd9610;
	add.s64 	%rd1120, %rd9611, %rd9579;
	setp.lt.u64 	%p1417, %rd1120, %rd9611;
	selp.u64 	%rd9612, 1, 0, %p1417;
	add.s64 	%rd9613, %rd9517, %rd9612;
	// begin inline asm
	mul.hi.u64 %rd9523, %rd9527, %rd9405;
	// end inline asm
	// begin inline asm
	mul.lo.u64 %rd9526, %rd9527, %rd9405;
	// end inline asm
	add.s64 	%rd9614, %rd9526, %rd9613;
	add.s64 	%rd1121, %rd9614, %rd9594;
	setp.lt.u64 	%p1418, %rd1121, %rd9614;
	selp.u64 	%rd9615, 1, 0, %p1418;
	add.s64 	%rd1122, %rd9523, %rd9615;
	setp.eq.s64 	%p1419, %rd1122, 0;
	@%p1419 bra 	$L__BB2_252;
	add.s64 	%rd1123, %rd12029, %rd1122;
	setp.ge.u64 	%p1420, %rd1123, %rd12029;
	mov.u64 	%rd12029, %rd1123;
	@%p1420 bra 	$L__BB2_252;
	add.s64 	%rd12030, %rd12030, 1;
	setp.ne.s64 	%p1421, %rd12030, 0;
	mov.u64 	%rd12029, %rd1123;
	@%p1421 bra 	$L__BB2_252;
	add.s64 	%rd12031, %rd12031, 1;
	setp.eq.s64 	%p1422, %rd12031, 0;
	selp.u64 	%rd9617, 1, 0, %p1422;
	add.s64 	%rd12032, %rd12032, %rd9617;
	mov.b64 	%rd12030, 0;
	mov.u64 	%rd12029, %rd1123;
$L__BB2_252:
	ld.const.u64 	%rd9642, [_ZN3lux4cuda5bn2549BN254_INVE];
	mul.lo.s64 	%rd9640, %rd9642, %rd1119;
	ld.const.u64 	%rd9620, [_ZN3lux4cuda5bn2547BN254_PE];
	// begin inline asm
	mul.hi.u64 %rd9618, %rd9640, %rd9620;
	// end inline asm
	// begin inline asm
	mul.lo.u64 %rd9621, %rd9640, %rd9620;
	// end inline asm
	not.b64 	%rd9643, %rd1119;
	setp.gt.u64 	%p1423, %rd9621, %rd9643;
	selp.u64 	%rd9644, 1, 0, %p1423;
	add.s64 	%rd9645, %rd9618, %rd9644;
	ld.const.u64 	%rd9626, [_ZN3lux4cuda5bn2547BN254_PE+8];
	// begin inline asm
	mul.hi.u64 %rd9624, %rd9640, %rd9626;
	// end inline asm
	// begin inline asm
	mul.lo.u64 %rd9627, %rd9640, %rd9626;
	// end inline asm
	add.s64 	%rd9646, %rd9627, %rd9645;
	add.s64 	%rd1131, %rd9646, %rd1120;
	setp.lt.u64 	%p1424, %rd1131, %rd9646;
	selp.u64 	%rd9647, 1, 0, %p1424;
	add.s64 	%rd9648, %rd9624, %rd9647;
	ld.const.u64 	%rd9632, [_ZN3lux4cuda5bn2547BN254_PE+16];
	// begin inline asm
	mul.hi.u64 %rd9630, %rd9640, %rd9632;
	// end inline asm
	// begin inline asm
	mul.lo.u64 %rd9633, %rd9640, %rd9632;
	// end inline asm
	add.s64 	%rd9649, %rd9633, %rd9648;
	add.s64 	%rd1132, %rd9649, %rd1121;
	setp.lt.u64 	%p1425, %rd1132, %rd9649;
	selp.u64 	%rd9650, 1, 0, %p1425;
	add.s64 	%rd9651, %rd9630, %rd9650;
	ld.const.u64 	%rd9638, [_ZN3lux4cuda5bn2547BN254_PE+24];
	// begin inline asm
	mul.hi.u64 %rd9636, %rd9640, %rd9638;
	// end inline asm
	// begin inline asm
	mul.lo.u64 %rd9639, %rd9640, %rd9638;
	// end inline asm
	add.s64 	%rd9652, %rd9639, %rd9651;
	add.s64 	%rd1133, %rd9652, %rd12029;
	setp.lt.u64 	%p1426, %rd1133, %rd9652;
	selp.u64 	%rd9653, 1, 0, %p1426;
	add.s64 	%rd1134, %rd9636, %rd9653;
	setp.eq.s64 	%p1427, %rd1134, 0;
	@%p1427 bra 	$L__BB2_255;
	add.s64 	%rd1135, %rd12030, %rd1134;
	setp.ge.u64 	%p1428, %rd1135, %rd12030;
	mov.u64 	%rd12030, %rd1135;
	@%p1428 bra 	$L__BB2_255;
	add.s64 	%rd12031, %rd12031, 1;
	setp.eq.s64 	%p1429, %rd12031, 0;
	selp.u64 	%rd9654, 1, 0, %p1429;
	add.s64 	%rd12032, %rd12032, %rd9654;
$L__BB2_255:
	mul.lo.s64 	%rd9677, %rd9642, %rd1131;
	ld.const.u64 	%rd9657, [_ZN3lux4cuda5bn2547BN254_PE];
	// begin inline asm
	mul.hi.u64 %rd9655, %rd9677, %rd9657;
	// end inline asm
	// begin inline asm
	mul.lo.u64 %rd9658, %rd9677, %rd9657;
	// end inline asm
	not.b64 	%rd9680, %rd1131;
	setp.gt.u64 	%p1430, %rd9658, %rd9680;
	selp.u64 	%rd9681, 1, 0, %p1430;
	add.s64 	%rd9682, %rd9655, %rd9681;
	ld.const.u64 	%rd9663, [_ZN3lux4cuda5bn2547BN254_PE+8];
	// begin inline asm
	mul.hi.u64 %rd9661, %rd9677, %rd9663;
	// end inline asm
	// begin inline asm
	mul.lo.u64 %rd9664, %rd9677, %rd9663;
	// end inline asm
	add.s64 	%rd9683, %rd9664, %rd9682;
	add.s64 	%rd1141, %rd9683, %rd1132;
	setp.lt.u64 	%p1431, %rd1141, %rd9683;
	selp.u64 	%rd9684, 1, 0, %p1431;
	add.s64 	%rd9685, %rd9661, %rd9684;
	ld.const.u64 	%rd9669, [_ZN3lux4cuda5bn2547BN254_PE+16];
	// begin inline asm
	mul.hi.u64 %rd9667, %rd9677, %rd9669;
	// end inline asm
	// begin inline asm
	mul.lo.u64 %rd9670, %rd9677, %rd9669;
	// end inline asm
	add.s64 	%rd9686, %rd9670, %rd9685;
	add.s64 	%rd1142, %rd9686, %rd1133;
	setp.lt.u64 	%p1432, %rd1142, %rd9686;
	selp.u64 	%rd9687, 1, 0, %p1432;
	add.s64 	%rd9688, %rd9667, %rd9687;
	ld.const.u64 	%rd9675, [_ZN3lux4cuda5bn2547BN254_PE+24];
	// begin inline asm
	mul.hi.u64 %rd9673, %rd9677, %rd9675;
	// end inline asm
	// begin inline asm
	mul.lo.u64 %rd9676, %rd9677, %rd9675;
	// end inline asm
	add.s64 	%rd9689, %rd9676, %rd9688;
	add.s64 	%rd1143, %rd9689, %rd12030;
	setp.lt.u64 	%p1433, %rd1143, %rd9689;
	selp.u64 	%rd9690, 1, 0, %p1433;
	add.s64 	%rd1144, %rd9673, %rd9690;
	setp.eq.s64 	%p1434, %rd1144, 0;
	@%p1434 bra 	$L__BB2_257;
	add.s64 	%rd1145, %rd12031, %rd1144;
	setp.lt.u64 	%p1435, %rd1145, %rd12031;
	selp.u64 	%rd9691, 1, 0, %p1435;
	add.s64 	%rd12032, %rd12032, %rd9691;
	mov.u64 	%rd12031, %rd1145;
$L__BB2_257:
	ld.const.u64 	%rd9836, [_ZN3lux4cuda5bn2549BN254_INVE];
	mul.lo.s64 	%rd9714, %rd9836, %rd1141;
	ld.const.u64 	%rd9694, [_ZN3lux4cuda5bn2547BN254_PE];
	// begin inline asm
	mul.hi.u64 %rd9692, %rd9714, %rd9694;
	// end inline asm
	// begin inline asm
	mul.lo.u64 %rd9695, %rd9714, %rd9694;
	// end inline asm
	not.b64 	%rd9837, %rd1141;
	setp.gt.u64 	%p1436, %rd9695, %rd9837;
	selp.u64 	%rd9838, 1, 0, %p1436;
	add.s64 	%rd9839, %rd9692, %rd9838;
	ld.const.u64 	%rd9700, [_ZN3lux4cuda5bn2547BN254_PE+8];
	// begin inline asm
	mul.hi.u64 %rd9698, %rd9714, %rd9700;
	// end inline asm
	// begin inline asm
	mul.lo.u64 %rd9701, %rd9714, %rd9700;
	// end inline asm
	add.s64 	%rd9840, %rd9701, %rd9839;
	add.s64 	%rd9841, %rd9840, %rd1142;
	setp.lt.u64 	%p1437, %rd9841, %rd9840;
	selp.u64 	%rd9842, 1, 0, %p1437;
	add.s64 	%rd9843, %rd9698, %rd9842;
	ld.const.u64 	%rd9706, [_ZN3lux4cuda5bn2547BN254_PE+16];
	// begin inline asm
	mul.hi.u64 %rd9704, %rd9714, %rd9706;
	// end inline asm
	// begin inline asm
	mul.lo.u64 %rd9707, %rd9714, %rd9706;
	// end inline asm
	add.s64 	%rd9844, %rd9707, %rd9843;
	add.s64 	%rd9845, %rd9844, %rd1143;
	setp.lt.u64 	%p1438, %rd9845, %rd9844;
	selp.u64 	%rd9846, 1, 0, %p1438;
	add.s64 	%rd9847, %rd9704, %rd9846;
	ld.const.u64 	%rd9712, [_ZN3lux4cuda5bn2547BN254_PE+24];
	// begin inline asm
	mul.hi.u64 %rd9710, %rd9714, %rd9712;
	// end inline asm
	// begin inline asm
	mul.lo.u64 %rd9713, %rd9714, %rd9712;
	// end inline asm
	add.s64 	%rd9848, %rd9713, %rd9847;
	add.s64 	%rd9849, %rd9848, %rd12031;
	setp.lt.u64 	%p1439, %rd9849, %rd9848;
	selp.u64 	%rd9850, 1, 0, %p1439;
	add.s64 	%rd9851, %rd9710, %rd9850;
	add.s64 	%rd9852, %rd12032, %rd9851;
	setp.lt.u64 	%p1440, %rd9841, %rd9694;
	selp.u64 	%rd9853, 1, 0, %p1440;
	selp.s64 	%rd9854, -1, 0, %p1440;
	add.s64 	%rd9855, %rd9845, %rd9854;
	setp.lt.u64 	%p1441, %rd9845, %rd9853;
	selp.u64 	%rd9856, 1, 0, %p1441;
	sub.s64 	%rd9857, %rd9855, %rd9700;
	setp.lt.u64 	%p1442, %rd9855, %rd9700;
	selp.u64 	%rd9858, 1, 0, %p1442;
	add.s64 	%rd9859, %rd9858, %rd9856;
	sub.s64 	%rd9860, %rd9849, %rd9859;
	setp.lt.u64 	%p1443, %rd9849, %rd9859;
	selp.u64 	%rd9861, 1, 0, %p1443;
	sub.s64 	%rd9862, %rd9860, %rd9706;
	setp.lt.u64 	%p1444, %rd9860, %rd9706;
	selp.u64 	%rd9863, 1, 0, %p1444;
	add.s64 	%rd9864, %rd9863, %rd9861;
	sub.s64 	%rd9865, %rd9852, %rd9864;
	setp.ge.u64 	%p1445, %rd9852, %rd9864;
	sub.s64 	%rd9866, %rd9865, %rd9712;
	setp.ge.u64 	%p1446, %rd9865, %rd9712;
	and.pred  	%p1447, %p1445, %p1446;
	selp.b64 	%rd9867, %rd9694, 0, %p1447;
	sub.s64 	%rd9793, %rd9841, %rd9867;
	selp.b64 	%rd9799, %rd9857, %rd9845, %p1447;
	selp.b64 	%rd9805, %rd9862, %rd9849, %p1447;
	selp.b64 	%rd9811, %rd9866, %rd9852, %p1447;
	// begin inline asm
	mul.hi.u64 %rd9716, %rd9793, %rd9793;
	// end inline asm
	// begin inline asm
	mul.lo.u64 %rd9719, %rd9793, %rd9793;
	// end inline asm
	// begin inline asm
	mul.hi.u64 %rd9722, %rd9793, %rd9799;
	// end inline asm
	// begin inline asm
	mul.lo.u64 %rd9725, %rd9793, %rd9799;
	// end inline asm
	add.s64 	%rd9868, %rd9725, %rd9716;
	// begin inline asm
	mul.hi.u64 %rd9728, %rd9793, %rd9805;
	// end inline asm
	// begin inline asm
	mul.lo.u64 %rd9731, %rd9793, %rd9805;
	// end inline asm
	add.s64 	%rd9869, %rd9731, %rd9722;
	// begin inline asm
	mul.hi.u64 %rd9734, %rd9793, %rd9811;
	// end inline asm
	// begin inline asm
	mul.lo.u64 %rd9737, %rd9793, %rd9811;
	// end inline asm
	add.s64 	%rd9870, %rd9737, %rd9728;
	// begin inline asm
	mul.hi.u64 %rd9740, %rd9799, %rd9793;
	// end inline asm
	// begin inline asm
	mul.lo.u64 %rd9743, %rd9799, %rd9793;
	// end inline asm
	add.s64 	%rd9871, %rd9743, %rd9868;
	setp.lt.u64 	%p1448, %rd9871, %rd9743;
	selp.u64 	%rd9872, 1, 0, %p1448;
	add.s64 	%rd9873, %rd9740, %rd9872;
	// begin inline asm
	mul.hi.u64 %rd9746, %rd9799, %rd9799;
	// end inline asm
	// begin inline asm
	mul.lo.u64 %rd9749, %rd9799, %rd9799;
	// end inline asm
	add.s64 	%rd9874, %rd9749, %rd9873;
	add.s64 	%rd9875, %rd9874, %rd9869;
	setp.lt.u64 	%p1449, %rd9875, %rd9874;
	selp.u64 	%rd9876, 1, 0, %p1449;
	add.s64 	%rd9877, %rd9746, %rd9876;
	// begin inline asm
	mul.hi.u64 %rd9752, %rd9799, %rd9805;
	// end inline asm
	// begin inline asm
	mul.lo.u64 %rd9755, %rd9799, %rd9805;
	// end inline asm
	add.s64 	%rd9878, %rd9755, %rd9877;
	add.s64 	%rd9879, %rd9878, %rd9870;
	setp.lt.u64 	%p1450, %rd9879, %rd9878;
	selp.u64 	%rd9880, 1, 0, %p1450;
	add.s64 	%rd9881, %rd9752, %rd9880;
	// begin inline asm
	mul.hi.u64 %rd9758, %rd9799, %rd9811;
	// end inline asm
	// begin inline asm
	mul.lo.u64 %rd9761, %rd9799, %rd9811;
	// end inline asm
	add.s64 	%rd9882, %rd9761, %rd9881;
	add.s64 	%rd9883, %rd9882, %rd9734;
	setp.lt.u64 	%p1451, %rd9883, %rd9882;
	selp.u64 	%rd9884, 1, 0, %p1451;
	add.s64 	%rd9885, %rd9758, %rd9884;
	// begin inline asm
	mul.hi.u64 %rd9764, %rd9805, %rd9793;
	// end inline asm
	// begin inline asm
	mul.lo.u64 %rd9767, %rd9805, %rd9793;
	// end inline asm
	add.s64 	%rd9886, %rd9767, %rd9875;
	setp.lt.u64 	%p1452, %rd9886, %rd9767;
	selp.u64 	%rd9887, 1, 0, %p1452;
	add.s64 	%rd9888, %rd9764, %rd9887;
	// begin inline asm
	mul.hi.u64 %rd9770, %rd9805, %rd9799;
	// end inline asm
	// begin inline asm
	mul.lo.u64 %rd9773, %rd9805, %rd9799;
	// end inline asm
	add.s64 	%rd9889, %rd9773, %rd9888;
	add.s64 	%rd9890, %rd9889, %rd9879;
	setp.lt.u64 	%p1453, %rd9890, %rd9889;
	selp.u64 	%rd9891, 1, 0, %p1453;
	add.s64 	%rd9892, %rd9770, %rd9891;
	// begin inline asm
	mul.hi.u64 %rd9776, %rd9805, %rd9805;
	// end inline asm
	// begin inline asm
	mul.lo.u64 %rd9779, %rd9805, %rd9805;
	// end inline asm
	add.s64 	%rd9893, %rd9779, %rd9892;
	add.s64 	%rd9894, %rd9893, %rd9883;
	setp.lt.u64 	%p1454, %rd9894, %rd9893;
	selp.u64 	%rd9895, 1, 0, %p1454;
	add.s64 	%rd9896, %rd9776, %rd9895;
	// begin inline asm
	mul.hi.u64 %rd9782, %rd9805, %rd9811;
	// end inline asm
	// begin inline asm
	mul.lo.u64 %rd9785, %rd9805, %rd9811;
	// end inline asm
	add.s64 	%rd9897, %rd9785, %rd9896;
	add.s64 	%rd9898, %rd9897, %rd9885;
	setp.lt.u64 	%p1455, %rd9898, %rd9897;
	selp.u64 	%rd9899, 1, 0, %p1455;
	add.s64 	%rd9900, %rd9782, %rd9899;
	// begin inline asm
	mul.hi.u64 %rd9788, %rd9811, %rd9793;
	// end inline asm
	// begin inline asm
	mul.lo.u64 %rd9791, %rd9811, %rd9793;
	// end inline asm
	add.s64 	%rd9901, %rd9791, %rd9890;
	setp.lt.u64 	%p1456, %rd9901, %rd9791;
	selp.u64 	%rd9902, 1, 0, %p1456;
	add.s64 	%rd9903, %rd9788, %rd9902;
	// begin inline asm
	mul.hi.u64 %rd9794, %rd9811, %rd9799;
	// end inline asm
	// begin inline asm
	mul.lo.u64 %rd9797, %rd9811, %rd9799;
	// end inline asm
	add.s64 	%rd9904, %rd9797, %rd9903;
	add.s64 	%rd12038, %rd9904, %rd9894;
	setp.lt.u64 	%p1457, %rd12038, %rd9904;
	selp.u64 	%rd9905, 1, 0, %p1457;
	add.s64 	%rd9906, %rd9794, %rd9905;
	// begin inline asm
	mul.hi.u64 %rd9800, %rd9811, %rd9805;
	// end inline asm
	// begin inline asm
	mul.lo.u64 %rd9803, %rd9811, %rd9805;
	// end inline asm
	add.s64 	%rd9907, %rd9803, %rd9906;
	add.s64 	%rd12039, %rd9907, %rd9898;
	setp.lt.u64 	%p1458, %rd12039, %rd9907;
	selp.u64 	%rd9908, 1, 0, %p1458;
	add.s64 	%rd9909, %rd9800, %rd9908;
	// begin inline asm
	mul.hi.u64 %rd9806, %rd9811, %rd9811;
	// end inline asm
	// begin inline asm
	mul.lo.u64 %rd9809, %rd9811, %rd9811;
	// end inline asm
	add.s64 	%rd9910, %rd9809, %rd9909;
	add.s64 	%rd12040, %rd9910, %rd9900;
	setp.lt.u64 	%p1459, %rd12040, %rd9910;
	selp.u64 	%rd9911, 1, 0, %p1459;
	add.s64 	%rd12041, %rd9806, %rd9911;
	mul.lo.s64 	%rd9834, %rd9836, %rd9719;
	// begin inline asm
	mul.hi.u64 %rd9812, %rd9834, %rd9694;
	// end inline asm
	// begin inline asm
	mul.lo.u64 %rd9815, %rd9834, %rd9694;
	// end inline asm
	not.b64 	%rd9912, %rd9719;
	setp.gt.u64 	%p1460, %rd9815, %rd9912;
	selp.u64 	%rd9913, 1, 0, %p1460;
	add.s64 	%rd9914, %rd9812, %rd9913;
	// begin inline asm
	mul.hi.u64 %rd9818, %rd9834, %rd9700;
	// end inline asm
	// begin inline asm
	mul.lo.u64 %rd9821, %rd9834, %rd9700;
	// end inline asm
	add.s64 	%rd9915, %rd9821, %rd9914;
	add.s64 	%rd1157, %rd9915, %rd9871;
	setp.lt.u64 	%p1461, %rd1157, %rd9915;
	selp.u64 	%rd9916, 1, 0, %p1461;
	add.s64 	%rd9917, %rd9818, %rd9916;
	// begin inline asm
	mul.hi.u64 %rd9824, %rd9834, %rd9706;
	// end inline asm
	// begin inline asm
	mul.lo.u64 %rd9827, %rd9834, %rd9706;
	// end inline asm
	add.s64 	%rd9918, %rd9827, %rd9917;
	add.s64 	%rd1158, %rd9918, %rd9886;
	setp.lt.u64 	%p1462, %rd1158, %rd9918;
	selp.u64 	%rd9919, 1, 0, %p1462;
	add.s64 	%rd9920, %rd9824, %rd9919;
	// begin inline asm
	mul.hi.u64 %rd9830, %rd9834, %rd9712;
	// end inline asm
	// begin inline asm
	mul.lo.u64 %rd9833, %rd9834, %rd9712;
	// end inline asm
	add.s64 	%rd9921, %rd9833, %rd9920;
	add.s64 	%rd1159, %rd9921, %rd9901;
	setp.lt.u64 	%p1463, %rd1159, %rd9921;
	selp.u64 	%rd9922, 1, 0, %p1463;
	add.s64 	%rd1160, %rd9830, %rd9922;
	setp.eq.s64 	%p1464, %rd1160, 0;
	@%p1464 bra 	$L__BB2_261;
	add.s64 	%rd1161, %rd12038, %rd1160;
	setp.ge.u64 	%p1465, %rd1161, %rd12038;
	mov.u64 	%rd12038, %rd1161;
	@%p1465 bra 	$L__BB2_261;
	add.s64 	%rd12039, %rd12039, 1;
	setp.ne.s64 	%p1466, %rd12039, 0;
	mov.u64 	%rd12038, %rd1161;
	@%p1466 bra 	$L__BB2_261;
	add.s64 	%rd12040, %rd12040, 1;
	setp.eq.s64 	%p1467, %rd12040, 0;
	selp.u64 	%rd9924, 1, 0, %p1467;
	add.s64 	%rd12041, %rd12041, %rd9924;
	mov.b64 	%rd12039, 0;
	mov.u64 	%rd12038, %rd1161;
$L__BB2_261:
	ld.const.u64 	%rd9949, [_ZN3lux4cuda5bn2549BN254_INVE];
	mul.lo.s64 	%rd9947, %rd9949, %rd1157;
	ld.const.u64 	%rd9927, [_ZN3lux4cuda5bn2547BN254_PE];
	// begin inline asm
	mul.hi.u64 %rd9925, %rd9947, %rd9927;
	// end inline asm
	// begin inline asm
	mul.lo.u64 %rd9928, %rd9947, %rd9927;
	// end inline asm
	not.b64 	%rd9950, %rd1157;
	setp.gt.u64 	%p1468, %rd9928, %rd9950;
	selp.u64 	%rd9951, 1, 0, %p1468;
	add.s64 	%rd9952, %rd9925, %rd9951;
	ld.const.u64 	%rd9933, [_ZN3lux4cuda5bn2547BN254_PE+8];
	// begin inline asm
	mul.hi.u64 %rd9931, %rd9947, %rd9933;
	// end inline asm
	// begin inline asm
	mul.lo.u64 %rd9934, %rd9947, %rd9933;
	// end inline asm
	add.s64 	%rd9953, %rd9934, %rd9952;
	add.s64 	%rd1169, %rd9953, %rd1158;
	setp.lt.u64 	%p1469, %rd1169, %rd9953;
	selp.u64 	%rd9954, 1, 0, %p1469;
	add.s64 	%rd9955, %rd9931, %rd9954;
	ld.const.u64 	%rd9939, [_ZN3lux4cuda5bn2547BN254_PE+16];
	// begin inline asm
	mul.hi.u64 %rd9937, %rd9947, %rd9939;
	// end inline asm
	// begin inline asm
	mul.lo.u64 %rd9940, %rd9947, %rd9939;
	// end inline asm
	add.s64 	%rd9956, %rd9940, %rd9955;
	add.s64 	%rd1170, %rd9956, %rd1159;
	setp.lt.u64 	%p1470, %rd1170, %rd9956;
	selp.u64 	%rd9957, 1, 0, %p1470;
	add.s64 	%rd9958, %rd9937, %rd9957;
	ld.const.u64 	%rd9945, [_ZN3lux4cuda5bn2547BN254_PE+24];
	// begin inline asm
	mul.hi.u64 %rd9943, %rd9947, %rd9945;
	// end inline asm
	// begin inline asm
	mul.lo.u64 %rd9946, %rd9947, %rd9945;
	// end inline asm
	add.s64 	%rd9959, %rd9946, %rd9958;
	add.s64 	%rd1171, %rd9959, %rd12038;
	setp.lt.u64 	%p1471, %rd1171, %rd9959;
	selp.u64 	%rd9960, 1, 0, %p1471;
	add.s64 	%rd1172, %rd9943, %rd9960;
	setp.eq.s64 	%p1472, %rd1172, 0;
	@%p1472 bra 	$L__BB2_264;
	add.s64 	%rd1173, %rd12039, %rd1172;
	setp.ge.u64 	%p1473, %rd1173, %rd12039;
	mov.u64 	%rd12039, %rd1173;
	@%p1473 bra 	$L__BB2_264;
	add.s64 	%rd12040, %rd12040, 1;
	setp.eq.s64 	%p1474, %rd12040, 0;
	selp.u64 	%rd9961, 1, 0, %p1474;
	add.s64 	%rd12041, %rd12041, %rd9961;
$L__BB2_264:
	ld.const.u64 	%rd9986, [_ZN3lux4cuda5bn2549BN254_INVE];
	mul.lo.s64 	%rd9984, %rd9986, %rd1169;
	ld.const.u64 	%rd9964, [_ZN3lux4cuda5bn2547BN254_PE];
	// begin inline asm
	mul.hi.u64 %rd9962, %rd9984, %rd9964;
	// end inline asm
	// begin inline asm
	mul.lo.u64 %rd9965, %rd9984, %rd9964;
	// end inline asm
	not.b64 	%rd9987, %rd1169;
	setp.gt.u64 	%p1475, %rd9965, %rd9987;
	selp.u64 	%rd9988, 1, 0, %p1475;
	add.s64 	%rd9989, %rd9962, %rd9988;
	ld.const.u64 	%rd9970, [_ZN3lux4cuda5bn2547BN254_PE+8];
	// begin inline asm
	mul.hi.u64 %rd9968, %rd9984, %rd9970;
	// end inline asm
	// begin inline asm
	mul.lo.u64 %rd9971, %rd9984, %rd9970;
	// end inline asm
	add.s64 	%rd9990, %rd9971, %rd9989;
	add.s64 	%rd1179, %rd9990, %rd1170;
	setp.lt.u64 	%p1476, %rd1179, %rd9990;
	selp.u64 	%rd9991, 1, 0, %p1476;
	add.s64 	%rd9992, %rd9968, %rd9991;
	ld.const.u64 	%rd9976, [_ZN3lux4cuda5bn2547BN254_PE+16];
	// begin inline asm
	mul.hi.u64 %rd9974, %rd9984, %rd9976;
	// end inline asm
	// begin inline asm
	mul.lo.u64 %rd9977, %rd9984, %rd9976;
	// end inline asm
	add.s64 	%rd9993, %rd9977, %rd9992;
	add.s64 	%rd1180, %rd9993, %rd1171;
	setp.lt.u64 	%p1477, %rd1180, %rd9993;
	selp.u64 	%rd9994, 1, 0, %p1477;
	add.s64 	%rd9995, %rd9974, %rd9994;
	ld.const.u64 	%rd9982, [_ZN3lux4cuda5bn2547BN254_PE+24];
	// begin inline asm
	mul.hi.u64 %rd9980, %rd9984, %rd9982;
	// end inline asm
	// begin inline asm
	mul.lo.u64 %rd9983, %rd9984, %rd9982;
	// end inline asm
	add.s64 	%rd9996, %rd9983, %rd9995;
	add.s64 	%rd1181, %rd9996, %rd12039;
	setp.lt.u64 	%p1478, %rd1181, %rd9996;
	selp.u64 	%rd9997, 1, 0, %p1478;
	add.s64 	%rd1182, %rd9980, %rd9997;
	setp.eq.s64 	%p1479, %rd1182, 0;
	@%p1479 bra 	$L__BB2_266;
	add.s64 	%rd1183, %rd12040, %rd1182;
	setp.lt.u64 	%p1480, %rd1183, %rd12040;
	selp.u64 	%rd9998, 1, 0, %p1480;
	add.s64 	%rd12041, %rd12041, %rd9998;
	mov.u64 	%rd12040, %rd1183;
$L__BB2_266:
	ld.const.u64 	%rd10143, [_ZN3lux4cuda5bn2549BN254_INVE];
	mul.lo.s64 	%rd10021, %rd10143, %rd1179;
	ld.const.u64 	%rd10001, [_ZN3lux4cuda5bn2547BN254_PE];
	// begin inline asm
	mul.hi.u64 %rd9999, %rd10021, %rd10001;
	// end inline asm
	// begin inline asm
	mul.lo.u64 %rd10002, %rd10021, %rd10001;
	// end inline asm
	not.b64 	%rd10144, %rd1179;
	setp.gt.u64 	%p1481, %rd10002, %rd10144;
	selp.u64 	%rd10145, 1, 0, %p1481;
	add.s64 	%rd10146, %rd9999, %rd10145;
	ld.const.u64 	%rd10007, [_ZN3lux4cuda5bn2547BN254_PE+8];
	// begin inline asm
	mul.hi.u64 %rd10005, %rd10021, %rd10007;
	// end inline asm
	// begin inline asm
	mul.lo.u64 %rd10008, %rd10021, %rd10007;
	// end inline asm
	add.s64 	%rd10147, %rd10008, %rd10146;
	add.s64 	%rd10148, %rd10147, %rd1180;
	setp.lt.u64 	%p1482, %rd10148, %rd10147;
	selp.u64 	%rd10149, 1, 0, %p1482;
	add.s64 	%rd10150, %rd10005, %rd10149;
	ld.const.u64 	%rd10013, [_ZN3lux4cuda5bn2547BN254_PE+16];
	// begin inline asm
	mul.hi.u64 %rd10011, %rd10021, %rd10013;
	// end inline asm
	// begin inline asm
	mul.lo.u64 %rd10014, %rd10021, %rd10013;
	// end inline asm
	add.s64 	%rd10151, %rd10014, %rd10150;
	add.s64 	%rd10152, %rd10151, %rd1181;
	setp.lt.u64 	%p1483, %rd10152, %rd10151;
	selp.u64 	%rd10153, 1, 0, %p1483;
	add.s64 	%rd10154, %rd10011, %rd10153;
	ld.const.u64 	%rd10019, [_ZN3lux4cuda5bn2547BN254_PE+24];
	// begin inline asm
	mul.hi.u64 %rd10017, %rd10021, %rd10019;
	// end inline asm
	// begin inline asm
	mul.lo.u64 %rd10020, %rd10021, %rd10019;
	// end inline asm
	add.s64 	%rd10155, %rd10020, %rd10154;
	add.s64 	%rd10156, %rd10155, %rd12040;
	setp.lt.u64 	%p1484, %rd10156, %rd10155;
	selp.u64 	%rd10157, 1, 0, %p1484;
	add.s64 	%rd10158, %rd10017, %rd10157;
	add.s64 	%rd10159, %rd12041, %rd10158;
	setp.lt.u64 	%p1485, %rd10148, %rd10001;
	selp.u64 	%rd10160, 1, 0, %p1485;
	selp.s64 	%rd10161, -1, 0, %p1485;
	add.s64 	%rd10162, %rd10152, %rd10161;
	setp.lt.u64 	%p1486, %rd10152, %rd10160;
	selp.u64 	%rd10163, 1, 0, %p1486;
	sub.s64 	%rd10164, %rd10162, %rd10007;
	setp.lt.u64 	%p1487, %rd10162, %rd10007;
	selp.u64 	%rd10165, 1, 0, %p1487;
	add.s64 	%rd10166, %rd10165, %rd10163;
	sub.s64 	%rd10167, %rd10156, %rd10166;
	setp.lt.u64 	%p1488, %rd10156, %rd10166;
	selp.u64 	%rd10168, 1, 0, %p1488;
	sub.s64 	%rd10169, %rd10167, %rd10013;
	setp.lt.u64 	%p1489, %rd10167, %rd10013;
	selp.u64 	%rd10170, 1, 0, %p1489;
	add.s64 	%rd10171, %rd10170, %rd10168;
	sub.s64 	%rd10172, %rd10159, %rd10171;
	setp.ge.u64 	%p1490, %rd10159, %rd10171;
	sub.s64 	%rd10173, %rd10172, %rd10019;
	setp.ge.u64 	%p1491, %rd10172, %rd10019;
	and.pred  	%p1492, %p1490, %p1491;
	selp.b64 	%rd10174, %rd10001, 0, %p1492;
	sub.s64 	%rd1187, %rd10148, %rd10174;
	selp.b64 	%rd1188, %rd10164, %rd10152, %p1492;
	selp.b64 	%rd1189, %rd10169, %rd10156, %p1492;
	selp.b64 	%rd1190, %rd10173, %rd10159, %p1492;
	add.s64 	%rd10175, %rd9793, %rd12103;
	setp.lt.u64 	%p1493, %rd10175, %rd9793;
	selp.u64 	%rd10176, 1, 0, %p1493;
	add.s64 	%rd10177, %rd12104, %rd10176;
	setp.lt.u64 	%p1494, %rd10177, %rd12104;
	selp.u64 	%rd10178, 1, 0, %p1494;
	add.s64 	%rd10179, %rd10177, %rd9799;
	setp.lt.u64 	%p1495, %rd10179, %rd10177;
	selp.u64 	%rd10180, 1, 0, %p1495;
	add.s64 	%rd10181, %rd12105, %rd10178;
	add.s64 	%rd10182, %rd10181, %rd10180;
	setp.lt.u64 	%p1496, %rd10182, %rd12105;
	selp.u64 	%rd10183, 1, 0, %p1496;
	add.s64 	%rd10184, %rd10182, %rd9805;
	setp.lt.u64 	%p1497, %rd10184, %rd10182;
	selp.u64 	%rd10185, 1, 0, %p1497;
	add.s64 	%rd10186, %rd12106, %rd10183;
	add.s64 	%rd10187, %rd10186, %rd10185;
	setp.lt.u64 	%p1498, %rd10187, %rd12106;
	add.s64 	%rd10188, %rd10187, %rd9811;
	setp.lt.u64 	%p1499, %rd10188, %rd10187;
	setp.lt.u64 	%p1500, %rd10175, %rd10001;
	selp.u64 	%rd10189, 1, 0, %p1500;
	selp.s64 	%rd10190, -1, 0, %p1500;
	add.s64 	%rd10191, %rd10179, %rd10190;
	setp.lt.u64 	%p1501, %rd10179, %rd10189;
	selp.u64 	%rd10192, 1, 0, %p1501;
	sub.s64 	%rd10193, %rd10191, %rd10007;
	setp.lt.u64 	%p1502, %rd10191, %rd10007;
	selp.u64 	%rd10194, 1, 0, %p1502;
	add.s64 	%rd10195, %rd10194, %rd10192;
	sub.s64 	%rd10196, %rd10184, %rd10195;
	setp.lt.u64 	%p1503, %rd10184, %rd10195;
	selp.u64 	%rd10197, 1, 0, %p1503;
	sub.s64 	%rd10198, %rd10196, %rd10013;
	setp.lt.u64 	%p1504, %rd10196, %rd10013;
	selp.u64 	%rd10199, 1, 0, %p1504;
	add.s64 	%rd10200, %rd10199, %rd10197;
	sub.s64 	%rd10201, %rd10188, %rd10200;
	setp.ge.u64 	%p1505, %rd10188, %rd10200;
	sub.s64 	%rd10202, %rd10201, %rd10019;
	setp.ge.u64 	%p1506, %rd10201, %rd10019;
	or.pred  	%p1507, %p1498, %p1499;
	and.pred  	%p1508, %p1505, %p1506;
	or.pred  	%p1510, %p1507, %p1508;
	selp.b64 	%rd10203, %rd10001, 0, %p1510;
	sub.s64 	%rd10100, %rd10175, %rd10203;
	selp.b64 	%rd10106, %rd10193, %rd10179, %p1510;
	selp.b64 	%rd10112, %rd10198, %rd10184, %p1510;
	selp.b64 	%rd10118, %rd10202, %rd10188, %p1510;
	// begin inline asm
	mul.hi.u64 %rd10023, %rd10100, %rd10100;
	// end inline asm
	// begin inline asm
	mul.lo.u64 %rd10026, %rd10100, %rd10100;
	// end inline asm
	// begin inline asm
	mul.hi.u64 %rd10029, %rd10100, %rd10106;
	// end inline asm
	// begin inline asm
	mul.lo.u64 %rd10032, %rd10100, %rd10106;
	// end inline asm
	add.s64 	%rd10204, %rd10032, %rd10023;
	// begin inline asm
	mul.hi.u64 %rd10035, %rd10100, %rd10112;
	// end inline asm
	// begin inline asm
	mul.lo.u64 %rd10038, %rd10100, %rd10112;
	// end inline asm
	add.s64 	%rd10205, %rd10038, %rd10029;
	// begin inline asm
	mul.hi.u64 %rd10041, %rd10100, %rd10118;
	// end inline asm
	// begin inline asm
	mul.lo.u64 %rd10044, %rd10100, %rd10118;
	// end inline asm
	add.s64 	%rd10206, %rd10044, %rd10035;
	// begin inline asm
	mul.hi.u64 %rd10047, %rd10106, %rd10100;
	// end inline asm
	// begin inline asm
	mul.lo.u64 %rd10050, %rd10106, %rd10100;
	// end inline asm
	add.s64 	%rd10207, %rd10050, %rd10204;
	setp.lt.u64 	%p1511, %rd10207, %rd10050;
	selp.u64 	%rd10208, 1, 0, %p1511;
	add.s64 	%rd10209, %rd10047, %rd10208;
	// begin inline asm
	mul.hi.u64 %rd10053, %rd10106, %rd10106;
	// end inline asm
	// begin inline asm
	mul.lo.u64 %rd10056, %rd10106, %rd10106;
	// end inline asm
	add.s64 	%rd10210, %rd10056, %rd10209;
	add.s64 	%rd10211, %rd10210, %rd10205;
	setp.lt.u64 	%p1512, %rd10211, %rd10210;
	selp.u64 	%rd10212, 1, 0, %p1512;
	add.s64 	%rd10213, %rd10053, %rd10212;
	// begin inline asm
	mul.hi.u64 %rd10059, %rd10106, %rd10112;
	// end inline asm
	// begin inline asm
	mul.lo.u64 %rd10062, %rd10106, %rd10112;
	// end inline asm
	add.s64 	%rd10214, %rd10062, %rd10213;
	add.s64 	%rd10215, %rd10214, %rd10206;
	setp.lt.u64 	%p1513, %rd10215, %rd10214;
	selp.u64 	%rd10216, 1, 0, %p1513;
	add.s64 	%rd10217, %rd10059, %rd10216;
	// begin inline asm
	mul.hi.u64 %rd10065, %rd10106, %rd10118;
	// end inline asm
	// begin inline asm
	mul.lo.u64 %rd10068, %rd10106, %rd10118;
	// end inline asm
	add.s64 	%rd10218, %rd10068, %rd10217;
	add.s64 	%rd10219, %rd10218, %rd10041;
	setp.lt.u64 	%p1514, %rd10219, %rd10218;
	selp.u64 	%rd10220, 1, 0, %p1514;
	add.s64 	%rd10221, %rd10065, %rd10220;
	// begin inline asm
	mul.hi.u64 %rd10071, %rd10112, %rd10100;
	// end inline asm
	// begin inline asm
	mul.lo.u64 %rd10074, %rd10112, %rd10100;
	// end inline asm
	add.s64 	%rd10222, %rd10074, %rd10211;
	setp.lt.u64 	%p1515, %rd10222, %rd10074;
	selp.u64 	%rd10223, 1, 0, %p1515;
	add.s64 	%rd10224, %rd10071, %rd10223;
	// begin inline asm
	mul.hi.u64 %rd10077, %rd10112, %rd10106;
	// end inline asm
	// begin inline asm
	mul.lo.u64 %rd10080, %rd10112, %rd10106;
	// end inline asm
	add.s64 	%rd10225, %rd10080, %rd10224;
	add.s64 	%rd10226, %rd10225, %rd10215;
	setp.lt.u64 	%p1516, %rd10226, %rd10225;
	selp.u64 	%rd10227, 1, 0, %p1516;
	add.s64 	%rd10228, %rd10077, %rd10227;
	// begin inline asm
	mul.hi.u64 %rd10083, %rd10112, %rd10112;
	// end inline asm
	// begin inline asm
	mul.lo.u64 %rd10086, %rd10112, %rd10112;
	// end inline asm
	add.s64 	%rd10229, %rd10086, %rd10228;
	add.s64 	%rd10230, %rd10229, %rd10219;
	setp.lt.u64 	%p1517, %rd10230, %rd10229;
	selp.u64 	%rd10231, 1, 0, %p1517;
	add.s64 	%rd10232, %rd10083, %rd10231;
	// begin inline asm
	mul.hi.u64 %rd10089, %rd10112, %rd10118;
	// end inline asm
	// begin inline asm
	mul.lo.u64 %rd10092, %rd10112, %rd10118;
	// end inline asm
	add.s64 	%rd10233, %rd10092, %rd10232;
	add.s64 	%rd10234, %rd10233, %rd10221;
	setp.lt.u64 	%p1518, %rd10234, %rd10233;
	selp.u64 	%rd10235, 1, 0, %p1518;
	add.s64 	%rd10236, %rd10089, %rd10235;
	// begin inline asm
	mul.hi.u64 %rd10095, %rd10118, %rd10100;
	// end inline asm
	// begin inline asm
	mul.lo.u64 %rd10098, %rd10118, %rd10100;
	// end inline asm
	add.s64 	%rd10237, %rd10098, %rd10226;
	setp.lt.u64 	%p1519, %rd10237, %rd10098;
	selp.u64 	%rd10238, 1, 0, %p1519;
	add.s64 	%rd10239, %rd10095, %rd10238;
	// begin inline asm
	mul.hi.u64 %rd10101, %rd10118, %rd10106;
	// end inline asm
	// begin inline asm
	mul.lo.u64 %rd10104, %rd10118, %rd10106;
	// end inline asm
	add.s64 	%rd10240, %rd10104, %rd10239;
	add.s64 	%rd12047, %rd10240, %rd10230;
	setp.lt.u64 	%p1520, %rd12047, %rd10240;
	selp.u64 	%rd10241, 1, 0, %p1520;
	add.s64 	%rd10242, %rd10101, %rd10241;
	// begin inline asm
	mul.hi.u64 %rd10107, %rd10118, %rd10112;
	// end inline asm
	// begin inline asm
	mul.lo.u64 %rd10110, %rd10118, %rd10112;
	// end inline asm
	add.s64 	%rd10243, %rd10110, %rd10242;
	add.s64 	%rd12048, %rd10243, %rd10234;
	setp.lt.u64 	%p1521, %rd12048, %rd10243;
	selp.u64 	%rd10244, 1, 0, %p1521;
	add.s64 	%rd10245, %rd10107, %rd10244;
	// begin inline asm
	mul.hi.u64 %rd10113, %rd10118, %rd10118;
	// end inline asm
	// begin inline asm
	mul.lo.u64 %rd10116, %rd10118, %rd10118;
	// end inline asm
	add.s64 	%rd10246, %rd10116, %rd10245;
	add.s64 	%rd12049, %rd10246, %rd10236;
	setp.lt.u64 	%p1522, %rd12049, %rd10246;
	selp.u64 	%rd10247, 1, 0, %p1522;
	add.s64 	%rd12050, %rd10113, %rd10247;
	mul.lo.s64 	%rd10141, %rd10143, %rd10026;
	// begin inline asm
	mul.hi.u64 %rd10119, %rd10141, %rd10001;
	// end inline asm
	// begin inline asm
	mul.lo.u64 %rd10122, %rd10141, %rd10001;
	// end inline asm
	not.b64 	%rd10248, %rd10026;
	setp.gt.u64 	%p1523, %rd10122, %rd10248;
	selp.u64 	%rd10249, 1, 0, %p1523;
	add.s64 	%rd10250, %rd10119, %rd10249;
	// begin inline asm
	mul.hi.u64 %rd10125, %rd10141, %rd10007;
	// end inline asm
	// begin inline asm
	mul.lo.u64 %rd10128, %rd10141, %rd10007;
	// end inline asm
	add.s64 	%rd10251, %rd10128, %rd10250;
	add.s64 	%rd1195, %rd10251, %rd10207;
	setp.lt.u64 	%p1524, %rd1195, %rd10251;
	selp.u64 	%rd10252, 1, 0, %p1524;
	add.s64 	%rd10253, %rd10125, %rd10252;
	// begin inline asm
	mul.hi.u64 %rd10131, %rd10141, %rd10013;
	// end inline asm
	// begin inline asm
	mul.lo.u64 %rd10134, %rd10141, %rd10013;
	// end inline asm
	add.s64 	%rd10254, %rd10134, %rd10253;
	add.s64 	%rd1196, %rd10254, %rd10222;
	setp.lt.u64 	%p1525, %rd1196, %rd10254;
	selp.u64 	%rd10255, 1, 0, %p1525;
	add.s64 	%rd10256, %rd10131, %rd10255;
	// begin inline asm
	mul.hi.u64 %rd10137, %rd10141, %rd10019;
	// end inline asm
	// begin inline asm
	mul.lo.u64 %rd10140, %rd10141, %rd10019;
	// end inline asm
	add.s64 	%rd10257, %rd10140, %rd10256;
	add.s64 	%rd1197, %rd10257, %rd10237;
	setp.lt.u64 	%p1526, %rd1197, %rd10257;
	selp.u64 	%rd10258, 1, 0, %p1526;
	add.s64 	%rd1198, %rd10137, %rd10258;
	setp.eq.s64 	%p1527, %rd1198, 0;
	@%p1527 bra 	$L__BB2_270;
	add.s64 	%rd1199, %rd12047, %rd1198;
	setp.ge.u64 	%p1528, %rd1199, %rd12047;
	mov.u64 	%rd12047, %rd1199;
	@%p1528 bra 	$L__BB2_270;
	add.s64 	%rd12048, %rd12048, 1;
	setp.ne.s64 	%p1529, %rd12048, 0;
	mov.u64 	%rd12047, %rd1199;
	@%p1529 bra 	$L__BB2_270;
	add.s64 	%rd12049, %rd12049, 1;
	setp.eq.s64 	%p1530, %rd12049, 0;
	selp.u64 	%rd10260, 1, 0, %p1530;
	add.s64 	%rd12050, %rd12050, %rd10260;
	mov.b64 	%rd12048, 0;
	mov.u64 	%rd12047, %rd1199;
$L__BB2_270:
	ld.const.u64 	%rd10285, [_ZN3lux4cuda5bn2549BN254_INVE];
	mul.lo.s64 	%rd10283, %rd10285, %rd1195;
	ld.const.u64 	%rd10263, [_ZN3lux4cuda5bn2547BN254_PE];
	// begin inline asm
	mul.hi.u64 %rd10261, %rd10283, %rd10263;
	// end inline asm
	// begin inline asm
	mul.lo.u64 %rd10264, %rd10283, %rd10263;
	// end inline asm
	not.b64 	%rd10286, %rd1195;
	setp.gt.u64 	%p1531, %rd10264, %rd10286;
	selp.u64 	%rd10287, 1, 0, %p1531;
	add.s64 	%rd10288, %rd10261, %rd10287;
	ld.const.u64 	%rd10269, [_ZN3lux4cuda5bn2547BN254_PE+8];
	// begin inline asm
	mul.hi.u64 %rd10267, %rd10283, %rd10269;
	// end inline asm
	// begin inline asm
	mul.lo.u64 %rd10270, %rd10283, %rd10269;
	// end inline asm
	add.s64 	%rd10289, %rd10270, %rd10288;
	add.s64 	%rd1207, %rd10289, %rd1196;
	setp.lt.u64 	%p1532, %rd1207, %rd10289;
	selp.u64 	%rd10290, 1, 0, %p1532;
	add.s64 	%rd10291, %rd10267, %rd10290;
	ld.const.u64 	%rd10275, [_ZN3lux4cuda5bn2547BN254_PE+16];
	// begin inline asm
	mul.hi.u64 %rd10273, %rd10283, %rd10275;
	// end inline asm
	// begin inline asm
	mul.lo.u64 %rd10276, %rd10283, %rd10275;
	// end inline asm
	add.s64 	%rd10292, %rd10276, %rd10291;
	add.s64 	%rd1208, %rd10292, %rd1197;
	setp.lt.u64 	%p1533, %rd1208, %rd10292;
	selp.u64 	%rd10293, 1, 0, %p1533;
	add.s64 	%rd10294, %rd10273, %rd10293;
	ld.const.u64 	%rd10281, [_ZN3lux4cuda5bn2547BN254_PE+24];
	// begin inline asm
	mul.hi.u64 %rd10279, %rd10283, %rd10281;
	// end inline asm
	// begin inline asm
	mul.lo.u64 %rd10282, %rd10283, %rd10281;
	// end inline asm
	add.s64 	%rd10295, %rd10282, %rd10294;
	add.s64 	%rd1209, %rd10295, %rd12047;
	setp.lt.u64 	%p1534, %rd1209, %rd10295;
	selp.u64 	%rd10296, 1, 0, %p1534;
	add.s64 	%rd1210, %rd10279, %rd10296;
	setp.eq.s64 	%p1535, %rd1210, 0;
	@%p1535 bra 	$L__BB2_273;
	add.s64 	%rd1211, %rd12048, %rd1210;
	setp.ge.u64 	%p1536, %rd1211, %rd12048;
	mov.u64 	%rd12048, %rd1211;
	@%p1536 bra 	$L__BB2_273;
	add.s64 	%rd12049, %rd12049, 1;
	setp.eq.s64 	%p1537, %rd12049, 0;
	selp.u64 	%rd10297, 1, 0, %p1537;
	add.s64 	%rd12050, %rd12050, %rd10297;
$L__BB2_273:
	mul.lo.s64 	%rd10320, %rd10285, %rd1207;
	ld.const.u64 	%rd10300, [_ZN3lux4cuda5bn2547BN254_PE];
	// begin inline asm
	mul.hi.u64 %rd10298, %rd10320, %rd10300;
	// end inline asm
	// begin inline asm
	mul.lo.u64 %rd10301, %rd10320, %rd10300;
	// end inline asm
	not.b64 	%rd10323, %rd1207;
	setp.gt.u64 	%p1538, %rd10301, %rd10323;
	selp.u64 	%rd10324, 1, 0, %p1538;
	add.s64 	%rd10325, %rd10298, %rd10324;
	ld.const.u64 	%rd10306, [_ZN3lux4cuda5bn2547BN254_PE+8];
	// begin inline asm
	mul.hi.u64 %rd10304, %rd10320, %rd10306;
	// end inline asm
	// begin inline asm
	mul.lo.u64 %rd10307, %rd10320, %rd10306;
	// end inline asm
	add.s64 	%rd10326, %rd10307, %rd10325;
	add.s64 	%rd1217, %rd10326, %rd1208;
	setp.lt.u64 	%p1539, %rd1217, %rd10326;
	selp.u64 	%rd10327, 1, 0, %p1539;
	add.s64 	%rd10328, %rd10304, %rd10327;
	ld.const.u64 	%rd10312, [_ZN3lux4cuda5bn2547BN254_PE+16];
	// begin inline asm
	mul.hi.u64 %rd10310, %rd10320, %rd10312;
	// end inline asm
	// begin inline asm
	mul.lo.u64 %rd10313, %rd10320, %rd10312;
	// end inline asm
	add.s64 	%rd10329, %rd10313, %rd10328;
	add.s64 	%rd1218, %rd10329, %rd1209;
	setp.lt.u64 	%p1540, %rd1218, %rd10329;
	selp.u64 	%rd10330, 1, 0, %p1540;
	add.s64 	%rd10331, %rd10310, %rd10330;
	ld.const.u64 	%rd10318, [_ZN3lux4cuda5bn2547BN254_PE+24];
	// begin inline asm
	mul.hi.u64 %rd10316, %rd10320, %rd10318;
	// end inline asm
	// begin inline asm
	mul.lo.u64 %rd10319, %rd10320, %rd10318;
	// end inline asm
	add.s64 	%rd10332, %rd10319, %rd10331;
	add.s64 	%rd1219, %rd10332, %rd12048;
	setp.lt.u64 	%p1541, %rd1219, %rd10332;
	selp.u64 	%rd10333, 1, 0, %p1541;
	add.s64 	%rd1220, %rd10316, %rd10333;
	setp.eq.s64 	%p1542, %rd1220, 0;
	@%p1542 bra 	$L__BB2_275;
	add.s64 	%rd1221, %rd12049, %rd1220;
	setp.lt.u64 	%p1543, %rd1221, %rd12049;
	selp.u64 	%rd10334, 1, 0, %p1543;
	add.s64 	%rd12050, %rd12050, %rd10334;
	mov.u64 	%rd12049, %rd1221;
$L__BB2_275:
	mul.lo.s64 	%rd10357, %rd10285, %rd1217;
	ld.const.u64 	%rd10337, [_ZN3lux4cuda5bn2547BN254_PE];
	// begin inline asm
	mul.hi.u64 %rd10335, %rd10357, %rd10337;
	// end inline asm
	// begin inline asm
	mul.lo.u64 %rd10338, %rd10357, %rd10337;
	// end inline asm
	not.b64 	%rd10360, %rd1217;
	setp.gt.u64 	%p1544, %rd10338, %rd10360;
	selp.u64 	%rd10361, 1, 0, %p1544;
	add.s64 	%rd10362, %rd10335, %rd10361;
	ld.const.u64 	%rd10343, [_ZN3lux4cuda5bn2547BN254_PE+8];
	// begin inline asm
	mul.hi.u64 %rd10341, %rd10357, %rd10343;
	// end inline asm
	// begin inline asm
	mul.lo.u64 %rd10344, %rd10357, %rd10343;
	// end inline asm
	add.s64 	%rd10363, %rd10344, %rd10362;
	add.s64 	%rd10364, %rd10363, %rd1218;
	setp.lt.u64 	%p1545, %rd10364, %rd10363;
	selp.u64 	%rd10365, 1, 0, %p1545;
	add.s64 	%rd10366, %rd10341, %rd10365;
	ld.const.u64 	%rd10349, [_ZN3lux4cuda5bn2547BN254_PE+16];
	// begin inline asm
	mul.hi.u64 %rd10347, %rd10357, %rd10349;
	// end inline asm
	// begin inline asm
	mul.lo.u64 %rd10350, %rd10357, %rd10349;
	// end inline asm
	add.s64 	%rd10367, %rd10350, %rd10366;
	add.s64 	%rd10368, %rd10367, %rd1219;
	setp.lt.u64 	%p1546, %rd10368, %rd10367;
	selp.u64 	%rd10369, 1, 0, %p1546;
	add.s64 	%rd10370, %rd10347, %rd10369;
	ld.const.u64 	%rd10355, [_ZN3lux4cuda5bn2547BN254_PE+24];
	// begin inline asm
	mul.hi.u64 %rd10353, %rd10357, %rd10355;
	// end inline asm
	// begin inline asm
	mul.lo.u64 %rd10356, %rd10357, %rd10355;
	// end inline asm
	add.s64 	%rd10371, %rd10356, %rd10370;
	add.s64 	%rd10372, %rd10371, %rd12049;
	setp.lt.u64 	%p1547, %rd10372, %rd10371;
	selp.u64 	%rd10373, 1, 0, %p1547;
	add.s64 	%rd10374, %rd10353, %rd10373;
	add.s64 	%rd10375, %rd12050, %rd10374;
	setp.lt.u64 	%p1548, %rd10364, %rd10337;
	selp.u64 	%rd10376, 1, 0, %p1548;
	selp.s64 	%rd10377, -1, 0, %p1548;
	add.s64 	%rd10378, %rd10368, %rd10377;
	setp.lt.u64 	%p1549, %rd10368, %rd10376;
	selp.u64 	%rd10379, 1, 0, %p1549;
	sub.s64 	%rd10380, %rd10378, %rd10343;
	setp.lt.u64 	%p1550, %rd10378, %rd10343;
	selp.u64 	%rd10381, 1, 0, %p1550;
	add.s64 	%rd10382, %rd10381, %rd10379;
	sub.s64 	%rd10383, %rd10372, %rd10382;
	setp.lt.u64 	%p1551, %rd10372, %rd10382;
	selp.u64 	%rd10384, 1, 0, %p1551;
	sub.s64 	%rd10385, %rd10383, %rd10349;
	setp.lt.u64 	%p1552, %rd10383, %rd10349;
	selp.u64 	%rd10386, 1, 0, %p1552;
	add.s64 	%rd10387, %rd10386, %rd10384;
	sub.s64 	%rd10388, %rd10375, %rd10387;
	setp.ge.u64 	%p1553, %rd10375, %rd10387;
	sub.s64 	%rd10389, %rd10388, %rd10355;
	setp.ge.u64 	%p1554, %rd10388, %rd10355;
	and.pred  	%p1555, %p1553, %p1554;
	selp.b64 	%rd10390, %rd10337, 0, %p1555;
	sub.s64 	%rd10391, %rd10364, %rd10390;
	selp.b64 	%rd10392, %rd10380, %rd10368, %p1555;
	selp.b64 	%rd10393, %rd10385, %rd10372, %p1555;
	selp.b64 	%rd10394, %rd10389, %rd10375, %p1555;
	sub.s64 	%rd12056, %rd10391, %rd1111;
	setp.lt.u64 	%p1556, %rd10391, %rd1111;
	selp.u64 	%rd10395, 1, 0, %p1556;
	selp.s64 	%rd10396, -1, 0, %p1556;
	add.s64 	%rd10397, %rd10392, %rd10396;
	setp.lt.u64 	%p1557, %rd10392, %rd10395;
	selp.u64 	%rd10398, 1, 0, %p1557;
	sub.s64 	%rd12057, %rd10397, %rd1112;
	setp.lt.u64 	%p1558, %rd10397, %rd1112;
	selp.u64 	%rd10399, 1, 0, %p1558;
	add.s64 	%rd10400, %rd10399, %rd10398;
	sub.s64 	%rd10401, %rd10393, %rd10400;
	setp.lt.u64 	%p1559, %rd10393, %rd10400;
	selp.u64 	%rd10402, 1, 0, %p1559;
	sub.s64 	%rd12058, %rd10401, %rd1113;
	setp.lt.u64 	%p1560, %rd10401, %rd1113;
	selp.u64 	%rd10403, 1, 0, %p1560;
	add.s64 	%rd10404, %rd10403, %rd10402;
	sub.s64 	%rd10405, %rd10394, %rd10404;
	setp.ge.u64 	%p1561, %rd10394, %rd10404;
	sub.s64 	%rd12059, %rd10405, %rd1114;
	setp.ge.u64 	%p1562, %rd10405, %rd1114;
	and.pred  	%p1563, %p1561, %p1562;
	@%p1563 bra 	$L__BB2_277;
	add.s64 	%rd12056, %rd10337, %rd12056;
	setp.lt.u64 	%p1564, %rd12056, %rd10337;
	selp.u64 	%rd10407, 1, 0, %p1564;
	add.s64 	%rd10408, %rd12057, %rd10407;
	setp.lt.u64 	%p1565, %rd10408, %rd12057;
	selp.u64 	%rd10409, 1, 0, %p1565;
	ld.const.u64 	%rd10410, [_ZN3lux4cuda5bn2547BN254_PE+8];
	add.s64 	%rd12057, %rd10408, %rd10410;
	setp.lt.u64 	%p1566, %rd12057, %rd10408;
	selp.u64 	%rd10411, 1, 0, %p1566;
	add.s64 	%rd10412, %rd12058, %rd10409;
	add.s64 	%rd10413, %rd10412, %rd10411;
	setp.lt.u64 	%p1567, %rd10413, %rd12058;
	selp.u64 	%rd10414, 1, 0, %p1567;
	ld.const.u64 	%rd10415, [_ZN3lux4cuda5bn2547BN254_PE+16];
	add.s64 	%rd12058, %rd10413, %rd10415;
	setp.lt.u64 	%p1568, %rd12058, %rd10413;
	selp.u64 	%rd10416, 1, 0, %p1568;
	ld.const.u64 	%rd10417, [_ZN3lux4cuda5bn2547BN254_PE+24];
	add.s64 	%rd10418, %rd10417, %rd12059;
	add.s64 	%rd10419, %rd10418, %rd10414;
	add.s64 	%rd12059, %rd10419, %rd10416;
$L__BB2_277:
	sub.s64 	%rd12060, %rd12056, %rd1187;
	setp.lt.u64 	%p1569, %rd12056, %rd1187;
	selp.u64 	%rd10420, 1, 0, %p1569;
	selp.s64 	%rd10421, -1, 0, %p1569;
	add.s64 	%rd10422, %rd12057, %rd10421;
	setp.lt.u64 	%p1570, %rd12057, %rd10420;
	selp.u64 	%rd10423, 1, 0, %p1570;
	sub.s64 	%rd12061, %rd10422, %rd1188;
	setp.lt.u64 	%p1571, %rd10422, %rd1188;
	selp.u64 	%rd10424, 1, 0, %p1571;
	add.s64 	%rd10425, %rd10424, %rd10423;
	sub.s64 	%rd10426, %rd12058, %rd10425;
	setp.lt.u64 	%p1572, %rd12058, %rd10425;
	selp.u64 	%rd10427, 1, 0, %p1572;
	sub.s64 	%rd12062, %rd10426, %rd1189;
	setp.lt.u64 	%p1573, %rd10426, %rd1189;
	selp.u64 	%rd10428, 1, 0, %p1573;
	add.s64 	%rd10429, %rd10428, %rd10427;
	sub.s64 	%rd10430, %rd12059, %rd10429;
	setp.ge.u64 	%p1574, %rd12059, %rd10429;
	sub.s64 	%rd12063, %rd10430, %rd1190;
	setp.ge.u64 	%p1575, %rd10430, %rd1190;
	and.pred  	%p1576, %p1574, %p1575;
	@%p1576 bra 	$L__BB2_279;
	add.s64 	%rd12060, %rd10337, %rd12060;
	setp.lt.u64 	%p1577, %rd12060, %rd10337;
	selp.u64 	%rd10432, 1, 0, %p1577;
	add.s64 	%rd10433, %rd12061, %rd10432;
	setp.lt.u64 	%p1578, %rd10433, %rd12061;
	selp.u64 	%rd10434, 1, 0, %p1578;
	ld.const.u64 	%rd10435, [_ZN3lux4cuda5bn2547BN254_PE+8];
	add.s64 	%rd12061, %rd10433, %rd10435;
	setp.lt.u64 	%p1579, %rd12061, %rd10433;
	selp.u64 	%rd10436, 1, 0, %p1579;
	add.s64 	%rd10437, %rd12062, %rd10434;
	add.s64 	%rd10438, %rd10437, %rd10436;
	setp.lt.u64 	%p1580, %rd10438, %rd12062;
	selp.u64 	%rd10439, 1, 0, %p1580;
	ld.const.u64 	%rd10440, [_ZN3lux4cuda5bn2547BN254_PE+16];
	add.s64 	%rd12062, %rd10438, %rd10440;
	setp.lt.u64 	%p1581, %rd12062, %rd10438;
	selp.u64 	%rd10441, 1, 0, %p1581;
	ld.const.u64 	%rd10442, [_ZN3lux4cuda5bn2547BN254_PE+24];
	add.s64 	%rd10443, %rd10442, %rd12063;
	add.s64 	%rd10444, %rd10443, %rd10439;
	add.s64 	%rd12063, %rd10444, %rd10441;
$L__BB2_279:
	shl.b64 	%rd10565, %rd12060, 1;
	shr.u64 	%rd10566, %rd12060, 63;
	add.s64 	%rd10567, %rd12061, %rd10566;
	setp.lt.u64 	%p1582, %rd10567, %rd12061;
	selp.u64 	%rd10568, 1, 0, %p1582;
	add.s64 	%rd10569, %rd10567, %rd12061;
	setp.lt.u64 	%p1583, %rd10569, %rd10567;
	selp.u64 	%rd10570, 1, 0, %p1583;
	add.s64 	%rd10571, %rd12062, %rd10568;
	add.s64 	%rd10572, %rd10571, %rd10570;
	setp.lt.u64 	%p1584, %rd10572, %rd12062;
	selp.u64 	%rd10573, 1, 0, %p1584;
	add.s64 	%rd10574, %rd10572, %rd12062;
	setp.lt.u64 	%p1585, %rd10574, %rd10572;
	selp.u64 	%rd10575, 1, 0, %p1585;
	add.s64 	%rd10576, %rd12063, %rd10573;
	add.s64 	%rd10577, %rd10576, %rd10575;
	setp.lt.u64 	%p1586, %rd10577, %rd12063;
	add.s64 	%rd10578, %rd10577, %rd12063;
	setp.lt.u64 	%p1587, %rd10578, %rd10577;
	ld.const.u64 	%rd10543, [_ZN3lux4cuda5bn2547BN254_PE];
	setp.lt.u64 	%p1588, %rd10565, %rd10543;
	selp.u64 	%rd10579, 1, 0, %p1588;
	selp.s64 	%rd10580, -1, 0, %p1588;
	add.s64 	%rd10581, %rd10569, %rd10580;
	setp.lt.u64 	%p1589, %rd10569, %rd10579;
	selp.u64 	%rd10582, 1, 0, %p1589;
	ld.const.u64 	%rd10549, [_ZN3lux4cuda5bn2547BN254_PE+8];
	sub.s64 	%rd10583, %rd10581, %rd10549;
	setp.lt.u64 	%p1590, %rd10581, %rd10549;
	selp.u64 	%rd10584, 1, 0, %p1590;
	add.s64 	%rd10585, %rd10584, %rd10582;
	sub.s64 	%rd10586, %rd10574, %rd10585;
	setp.lt.u64 	%p1591, %rd10574, %rd10585;
	selp.u64 	%rd10587, 1, 0, %p1591;
	ld.const.u64 	%rd10555, [_ZN3lux4cuda5bn2547BN254_PE+16];
	sub.s64 	%rd10588, %rd10586, %rd10555;
	setp.lt.u64 	%p1592, %rd10586, %rd10555;
	selp.u64 	%rd10589, 1, 0, %p1592;
	add.s64 	%rd10590, %rd10589, %rd10587;
	sub.s64 	%rd10591, %rd10578, %rd10590;
	setp.ge.u64 	%p1593, %rd10578, %rd10590;
	ld.const.u64 	%rd10561, [_ZN3lux4cuda5bn2547BN254_PE+24];
	sub.s64 	%rd10592, %rd10591, %rd10561;
	setp.ge.u64 	%p1594, %rd10591, %rd10561;
	or.pred  	%p1595, %p1586, %p1587;
	and.pred  	%p1596, %p1593, %p1594;
	or.pred  	%p1598, %p1595, %p1596;
	selp.b64 	%rd10593, %rd10543, 0, %p1598;
	sub.s64 	%rd1249, %rd10565, %rd10593;
	selp.b64 	%rd1250, %rd10583, %rd10569, %p1598;
	selp.b64 	%rd1251, %rd10588, %rd10574, %p1598;
	selp.b64 	%rd1252, %rd10592, %rd10578, %p1598;
	shl.b64 	%rd10594, %rd1111, 1;
	shr.u64 	%rd10595, %rd1111, 63;
	add.s64 	%rd10596, %rd10595, %rd1112;
	setp.lt.u64 	%p1599, %rd10596, %rd10595;
	selp.u64 	%rd10597, 1, 0, %p1599;
	add.s64 	%rd10598, %rd10596, %rd1112;
	setp.lt.u64 	%p1600, %rd10598, %rd10596;
	selp.u64 	%rd10599, 1, 0, %p1600;
	add.s64 	%rd10600, %rd1113, %rd10597;
	add.s64 	%rd10601, %rd10600, %rd10599;
	setp.lt.u64 	%p1601, %rd10601, %rd1113;
	selp.u64 	%rd10602, 1, 0, %p1601;
	add.s64 	%rd10603, %rd10601, %rd1113;
	setp.lt.u64 	%p1602, %rd10603, %rd10601;
	selp.u64 	%rd10604, 1, 0, %p1602;
	add.s64 	%rd10605, %rd1114, %rd10602;
	add.s64 	%rd10606, %rd10605, %rd10604;
	setp.lt.u64 	%p1603, %rd10606, %rd1114;
	add.s64 	%rd10607, %rd10606, %rd1114;
	setp.lt.u64 	%p1604, %rd10607, %rd10606;
	setp.lt.u64 	%p1605, %rd10594, %rd10543;
	selp.u64 	%rd10608, 1, 0, %p1605;
	selp.s64 	%rd10609, -1, 0, %p1605;
	add.s64 	%rd10610, %rd10598, %rd10609;
	setp.lt.u64 	%p1606, %rd10598, %rd10608;
	selp.u64 	%rd10611, 1, 0, %p1606;
	sub.s64 	%rd10612, %rd10610, %rd10549;
	setp.lt.u64 	%p1607, %rd10610, %rd10549;
	selp.u64 	%rd10613, 1, 0, %p1607;
	add.s64 	%rd10614, %rd10613, %rd10611;
	sub.s64 	%rd10615, %rd10603, %rd10614;
	setp.lt.u64 	%p1608, %rd10603, %rd10614;
	selp.u64 	%rd10616, 1, 0, %p1608;
	sub.s64 	%rd10617, %rd10615, %rd10555;
	setp.lt.u64 	%p1609, %rd10615, %rd10555;
	selp.u64 	%rd10618, 1, 0, %p1609;
	add.s64 	%rd10619, %rd10618, %rd10616;
	sub.s64 	%rd10620, %rd10607, %rd10619;
	setp.ge.u64 	%p1610, %rd10607, %rd10619;
	sub.s64 	%rd10621, %rd10620, %rd10561;
	setp.ge.u64 	%p1611, %rd10620, %rd10561;
	or.pred  	%p1612, %p1603, %p1604;
	and.pred  	%p1613, %p1610, %p1611;
	or.pred  	%p1615, %p1612, %p1613;
	selp.b64 	%rd10622, %rd10543, 0, %p1615;
	sub.s64 	%rd10623, %rd10594, %rd10622;
	selp.b64 	%rd10624, %rd10612, %rd10598, %p1615;
	selp.b64 	%rd10625, %rd10617, %rd10603, %p1615;
	selp.b64 	%rd10626, %rd10621, %rd10607, %p1615;
	add.s64 	%rd10627, %rd10623, %rd1111;
	setp.lt.u64 	%p1616, %rd10627, %rd10623;
	selp.u64 	%rd10628, 1, 0, %p1616;
	add.s64 	%rd10629, %rd10624, %rd10628;
	setp.lt.u64 	%p1617, %rd10629, %rd10624;
	selp.u64 	%rd10630, 1, 0, %p1617;
	add.s64 	%rd10631, %rd10629, %rd1112;
	setp.lt.u64 	%p1618, %rd10631, %rd10629;
	selp.u64 	%rd10632, 1, 0, %p1618;
	add.s64 	%rd10633, %rd10625, %rd10630;
	add.s64 	%rd10634, %rd10633, %rd10632;
	setp.lt.u64 	%p1619, %rd10634, %rd10625;
	selp.u64 	%rd10635, 1, 0, %p1619;
	add.s64 	%rd10636, %rd10634, %rd1113;
	setp.lt.u64 	%p1620, %rd10636, %rd10634;
	selp.u64 	%rd10637, 1, 0, %p1620;
	add.s64 	%rd10638, %rd10626, %rd10635;
	add.s64 	%rd10639, %rd10638, %rd10637;
	setp.lt.u64 	%p1621, %rd10639, %rd10626;
	add.s64 	%rd10640, %rd10639, %rd1114;
	setp.lt.u64 	%p1622, %rd10640, %rd10639;
	setp.lt.u64 	%p1623, %rd10627, %rd10543;
	selp.u64 	%rd10641, 1, 0, %p1623;
	selp.s64 	%rd10642, -1, 0, %p1623;
	add.s64 	%rd10643, %rd10631, %rd10642;
	setp.lt.u64 	%p1624, %rd10631, %rd10641;
	selp.u64 	%rd10644, 1, 0, %p1624;
	sub.s64 	%rd10645, %rd10643, %rd10549;
	setp.lt.u64 	%p1625, %rd10643, %rd10549;
	selp.u64 	%rd10646, 1, 0, %p1625;
	add.s64 	%rd10647, %rd10646, %rd10644;
	sub.s64 	%rd10648, %rd10636, %rd10647;
	setp.lt.u64 	%p1626, %rd10636, %rd10647;
	selp.u64 	%rd10649, 1, 0, %p1626;
	sub.s64 	%rd10650, %rd10648, %rd10555;
	setp.lt.u64 	%p1627, %rd10648, %rd10555;
	selp.u64 	%rd10651, 1, 0, %p1627;
	add.s64 	%rd10652, %rd10651, %rd10649;
	sub.s64 	%rd10653, %rd10640, %rd10652;
	setp.ge.u64 	%p1628, %rd10640, %rd10652;
	sub.s64 	%rd10654, %rd10653, %rd10561;
	setp.ge.u64 	%p1629, %rd10653, %rd10561;
	or.pred  	%p1630, %p1621, %p1622;
	and.pred  	%p1631, %p1628, %p1629;
	or.pred  	%p1633, %p1630, %p1631;
	selp.b64 	%rd10655, %rd10543, 0, %p1633;
	sub.s64 	%rd10522, %rd10627, %rd10655;
	selp.b64 	%rd10528, %rd10645, %rd10631, %p1633;
	selp.b64 	%rd10534, %rd10650, %rd10636, %p1633;
	selp.b64 	%rd10540, %rd10654, %rd10640, %p1633;
	// begin inline asm
	mul.hi.u64 %rd10445, %rd10522, %rd10522;
	// end inline asm
	// begin inline asm
	mul.lo.u64 %rd10448, %rd10522, %rd10522;
	// end inline asm
	// begin inline asm
	mul.hi.u64 %rd10451, %rd10522, %rd10528;
	// end inline asm
	// begin inline asm
	mul.lo.u64 %rd10454, %rd10522, %rd10528;
	// end inline asm
	add.s64 	%rd10656, %rd10454, %rd10445;
	// begin inline asm
	mul.hi.u64 %rd10457, %rd10522, %rd10534;
	// end inline asm
	// begin inline asm
	mul.lo.u64 %rd10460, %rd10522, %rd10534;
	// end inline asm
	add.s64 	%rd10657, %rd10460, %rd10451;
	// begin inline asm
	mul.hi.u64 %rd10463, %rd10522, %rd10540;
	// end inline asm
	// begin inline asm
	mul.lo.u64 %rd10466, %rd10522, %rd10540;
	// end inline asm
	add.s64 	%rd10658, %rd10466, %rd10457;
	// begin inline asm
	mul.hi.u64 %rd10469, %rd10528, %rd10522;
	// end inline asm
	// begin inline asm
	mul.lo.u64 %rd10472, %rd10528, %rd10522;
	// end inline asm
	add.s64 	%rd10659, %rd10472, %rd10656;
	setp.lt.u64 	%p1634, %rd10659, %rd10472;
	selp.u64 	%rd10660, 1, 0, %p1634;
	add.s64 	%rd10661, %rd10469, %rd10660;
	// begin inline asm
	mul.hi.u64 %rd10475, %rd10528, %rd10528;
	// end inline asm
	// begin inline asm
	mul.lo.u64 %rd10478, %rd10528, %rd10528;
	// end inline asm
	add.s64 	%rd10662, %rd10478, %rd10661;
	add.s64 	%rd10663, %rd10662, %rd10657;
	setp.lt.u64 	%p1635, %rd10663, %rd10662;
	selp.u64 	%rd10664, 1, 0, %p1635;
	add.s64 	%rd10665, %rd10475, %rd10664;
	// begin inline asm
	mul.hi.u64 %rd10481, %rd10528, %rd10534;
	// end inline asm
	// begin inline asm
	mul.lo.u64 %rd10484, %rd10528, %rd10534;
	// end inline asm
	add.s64 	%rd10666, %rd10484, %rd10665;
	add.s64 	%rd10667, %rd10666, %rd10658;
	setp.lt.u64 	%p1636, %rd10667, %rd10666;
	selp.u64 	%rd10668, 1, 0, %p1636;
	add.s64 	%rd10669, %rd10481, %rd10668;
	// begin inline asm
	mul.hi.u64 %rd10487, %rd10528, %rd10540;
	// end inline asm
	// begin inline asm
	mul.lo.u64 %rd10490, %rd10528, %rd10540;
	// end inline asm
	add.s64 	%rd10670, %rd10490, %rd10669;
	add.s64 	%rd10671, %rd10670, %rd10463;
	setp.lt.u64 	%p1637, %rd10671, %rd10670;
	selp.u64 	%rd10672, 1, 0, %p1637;
	add.s64 	%rd10673, %rd10487, %rd10672;
	// begin inline asm
	mul.hi.u64 %rd10493, %rd10534, %rd10522;
	// end inline asm
	// begin inline asm
	mul.lo.u64 %rd10496, %rd10534, %rd10522;
	// end inline asm
	add.s64 	%rd10674, %rd10496, %rd10663;
	setp.lt.u64 	%p1638, %rd10674, %rd10496;
	selp.u64 	%rd10675, 1, 0, %p1638;
	add.s64 	%rd10676, %rd10493, %rd10675;
	// begin inline asm
	mul.hi.u64 %rd10499, %rd10534, %rd10528;
	// end inline asm
	// begin inline asm
	mul.lo.u64 %rd10502, %rd10534, %rd10528;
	// end inline asm
	add.s64 	%rd10677, %rd10502, %rd10676;
	add.s64 	%rd10678, %rd10677, %rd10667;
	setp.lt.u64 	%p1639, %rd10678, %rd10677;
	selp.u64 	%rd10679, 1, 0, %p1639;
	add.s64 	%rd10680, %rd10499, %rd10679;
	// begin inline asm
	mul.hi.u64 %rd10505, %rd10534, %rd10534;
	// end inline asm
	// begin inline asm
	mul.lo.u64 %rd10508, %rd10534, %rd10534;
	// end inline asm
	add.s64 	%rd10681, %rd10508, %rd10680;
	add.s64 	%rd10682, %rd10681, %rd10671;
	setp.lt.u64 	%p1640, %rd10682, %rd10681;
	selp.u64 	%rd10683, 1, 0, %p1640;
	add.s64 	%rd10684, %rd10505, %rd10683;
	// begin inline asm
	mul.hi.u64 %rd10511, %rd10534, %rd10540;
	// end inline asm
	// begin inline asm
	mul.lo.u64 %rd10514, %rd10534, %rd10540;
	// end inline asm
	add.s64 	%rd10685, %rd10514, %rd10684;
	add.s64 	%rd10686, %rd10685, %rd10673;
	setp.lt.u64 	%p1641, %rd10686, %rd10685;
	selp.u64 	%rd10687, 1, 0, %p1641;
	add.s64 	%rd10688, %rd10511, %rd10687;
	// begin inline asm
	mul.hi.u64 %rd10517, %rd10540, %rd10522;
	// end inline asm
	// begin inline asm
	mul.lo.u64 %rd10520, %rd10540, %rd10522;
	// end inline asm
	add.s64 	%rd10689, %rd10520, %rd10678;
	setp.lt.u64 	%p1642, %rd10689, %rd10520;
	selp.u64 	%rd10690, 1, 0, %p1642;
	add.s64 	%rd10691, %rd10517, %rd10690;
	// begin inline asm
	mul.hi.u64 %rd10523, %rd10540, %rd10528;
	// end inline asm
	// begin inline asm
	mul.lo.u64 %rd10526, %rd10540, %rd10528;
	// end inline asm
	add.s64 	%rd10692, %rd10526, %rd10691;
	add.s64 	%rd12064, %rd10692, %rd10682;
	setp.lt.u64 	%p1643, %rd12064, %rd10692;
	selp.u64 	%rd10693, 1, 0, %p1643;
	add.s64 	%rd10694, %rd10523, %rd10693;
	// begin inline asm
	mul.hi.u64 %rd10529, %rd10540, %rd10534;
	// end inline asm
	// begin inline asm
	mul.lo.u64 %rd10532, %rd10540, %rd10534;
	// end inline asm
	add.s64 	%rd10695, %rd10532, %rd10694;
	add.s64 	%rd12065, %rd10695, %rd10686;
	setp.lt.u64 	%p1644, %rd12065, %rd10695;
	selp.u64 	%rd10696, 1, 0, %p1644;
	add.s64 	%rd10697, %rd10529, %rd10696;
	// begin inline asm
	mul.hi.u64 %rd10535, %rd10540, %rd10540;
	// end inline asm
	// begin inline asm
	mul.lo.u64 %rd10538, %rd10540, %rd10540;
	// end inline asm
	add.s64 	%rd10698, %rd10538, %rd10697;
	add.s64 	%rd12066, %rd10698, %rd10688;
	setp.lt.u64 	%p1645, %rd12066, %rd10698;
	selp.u64 	%rd10699, 1, 0, %p1645;
	add.s64 	%rd12067, %rd10535, %rd10699;
	ld.const.u64 	%rd10700, [_ZN3lux4cuda5bn2549BN254_INVE];
	mul.lo.s64 	%rd10563, %rd10700, %rd10448;
	// begin inline asm
	mul.hi.u64 %rd10541, %rd10563, %rd10543;
	// end inline asm
	// begin inline asm
	mul.lo.u64 %rd10544, %rd10563, %rd10543;
	// end inline asm
	not.b64 	%rd10701, %rd10448;
	setp.gt.u64 	%p1646, %rd10544, %rd10701;
	selp.u64 	%rd10702, 1, 0, %p1646;
	add.s64 	%rd10703, %rd10541, %rd10702;
	// begin inline asm
	mul.hi.u64 %rd10547, %rd10563, %rd10549;
	// end inline asm
	// begin inline asm
	mul.lo.u64 %rd10550, %rd10563, %rd10549;
	// end inline asm
	add.s64 	%rd10704, %rd10550, %rd10703;
	add.s64 	%rd1261, %rd10704, %rd10659;
	setp.lt.u64 	%p1647, %rd1261, %rd10704;
	selp.u64 	%rd10705, 1, 0, %p1647;
	add.s64 	%rd10706, %rd10547, %rd10705;
	// begin inline asm
	mul.hi.u64 %rd10553, %rd10563, %rd10555;
	// end inline asm
	// begin inline asm
	mul.lo.u64 %rd10556, %rd10563, %rd10555;
	// end inline asm
	add.s64 	%rd10707, %rd10556, %rd10706;
	add.s64 	%rd1262, %rd10707, %rd10674;
	setp.lt.u64 	%p1648, %rd1262, %rd10707;
	selp.u64 	%rd10708, 1, 0, %p1648;
	add.s64 	%rd10709, %rd10553, %rd10708;
	// begin inline asm
	mul.hi.u64 %rd10559, %rd10563, %rd10561;
	// end inline asm
	// begin inline asm
	mul.lo.u64 %rd10562, %rd10563, %rd10561;
	// end inline asm
	add.s64 	%rd10710, %rd10562, %rd10709;
	add.s64 	%rd1263, %rd10710, %rd10689;
	setp.lt.u64 	%p1649, %rd1263, %rd10710;
	selp.u64 	%rd10711, 1, 0, %p1649;
	add.s64 	%rd1264, %rd10559, %rd10711;
	setp.eq.s64 	%p1650, %rd1264, 0;
	@%p1650 bra 	$L__BB2_283;
	add.s64 	%rd1265, %rd12064, %rd1264;
	setp.ge.u64 	%p1651, %rd1265, %rd12064;
	mov.u64 	%rd12064, %rd1265;
	@%p1651 bra 	$L__BB2_283;
	add.s64 	%rd12065, %rd12065, 1;
	setp.ne.s64 	%p1652, %rd12065, 0;
	mov.u64 	%rd12064, %rd1265;
	@%p1652 bra 	$L__BB2_283;
	add.s64 	%rd12066, %rd12066, 1;
	setp.eq.s64 	%p1653, %rd12066, 0;
	selp.u64 	%rd10713, 1, 0, %p1653;
	add.s64 	%rd12067, %rd12067, %rd10713;
	mov.b64 	%rd12065, 0;
	mov.u64 	%rd12064, %rd1265;
$L__BB2_283:
	ld.const.u64 	%rd10738, [_ZN3lux4cuda5bn2549BN254_INVE];
	mul.lo.s64 	%rd10736, %rd10738, %rd1261;
	ld.const.u64 	%rd10716, [_ZN3lux4cuda5bn2547BN254_PE];
	// begin inline asm
	mul.hi.u64 %rd10714, %rd10736, %rd10716;
	// end inline asm
	// begin inline asm
	mul.lo.u64 %rd10717, %rd10736, %rd10716;
	// end inline asm
	not.b64 	%rd10739, %rd1261;
	setp.gt.u64 	%p1654, %rd10717, %rd10739;
	selp.u64 	%rd10740, 1, 0, %p1654;
	add.s64 	%rd10741, %rd10714, %rd10740;
	ld.const.u64 	%rd10722, [_ZN3lux4cuda5bn2547BN254_PE+8];
	// begin inline asm
	mul.hi.u64 %rd10720, %rd10736, %rd10722;
	// end inline asm
	// begin inline asm
	mul.lo.u64 %rd10723, %rd10736, %rd10722;
	// end inline asm
	add.s64 	%rd10742, %rd10723, %rd10741;
	add.s64 	%rd1273, %rd10742, %rd1262;
	setp.lt.u64 	%p1655, %rd1273, %rd10742;
	selp.u64 	%rd10743, 1, 0, %p1655;
	add.s64 	%rd10744, %rd10720, %rd10743;
	ld.const.u64 	%rd10728, [_ZN3lux4cuda5bn2547BN254_PE+16];
	// begin inline asm
	mul.hi.u64 %rd10726, %rd10736, %rd10728;
	// end inline asm
	// begin inline asm
	mul.lo.u64 %rd10729, %rd10736, %rd10728;
	// end inline asm
	add.s64 	%rd10745, %rd10729, %rd10744;
	add.s64 	%rd1274, %rd10745, %rd1263;
	setp.lt.u64 	%p1656, %rd1274, %rd10745;
	selp.u64 	%rd10746, 1, 0, %p1656;
	add.s64 	%rd10747, %rd10726, %rd10746;
	ld.const.u64 	%rd10734, [_ZN3lux4cuda5bn2547BN254_PE+24];
	// begin inline asm
	mul.hi.u64 %rd10732, %rd10736, %rd10734;
	// end inline asm
	// begin inline asm
	mul.lo.u64 %rd10735, %rd10736, %rd10734;
	// end inline asm
	add.s64 	%rd10748, %rd10735, %rd10747;
	add.s64 	%rd1275, %rd10748, %rd12064;
	setp.lt.u64 	%p1657, %rd1275, %rd10748;
	selp.u64 	%rd10749, 1, 0, %p1657;
	add.s64 	%rd1276, %rd10732, %rd10749;
	setp.eq.s64 	%p1658, %rd1276, 0;
	@%p1658 bra 	$L__BB2_286;
	add.s64 	%rd1277, %rd12065, %rd1276;
	setp.ge.u64 	%p1659, %rd1277, %rd12065;
	mov.u64 	%rd12065, %rd1277;
	@%p1659 bra 	$L__BB2_286;
	add.s64 	%rd12066, %rd12066, 1;
	setp.eq.s64 	%p1660, %rd12066, 0;
	selp.u64 	%rd10750, 1, 0, %p1660;
	add.s64 	%rd12067, %rd12067, %rd10750;
$L__BB2_286:
	ld.const.u64 	%rd10775, [_ZN3lux4cuda5bn2549BN254_INVE];
	mul.lo.s64 	%rd10773, %rd10775, %rd1273;
	ld.const.u64 	%rd10753, [_ZN3lux4cuda5bn2547BN254_PE];
	// begin inline asm
	mul.hi.u64 %rd10751, %rd10773, %rd10753;
	// end inline asm
	// begin inline asm
	mul.lo.u64 %rd10754, %rd10773, %rd10753;
	// end inline asm
	not.b64 	%rd10776, %rd1273;
	setp.gt.u64 	%p1661, %rd10754, %rd10776;
	selp.u64 	%rd10777, 1, 0, %p1661;
	add.s64 	%rd10778, %rd10751, %rd10777;
	ld.const.u64 	%rd10759, [_ZN3lux4cuda5bn2547BN254_PE+8];
	// begin inline asm
	mul.hi.u64 %rd10757, %rd10773, %rd10759;
	// end inline asm
	// begin inline asm
	mul.lo.u64 %rd10760, %rd10773, %rd10759;
	// end inline asm
	add.s64 	%rd10779, %rd10760, %rd10778;
	add.s64 	%rd1283, %rd10779, %rd1274;
	setp.lt.u64 	%p1662, %rd1283, %rd10779;
	selp.u64 	%rd10780, 1, 0, %p1662;
	add.s64 	%rd10781, %rd10757, %rd10780;
	ld.const.u64 	%rd10765, [_ZN3lux4cuda5bn2547BN254_PE+16];
	// begin inline asm
	mul.hi.u64 %rd10763, %rd10773, %rd10765;
	// end inline asm
	// begin inline asm
	mul.lo.u64 %rd10766, %rd10773, %rd10765;
	// end inline asm
	add.s64 	%rd10782, %rd10766, %rd10781;
	add.s64 	%rd1284, %rd10782, %rd1275;
	setp.lt.u64 	%p1663, %rd1284, %rd10782;
	selp.u64 	%rd10783, 1, 0, %p1663;
	add.s64 	%rd10784, %rd10763, %rd10783;
	ld.const.u64 	%rd10771, [_ZN3lux4cuda5bn2547BN254_PE+24];
	// begin inline asm
	mul.hi.u64 %rd10769, %rd10773, %rd10771;
	// end inline asm
	// begin inline asm
	mul.lo.u64 %rd10772, %rd10773, %rd10771;
	// end inline asm
	add.s64 	%rd10785, %rd10772, %rd10784;
	add.s64 	%rd1285, %rd10785, %rd12065;
	setp.lt.u64 	%p1664, %rd1285, %rd10785;
	selp.u64 	%rd10786, 1, 0, %p1664;
	add.s64 	%rd1286, %rd10769, %rd10786;
	setp.eq.s64 	%p1665, %rd1286, 0;
	@%p1665 bra 	$L__BB2_288;
	add.s64 	%rd1287, %rd12066, %rd1286;
	setp.lt.u64 	%p1666, %rd1287, %rd12066;
	selp.u64 	%rd10787, 1, 0, %p1666;
	add.s64 	%rd12067, %rd12067, %rd10787;
	mov.u64 	%rd12066, %rd1287;
$L__BB2_288:
	ld.const.u64 	%rd10812, [_ZN3lux4cuda5bn2549BN254_INVE];
	mul.lo.s64 	%rd10810, %rd10812, %rd1283;
	ld.const.u64 	%rd10790, [_ZN3lux4cuda5bn2547BN254_PE];
	// begin inline asm
	mul.hi.u64 %rd10788, %rd10810, %rd10790;
	// end inline asm
	// begin inline asm
	mul.lo.u64 %rd10791, %rd10810, %rd10790;
	// end inline asm
	not.b64 	%rd10813, %rd1283;
	setp.gt.u64 	%p1667, %rd10791, %rd10813;
	selp.u64 	%rd10814, 1, 0, %p1667;
	add.s64 	%rd10815, %rd10788, %rd10814;
	ld.const.u64 	%rd10796, [_ZN3lux4cuda5bn2547BN254_PE+8];
	// begin inline asm
	mul.hi.u64 %rd10794, %rd10810, %rd10796;
	// end inline asm
	// begin inline asm
	mul.lo.u64 %rd10797, %rd10810, %rd10796;
	// end inline asm
	add.s64 	%rd10816, %rd10797, %rd10815;
	add.s64 	%rd10817, %rd10816, %rd1284;
	setp.lt.u64 	%p1668, %rd10817, %rd10816;
	selp.u64 	%rd10818, 1, 0, %p1668;
	add.s64 	%rd10819, %rd10794, %rd10818;
	ld.const.u64 	%rd10802, [_ZN3lux4cuda5bn2547BN254_PE+16];
	// begin inline asm
	mul.hi.u64 %rd10800, %rd10810, %rd10802;
	// end inline asm
	// begin inline asm
	mul.lo.u64 %rd10803, %rd10810, %rd10802;
	// end inline asm
	add.s64 	%rd10820, %rd10803, %rd10819;
	add.s64 	%rd10821, %rd10820, %rd1285;
	setp.lt.u64 	%p1669, %rd10821, %rd10820;
	selp.u64 	%rd10822, 1, 0, %p1669;
	add.s64 	%rd10823, %rd10800, %rd10822;
	ld.const.u64 	%rd10808, [_ZN3lux4cuda5bn2547BN254_PE+24];
	// begin inline asm
	mul.hi.u64 %rd10806, %rd10810, %rd10808;
	// end inline asm
	// begin inline asm
	mul.lo.u64 %rd10809, %rd10810, %rd10808;
	// end inline asm
	add.s64 	%rd10824, %rd10809, %rd10823;
	add.s64 	%rd10825, %rd10824, %rd12066;
	setp.lt.u64 	%p1670, %rd10825, %rd10824;
	selp.u64 	%rd10826, 1, 0, %p1670;
	add.s64 	%rd10827, %rd10806, %rd10826;
	add.s64 	%rd10828, %rd12067, %rd10827;
	setp.lt.u64 	%p1671, %rd10817, %rd10790;
	selp.u64 	%rd10829, 1, 0, %p1671;
	selp.s64 	%rd10830, -1, 0, %p1671;
	add.s64 	%rd10831, %rd10821, %rd10830;
	setp.lt.u64 	%p1672, %rd10821, %rd10829;
	selp.u64 	%rd10832, 1, 0, %p1672;
	sub.s64 	%rd10833, %rd10831, %rd10796;
	setp.lt.u64 	%p1673, %rd10831, %rd10796;
	selp.u64 	%rd10834, 1, 0, %p1673;
	add.s64 	%rd10835, %rd10834, %rd10832;
	sub.s64 	%rd10836, %rd10825, %rd10835;
	setp.lt.u64 	%p1674, %rd10825, %rd10835;
	selp.u64 	%rd10837, 1, 0, %p1674;
	sub.s64 	%rd10838, %rd10836, %rd10802;
	setp.lt.u64 	%p1675, %rd10836, %rd10802;
	selp.u64 	%rd10839, 1, 0, %p1675;
	add.s64 	%rd10840, %rd10839, %rd10837;
	sub.s64 	%rd10841, %rd10828, %rd10840;
	setp.ge.u64 	%p1676, %rd10828, %rd10840;
	sub.s64 	%rd10842, %rd10841, %rd10808;
	setp.ge.u64 	%p1677, %rd10841, %rd10808;
	and.pred  	%p1678, %p1676, %p1677;
	selp.b64 	%rd10843, %rd10790, 0, %p1678;
	sub.s64 	%rd10844, %rd10817, %rd10843;
	selp.b64 	%rd10845, %rd10833, %rd10821, %p1678;
	selp.b64 	%rd10846, %rd10838, %rd10825, %p1678;
	selp.b64 	%rd10847, %rd10842, %rd10828, %p1678;
	shl.b64 	%rd10848, %rd1249, 1;
	shr.u64 	%rd10849, %rd1249, 63;
	add.s64 	%rd10850, %rd10849, %rd1250;
	setp.lt.u64 	%p1679, %rd10850, %rd10849;
	selp.u64 	%rd10851, 1, 0, %p1679;
	add.s64 	%rd10852, %rd10850, %rd1250;
	setp.lt.u64 	%p1680, %rd10852, %rd10850;
	selp.u64 	%rd10853, 1, 0, %p1680;
	add.s64 	%rd10854, %rd1251, %rd10851;
	add.s64 	%rd10855, %rd10854, %rd10853;
	setp.lt.u64 	%p1681, %rd10855, %rd1251;
	selp.u64 	%rd10856, 1, 0, %p1681;
	add.s64 	%rd10857, %rd10855, %rd1251;
	setp.lt.u64 	%p1682, %rd10857, %rd10855;
	selp.u64 	%rd10858, 1, 0, %p1682;
	add.s64 	%rd10859, %rd1252, %rd10856;
	add.s64 	%rd10860, %rd10859, %rd10858;
	setp.lt.u64 	%p1683, %rd10860, %rd1252;
	add.s64 	%rd10861, %rd10860, %rd1252;
	setp.lt.u64 	%p1684, %rd10861, %rd10860;
	setp.lt.u64 	%p1685, %rd10848, %rd10790;
	selp.u64 	%rd10862, 1, 0, %p1685;
	selp.s64 	%rd10863, -1, 0, %p1685;
	add.s64 	%rd10864, %rd10852, %rd10863;
	setp.lt.u64 	%p1686, %rd10852, %rd10862;
	selp.u64 	%rd10865, 1, 0, %p1686;
	sub.s64 	%rd10866, %rd10864, %rd10796;
	setp.lt.u64 	%p1687, %rd10864, %rd10796;
	selp.u64 	%rd10867, 1, 0, %p1687;
	add.s64 	%rd10868, %rd10867, %rd10865;
	sub.s64 	%rd10869, %rd10857, %rd10868;
	setp.lt.u64 	%p1688, %rd10857, %rd10868;
	selp.u64 	%rd10870, 1, 0, %p1688;
	sub.s64 	%rd10871, %rd10869, %rd10802;
	setp.lt.u64 	%p1689, %rd10869, %rd10802;
	selp.u64 	%rd10872, 1, 0, %p1689;
	add.s64 	%rd10873, %rd10872, %rd10870;
	sub.s64 	%rd10874, %rd10861, %rd10873;
	setp.ge.u64 	%p1690, %rd10861, %rd10873;
	sub.s64 	%rd10875, %rd10874, %rd10808;
	setp.ge.u64 	%p1691, %rd10874, %rd10808;
	or.pred  	%p1692, %p1683, %p1684;
	and.pred  	%p1693, %p1690, %p1691;
	or.pred  	%p1695, %p1692, %p1693;
	selp.b64 	%rd10876, %rd10790, 0, %p1695;
	sub.s64 	%rd10877, %rd10848, %rd10876;
	selp.b64 	%rd10878, %rd10866, %rd10852, %p1695;
	selp.b64 	%rd10879, %rd10871, %rd10857, %p1695;
	selp.b64 	%rd10880, %rd10875, %rd10861, %p1695;
	sub.s64 	%rd12103, %rd10844, %rd10877;
	setp.lt.u64 	%p1696, %rd10844, %rd10877;
	selp.u64 	%rd10881, 1, 0, %p1696;
	selp.s64 	%rd10882, -1, 0, %p1696;
	add.s64 	%rd10883, %rd10845, %rd10882;
	setp.lt.u64 	%p1697, %rd10845, %rd10881;
	selp.u64 	%rd10884, 1, 0, %p1697;
	sub.s64 	%rd12104, %rd10883, %rd10878;
	setp.lt.u64 	%p1698, %rd10883, %rd10878;
	selp.u64 	%rd10885, 1, 0, %p1698;
	add.s64 	%rd10886, %rd10885, %rd10884;
	sub.s64 	%rd10887, %rd10846, %rd10886;
	setp.lt.u64 	%p1699, %rd10846, %rd10886;
	selp.u64 	%rd10888, 1, 0, %p1699;
	sub.s64 	%rd12105, %rd10887, %rd10879;
	setp.lt.u64 	%p1700, %rd10887, %rd10879;
	selp.u64 	%rd10889, 1, 0, %p1700;
	add.s64 	%rd10890, %rd10889, %rd10888;
	sub.s64 	%rd10891, %rd10847, %rd10890;
	setp.ge.u64 	%p1701, %rd10847, %rd10890;
	sub.s64 	%rd12106, %rd10891, %rd10880;
	setp.ge.u64 	%p1702, %rd10891, %rd10880;
	and.pred  	%p1703, %p1701, %p1702;
	@%p1703 bra 	$L__BB2_290;
	ld.const.u64 	%rd10892, [_ZN3lux4cuda5bn2547BN254_PE];
	add.s64 	%rd12103, %rd10892, %rd12103;
	setp.lt.u64 	%p1704, %rd12103, %rd10892;
	selp.u64 	%rd10893, 1, 0, %p1704;
	add.s64 	%rd10894, %rd12104, %rd10893;
	setp.lt.u64 	%p1705, %rd10894, %rd12104;
	selp.u64 	%rd10895, 1, 0, %p1705;
	ld.const.u64 	%rd10896, [_ZN3lux4cuda5bn2547BN254_PE+8];
	add.s64 	%rd12104, %rd10894, %rd10896;
	setp.lt.u64 	%p1706, %rd12104, %rd10894;
	selp.u64 	%rd10897, 1, 0, %p1706;
	add.s64 	%rd10898, %rd12105, %rd10895;
	add.s64 	%rd10899, %rd10898, %rd10897;
	setp.lt.u64 	%p1707, %rd10899, %rd12105;
	selp.u64 	%rd10900, 1, 0, %p1707;
	ld.const.u64 	%rd10901, [_ZN3lux4cuda5bn2547BN254_PE+16];
	add.s64 	%rd12105, %rd10899, %rd10901;
	setp.lt.u64 	%p1708, %rd12105, %rd10899;
	selp.u64 	%rd10902, 1, 0, %p1708;
	ld.const.u64 	%rd10903, [_ZN3lux4cuda5bn2547BN254_PE+24];
	add.s64 	%rd10904, %rd10903, %rd12106;
	add.s64 	%rd10905, %rd10904, %rd10900;
	add.s64 	%rd12106, %rd10905, %rd10902;
$L__BB2_290:
	shl.b64 	%rd10906, %rd1187, 1;
	shr.u64 	%rd10907, %rd1187, 63;
	add.s64 	%rd10908, %rd10907, %rd1188;
	setp.lt.u64 	%p1709, %rd10908, %rd10907;
	selp.u64 	%rd10909, 1, 0, %p1709;
	add.s64 	%rd10910, %rd10908, %rd1188;
	setp.lt.u64 	%p1710, %rd10910, %rd10908;
	selp.u64 	%rd10911, 1, 0, %p1710;
	add.s64 	%rd10912, %rd1189, %rd10909;
	add.s64 	%rd10913, %rd10912, %rd10911;
	setp.lt.u64 	%p1711, %rd10913, %rd1189;
	selp.u64 	%rd10914, 1, 0, %p1711;
	add.s64 	%rd10915, %rd10913, %rd1189;
	setp.lt.u64 	%p1712, %rd10915, %rd10913;
	selp.u64 	%rd10916, 1, 0, %p1712;
	add.s64 	%rd10917, %rd1190, %rd10914;
	add.s64 	%rd10918, %rd10917, %rd10916;
	setp.lt.u64 	%p1713, %rd10918, %rd1190;
	add.s64 	%rd10919, %rd10918, %rd1190;
	setp.lt.u64 	%p1714, %rd10919, %rd10918;
	ld.const.u64 	%rd10920, [_ZN3lux4cuda5bn2547BN254_PE];
	setp.lt.u64 	%p1715, %rd10906, %rd10920;
	selp.u64 	%rd10921, 1, 0, %p1715;
	selp.s64 	%rd10922, -1, 0, %p1715;
	add.s64 	%rd10923, %rd10910, %rd10922;
	setp.lt.u64 	%p1716, %rd10910, %rd10921;
	selp.u64 	%rd10924, 1, 0, %p1716;
	ld.const.u64 	%rd10925, [_ZN3lux4cuda5bn2547BN254_PE+8];
	sub.s64 	%rd10926, %rd10923, %rd10925;
	setp.lt.u64 	%p1717, %rd10923, %rd10925;
	selp.u64 	%rd10927, 1, 0, %p1717;
	add.s64 	%rd10928, %rd10927, %rd10924;
	sub.s64 	%rd10929, %rd10915, %rd10928;
	setp.lt.u64 	%p1718, %rd10915, %rd10928;
	selp.u64 	%rd10930, 1, 0, %p1718;
	ld.const.u64 	%rd10931, [_ZN3lux4cuda5bn2547BN254_PE+16];
	sub.s64 	%rd10932, %rd10929, %rd10931;
	setp.lt.u64 	%p1719, %rd10929, %rd10931;
	selp.u64 	%rd10933, 1, 0, %p1719;
	add.s64 	%rd10934, %rd10933, %rd10930;
	sub.s64 	%rd10935, %rd10919, %rd10934;
	setp.ge.u64 	%p1720, %rd10919, %rd10934;
	ld.const.u64 	%rd10936, [_ZN3lux4cuda5bn2547BN254_PE+24];
	sub.s64 	%rd10937, %rd10935, %rd10936;
	setp.ge.u64 	%p1721, %rd10935, %rd10936;
	or.pred  	%p1722, %p1713, %p1714;
	and.pred  	%p1723, %p1720, %p1721;
	or.pred  	%p1725, %p1722, %p1723;
	selp.b64 	%rd10938, %rd10920, 0, %p1725;
	sub.s64 	%rd10939, %rd10906, %rd10938;
	selp.b64 	%rd10940, %rd10926, %rd10910, %p1725;
	selp.b64 	%rd10941, %rd10932, %rd10915, %p1725;
	selp.b64 	%rd10942, %rd10937, %rd10919, %p1725;
	shl.b64 	%rd10943, %rd10939, 1;
	shr.u64 	%rd10944, %rd10939, 63;
	add.s64 	%rd10945, %rd10940, %rd10944;
	setp.lt.u64 	%p1726, %rd10945, %rd10940;
	selp.u64 	%rd10946, 1, 0, %p1726;
	add.s64 	%rd10947, %rd10945, %rd10940;
	setp.lt.u64 	%p1727, %rd10947, %rd10945;
	selp.u64 	%rd10948, 1, 0, %p1727;
	add.s64 	%rd10949, %rd10941, %rd10946;
	add.s64 	%rd10950, %rd10949, %rd10948;
	setp.lt.u64 	%p1728, %rd10950, %rd10941;
	selp.u64 	%rd10951, 1, 0, %p1728;
	add.s64 	%rd10952, %rd10950, %rd10941;
	setp.lt.u64 	%p1729, %rd10952, %rd10950;
	selp.u64 	%rd10953, 1, 0, %p1729;
	add.s64 	%rd10954, %rd10942, %rd10951;
	add.s64 	%rd10955, %rd10954, %rd10953;
	setp.lt.u64 	%p1730, %rd10955, %rd10942;
	add.s64 	%rd10956, %rd10955, %rd10942;
	setp.lt.u64 	%p1731, %rd10956, %rd10955;
	setp.lt.u64 	%p1732, %rd10943, %rd10920;
	selp.u64 	%rd10957, 1, 0, %p1732;
	selp.s64 	%rd10958, -1, 0, %p1732;
	add.s64 	%rd10959, %rd10947, %rd10958;
	setp.lt.u64 	%p1733, %rd10947, %rd10957;
	selp.u64 	%rd10960, 1, 0, %p1733;
	sub.s64 	%rd10961, %rd10959, %rd10925;
	setp.lt.u64 	%p1734, %rd10959, %rd10925;
	selp.u64 	%rd10962, 1, 0, %p1734;
	add.s64 	%rd10963, %rd10962, %rd10960;
	sub.s64 	%rd10964, %rd10952, %rd10963;
	setp.lt.u64 	%p1735, %rd10952, %rd10963;
	selp.u64 	%rd10965, 1, 0, %p1735;
	sub.s64 	%rd10966, %rd10964, %rd10931;
	setp.lt.u64 	%p1736, %rd10964, %rd10931;
	selp.u64 	%rd10967, 1, 0, %p1736;
	add.s64 	%rd10968, %rd10967, %rd10965;
	sub.s64 	%rd10969, %rd10956, %rd10968;
	setp.ge.u64 	%p1737, %rd10956, %rd10968;
	sub.s64 	%rd10970, %rd10969, %rd10936;
	setp.ge.u64 	%p1738, %rd10969, %rd10936;
	or.pred  	%p1739, %p1730, %p1731;
	and.pred  	%p1740, %p1737, %p1738;
	or.pred  	%p1742, %p1739, %p1740;
	selp.b64 	%rd10971, %rd10920, 0, %p1742;
	sub.s64 	%rd1303, %rd10943, %rd10971;
	selp.b64 	%rd1304, %rd10961, %rd10947, %p1742;
	selp.b64 	%rd1305, %rd10966, %rd10952, %p1742;
	selp.b64 	%rd1306, %rd10970, %rd10956, %p1742;
	sub.s64 	%rd12077, %rd1249, %rd12103;
	setp.lt.u64 	%p1743, %rd1249, %rd12103;
	selp.u64 	%rd10972, 1, 0, %p1743;
	selp.s64 	%rd10973, -1, 0, %p1743;
	add.s64 	%rd10974, %rd1250, %rd10973;
	setp.lt.u64 	%p1744, %rd1250, %rd10972;
	selp.u64 	%rd10975, 1, 0, %p1744;
	sub.s64 	%rd12078, %rd10974, %rd12104;
	setp.lt.u64 	%p1745, %rd10974, %rd12104;
	selp.u64 	%rd10976, 1, 0, %p1745;
	add.s64 	%rd10977, %rd10976, %rd10975;
	sub.s64 	%rd10978, %rd1251, %rd10977;
	setp.lt.u64 	%p1746, %rd1251, %rd10977;
	selp.u64 	%rd10979, 1, 0, %p1746;
	sub.s64 	%rd12079, %rd10978, %rd12105;
	setp.lt.u64 	%p1747, %rd10978, %rd12105;
	selp.u64 	%rd10980, 1, 0, %p1747;
	add.s64 	%rd10981, %rd10980, %rd10979;
	sub.s64 	%rd10982, %rd1252, %rd10981;
	setp.ge.u64 	%p1748, %rd1252, %rd10981;
	sub.s64 	%rd12080, %rd10982, %rd12106;
	setp.ge.u64 	%p1749, %rd10982, %rd12106;
	and.pred  	%p1750, %p1748, %p1749;
	@%p1750 bra 	$L__BB2_292;
	ld.const.u64 	%rd10983, [_ZN3lux4cuda5bn2547BN254_PE];
	add.s64 	%rd12077, %rd10983, %rd12077;
	setp.lt.u64 	%p1751, %rd12077, %rd10983;
	selp.u64 	%rd10984, 1, 0, %p1751;
	add.s64 	%rd10985, %rd12078, %rd10984;
	setp.lt.u64 	%p1752, %rd10985, %rd12078;
	selp.u64 	%rd10986, 1, 0, %p1752;
	ld.const.u64 	%rd10987, [_ZN3lux4cuda5bn2547BN254_PE+8];
	add.s64 	%rd12078, %rd10985, %rd10987;
	setp.lt.u64 	%p1753, %rd12078, %rd10985;
	selp.u64 	%rd10988, 1, 0, %p1753;
	add.s64 	%rd10989, %rd12079, %rd10986;
	add.s64 	%rd10990, %rd10989, %rd10988;
	setp.lt.u64 	%p1754, %rd10990, %rd12079;
	selp.u64 	%rd10991, 1, 0, %p1754;
	ld.const.u64 	%rd10992, [_ZN3lux4cuda5bn2547BN254_PE+16];
	add.s64 	%rd12079, %rd10990, %rd10992;
	setp.lt.u64 	%p1755, %rd12079, %rd10990;
	selp.u64 	%rd10993, 1, 0, %p1755;
	ld.const.u64 	%rd10994, [_ZN3lux4cuda5bn2547BN254_PE+24];
	add.s64 	%rd10995, %rd10994, %rd12080;
	add.s64 	%rd10996, %rd10995, %rd10991;
	add.s64 	%rd12080, %rd10996, %rd10993;
$L__BB2_292:
	// begin inline asm
	mul.hi.u64 %rd10997, %rd10522, %rd12077;
	// end inline asm
	// begin inline asm
	mul.lo.u64 %rd11000, %rd10522, %rd12077;
	// end inline asm
	// begin inline asm
	mul.hi.u64 %rd11003, %rd10522, %rd12078;
	// end inline asm
	// begin inline asm
	mul.lo.u64 %rd11006, %rd10522, %rd12078;
	// end inline asm
	add.s64 	%rd11117, %rd11006, %rd10997;
	// begin inline asm
	mul.hi.u64 %rd11009, %rd10522, %rd12079;
	// end inline asm
	// begin inline asm
	mul.lo.u64 %rd11012, %rd10522, %rd12079;
	// end inline asm
	add.s64 	%rd11118, %rd11012, %rd11003;
	// begin inline asm
	mul.hi.u64 %rd11015, %rd10522, %rd12080;
	// end inline asm
	// begin inline asm
	mul.lo.u64 %rd11018, %rd10522, %rd12080;
	// end inline asm
	add.s64 	%rd11119, %rd11018, %rd11009;
	// begin inline asm
	mul.hi.u64 %rd11021, %rd10528, %rd12077;
	// end inline asm
	// begin inline asm
	mul.lo.u64 %rd11024, %rd10528, %rd12077;
	// end inline asm
	add.s64 	%rd11120, %rd11024, %rd11117;
	setp.lt.u64 	%p1756, %rd11120, %rd11024;
	selp.u64 	%rd11121, 1, 0, %p1756;
	add.s64 	%rd11122, %rd11021, %rd11121;
	// begin inline asm
	mul.hi.u64 %rd11027, %rd10528, %rd12078;
	// end inline asm
	// begin inline asm
	mul.lo.u64 %rd11030, %rd10528, %rd12078;
	// end inline asm
	add.s64 	%rd11123, %rd11030, %rd11122;
	add.s64 	%rd11124, %rd11123, %rd11118;
	setp.lt.u64 	%p1757, %rd11124, %rd11123;
	selp.u64 	%rd11125, 1, 0, %p1757;
	add.s64 	%rd11126, %rd11027, %rd11125;
	// begin inline asm
	mul.hi.u64 %rd11033, %rd10528, %rd12079;
	// end inline asm
	// begin inline asm
	mul.lo.u64 %rd11036, %rd10528, %rd12079;
	// end inline asm
	add.s64 	%rd11127, %rd11036, %rd11126;
	add.s64 	%rd11128, %rd11127, %rd11119;
	setp.lt.u64 	%p1758, %rd11128, %rd11127;
	selp.u64 	%rd11129, 1, 0, %p1758;
	add.s64 	%rd11130, %rd11033, %rd11129;
	// begin inline asm
	mul.hi.u64 %rd11039, %rd10528, %rd12080;
	// end inline asm
	// begin inline asm
	mul.lo.u64 %rd11042, %rd10528, %rd12080;
	// end inline asm
	add.s64 	%rd11131, %rd11042, %rd11130;
	add.s64 	%rd11132, %rd11131, %rd11015;
	setp.lt.u64 	%p1759, %rd11132, %rd11131;
	selp.u64 	%rd11133, 1, 0, %p1759;
	add.s64 	%rd11134, %rd11039, %rd11133;
	// begin inline asm
	mul.hi.u64 %rd11045, %rd10534, %rd12077;
	// end inline asm
	// begin inline asm
	mul.lo.u64 %rd11048, %rd10534, %rd12077;
	// end inline asm
	add.s64 	%rd11135, %rd11048, %rd11124;
	setp.lt.u64 	%p1760, %rd11135, %rd11048;
	selp.u64 	%rd11136, 1, 0, %p1760;
	add.s64 	%rd11137, %rd11045, %rd11136;
	// begin inline asm
	mul.hi.u64 %rd11051, %rd10534, %rd12078;
	// end inline asm
	// begin inline asm
	mul.lo.u64 %rd11054, %rd10534, %rd12078;
	// end inline asm
	add.s64 	%rd11138, %rd11054, %rd11137;
	add.s64 	%rd11139, %rd11138, %rd11128;
	setp.lt.u64 	%p1761, %rd11139, %rd11138;
	selp.u64 	%rd11140, 1, 0, %p1761;
	add.s64 	%rd11141, %rd11051, %rd11140;
	// begin inline asm
	mul.hi.u64 %rd11057, %rd10534, %rd12079;
	// end inline asm
	// begin inline asm
	mul.lo.u64 %rd11060, %rd10534, %rd12079;
	// end inline asm
	add.s64 	%rd11142, %rd11060, %rd11141;
	add.s64 	%rd11143, %rd11142, %rd11132;
	setp.lt.u64 	%p1762, %rd11143, %rd11142;
	selp.u64 	%rd11144, 1, 0, %p1762;
	add.s64 	%rd11145, %rd11057, %rd11144;
	// begin inline asm
	mul.hi.u64 %rd11063, %rd10534, %rd12080;
	// end inline asm
	// begin inline asm
	mul.lo.u64 %rd11066, %rd10534, %rd12080;
	// end inline asm
	add.s64 	%rd11146, %rd11066, %rd11145;
	add.s64 	%rd11147, %rd11146, %rd11134;
	setp.lt.u64 	%p1763, %rd11147, %rd11146;
	selp.u64 	%rd11148, 1, 0, %p1763;
	add.s64 	%rd11149, %rd11063, %rd11148;
	// begin inline asm
	mul.hi.u64 %rd11069, %rd10540, %rd12077;
	// end inline asm
	// begin inline asm
	mul.lo.u64 %rd11072, %rd10540, %rd12077;
	// end inline asm
	add.s64 	%rd11150, %rd11072, %rd11139;
	setp.lt.u64 	%p1764, %rd11150, %rd11072;
	selp.u64 	%rd11151, 1, 0, %p1764;
	add.s64 	%rd11152, %rd11069, %rd11151;
	// begin inline asm
	mul.hi.u64 %rd11075, %rd10540, %rd12078;
	// end inline asm
	// begin inline asm
	mul.lo.u64 %rd11078, %rd10540, %rd12078;
	// end inline asm
	add.s64 	%rd11153, %rd11078, %rd11152;
	add.s64 	%rd12081, %rd11153, %rd11143;
	setp.lt.u64 	%p1765, %rd12081, %rd11153;
	selp.u64 	%rd11154, 1, 0, %p1765;
	add.s64 	%rd11155, %rd11075, %rd11154;
	// begin inline asm
	mul.hi.u64 %rd11081, %rd10540, %rd12079;
	// end inline asm
	// begin inline asm
	mul.lo.u64 %rd11084, %rd10540, %rd12079;
	// end inline asm
	add.s64 	%rd11156, %rd11084, %rd11155;
	add.s64 	%rd12082, %rd11156, %rd11147;
	setp.lt.u64 	%p1766, %rd12082, %rd11156;
	selp.u64 	%rd11157, 1, 0, %p1766;
	add.s64 	%rd11158, %rd11081, %rd11157;
	// begin inline asm
	mul.hi.u64 %rd11087, %rd10540, %rd12080;
	// end inline asm
	// begin inline asm
	mul.lo.u64 %rd11090, %rd10540, %rd12080;
	// end inline asm
	add.s64 	%rd11159, %rd11090, %rd11158;
	add.s64 	%rd12083, %rd11159, %rd11149;
	setp.lt.u64 	%p1767, %rd12083, %rd11159;
	selp.u64 	%rd11160, 1, 0, %p1767;
	add.s64 	%rd12084, %rd11087, %rd11160;
	ld.const.u64 	%rd11161, [_ZN3lux4cuda5bn2549BN254_INVE];
	mul.lo.s64 	%rd11115, %rd11161, %rd11000;
	ld.const.u64 	%rd11095, [_ZN3lux4cuda5bn2547BN254_PE];
	// begin inline asm
	mul.hi.u64 %rd11093, %rd11115, %rd11095;
	// end inline asm
	// begin inline asm
	mul.lo.u64 %rd11096, %rd11115, %rd11095;
	// end inline asm
	not.b64 	%rd11162, %rd11000;
	setp.gt.u64 	%p1768, %rd11096, %rd11162;
	selp.u64 	%rd11163, 1, 0, %p1768;
	add.s64 	%rd11164, %rd11093, %rd11163;
	ld.const.u64 	%rd11101, [_ZN3lux4cuda5bn2547BN254_PE+8];
	// begin inline asm
	mul.hi.u64 %rd11099, %rd11115, %rd11101;
	// end inline asm
	// begin inline asm
	mul.lo.u64 %rd11102, %rd11115, %rd11101;
	// end inline asm
	add.s64 	%rd11165, %rd11102, %rd11164;
	add.s64 	%rd1323, %rd11165, %rd11120;
	setp.lt.u64 	%p1769, %rd1323, %rd11165;
	selp.u64 	%rd11166, 1, 0, %p1769;
	add.s64 	%rd11167, %rd11099, %rd11166;
	ld.const.u64 	%rd11107, [_ZN3lux4cuda5bn2547BN254_PE+16];
	// begin inline asm
	mul.hi.u64 %rd11105, %rd11115, %rd11107;
	// end inline asm
	// begin inline asm
	mul.lo.u64 %rd11108, %rd11115, %rd11107;
	// end inline asm
	add.s64 	%rd11168, %rd11108, %rd11167;
	add.s64 	%rd1324, %rd11168, %rd11135;
	setp.lt.u64 	%p1770, %rd1324, %rd11168;
	selp.u64 	%rd11169, 1, 0, %p1770;
	add.s64 	%rd11170, %rd11105, %rd11169;
	ld.const.u64 	%rd11113, [_ZN3lux4cuda5bn2547BN254_PE+24];
	// begin inline asm
	mul.hi.u64 %rd11111, %rd11115, %rd11113;
	// end inline asm
	// begin inline asm
	mul.lo.u64 %rd11114, %rd11115, %rd11113;
	// end inline asm
	add.s64 	%rd11171, %rd11114, %rd11170;
	add.s64 	%rd1325, %rd11171, %rd11150;
	setp.lt.u64 	%p1771, %rd1325, %rd11171;
	selp.u64 	%rd11172, 1, 0, %p1771;
	add.s64 	%rd1326, %rd11111, %rd11172;
	setp.eq.s64 	%p1772, %rd1326, 0;
	@%p1772 bra 	$L__BB2_296;
	add.s64 	%rd1327, %rd12081, %rd1326;
	setp.ge.u64 	%p1773, %rd1327, %rd12081;
	mov.u64 	%rd12081, %rd1327;
	@%p1773 bra 	$L__BB2_296;
	add.s64 	%rd12082, %rd12082, 1;
	setp.ne.s64 	%p1774, %rd12082, 0;
	mov.u64 	%rd12081, %rd1327;
	@%p1774 bra 	$L__BB2_296;
	add.s64 	%rd12083, %rd12083, 1;
	setp.eq.s64 	%p1775, %rd12083, 0;
	selp.u64 	%rd11174, 1, 0, %p1775;
	add.s64 	%rd12084, %rd12084, %rd11174;
	mov.b64 	%rd12082, 0;
	mov.u64 	%rd12081, %rd1327;
$L__BB2_296:
	ld.const.u64 	%rd11199, [_ZN3lux4cuda5bn2549BN254_INVE];
	mul.lo.s64 	%rd11197, %rd11199, %rd1323;
	ld.const.u64 	%rd11177, [_ZN3lux4cuda5bn2547BN254_PE];
	// begin inline asm
	mul.hi.u64 %rd11175, %rd11197, %rd11177;
	// end inline asm
	// begin inline asm
	mul.lo.u64 %rd11178, %rd11197, %rd11177;
	// end inline asm
	not.b64 	%rd11200, %rd1323;
	setp.gt.u64 	%p1776, %rd11178, %rd11200;
	selp.u64 	%rd11201, 1, 0, %p1776;
	add.s64 	%rd11202, %rd11175, %rd11201;
	ld.const.u64 	%rd11183, [_ZN3lux4cuda5bn2547BN254_PE+8];
	// begin inline asm
	mul.hi.u64 %rd11181, %rd11197, %rd11183;
	// end inline asm
	// begin inline asm
	mul.lo.u64 %rd11184, %rd11197, %rd11183;
	// end inline asm
	add.s64 	%rd11203, %rd11184, %rd11202;
	add.s64 	%rd1335, %rd11203, %rd1324;
	setp.lt.u64 	%p1777, %rd1335, %rd11203;
	selp.u64 	%rd11204, 1, 0, %p1777;
	add.s64 	%rd11205, %rd11181, %rd11204;
	ld.const.u64 	%rd11189, [_ZN3lux4cuda5bn2547BN254_PE+16];
	// begin inline asm
	mul.hi.u64 %rd11187, %rd11197, %rd11189;
	// end inline asm
	// begin inline asm
	mul.lo.u64 %rd11190, %rd11197, %rd11189;
	// end inline asm
	add.s64 	%rd11206, %rd11190, %rd11205;
	add.s64 	%rd1336, %rd11206, %rd1325;
	setp.lt.u64 	%p1778, %rd1336, %rd11206;
	selp.u64 	%rd11207, 1, 0, %p1778;
	add.s64 	%rd11208, %rd11187, %rd11207;
	ld.const.u64 	%rd11195, [_ZN3lux4cuda5bn2547BN254_PE+24];
	// begin inline asm
	mul.hi.u64 %rd11193, %rd11197, %rd11195;
	// end inline asm
	// begin inline asm
	mul.lo.u64 %rd11196, %rd11197, %rd11195;
	// end inline asm
	add.s64 	%rd11209, %rd11196, %rd11208;
	add.s64 	%rd1337, %rd11209, %rd12081;
	setp.lt.u64 	%p1779, %rd1337, %rd11209;
	selp.u64 	%rd11210, 1, 0, %p1779;
	add.s64 	%rd1338, %rd11193, %rd11210;
	setp.eq.s64 	%p1780, %rd1338, 0;
	@%p1780 bra 	$L__BB2_299;
	add.s64 	%rd1339, %rd12082, %rd1338;
	setp.ge.u64 	%p1781, %rd1339, %rd12082;
	mov.u64 	%rd12082, %rd1339;
	@%p1781 bra 	$L__BB2_299;
	add.s64 	%rd12083, %rd12083, 1;
	setp.eq.s64 	%p1782, %rd12083, 0;
	selp.u64 	%rd11211, 1, 0, %p1782;
	add.s64 	%rd12084, %rd12084, %rd11211;
$L__BB2_299:
	mul.lo.s64 	%rd11234, %rd11199, %rd1335;
	ld.const.u64 	%rd11214, [_ZN3lux4cuda5bn2547BN254_PE];
	// begin inline asm
	mul.hi.u64 %rd11212, %rd11234, %rd11214;
	// end inline asm
	// begin inline asm
	mul.lo.u64 %rd11215, %rd11234, %rd11214;
	// end inline asm
	not.b64 	%rd11237, %rd1335;
	setp.gt.u64 	%p1783, %rd11215, %rd11237;
	selp.u64 	%rd11238, 1, 0, %p1783;
	add.s64 	%rd11239, %rd11212, %rd11238;
	ld.const.u64 	%rd11220, [_ZN3lux4cuda5bn2547BN254_PE+8];
	// begin inline asm
	mul.hi.u64 %rd11218, %rd11234, %rd11220;
	// end inline asm
	// begin inline asm
	mul.lo.u64 %rd11221, %rd11234, %rd11220;
	// end inline asm
	add.s64 	%rd11240, %rd11221, %rd11239;
	add.s64 	%rd1345, %rd11240, %rd1336;
	setp.lt.u64 	%p1784, %rd1345, %rd11240;
	selp.u64 	%rd11241, 1, 0, %p1784;
	add.s64 	%rd11242, %rd11218, %rd11241;
	ld.const.u64 	%rd11226, [_ZN3lux4cuda5bn2547BN254_PE+16];
	// begin inline asm
	mul.hi.u64 %rd11224, %rd11234, %rd11226;
	// end inline asm
	// begin inline asm
	mul.lo.u64 %rd11227, %rd11234, %rd11226;
	// end inline asm
	add.s64 	%rd11243, %rd11227, %rd11242;
	add.s64 	%rd1346, %rd11243, %rd1337;
	setp.lt.u64 	%p1785, %rd1346, %rd11243;
	selp.u64 	%rd11244, 1, 0, %p1785;
	add.s64 	%rd11245, %rd11224, %rd11244;
	ld.const.u64 	%rd11232, [_ZN3lux4cuda5bn2547BN254_PE+24];
	// begin inline asm
	mul.hi.u64 %rd11230, %rd11234, %rd11232;
	// end inline asm
	// begin inline asm
	mul.lo.u64 %rd11233, %rd11234, %rd11232;
	// end inline asm
	add.s64 	%rd11246, %rd11233, %rd11245;
	add.s64 	%rd1347, %rd11246, %rd12082;
	setp.lt.u64 	%p1786, %rd1347, %rd11246;
	selp.u64 	%rd11247, 1, 0, %p1786;
	add.s64 	%rd1348, %rd11230, %rd11247;
	setp.eq.s64 	%p1787, %rd1348, 0;
	@%p1787 bra 	$L__BB2_301;
	add.s64 	%rd1349, %rd12083, %rd1348;
	setp.lt.u64 	%p1788, %rd1349, %rd12083;
	selp.u64 	%rd11248, 1, 0, %p1788;
	add.s64 	%rd12084, %rd12084, %rd11248;
	mov.u64 	%rd12083, %rd1349;
$L__BB2_301:
	shl.b64 	%rd11273, %rd1303, 1;
	shr.u64 	%rd11274, %rd1303, 63;
	add.s64 	%rd11275, %rd1304, %rd11274;
	setp.lt.u64 	%p1789, %rd11275, %rd1304;
	add.s64 	%rd11276, %rd11275, %rd1304;
	setp.lt.u64 	%p1790, %rd11276, %rd11275;
	selp.u64 	%rd11277, 1, 0, %p1789;
	add.s64 	%rd11278, %rd1305, %rd11277;
	selp.u64 	%rd11279, 1, 0, %p1790;
	add.s64 	%rd11280, %rd11278, %rd11279;
	add.s64 	%rd11281, %rd11280, %rd1305;
	setp.lt.u64 	%p1791, %rd11281, %rd11280;
	setp.lt.u64 	%p1792, %rd11280, %rd1305;
	selp.u64 	%rd11282, 1, 0, %p1792;
	add.s64 	%rd11283, %rd1306, %rd11282;
	selp.u64 	%rd11284, 1, 0, %p1791;
	add.s64 	%rd11285, %rd11283, %rd11284;
	add.s64 	%rd11286, %rd11285, %rd1306;
	setp.lt.u64 	%p1793, %rd11286, %rd11285;
	ld.const.u64 	%rd11251, [_ZN3lux4cuda5bn2547BN254_PE];
	setp.lt.u64 	%p1794, %rd11273, %rd11251;
	selp.u64 	%rd11287, 1, 0, %p1794;
	selp.s64 	%rd11288, -1, 0, %p1794;
	add.s64 	%rd11289, %rd11276, %rd11288;
	ld.const.u64 	%rd1353, [_ZN3lux4cuda5bn2547BN254_PE+8];
	setp.lt.u64 	%p1795, %rd11289, %rd1353;
	selp.u64 	%rd11290, 1, 0, %p1795;
	setp.lt.u64 	%p1796, %rd11276, %rd11287;
	selp.u64 	%rd11291, 1, 0, %p1796;
	add.s64 	%rd11292, %rd11290, %rd11291;
	sub.s64 	%rd11293, %rd11281, %rd11292;
	ld.const.u64 	%rd1354, [_ZN3lux4cuda5bn2547BN254_PE+16];
	setp.lt.u64 	%p1797, %rd11293, %rd1354;
	selp.u64 	%rd11294, 1, 0, %p1797;
	setp.lt.u64 	%p1798, %rd11281, %rd11292;
	selp.u64 	%rd11295, 1, 0, %p1798;
	add.s64 	%rd11296, %rd11294, %rd11295;
	sub.s64 	%rd11297, %rd11286, %rd11296;
	ld.const.u64 	%rd1355, [_ZN3lux4cuda5bn2547BN254_PE+24];
	setp.ge.u64 	%p1799, %rd11297, %rd1355;
	setp.ge.u64 	%p1800, %rd11286, %rd11296;
	and.pred  	%p1801, %p1800, %p1799;
	setp.lt.u64 	%p1803, %rd11285, %rd1306;
	or.pred  	%p1804, %p1803, %p1793;
	or.pred  	%p1805, %p1804, %p1801;
	selp.b64 	%rd11298, %rd11251, 0, %p1805;
	sub.s64 	%rd11299, %rd11273, %rd11298;
	sub.s64 	%rd11300, %rd11289, %rd1353;
	selp.b64 	%rd11301, %rd11300, %rd11276, %p1805;
	sub.s64 	%rd11302, %rd11293, %rd1354;
	selp.b64 	%rd11303, %rd11302, %rd11281, %p1805;
	sub.s64 	%rd11304, %rd11297, %rd1355;
	selp.b64 	%rd11305, %rd11304, %rd11286, %p1805;
	ld.const.u64 	%rd11306, [_ZN3lux4cuda5bn2549BN254_INVE];
	mul.lo.s64 	%rd11271, %rd11306, %rd1345;
	// begin inline asm
	mul.hi.u64 %rd11249, %rd11271, %rd11251;
	// end inline asm
	// begin inline asm
	mul.lo.u64 %rd11252, %rd11271, %rd11251;
	// end inline asm
	not.b64 	%rd11307, %rd1345;
	setp.gt.u64 	%p1806, %rd11252, %rd11307;
	selp.u64 	%rd11308, 1, 0, %p1806;
	add.s64 	%rd11309, %rd11249, %rd11308;
	// begin inline asm
	mul.hi.u64 %rd11255, %rd11271, %rd1353;
	// end inline asm
	// begin inline asm
	mul.lo.u64 %rd11258, %rd11271, %rd1353;
	// end inline asm
	add.s64 	%rd11310, %rd11258, %rd11309;
	add.s64 	%rd11311, %rd11310, %rd1346;
	setp.lt.u64 	%p1807, %rd11311, %rd11310;
	selp.u64 	%rd11312, 1, 0, %p1807;
	add.s64 	%rd11313, %rd11255, %rd11312;
	// begin inline asm
	mul.hi.u64 %rd11261, %rd11271, %rd1354;
	// end inline asm
	// begin inline asm
	mul.lo.u64 %rd11264, %rd11271, %rd1354;
	// end inline asm
	add.s64 	%rd11314, %rd11264, %rd11313;
	add.s64 	%rd11315, %rd11314, %rd1347;
	setp.lt.u64 	%p1808, %rd11315, %rd11314;
	selp.u64 	%rd11316, 1, 0, %p1808;
	add.s64 	%rd11317, %rd11261, %rd11316;
	// begin inline asm
	mul.hi.u64 %rd11267, %rd11271, %rd1355;
	// end inline asm
	// begin inline asm
	mul.lo.u64 %rd11270, %rd11271, %rd1355;
	// end inline asm
	add.s64 	%rd11318, %rd11270, %rd11317;
	add.s64 	%rd11319, %rd11318, %rd12083;
	setp.lt.u64 	%p1809, %rd11319, %rd11318;
	selp.u64 	%rd11320, 1, 0, %p1809;
	add.s64 	%rd11321, %rd11267, %rd11320;
	add.s64 	%rd11322, %rd12084, %rd11321;
	setp.lt.u64 	%p1810, %rd11311, %rd11251;
	selp.u64 	%rd11323, 1, 0, %p1810;
	selp.s64 	%rd11324, -1, 0, %p1810;
	add.s64 	%rd11325, %rd11315, %rd11324;
	setp.lt.u64 	%p1811, %rd11315, %rd11323;
	selp.u64 	%rd11326, 1, 0, %p1811;
	sub.s64 	%rd11327, %rd11325, %rd1353;
	setp.lt.u64 	%p1812, %rd11325, %rd1353;
	selp.u64 	%rd11328, 1, 0, %p1812;
	add.s64 	%rd11329, %rd11328, %rd11326;
	sub.s64 	%rd11330, %rd11319, %rd11329;
	setp.lt.u64 	%p1813, %rd11319, %rd11329;
	selp.u64 	%rd11331, 1, 0, %p1813;
	sub.s64 	%rd11332, %rd11330, %rd1354;
	setp.lt.u64 	%p1814, %rd11330, %rd1354;
	selp.u64 	%rd11333, 1, 0, %p1814;
	add.s64 	%rd11334, %rd11333, %rd11331;
	sub.s64 	%rd11335, %rd11322, %rd11334;
	setp.ge.u64 	%p1815, %rd11322, %rd11334;
	sub.s64 	%rd11336, %rd11335, %rd1355;
	setp.ge.u64 	%p1816, %rd11335, %rd1355;
	and.pred  	%p1817, %p1815, %p1816;
	selp.b64 	%rd11337, %rd11251, 0, %p1817;
	sub.s64 	%rd11338, %rd11311, %rd11337;
	selp.b64 	%rd11339, %rd11327, %rd11315, %p1817;
	selp.b64 	%rd11340, %rd11332, %rd11319, %p1817;
	selp.b64 	%rd11341, %rd11336, %rd11322, %p1817;
	sub.s64 	%rd12090, %rd11338, %rd11299;
	setp.lt.u64 	%p1818, %rd11338, %rd11299;
	selp.u64 	%rd11342, 1, 0, %p1818;
	selp.s64 	%rd11343, -1, 0, %p1818;
	add.s64 	%rd11344, %rd11339, %rd11343;
	setp.lt.u64 	%p1819, %rd11339, %rd11342;
	selp.u64 	%rd11345, 1, 0, %p1819;
	sub.s64 	%rd12091, %rd11344, %rd11301;
	setp.lt.u64 	%p1820, %rd11344, %rd11301;
	selp.u64 	%rd11346, 1, 0, %p1820;
	add.s64 	%rd11347, %rd11346, %rd11345;
	sub.s64 	%rd11348, %rd11340, %rd11347;
	setp.lt.u64 	%p1821, %rd11340, %rd11347;
	selp.u64 	%rd11349, 1, 0, %p1821;
	sub.s64 	%rd12092, %rd11348, %rd11303;
	setp.lt.u64 	%p1822, %rd11348, %rd11303;
	selp.u64 	%rd11350, 1, 0, %p1822;
	add.s64 	%rd11351, %rd11350, %rd11349;
	sub.s64 	%rd11352, %rd11341, %rd11351;
	setp.ge.u64 	%p1823, %rd11341, %rd11351;
	sub.s64 	%rd12093, %rd11352, %rd11305;
	setp.ge.u64 	%p1824, %rd11352, %rd11305;
	and.pred  	%p1825, %p1823, %p1824;
	@%p1825 bra 	$L__BB2_303;
	add.s64 	%rd12090, %rd11251, %rd12090;
	setp.lt.u64 	%p1826, %rd12090, %rd11251;
	selp.u64 	%rd11354, 1, 0, %p1826;
	add.s64 	%rd11355, %rd12091, %rd11354;
	setp.lt.u64 	%p1827, %rd11355, %rd12091;
	selp.u64 	%rd11356, 1, 0, %p1827;
	add.s64 	%rd12091, %rd11355, %rd1353;
	setp.lt.u64 	%p1828, %rd12091, %rd11355;
	selp.u64 	%rd11357, 1, 0, %p1828;
	add.s64 	%rd11358, %rd12092, %rd11356;
	add.s64 	%rd11359, %rd11358, %rd11357;
	setp.lt.u64 	%p1829, %rd11359, %rd12092;
	selp.u64 	%rd11360, 1, 0, %p1829;
	add.s64 	%rd12092, %rd11359, %rd1354;
	setp.lt.u64 	%p1830, %rd12092, %rd11359;
	selp.u64 	%rd11361, 1, 0, %p1830;
	add.s64 	%rd11362, %rd1355, %rd12093;
	add.s64 	%rd11363, %rd11362, %rd11360;
	add.s64 	%rd12093, %rd11363, %rd11361;
$L__BB2_303:
	// begin inline asm
	mul.hi.u64 %rd11364, %rd12107, %rd11747;
	// end inline asm
	// begin inline asm
	mul.lo.u64 %rd11367, %rd12107, %rd11747;
	// end inline asm
	// begin inline asm
	mul.hi.u64 %rd11370, %rd12107, %rd11746;
	// end inline asm
	// begin inline asm
	mul.lo.u64 %rd11373, %rd12107, %rd11746;
	// end inline asm
	add.s64 	%rd11484, %rd11373, %rd11364;
	// begin inline asm
	mul.hi.u64 %rd11376, %rd12107, %rd11745;
	// end inline asm
	// begin inline asm
	mul.lo.u64 %rd11379, %rd12107, %rd11745;
	// end inline asm
	add.s64 	%rd11485, %rd11379, %rd11370;
	// begin inline asm
	mul.hi.u64 %rd11382, %rd12107, %rd11744;
	// end inline asm
	// begin inline asm
	mul.lo.u64 %rd11385, %rd12107, %rd11744;
	// end inline asm
	add.s64 	%rd11486, %rd11385, %rd11376;
	// begin inline asm
	mul.hi.u64 %rd11388, %rd12108, %rd11747;
	// end inline asm
	// begin inline asm
	mul.lo.u64 %rd11391, %rd12108, %rd11747;
	// end inline asm
	add.s64 	%rd11487, %rd11391, %rd11484;
	setp.lt.u64 	%p1831, %rd11487, %rd11391;
	selp.u64 	%rd11488, 1, 0, %p1831;
	add.s64 	%rd11489, %rd11388, %rd11488;
	// begin inline asm
	mul.hi.u64 %rd11394, %rd12108, %rd11746;
	// end inline asm
	// begin inline asm
	mul.lo.u64 %rd11397, %rd12108, %rd11746;
	// end inline asm
	add.s64 	%rd11490, %rd11397, %rd11489;
	add.s64 	%rd11491, %rd11490, %rd11485;
	setp.lt.u64 	%p1832, %rd11491, %rd11490;
	selp.u64 	%rd11492, 1, 0, %p1832;
	add.s64 	%rd11493, %rd11394, %rd11492;
	// begin inline asm
	mul.hi.u64 %rd11400, %rd12108, %rd11745;
	// end inline asm
	// begin inline asm
	mul.lo.u64 %rd11403, %rd12108, %rd11745;
	// end inline asm
	add.s64 	%rd11494, %rd11403, %rd11493;
	add.s64 	%rd11495, %rd11494, %rd11486;
	setp.lt.u64 	%p1833, %rd11495, %rd11494;
	selp.u64 	%rd11496, 1, 0, %p1833;
	add.s64 	%rd11497, %rd11400, %rd11496;
	// begin inline asm
	mul.hi.u64 %rd11406, %rd12108, %rd11744;
	// end inline asm
	// begin inline asm
	mul.lo.u64 %rd11409, %rd12108, %rd11744;
	// end inline asm
	add.s64 	%rd11498, %rd11409, %rd11497;
	add.s64 	%rd11499, %rd11498, %rd11382;
	setp.lt.u64 	%p1834, %rd11499, %rd11498;
	selp.u64 	%rd11500, 1, 0, %p1834;
	add.s64 	%rd11501, %rd11406, %rd11500;
	// begin inline asm
	mul.hi.u64 %rd11412, %rd12109, %rd11747;
	// end inline asm
	// begin inline asm
	mul.lo.u64 %rd11415, %rd12109, %rd11747;
	// end inline asm
	add.s64 	%rd11502, %rd11415, %rd11491;
	setp.lt.u64 	%p1835, %rd11502, %rd11415;
	selp.u64 	%rd11503, 1, 0, %p1835;
	add.s64 	%rd11504, %rd11412, %rd11503;
	// begin inline asm
	mul.hi.u64 %rd11418, %rd12109, %rd11746;
	// end inline asm
	// begin inline asm
	mul.lo.u64 %rd11421, %rd12109, %rd11746;
	// end inline asm
	add.s64 	%rd11505, %rd11421, %rd11504;
	add.s64 	%rd11506, %rd11505, %rd11495;
	setp.lt.u64 	%p1836, %rd11506, %rd11505;
	selp.u64 	%rd11507, 1, 0, %p1836;
	add.s64 	%rd11508, %rd11418, %rd11507;
	// begin inline asm
	mul.hi.u64 %rd11424, %rd12109, %rd11745;
	// end inline asm
	// begin inline asm
	mul.lo.u64 %rd11427, %rd12109, %rd11745;
	// end inline asm
	add.s64 	%rd11509, %rd11427, %rd11508;
	add.s64 	%rd11510, %rd11509, %rd11499;
	setp.lt.u64 	%p1837, %rd11510, %rd11509;
	selp.u64 	%rd11511, 1, 0, %p1837;
	add.s64 	%rd11512, %rd11424, %rd11511;
	// begin inline asm
	mul.hi.u64 %rd11430, %rd12109, %rd11744;
	// end inline asm
	// begin inline asm
	mul.lo.u64 %rd11433, %rd12109, %rd11744;
	// end inline asm
	add.s64 	%rd11513, %rd11433, %rd11512;
	add.s64 	%rd11514, %rd11513, %rd11501;
	setp.lt.u64 	%p1838, %rd11514, %rd11513;
	selp.u64 	%rd11515, 1, 0, %p1838;
	add.s64 	%rd11516, %rd11430, %rd11515;
	// begin inline asm
	mul.hi.u64 %rd11436, %rd12110, %rd11747;
	// end inline asm
	// begin inline asm
	mul.lo.u64 %rd11439, %rd12110, %rd11747;
	// end inline asm
	add.s64 	%rd11517, %rd11439, %rd11506;
	setp.lt.u64 	%p1839, %rd11517, %rd11439;
	selp.u64 	%rd11518, 1, 0, %p1839;
	add.s64 	%rd11519, %rd11436, %rd11518;
	// begin inline asm
	mul.hi.u64 %rd11442, %rd12110, %rd11746;
	// end inline asm
	// begin inline asm
	mul.lo.u64 %rd11445, %rd12110, %rd11746;
	// end inline asm
	add.s64 	%rd11520, %rd11445, %rd11519;
	add.s64 	%rd12094, %rd11520, %rd11510;
	setp.lt.u64 	%p1840, %rd12094, %rd11520;
	selp.u64 	%rd11521, 1, 0, %p1840;
	add.s64 	%rd11522, %rd11442, %rd11521;
	// begin inline asm
	mul.hi.u64 %rd11448, %rd12110, %rd11745;
	// end inline asm
	// begin inline asm
	mul.lo.u64 %rd11451, %rd12110, %rd11745;
	// end inline asm
	add.s64 	%rd11523, %rd11451, %rd11522;
	add.s64 	%rd12095, %rd11523, %rd11514;
	setp.lt.u64 	%p1841, %rd12095, %rd11523;
	selp.u64 	%rd11524, 1, 0, %p1841;
	add.s64 	%rd11525, %rd11448, %rd11524;
	// begin inline asm
	mul.hi.u64 %rd11454, %rd12110, %rd11744;
	// end inline asm
	// begin inline asm
	mul.lo.u64 %rd11457, %rd12110, %rd11744;
	// end inline asm
	add.s64 	%rd11526, %rd11457, %rd11525;
	add.s64 	%rd12096, %rd11526, %rd11516;
	setp.lt.u64 	%p1842, %rd12096, %rd11526;
	selp.u64 	%rd11527, 1, 0, %p1842;
	add.s64 	%rd12097, %rd11454, %rd11527;
	mul.lo.s64 	%rd11482, %rd11306, %rd11367;
	// begin inline asm
	mul.hi.u64 %rd11460, %rd11482, %rd11251;
	// end inline asm
	// begin inline asm
	mul.lo.u64 %rd11463, %rd11482, %rd11251;
	// end inline asm
	not.b64 	%rd11529, %rd11367;
	setp.gt.u64 	%p1843, %rd11463, %rd11529;
	selp.u64 	%rd11530, 1, 0, %p1843;
	add.s64 	%rd11531, %rd11460, %rd11530;
	// begin inline asm
	mul.hi.u64 %rd11466, %rd11482, %rd1353;
	// end inline asm
	// begin inline asm
	mul.lo.u64 %rd11469, %rd11482, %rd1353;
	// end inline asm
	add.s64 	%rd11532, %rd11469, %rd11531;
	add.s64 	%rd1373, %rd11532, %rd11487;
	setp.lt.u64 	%p1844, %rd1373, %rd11532;
	selp.u64 	%rd11533, 1, 0, %p1844;
	add.s64 	%rd11534, %rd11466, %rd11533;
	// begin inline asm
	mul.hi.u64 %rd11472, %rd11482, %rd1354;
	// end inline asm
	// begin inline asm
	mul.lo.u64 %rd11475, %rd11482, %rd1354;
	// end inline asm
	add.s64 	%rd11535, %rd11475, %rd11534;
	add.s64 	%rd1375, %rd11535, %rd11502;
	setp.lt.u64 	%p1845, %rd1375, %rd11535;
	selp.u64 	%rd11536, 1, 0, %p1845;
	add.s64 	%rd11537, %rd11472, %rd11536;
	ld.const.u64 	%rd1376, [_ZN3lux4cuda5bn2547BN254_PE+24];
	// begin inline asm
	mul.hi.u64 %rd11478, %rd11482, %rd1376;
	// end inline asm
	// begin inline asm
	mul.lo.u64 %rd11481, %rd11482, %rd1376;
	// end inline asm
	add.s64 	%rd11538, %rd11481, %rd11537;
	add.s64 	%rd1377, %rd11538, %rd11517;
	setp.lt.u64 	%p1846, %rd1377, %rd11538;
	selp.u64 	%rd11539, 1, 0, %p1846;
	add.s64 	%rd1378, %rd11478, %rd11539;
	setp.eq.s64 	%p1847, %rd1378, 0;
	@%p1847 bra 	$L__BB2_307;
	add.s64 	%rd1379, %rd12094, %rd1378;
	setp.ge.u64 	%p1848, %rd1379, %rd12094;
	mov.u64 	%rd12094, %rd1379;
	@%p1848 bra 	$L__BB2_307;
	add.s64 	%rd12095, %rd12095, 1;
	setp.ne.s64 	%p1849, %rd12095, 0;
	mov.u64 	%rd12094, %rd1379;
	@%p1849 bra 	$L__BB2_307;
	add.s64 	%rd12096, %rd12096, 1;
	setp.eq.s64 	%p1850, %rd12096, 0;
	selp.u64 	%rd11541, 1, 0, %p1850;
	add.s64 	%rd12097, %rd12097, %rd11541;
	mov.b64 	%rd12095, 0;
	mov.u64 	%rd12094, %rd1379;
$L__BB2_307:
	mul.lo.s64 	%rd11564, %rd11306, %rd1373;
	// begin inline asm
	mul.hi.u64 %rd11542, %rd11564, %rd11251;
	// end inline asm
	// begin inline asm
	mul.lo.u64 %rd11545, %rd11564, %rd11251;
	// end inline asm
	not.b64 	%rd11567, %rd1373;
	setp.gt.u64 	%p1851, %rd11545, %rd11567;
	selp.u64 	%rd11568, 1, 0, %p1851;
	add.s64 	%rd11569, %rd11542, %rd11568;
	// begin inline asm
	mul.hi.u64 %rd11548, %rd11564, %rd1353;
	// end inline asm
	// begin inline asm
	mul.lo.u64 %rd11551, %rd11564, %rd1353;
	// end inline asm
	add.s64 	%rd11570, %rd11551, %rd11569;
	add.s64 	%rd1388, %rd11570, %rd1375;
	setp.lt.u64 	%p1852, %rd1388, %rd11570;
	selp.u64 	%rd11571, 1, 0, %p1852;
	add.s64 	%rd11572, %rd11548, %rd11571;
	// begin inline asm
	mul.hi.u64 %rd11554, %rd11564, %rd1354;
	// end inline asm
	// begin inline asm
	mul.lo.u64 %rd11557, %rd11564, %rd1354;
	// end inline asm
	add.s64 	%rd11573, %rd11557, %rd11572;
	add.s64 	%rd1389, %rd11573, %rd1377;
	setp.lt.u64 	%p1853, %rd1389, %rd11573;
	selp.u64 	%rd11574, 1, 0, %p1853;
	add.s64 	%rd11575, %rd11554, %rd11574;
	// begin inline asm
	mul.hi.u64 %rd11560, %rd11564, %rd1376;
	// end inline asm
	// begin inline asm
	mul.lo.u64 %rd11563, %rd11564, %rd1376;
	// end inline asm
	add.s64 	%rd11576, %rd11563, %rd11575;
	add.s64 	%rd1390, %rd11576, %rd12094;
	setp.lt.u64 	%p1854, %rd1390, %rd11576;
	selp.u64 	%rd11577, 1, 0, %p1854;
	add.s64 	%rd1391, %rd11560, %rd11577;
	setp.eq.s64 	%p1855, %rd1391, 0;
	@%p1855 bra 	$L__BB2_310;
	add.s64 	%rd1392, %rd12095, %rd1391;
	setp.ge.u64 	%p1856, %rd1392, %rd12095;
	mov.u64 	%rd12095, %rd1392;
	@%p1856 bra 	$L__BB2_310;
	add.s64 	%rd12096, %rd12096, 1;
	setp.eq.s64 	%p1857, %rd12096, 0;
	selp.u64 	%rd11578, 1, 0, %p1857;
	add.s64 	%rd12097, %rd12097, %rd11578;
$L__BB2_310:
	mul.lo.s64 	%rd11601, %rd11306, %rd1388;
	// begin inline asm
	mul.hi.u64 %rd11579, %rd11601, %rd11251;
	// end inline asm
	// begin inline asm
	mul.lo.u64 %rd11582, %rd11601, %rd11251;
	// end inline asm
	not.b64 	%rd11603, %rd1388;
	setp.gt.u64 	%p1858, %rd11582, %rd11603;
	selp.u64 	%rd11604, 1, 0, %p1858;
	add.s64 	%rd11605, %rd11579, %rd11604;
	// begin inline asm
	mul.hi.u64 %rd11585, %rd11601, %rd1353;
	// end inline asm
	// begin inline asm
	mul.lo.u64 %rd11588, %rd11601, %rd1353;
	// end inline asm
	add.s64 	%rd11606, %rd11588, %rd11605;
	add.s64 	%rd1399, %rd11606, %rd1389;
	setp.lt.u64 	%p1859, %rd1399, %rd11606;
	selp.u64 	%rd11607, 1, 0, %p1859;
	add.s64 	%rd11608, %rd11585, %rd11607;
	// begin inline asm
	mul.hi.u64 %rd11591, %rd11601, %rd1354;
	// end inline asm
	// begin inline asm
	mul.lo.u64 %rd11594, %rd11601, %rd1354;
	// end inline asm
	add.s64 	%rd11609, %rd11594, %rd11608;
	add.s64 	%rd1400, %rd11609, %rd1390;
	setp.lt.u64 	%p1860, %rd1400, %rd11609;
	selp.u64 	%rd11610, 1, 0, %p1860;
	add.s64 	%rd11611, %rd11591, %rd11610;
	// begin inline asm
	mul.hi.u64 %rd11597, %rd11601, %rd1376;
	// end inline asm
	// begin inline asm
	mul.lo.u64 %rd11600, %rd11601, %rd1376;
	// end inline asm
	add.s64 	%rd11612, %rd11600, %rd11611;
	add.s64 	%rd1401, %rd11612, %rd12095;
	setp.lt.u64 	%p1861, %rd1401, %rd11612;
	selp.u64 	%rd11613, 1, 0, %p1861;
	add.s64 	%rd1402, %rd11597, %rd11613;
	setp.eq.s64 	%p1862, %rd1402, 0;
	@%p1862 bra 	$L__BB2_312;
	add.s64 	%rd1403, %rd12096, %rd1402;
	setp.lt.u64 	%p1863, %rd1403, %rd12096;
	selp.u64 	%rd11614, 1, 0, %p1863;
	add.s64 	%rd12097, %rd12097, %rd11614;
	mov.u64 	%rd12096, %rd1403;
$L__BB2_312:
	mul.lo.s64 	%rd11637, %rd11306, %rd1399;
	// begin inline asm
	mul.hi.u64 %rd11615, %rd11637, %rd11251;
	// end inline asm
	// begin inline asm
	mul.lo.u64 %rd11618, %rd11637, %rd11251;
	// end inline asm
	not.b64 	%rd11639, %rd1399;
	setp.gt.u64 	%p1864, %rd11618, %rd11639;
	selp.u64 	%rd11640, 1, 0, %p1864;
	add.s64 	%rd11641, %rd11615, %rd11640;
	// begin inline asm
	mul.hi.u64 %rd11621, %rd11637, %rd1353;
	// end inline asm
	// begin inline asm
	mul.lo.u64 %rd11624, %rd11637, %rd1353;
	// end inline asm
	add.s64 	%rd11642, %rd11624, %rd11641;
	add.s64 	%rd11643, %rd11642, %rd1400;
	setp.lt.u64 	%p1865, %rd11643, %rd11642;
	selp.u64 	%rd11644, 1, 0, %p1865;
	add.s64 	%rd11645, %rd11621, %rd11644;
	// begin inline asm
	mul.hi.u64 %rd11627, %rd11637, %rd1354;
	// end inline asm
	// begin inline asm
	mul.lo.u64 %rd11630, %rd11637, %rd1354;
	// end inline asm
	add.s64 	%rd11646, %rd11630, %rd11645;
	add.s64 	%rd11647, %rd11646, %rd1401;
	setp.lt.u64 	%p1866, %rd11647, %rd11646;
	selp.u64 	%rd11648, 1, 0, %p1866;
	add.s64 	%rd11649, %rd11627, %rd11648;
	// begin inline asm
	mul.hi.u64 %rd11633, %rd11637, %rd1376;
	// end inline asm
	// begin inline asm
	mul.lo.u64 %rd11636, %rd11637, %rd1376;
	// end inline asm
	add.s64 	%rd11650, %rd11636, %rd11649;
	add.s64 	%rd11651, %rd11650, %rd12096;
	setp.lt.u64 	%p1867, %rd11651, %rd11650;
	selp.u64 	%rd11652, 1, 0, %p1867;
	add.s64 	%rd11653, %rd11633, %rd11652;
	add.s64 	%rd11654, %rd12097, %rd11653;
	setp.lt.u64 	%p1868, %rd11643, %rd11251;
	selp.u64 	%rd11655, 1, 0, %p1868;
	selp.s64 	%rd11656, -1, 0, %p1868;
	add.s64 	%rd11657, %rd11647, %rd11656;
	setp.lt.u64 	%p1869, %rd11647, %rd11655;
	selp.u64 	%rd11658, 1, 0, %p1869;
	sub.s64 	%rd11659, %rd11657, %rd1353;
	setp.lt.u64 	%p1870, %rd11657, %rd1353;
	selp.u64 	%rd11660, 1, 0, %p1870;
	add.s64 	%rd11661, %rd11660, %rd11658;
	sub.s64 	%rd11662, %rd11651, %rd11661;
	setp.lt.u64 	%p1871, %rd11651, %rd11661;
	selp.u64 	%rd11663, 1, 0, %p1871;
	sub.s64 	%rd11664, %rd11662, %rd1354;
	setp.lt.u64 	%p1872, %rd11662, %rd1354;
	selp.u64 	%rd11665, 1, 0, %p1872;
	add.s64 	%rd11666, %rd11665, %rd11663;
	sub.s64 	%rd11667, %rd11654, %rd11666;
	setp.ge.u64 	%p1873, %rd11654, %rd11666;
	sub.s64 	%rd11668, %rd11667, %rd1376;
	setp.ge.u64 	%p1874, %rd11667, %rd1376;
	and.pred  	%p1875, %p1873, %p1874;
	selp.b64 	%rd11669, %rd11251, 0, %p1875;
	sub.s64 	%rd11670, %rd11643, %rd11669;
	selp.b64 	%rd11671, %rd11659, %rd11647, %p1875;
	selp.b64 	%rd11672, %rd11664, %rd11651, %p1875;
	selp.b64 	%rd11673, %rd11668, %rd11654, %p1875;
	shl.b64 	%rd11674, %rd11670, 1;
	shr.u64 	%rd11675, %rd11670, 63;
	add.s64 	%rd11676, %rd11675, %rd11671;
	setp.lt.u64 	%p1876, %rd11676, %rd11675;
	selp.u64 	%rd11677, 1, 0, %p1876;
	add.s64 	%rd11678, %rd11676, %rd11671;
	setp.lt.u64 	%p1877, %rd11678, %rd11676;
	selp.u64 	%rd11679, 1, 0, %p1877;
	add.s64 	%rd11680, %rd11672, %rd11677;
	add.s64 	%rd11681, %rd11680, %rd11679;
	setp.lt.u64 	%p1878, %rd11681, %rd11672;
	selp.u64 	%rd11682, 1, 0, %p1878;
	add.s64 	%rd11683, %rd11681, %rd11672;
	setp.lt.u64 	%p1879, %rd11683, %rd11681;
	selp.u64 	%rd11684, 1, 0, %p1879;
	add.s64 	%rd11685, %rd11673, %rd11682;
	add.s64 	%rd11686, %rd11685, %rd11684;
	setp.lt.u64 	%p1880, %rd11686, %rd11673;
	add.s64 	%rd11687, %rd11686, %rd11673;
	setp.lt.u64 	%p1881, %rd11687, %rd11686;
	setp.lt.u64 	%p1882, %rd11674, %rd11251;
	selp.u64 	%rd11688, 1, 0, %p1882;
	selp.s64 	%rd11689, -1, 0, %p1882;
	add.s64 	%rd11690, %rd11678, %rd11689;
	setp.lt.u64 	%p1883, %rd11678, %rd11688;
	selp.u64 	%rd11691, 1, 0, %p1883;
	sub.s64 	%rd11692, %rd11690, %rd1353;
	setp.lt.u64 	%p1884, %rd11690, %rd1353;
	selp.u64 	%rd11693, 1, 0, %p1884;
	add.s64 	%rd11694, %rd11693, %rd11691;
	sub.s64 	%rd11695, %rd11683, %rd11694;
	setp.lt.u64 	%p1885, %rd11683, %rd11694;
	selp.u64 	%rd11696, 1, 0, %p1885;
	sub.s64 	%rd11697, %rd11695, %rd1354;
	setp.lt.u64 	%p1886, %rd11695, %rd1354;
	selp.u64 	%rd11698, 1, 0, %p1886;
	add.s64 	%rd11699, %rd11698, %rd11696;
	sub.s64 	%rd11700, %rd11687, %rd11699;
	setp.ge.u64 	%p1887, %rd11687, %rd11699;
	sub.s64 	%rd11701, %rd11700, %rd1376;
	setp.ge.u64 	%p1888, %rd11700, %rd1376;
	or.pred  	%p1889, %p1880, %p1881;
	and.pred  	%p1890, %p1887, %p1888;
	or.pred  	%p1892, %p1889, %p1890;
	selp.b64 	%rd11702, %rd11251, 0, %p1892;
	sub.s64 	%rd12111, %rd11674, %rd11702;
	selp.b64 	%rd12112, %rd11692, %rd11678, %p1892;
	selp.b64 	%rd12113, %rd11697, %rd11683, %p1892;
	selp.b64 	%rd12114, %rd11701, %rd11687, %p1892;
	mov.u64 	%rd12107, %rd12090;
	mov.u64 	%rd12108, %rd12091;
	mov.u64 	%rd12109, %rd12092;
	mov.u64 	%rd12110, %rd12093;
$L__BB2_313:
	shr.u64 	%rd11756, %rd11756, 1;
	add.s32 	%r23, %r23, 1;
	setp.ne.s32 	%p1893, %r23, 64;
	mov.u64 	%rd11732, %rd12008;
	mov.u64 	%rd11733, %rd12009;
	mov.u64 	%rd11734, %rd12010;
	mov.u64 	%rd11735, %rd12011;
	mov.u64 	%rd11736, %rd12012;
	mov.u64 	%rd11737, %rd12013;
	mov.u64 	%rd11738, %rd12014;
	mov.u64 	%rd11739, %rd12015;
	mov.u64 	%rd11740, %rd12016;
	mov.u64 	%rd11741, %rd12017;
	mov.u64 	%rd11742, %rd12018;
	mov.u64 	%rd11743, %rd12019;
	mov.u64 	%rd11744, %rd12114;
	mov.u64 	%rd11745, %rd12113;
	mov.u64 	%rd11746, %rd12112;
	mov.u64 	%rd11747, %rd12111;
	@%p1893 bra 	$L__BB2_3;
	add.s32 	%r22, %r22, 1;
	setp.ne.s32 	%p1894, %r22, 4;
	mov.u64 	%rd11732, %rd12008;
	mov.u64 	%rd11733, %rd12009;
	mov.u64 	%rd11734, %rd12010;
	mov.u64 	%rd11735, %rd12011;
	mov.u64 	%rd11736, %rd12012;
	mov.u64 	%rd11737, %rd12013;
	mov.u64 	%rd11738, %rd12014;
	mov.u64 	%rd11739, %rd12015;
	mov.u64 	%rd11740, %rd12016;
	mov.u64 	%rd11741, %rd12017;
	mov.u64 	%rd11742, %rd12018;
	mov.u64 	%rd11743, %rd12019;
	mov.u64 	%rd11744, %rd12114;
	mov.u64 	%rd11745, %rd12113;
	mov.u64 	%rd11746, %rd12112;
	mov.u64 	%rd11747, %rd12111;
	@%p1894 bra 	$L__BB2_2;
	ld.param.u64 	%rd11707, [_ZN3lux4cuda5bn25426bn254_g1_scalar_mul_kernelEPKNS1_12G1ProjectiveEPKmPS2_j_param_2];
	mov.u32 	%r18, %ctaid.x;
	mov.u32 	%r19, %ntid.x;
	mov.u32 	%r20, %tid.x;
	mad.lo.s32 	%r21, %r18, %r19, %r20;
	cvta.to.global.u64 	%rd11703, %rd11707;
	mul.wide.u32 	%rd11704, %r21, 96;
	add.s64 	%rd11705, %rd11703, %rd11704;
	st.global.u64 	[%rd11705], %rd12019;
	st.global.u64 	[%rd11705+8], %rd12018;
	st.global.u64 	[%rd11705+16], %rd12017;
	st.global.u64 	[%rd11705+24], %rd12016;
	st.global.u64 	[%rd11705+32], %rd12015;
	st.global.u64 	[%rd11705+40], %rd12014;
	st.global.u64 	[%rd11705+48], %rd12013;
	st.global.u64 	[%rd11705+56], %rd12012;
	st.global.u64 	[%rd11705+64], %rd12011;
	st.global.u64 	[%rd11705+72], %rd12010;
	st.global.u64 	[%rd11705+80], %rd12009;
	st.global.u64 	[%rd11705+88], %rd12008;
$L__BB2_316:
	ret;

}
	// .globl	_ZN3lux4cuda5bn25422bn254_batch_msm_kernelEPKNS1_8G1AffineEPKmPNS1_12G1ProjectiveEj
.visible .entry _ZN3lux4cuda5bn25422bn254_batch_msm_kernelEPKNS1_8G1AffineEPKmPNS1_12G1ProjectiveEj(
	.param .u64 .ptr .align 1 _ZN3lux4cuda5bn25422bn254_batch_msm_kernelEPKNS1_8G1AffineEPKmPNS1_12G1ProjectiveEj_param_0,
	.param .u64 .ptr .align 1 _ZN3lux4cuda5bn25422bn254_batch_msm_kernelEPKNS1_8G1AffineEPKmPNS1_12G1ProjectiveEj_param_1,
	.param .u64 .ptr .align 1 _ZN3lux4cuda5bn25422bn254_batch_msm_kernelEPKNS1_8G1AffineEPKmPNS1_12G1ProjectiveEj_param_2,
	.param .u32 _ZN3lux4cuda5bn25422bn254_batch_msm_kernelEPKNS1_8G1AffineEPKmPNS1_12G1ProjectiveEj_param_3
)
{
	.reg .pred 	%p<4613>;
	.reg .b32 	%r<42>;
	.reg .b64 	%rd<30179>;
	// demoted variable
	.shared .align 8 .b8 _ZZN3lux4cuda5bn25422bn254_batch_msm_kernelEPKNS1_8G1AffineEPKmPNS1_12G1ProjectiveEjE7partial[24576];
	ld.param.u32 	%r16, [_ZN3lux4cuda5bn25422bn254_batch_msm_kernelEPKNS1_8G1AffineEPKmPNS1_12G1ProjectiveEj_param_3];
	mov.u32 	%r17, %tid.x;
	mov.u32 	%r18, %ctaid.x;
	mov.u32 	%r19, %ntid.x;
	mad.lo.s32 	%r20, %r18, %r19, %r17;
	mov.u32 	%r21, _ZZN3lux4cuda5bn25422bn254_batch_msm_kernelEPKNS1_8G1AffineEPKmPNS1_12G1ProjectiveEjE7partial;
	mad.lo.s32 	%r1, %r17, 96, %r21;
	mov.b64 	%rd3613, 0;
	st.shared.u64 	[%r1], %rd3613;
	mov.b64 	%rd3614, 1;
	st.shared.u64 	[%r1+32], %rd3614;
	st.shared.u64 	[%r1+64], %rd3613;
	mov.u32 	%r22, %nctaid.x;
	mul.lo.s32 	%r23, %r22, %r19;
	add.s32 	%r24, %r23, %r16;
	add.s32 	%r25, %r24, -1;
	div.u32 	%r26, %r25, %r23;
	mul.lo.s32 	%r38, %r26, %r20;
	add.s32 	%r27, %r38, %r26;
	min.u32 	%r3, %r27, %r16;
	setp.ge.u32 	%p1, %r38, %r3;
	@%p1 bra 	$L__BB3_552;
	ld.const.u64 	%rd29505, [_ZN3lux4cuda5bn2547BN254_PE];
	ld.const.u64 	%rd29504, [_ZN3lux4cuda5bn2547BN254_PE+8];
	ld.const.u64 	%rd29503, [_ZN3lux4cuda5bn2547BN254_PE+16];
	ld.const.u64 	%rd29502, [_ZN3lux4cuda5bn2547BN254_PE+24];
	ld.shared.u64 	%rd29906, [%r1+72];
	ld.shared.u64 	%rd29905, [%r1+80];
	ld.shared.u64 	%rd29904, [%r1+88];
	ld.shared.u64 	%rd29914, [%r1+8];
	ld.shared.u64 	%rd29913, [%r1+16];
	ld.shared.u64 	%rd29912, [%r1+24];
	ld.shared.u64 	%rd29910, [%r1+40];
	ld.shared.u64 	%rd29909, [%r1+48];
	ld.shared.u64 	%rd29908, [%r1+56];
	mov.b64 	%rd29915, 0;
	mov.b64 	%rd29911, 1;
	mov.u64 	%rd29907, %rd29915;
$L__BB3_2:
	mov.u64 	%rd25, %rd29907;
	mov.u64 	%rd24, %rd29906;
	mov.u64 	%rd23, %rd29905;
	mov.u64 	%rd22, %rd29904;
	mov.u64 	%rd21, %rd29915;
	mov.u64 	%rd20, %rd29914;
	mov.u64 	%rd19, %rd29913;
	mov.u64 	%rd18, %rd29912;
	mov.u64 	%rd17, %rd29911;
	mov.u64 	%rd16, %rd29910;
	mov.u64 	%rd15, %rd29909;
	mov.u64 	%rd14, %rd29908;
	ld.param.u64 	%rd29115, [_ZN3lux4cuda5bn25422bn254_batch_msm_kernelEPKNS1_8G1AffineEPKmPNS1_12G1ProjectiveEj_param_0];
	cvta.to.global.u64 	%rd3619, %rd29115;
	mul.wide.u32 	%rd3620, %r38, 72;
	add.s64 	%rd3621, %rd3619, %rd3620;
	ld.global.u64 	%rd29621, [%rd3621];
	ld.global.u64 	%rd29622, [%rd3621+8];
	ld.global.u64 	%rd29623, [%rd3621+16];
	ld.global.u64 	%rd29624, [%rd3621+24];
	ld.global.u64 	%rd29625, [%rd3621+32];
	ld.global.u64 	%rd29626, [%rd3621+40];
	ld.global.u64 	%rd29627, [%rd3621+48];
	ld.global.u64 	%rd29628, [%rd3621+56];
	mov.b32 	%r39, 0;
	mov.b64 	%rd29221, 1;
	mov.b64 	%rd29214, 0;
	mov.u64 	%rd29215, %rd29214;
	mov.u64 	%rd29216, %rd29214;
	mov.u64 	%rd29217, %rd29214;
	mov.u64 	%rd29218, %rd29214;
	mov.u64 	%rd29219, %rd29214;
	mov.u64 	%rd29220, %rd29214;
	mov.u64 	%rd29222, %rd29214;
	mov.u64 	%rd29223, %rd29214;
	mov.u64 	%rd29224, %rd29214;
	mov.u64 	%rd29225, %rd29214;
	mov.u64 	%rd29226, %rd29214;
	mov.u64 	%rd29227, %rd29214;
	mov.u64 	%rd29228, %rd29214;
	mov.u64 	%rd29229, %rd29221;
	mov.u64 	%rd29506, %rd29214;
	mov.u64 	%rd29507, %rd29215;
	mov.u64 	%rd29508, %rd29216;
	mov.u64 	%rd29509, %rd29217;
	mov.u64 	%rd29510, %rd29218;
	mov.u64 	%rd29511, %rd29219;
	mov.u64 	%rd29512, %rd29220;
	mov.u64 	%rd29513, %rd29221;
	mov.u64 	%rd29514, %rd29222;
	mov.u64 	%rd29515, %rd29223;
	mov.u64 	%rd29516, %rd29224;
	mov.u64 	%rd29517, %rd29225;
$L__BB3_3:
	ld.param.u64 	%rd29116, [_ZN3lux4cuda5bn25422bn254_batch_msm_kernelEPKNS1_8G1AffineEPKmPNS1_12G1ProjectiveEj_param_1];
	shl.b32 	%r30, %r38, 2;
	add.s32 	%r31, %r30, %r39;
	cvta.to.global.u64 	%rd3622, %rd29116;
	mul.wide.u32 	%rd3623, %r31, 8;
	add.s64 	%rd3624, %rd3622, %rd3623;
	ld.global.u64 	%rd29238, [%rd3624];
	mov.b32 	%r40, 0;
$L__BB3_4:
	and.b64  	%rd3625, %rd29238, 1;
	setp.eq.b64 	%p2, %rd3625, 1;
	not.pred 	%p3, %p2;
	@%p3 bra 	$L__BB3_239;
	or.b64  	%rd3626, %rd29217, %rd29216;
	or.b64  	%rd3627, %rd3626, %rd29215;
	or.b64  	%rd3628, %rd3627, %rd29214;
	setp.eq.s64 	%p4, %rd3628, 0;
	mov.u64 	%rd29506, %rd29226;
	mov.u64 	%rd29507, %rd29227;
	mov.u64 	%rd29508, %rd29228;
	mov.u64 	%rd29509, %rd29229;
	mov.u64 	%rd29510, %rd29628;
	mov.u64 	%rd29511, %rd29627;
	mov.u64 	%rd29512, %rd29626;
	mov.u64 	%rd29513, %rd29625;
	mov.u64 	%rd29514, %rd29624;
	mov.u64 	%rd29515, %rd29623;
	mov.u64 	%rd29516, %rd29622;
	mov.u64 	%rd29517, %rd29621;
	@%p4 bra 	$L__BB3_239;
	or.b64  	%rd3629, %rd29229, %rd29228;
	or.b64  	%rd3630, %rd3629, %rd29227;
	or.b64  	%rd3631, %rd3630, %rd29226;
	setp.eq.s64 	%p5, %rd3631, 0;
	mov.u64 	%rd29506, %rd29214;
	mov.u64 	%rd29507, %rd29215;
	mov.u64 	%rd29508, %rd29216;
	mov.u64 	%rd29509, %rd29217;
	mov.u64 	%rd29510, %rd29218;
	mov.u64 	%rd29511, %rd29219;
	mov.u64 	%rd29512, %rd29220;
	mov.u64 	%rd29513, %rd29221;
	mov.u64 	%rd29514, %rd29222;
	mov.u64 	%rd29515, %rd29223;
	mov.u64 	%rd29516, %rd29224;
	mov.u64 	%rd29517, %rd29225;
	@%p5 bra 	$L__BB3_239;
	// begin inline asm
	mul.hi.u64 %rd3632, %rd29217, %rd29217;
	// end inline asm
	// begin inline asm
	mul.lo.u64 %rd3635, %rd29217, %rd29217;
	// end inline asm
	// begin inline asm
	mul.hi.u64 %rd3638, %rd29217, %rd29216;
	// end inline asm
	// begin inline asm
	mul.lo.u64 %rd3641, %rd29217, %rd29216;
	// end inline asm
	add.s64 	%rd3752, %rd3641, %rd3632;
	// begin inline asm
	mul.hi.u64 %rd3644, %rd29217, %rd29215;
	// end inline asm
	// begin inline asm
	mul.lo.u64 %rd3647, %rd29217, %rd29215;
	// end inline asm
	add.s64 	%rd3753, %rd3647, %rd3638;
	// begin inline asm
	mul.hi.u64 %rd3650, %rd29217, %rd29214;
	// end inline asm
	// begin inline asm
	mul.lo.u64 %rd3653, %rd29217, %rd29214;
	// end inline asm
	add.s64 	%rd3754, %rd3653, %rd3644;
	// begin inline asm
	mul.hi.u64 %rd3656, %rd29216, %rd29217;
	// end inline asm
	// begin inline asm
	mul.lo.u64 %rd3659, %rd29216, %rd29217;
	// end inline asm
	add.s64 	%rd3755, %rd3659, %rd3752;
	setp.lt.u64 	%p6, %rd3755, %rd3659;
	selp.u64 	%rd3756, 1, 0, %p6;
	add.s64 	%rd3757, %rd3656, %rd3756;
	// begin inline asm
	mul.hi.u64 %rd3662, %rd29216, %rd29216;
	// end inline asm
	// begin inline asm
	mul.lo.u64 %rd3665, %rd29216, %rd29216;
	// end inline asm
	add.s64 	%rd3758, %rd3665, %rd3757;
	add.s64 	%rd3759, %rd3758, %rd3753;
	setp.lt.u64 	%p7, %rd3759, %rd3758;
	selp.u64 	%rd3760, 1, 0, %p7;
	add.s64 	%rd3761, %rd3662, %rd3760;
	// begin inline asm
	mul.hi.u64 %rd3668, %rd29216, %rd29215;
	// end inline asm
	// begin inline asm
	mul.lo.u64 %rd3671, %rd29216, %rd29215;
	// end inline asm
	add.s64 	%rd3762, %rd3671, %rd3761;
	add.s64 	%rd3763, %rd3762, %rd3754;
	setp.lt.u64 	%p8, %rd3763, %rd3762;
	selp.u64 	%rd3764, 1, 0, %p8;
	add.s64 	%rd3765, %rd3668, %rd3764;
	// begin inline asm
	mul.hi.u64 %rd3674, %rd29216, %rd29214;
	// end inline asm
	// begin inline asm
	mul.lo.u64 %rd3677, %rd29216, %rd29214;
	// end inline asm
	add.s64 	%rd3766, %rd3677, %rd3765;
	add.s64 	%rd3767, %rd3766, %rd3650;
	setp.lt.u64 	%p9, %rd3767, %rd3766;
	selp.u64 	%rd3768, 1, 0, %p9;
	add.s64 	%rd3769, %rd3674, %rd3768;
	// begin inline asm
	mul.hi.u64 %rd3680, %rd29215, %rd29217;
	// end inline asm
	// begin inline asm
	mul.lo.u64 %rd3683, %rd29215, %rd29217;
	// end inline asm
	add.s64 	%rd3770, %rd3683, %rd3759;
	setp.lt.u64 	%p10, %rd3770, %rd3683;
	selp.u64 	%rd3771, 1, 0, %p10;
	add.s64 	%rd3772, %rd3680, %rd3771;
	// begin inline asm
	mul.hi.u64 %rd3686, %rd29215, %rd29216;
	// end inline asm
	// begin inline asm
	mul.lo.u64 %rd3689, %rd29215, %rd29216;
	// end inline asm
	add.s64 	%rd3773, %rd3689, %rd3772;
	add.s64 	%rd3774, %rd3773, %rd3763;
	setp.lt.u64 	%p11, %rd3774, %rd3773;
	selp.u64 	%rd3775, 1, 0, %p11;
	add.s64 	%rd3776, %rd3686, %rd3775;
	// begin inline asm
	mul.hi.u64 %rd3692, %rd29215, %rd29215;
	// end inline asm
	// begin inline asm
	mul.lo.u64 %rd3695, %rd29215, %rd29215;
	// end inline asm
	add.s64 	%rd3777, %rd3695, %rd3776;
	add.s64 	%rd3778, %rd3777, %rd3767;
	setp.lt.u64 	%p12, %rd3778, %rd3777;
	selp.u64 	%rd3779, 1, 0, %p12;
	add.s64 	%rd3780, %rd3692, %rd3779;
	// begin inline asm
	mul.hi.u64 %rd3698, %rd29215, %rd29214;
	// end inline asm
	// begin inline asm
	mul.lo.u64 %rd3701, %rd29215, %rd29214;
	// end inline asm
	add.s64 	%rd3781, %rd3701, %rd3780;
	add.s64 	%rd3782, %rd3781, %rd3769;
	setp.lt.u64 	%p13, %rd3782, %rd3781;
	selp.u64 	%rd3783, 1, 0, %p13;
	add.s64 	%rd3784, %rd3698, %rd3783;
	// begin inline asm
	mul.hi.u64 %rd3704, %rd29214, %rd29217;
	// end inline asm
	// begin inline asm
	mul.lo.u64 %rd3707, %rd29214, %rd29217;
	// end inline asm
	add.s64 	%rd3785, %rd3707, %rd3774;
	setp.lt.u64 	%p14, %rd3785, %rd3707;
	selp.u64 	%rd3786, 1, 0, %p14;
	add.s64 	%rd3787, %rd3704, %rd3786;
	// begin inline asm
	mul.hi.u64 %rd3710, %rd29214, %rd29216;
	// end inline asm
	// begin inline asm
	mul.lo.u64 %rd3713, %rd29214, %rd29216;
	// end inline asm
	add.s64 	%rd3788, %rd3713, %rd3787;
	add.s64 	%rd29242, %rd3788, %rd3778;
	setp.lt.u64 	%p15, %rd29242, %rd3788;
	selp.u64 	%rd3789, 1, 0, %p15;
	add.s64 	%rd3790, %rd3710, %rd3789;
	// begin inline asm
	mul.hi.u64 %rd3716, %rd29214, %rd29215;
	// end inline asm
	// begin inline asm
	mul.lo.u64 %rd3719, %rd29214, %rd29215;
	// end inline asm
	add.s64 	%rd3791, %rd3719, %rd3790;
	add.s64 	%rd29241, %rd3791, %rd3782;
	setp.lt.u64 	%p16, %rd29241, %rd3791;
	selp.u64 	%rd3792, 1, 0, %p16;
	add.s64 	%rd3793, %rd3716, %rd3792;
	// begin inline asm
	mul.hi.u64 %rd3722, %rd29214, %rd29214;
	// end inline asm
	// begin inline asm
	mul.lo.u64 %rd3725, %rd29214, %rd29214;
	// end inline asm
	add.s64 	%rd3794, %rd3725, %rd3793;
	add.s64 	%rd29240, %rd3794, %rd3784;
	setp.lt.u64 	%p17, %rd29240, %rd3794;
	selp.u64 	%rd3795, 1, 0, %p17;
	add.s64 	%rd29239, %rd3722, %rd3795;
	ld.const.u64 	%rd3796, [_ZN3lux4cuda5bn2549BN254_INVE];
	mul.lo.s64 	%rd3750, %rd3796, %rd3635;
	// begin inline asm
	mul.hi.u64 %rd3728, %rd3750, %rd29505;
	// end inline asm
	// begin inline asm
	mul.lo.u64 %rd3731, %rd3750, %rd29505;
	// end inline asm
	not.b64 	%rd3797, %rd3635;
	setp.gt.u64 	%p18, %rd3731, %rd3797;
	selp.u64 	%rd3798, 1, 0, %p18;
	add.s64 	%rd3799, %rd3728, %rd3798;
	// begin inline asm
	mul.hi.u64 %rd3734, %rd3750, %rd29504;
	// end inline asm
	// begin inline asm
	mul.lo.u64 %rd3737, %rd3750, %rd29504;
	// end inline asm
	add.s64 	%rd3800, %rd3737, %rd3799;
	add.s64 	%rd148, %rd3800, %rd3755;
	setp.lt.u64 	%p19, %rd148, %rd3800;
	selp.u64 	%rd3801, 1, 0, %p19;
	add.s64 	%rd3802, %rd3734, %rd3801;
	// begin inline asm
	mul.hi.u64 %rd3740, %rd3750, %rd29503;
	// end inline asm
	// begin inline asm
	mul.lo.u64 %rd3743, %rd3750, %rd29503;
	// end inline asm
	add.s64 	%rd3803, %rd3743, %rd3802;
	add.s64 	%rd149, %rd3803, %rd3770;
	setp.lt.u64 	%p20, %rd149, %rd3803;
	selp.u64 	%rd3804, 1, 0, %p20;
	add.s64 	%rd3805, %rd3740, %rd3804;
	// begin inline asm
	mul.hi.u64 %rd3746, %rd3750, %rd29502;
	// end inline asm
	// begin inline asm
	mul.lo.u64 %rd3749, %rd3750, %rd29502;
	// end inline asm
	add.s64 	%rd3806, %rd3749, %rd3805;
	add.s64 	%rd150, %rd3806, %rd3785;
	setp.lt.u64 	%p21, %rd150, %rd3806;
	selp.u64 	%rd3807, 1, 0, %p21;
	add.s64 	%rd151, %rd3746, %rd3807;
	setp.eq.s64 	%p22, %rd151, 0;
	@%p22 bra 	$L__BB3_11;
	add.s64 	%rd152, %rd29242, %rd151;
	setp.ge.u64 	%p23, %rd152, %rd29242;
	mov.u64 	%rd29242, %rd152;
	@%p23 bra 	$L__BB3_11;
	add.s64 	%rd29241, %rd29241, 1;
	setp.ne.s64 	%p24, %rd29241, 0;
	mov.u64 	%rd29242, %rd152;
	@%p24 bra 	$L__BB3_11;
	add.s64 	%rd29240, %rd29240, 1;
	setp.eq.s64 	%p25, %rd29240, 0;
	selp.u64 	%rd3809, 1, 0, %p25;
	add.s64 	%rd29239, %rd29239, %rd3809;
	mov.b64 	%rd29241, 0;
	mov.u64 	%rd29242, %rd152;
$L__BB3_11:
	ld.const.u64 	%rd3834, [_ZN3lux4cuda5bn2549BN254_INVE];
	mul.lo.s64 	%rd3832, %rd3834, %rd148;
	// begin inline asm
	mul.hi.u64 %rd3810, %rd3832, %rd29505;
	// end inline asm
	// begin inline asm
	mul.lo.u64 %rd3813, %rd3832, %rd29505;
	// end inline asm
	not.b64 	%rd3835, %rd148;
	setp.gt.u64 	%p26, %rd3813, %rd3835;
	selp.u64 	%rd3836, 1, 0, %p26;
	add.s64 	%rd3837, %rd3810, %rd3836;
	// begin inline asm
	mul.hi.u64 %rd3816, %rd3832, %rd29504;
	// end inline asm
	// begin inline asm
	mul.lo.u64 %rd3819, %rd3832, %rd29504;
	// end inline asm
	add.s64 	%rd3838, %rd3819, %rd3837;
	add.s64 	%rd160, %rd3838, %rd149;
	setp.lt.u64 	%p27, %rd160, %rd3838;
	selp.u64 	%rd3839, 1, 0, %p27;
	add.s64 	%rd3840, %rd3816, %rd3839;
	// begin inline asm
	mul.hi.u64 %rd3822, %rd3832, %rd29503;
	// end inline asm
	// begin inline asm
	mul.lo.u64 %rd3825, %rd3832, %rd29503;
	// end inline asm
	add.s64 	%rd3841, %rd3825, %rd3840;
	add.s64 	%rd161, %rd3841, %rd150;
	setp.lt.u64 	%p28, %rd161, %rd3841;
	selp.u64 	%rd3842, 1, 0, %p28;
	add.s64 	%rd3843, %rd3822, %rd3842;
	// begin inline asm
	mul.hi.u64 %rd3828, %rd3832, %rd29502;
	// end inline asm
	// begin inline asm
	mul.lo.u64 %rd3831, %rd3832, %rd29502;
	// end inline asm
	add.s64 	%rd3844, %rd3831, %rd3843;
	add.s64 	%rd162, %rd3844, %rd29242;
	setp.lt.u64 	%p29, %rd162, %rd3844;
	selp.u64 	%rd3845, 1, 0, %p29;
	add.s64 	%rd163, %rd3828, %rd3845;
	setp.eq.s64 	%p30, %rd163, 0;
	@%p30 bra 	$L__BB3_14;
	add.s64 	%rd164, %rd29241, %rd163;
	setp.ge.u64 	%p31, %rd164, %rd29241;
	mov.u64 	%rd29241, %rd164;
	@%p31 bra 	$L__BB3_14;
	add.s64 	%rd29240, %rd29240, 1;
	setp.eq.s64 	%p32, %rd29240, 0;
	selp.u64 	%rd3846, 1, 0, %p32;
	add.s64 	%rd29239, %rd29239, %rd3846;
$L__BB3_14:
	ld.const.u64 	%rd3871, [_ZN3lux4cuda5bn2549BN254_INVE];
	mul.lo.s64 	%rd3869, %rd3871, %rd160;
	// begin inline asm
	mul.hi.u64 %rd3847, %rd3869, %rd29505;
	// end inline asm
	// begin inline asm
	mul.lo.u64 %rd3850, %rd3869, %rd29505;
	// end inline asm
	not.b64 	%rd3872, %rd160;
	setp.gt.u64 	%p33, %rd3850, %rd3872;
	selp.u64 	%rd3873, 1, 0, %p33;
	add.s64 	%rd3874, %rd3847, %rd3873;
	// begin inline asm
	mul.hi.u64 %rd3853, %rd3869, %rd29504;
	// end inline asm
	// begin inline asm
	mul.lo.u64 %rd3856, %rd3869, %rd29504;
	// end inline asm
	add.s64 	%rd3875, %rd3856, %rd3874;
	add.s64 	%rd170, %rd3875, %rd161;
	setp.lt.u64 	%p34, %rd170, %rd3875;
	selp.u64 	%rd3876, 1, 0, %p34;
	add.s64 	%rd3877, %rd3853, %rd3876;
	// begin inline asm
	mul.hi.u64 %rd3859, %rd3869, %rd29503;
	// end inline asm
	// begin inline asm
	mul.lo.u64 %rd3862, %rd3869, %rd29503;
	// end inline asm
	add.s64 	%rd3878, %rd3862, %rd3877;
	add.s64 	%rd171, %rd3878, %rd162;
	setp.lt.u64 	%p35, %rd171, %rd3878;
	selp.u64 	%rd3879, 1, 0, %p35;
	add.s64 	%rd3880, %rd3859, %rd3879;
	// begin inline asm
	mul.hi.u64 %rd3865, %rd3869, %rd29502;
	// end inline asm
	// begin inline asm
	mul.lo.u64 %rd3868, %rd3869, %rd29502;
	// end inline asm
	add.s64 	%rd3881, %rd3868, %rd3880;
	add.s64 	%rd172, %rd3881, %rd29241;
	setp.lt.u64 	%p36, %rd172, %rd3881;
	selp.u64 	%rd3882, 1, 0, %p36;
	add.s64 	%rd173, %rd3865, %rd3882;
	setp.eq.s64 	%p37, %rd173, 0;
	@%p37 bra 	$L__BB3_16;
	add.s64 	%rd174, %rd29240, %rd173;
	setp.lt.u64 	%p38, %rd174, %rd29240;
	selp.u64 	%rd3883, 1, 0, %p38;
	add.s64 	%rd29239, %rd29239, %rd3883;
	mov.u64 	%rd29240, %rd174;
$L__BB3_16:
	ld.const.u64 	%rd4028, [_ZN3lux4cuda5bn2549BN254_INVE];
	mul.lo.s64 	%rd3906, %rd4028, %rd170;
	// begin inline asm
	mul.hi.u64 %rd3884, %rd3906, %rd29505;
	// end inline asm
	// begin inline asm
	mul.lo.u64 %rd3887, %rd3906, %rd29505;
	// end inline asm
	not.b64 	%rd4029, %rd170;
	setp.gt.u64 	%p39, %rd3887, %rd4029;
	selp.u64 	%rd4030, 1, 0, %p39;
	add.s64 	%rd4031, %rd3884, %rd4030;
	// begin inline asm
	mul.hi.u64 %rd3890, %rd3906, %rd29504;
	// end inline asm
	// begin inline asm
	mul.lo.u64 %rd3893, %rd3906, %rd29504;
	// end inline asm
	add.s64 	%rd4032, %rd3893, %rd4031;
	add.s64 	%rd4033, %rd4032, %rd171;
	setp.lt.u64 	%p40, %rd4033, %rd4032;
	selp.u64 	%rd4034, 1, 0, %p40;
	add.s64 	%rd4035, %rd3890, %rd4034;
	// begin inline asm
	mul.hi.u64 %rd3896, %rd3906, %rd29503;
	// end inline asm
	// begin inline asm
	mul.lo.u64 %rd3899, %rd3906, %rd29503;
	// end inline asm
	add.s64 	%rd4036, %rd3899, %rd4035;
	add.s64 	%rd4037, %rd4036, %rd172;
	setp.lt.u64 	%p41, %rd4037, %rd4036;
	selp.u64 	%rd4038, 1, 0, %p41;
	add.s64 	%rd4039, %rd3896, %rd4038;
	// begin inline asm
	mul.hi.u64 %rd3902, %rd3906, %rd29502;
	// end inline asm
	// begin inline asm
	mul.lo.u64 %rd3905, %rd3906, %rd29502;
	// end inline asm
	add.s64 	%rd4040, %rd3905, %rd4039;
	add.s64 	%rd4041, %rd4040, %rd29240;
	setp.lt.u64 	%p42, %rd4041, %rd4040;
	selp.u64 	%rd4042, 1, 0, %p42;
	add.s64 	%rd4043, %rd3902, %rd4042;
	add.s64 	%rd4044, %rd29239, %rd4043;
	ld.const.u64 	%rd4045, [_ZN3lux4cuda5bn2547BN254_PE];
	setp.lt.u64 	%p43, %rd4033, %rd4045;
	selp.u64 	%rd4046, 1, 0, %p43;
	selp.s64 	%rd4047, -1, 0, %p43;
	add.s64 	%rd4048, %rd4037, %rd4047;
	setp.lt.u64 	%p44, %rd4037, %rd4046;
	selp.u64 	%rd4049, 1, 0, %p44;
	ld.const.u64 	%rd4050, [_ZN3lux4cuda5bn2547BN254_PE+8];
	sub.s64 	%rd4051, %rd4048, %rd4050;
	setp.lt.u64 	%p45, %rd4048, %rd4050;
	selp.u64 	%rd4052, 1, 0, %p45;
	add.s64 	%rd4053, %rd4052, %rd4049;
	sub.s64 	%rd4054, %rd4041, %rd4053;
	setp.lt.u64 	%p46, %rd4041, %rd4053;
	selp.u64 	%rd4055, 1, 0, %p46;
	ld.const.u64 	%rd4056, [_ZN3lux4cuda5bn2547BN254_PE+16];
	sub.s64 	%rd4057, %rd4054, %rd4056;
	setp.lt.u64 	%p47, %rd4054, %rd4056;
	selp.u64 	%rd4058, 1, 0, %p47;
	add.s64 	%rd4059, %rd4058, %rd4055;
	sub.s64 	%rd4060, %rd4044, %rd4059;
	setp.ge.u64 	%p48, %rd4044, %rd4059;
	ld.const.u64 	%rd4061, [_ZN3lux4cuda5bn2547BN254_PE+24];
	sub.s64 	%rd4062, %rd4060, %rd4061;
	setp.ge.u64 	%p49, %rd4060, %rd4061;
	and.pred  	%p50, %p48, %p49;
	selp.b64 	%rd178, %rd4062, %rd4044, %p50;
	selp.b64 	%rd179, %rd4057, %rd4041, %p50;
	selp.b64 	%rd180, %rd4051, %rd4037, %p50;
	selp.b64 	%rd4063, %rd4045, 0, %p50;
	sub.s64 	%rd181, %rd4033, %rd4063;
	// begin inline asm
	mul.hi.u64 %rd3908, %rd29229, %rd29229;
	// end inline asm
	// begin inline asm
	mul.lo.u64 %rd3911, %rd29229, %rd29229;
	// end inline asm
	// begin inline asm
	mul.hi.u64 %rd3914, %rd29229, %rd29228;
	// end inline asm
	// begin inline asm
	mul.lo.u64 %rd3917, %rd29229, %rd29228;
	// end inline asm
	add.s64 	%rd4064, %rd3917, %rd3908;
	// begin inline asm
	mul.hi.u64 %rd3920, %rd29229, %rd29227;
	// end inline asm
	// begin inline asm
	mul.lo.u64 %rd3923, %rd29229, %rd29227;
	// end inline asm
	add.s64 	%rd4065, %rd3923, %rd3914;
	// begin inline asm
	mul.hi.u64 %rd3926, %rd29229, %rd29226;
	// end inline asm
	// begin inline asm
	mul.lo.u64 %rd3929, %rd29229, %rd29226;
	// end inline asm
	add.s64 	%rd4066, %rd3929, %rd3920;
	// begin inline asm
	mul.hi.u64 %rd3932, %rd29228, %rd29229;
	// end inline asm
	// begin inline asm
	mul.lo.u64 %rd3935, %rd29228, %rd29229;
	// end inline asm
	add.s64 	%rd4067, %rd3935, %rd4064;
	setp.lt.u64 	%p51, %rd4067, %rd3935;
	selp.u64 	%rd4068, 1, 0, %p51;
	add.s64 	%rd4069, %rd3932, %rd4068;
	// begin inline asm
	mul.hi.u64 %rd3938, %rd29228, %rd29228;
	// end inline asm
	// begin inline asm
	mul.lo.u64 %rd3941, %rd29228, %rd29228;
	// end inline asm
	add.s64 	%rd4070, %rd3941, %rd4069;
	add.s64 	%rd4071, %rd4070, %rd4065;
	setp.lt.u64 	%p52, %rd4071, %rd4070;
	selp.u64 	%rd4072, 1, 0, %p52;
	add.s64 	%rd4073, %rd3938, %rd4072;
	// begin inline asm
	mul.hi.u64 %rd3944, %rd29228, %rd29227;
	// end inline asm
	// begin inline asm
	mul.lo.u64 %rd3947, %rd29228, %rd29227;
	// end inline asm
	add.s64 	%rd4074, %rd3947, %rd4073;
	add.s64 	%rd4075, %rd4074, %rd4066;
	setp.lt.u64 	%p53, %rd4075, %rd4074;
	selp.u64 	%rd4076, 1, 0, %p53;
	add.s64 	%rd4077, %rd3944, %rd4076;
	// begin inline asm
	mul.hi.u64 %rd3950, %rd29228, %rd29226;
	// end inline asm
	// begin inline asm
	mul.lo.u64 %rd3953, %rd29228, %rd29226;
	// end inline asm
	add.s64 	%rd4078, %rd3953, %rd4077;
	add.s64 	%rd4079, %rd4078, %rd3926;
	setp.lt.u64 	%p54, %rd4079, %rd4078;
	selp.u64 	%rd4080, 1, 0, %p54;
	add.s64 	%rd4081, %rd3950, %rd4080;
	// begin inline asm
	mul.hi.u64 %rd3956, %rd29227, %rd29229;
	// end inline asm
	// begin inline asm
	mul.lo.u64 %rd3959, %rd29227, %rd29229;
	// end inline asm
	add.s64 	%rd4082, %rd3959, %rd4071;
	setp.lt.u64 	%p55, %rd4082, %rd3959;
	selp.u64 	%rd4083, 1, 0, %p55;
	add.s64 	%rd4084, %rd3956, %rd4083;
	// begin inline asm
	mul.hi.u64 %rd3962, %rd29227, %rd29228;
	// end inline asm
	// begin inline asm
	mul.lo.u64 %rd3965, %rd29227, %rd29228;
	// end inline asm
	add.s64 	%rd4085, %rd3965, %rd4084;
	add.s64 	%rd4086, %rd4085, %rd4075;
	setp.lt.u64 	%p56, %rd4086, %rd4085;
	selp.u64 	%rd4087, 1, 0, %p56;
	add.s64 	%rd4088, %rd3962, %rd4087;
	// begin inline asm
	mul.hi.u64 %rd3968, %rd29227, %rd29227;
	// end inline asm
	// begin inline asm
	mul.lo.u64 %rd3971, %rd29227, %rd29227;
	// end inline asm
	add.s64 	%rd4089, %rd3971, %rd4088;
	add.s64 	%rd4090, %rd4089, %rd4079;
	setp.lt.u64 	%p57, %rd4090, %rd4089;
	selp.u64 	%rd4091, 1, 0, %p57;
	add.s64 	%rd4092, %rd3968, %rd4091;
	// begin inline asm
	mul.hi.u64 %rd3974, %rd29227, %rd29226;
	// end inline asm
	// begin inline asm
	mul.lo.u64 %rd3977, %rd29227, %rd29226;
	// end inline asm
	add.s64 	%rd4093, %rd3977, %rd4092;
	add.s64 	%rd4094, %rd4093, %rd4081;
	setp.lt.u64 	%p58, %rd4094, %rd4093;
	selp.u64 	%rd4095, 1, 0, %p58;
	add.s64 	%rd4096, %rd3974, %rd4095;
	// begin inline asm
	mul.hi.u64 %rd3980, %rd29226, %rd29229;
	// end inline asm
	// begin inline asm
	mul.lo.u64 %rd3983, %rd29226, %rd29229;
	// end inline asm
	add.s64 	%rd4097, %rd3983, %rd4086;
	setp.lt.u64 	%p59, %rd4097, %rd3983;
	selp.u64 	%rd4098, 1, 0, %p59;
	add.s64 	%rd4099, %rd3980, %rd4098;
	// begin inline asm
	mul.hi.u64 %rd3986, %rd29226, %rd29228;
	// end inline asm
	// begin inline asm
	mul.lo.u64 %rd3989, %rd29226, %rd29228;
	// end inline asm
	add.s64 	%rd4100, %rd3989, %rd4099;
	add.s64 	%rd29251, %rd4100, %rd4090;
	setp.lt.u64 	%p60, %rd29251, %rd4100;
	selp.u64 	%rd4101, 1, 0, %p60;
	add.s64 	%rd4102, %rd3986, %rd4101;
	// begin inline asm
	mul.hi.u64 %rd3992, %rd29226, %rd29227;
	// end inline asm
	// begin inline asm
	mul.lo.u64 %rd3995, %rd29226, %rd29227;
	// end inline asm
	add.s64 	%rd4103, %rd3995, %rd4102;
	add.s64 	%rd29250, %rd4103, %rd4094;
	setp.lt.u64 	%p61, %rd29250, %rd4103;
	selp.u64 	%rd4104, 1, 0, %p61;
	add.s64 	%rd4105, %rd3992, %rd4104;
	// begin inline asm
	mul.hi.u64 %rd3998, %rd29226, %rd29226;
	// end inline asm
	// begin inline asm
	mul.lo.u64 %rd4001, %rd29226, %rd29226;
	// end inline asm
	add.s64 	%rd4106, %rd4001, %rd4105;
	add.s64 	%rd29249, %rd4106, %rd4096;
	setp.lt.u64 	%p62, %rd29249, %rd4106;
	selp.u64 	%rd4107, 1, 0, %p62;
	add.s64 	%rd29248, %rd3998, %rd4107;
	mul.lo.s64 	%rd4026, %rd4028, %rd3911;
	// begin inline asm
	mul.hi.u64 %rd4004, %rd4026, %rd29505;
	// end inline asm
	// begin inline asm
	mul.lo.u64 %rd4007, %rd4026, %rd29505;
	// end inline asm
	not.b64 	%rd4108, %rd3911;
	setp.gt.u64 	%p63, %rd4007, %rd4108;
	selp.u64 	%rd4109, 1, 0, %p63;
	add.s64 	%rd4110, %rd4004, %rd4109;
	// begin inline asm
	mul.hi.u64 %rd4010, %rd4026, %rd29504;
	// end inline asm
	// begin inline asm
	mul.lo.u64 %rd4013, %rd4026, %rd29504;
	// end inline asm
	add.s64 	%rd4111, %rd4013, %rd4110;
	add.s64 	%rd186, %rd4111, %rd4067;
	setp.lt.u64 	%p64, %rd186, %rd4111;
	selp.u64 	%rd4112, 1, 0, %p64;
	add.s64 	%rd4113, %rd4010, %rd4112;
	// begin inline asm
	mul.hi.u64 %rd4016, %rd4026, %rd29503;
	// end inline asm
	// begin inline asm
	mul.lo.u64 %rd4019, %rd4026, %rd29503;
	// end inline asm
	add.s64 	%rd4114, %rd4019, %rd4113;
	add.s64 	%rd187, %rd4114, %rd4082;
	setp.lt.u64 	%p65, %rd187, %rd4114;
	selp.u64 	%rd4115, 1, 0, %p65;
	add.s64 	%rd4116, %rd4016, %rd4115;
	// begin inline asm
	mul.hi.u64 %rd4022, %rd4026, %rd29502;
	// end inline asm
	// begin inline asm
	mul.lo.u64 %rd4025, %rd4026, %rd29502;
	// end inline asm
	add.s64 	%rd4117, %rd4025, %rd4116;
	add.s64 	%rd188, %rd4117, %rd4097;
	setp.lt.u64 	%p66, %rd188, %rd4117;
	selp.u64 	%rd4118, 1, 0, %p66;
	add.s64 	%rd189, %rd4022, %rd4118;
	setp.eq.s64 	%p67, %rd189, 0;
	@%p67 bra 	$L__BB3_20;
	add.s64 	%rd190, %rd29251, %rd189;
	setp.ge.u64 	%p68, %rd190, %rd29251;
	mov.u64 	%rd29251, %rd190;
	@%p68 bra 	$L__BB3_20;
	add.s64 	%rd29250, %rd29250, 1;
	setp.ne.s64 	%p69, %rd29250, 0;
	mov.u64 	%rd29251, %rd190;
	@%p69 bra 	$L__BB3_20;
	add.s64 	%rd29249, %rd29249, 1;
	setp.eq.s64 	%p70, %rd29249, 0;
	selp.u64 	%rd4120, 1, 0, %p70;
	add.s64 	%rd29248, %rd29248, %rd4120;
	mov.b64 	%rd29250, 0;
	mov.u64 	%rd29251, %rd190;
$L__BB3_20:
	ld.const.u64 	%rd4145, [_ZN3lux4cuda5bn2549BN254_INVE];
	mul.lo.s64 	%rd4143, %rd4145, %rd186;
	// begin inline asm
	mul.hi.u64 %rd4121, %rd4143, %rd29505;
	// end inline asm
	// begin inline asm
	mul.lo.u64 %rd4124, %rd4143, %rd29505;
	// end inline asm
	not.b64 	%rd4146, %rd186;
	setp.gt.u64 	%p71, %rd4124, %rd4146;
	selp.u64 	%rd4147, 1, 0, %p71;
	add.s64 	%rd4148, %rd4121, %rd4147;
	// begin inline asm
	mul.hi.u64 %rd4127, %rd4143, %rd29504;
	// end inline asm
	// begin inline asm
	mul.lo.u64 %rd4130, %rd4143, %rd29504;
	// end inline asm
	add.s64 	%rd4149, %rd4130, %rd4148;
	add.s64 	%rd198, %rd4149, %rd187;
	setp.lt.u64 	%p72, %rd198, %rd4149;
	selp.u64 	%rd4150, 1, 0, %p72;
	add.s64 	%rd4151, %rd4127, %rd4150;
	// begin inline asm
	mul.hi.u64 %rd4133, %rd4143, %rd29503;
	// end inline asm
	// begin inline asm
	mul.lo.u64 %rd4136, %rd4143, %rd29503;
	// end inline asm
	add.s64 	%rd4152, %rd4136, %rd4151;
	add.s64 	%rd199, %rd4152, %rd188;
	setp.lt.u64 	%p73, %rd199, %rd4152;
	selp.u64 	%rd4153, 1, 0, %p73;
	add.s64 	%rd4154, %rd4133, %rd4153;
	// begin inline asm
	mul.hi.u64 %rd4139, %rd4143, %rd29502;
	// end inline asm
	// begin inline asm
	mul.lo.u64 %rd4142, %rd4143, %rd29502;
	// end inline asm
	add.s64 	%rd4155, %rd4142, %rd4154;
	add.s64 	%rd200, %rd4155, %rd29251;
	setp.lt.u64 	%p74, %rd200, %rd4155;
	selp.u64 	%rd4156, 1, 0, %p74;
	add.s64 	%rd201, %rd4139, %rd4156;
	setp.eq.s64 	%p75, %rd201, 0;
	@%p75 bra 	$L__BB3_23;
	add.s64 	%rd202, %rd29250, %rd201;
	setp.ge.u64 	%p76, %rd202, %rd29250;
	mov.u64 	%rd29250, %rd202;
	@%p76 bra 	$L__BB3_23;
	add.s64 	%rd29249, %rd29249, 1;
	setp.eq.s64 	%p77, %rd29249, 0;
	selp.u64 	%rd4157, 1, 0, %p77;
	add.s64 	%rd29248, %rd29248, %rd4157;
$L__BB3_23:
	ld.const.u64 	%rd4182, [_ZN3lux4cuda5bn2549BN254_INVE];
	mul.lo.s64 	%rd4180, %rd4182, %rd198;
	// begin inline asm
	mul.hi.u64 %rd4158, %rd4180, %rd29505;
	// end inline asm
	// begin inline asm
	mul.lo.u64 %rd4161, %rd4180, %rd29505;
	// end inline asm
	not.b64 	%rd4183, %rd198;
	setp.gt.u64 	%p78, %rd4161, %rd4183;
	selp.u64 	%rd4184, 1, 0, %p78;
	add.s64 	%rd4185, %rd4158, %rd4184;
	// begin inline asm
	mul.hi.u64 %rd4164, %rd4180, %rd29504;
	// end inline asm
	// begin inline asm
	mul.lo.u64 %rd4167, %rd4180, %rd29504;
	// end inline asm
	add.s64 	%rd4186, %rd4167, %rd4185;
	add.s64 	%rd208, %rd4186, %rd199;
	setp.lt.u64 	%p79, %rd208, %rd4186;
	selp.u64 	%rd4187, 1, 0, %p79;
	add.s64 	%rd4188, %rd4164, %rd4187;
	// begin inline asm
	mul.hi.u64 %rd4170, %rd4180, %rd29503;
	// end inline asm
	// begin inline asm
	mul.lo.u64 %rd4173, %rd4180, %rd29503;
	// end inline asm
	add.s64 	%rd4189, %rd4173, %rd4188;
	add.s64 	%rd209, %rd4189, %rd200;
	setp.lt.u64 	%p80, %rd209, %rd4189;
	selp.u64 	%rd4190, 1, 0, %p80;
	add.s64 	%rd4191, %rd4170, %rd4190;
	// begin inline asm
	mul.hi.u64 %rd4176, %rd4180, %rd29502;
	// end inline asm
	// begin inline asm
	mul.lo.u64 %rd4179, %rd4180, %rd29502;
	// end inline asm
	add.s64 	%rd4192, %rd4179, %rd4191;
	add.s64 	%rd210, %rd4192, %rd29250;
	setp.lt.u64 	%p81, %rd210, %rd4192;
	selp.u64 	%rd4193, 1, 0, %p81;
	add.s64 	%rd211, %rd4176, %rd4193;
	setp.eq.s64 	%p82, %rd211, 0;
	@%p82 bra 	$L__BB3_25;
	add.s64 	%rd212, %rd29249, %rd211;
	setp.lt.u64 	%p83, %rd212, %rd29249;
	selp.u64 	%rd4194, 1, 0, %p83;
	add.s64 	%rd29248, %rd29248, %rd4194;
	mov.u64 	%rd29249, %rd212;
$L__BB3_25:
	ld.const.u64 	%rd4339, [_ZN3lux4cuda5bn2549BN254_INVE];
	mul.lo.s64 	%rd4217, %rd4339, %rd208;
	// begin inline asm
	mul.hi.u64 %rd4195, %rd4217, %rd29505;
	// end inline asm
	// begin inline asm
	mul.lo.u64 %rd4198, %rd4217, %rd29505;
	// end inline asm
	not.b64 	%rd4340, %rd208;
	setp.gt.u64 	%p84, %rd4198, %rd4340;
	selp.u64 	%rd4341, 1, 0, %p84;
	add.s64 	%rd4342, %rd4195, %rd4341;
	// begin inline asm
	mul.hi.u64 %rd4201, %rd4217, %rd29504;
	// end inline asm
	// begin inline asm
	mul.lo.u64 %rd4204, %rd4217, %rd29504;
	// end inline asm
	add.s64 	%rd4343, %rd4204, %rd4342;
	add.s64 	%rd4344, %rd4343, %rd209;
	setp.lt.u64 	%p85, %rd4344, %rd4343;
	selp.u64 	%rd4345, 1, 0, %p85;
	add.s64 	%rd4346, %rd4201, %rd4345;
	// begin inline asm
	mul.hi.u64 %rd4207, %rd4217, %rd29503;
	// end inline asm
	// begin inline asm
	mul.lo.u64 %rd4210, %rd4217, %rd29503;
	// end inline asm
	add.s64 	%rd4347, %rd4210, %rd4346;
	add.s64 	%rd4348, %rd4347, %rd210;
	setp.lt.u64 	%p86, %rd4348, %rd4347;
	selp.u64 	%rd4349, 1, 0, %p86;
	add.s64 	%rd4350, %rd4207, %rd4349;
	// begin inline asm
	mul.hi.u64 %rd4213, %rd4217, %rd29502;
	// end inline asm
	// begin inline asm
	mul.lo.u64 %rd4216, %rd4217, %rd29502;
	// end inline asm
	add.s64 	%rd4351, %rd4216, %rd4350;
	add.s64 	%rd4352, %rd4351, %rd29249;
	setp.lt.u64 	%p87, %rd4352, %rd4351;
	selp.u64 	%rd4353, 1, 0, %p87;
	add.s64 	%rd4354, %rd4213, %rd4353;
	add.s64 	%rd4355, %rd29248, %rd4354;
	ld.const.u64 	%rd4356, [_ZN3lux4cuda5bn2547BN254_PE];
	setp.lt.u64 	%p88, %rd4344, %rd4356;
	selp.u64 	%rd4357, 1, 0, %p88;
	selp.s64 	%rd4358, -1, 0, %p88;
	add.s64 	%rd4359, %rd4348, %rd4358;
	setp.lt.u64 	%p89, %rd4348, %rd4357;
	selp.u64 	%rd4360, 1, 0, %p89;
	ld.const.u64 	%rd4361, [_ZN3lux4cuda5bn2547BN254_PE+8];
	sub.s64 	%rd4362, %rd4359, %rd4361;
	setp.lt.u64 	%p90, %rd4359, %rd4361;
	selp.u64 	%rd4363, 1, 0, %p90;
	add.s64 	%rd4364, %rd4363, %rd4360;
	sub.s64 	%rd4365, %rd4352, %rd4364;
	setp.lt.u64 	%p91, %rd4352, %rd4364;
	selp.u64 	%rd4366, 1, 0, %p91;
	ld.const.u64 	%rd4367, [_ZN3lux4cuda5bn2547BN254_PE+16];
	sub.s64 	%rd4368, %rd4365, %rd4367;
	setp.lt.u64 	%p92, %rd4365, %rd4367;
	selp.u64 	%rd4369, 1, 0, %p92;
	add.s64 	%rd4370, %rd4369, %rd4366;
	sub.s64 	%rd4371, %rd4355, %rd4370;
	setp.ge.u64 	%p93, %rd4355, %rd4370;
	ld.const.u64 	%rd4372, [_ZN3lux4cuda5bn2547BN254_PE+24];
	sub.s64 	%rd4373, %rd4371, %rd4372;
	setp.ge.u64 	%p94, %rd4371, %rd4372;
	and.pred  	%p95, %p93, %p94;
	selp.b64 	%rd4314, %rd4373, %rd4355, %p95;
	selp.b64 	%rd4308, %rd4368, %rd4352, %p95;
	selp.b64 	%rd4302, %rd4362, %rd4348, %p95;
	selp.b64 	%rd4374, %rd4356, 0, %p95;
	sub.s64 	%rd4296, %rd4344, %rd4374;
	// begin inline asm
	mul.hi.u64 %rd4219, %rd29225, %rd4296;
	// end inline asm
	// begin inline asm
	mul.lo.u64 %rd4222, %rd29225, %rd4296;
	// end inline asm
	// begin inline asm
	mul.hi.u64 %rd4225, %rd29225, %rd4302;
	// end inline asm
	// begin inline asm
	mul.lo.u64 %rd4228, %rd29225, %rd4302;
	// end inline asm
	add.s64 	%rd4375, %rd4228, %rd4219;
	// begin inline asm
	mul.hi.u64 %rd4231, %rd29225, %rd4308;
	// end inline asm
	// begin inline asm
	mul.lo.u64 %rd4234, %rd29225, %rd4308;
	// end inline asm
	add.s64 	%rd4376, %rd4234, %rd4225;
	// begin inline asm
	mul.hi.u64 %rd4237, %rd29225, %rd4314;
	// end inline asm
	// begin inline asm
	mul.lo.u64 %rd4240, %rd29225, %rd4314;
	// end inline asm
	add.s64 	%rd4377, %rd4240, %rd4231;
	// begin inline asm
	mul.hi.u64 %rd4243, %rd29224, %rd4296;
	// end inline asm
	// begin inline asm
	mul.lo.u64 %rd4246, %rd29224, %rd4296;
	// end inline asm
	add.s64 	%rd4378, %rd4246, %rd4375;
	setp.lt.u64 	%p96, %rd4378, %rd4246;
	selp.u64 	%rd4379, 1, 0, %p96;
	add.s64 	%rd4380, %rd4243, %rd4379;
	// begin inline asm
	mul.hi.u64 %rd4249, %rd29224, %rd4302;
	// end inline asm
	// begin inline asm
	mul.lo.u64 %rd4252, %rd29224, %rd4302;
	// end inline asm
	add.s64 	%rd4381, %rd4252, %rd4380;
	add.s64 	%rd4382, %rd4381, %rd4376;
	setp.lt.u64 	%p97, %rd4382, %rd4381;
	selp.u64 	%rd4383, 1, 0, %p97;
	add.s64 	%rd4384, %rd4249, %rd4383;
	// begin inline asm
	mul.hi.u64 %rd4255, %rd29224, %rd4308;
	// end inline asm
	// begin inline asm
	mul.lo.u64 %rd4258, %rd29224, %rd4308;
	// end inline asm
	add.s64 	%rd4385, %rd4258, %rd4384;
	add.s64 	%rd4386, %rd4385, %rd4377;
	setp.lt.u64 	%p98, %rd4386, %rd4385;
	selp.u64 	%rd4387, 1, 0, %p98;
	add.s64 	%rd4388, %rd4255, %rd4387;
	// begin inline asm
	mul.hi.u64 %rd4261, %rd29224, %rd4314;
	// end inline asm
	// begin inline asm
	mul.lo.u64 %rd4264, %rd29224, %rd4314;
	// end inline asm
	add.s64 	%rd4389, %rd4264, %rd4388;
	add.s64 	%rd4390, %rd4389, %rd4237;
	setp.lt.u64 	%p99, %rd4390, %rd4389;
	selp.u64 	%rd4391, 1, 0, %p99;
	add.s64 	%rd4392, %rd4261, %rd4391;
	// begin inline asm
	mul.hi.u64 %rd4267, %rd29223, %rd4296;
	// end inline asm
	// begin inline asm
	mul.lo.u64 %rd4270, %rd29223, %rd4296;
	// end inline asm
	add.s64 	%rd4393, %rd4270, %rd4382;
	setp.lt.u64 	%p100, %rd4393, %rd4270;
	selp.u64 	%rd4394, 1, 0, %p100;
	add.s64 	%rd4395, %rd4267, %rd4394;
	// begin inline asm
	mul.hi.u64 %rd4273, %rd29223, %rd4302;
	// end inline asm
	// begin inline asm
	mul.lo.u64 %rd4276, %rd29223, %rd4302;
	// end inline asm
	add.s64 	%rd4396, %rd4276, %rd4395;
	add.s64 	%rd4397, %rd4396, %rd4386;
	setp.lt.u64 	%p101, %rd4397, %rd4396;
	selp.u64 	%rd4398, 1, 0, %p101;
	add.s64 	%rd4399, %rd4273, %rd4398;
	// begin inline asm
	mul.hi.u64 %rd4279, %rd29223, %rd4308;
	// end inline asm
	// begin inline asm
	mul.lo.u64 %rd4282, %rd29223, %rd4308;
	// end inline asm
	add.s64 	%rd4400, %rd4282, %rd4399;
	add.s64 	%rd4401, %rd4400, %rd4390;
	setp.lt.u64 	%p102, %rd4401, %rd4400;
	selp.u64 	%rd4402, 1, 0, %p102;
	add.s64 	%rd4403, %rd4279, %rd4402;
	// begin inline asm
	mul.hi.u64 %rd4285, %rd29223, %rd4314;
	// end inline asm
	// begin inline asm
	mul.lo.u64 %rd4288, %rd29223, %rd4314;
	// end inline asm
	add.s64 	%rd4404, %rd4288, %rd4403;
	add.s64 	%rd4405, %rd4404, %rd4392;
	setp.lt.u64 	%p103, %rd4405, %rd4404;
	selp.u64 	%rd4406, 1, 0, %p103;
	add.s64 	%rd4407, %rd4285, %rd4406;
	// begin inline asm
	mul.hi.u64 %rd4291, %rd29222, %rd4296;
	// end inline asm
	// begin inline asm
	mul.lo.u64 %rd4294, %rd29222, %rd4296;
	// end inline asm
	add.s64 	%rd4408, %rd4294, %rd4397;
	setp.lt.u64 	%p104, %rd4408, %rd4294;
	selp.u64 	%rd4409, 1, 0, %p104;
	add.s64 	%rd4410, %rd4291, %rd4409;
	// begin inline asm
	mul.hi.u64 %rd4297, %rd29222, %rd4302;
	// end inline asm
	// begin inline asm
	mul.lo.u64 %rd4300, %rd29222, %rd4302;
	// end inline asm
	add.s64 	%rd4411, %rd4300, %rd4410;
	add.s64 	%rd29260, %rd4411, %rd4401;
	setp.lt.u64 	%p105, %rd29260, %rd4411;
	selp.u64 	%rd4412, 1, 0, %p105;
	add.s64 	%rd4413, %rd4297, %rd4412;
	// begin inline asm
	mul.hi.u64 %rd4303, %rd29222, %rd4308;
	// end inline asm
	// begin inline asm
	mul.lo.u64 %rd4306, %rd29222, %rd4308;
	// end inline asm
	add.s64 	%rd4414, %rd4306, %rd4413;
	add.s64 	%rd29259, %rd4414, %rd4405;
	setp.lt.u64 	%p106, %rd29259, %rd4414;
	selp.u64 	%rd4415, 1, 0, %p106;
	add.s64 	%rd4416, %rd4303, %rd4415;
	// begin inline asm
	mul.hi.u64 %rd4309, %rd29222, %rd4314;
	// end inline asm
	// begin inline asm
	mul.lo.u64 %rd4312, %rd29222, %rd4314;
	// end inline asm
	add.s64 	%rd4417, %rd4312, %rd4416;
	add.s64 	%rd29258, %rd4417, %rd4407;
	setp.lt.u64 	%p107, %rd29258, %rd4417;
	selp.u64 	%rd4418, 1, 0, %p107;
	add.s64 	%rd29257, %rd4309, %rd4418;
	mul.lo.s64 	%rd4337, %rd4339, %rd4222;
	// begin inline asm
	mul.hi.u64 %rd4315, %rd4337, %rd29505;
	// end inline asm
	// begin inline asm
	mul.lo.u64 %rd4318, %rd4337, %rd29505;
	// end inline asm
	not.b64 	%rd4419, %rd4222;
	setp.gt.u64 	%p108, %rd4318, %rd4419;
	selp.u64 	%rd4420, 1, 0, %p108;
	add.s64 	%rd4421, %rd4315, %rd4420;
	// begin inline asm
	mul.hi.u64 %rd4321, %rd4337, %rd29504;
	// end inline asm
	// begin inline asm
	mul.lo.u64 %rd4324, %rd4337, %rd29504;
	// end inline asm
	add.s64 	%rd4422, %rd4324, %rd4421;
	add.s64 	%rd224, %rd4422, %rd4378;
	setp.lt.u64 	%p109, %rd224, %rd4422;
	selp.u64 	%rd4423, 1, 0, %p109;
	add.s64 	%rd4424, %rd4321, %rd4423;
	// begin inline asm
	mul.hi.u64 %rd4327, %rd4337, %rd29503;
	// end inline asm
	// begin inline asm
	mul.lo.u64 %rd4330, %rd4337, %rd29503;
	// end inline asm
	add.s64 	%rd4425, %rd4330, %rd4424;
	add.s64 	%rd225, %rd4425, %rd4393;
	setp.lt.u64 	%p110, %rd225, %rd4425;
	selp.u64 	%rd4426, 1, 0, %p110;
	add.s64 	%rd4427, %rd4327, %rd4426;
	// begin inline asm
	mul.hi.u64 %rd4333, %rd4337, %rd29502;
	// end inline asm
	// begin inline asm
	mul.lo.u64 %rd4336, %rd4337, %rd29502;
	// end inline asm
	add.s64 	%rd4428, %rd4336, %rd4427;
	add.s64 	%rd226, %rd4428, %rd4408;
	setp.lt.u64 	%p111, %rd226, %rd4428;
	selp.u64 	%rd4429, 1, 0, %p111;
	add.s64 	%rd227, %rd4333, %rd4429;
	setp.eq.s64 	%p112, %rd227, 0;
	@%p112 bra 	$L__BB3_29;
	add.s64 	%rd228, %rd29260, %rd227;
	setp.ge.u64 	%p113, %rd228, %rd29260;
	mov.u64 	%rd29260, %rd228;
	@%p113 bra 	$L__BB3_29;
	add.s64 	%rd29259, %rd29259, 1;
	setp.ne.s64 	%p114, %rd29259, 0;
	mov.u64 	%rd29260, %rd228;
	@%p114 bra 	$L__BB3_29;
	add.s64 	%rd29258, %rd29258, 1;
	setp.eq.s64 	%p115, %rd29258, 0;
	selp.u64 	%rd4431, 1, 0, %p115;
	add.s64 	%rd29257, %rd29257, %rd4431;
	mov.b64 	%rd29259, 0;
	mov.u64 	%rd29260, %rd228;
$L__BB3_29:
	ld.const.u64 	%rd4456, [_ZN3lux4cuda5bn2549BN254_INVE];
	mul.lo.s64 	%rd4454, %rd4456, %rd224;
	// begin inline asm
	mul.hi.u64 %rd4432, %rd4454, %rd29505;
	// end inline asm
	// begin inline asm
	mul.lo.u64 %rd4435, %rd4454, %rd29505;
	// end inline asm
	not.b64 	%rd4457, %rd224;
	setp.gt.u64 	%p116, %rd4435, %rd4457;
	selp.u64 	%rd4458, 1, 0, %p116;
	add.s64 	%rd4459, %rd4432, %rd4458;
	// begin inline asm
	mul.hi.u64 %rd4438, %rd4454, %rd29504;
	// end inline asm
	// begin inline asm
	mul.lo.u64 %rd4441, %rd4454, %rd29504;
	// end inline asm
	add.s64 	%rd4460, %rd4441, %rd4459;
	add.s64 	%rd236, %rd4460, %rd225;
	setp.lt.u64 	%p117, %rd236, %rd4460;
	selp.u64 	%rd4461, 1, 0, %p117;
	add.s64 	%rd4462, %rd4438, %rd4461;
	// begin inline asm
	mul.hi.u64 %rd4444, %rd4454, %rd29503;
	// end inline asm
	// begin inline asm
	mul.lo.u64 %rd4447, %rd4454, %rd29503;
	// end inline asm
	add.s64 	%rd4463, %rd4447, %rd4462;
	add.s64 	%rd237, %rd4463, %rd226;
	setp.lt.u64 	%p118, %rd237, %rd4463;
	selp.u64 	%rd4464, 1, 0, %p118;
	add.s64 	%rd4465, %rd4444, %rd4464;
	// begin inline asm
	mul.hi.u64 %rd4450, %rd4454, %rd29502;
	// end inline asm
	// begin inline asm
	mul.lo.u64 %rd4453, %rd4454, %rd29502;
	// end inline asm
	add.s64 	%rd4466, %rd4453, %rd4465;
	add.s64 	%rd238, %rd4466, %rd29260;
	setp.lt.u64 	%p119, %rd238, %rd4466;
	selp.u64 	%rd4467, 1, 0, %p119;
	add.s64 	%rd239, %rd4450, %rd4467;
	setp.eq.s64 	%p120, %rd239, 0;
	@%p120 bra 	$L__BB3_32;
	add.s64 	%rd240, %rd29259, %rd239;
	setp.ge.u64 	%p121, %rd240, %rd29259;
	mov.u64 	%rd29259, %rd240;
	@%p121 bra 	$L__BB3_32;
	add.s64 	%rd29258, %rd29258, 1;
	setp.eq.s64 	%p122, %rd29258, 0;
	selp.u64 	%rd4468, 1, 0, %p122;
	add.s64 	%rd29257, %rd29257, %rd4468;
$L__BB3_32:
	ld.const.u64 	%rd4493, [_ZN3lux4cuda5bn2549BN254_INVE];
	mul.lo.s64 	%rd4491, %rd4493, %rd236;
	// begin inline asm
	mul.hi.u64 %rd4469, %rd4491, %rd29505;
	// end inline asm
	// begin inline asm
	mul.lo.u64 %rd4472, %rd4491, %rd29505;
	// end inline asm
	not.b64 	%rd4494, %rd236;
	setp.gt.u64 	%p123, %rd4472, %rd4494;
	selp.u64 	%rd4495, 1, 0, %p123;
	add.s64 	%rd4496, %rd4469, %rd4495;
	// begin inline asm
	mul.hi.u64 %rd4475, %rd4491, %rd29504;
	// end inline asm
	// begin inline asm
	mul.lo.u64 %rd4478, %rd4491, %rd29504;
	// end inline asm
	add.s64 	%rd4497, %rd4478, %rd4496;
	add.s64 	%rd246, %rd4497, %rd237;
	setp.lt.u64 	%p124, %rd246, %rd4497;
	selp.u64 	%rd4498, 1, 0, %p124;
	add.s64 	%rd4499, %rd4475, %rd4498;
	// begin inline asm
	mul.hi.u64 %rd4481, %rd4491, %rd29503;
	// end inline asm
	// begin inline asm
	mul.lo.u64 %rd4484, %rd4491, %rd29503;
	// end inline asm
	add.s64 	%rd4500, %rd4484, %rd4499;
	add.s64 	%rd247, %rd4500, %rd238;
	setp.lt.u64 	%p125, %rd247, %rd4500;
	selp.u64 	%rd4501, 1, 0, %p125;
	add.s64 	%rd4502, %rd4481, %rd4501;
	// begin inline asm
	mul.hi.u64 %rd4487, %rd4491, %rd29502;
	// end inline asm
	// begin inline asm
	mul.lo.u64 %rd4490, %rd4491, %rd29502;
	// end inline asm
	add.s64 	%rd4503, %rd4490, %rd4502;
	add.s64 	%rd248, %rd4503, %rd29259;
	setp.lt.u64 	%p126, %rd248, %rd4503;
	selp.u64 	%rd4504, 1, 0, %p126;
	add.s64 	%rd249, %rd4487, %rd4504;
	setp.eq.s64 	%p127, %rd249, 0;
	@%p127 bra 	$L__BB3_34;
	add.s64 	%rd250, %rd29258, %rd249;
	setp.lt.u64 	%p128, %rd250, %rd29258;
	selp.u64 	%rd4505, 1, 0, %p128;
	add.s64 	%rd29257, %rd29257, %rd4505;
	mov.u64 	%rd29258, %rd250;
$L__BB3_34:
	ld.const.u64 	%rd4650, [_ZN3lux4cuda5bn2549BN254_INVE];
	mul.lo.s64 	%rd4528, %rd4650, %rd246;
	// begin inline asm
	mul.hi.u64 %rd4506, %rd4528, %rd29505;
	// end inline asm
	// begin inline asm
	mul.lo.u64 %rd4509, %rd4528, %rd29505;
	// end inline asm
	not.b64 	%rd4651, %rd246;
	setp.gt.u64 	%p129, %rd4509, %rd4651;
	selp.u64 	%rd4652, 1, 0, %p129;
	add.s64 	%rd4653, %rd4506, %rd4652;
	// begin inline asm
	mul.hi.u64 %rd4512, %rd4528, %rd29504;
	// end inline asm
	// begin inline asm
	mul.lo.u64 %rd4515, %rd4528, %rd29504;
	// end inline asm
	add.s64 	%rd4654, %rd4515, %rd4653;
	add.s64 	%rd4655, %rd4654, %rd247;
	setp.lt.u64 	%p130, %rd4655, %rd4654;
	selp.u64 	%rd4656, 1, 0, %p130;
	add.s64 	%rd4657, %rd4512, %rd4656;
	// begin inline asm
	mul.hi.u64 %rd4518, %rd4528, %rd29503;
	// end inline asm
	// begin inline asm
	mul.lo.u64 %rd4521, %rd4528, %rd29503;
	// end inline asm
	add.s64 	%rd4658, %rd4521, %rd4657;
	add.s64 	%rd4659, %rd4658, %rd248;
	setp.lt.u64 	%p131, %rd4659, %rd4658;
	selp.u64 	%rd4660, 1, 0, %p131;
	add.s64 	%rd4661, %rd4518, %rd4660;
	// begin inline asm
	mul.hi.u64 %rd4524, %rd4528, %rd29502;
	// end inline asm
	// begin inline asm
	mul.lo.u64 %rd4527, %rd4528, %rd29502;
	// end inline asm
	add.s64 	%rd4662, %rd4527, %rd4661;
	add.s64 	%rd4663, %rd4662, %rd29258;
	setp.lt.u64 	%p132, %rd4663, %rd4662;
	selp.u64 	%rd4664, 1, 0, %p132;
	add.s64 	%rd4665, %rd4524, %rd4664;
	add.s64 	%rd4666, %rd29257, %rd4665;
	ld.const.u64 	%rd4667, [_ZN3lux4cuda5bn2547BN254_PE];
	setp.lt.u64 	%p133, %rd4655, %rd4667;
	selp.u64 	%rd4668, 1, 0, %p133;
	selp.s64 	%rd4669, -1, 0, %p133;
	add.s64 	%rd4670, %rd4659, %rd4669;
	setp.lt.u64 	%p134, %rd4659, %rd4668;
	selp.u64 	%rd4671, 1, 0, %p134;
	ld.const.u64 	%rd4672, [_ZN3lux4cuda5bn2547BN254_PE+8];
	sub.s64 	%rd4673, %rd4670, %rd4672;
	setp.lt.u64 	%p135, %rd4670, %rd4672;
	selp.u64 	%rd4674, 1, 0, %p135;
	add.s64 	%rd4675, %rd4674, %rd4671;
	sub.s64 	%rd4676, %rd4663, %rd4675;
	setp.lt.u64 	%p136, %rd4663, %rd4675;
	selp.u64 	%rd4677, 1, 0, %p136;
	ld.const.u64 	%rd4678, [_ZN3lux4cuda5bn2547BN254_PE+16];
	sub.s64 	%rd4679, %rd4676, %rd4678;
	setp.lt.u64 	%p137, %rd4676, %rd4678;
	selp.u64 	%rd4680, 1, 0, %p137;
	add.s64 	%rd4681, %rd4680, %rd4677;
	sub.s64 	%rd4682, %rd4666, %rd4681;
	setp.ge.u64 	%p138, %rd4666, %rd4681;
	ld.const.u64 	%rd4683, [_ZN3lux4cuda5bn2547BN254_PE+24];
	sub.s64 	%rd4684, %rd4682, %rd4683;
	setp.ge.u64 	%p139, %rd4682, %rd4683;
	and.pred  	%p140, %p138, %p139;
	selp.b64 	%rd254, %rd4684, %rd4666, %p140;
	selp.b64 	%rd255, %rd4679, %rd4663, %p140;
	selp.b64 	%rd256, %rd4673, %rd4659, %p140;
	selp.b64 	%rd4685, %rd4667, 0, %p140;
	sub.s64 	%rd257, %rd4655, %rd4685;
	// begin inline asm
	mul.hi.u64 %rd4530, %rd29621, %rd181;
	// end inline asm
	// begin inline asm
	mul.lo.u64 %rd4533, %rd29621, %rd181;
	// end inline asm
	// begin inline asm
	mul.hi.u64 %rd4536, %rd29621, %rd180;
	// end inline asm
	// begin inline asm
	mul.lo.u64 %rd4539, %rd29621, %rd180;
	// end inline asm
	add.s64 	%rd4686, %rd4539, %rd4530;
	// begin inline asm
	mul.hi.u64 %rd4542, %rd29621, %rd179;
	// end inline asm
	// begin inline asm
	mul.lo.u64 %rd4545, %rd29621, %rd179;
	// end inline asm
	add.s64 	%rd4687, %rd4545, %rd4536;
	// begin inline asm
	mul.hi.u64 %rd4548, %rd29621, %rd178;
	// end inline asm
	// begin inline asm
	mul.lo.u64 %rd4551, %rd29621, %rd178;
	// end inline asm
	add.s64 	%rd4688, %rd4551, %rd4542;
	// begin inline asm
	mul.hi.u64 %rd4554, %rd29622, %rd181;
	// end inline asm
	// begin inline asm
	mul.lo.u64 %rd4557, %rd29622, %rd181;
	// end inline asm
	add.s64 	%rd4689, %rd4557, %rd4686;
	setp.lt.u64 	%p141, %rd4689, %rd4557;
	selp.u64 	%rd4690, 1, 0, %p141;
	add.s64 	%rd4691, %rd4554, %rd4690;
	// begin inline asm
	mul.hi.u64 %rd4560, %rd29622, %rd180;
	// end inline asm
	// begin inline asm
	mul.lo.u64 %rd4563, %rd29622, %rd180;
	// end inline asm
	add.s64 	%rd4692, %rd4563, %rd4691;
	add.s64 	%rd4693, %rd4692, %rd4687;
	setp.lt.u64 	%p142, %rd4693, %rd4692;
	selp.u64 	%rd4694, 1, 0, %p142;
	add.s64 	%rd4695, %rd4560, %rd4694;
	// begin inline asm
	mul.hi.u64 %rd4566, %rd29622, %rd179;
	// end inline asm
	// begin inline asm
	mul.lo.u64 %rd4569, %rd29622, %rd179;
	// end inline asm
	add.s64 	%rd4696, %rd4569, %rd4695;
	add.s64 	%rd4697, %rd4696, %rd4688;
	setp.lt.u64 	%p143, %rd4697, %rd4696;
	selp.u64 	%rd4698, 1, 0, %p143;
	add.s64 	%rd4699, %rd4566, %rd4698;
	// begin inline asm
	mul.hi.u64 %rd4572, %rd29622, %rd178;
	// end inline asm
	// begin inline asm
	mul.lo.u64 %rd4575, %rd29622, %rd178;
	// end inline asm
	add.s64 	%rd4700, %rd4575, %rd4699;
	add.s64 	%rd4701, %rd4700, %rd4548;
	setp.lt.u64 	%p144, %rd4701, %rd4700;
	selp.u64 	%rd4702, 1, 0, %p144;
	add.s64 	%rd4703, %rd4572, %rd4702;
	// begin inline asm
	mul.hi.u64 %rd4578, %rd29623, %rd181;
	// end inline asm
	// begin inline asm
	mul.lo.u64 %rd4581, %rd29623, %rd181;
	// end inline asm
	add.s64 	%rd4704, %rd4581, %rd4693;
	setp.lt.u64 	%p145, %rd4704, %rd4581;
	selp.u64 	%rd4705, 1, 0, %p145;
	add.s64 	%rd4706, %rd4578, %rd4705;
	// begin inline asm
	mul.hi.u64 %rd4584, %rd29623, %rd180;
	// end inline asm
	// begin inline asm
	mul.lo.u64 %rd4587, %rd29623, %rd180;
	// end inline asm
	add.s64 	%rd4707, %rd4587, %rd4706;
	add.s64 	%rd4708, %rd4707, %rd4697;
	setp.lt.u64 	%p146, %rd4708, %rd4707;
	selp.u64 	%rd4709, 1, 0, %p146;
	add.s64 	%rd4710, %rd4584, %rd4709;
	// begin inline asm
	mul.hi.u64 %rd4590, %rd29623, %rd179;
	// end inline asm
	// begin inline asm
	mul.lo.u64 %rd4593, %rd29623, %rd179;
	// end inline asm
	add.s64 	%rd4711, %rd4593, %rd4710;
	add.s64 	%rd4712, %rd4711, %rd4701;
	setp.lt.u64 	%p147, %rd4712, %rd4711;
	selp.u64 	%rd4713, 1, 0, %p147;
	add.s64 	%rd4714, %rd4590, %rd4713;
	// begin inline asm
	mul.hi.u64 %rd4596, %rd29623, %rd178;
	// end inline asm
	// begin inline asm
	mul.lo.u64 %rd4599, %rd29623, %rd178;
	// end inline asm
	add.s64 	%rd4715, %rd4599, %rd4714;
	add.s64 	%rd4716, %rd4715, %rd4703;
	setp.lt.u64 	%p148, %rd4716, %rd4715;
	selp.u64 	%rd4717, 1, 0, %p148;
	add.s64 	%rd4718, %rd4596, %rd4717;
	// begin inline asm
	mul.hi.u64 %rd4602, %rd29624, %rd181;
	// end inline asm
	// begin inline asm
	mul.lo.u64 %rd4605, %rd29624, %rd181;
	// end inline asm
	add.s64 	%rd4719, %rd4605, %rd4708;
	setp.lt.u64 	%p149, %rd4719, %rd4605;
	selp.u64 	%rd4720, 1, 0, %p149;
	add.s64 	%rd4721, %rd4602, %rd4720;
	// begin inline asm
	mul.hi.u64 %rd4608, %rd29624, %rd180;
	// end inline asm
	// begin inline asm
	mul.lo.u64 %rd4611, %rd29624, %rd180;
	// end inline asm
	add.s64 	%rd4722, %rd4611, %rd4721;
	add.s64 	%rd29269, %rd4722, %rd4712;
	setp.lt.u64 	%p150, %rd29269, %rd4722;
	selp.u64 	%rd4723, 1, 0, %p150;
	add.s64 	%rd4724, %rd4608, %rd4723;
	// begin inline asm
	mul.hi.u64 %rd4614, %rd29624, %rd179;
	// end inline asm
	// begin inline asm
	mul.lo.u64 %rd4617, %rd29624, %rd179;
	// end inline asm
	add.s64 	%rd4725, %rd4617, %rd4724;
	add.s64 	%rd29268, %rd4725, %rd4716;
	setp.lt.u64 	%p151, %rd29268, %rd4725;
	selp.u64 	%rd4726, 1, 0, %p151;
	add.s64 	%rd4727, %rd4614, %rd4726;
	// begin inline asm
	mul.hi.u64 %rd4620, %rd29624, %rd178;
	// end inline asm
	// begin inline asm
	mul.lo.u64 %rd4623, %rd29624, %rd178;
	// end inline asm
	add.s64 	%rd4728, %rd4623, %rd4727;
	add.s64 	%rd29267, %rd4728, %rd4718;
	setp.lt.u64 	%p152, %rd29267, %rd4728;
	selp.u64 	%rd4729, 1, 0, %p152;
	add.s64 	%rd29266, %rd4620, %rd4729;
	mul.lo.s64 	%rd4648, %rd4650, %rd4533;
	// begin inline asm
	mul.hi.u64 %rd4626, %rd4648, %rd29505;
	// end inline asm
	// begin inline asm
	mul.lo.u64 %rd4629, %rd4648, %rd29505;
	// end inline asm
	not.b64 	%rd4730, %rd4533;
	setp.gt.u64 	%p153, %rd4629, %rd4730;
	selp.u64 	%rd4731, 1, 0, %p153;
	add.s64 	%rd4732, %rd4626, %rd4731;
	// begin inline asm
	mul.hi.u64 %rd4632, %rd4648, %rd29504;
	// end inline asm
	// begin inline asm
	mul.lo.u64 %rd4635, %rd4648, %rd29504;
	// end inline asm
	add.s64 	%rd4733, %rd4635, %rd4732;
	add.s64 	%rd262, %rd4733, %rd4689;
	setp.lt.u64 	%p154, %rd262, %rd4733;
	selp.u64 	%rd4734, 1, 0, %p154;
	add.s64 	%rd4735, %rd4632, %rd4734;
	// begin inline asm
	mul.hi.u64 %rd4638, %rd4648, %rd29503;
	// end inline asm
	// begin inline asm
	mul.lo.u64 %rd4641, %rd4648, %rd29503;
	// end inline asm
	add.s64 	%rd4736, %rd4641, %rd4735;
	add.s64 	%rd263, %rd4736, %rd4704;
	setp.lt.u64 	%p155, %rd263, %rd4736;
	selp.u64 	%rd4737, 1, 0, %p155;
	add.s64 	%rd4738, %rd4638, %rd4737;
	// begin inline asm
	mul.hi.u64 %rd4644, %rd4648, %rd29502;
	// end inline asm
	// begin inline asm
	mul.lo.u64 %rd4647, %rd4648, %rd29502;
	// end inline asm
	add.s64 	%rd4739, %rd4647, %rd4738;
	add.s64 	%rd264, %rd4739, %rd4719;
	setp.lt.u64 	%p156, %rd264, %rd4739;
	selp.u64 	%rd4740, 1, 0, %p156;
	add.s64 	%rd265, %rd4644, %rd4740;
	setp.eq.s64 	%p157, %rd265, 0;
	@%p157 bra 	$L__BB3_38;
	add.s64 	%rd266, %rd29269, %rd265;
	setp.ge.u64 	%p158, %rd266, %rd29269;
	mov.u64 	%rd29269, %rd266;
	@%p158 bra 	$L__BB3_38;
	add.s64 	%rd29268, %rd29268, 1;
	setp.ne.s64 	%p159, %rd29268, 0;
	mov.u64 	%rd29269, %rd266;
	@%p159 bra 	$L__BB3_38;
	add.s64 	%rd29267, %rd29267, 1;
	setp.eq.s64 	%p160, %rd29267, 0;
	selp.u64 	%rd4742, 1, 0, %p160;
	add.s64 	%rd29266, %rd29266, %rd4742;
	mov.b64 	%rd29268, 0;
	mov.u64 	%rd29269, %rd266;
$L__BB3_38:
	ld.const.u64 	%rd4767, [_ZN3lux4cuda5bn2549BN254_INVE];
	mul.lo.s64 	%rd4765, %rd4767, %rd262;
	// begin inline asm
	mul.hi.u64 %rd4743, %rd4765, %rd29505;
	// end inline asm
	// begin inline asm
	mul.lo.u64 %rd4746, %rd4765, %rd29505;
	// end inline asm
	not.b64 	%rd4768, %rd262;
	setp.gt.u64 	%p161, %rd4746, %rd4768;
	selp.u64 	%rd4769, 1, 0, %p161;
	add.s64 	%rd4770, %rd4743, %rd4769;
	// begin inline asm
	mul.hi.u64 %rd4749, %rd4765, %rd29504;
	// end inline asm
	// begin inline asm
	mul.lo.u64 %rd4752, %rd4765, %rd29504;
	// end inline asm
	add.s64 	%rd4771, %rd4752, %rd4770;
	add.s64 	%rd274, %rd4771, %rd263;
	setp.lt.u64 	%p162, %rd274, %rd4771;
	selp.u64 	%rd4772, 1, 0, %p162;
	add.s64 	%rd4773, %rd4749, %rd4772;
	// begin inline asm
	mul.hi.u64 %rd4755, %rd4765, %rd29503;
	// end inline asm
	// begin inline asm
	mul.lo.u64 %rd4758, %rd4765, %rd29503;
	// end inline asm
	add.s64 	%rd4774, %rd4758, %rd4773;
	add.s64 	%rd275, %rd4774, %rd264;
	setp.lt.u64 	%p163, %rd275, %rd4774;
	selp.u64 	%rd4775, 1, 0, %p163;
	add.s64 	%rd4776, %rd4755, %rd4775;
	// begin inline asm
	mul.hi.u64 %rd4761, %rd4765, %rd29502;
	// end inline asm
	// begin inline asm
	mul.lo.u64 %rd4764, %rd4765, %rd29502;
	// end inline asm
	add.s64 	%rd4777, %rd4764, %rd4776;
	add.s64 	%rd276, %rd4777, %rd29269;
	setp.lt.u64 	%p164, %rd276, %rd4777;
	selp.u64 	%rd4778, 1, 0, %p164;
	add.s64 	%rd277, %rd4761, %rd4778;
	setp.eq.s64 	%p165, %rd277, 0;
	@%p165 bra 	$L__BB3_41;
	add.s64 	%rd278, %rd29268, %rd277;
	setp.ge.u64 	%p166, %rd278, %rd29268;
	mov.u64 	%rd29268, %rd278;
	@%p166 bra 	$L__BB3_41;
	add.s64 	%rd29267, %rd29267, 1;
	setp.eq.s64 	%p167, %rd29267, 0;
	selp.u64 	%rd4779, 1, 0, %p167;
	add.s64 	%rd29266, %rd29266, %rd4779;
$L__BB3_41:
	ld.const.u64 	%rd4804, [_ZN3lux4cuda5bn2549BN254_INVE];
	mul.lo.s64 	%rd4802, %rd4804, %rd274;
	// begin inline asm
	mul.hi.u64 %rd4780, %rd4802, %rd29505;
	// end inline asm
	// begin inline asm
	mul.lo.u64 %rd4783, %rd4802, %rd29505;
	// end inline asm
	not.b64 	%rd4805, %rd274;
	setp.gt.u64 	%p168, %rd4783, %rd4805;
	selp.u64 	%rd4806, 1, 0, %p168;
	add.s64 	%rd4807, %rd4780, %rd4806;
	// begin inline asm
	mul.hi.u64 %rd4786, %rd4802, %rd29504;
	// end inline asm
	// begin inline asm
	mul.lo.u64 %rd4789, %rd4802, %rd29504;
	// end inline asm
	add.s64 	%rd4808, %rd4789, %rd4807;
	add.s64 	%rd284, %rd4808, %rd275;
	setp.lt.u64 	%p169, %rd284, %rd4808;
	selp.u64 	%rd4809, 1, 0, %p169;
	add.s64 	%rd4810, %rd4786, %rd4809;
	// begin inline asm
	mul.hi.u64 %rd4792, %rd4802, %rd29503;
	// end inline asm
	// begin inline asm
	mul.lo.u64 %rd4795, %rd4802, %rd29503;
	// end inline asm
	add.s64 	%rd4811, %rd4795, %rd4810;
	add.s64 	%rd285, %rd4811, %rd276;
	setp.lt.u64 	%p170, %rd285, %rd4811;
	selp.u64 	%rd4812, 1, 0, %p170;
	add.s64 	%rd4813, %rd4792, %rd4812;
	// begin inline asm
	mul.hi.u64 %rd4798, %rd4802, %rd29502;
	// end inline asm
	// begin inline asm
	mul.lo.u64 %rd4801, %rd4802, %rd29502;
	// end inline asm
	add.s64 	%rd4814, %rd4801, %rd4813;
	add.s64 	%rd286, %rd4814, %rd29268;
	setp.lt.u64 	%p171, %rd286, %rd4814;
	selp.u64 	%rd4815, 1, 0, %p171;
	add.s64 	%rd287, %rd4798, %rd4815;
	setp.eq.s64 	%p172, %rd287, 0;
	@%p172 bra 	$L__BB3_43;
	add.s64 	%rd288, %rd29267, %rd287;
	setp.lt.u64 	%p173, %rd288, %rd29267;
	selp.u64 	%rd4816, 1, 0, %p173;
	add.s64 	%rd29266, %rd29266, %rd4816;
	mov.u64 	%rd29267, %rd288;
$L__BB3_43:
	ld.const.u64 	%rd4961, [_ZN3lux4cuda5bn2549BN254_INVE];
	mul.lo.s64 	%rd4839, %rd4961, %rd284;
	// begin inline asm
	mul.hi.u64 %rd4817, %rd4839, %rd29505;
	// end inline asm
	// begin inline asm
	mul.lo.u64 %rd4820, %rd4839, %rd29505;
	// end inline asm
	not.b64 	%rd4962, %rd284;
	setp.gt.u64 	%p174, %rd4820, %rd4962;
	selp.u64 	%rd4963, 1, 0, %p174;
	add.s64 	%rd4964, %rd4817, %rd4963;
	// begin inline asm
	mul.hi.u64 %rd4823, %rd4839, %rd29504;
	// end inline asm
	// begin inline asm
	mul.lo.u64 %rd4826, %rd4839, %rd29504;
	// end inline asm
	add.s64 	%rd4965, %rd4826, %rd4964;
	add.s64 	%rd292, %rd4965, %rd285;
	setp.lt.u64 	%p175, %rd292, %rd4965;
	selp.u64 	%rd4966, 1, 0, %p175;
	add.s64 	%rd4967, %rd4823, %rd4966;
	// begin inline asm
	mul.hi.u64 %rd4829, %rd4839, %rd29503;
	// end inline asm
	// begin inline asm
	mul.lo.u64 %rd4832, %rd4839, %rd29503;
	// end inline asm
	add.s64 	%rd4968, %rd4832, %rd4967;
	add.s64 	%rd293, %rd4968, %rd286;
	setp.lt.u64 	%p176, %rd293, %rd4968;
	selp.u64 	%rd4969, 1, 0, %p176;
	add.s64 	%rd4970, %rd4829, %rd4969;
	// begin inline asm
	mul.hi.u64 %rd4835, %rd4839, %rd29502;
	// end inline asm
	// begin inline asm
	mul.lo.u64 %rd4838, %rd4839, %rd29502;
	// end inline asm
	add.s64 	%rd4971, %rd4838, %rd4970;
	add.s64 	%rd294, %rd4971, %rd29267;
	setp.lt.u64 	%p177, %rd294, %rd4971;
	selp.u64 	%rd4972, 1, 0, %p177;
	add.s64 	%rd4973, %rd4835, %rd4972;
	add.s64 	%rd295, %rd29266, %rd4973;
	// begin inline asm
	mul.hi.u64 %rd4841, %rd29221, %rd29229;
	// end inline asm
	// begin inline asm
	mul.lo.u64 %rd4844, %rd29221, %rd29229;
	// end inline asm
	// begin inline asm
	mul.hi.u64 %rd4847, %rd29221, %rd29228;
	// end inline asm
	// begin inline asm
	mul.lo.u64 %rd4850, %rd29221, %rd29228;
	// end inline asm
	add.s64 	%rd4974, %rd4850, %rd4841;
	// begin inline asm
	mul.hi.u64 %rd4853, %rd29221, %rd29227;
	// end inline asm
	// begin inline asm
	mul.lo.u64 %rd4856, %rd29221, %rd29227;
	// end inline asm
	add.s64 	%rd4975, %rd4856, %rd4847;
	// begin inline asm
	mul.hi.u64 %rd4859, %rd29221, %rd29226;
	// end inline asm
	// begin inline asm
	mul.lo.u64 %rd4862, %rd29221, %rd29226;
	// end inline asm
	add.s64 	%rd4976, %rd4862, %rd4853;
	// begin inline asm
	mul.hi.u64 %rd4865, %rd29220, %rd29229;
	// end inline asm
	// begin inline asm
	mul.lo.u64 %rd4868, %rd29220, %rd29229;
	// end inline asm
	add.s64 	%rd4977, %rd4868, %rd4974;
	setp.lt.u64 	%p178, %rd4977, %rd4868;
	selp.u64 	%rd4978, 1, 0, %p178;
	add.s64 	%rd4979, %rd4865, %rd4978;
	// begin inline asm
	mul.hi.u64 %rd4871, %rd29220, %rd29228;
	// end inline asm
	// begin inline asm
	mul.lo.u64 %rd4874, %rd29220, %rd29228;
	// end inline asm
	add.s64 	%rd4980, %rd4874, %rd4979;
	add.s64 	%rd4981, %rd4980, %rd4975;
	setp.lt.u64 	%p179, %rd4981, %rd4980;
	selp.u64 	%rd4982, 1, 0, %p179;
	add.s64 	%rd4983, %rd4871, %rd4982;
	// begin inline asm
	mul.hi.u64 %rd4877, %rd29220, %rd29227;
	// end inline asm
	// begin inline asm
	mul.lo.u64 %rd4880, %rd29220, %rd29227;
	// end inline asm
	add.s64 	%rd4984, %rd4880, %rd4983;
	add.s64 	%rd4985, %rd4984, %rd4976;
	setp.lt.u64 	%p180, %rd4985, %rd4984;
	selp.u64 	%rd4986, 1, 0, %p180;
	add.s64 	%rd4987, %rd4877, %rd4986;
	// begin inline asm
	mul.hi.u64 %rd4883, %rd29220, %rd29226;
	// end inline asm
	// begin inline asm
	mul.lo.u64 %rd4886, %rd29220, %rd29226;
	// end inline asm
	add.s64 	%rd4988, %rd4886, %rd4987;
	add.s64 	%rd4989, %rd4988, %rd4859;
	setp.lt.u64 	%p181, %rd4989, %rd4988;
	selp.u64 	%rd4990, 1, 0, %p181;
	add.s64 	%rd4991, %rd4883, %rd4990;
	// begin inline asm
	mul.hi.u64 %rd4889, %rd29219, %rd29229;
	// end inline asm
	// begin inline asm
	mul.lo.u64 %rd4892, %rd29219, %rd29229;
	// end inline asm
	add.s64 	%rd4992, %rd4892, %rd4981;
	setp.lt.u64 	%p182, %rd4992, %rd4892;
	selp.u64 	%rd4993, 1, 0, %p182;
	add.s64 	%rd4994, %rd4889, %rd4993;
	// begin inline asm
	mul.hi.u64 %rd4895, %rd29219, %rd29228;
	// end inline asm
	// begin inline asm
	mul.lo.u64 %rd4898, %rd29219, %rd29228;
	// end inline asm
	add.s64 	%rd4995, %rd4898, %rd4994;
	add.s64 	%rd4996, %rd4995, %rd4985;
	setp.lt.u64 	%p183, %rd4996, %rd4995;
	selp.u64 	%rd4997, 1, 0, %p183;
	add.s64 	%rd4998, %rd4895, %rd4997;
	// begin inline asm
	mul.hi.u64 %rd4901, %rd29219, %rd29227;
	// end inline asm
	// begin inline asm
	mul.lo.u64 %rd4904, %rd29219, %rd29227;
	// end inline asm
	add.s64 	%rd4999, %rd4904, %rd4998;
	add.s64 	%rd5000, %rd4999, %rd4989;
	setp.lt.u64 	%p184, %rd5000, %rd4999;
	selp.u64 	%rd5001, 1, 0, %p184;
	add.s64 	%rd5002, %rd4901, %rd5001;
	// begin inline asm
	mul.hi.u64 %rd4907, %rd29219, %rd29226;
	// end inline asm
	// begin inline asm
	mul.lo.u64 %rd4910, %rd29219, %rd29226;
	// end inline asm
	add.s64 	%rd5003, %rd4910, %rd5002;
	add.s64 	%rd5004, %rd5003, %rd4991;
	setp.lt.u64 	%p185, %rd5004, %rd5003;
	selp.u64 	%rd5005, 1, 0, %p185;
	add.s64 	%rd5006, %rd4907, %rd5005;
	// begin inline asm
	mul.hi.u64 %rd4913, %rd29218, %rd29229;
	// end inline asm
	// begin inline asm
	mul.lo.u64 %rd4916, %rd29218, %rd29229;
	// end inline asm
	add.s64 	%rd5007, %rd4916, %rd4996;
	setp.lt.u64 	%p186, %rd5007, %rd4916;
	selp.u64 	%rd5008, 1, 0, %p186;
	add.s64 	%rd5009, %rd4913, %rd5008;
	// begin inline asm
	mul.hi.u64 %rd4919, %rd29218, %rd29228;
	// end inline asm
	// begin inline asm
	mul.lo.u64 %rd4922, %rd29218, %rd29228;
	// end inline asm
	add.s64 	%rd5010, %rd4922, %rd5009;
	add.s64 	%rd29278, %rd5010, %rd5000;
	setp.lt.u64 	%p187, %rd29278, %rd5010;
	selp.u64 	%rd5011, 1, 0, %p187;
	add.s64 	%rd5012, %rd4919, %rd5011;
	// begin inline asm
	mul.hi.u64 %rd4925, %rd29218, %rd29227;
	// end inline asm
	// begin inline asm
	mul.lo.u64 %rd4928, %rd29218, %rd29227;
	// end inline asm
	add.s64 	%rd5013, %rd4928, %rd5012;
	add.s64 	%rd29277, %rd5013, %rd5004;
	setp.lt.u64 	%p188, %rd29277, %rd5013;
	selp.u64 	%rd5014, 1, 0, %p188;
	add.s64 	%rd5015, %rd4925, %rd5014;
	// begin inline asm
	mul.hi.u64 %rd4931, %rd29218, %rd29226;
	// end inline asm
	// begin inline asm
	mul.lo.u64 %rd4934, %rd29218, %rd29226;
	// end inline asm
	add.s64 	%rd5016, %rd4934, %rd5015;
	add.s64 	%rd29276, %rd5016, %rd5006;
	setp.lt.u64 	%p189, %rd29276, %rd5016;
	selp.u64 	%rd5017, 1, 0, %p189;
	add.s64 	%rd29275, %rd4931, %rd5017;
	mul.lo.s64 	%rd4959, %rd4961, %rd4844;
	// begin inline asm
	mul.hi.u64 %rd4937, %rd4959, %rd29505;
	// end inline asm
	// begin inline asm
	mul.lo.u64 %rd4940, %rd4959, %rd29505;
	// end inline asm
	not.b64 	%rd5018, %rd4844;
	setp.gt.u64 	%p190, %rd4940, %rd5018;
	selp.u64 	%rd5019, 1, 0, %p190;
	add.s64 	%rd5020, %rd4937, %rd5019;
	// begin inline asm
	mul.hi.u64 %rd4943, %rd4959, %rd29504;
	// end inline asm
	// begin inline asm
	mul.lo.u64 %rd4946, %rd4959, %rd29504;
	// end inline asm
	add.s64 	%rd5021, %rd4946, %rd5020;
	add.s64 	%rd300, %rd5021, %rd4977;
	setp.lt.u64 	%p191, %rd300, %rd5021;
	selp.u64 	%rd5022, 1, 0, %p191;
	add.s64 	%rd5023, %rd4943, %rd5022;
	// begin inline asm
	mul.hi.u64 %rd4949, %rd4959, %rd29503;
	// end inline asm
	// begin inline asm
	mul.lo.u64 %rd4952, %rd4959, %rd29503;
	// end inline asm
	add.s64 	%rd5024, %rd4952, %rd5023;
	add.s64 	%rd301, %rd5024, %rd4992;
	setp.lt.u64 	%p192, %rd301, %rd5024;
	selp.u64 	%rd5025, 1, 0, %p192;
	add.s64 	%rd5026, %rd4949, %rd5025;
	// begin inline asm
	mul.hi.u64 %rd4955, %rd4959, %rd29502;
	// end inline asm
	// begin inline asm
	mul.lo.u64 %rd4958, %rd4959, %rd29502;
	// end inline asm
	add.s64 	%rd5027, %rd4958, %rd5026;
	add.s64 	%rd302, %rd5027, %rd5007;
	setp.lt.u64 	%p193, %rd302, %rd5027;
	selp.u64 	%rd5028, 1, 0, %p193;
	add.s64 	%rd303, %rd4955, %rd5028;
	setp.eq.s64 	%p194, %rd303, 0;
	@%p194 bra 	$L__BB3_47;
	add.s64 	%rd304, %rd29278, %rd303;
	setp.ge.u64 	%p195, %rd304, %rd29278;
	mov.u64 	%rd29278, %rd304;
	@%p195 bra 	$L__BB3_47;
	add.s64 	%rd29277, %rd29277, 1;
	setp.ne.s64 	%p196, %rd29277, 0;
	mov.u64 	%rd29278, %rd304;
	@%p196 bra 	$L__BB3_47;
	add.s64 	%rd29276, %rd29276, 1;
	setp.eq.s64 	%p197, %rd29276, 0;
	selp.u64 	%rd5030, 1, 0, %p197;
	add.s64 	%rd29275, %rd29275, %rd5030;
	mov.b64 	%rd29277, 0;
	mov.u64 	%rd29278, %rd304;
$L__BB3_47:
	ld.const.u64 	%rd5055, [_ZN3lux4cuda5bn2549BN254_INVE];
	mul.lo.s64 	%rd5053, %rd5055, %rd300;
	// begin inline asm
	mul.hi.u64 %rd5031, %rd5053, %rd29505;
	// end inline asm
	// begin inline asm
	mul.lo.u64 %rd5034, %rd5053, %rd29505;
	// end inline asm
	not.b64 	%rd5056, %rd300;
	setp.gt.u64 	%p198, %rd5034, %rd5056;
	selp.u64 	%rd5057, 1, 0, %p198;
	add.s64 	%rd5058, %rd5031, %rd5057;
	// begin inline asm
	mul.hi.u64 %rd5037, %rd5053, %rd29504;
	// end inline asm
	// begin inline asm
	mul.lo.u64 %rd5040, %rd5053, %rd29504;
	// end inline asm
	add.s64 	%rd5059, %rd5040, %rd5058;
	add.s64 	%rd312, %rd5059, %rd301;
	setp.lt.u64 	%p199, %rd312, %rd5059;
	selp.u64 	%rd5060, 1, 0, %p199;
	add.s64 	%rd5061, %rd5037, %rd5060;
	// begin inline asm
	mul.hi.u64 %rd5043, %rd5053, %rd29503;
	// end inline asm
	// begin inline asm
	mul.lo.u64 %rd5046, %rd5053, %rd29503;
	// end inline asm
	add.s64 	%rd5062, %rd5046, %rd5061;
	add.s64 	%rd313, %rd5062, %rd302;
	setp.lt.u64 	%p200, %rd313, %rd5062;
	selp.u64 	%rd5063, 1, 0, %p200;
	add.s64 	%rd5064, %rd5043, %rd5063;
	// begin inline asm
	mul.hi.u64 %rd5049, %rd5053, %rd29502;
	// end inline asm
	// begin inline asm
	mul.lo.u64 %rd5052, %rd5053, %rd29502;
	// end inline asm
	add.s64 	%rd5065, %rd5052, %rd5064;
	add.s64 	%rd314, %rd5065, %rd29278;
	setp.lt.u64 	%p201, %rd314, %rd5065;
	selp.u64 	%rd5066, 1, 0, %p201;
	add.s64 	%rd315, %rd5049, %rd5066;
	setp.eq.s64 	%p202, %rd315, 0;
	@%p202 bra 	$L__BB3_50;
	add.s64 	%rd316, %rd29277, %rd315;
	setp.ge.u64 	%p203, %rd316, %rd29277;
	mov.u64 	%rd29277, %rd316;
	@%p203 bra 	$L__BB3_50;
	add.s64 	%rd29276, %rd29276, 1;
	setp.eq.s64 	%p204, %rd29276, 0;
	selp.u64 	%rd5067, 1, 0, %p204;
	add.s64 	%rd29275, %rd29275, %rd5067;
$L__BB3_50:
	ld.const.u64 	%rd5092, [_ZN3lux4cuda5bn2549BN254_INVE];
	mul.lo.s64 	%rd5090, %rd5092, %rd312;
	// begin inline asm
	mul.hi.u64 %rd5068, %rd5090, %rd29505;
	// end inline asm
	// begin inline asm
	mul.lo.u64 %rd5071, %rd5090, %rd29505;
	// end inline asm
	not.b64 	%rd5093, %rd312;
	setp.gt.u64 	%p205, %rd5071, %rd5093;
	selp.u64 	%rd5094, 1, 0, %p205;
	add.s64 	%rd5095, %rd5068, %rd5094;
	// begin inline asm
	mul.hi.u64 %rd5074, %rd5090, %rd29504;
	// end inline asm
	// begin inline asm
	mul.lo.u64 %rd5077, %rd5090, %rd29504;
	// end inline asm
	add.s64 	%rd5096, %rd5077, %rd5095;
	add.s64 	%rd322, %rd5096, %rd313;
	setp.lt.u64 	%p206, %rd322, %rd5096;
	selp.u64 	%rd5097, 1, 0, %p206;
	add.s64 	%rd5098, %rd5074, %rd5097;
	// begin inline asm
	mul.hi.u64 %rd5080, %rd5090, %rd29503;
	// end inline asm
	// begin inline asm
	mul.lo.u64 %rd5083, %rd5090, %rd29503;
	// end inline asm
	add.s64 	%rd5099, %rd5083, %rd5098;
	add.s64 	%rd323, %rd5099, %rd314;
	setp.lt.u64 	%p207, %rd323, %rd5099;
	selp.u64 	%rd5100, 1, 0, %p207;
	add.s64 	%rd5101, %rd5080, %rd5100;
	// begin inline asm
	mul.hi.u64 %rd5086, %rd5090, %rd29502;
	// end inline asm
	// begin inline asm
	mul.lo.u64 %rd5089, %rd5090, %rd29502;
	// end inline asm
	add.s64 	%rd5102, %rd5089, %rd5101;
	add.s64 	%rd324, %rd5102, %rd29277;
	setp.lt.u64 	%p208, %rd324, %rd5102;
	selp.u64 	%rd5103, 1, 0, %p208;
	add.s64 	%rd325, %rd5086, %rd5103;
	setp.eq.s64 	%p209, %rd325, 0;
	@%p209 bra 	$L__BB3_52;
	add.s64 	%rd326, %rd29276, %rd325;
	setp.lt.u64 	%p210, %rd326, %rd29276;
	selp.u64 	%rd5104, 1, 0, %p210;
	add.s64 	%rd29275, %rd29275, %rd5104;
	mov.u64 	%rd29276, %rd326;
$L__BB3_52:
	ld.const.u64 	%rd5249, [_ZN3lux4cuda5bn2549BN254_INVE];
	mul.lo.s64 	%rd5127, %rd5249, %rd322;
	// begin inline asm
	mul.hi.u64 %rd5105, %rd5127, %rd29505;
	// end inline asm
	// begin inline asm
	mul.lo.u64 %rd5108, %rd5127, %rd29505;
	// end inline asm
	not.b64 	%rd5250, %rd322;
	setp.gt.u64 	%p211, %rd5108, %rd5250;
	selp.u64 	%rd5251, 1, 0, %p211;
	add.s64 	%rd5252, %rd5105, %rd5251;
	// begin inline asm
	mul.hi.u64 %rd5111, %rd5127, %rd29504;
	// end inline asm
	// begin inline asm
	mul.lo.u64 %rd5114, %rd5127, %rd29504;
	// end inline asm
	add.s64 	%rd5253, %rd5114, %rd5252;
	add.s64 	%rd5254, %rd5253, %rd323;
	setp.lt.u64 	%p212, %rd5254, %rd5253;
	selp.u64 	%rd5255, 1, 0, %p212;
	add.s64 	%rd5256, %rd5111, %rd5255;
	// begin inline asm
	mul.hi.u64 %rd5117, %rd5127, %rd29503;
	// end inline asm
	// begin inline asm
	mul.lo.u64 %rd5120, %rd5127, %rd29503;
	// end inline asm
	add.s64 	%rd5257, %rd5120, %rd5256;
	add.s64 	%rd5258, %rd5257, %rd324;
	setp.lt.u64 	%p213, %rd5258, %rd5257;
	selp.u64 	%rd5259, 1, 0, %p213;
	add.s64 	%rd5260, %rd5117, %rd5259;
	// begin inline asm
	mul.hi.u64 %rd5123, %rd5127, %rd29502;
	// end inline asm
	// begin inline asm
	mul.lo.u64 %rd5126, %rd5127, %rd29502;
	// end inline asm
	add.s64 	%rd5261, %rd5126, %rd5260;
	add.s64 	%rd5262, %rd5261, %rd29276;
	setp.lt.u64 	%p214, %rd5262, %rd5261;
	selp.u64 	%rd5263, 1, 0, %p214;
	add.s64 	%rd5264, %rd5123, %rd5263;
	add.s64 	%rd5265, %rd29275, %rd5264;
	ld.const.u64 	%rd5266, [_ZN3lux4cuda5bn2547BN254_PE];
	setp.lt.u64 	%p215, %rd5254, %rd5266;
	selp.u64 	%rd5267, 1, 0, %p215;
	selp.s64 	%rd5268, -1, 0, %p215;
	add.s64 	%rd5269, %rd5258, %rd5268;
	setp.lt.u64 	%p216, %rd5258, %rd5267;
	selp.u64 	%rd5270, 1, 0, %p216;
	ld.const.u64 	%rd5271, [_ZN3lux4cuda5bn2547BN254_PE+8];
	sub.s64 	%rd5272, %rd5269, %rd5271;
	setp.lt.u64 	%p217, %rd5269, %rd5271;
	selp.u64 	%rd5273, 1, 0, %p217;
	add.s64 	%rd5274, %rd5273, %rd5270;
	sub.s64 	%rd5275, %rd5262, %rd5274;
	setp.lt.u64 	%p218, %rd5262, %rd5274;
	selp.u64 	%rd5276, 1, 0, %p218;
	ld.const.u64 	%rd5277, [_ZN3lux4cuda5bn2547BN254_PE+16];
	sub.s64 	%rd5278, %rd5275, %rd5277;
	setp.lt.u64 	%p219, %rd5275, %rd5277;
	selp.u64 	%rd5279, 1, 0, %p219;
	add.s64 	%rd5280, %rd5279, %rd5276;
	sub.s64 	%rd5281, %rd5265, %rd5280;
	setp.ge.u64 	%p220, %rd5265, %rd5280;
	ld.const.u64 	%rd5282, [_ZN3lux4cuda5bn2547BN254_PE+24];
	sub.s64 	%rd5283, %rd5281, %rd5282;
	setp.ge.u64 	%p221, %rd5281, %rd5282;
	and.pred  	%p222, %p220, %p221;
	selp.b64 	%rd5223, %rd5283, %rd5265, %p222;
	selp.b64 	%rd5199, %rd5278, %rd5262, %p222;
	selp.b64 	%rd5175, %rd5272, %rd5258, %p222;
	selp.b64 	%rd5284, %rd5266, 0, %p222;
	sub.s64 	%rd5151, %rd5254, %rd5284;
	// begin inline asm
	mul.hi.u64 %rd5129, %rd5151, %rd4296;
	// end inline asm
	// begin inline asm
	mul.lo.u64 %rd5132, %rd5151, %rd4296;
	// end inline asm
	// begin inline asm
	mul.hi.u64 %rd5135, %rd5151, %rd4302;
	// end inline asm
	// begin inline asm
	mul.lo.u64 %rd5138, %rd5151, %rd4302;
	// end inline asm
	add.s64 	%rd5285, %rd5138, %rd5129;
	// begin inline asm
	mul.hi.u64 %rd5141, %rd5151, %rd4308;
	// end inline asm
	// begin inline asm
	mul.lo.u64 %rd5144, %rd5151, %rd4308;
	// end inline asm
	add.s64 	%rd5286, %rd5144, %rd5135;
	// begin inline asm
	mul.hi.u64 %rd5147, %rd5151, %rd4314;
	// end inline asm
	// begin inline asm
	mul.lo.u64 %rd5150, %rd5151, %rd4314;
	// end inline asm
	add.s64 	%rd5287, %rd5150, %rd5141;
	// begin inline asm
	mul.hi.u64 %rd5153, %rd5175, %rd4296;
	// end inline asm
	// begin inline asm
	mul.lo.u64 %rd5156, %rd5175, %rd4296;
	// end inline asm
	add.s64 	%rd5288, %rd5156, %rd5285;
	setp.lt.u64 	%p223, %rd5288, %rd5156;
	selp.u64 	%rd5289, 1, 0, %p223;
	add.s64 	%rd5290, %rd5153, %rd5289;
	// begin inline asm
	mul.hi.u64 %rd5159, %rd5175, %rd4302;
	// end inline asm
	// begin inline asm
	mul.lo.u64 %rd5162, %rd5175, %rd4302;
	// end inline asm
	add.s64 	%rd5291, %rd5162, %rd5290;
	add.s64 	%rd5292, %rd5291, %rd5286;
	setp.lt.u64 	%p224, %rd5292, %rd5291;
	selp.u64 	%rd5293, 1, 0, %p224;
	add.s64 	%rd5294, %rd5159, %rd5293;
	// begin inline asm
	mul.hi.u64 %rd5165, %rd5175, %rd4308;
	// end inline asm
	// begin inline asm
	mul.lo.u64 %rd5168, %rd5175, %rd4308;
	// end inline asm
	add.s64 	%rd5295, %rd5168, %rd5294;
	add.s64 	%rd5296, %rd5295, %rd5287;
	setp.lt.u64 	%p225, %rd5296, %rd5295;
	selp.u64 	%rd5297, 1, 0, %p225;
	add.s64 	%rd5298, %rd5165, %rd5297;
	// begin inline asm
	mul.hi.u64 %rd5171, %rd5175, %rd4314;
	// end inline asm
	// begin inline asm
	mul.lo.u64 %rd5174, %rd5175, %rd4314;
	// end inline asm
	add.s64 	%rd5299, %rd5174, %rd5298;
	add.s64 	%rd5300, %rd5299, %rd5147;
	setp.lt.u64 	%p226, %rd5300, %rd5299;
	selp.u64 	%rd5301, 1, 0, %p226;
	add.s64 	%rd5302, %rd5171, %rd5301;
	// begin inline asm
	mul.hi.u64 %rd5177, %rd5199, %rd4296;
	// end inline asm
	// begin inline asm
	mul.lo.u64 %rd5180, %rd5199, %rd4296;
	// end inline asm
	add.s64 	%rd5303, %rd5180, %rd5292;
	setp.lt.u64 	%p227, %rd5303, %rd5180;
	selp.u64 	%rd5304, 1, 0, %p227;
	add.s64 	%rd5305, %rd5177, %rd5304;
	// begin inline asm
	mul.hi.u64 %rd5183, %rd5199, %rd4302;
	// end inline asm
	// begin inline asm
	mul.lo.u64 %rd5186, %rd5199, %rd4302;
	// end inline asm
	add.s64 	%rd5306, %rd5186, %rd5305;
	add.s64 	%rd5307, %rd5306, %rd5296;
	setp.lt.u64 	%p228, %rd5307, %rd5306;
	selp.u64 	%rd5308, 1, 0, %p228;
	add.s64 	%rd5309, %rd5183, %rd5308;
	// begin inline asm
	mul.hi.u64 %rd5189, %rd5199, %rd4308;
	// end inline asm
	// begin inline asm
	mul.lo.u64 %rd5192, %rd5199, %rd4308;
	// end inline asm
	add.s64 	%rd5310, %rd5192, %rd5309;
	add.s64 	%rd5311, %rd5310, %rd5300;
	setp.lt.u64 	%p229, %rd5311, %rd5310;
	selp.u64 	%rd5312, 1, 0, %p229;
	add.s64 	%rd5313, %rd5189, %rd5312;
	// begin inline asm
	mul.hi.u64 %rd5195, %rd5199, %rd4314;
	// end inline asm
	// begin inline asm
	mul.lo.u64 %rd5198, %rd5199, %rd4314;
	// end inline asm
	add.s64 	%rd5314, %rd5198, %rd5313;
	add.s64 	%rd5315, %rd5314, %rd5302;
	setp.lt.u64 	%p230, %rd5315, %rd5314;
	selp.u64 	%rd5316, 1, 0, %p230;
	add.s64 	%rd5317, %rd5195, %rd5316;
	// begin inline asm
	mul.hi.u64 %rd5201, %rd5223, %rd4296;
	// end inline asm
	// begin inline asm
	mul.lo.u64 %rd5204, %rd5223, %rd4296;
	// end inline asm
	add.s64 	%rd5318, %rd5204, %rd5307;
	setp.lt.u64 	%p231, %rd5318, %rd5204;
	selp.u64 	%rd5319, 1, 0, %p231;
	add.s64 	%rd5320, %rd5201, %rd5319;
	// begin inline asm
	mul.hi.u64 %rd5207, %rd5223, %rd4302;
	// end inline asm
	// begin inline asm
	mul.lo.u64 %rd5210, %rd5223, %rd4302;
	// end inline asm
	add.s64 	%rd5321, %rd5210, %rd5320;
	add.s64 	%rd29287, %rd5321, %rd5311;
	setp.lt.u64 	%p232, %rd29287, %rd5321;
	selp.u64 	%rd5322, 1, 0, %p232;
	add.s64 	%rd5323, %rd5207, %rd5322;
	// begin inline asm
	mul.hi.u64 %rd5213, %rd5223, %rd4308;
	// end inline asm
	// begin inline asm
	mul.lo.u64 %rd5216, %rd5223, %rd4308;
	// end inline asm
	add.s64 	%rd5324, %rd5216, %rd5323;
	add.s64 	%rd29286, %rd5324, %rd5315;
	setp.lt.u64 	%p233, %rd29286, %rd5324;
	selp.u64 	%rd5325, 1, 0, %p233;
	add.s64 	%rd5326, %rd5213, %rd5325;
	// begin inline asm
	mul.hi.u64 %rd5219, %rd5223, %rd4314;
	// end inline asm
	// begin inline asm
	mul.lo.u64 %rd5222, %rd5223, %rd4314;
	// end inline asm
	add.s64 	%rd5327, %rd5222, %rd5326;
	add.s64 	%rd29285, %rd5327, %rd5317;
	setp.lt.u64 	%p234, %rd29285, %rd5327;
	selp.u64 	%rd5328, 1, 0, %p234;
	add.s64 	%rd29284, %rd5219, %rd5328;
	mul.lo.s64 	%rd5247, %rd5249, %rd5132;
	// begin inline asm
	mul.hi.u64 %rd5225, %rd5247, %rd29505;
	// end inline asm
	// begin inline asm
	mul.lo.u64 %rd5228, %rd5247, %rd29505;
	// end inline asm
	not.b64 	%rd5329, %rd5132;
	setp.gt.u64 	%p235, %rd5228, %rd5329;
	selp.u64 	%rd5330, 1, 0, %p235;
	add.s64 	%rd5331, %rd5225, %rd5330;
	// begin inline asm
	mul.hi.u64 %rd5231, %rd5247, %rd29504;
	// end inline asm
	// begin inline asm
	mul.lo.u64 %rd5234, %rd5247, %rd29504;
	// end inline asm
	add.s64 	%rd5332, %rd5234, %rd5331;
	add.s64 	%rd334, %rd5332, %rd5288;
	setp.lt.u64 	%p236, %rd334, %rd5332;
	selp.u64 	%rd5333, 1, 0, %p236;
	add.s64 	%rd5334, %rd5231, %rd5333;
	// begin inline asm
	mul.hi.u64 %rd5237, %rd5247, %rd29503;
	// end inline asm
	// begin inline asm
	mul.lo.u64 %rd5240, %rd5247, %rd29503;
	// end inline asm
	add.s64 	%rd5335, %rd5240, %rd5334;
	add.s64 	%rd335, %rd5335, %rd5303;
	setp.lt.u64 	%p237, %rd335, %rd5335;
	selp.u64 	%rd5336, 1, 0, %p237;
	add.s64 	%rd5337, %rd5237, %rd5336;
	// begin inline asm
	mul.hi.u64 %rd5243, %rd5247, %rd29502;
	// end inline asm
	// begin inline asm
	mul.lo.u64 %rd5246, %rd5247, %rd29502;
	// end inline asm
	add.s64 	%rd5338, %rd5246, %rd5337;
	add.s64 	%rd336, %rd5338, %rd5318;
	setp.lt.u64 	%p238, %rd336, %rd5338;
	selp.u64 	%rd5339, 1, 0, %p238;
	add.s64 	%rd337, %rd5243, %rd5339;
	setp.eq.s64 	%p239, %rd337, 0;
	@%p239 bra 	$L__BB3_56;
	add.s64 	%rd338, %rd29287, %rd337;
	setp.ge.u64 	%p240, %rd338, %rd29287;
	mov.u64 	%rd29287, %rd338;
	@%p240 bra 	$L__BB3_56;
	add.s64 	%rd29286, %rd29286, 1;
	setp.ne.s64 	%p241, %rd29286, 0;
	mov.u64 	%rd29287, %rd338;
	@%p241 bra 	$L__BB3_56;
	add.s64 	%rd29285, %rd29285, 1;
	setp.eq.s64 	%p242, %rd29285, 0;
	selp.u64 	%rd5341, 1, 0, %p242;
	add.s64 	%rd29284, %rd29284, %rd5341;
	mov.b64 	%rd29286, 0;
	mov.u64 	%rd29287, %rd338;
$L__BB3_56:
	ld.const.u64 	%rd5366, [_ZN3lux4cuda5bn2549BN254_INVE];
	mul.lo.s64 	%rd5364, %rd5366, %rd334;
	// begin inline asm
	mul.hi.u64 %rd5342, %rd5364, %rd29505;
	// end inline asm
	// begin inline asm
	mul.lo.u64 %rd5345, %rd5364, %rd29505;
	// end inline asm
	not.b64 	%rd5367, %rd334;
	setp.gt.u64 	%p243, %rd5345, %rd5367;
	selp.u64 	%rd5368, 1, 0, %p243;
	add.s64 	%rd5369, %rd5342, %rd5368;
	// begin inline asm
	mul.hi.u64 %rd5348, %rd5364, %rd29504;
	// end inline asm
	// begin inline asm
	mul.lo.u64 %rd5351, %rd5364, %rd29504;
	// end inline asm
	add.s64 	%rd5370, %rd5351, %rd5369;
	add.s64 	%rd346, %rd5370, %rd335;
	setp.lt.u64 	%p244, %rd346, %rd5370;
	selp.u64 	%rd5371, 1, 0, %p244;
	add.s64 	%rd5372, %rd5348, %rd5371;
	// begin inline asm
	mul.hi.u64 %rd5354, %rd5364, %rd29503;
	// end inline asm
	// begin inline asm
	mul.lo.u64 %rd5357, %rd5364, %rd29503;
	// end inline asm
	add.s64 	%rd5373, %rd5357, %rd5372;
	add.s64 	%rd347, %rd5373, %rd336;
	setp.lt.u64 	%p245, %rd347, %rd5373;
	selp.u64 	%rd5374, 1, 0, %p245;
	add.s64 	%rd5375, %rd5354, %rd5374;
	// begin inline asm
	mul.hi.u64 %rd5360, %rd5364, %rd29502;
	// end inline asm
	// begin inline asm
	mul.lo.u64 %rd5363, %rd5364, %rd29502;
	// end inline asm
	add.s64 	%rd5376, %rd5363, %rd5375;
	add.s64 	%rd348, %rd5376, %rd29287;
	setp.lt.u64 	%p246, %rd348, %rd5376;
	selp.u64 	%rd5377, 1, 0, %p246;
	add.s64 	%rd349, %rd5360, %rd5377;
	setp.eq.s64 	%p247, %rd349, 0;
	@%p247 bra 	$L__BB3_59;
	add.s64 	%rd350, %rd29286, %rd349;
	setp.ge.u64 	%p248, %rd350, %rd29286;
	mov.u64 	%rd29286, %rd350;
	@%p248 bra 	$L__BB3_59;
	add.s64 	%rd29285, %rd29285, 1;
	setp.eq.s64 	%p249, %rd29285, 0;
	selp.u64 	%rd5378, 1, 0, %p249;
	add.s64 	%rd29284, %rd29284, %rd5378;
$L__BB3_59:
	ld.const.u64 	%rd5403, [_ZN3lux4cuda5bn2549BN254_INVE];
	mul.lo.s64 	%rd5401, %rd5403, %rd346;
	// begin inline asm
	mul.hi.u64 %rd5379, %rd5401, %rd29505;
	// end inline asm
	// begin inline asm
	mul.lo.u64 %rd5382, %rd5401, %rd29505;
	// end inline asm
	not.b64 	%rd5404, %rd346;
	setp.gt.u64 	%p250, %rd5382, %rd5404;
	selp.u64 	%rd5405, 1, 0, %p250;
	add.s64 	%rd5406, %rd5379, %rd5405;
	// begin inline asm
	mul.hi.u64 %rd5385, %rd5401, %rd29504;
	// end inline asm
	// begin inline asm
	mul.lo.u64 %rd5388, %rd5401, %rd29504;
	// end inline asm
	add.s64 	%rd5407, %rd5388, %rd5406;
	add.s64 	%rd356, %rd5407, %rd347;
	setp.lt.u64 	%p251, %rd356, %rd5407;
	selp.u64 	%rd5408, 1, 0, %p251;
	add.s64 	%rd5409, %rd5385, %rd5408;
	// begin inline asm
	mul.hi.u64 %rd5391, %rd5401, %rd29503;
	// end inline asm
	// begin inline asm
	mul.lo.u64 %rd5394, %rd5401, %rd29503;
	// end inline asm
	add.s64 	%rd5410, %rd5394, %rd5409;
	add.s64 	%rd357, %rd5410, %rd348;
	setp.lt.u64 	%p252, %rd357, %rd5410;
	selp.u64 	%rd5411, 1, 0, %p252;
	add.s64 	%rd5412, %rd5391, %rd5411;
	// begin inline asm
	mul.hi.u64 %rd5397, %rd5401, %rd29502;
	// end inline asm
	// begin inline asm
	mul.lo.u64 %rd5400, %rd5401, %rd29502;
	// end inline asm
	add.s64 	%rd5413, %rd5400, %rd5412;
	add.s64 	%rd358, %rd5413, %rd29286;
	setp.lt.u64 	%p253, %rd358, %rd5413;
	selp.u64 	%rd5414, 1, 0, %p253;
	add.s64 	%rd359, %rd5397, %rd5414;
	setp.eq.s64 	%p254, %rd359, 0;
	@%p254 bra 	$L__BB3_61;
	add.s64 	%rd360, %rd29285, %rd359;
	setp.lt.u64 	%p255, %rd360, %rd29285;
	selp.u64 	%rd5415, 1, 0, %p255;
	add.s64 	%rd29284, %rd29284, %rd5415;
	mov.u64 	%rd29285, %rd360;
$L__BB3_61:
	ld.const.u64 	%rd5560, [_ZN3lux4cuda5bn2549BN254_INVE];
	mul.lo.s64 	%rd5438, %rd5560, %rd356;
	// begin inline asm
	mul.hi.u64 %rd5416, %rd5438, %rd29505;
	// end inline asm
	// begin inline asm
	mul.lo.u64 %rd5419, %rd5438, %rd29505;
	// end inline asm
	not.b64 	%rd5561, %rd356;
	setp.gt.u64 	%p256, %rd5419, %rd5561;
	selp.u64 	%rd5562, 1, 0, %p256;
	add.s64 	%rd5563, %rd5416, %rd5562;
	// begin inline asm
	mul.hi.u64 %rd5422, %rd5438, %rd29504;
	// end inline asm
	// begin inline asm
	mul.lo.u64 %rd5425, %rd5438, %rd29504;
	// end inline asm
	add.s64 	%rd5564, %rd5425, %rd5563;
	add.s64 	%rd5565, %rd5564, %rd357;
	setp.lt.u64 	%p257, %rd5565, %rd5564;
	selp.u64 	%rd5566, 1, 0, %p257;
	add.s64 	%rd5567, %rd5422, %rd5566;
	// begin inline asm
	mul.hi.u64 %rd5428, %rd5438, %rd29503;
	// end inline asm
	// begin inline asm
	mul.lo.u64 %rd5431, %rd5438, %rd29503;
	// end inline asm
	add.s64 	%rd5568, %rd5431, %rd5567;
	add.s64 	%rd5569, %rd5568, %rd358;
	setp.lt.u64 	%p258, %rd5569, %rd5568;
	selp.u64 	%rd5570, 1, 0, %p258;
	add.s64 	%rd5571, %rd5428, %rd5570;
	// begin inline asm
	mul.hi.u64 %rd5434, %rd5438, %rd29502;
	// end inline asm
	// begin inline asm
	mul.lo.u64 %rd5437, %rd5438, %rd29502;
	// end inline asm
	add.s64 	%rd5572, %rd5437, %rd5571;
	add.s64 	%rd5573, %rd5572, %rd29285;
	setp.lt.u64 	%p259, %rd5573, %rd5572;
	selp.u64 	%rd5574, 1, 0, %p259;
	add.s64 	%rd5575, %rd5434, %rd5574;
	add.s64 	%rd5576, %rd29284, %rd5575;
	ld.const.u64 	%rd5577, [_ZN3lux4cuda5bn2547BN254_PE];
	setp.lt.u64 	%p260, %rd5565, %rd5577;
	selp.u64 	%rd5578, 1, 0, %p260;
	selp.s64 	%rd5579, -1, 0, %p260;
	add.s64 	%rd5580, %rd5569, %rd5579;
	setp.lt.u64 	%p261, %rd5569, %rd5578;
	selp.u64 	%rd5581, 1, 0, %p261;
	ld.const.u64 	%rd5582, [_ZN3lux4cuda5bn2547BN254_PE+8];
	sub.s64 	%rd5583, %rd5580, %rd5582;
	setp.lt.u64 	%p262, %rd5580, %rd5582;
	selp.u64 	%rd5584, 1, 0, %p262;
	add.s64 	%rd5585, %rd5584, %rd5581;
	sub.s64 	%rd5586, %rd5573, %rd5585;
	setp.lt.u64 	%p263, %rd5573, %rd5585;
	selp.u64 	%rd5587, 1, 0, %p263;
	ld.const.u64 	%rd5588, [_ZN3lux4cuda5bn2547BN254_PE+16];
	sub.s64 	%rd5589, %rd5586, %rd5588;
	setp.lt.u64 	%p264, %rd5586, %rd5588;
	selp.u64 	%rd5590, 1, 0, %p264;
	add.s64 	%rd5591, %rd5590, %rd5587;
	sub.s64 	%rd5592, %rd5576, %rd5591;
	setp.ge.u64 	%p265, %rd5576, %rd5591;
	ld.const.u64 	%rd5593, [_ZN3lux4cuda5bn2547BN254_PE+24];
	sub.s64 	%rd5594, %rd5592, %rd5593;
	setp.ge.u64 	%p266, %rd5592, %rd5593;
	and.pred  	%p267, %p265, %p266;
	selp.b64 	%rd364, %rd5594, %rd5576, %p267;
	selp.b64 	%rd365, %rd5589, %rd5573, %p267;
	selp.b64 	%rd366, %rd5583, %rd5569, %p267;
	selp.b64 	%rd5595, %rd5577, 0, %p267;
	sub.s64 	%rd367, %rd5565, %rd5595;
	// begin inline asm
	mul.hi.u64 %rd5440, %rd29625, %rd29217;
	// end inline asm
	// begin inline asm
	mul.lo.u64 %rd5443, %rd29625, %rd29217;
	// end inline asm
	// begin inline asm
	mul.hi.u64 %rd5446, %rd29625, %rd29216;
	// end inline asm
	// begin inline asm
	mul.lo.u64 %rd5449, %rd29625, %rd29216;
	// end inline asm
	add.s64 	%rd5596, %rd5449, %rd5440;
	// begin inline asm
	mul.hi.u64 %rd5452, %rd29625, %rd29215;
	// end inline asm
	// begin inline asm
	mul.lo.u64 %rd5455, %rd29625, %rd29215;
	// end inline asm
	add.s64 	%rd5597, %rd5455, %rd5446;
	// begin inline asm
	mul.hi.u64 %rd5458, %rd29625, %rd29214;
	// end inline asm
	// begin inline asm
	mul.lo.u64 %rd5461, %rd29625, %rd29214;
	// end inline asm
	add.s64 	%rd5598, %rd5461, %rd5452;
	// begin inline asm
	mul.hi.u64 %rd5464, %rd29626, %rd29217;
	// end inline asm
	// begin inline asm
	mul.lo.u64 %rd5467, %rd29626, %rd29217;
	// end inline asm
	add.s64 	%rd5599, %rd5467, %rd5596;
	setp.lt.u64 	%p268, %rd5599, %rd5467;
	selp.u64 	%rd5600, 1, 0, %p268;
	add.s64 	%rd5601, %rd5464, %rd5600;
	// begin inline asm
	mul.hi.u64 %rd5470, %rd29626, %rd29216;
	// end inline asm
	// begin inline asm
	mul.lo.u64 %rd5473, %rd29626, %rd29216;
	// end inline asm
	add.s64 	%rd5602, %rd5473, %rd5601;
	add.s64 	%rd5603, %rd5602, %rd5597;
	setp.lt.u64 	%p269, %rd5603, %rd5602;
	selp.u64 	%rd5604, 1, 0, %p269;
	add.s64 	%rd5605, %rd5470, %rd5604;
	// begin inline asm
	mul.hi.u64 %rd5476, %rd29626, %rd29215;
	// end inline asm
	// begin inline asm
	mul.lo.u64 %rd5479, %rd29626, %rd29215;
	// end inline asm
	add.s64 	%rd5606, %rd5479, %rd5605;
	add.s64 	%rd5607, %rd5606, %rd5598;
	setp.lt.u64 	%p270, %rd5607, %rd5606;
	selp.u64 	%rd5608, 1, 0, %p270;
	add.s64 	%rd5609, %rd5476, %rd5608;
	// begin inline asm
	mul.hi.u64 %rd5482, %rd29626, %rd29214;
	// end inline asm
	// begin inline asm
	mul.lo.u64 %rd5485, %rd29626, %rd29214;
	// end inline asm
	add.s64 	%rd5610, %rd5485, %rd5609;
	add.s64 	%rd5611, %rd5610, %rd5458;
	setp.lt.u64 	%p271, %rd5611, %rd5610;
	selp.u64 	%rd5612, 1, 0, %p271;
	add.s64 	%rd5613, %rd5482, %rd5612;
	// begin inline asm
	mul.hi.u64 %rd5488, %rd29627, %rd29217;
	// end inline asm
	// begin inline asm
	mul.lo.u64 %rd5491, %rd29627, %rd29217;
	// end inline asm
	add.s64 	%rd5614, %rd5491, %rd5603;
	setp.lt.u64 	%p272, %rd5614, %rd5491;
	selp.u64 	%rd5615, 1, 0, %p272;
	add.s64 	%rd5616, %rd5488, %rd5615;
	// begin inline asm
	mul.hi.u64 %rd5494, %rd29627, %rd29216;
	// end inline asm
	// begin inline asm
	mul.lo.u64 %rd5497, %rd29627, %rd29216;
	// end inline asm
	add.s64 	%rd5617, %rd5497, %rd5616;
	add.s64 	%rd5618, %rd5617, %rd5607;
	setp.lt.u64 	%p273, %rd5618, %rd5617;
	selp.u64 	%rd5619, 1, 0, %p273;
	add.s64 	%rd5620, %rd5494, %rd5619;
	// begin inline asm
	mul.hi.u64 %rd5500, %rd29627, %rd29215;
	// end inline asm
	// begin inline asm
	mul.lo.u64 %rd5503, %rd29627, %rd29215;
	// end inline asm
	add.s64 	%rd5621, %rd5503, %rd5620;
	add.s64 	%rd5622, %rd5621, %rd5611;
	setp.lt.u64 	%p274, %rd5622, %rd5621;
	selp.u64 	%rd5623, 1, 0, %p274;
	add.s64 	%rd5624, %rd5500, %rd5623;
	// begin inline asm
	mul.hi.u64 %rd5506, %rd29627, %rd29214;
	// end inline asm
	// begin inline asm
	mul.lo.u64 %rd5509, %rd29627, %rd29214;
	// end inline asm
	add.s64 	%rd5625, %rd5509, %rd5624;
	add.s64 	%rd5626, %rd5625, %rd5613;
	setp.lt.u64 	%p275, %rd5626, %rd5625;
	selp.u64 	%rd5627, 1, 0, %p275;
	add.s64 	%rd5628, %rd5506, %rd5627;
	// begin inline asm
	mul.hi.u64 %rd5512, %rd29628, %rd29217;
	// end inline asm
	// begin inline asm
	mul.lo.u64 %rd5515, %rd29628, %rd29217;
	// end inline asm
	add.s64 	%rd5629, %rd5515, %rd5618;
	setp.lt.u64 	%p276, %rd5629, %rd5515;
	selp.u64 	%rd5630, 1, 0, %p276;
	add.s64 	%rd5631, %rd5512, %rd5630;
	// begin inline asm
	mul.hi.u64 %rd5518, %rd29628, %rd29216;
	// end inline asm
	// begin inline asm
	mul.lo.u64 %rd5521, %rd29628, %rd29216;
	// end inline asm
	add.s64 	%rd5632, %rd5521, %rd5631;
	add.s64 	%rd29296, %rd5632, %rd5622;
	setp.lt.u64 	%p277, %rd29296, %rd5632;
	selp.u64 	%rd5633, 1, 0, %p277;
	add.s64 	%rd5634, %rd5518, %rd5633;
	// begin inline asm
	mul.hi.u64 %rd5524, %rd29628, %rd29215;
	// end inline asm
	// begin inline asm
	mul.lo.u64 %rd5527, %rd29628, %rd29215;
	// end inline asm
	add.s64 	%rd5635, %rd5527, %rd5634;
	add.s64 	%rd29295, %rd5635, %rd5626;
	setp.lt.u64 	%p278, %rd29295, %rd5635;
	selp.u64 	%rd5636, 1, 0, %p278;
	add.s64 	%rd5637, %rd5524, %rd5636;
	// begin inline asm
	mul.hi.u64 %rd5530, %rd29628, %rd29214;
	// end inline asm
	// begin inline asm
	mul.lo.u64 %rd5533, %rd29628, %rd29214;
	// end inline asm
	add.s64 	%rd5638, %rd5533, %rd5637;
	add.s64 	%rd29294, %rd5638, %rd5628;
	setp.lt.u64 	%p279, %rd29294, %rd5638;
	selp.u64 	%rd5639, 1, 0, %p279;
	add.s64 	%rd29293, %rd5530, %rd5639;
	mul.lo.s64 	%rd5558, %rd5560, %rd5443;
	// begin inline asm
	mul.hi.u64 %rd5536, %rd5558, %rd29505;
	// end inline asm
	// begin inline asm
	mul.lo.u64 %rd5539, %rd5558, %rd29505;
	// end inline asm
	not.b64 	%rd5640, %rd5443;
	setp.gt.u64 	%p280, %rd5539, %rd5640;
	selp.u64 	%rd5641, 1, 0, %p280;
	add.s64 	%rd5642, %rd5536, %rd5641;
	// begin inline asm
	mul.hi.u64 %rd5542, %rd5558, %rd29504;
	// end inline asm
	// begin inline asm
	mul.lo.u64 %rd5545, %rd5558, %rd29504;
	// end inline asm
	add.s64 	%rd5643, %rd5545, %rd5642;
	add.s64 	%rd372, %rd5643, %rd5599;
	setp.lt.u64 	%p281, %rd372, %rd5643;
	selp.u64 	%rd5644, 1, 0, %p281;
	add.s64 	%rd5645, %rd5542, %rd5644;
	// begin inline asm
	mul.hi.u64 %rd5548, %rd5558, %rd29503;
	// end inline asm
	// begin inline asm
	mul.lo.u64 %rd5551, %rd5558, %rd29503;
	// end inline asm
	add.s64 	%rd5646, %rd5551, %rd5645;
	add.s64 	%rd373, %rd5646, %rd5614;
	setp.lt.u64 	%p282, %rd373, %rd5646;
	selp.u64 	%rd5647, 1, 0, %p282;
	add.s64 	%rd5648, %rd5548, %rd5647;
	// begin inline asm
	mul.hi.u64 %rd5554, %rd5558, %rd29502;
	// end inline asm
	// begin inline asm
	mul.lo.u64 %rd5557, %rd5558, %rd29502;
	// end inline asm
	add.s64 	%rd5649, %rd5557, %rd5648;
	add.s64 	%rd374, %rd5649, %rd5629;
	setp.lt.u64 	%p283, %rd374, %rd5649;
	selp.u64 	%rd5650, 1, 0, %p283;
	add.s64 	%rd375, %rd5554, %rd5650;
	setp.eq.s64 	%p284, %rd375, 0;
	@%p284 bra 	$L__BB3_65;
	add.s64 	%rd376, %rd29296, %rd375;
	setp.ge.u64 	%p285, %rd376, %rd29296;
	mov.u64 	%rd29296, %rd376;
	@%p285 bra 	$L__BB3_65;
	add.s64 	%rd29295, %rd29295, 1;
	setp.ne.s64 	%p286, %rd29295, 0;
	mov.u64 	%rd29296, %rd376;
	@%p286 bra 	$L__BB3_65;
	add.s64 	%rd29294, %rd29294, 1;
	setp.eq.s64 	%p287, %rd29294, 0;
	selp.u64 	%rd5652, 1, 0, %p287;
	add.s64 	%rd29293, %rd29293, %rd5652;
	mov.b64 	%rd29295, 0;
	mov.u64 	%rd29296, %rd376;
$L__BB3_65:
	ld.const.u64 	%rd5677, [_ZN3lux4cuda5bn2549BN254_INVE];
	mul.lo.s64 	%rd5675, %rd5677, %rd372;
	// begin inline asm
	mul.hi.u64 %rd5653, %rd5675, %rd29505;
	// end inline asm
	// begin inline asm
	mul.lo.u64 %rd5656, %rd5675, %rd29505;
	// end inline asm
	not.b64 	%rd5678, %rd372;
	setp.gt.u64 	%p288, %rd5656, %rd5678;
	selp.u64 	%rd5679, 1, 0, %p288;
	add.s64 	%rd5680, %rd5653, %rd5679;
	// begin inline asm
	mul.hi.u64 %rd5659, %rd5675, %rd29504;
	// end inline asm
	// begin inline asm
	mul.lo.u64 %rd5662, %rd5675, %rd29504;
	// end inline asm
	add.s64 	%rd5681, %rd5662, %rd5680;
	add.s64 	%rd384, %rd5681, %rd373;
	setp.lt.u64 	%p289, %rd384, %rd5681;
	selp.u64 	%rd5682, 1, 0, %p289;
	add.s64 	%rd5683, %rd5659, %rd5682;
	// begin inline asm
	mul.hi.u64 %rd5665, %rd5675, %rd29503;
	// end inline asm
	// begin inline asm
	mul.lo.u64 %rd5668, %rd5675, %rd29503;
	// end inline asm
	add.s64 	%rd5684, %rd5668, %rd5683;
	add.s64 	%rd385, %rd5684, %rd374;
	setp.lt.u64 	%p290, %rd385, %rd5684;
	selp.u64 	%rd5685, 1, 0, %p290;
	add.s64 	%rd5686, %rd5665, %rd5685;
	// begin inline asm
	mul.hi.u64 %rd5671, %rd5675, %rd29502;
	// end inline asm
	// begin inline asm
	mul.lo.u64 %rd5674, %rd5675, %rd29502;
	// end inline asm
	add.s64 	%rd5687, %rd5674, %rd5686;
	add.s64 	%rd386, %rd5687, %rd29296;
	setp.lt.u64 	%p291, %rd386, %rd5687;
	selp.u64 	%rd5688, 1, 0, %p291;
	add.s64 	%rd387, %rd5671, %rd5688;
	setp.eq.s64 	%p292, %rd387, 0;
	@%p292 bra 	$L__BB3_68;
	add.s64 	%rd388, %rd29295, %rd387;
	setp.ge.u64 	%p293, %rd388, %rd29295;
	mov.u64 	%rd29295, %rd388;
	@%p293 bra 	$L__BB3_68;
	add.s64 	%rd29294, %rd29294, 1;
	setp.eq.s64 	%p294, %rd29294, 0;
	selp.u64 	%rd5689, 1, 0, %p294;
	add.s64 	%rd29293, %rd29293, %rd5689;
$L__BB3_68:
	ld.const.u64 	%rd5714, [_ZN3lux4cuda5bn2549BN254_INVE];
	mul.lo.s64 	%rd5712, %rd5714, %rd384;
	// begin inline asm
	mul.hi.u64 %rd5690, %rd5712, %rd29505;
	// end inline asm
	// begin inline asm
	mul.lo.u64 %rd5693, %rd5712, %rd29505;
	// end inline asm
	not.b64 	%rd5715, %rd384;
	setp.gt.u64 	%p295, %rd5693, %rd5715;
	selp.u64 	%rd5716, 1, 0, %p295;
	add.s64 	%rd5717, %rd5690, %rd5716;
	// begin inline asm
	mul.hi.u64 %rd5696, %rd5712, %rd29504;
	// end inline asm
	// begin inline asm
	mul.lo.u64 %rd5699, %rd5712, %rd29504;
	// end inline asm
	add.s64 	%rd5718, %rd5699, %rd5717;
	add.s64 	%rd394, %rd5718, %rd385;
	setp.lt.u64 	%p296, %rd394, %rd5718;
	selp.u64 	%rd5719, 1, 0, %p296;
	add.s64 	%rd5720, %rd5696, %rd5719;
	// begin inline asm
	mul.hi.u64 %rd5702, %rd5712, %rd29503;
	// end inline asm
	// begin inline asm
	mul.lo.u64 %rd5705, %rd5712, %rd29503;
	// end inline asm
	add.s64 	%rd5721, %rd5705, %rd5720;
	add.s64 	%rd395, %rd5721, %rd386;
	setp.lt.u64 	%p297, %rd395, %rd5721;
	selp.u64 	%rd5722, 1, 0, %p297;
	add.s64 	%rd5723, %rd5702, %rd5722;
	// begin inline asm
	mul.hi.u64 %rd5708, %rd5712, %rd29502;
	// end inline asm
	// begin inline asm
	mul.lo.u64 %rd5711, %rd5712, %rd29502;
	// end inline asm
	add.s64 	%rd5724, %rd5711, %rd5723;
	add.s64 	%rd396, %rd5724, %rd29295;
	setp.lt.u64 	%p298, %rd396, %rd5724;
	selp.u64 	%rd5725, 1, 0, %p298;
	add.s64 	%rd397, %rd5708, %rd5725;
	setp.eq.s64 	%p299, %rd397, 0;
	@%p299 bra 	$L__BB3_70;
	add.s64 	%rd398, %rd29294, %rd397;
	setp.lt.u64 	%p300, %rd398, %rd29294;
	selp.u64 	%rd5726, 1, 0, %p300;
	add.s64 	%rd29293, %rd29293, %rd5726;
	mov.u64 	%rd29294, %rd398;
$L__BB3_70:
	ld.const.u64 	%rd5871, [_ZN3lux4cuda5bn2549BN254_INVE];
	mul.lo.s64 	%rd5749, %rd5871, %rd394;
	// begin inline asm
	mul.hi.u64 %rd5727, %rd5749, %rd29505;
	// end inline asm
	// begin inline asm
	mul.lo.u64 %rd5730, %rd5749, %rd29505;
	// end inline asm
	not.b64 	%rd5872, %rd394;
	setp.gt.u64 	%p301, %rd5730, %rd5872;
	selp.u64 	%rd5873, 1, 0, %p301;
	add.s64 	%rd5874, %rd5727, %rd5873;
	// begin inline asm
	mul.hi.u64 %rd5733, %rd5749, %rd29504;
	// end inline asm
	// begin inline asm
	mul.lo.u64 %rd5736, %rd5749, %rd29504;
	// end inline asm
	add.s64 	%rd5875, %rd5736, %rd5874;
	add.s64 	%rd5876, %rd5875, %rd395;
	setp.lt.u64 	%p302, %rd5876, %rd5875;
	selp.u64 	%rd5877, 1, 0, %p302;
	add.s64 	%rd5878, %rd5733, %rd5877;
	// begin inline asm
	mul.hi.u64 %rd5739, %rd5749, %rd29503;
	// end inline asm
	// begin inline asm
	mul.lo.u64 %rd5742, %rd5749, %rd29503;
	// end inline asm
	add.s64 	%rd5879, %rd5742, %rd5878;
	add.s64 	%rd5880, %rd5879, %rd396;
	setp.lt.u64 	%p303, %rd5880, %rd5879;
	selp.u64 	%rd5881, 1, 0, %p303;
	add.s64 	%rd5882, %rd5739, %rd5881;
	// begin inline asm
	mul.hi.u64 %rd5745, %rd5749, %rd29502;
	// end inline asm
	// begin inline asm
	mul.lo.u64 %rd5748, %rd5749, %rd29502;
	// end inline asm
	add.s64 	%rd5883, %rd5748, %rd5882;
	add.s64 	%rd5884, %rd5883, %rd29294;
	setp.lt.u64 	%p304, %rd5884, %rd5883;
	selp.u64 	%rd5885, 1, 0, %p304;
	add.s64 	%rd5886, %rd5745, %rd5885;
	add.s64 	%rd5887, %rd29293, %rd5886;
	ld.const.u64 	%rd5888, [_ZN3lux4cuda5bn2547BN254_PE];
	setp.lt.u64 	%p305, %rd5876, %rd5888;
	selp.u64 	%rd5889, 1, 0, %p305;
	selp.s64 	%rd5890, -1, 0, %p305;
	add.s64 	%rd5891, %rd5880, %rd5890;
	setp.lt.u64 	%p306, %rd5880, %rd5889;
	selp.u64 	%rd5892, 1, 0, %p306;
	ld.const.u64 	%rd5893, [_ZN3lux4cuda5bn2547BN254_PE+8];
	sub.s64 	%rd5894, %rd5891, %rd5893;
	setp.lt.u64 	%p307, %rd5891, %rd5893;
	selp.u64 	%rd5895, 1, 0, %p307;
	add.s64 	%rd5896, %rd5895, %rd5892;
	sub.s64 	%rd5897, %rd5884, %rd5896;
	setp.lt.u64 	%p308, %rd5884, %rd5896;
	selp.u64 	%rd5898, 1, 0, %p308;
	ld.const.u64 	%rd5899, [_ZN3lux4cuda5bn2547BN254_PE+16];
	sub.s64 	%rd5900, %rd5897, %rd5899;
	setp.lt.u64 	%p309, %rd5897, %rd5899;
	selp.u64 	%rd5901, 1, 0, %p309;
	add.s64 	%rd5902, %rd5901, %rd5898;
	sub.s64 	%rd5903, %rd5887, %rd5902;
	setp.ge.u64 	%p310, %rd5887, %rd5902;
	ld.const.u64 	%rd5904, [_ZN3lux4cuda5bn2547BN254_PE+24];
	sub.s64 	%rd5905, %rd5903, %rd5904;
	setp.ge.u64 	%p311, %rd5903, %rd5904;
	and.pred  	%p312, %p310, %p311;
	selp.b64 	%rd5845, %rd5905, %rd5887, %p312;
	selp.b64 	%rd5821, %rd5900, %rd5884, %p312;
	selp.b64 	%rd5797, %rd5894, %rd5880, %p312;
	selp.b64 	%rd5906, %rd5888, 0, %p312;
	sub.s64 	%rd5773, %rd5876, %rd5906;
	// begin inline asm
	mul.hi.u64 %rd5751, %rd5773, %rd181;
	// end inline asm
	// begin inline asm
	mul.lo.u64 %rd5754, %rd5773, %rd181;
	// end inline asm
	// begin inline asm
	mul.hi.u64 %rd5757, %rd5773, %rd180;
	// end inline asm
	// begin inline asm
	mul.lo.u64 %rd5760, %rd5773, %rd180;
	// end inline asm
	add.s64 	%rd5907, %rd5760, %rd5751;
	// begin inline asm
	mul.hi.u64 %rd5763, %rd5773, %rd179;
	// end inline asm
	// begin inline asm
	mul.lo.u64 %rd5766, %rd5773, %rd179;
	// end inline asm
	add.s64 	%rd5908, %rd5766, %rd5757;
	// begin inline asm
	mul.hi.u64 %rd5769, %rd5773, %rd178;
	// end inline asm
	// begin inline asm
	mul.lo.u64 %rd5772, %rd5773, %rd178;
	// end inline asm
	add.s64 	%rd5909, %rd5772, %rd5763;
	// begin inline asm
	mul.hi.u64 %rd5775, %rd5797, %rd181;
	// end inline asm
	// begin inline asm
	mul.lo.u64 %rd5778, %rd5797, %rd181;
	// end inline asm
	add.s64 	%rd5910, %rd5778, %rd5907;
	setp.lt.u64 	%p313, %rd5910, %rd5778;
	selp.u64 	%rd5911, 1, 0, %p313;
	add.s64 	%rd5912, %rd5775, %rd5911;
	// begin inline asm
	mul.hi.u64 %rd5781, %rd5797, %rd180;
	// end inline asm
	// begin inline asm
	mul.lo.u64 %rd5784, %rd5797, %rd180;
	// end inline asm
	add.s64 	%rd5913, %rd5784, %rd5912;
	add.s64 	%rd5914, %rd5913, %rd5908;
	setp.lt.u64 	%p314, %rd5914, %rd5913;
	selp.u64 	%rd5915, 1, 0, %p314;
	add.s64 	%rd5916, %rd5781, %rd5915;
	// begin inline asm
	mul.hi.u64 %rd5787, %rd5797, %rd179;
	// end inline asm
	// begin inline asm
	mul.lo.u64 %rd5790, %rd5797, %rd179;
	// end inline asm
	add.s64 	%rd5917, %rd5790, %rd5916;
	add.s64 	%rd5918, %rd5917, %rd5909;
	setp.lt.u64 	%p315, %rd5918, %rd5917;
	selp.u64 	%rd5919, 1, 0, %p315;
	add.s64 	%rd5920, %rd5787, %rd5919;
	// begin inline asm
	mul.hi.u64 %rd5793, %rd5797, %rd178;
	// end inline asm
	// begin inline asm
	mul.lo.u64 %rd5796, %rd5797, %rd178;
	// end inline asm
	add.s64 	%rd5921, %rd5796, %rd5920;
	add.s64 	%rd5922, %rd5921, %rd5769;
	setp.lt.u64 	%p316, %rd5922, %rd5921;
	selp.u64 	%rd5923, 1, 0, %p316;
	add.s64 	%rd5924, %rd5793, %rd5923;
	// begin inline asm
	mul.hi.u64 %rd5799, %rd5821, %rd181;
	// end inline asm
	// begin inline asm
	mul.lo.u64 %rd5802, %rd5821, %rd181;
	// end inline asm
	add.s64 	%rd5925, %rd5802, %rd5914;
	setp.lt.u64 	%p317, %rd5925, %rd5802;
	selp.u64 	%rd5926, 1, 0, %p317;
	add.s64 	%rd5927, %rd5799, %rd5926;
	// begin inline asm
	mul.hi.u64 %rd5805, %rd5821, %rd180;
	// end inline asm
	// begin inline asm
	mul.lo.u64 %rd5808, %rd5821, %rd180;
	// end inline asm
	add.s64 	%rd5928, %rd5808, %rd5927;
	add.s64 	%rd5929, %rd5928, %rd5918;
	setp.lt.u64 	%p318, %rd5929, %rd5928;
	selp.u64 	%rd5930, 1, 0, %p318;
	add.s64 	%rd5931, %rd5805, %rd5930;
	// begin inline asm
	mul.hi.u64 %rd5811, %rd5821, %rd179;
	// end inline asm
	// begin inline asm
	mul.lo.u64 %rd5814, %rd5821, %rd179;
	// end inline asm
	add.s64 	%rd5932, %rd5814, %rd5931;
	add.s64 	%rd5933, %rd5932, %rd5922;
	setp.lt.u64 	%p319, %rd5933, %rd5932;
	selp.u64 	%rd5934, 1, 0, %p319;
	add.s64 	%rd5935, %rd5811, %rd5934;
	// begin inline asm
	mul.hi.u64 %rd5817, %rd5821, %rd178;
	// end inline asm
	// begin inline asm
	mul.lo.u64 %rd5820, %rd5821, %rd178;
	// end inline asm
	add.s64 	%rd5936, %rd5820, %rd5935;
	add.s64 	%rd5937, %rd5936, %rd5924;
	setp.lt.u64 	%p320, %rd5937, %rd5936;
	selp.u64 	%rd5938, 1, 0, %p320;
	add.s64 	%rd5939, %rd5817, %rd5938;
	// begin inline asm
	mul.hi.u64 %rd5823, %rd5845, %rd181;
	// end inline asm
	// begin inline asm
	mul.lo.u64 %rd5826, %rd5845, %rd181;
	// end inline asm
	add.s64 	%rd5940, %rd5826, %rd5929;
	setp.lt.u64 	%p321, %rd5940, %rd5826;
	selp.u64 	%rd5941, 1, 0, %p321;
	add.s64 	%rd5942, %rd5823, %rd5941;
	// begin inline asm
	mul.hi.u64 %rd5829, %rd5845, %rd180;
	// end inline asm
	// begin inline asm
	mul.lo.u64 %rd5832, %rd5845, %rd180;
	// end inline asm
	add.s64 	%rd5943, %rd5832, %rd5942;
	add.s64 	%rd29305, %rd5943, %rd5933;
	setp.lt.u64 	%p322, %rd29305, %rd5943;
	selp.u64 	%rd5944, 1, 0, %p322;
	add.s64 	%rd5945, %rd5829, %rd5944;
	// begin inline asm
	mul.hi.u64 %rd5835, %rd5845, %rd179;
	// end inline asm
	// begin inline asm
	mul.lo.u64 %rd5838, %rd5845, %rd179;
	// end inline asm
	add.s64 	%rd5946, %rd5838, %rd5945;
	add.s64 	%rd29304, %rd5946, %rd5937;
	setp.lt.u64 	%p323, %rd29304, %rd5946;
	selp.u64 	%rd5947, 1, 0, %p323;
	add.s64 	%rd5948, %rd5835, %rd5947;
	// begin inline asm
	mul.hi.u64 %rd5841, %rd5845, %rd178;
	// end inline asm
	// begin inline asm
	mul.lo.u64 %rd5844, %rd5845, %rd178;
	// end inline asm
	add.s64 	%rd5949, %rd5844, %rd5948;
	add.s64 	%rd29303, %rd5949, %rd5939;
	setp.lt.u64 	%p324, %rd29303, %rd5949;
	selp.u64 	%rd5950, 1, 0, %p324;
	add.s64 	%rd29302, %rd5841, %rd5950;
	mul.lo.s64 	%rd5869, %rd5871, %rd5754;
	// begin inline asm
	mul.hi.u64 %rd5847, %rd5869, %rd29505;
	// end inline asm
	// begin inline asm
	mul.lo.u64 %rd5850, %rd5869, %rd29505;
	// end inline asm
	not.b64 	%rd5951, %rd5754;
	setp.gt.u64 	%p325, %rd5850, %rd5951;
	selp.u64 	%rd5952, 1, 0, %p325;
	add.s64 	%rd5953, %rd5847, %rd5952;
	// begin inline asm
	mul.hi.u64 %rd5853, %rd5869, %rd29504;
	// end inline asm
	// begin inline asm
	mul.lo.u64 %rd5856, %rd5869, %rd29504;
	// end inline asm
	add.s64 	%rd5954, %rd5856, %rd5953;
	add.s64 	%rd406, %rd5954, %rd5910;
	setp.lt.u64 	%p326, %rd406, %rd5954;
	selp.u64 	%rd5955, 1, 0, %p326;
	add.s64 	%rd5956, %rd5853, %rd5955;
	// begin inline asm
	mul.hi.u64 %rd5859, %rd5869, %rd29503;
	// end inline asm
	// begin inline asm
	mul.lo.u64 %rd5862, %rd5869, %rd29503;
	// end inline asm
	add.s64 	%rd5957, %rd5862, %rd5956;
	add.s64 	%rd407, %rd5957, %rd5925;
	setp.lt.u64 	%p327, %rd407, %rd5957;
	selp.u64 	%rd5958, 1, 0, %p327;
	add.s64 	%rd5959, %rd5859, %rd5958;
	// begin inline asm
	mul.hi.u64 %rd5865, %rd5869, %rd29502;
	// end inline asm
	// begin inline asm
	mul.lo.u64 %rd5868, %rd5869, %rd29502;
	// end inline asm
	add.s64 	%rd5960, %rd5868, %rd5959;
	add.s64 	%rd408, %rd5960, %rd5940;
	setp.lt.u64 	%p328, %rd408, %rd5960;
	selp.u64 	%rd5961, 1, 0, %p328;
	add.s64 	%rd409, %rd5865, %rd5961;
	setp.eq.s64 	%p329, %rd409, 0;
	@%p329 bra 	$L__BB3_74;
	add.s64 	%rd410, %rd29305, %rd409;
	setp.ge.u64 	%p330, %rd410, %rd29305;
	mov.u64 	%rd29305, %rd410;
	@%p330 bra 	$L__BB3_74;
	add.s64 	%rd29304, %rd29304, 1;
	setp.ne.s64 	%p331, %rd29304, 0;
	mov.u64 	%rd29305, %rd410;
	@%p331 bra 	$L__BB3_74;
	add.s64 	%rd29303, %rd29303, 1;
	setp.eq.s64 	%p332, %rd29303, 0;
	selp.u64 	%rd5963, 1, 0, %p332;
	add.s64 	%rd29302, %rd29302, %rd5963;
	mov.b64 	%rd29304, 0;
	mov.u64 	%rd29305, %rd410;
$L__BB3_74:
	ld.const.u64 	%rd5988, [_ZN3lux4cuda5bn2549BN254_INVE];
	mul.lo.s64 	%rd5986, %rd5988, %rd406;
	// begin inline asm
	mul.hi.u64 %rd5964, %rd5986, %rd29505;
	// end inline asm
	// begin inline asm
	mul.lo.u64 %rd5967, %rd5986, %rd29505;
	// end inline asm
	not.b64 	%rd5989, %rd406;
	setp.gt.u64 	%p333, %rd5967, %rd5989;
	selp.u64 	%rd5990, 1, 0, %p333;
	add.s64 	%rd5991, %rd5964, %rd5990;
	// begin inline asm
	mul.hi.u64 %rd5970, %rd5986, %rd29504;
	// end inline asm
	// begin inline asm
	mul.lo.u64 %rd5973, %rd5986, %rd29504;
	// end inline asm
	add.s64 	%rd5992, %rd5973, %rd5991;
	add.s64 	%rd418, %rd5992, %rd407;
	setp.lt.u64 	%p334, %rd418, %rd5992;
	selp.u64 	%rd5993, 1, 0, %p334;
	add.s64 	%rd5994, %rd5970, %rd5993;
	// begin inline asm
	mul.hi.u64 %rd5976, %rd5986, %rd29503;
	// end inline asm
	// begin inline asm
	mul.lo.u64 %rd5979, %rd5986, %rd29503;
	// end inline asm
	add.s64 	%rd5995, %rd5979, %rd5994;
	add.s64 	%rd419, %rd5995, %rd408;
	setp.lt.u64 	%p335, %rd419, %rd5995;
	selp.u64 	%rd5996, 1, 0, %p335;
	add.s64 	%rd5997, %rd5976, %rd5996;
	// begin inline asm
	mul.hi.u64 %rd5982, %rd5986, %rd29502;
	// end inline asm
	// begin inline asm
	mul.lo.u64 %rd5985, %rd5986, %rd29502;
	// end inline asm
	add.s64 	%rd5998, %rd5985, %rd5997;
	add.s64 	%rd420, %rd5998, %rd29305;
	setp.lt.u64 	%p336, %rd420, %rd5998;
	selp.u64 	%rd5999, 1, 0, %p336;
	add.s64 	%rd421, %rd5982, %rd5999;
	setp.eq.s64 	%p337, %rd421, 0;
	@%p337 bra 	$L__BB3_77;
	add.s64 	%rd422, %rd29304, %rd421;
	setp.ge.u64 	%p338, %rd422, %rd29304;
	mov.u64 	%rd29304, %rd422;
	@%p338 bra 	$L__BB3_77;
	add.s64 	%rd29303, %rd29303, 1;
	setp.eq.s64 	%p339, %rd29303, 0;
	selp.u64 	%rd6000, 1, 0, %p339;
	add.s64 	%rd29302, %rd29302, %rd6000;
$L__BB3_77:
	ld.const.u64 	%rd6025, [_ZN3lux4cuda5bn2549BN254_INVE];
	mul.lo.s64 	%rd6023, %rd6025, %rd418;
	// begin inline asm
	mul.hi.u64 %rd6001, %rd6023, %rd29505;
	// end inline asm
	// begin inline asm
	mul.lo.u64 %rd6004, %rd6023, %rd29505;
	// end inline asm
	not.b64 	%rd6026, %rd418;
	setp.gt.u64 	%p340, %rd6004, %rd6026;
	selp.u64 	%rd6027, 1, 0, %p340;
	add.s64 	%rd6028, %rd6001, %rd6027;
	// begin inline asm
	mul.hi.u64 %rd6007, %rd6023, %rd29504;
	// end inline asm
	// begin inline asm
	mul.lo.u64 %rd6010, %rd6023, %rd29504;
	// end inline asm
	add.s64 	%rd6029, %rd6010, %rd6028;
	add.s64 	%rd428, %rd6029, %rd419;
	setp.lt.u64 	%p341, %rd428, %rd6029;
	selp.u64 	%rd6030, 1, 0, %p341;
	add.s64 	%rd6031, %rd6007, %rd6030;
	// begin inline asm
	mul.hi.u64 %rd6013, %rd6023, %rd29503;
	// end inline asm
	// begin inline asm
	mul.lo.u64 %rd6016, %rd6023, %rd29503;
	// end inline asm
	add.s64 	%rd6032, %rd6016, %rd6031;
	add.s64 	%rd429, %rd6032, %rd420;
	setp.lt.u64 	%p342, %rd429, %rd6032;
	selp.u64 	%rd6033, 1, 0, %p342;
	add.s64 	%rd6034, %rd6013, %rd6033;
	// begin inline asm
	mul.hi.u64 %rd6019, %rd6023, %rd29502;
	// end inline asm
	// begin inline asm
	mul.lo.u64 %rd6022, %rd6023, %rd29502;
	// end inline asm
	add.s64 	%rd6035, %rd6022, %rd6034;
	add.s64 	%rd430, %rd6035, %rd29304;
	setp.lt.u64 	%p343, %rd430, %rd6035;
	selp.u64 	%rd6036, 1, 0, %p343;
	add.s64 	%rd431, %rd6019, %rd6036;
	setp.eq.s64 	%p344, %rd431, 0;
	@%p344 bra 	$L__BB3_79;
	add.s64 	%rd432, %rd29303, %rd431;
	setp.lt.u64 	%p345, %rd432, %rd29303;
	selp.u64 	%rd6037, 1, 0, %p345;
	add.s64 	%rd29302, %rd29302, %rd6037;
	mov.u64 	%rd29303, %rd432;
$L__BB3_79:
	ld.const.u64 	%rd6062, [_ZN3lux4cuda5bn2547BN254_PE];
	setp.lt.u64 	%p346, %rd292, %rd6062;
	selp.u64 	%rd6063, 1, 0, %p346;
	selp.s64 	%rd6064, -1, 0, %p346;
	add.s64 	%rd6065, %rd293, %rd6064;
	ld.const.u64 	%rd6066, [_ZN3lux4cuda5bn2547BN254_PE+8];
	setp.lt.u64 	%p347, %rd6065, %rd6066;
	selp.u64 	%rd6067, 1, 0, %p347;
	setp.lt.u64 	%p348, %rd293, %rd6063;
	selp.u64 	%rd6068, 1, 0, %p348;
	add.s64 	%rd6069, %rd6067, %rd6068;
	sub.s64 	%rd6070, %rd294, %rd6069;
	ld.const.u64 	%rd6071, [_ZN3lux4cuda5bn2547BN254_PE+16];
	setp.lt.u64 	%p349, %rd6070, %rd6071;
	selp.u64 	%rd6072, 1, 0, %p349;
	setp.lt.u64 	%p350, %rd294, %rd6069;
	selp.u64 	%rd6073, 1, 0, %p350;
	add.s64 	%rd6074, %rd6072, %rd6073;
	sub.s64 	%rd6075, %rd295, %rd6074;
	ld.const.u64 	%rd6076, [_ZN3lux4cuda5bn2547BN254_PE+24];
	setp.ge.u64 	%p351, %rd6075, %rd6076;
	setp.ge.u64 	%p352, %rd295, %rd6074;
	and.pred  	%p353, %p352, %p351;
	sub.s64 	%rd6077, %rd6075, %rd6076;
	selp.b64 	%rd6078, %rd6077, %rd295, %p353;
	sub.s64 	%rd6079, %rd6070, %rd6071;
	selp.b64 	%rd6080, %rd6079, %rd294, %p353;
	sub.s64 	%rd6081, %rd6065, %rd6066;
	selp.b64 	%rd6082, %rd6081, %rd293, %p353;
	selp.b64 	%rd6083, %rd6062, 0, %p353;
	sub.s64 	%rd6084, %rd292, %rd6083;
	ld.const.u64 	%rd6085, [_ZN3lux4cuda5bn2549BN254_INVE];
	mul.lo.s64 	%rd6060, %rd6085, %rd428;
	// begin inline asm
	mul.hi.u64 %rd6038, %rd6060, %rd29505;
	// end inline asm
	// begin inline asm
	mul.lo.u64 %rd6041, %rd6060, %rd29505;
	// end inline asm
	not.b64 	%rd6086, %rd428;
	setp.gt.u64 	%p354, %rd6041, %rd6086;
	selp.u64 	%rd6087, 1, 0, %p354;
	add.s64 	%rd6088, %rd6038, %rd6087;
	// begin inline asm
	mul.hi.u64 %rd6044, %rd6060, %rd29504;
	// end inline asm
	// begin inline asm
	mul.lo.u64 %rd6047, %rd6060, %rd29504;
	// end inline asm
	add.s64 	%rd6089, %rd6047, %rd6088;
	add.s64 	%rd436, %rd6089, %rd429;
	setp.lt.u64 	%p355, %rd436, %rd6089;
	selp.u64 	%rd6090, 1, 0, %p355;
	add.s64 	%rd6091, %rd6044, %rd6090;
	// begin inline asm
	mul.hi.u64 %rd6050, %rd6060, %rd29503;
	// end inline asm
	// begin inline asm
	mul.lo.u64 %rd6053, %rd6060, %rd29503;
	// end inline asm
	add.s64 	%rd6092, %rd6053, %rd6091;
	add.s64 	%rd437, %rd6092, %rd430;
	setp.lt.u64 	%p356, %rd437, %rd6092;
	selp.u64 	%rd6093, 1, 0, %p356;
	add.s64 	%rd6094, %rd6050, %rd6093;
	// begin inline asm
	mul.hi.u64 %rd6056, %rd6060, %rd29502;
	// end inline asm
	// begin inline asm
	mul.lo.u64 %rd6059, %rd6060, %rd29502;
	// end inline asm
	add.s64 	%rd6095, %rd6059, %rd6094;
	add.s64 	%rd438, %rd6095, %rd29303;
	setp.lt.u64 	%p357, %rd438, %rd6095;
	selp.u64 	%rd6096, 1, 0, %p357;
	add.s64 	%rd6097, %rd6056, %rd6096;
	add.s64 	%rd439, %rd29302, %rd6097;
	sub.s64 	%rd29314, %rd6084, %rd257;
	setp.lt.u64 	%p358, %rd6084, %rd257;
	selp.u64 	%rd6098, 1, 0, %p358;
	selp.s64 	%rd6099, -1, 0, %p358;
	add.s64 	%rd6100, %rd6082, %rd6099;
	setp.lt.u64 	%p359, %rd6082, %rd6098;
	selp.u64 	%rd6101, 1, 0, %p359;
	sub.s64 	%rd29313, %rd6100, %rd256;
	setp.lt.u64 	%p360, %rd6100, %rd256;
	selp.u64 	%rd6102, 1, 0, %p360;
	add.s64 	%rd6103, %rd6102, %rd6101;
	sub.s64 	%rd6104, %rd6080, %rd6103;
	setp.lt.u64 	%p361, %rd6080, %rd6103;
	selp.u64 	%rd6105, 1, 0, %p361;
	sub.s64 	%rd29312, %rd6104, %rd255;
	setp.lt.u64 	%p362, %rd6104, %rd255;
	selp.u64 	%rd6106, 1, 0, %p362;
	add.s64 	%rd6107, %rd6106, %rd6105;
	sub.s64 	%rd6108, %rd6078, %rd6107;
	setp.ge.u64 	%p363, %rd6078, %rd6107;
	sub.s64 	%rd29311, %rd6108, %rd254;
	setp.ge.u64 	%p364, %rd6108, %rd254;
	and.pred  	%p365, %p363, %p364;
	@%p365 bra 	$L__BB3_81;
	ld.const.u64 	%rd6109, [_ZN3lux4cuda5bn2547BN254_PE];
	add.s64 	%rd29314, %rd6109, %rd29314;
	setp.lt.u64 	%p366, %rd29314, %rd6109;
	selp.u64 	%rd6110, 1, 0, %p366;
	add.s64 	%rd6111, %rd29313, %rd6110;
	setp.lt.u64 	%p367, %rd6111, %rd29313;
	selp.u64 	%rd6112, 1, 0, %p367;
	ld.const.u64 	%rd6113, [_ZN3lux4cuda5bn2547BN254_PE+8];
	add.s64 	%rd29313, %rd6111, %rd6113;
	setp.lt.u64 	%p368, %rd29313, %rd6111;
	selp.u64 	%rd6114, 1, 0, %p368;
	add.s64 	%rd6115, %rd29312, %rd6112;
	add.s64 	%rd6116, %rd6115, %rd6114;
	setp.lt.u64 	%p369, %rd6116, %rd29312;
	selp.u64 	%rd6117, 1, 0, %p369;
	ld.const.u64 	%rd6118, [_ZN3lux4cuda5bn2547BN254_PE+16];
	add.s64 	%rd29312, %rd6116, %rd6118;
	setp.lt.u64 	%p370, %rd29312, %rd6116;
	selp.u64 	%rd6119, 1, 0, %p370;
	ld.const.u64 	%rd6120, [_ZN3lux4cuda5bn2547BN254_PE+24];
	add.s64 	%rd6121, %rd6120, %rd29311;
	add.s64 	%rd6122, %rd6121, %rd6117;
	add.s64 	%rd29311, %rd6122, %rd6119;
$L__BB3_81:
	ld.const.u64 	%rd6123, [_ZN3lux4cuda5bn2547BN254_PE];
	setp.lt.u64 	%p371, %rd436, %rd6123;
	selp.u64 	%rd6124, 1, 0, %p371;
	selp.s64 	%rd6125, -1, 0, %p371;
	add.s64 	%rd6126, %rd437, %rd6125;
	ld.const.u64 	%rd6127, [_ZN3lux4cuda5bn2547BN254_PE+8];
	setp.lt.u64 	%p372, %rd6126, %rd6127;
	selp.u64 	%rd6128, 1, 0, %p372;
	setp.lt.u64 	%p373, %rd437, %rd6124;
	selp.u64 	%rd6129, 1, 0, %p373;
	add.s64 	%rd6130, %rd6128, %rd6129;
	sub.s64 	%rd6131, %rd438, %rd6130;
	ld.const.u64 	%rd6132, [_ZN3lux4cuda5bn2547BN254_PE+16];
	setp.lt.u64 	%p374, %rd6131, %rd6132;
	selp.u64 	%rd6133, 1, 0, %p374;
	setp.lt.u64 	%p375, %rd438, %rd6130;
	selp.u64 	%rd6134, 1, 0, %p375;
	add.s64 	%rd6135, %rd6133, %rd6134;
	sub.s64 	%rd6136, %rd439, %rd6135;
	ld.const.u64 	%rd6137, [_ZN3lux4cuda5bn2547BN254_PE+24];
	setp.ge.u64 	%p376, %rd6136, %rd6137;
	setp.ge.u64 	%p377, %rd439, %rd6135;
	and.pred  	%p378, %p377, %p376;
	sub.s64 	%rd6138, %rd6136, %rd6137;
	selp.b64 	%rd6139, %rd6138, %rd439, %p378;
	sub.s64 	%rd6140, %rd6131, %rd6132;
	selp.b64 	%rd6141, %rd6140, %rd438, %p378;
	sub.s64 	%rd6142, %rd6126, %rd6127;
	selp.b64 	%rd6143, %rd6142, %rd437, %p378;
	selp.b64 	%rd6144, %rd6123, 0, %p378;
	sub.s64 	%rd6145, %rd436, %rd6144;
	sub.s64 	%rd29318, %rd6145, %rd367;
	setp.lt.u64 	%p379, %rd6145, %rd367;
	selp.u64 	%rd6146, 1, 0, %p379;
	selp.s64 	%rd6147, -1, 0, %p379;
	add.s64 	%rd6148, %rd6143, %rd6147;
	setp.lt.u64 	%p380, %rd6143, %rd6146;
	selp.u64 	%rd6149, 1, 0, %p380;
	sub.s64 	%rd29317, %rd6148, %rd366;
	setp.lt.u64 	%p381, %rd6148, %rd366;
	selp.u64 	%rd6150, 1, 0, %p381;
	add.s64 	%rd6151, %rd6150, %rd6149;
	sub.s64 	%rd6152, %rd6141, %rd6151;
	setp.lt.u64 	%p382, %rd6141, %rd6151;
	selp.u64 	%rd6153, 1, 0, %p382;
	sub.s64 	%rd29316, %rd6152, %rd365;
	setp.lt.u64 	%p383, %rd6152, %rd365;
	selp.u64 	%rd6154, 1, 0, %p383;
	add.s64 	%rd6155, %rd6154, %rd6153;
	sub.s64 	%rd6156, %rd6139, %rd6155;
	setp.ge.u64 	%p384, %rd6139, %rd6155;
	sub.s64 	%rd29315, %rd6156, %rd364;
	setp.ge.u64 	%p385, %rd6156, %rd364;
	and.pred  	%p386, %p384, %p385;
	@%p386 bra 	$L__BB3_83;
	ld.const.u64 	%rd6157, [_ZN3lux4cuda5bn2547BN254_PE];
	add.s64 	%rd29318, %rd6157, %rd29318;
	setp.lt.u64 	%p387, %rd29318, %rd6157;
	selp.u64 	%rd6158, 1, 0, %p387;
	add.s64 	%rd6159, %rd29317, %rd6158;
	setp.lt.u64 	%p388, %rd6159, %rd29317;
	selp.u64 	%rd6160, 1, 0, %p388;
	ld.const.u64 	%rd6161, [_ZN3lux4cuda5bn2547BN254_PE+8];
	add.s64 	%rd29317, %rd6159, %rd6161;
	setp.lt.u64 	%p389, %rd29317, %rd6159;
	selp.u64 	%rd6162, 1, 0, %p389;
	add.s64 	%rd6163, %rd29316, %rd6160;
	add.s64 	%rd6164, %rd6163, %rd6162;
	setp.lt.u64 	%p390, %rd6164, %rd29316;
	selp.u64 	%rd6165, 1, 0, %p390;
	ld.const.u64 	%rd6166, [_ZN3lux4cuda5bn2547BN254_PE+16];
	add.s64 	%rd29316, %rd6164, %rd6166;
	setp.lt.u64 	%p391, %rd29316, %rd6164;
	selp.u64 	%rd6167, 1, 0, %p391;
	ld.const.u64 	%rd6168, [_ZN3lux4cuda5bn2547BN254_PE+24];
	add.s64 	%rd6169, %rd6168, %rd29315;
	add.s64 	%rd6170, %rd6169, %rd6165;
	add.s64 	%rd29315, %rd6170, %rd6167;
$L__BB3_83:
	or.b64  	%rd6171, %rd29318, %rd29317;
	or.b64  	%rd6172, %rd6171, %rd29316;
	or.b64  	%rd6173, %rd6172, %rd29314;
	or.b64  	%rd6174, %rd6173, %rd29313;
	or.b64  	%rd6175, %rd6174, %rd29312;
	or.b64  	%rd6176, %rd6175, %rd29311;
	or.b64  	%rd6177, %rd6176, %rd29315;
	setp.ne.s64 	%p392, %rd6177, 0;
	@%p392 bra 	$L__BB3_158;
	// begin inline asm
	mul.hi.u64 %rd8810, %rd29225, %rd29225;
	// end inline asm
	// begin inline asm
	mul.lo.u64 %rd8813, %rd29225, %rd29225;
	// end inline asm
	// begin inline asm
	mul.hi.u64 %rd8816, %rd29225, %rd29224;
	// end inline asm
	// begin inline asm
	mul.lo.u64 %rd8819, %rd29225, %rd29224;
	// end inline asm
	add.s64 	%rd8930, %rd8819, %rd8810;
	// begin inline asm
	mul.hi.u64 %rd8822, %rd29225, %rd29223;
	// end inline asm
	// begin inline asm
	mul.lo.u64 %rd8825, %rd29225, %rd29223;
	// end inline asm
	add.s64 	%rd8931, %rd8825, %rd8816;
	// begin inline asm
	mul.hi.u64 %rd8828, %rd29225, %rd29222;
	// end inline asm
	// begin inline asm
	mul.lo.u64 %rd8831, %rd29225, %rd29222;
	// end inline asm
	add.s64 	%rd8932, %rd8831, %rd8822;
	// begin inline asm
	mul.hi.u64 %rd8834, %rd29224, %rd29225;
	// end inline asm
	// begin inline asm
	mul.lo.u64 %rd8837, %rd29224, %rd29225;
	// end inline asm
	add.s64 	%rd8933, %rd8837, %rd8930;
	setp.lt.u64 	%p822, %rd8933, %rd8837;
	selp.u64 	%rd8934, 1, 0, %p822;
	add.s64 	%rd8935, %rd8834, %rd8934;
	// begin inline asm
	mul.hi.u64 %rd8840, %rd29224, %rd29224;
	// end inline asm
	// begin inline asm
	mul.lo.u64 %rd8843, %rd29224, %rd29224;
	// end inline asm
	add.s64 	%rd8936, %rd8843, %rd8935;
	add.s64 	%rd8937, %rd8936, %rd8931;
	setp.lt.u64 	%p823, %rd8937, %rd8936;
	selp.u64 	%rd8938, 1, 0, %p823;
	add.s64 	%rd8939, %rd8840, %rd8938;
	// begin inline asm
	mul.hi.u64 %rd8846, %rd29224, %rd29223;
	// end inline asm
	// begin inline asm
	mul.lo.u64 %rd8849, %rd29224, %rd29223;
	// end inline asm
	add.s64 	%rd8940, %rd8849, %rd8939;
	add.s64 	%rd8941, %rd8940, %rd8932;
	setp.lt.u64 	%p824, %rd8941, %rd8940;
	selp.u64 	%rd8942, 1, 0, %p824;
	add.s64 	%rd8943, %rd8846, %rd8942;
	// begin inline asm
	mul.hi.u64 %rd8852, %rd29224, %rd29222;
	// end inline asm
	// begin inline asm
	mul.lo.u64 %rd8855, %rd29224, %rd29222;
	// end inline asm
	add.s64 	%rd8944, %rd8855, %rd8943;
	add.s64 	%rd8945, %rd8944, %rd8828;
	setp.lt.u64 	%p825, %rd8945, %rd8944;
	selp.u64 	%rd8946, 1, 0, %p825;
	add.s64 	%rd8947, %rd8852, %rd8946;
	// begin inline asm
	mul.hi.u64 %rd8858, %rd29223, %rd29225;
	// end inline asm
	// begin inline asm
	mul.lo.u64 %rd8861, %rd29223, %rd29225;
	// end inline asm
	add.s64 	%rd8948, %rd8861, %rd8937;
	setp.lt.u64 	%p826, %rd8948, %rd8861;
	selp.u64 	%rd8949, 1, 0, %p826;
	add.s64 	%rd8950, %rd8858, %rd8949;
	// begin inline asm
	mul.hi.u64 %rd8864, %rd29223, %rd29224;
	// end inline asm
	// begin inline asm
	mul.lo.u64 %rd8867, %rd29223, %rd29224;
	// end inline asm
	add.s64 	%rd8951, %rd8867, %rd8950;
	add.s64 	%rd8952, %rd8951, %rd8941;
	setp.lt.u64 	%p827, %rd8952, %rd8951;
	selp.u64 	%rd8953, 1, 0, %p827;
	add.s64 	%rd8954, %rd8864, %rd8953;
	// begin inline asm
	mul.hi.u64 %rd8870, %rd29223, %rd29223;
	// end inline asm
	// begin inline asm
	mul.lo.u64 %rd8873, %rd29223, %rd29223;
	// end inline asm
	add.s64 	%rd8955, %rd8873, %rd8954;
	add.s64 	%rd8956, %rd8955, %rd8945;
	setp.lt.u64 	%p828, %rd8956, %rd8955;
	selp.u64 	%rd8957, 1, 0, %p828;
	add.s64 	%rd8958, %rd8870, %rd8957;
	// begin inline asm
	mul.hi.u64 %rd8876, %rd29223, %rd29222;
	// end inline asm
	// begin inline asm
	mul.lo.u64 %rd8879, %rd29223, %rd29222;
	// end inline asm
	add.s64 	%rd8959, %rd8879, %rd8958;
	add.s64 	%rd8960, %rd8959, %rd8947;
	setp.lt.u64 	%p829, %rd8960, %rd8959;
	selp.u64 	%rd8961, 1, 0, %p829;
	add.s64 	%rd8962, %rd8876, %rd8961;
	// begin inline asm
	mul.hi.u64 %rd8882, %rd29222, %rd29225;
	// end inline asm
	// begin inline asm
	mul.lo.u64 %rd8885, %rd29222, %rd29225;
	// end inline asm
	add.s64 	%rd8963, %rd8885, %rd8952;
	setp.lt.u64 	%p830, %rd8963, %rd8885;
	selp.u64 	%rd8964, 1, 0, %p830;
	add.s64 	%rd8965, %rd8882, %rd8964;
	// begin inline asm
	mul.hi.u64 %rd8888, %rd29222, %rd29224;
	// end inline asm
	// begin inline asm
	mul.lo.u64 %rd8891, %rd29222, %rd29224;
	// end inline asm
	add.s64 	%rd8966, %rd8891, %rd8965;
	add.s64 	%rd29322, %rd8966, %rd8956;
	setp.lt.u64 	%p831, %rd29322, %rd8966;
	selp.u64 	%rd8967, 1, 0, %p831;
	add.s64 	%rd8968, %rd8888, %rd8967;
	// begin inline asm
	mul.hi.u64 %rd8894, %rd29222, %rd29223;
	// end inline asm
	// begin inline asm
	mul.lo.u64 %rd8897, %rd29222, %rd29223;
	// end inline asm
	add.s64 	%rd8969, %rd8897, %rd8968;
	add.s64 	%rd29321, %rd8969, %rd8960;
	setp.lt.u64 	%p832, %rd29321, %rd8969;
	selp.u64 	%rd8970, 1, 0, %p832;
	add.s64 	%rd8971, %rd8894, %rd8970;
	// begin inline asm
	mul.hi.u64 %rd8900, %rd29222, %rd29222;
	// end inline asm
	// begin inline asm
	mul.lo.u64 %rd8903, %rd29222, %rd29222;
	// end inline asm
	add.s64 	%rd8972, %rd8903, %rd8971;
	add.s64 	%rd29320, %rd8972, %rd8962;
	setp.lt.u64 	%p833, %rd29320, %rd8972;
	selp.u64 	%rd8973, 1, 0, %p833;
	add.s64 	%rd29319, %rd8900, %rd8973;
	ld.const.u64 	%rd8974, [_ZN3lux4cuda5bn2549BN254_INVE];
	mul.lo.s64 	%rd8928, %rd8974, %rd8813;
	// begin inline asm
	mul.hi.u64 %rd8906, %rd8928, %rd29505;
	// end inline asm
	// begin inline asm
	mul.lo.u64 %rd8909, %rd8928, %rd29505;
	// end inline asm
	not.b64 	%rd8975, %rd8813;
	setp.gt.u64 	%p834, %rd8909, %rd8975;
	selp.u64 	%rd8976, 1, 0, %p834;
	add.s64 	%rd8977, %rd8906, %rd8976;
	// begin inline asm
	mul.hi.u64 %rd8912, %rd8928, %rd29504;
	// end inline asm
	// begin inline asm
	mul.lo.u64 %rd8915, %rd8928, %rd29504;
	// end inline asm
	add.s64 	%rd8978, %rd8915, %rd8977;
	add.s64 	%rd468, %rd8978, %rd8933;
	setp.lt.u64 	%p835, %rd468, %rd8978;
	selp.u64 	%rd8979, 1, 0, %p835;
	add.s64 	%rd8980, %rd8912, %rd8979;
	// begin inline asm
	mul.hi.u64 %rd8918, %rd8928, %rd29503;
	// end inline asm
	// begin inline asm
	mul.lo.u64 %rd8921, %rd8928, %rd29503;
	// end inline asm
	add.s64 	%rd8981, %rd8921, %rd8980;
	add.s64 	%rd469, %rd8981, %rd8948;
	setp.lt.u64 	%p836, %rd469, %rd8981;
	selp.u64 	%rd8982, 1, 0, %p836;
	add.s64 	%rd8983, %rd8918, %rd8982;
	// begin inline asm
	mul.hi.u64 %rd8924, %rd8928, %rd29502;
	// end inline asm
	// begin inline asm
	mul.lo.u64 %rd8927, %rd8928, %rd29502;
	// end inline asm
	add.s64 	%rd8984, %rd8927, %rd8983;
	add.s64 	%rd470, %rd8984, %rd8963;
	setp.lt.u64 	%p837, %rd470, %rd8984;
	selp.u64 	%rd8985, 1, 0, %p837;
	add.s64 	%rd471, %rd8924, %rd8985;
	setp.eq.s64 	%p838, %rd471, 0;
	@%p838 bra 	$L__BB3_88;
	add.s64 	%rd472, %rd29322, %rd471;
	setp.ge.u64 	%p839, %rd472, %rd29322;
	mov.u64 	%rd29322, %rd472;
	@%p839 bra 	$L__BB3_88;
	add.s64 	%rd29321, %rd29321, 1;
	setp.ne.s64 	%p840, %rd29321, 0;
	mov.u64 	%rd29322, %rd472;
	@%p840 bra 	$L__BB3_88;
	add.s64 	%rd29320, %rd29320, 1;
	setp.eq.s64 	%p841, %rd29320, 0;
	selp.u64 	%rd8987, 1, 0, %p841;
	add.s64 	%rd29319, %rd29319, %rd8987;
	mov.b64 	%rd29321, 0;
	mov.u64 	%rd29322, %rd472;
$L__BB3_88:
	mul.lo.s64 	%rd9010, %rd8974, %rd468;
	// begin inline asm
	mul.hi.u64 %rd8988, %rd9010, %rd29505;
	// end inline asm
	// begin inline asm
	mul.lo.u64 %rd8991, %rd9010, %rd29505;
	// end inline asm
	not.b64 	%rd9013, %rd468;
	setp.gt.u64 	%p842, %rd8991, %rd9013;
	selp.u64 	%rd9014, 1, 0, %p842;
	add.s64 	%rd9015, %rd8988, %rd9014;
	// begin inline asm
	mul.hi.u64 %rd8994, %rd9010, %rd29504;
	// end inline asm
	// begin inline asm
	mul.lo.u64 %rd8997, %rd9010, %rd29504;
	// end inline asm
	add.s64 	%rd9016, %rd8997, %rd9015;
	add.s64 	%rd480, %rd9016, %rd469;
	setp.lt.u64 	%p843, %rd480, %rd9016;
	selp.u64 	%rd9017, 1, 0, %p843;
	add.s64 	%rd9018, %rd8994, %rd9017;
	// begin inline asm
	mul.hi.u64 %rd9000, %rd9010, %rd29503;
	// end inline asm
	// begin inline asm
	mul.lo.u64 %rd9003, %rd9010, %rd29503;
	// end inline asm
	add.s64 	%rd9019, %rd9003, %rd9018;
	add.s64 	%rd481, %rd9019, %rd470;
	setp.lt.u64 	%p844, %rd481, %rd9019;
	selp.u64 	%rd9020, 1, 0, %p844;
	add.s64 	%rd9021, %rd9000, %rd9020;
	// begin inline asm
	mul.hi.u64 %rd9006, %rd9010, %rd29502;
	// end inline asm
	// begin inline asm
	mul.lo.u64 %rd9009, %rd9010, %rd29502;
	// end inline asm
	add.s64 	%rd9022, %rd9009, %rd9021;
	add.s64 	%rd482, %rd9022, %rd29322;
	setp.lt.u64 	%p845, %rd482, %rd9022;
	selp.u64 	%rd9023, 1, 0, %p845;
	add.s64 	%rd483, %rd9006, %rd9023;
	setp.eq.s64 	%p846, %rd483, 0;
	@%p846 bra 	$L__BB3_91;
	add.s64 	%rd484, %rd29321, %rd483;
	setp.ge.u64 	%p847, %rd484, %rd29321;
	mov.u64 	%rd29321, %rd484;
	@%p847 bra 	$L__BB3_91;
	add.s64 	%rd29320, %rd29320, 1;
	setp.eq.s64 	%p848, %rd29320, 0;
	selp.u64 	%rd9024, 1, 0, %p848;
	add.s64 	%rd29319, %rd29319, %rd9024;
$L__BB3_91:
	mul.lo.s64 	%rd9047, %rd8974, %rd480;
	// begin inline asm
	mul.hi.u64 %rd9025, %rd9047, %rd29505;
	// end inline asm
	// begin inline asm
	mul.lo.u64 %rd9028, %rd9047, %rd29505;
	// end inline asm
	not.b64 	%rd9050, %rd480;
	setp.gt.u64 	%p849, %rd9028, %rd9050;
	selp.u64 	%rd9051, 1, 0, %p849;
	add.s64 	%rd9052, %rd9025, %rd9051;
	// begin inline asm
	mul.hi.u64 %rd9031, %rd9047, %rd29504;
	// end inline asm
	// begin inline asm
	mul.lo.u64 %rd9034, %rd9047, %rd29504;
	// end inline asm
	add.s64 	%rd9053, %rd9034, %rd9052;
	add.s64 	%rd490, %rd9053, %rd481;
	setp.lt.u64 	%p850, %rd490, %rd9053;
	selp.u64 	%rd9054, 1, 0, %p850;
	add.s64 	%rd9055, %rd9031, %rd9054;
	// begin inline asm
	mul.hi.u64 %rd9037, %rd9047, %rd29503;
	// end inline asm
	// begin inline asm
	mul.lo.u64 %rd9040, %rd9047, %rd29503;
	// end inline asm
	add.s64 	%rd9056, %rd9040, %rd9055;
	add.s64 	%rd491, %rd9056, %rd482;
	setp.lt.u64 	%p851, %rd491, %rd9056;
	selp.u64 	%rd9057, 1, 0, %p851;
	add.s64 	%rd9058, %rd9037, %rd9057;
	// begin inline asm
	mul.hi.u64 %rd9043, %rd9047, %rd29502;
	// end inline asm
	// begin inline asm
	mul.lo.u64 %rd9046, %rd9047, %rd29502;
	// end inline asm
	add.s64 	%rd9059, %rd9046, %rd9058;
	add.s64 	%rd492, %rd9059, %rd29321;
	setp.lt.u64 	%p852, %rd492, %rd9059;
	selp.u64 	%rd9060, 1, 0, %p852;
	add.s64 	%rd493, %rd9043, %rd9060;
	setp.eq.s64 	%p853, %rd493, 0;
	@%p853 bra 	$L__BB3_93;
	add.s64 	%rd494, %rd29320, %rd493;
	setp.lt.u64 	%p854, %rd494, %rd29320;
	selp.u64 	%rd9061, 1, 0, %p854;
	add.s64 	%rd29319, %rd29319, %rd9061;
	mov.u64 	%rd29320, %rd494;
$L__BB3_93:
	mul.lo.s64 	%rd9084, %rd8974, %rd490;
	// begin inline asm
	mul.hi.u64 %rd9062, %rd9084, %rd29505;
	// end inline asm
	// begin inline asm
	mul.lo.u64 %rd9065, %rd9084, %rd29505;
	// end inline asm
	not.b64 	%rd9207, %rd490;
	setp.gt.u64 	%p855, %rd9065, %rd9207;
	selp.u64 	%rd9208, 1, 0, %p855;
	add.s64 	%rd9209, %rd9062, %rd9208;
	// begin inline asm
	mul.hi.u64 %rd9068, %rd9084, %rd29504;
	// end inline asm
	// begin inline asm
	mul.lo.u64 %rd9071, %rd9084, %rd29504;
	// end inline asm
	add.s64 	%rd9210, %rd9071, %rd9209;
	add.s64 	%rd9211, %rd9210, %rd491;
	setp.lt.u64 	%p856, %rd9211, %rd9210;
	selp.u64 	%rd9212, 1, 0, %p856;
	add.s64 	%rd9213, %rd9068, %rd9212;
	// begin inline asm
	mul.hi.u64 %rd9074, %rd9084, %rd29503;
	// end inline asm
	// begin inline asm
	mul.lo.u64 %rd9077, %rd9084, %rd29503;
	// end inline asm
	add.s64 	%rd9214, %rd9077, %rd9213;
	add.s64 	%rd9215, %rd9214, %rd492;
	setp.lt.u64 	%p857, %rd9215, %rd9214;
	selp.u64 	%rd9216, 1, 0, %p857;
	add.s64 	%rd9217, %rd9074, %rd9216;
	// begin inline asm
	mul.hi.u64 %rd9080, %rd9084, %rd29502;
	// end inline asm
	// begin inline asm
	mul.lo.u64 %rd9083, %rd9084, %rd29502;
	// end inline asm
	add.s64 	%rd9218, %rd9083, %rd9217;
	add.s64 	%rd9219, %rd9218, %rd29320;
	setp.lt.u64 	%p858, %rd9219, %rd9218;
	selp.u64 	%rd9220, 1, 0, %p858;
	add.s64 	%rd9221, %rd9080, %rd9220;
	add.s64 	%rd9222, %rd29319, %rd9221;
	ld.const.u64 	%rd9223, [_ZN3lux4cuda5bn2547BN254_PE];
	setp.lt.u64 	%p859, %rd9211, %rd9223;
	selp.u64 	%rd9224, 1, 0, %p859;
	selp.s64 	%rd9225, -1, 0, %p859;
	add.s64 	%rd9226, %rd9215, %rd9225;
	setp.lt.u64 	%p860, %rd9215, %rd9224;
	selp.u64 	%rd9227, 1, 0, %p860;
	ld.const.u64 	%rd9228, [_ZN3lux4cuda5bn2547BN254_PE+8];
	sub.s64 	%rd9229, %rd9226, %rd9228;
	setp.lt.u64 	%p861, %rd9226, %rd9228;
	selp.u64 	%rd9230, 1, 0, %p861;
	add.s64 	%rd9231, %rd9230, %rd9227;
	sub.s64 	%rd9232, %rd9219, %rd9231;
	setp.lt.u64 	%p862, %rd9219, %rd9231;
	selp.u64 	%rd9233, 1, 0, %p862;
	ld.const.u64 	%rd9234, [_ZN3lux4cuda5bn2547BN254_PE+16];
	sub.s64 	%rd9235, %rd9232, %rd9234;
	setp.lt.u64 	%p863, %rd9232, %rd9234;
	selp.u64 	%rd9236, 1, 0, %p863;
	add.s64 	%rd9237, %rd9236, %rd9233;
	sub.s64 	%rd9238, %rd9222, %rd9237;
	setp.ge.u64 	%p864, %rd9222, %rd9237;
	ld.const.u64 	%rd9239, [_ZN3lux4cuda5bn2547BN254_PE+24];
	sub.s64 	%rd9240, %rd9238, %rd9239;
	setp.ge.u64 	%p865, %rd9238, %rd9239;
	and.pred  	%p866, %p864, %p865;
	selp.b64 	%rd498, %rd9240, %rd9222, %p866;
	selp.b64 	%rd499, %rd9235, %rd9219, %p866;
	selp.b64 	%rd500, %rd9229, %rd9215, %p866;
	selp.b64 	%rd9241, %rd9223, 0, %p866;
	sub.s64 	%rd501, %rd9211, %rd9241;
	// begin inline asm
	mul.hi.u64 %rd9086, %rd29221, %rd29221;
	// end inline asm
	// begin inline asm
	mul.lo.u64 %rd9089, %rd29221, %rd29221;
	// end inline asm
	// begin inline asm
	mul.hi.u64 %rd9092, %rd29221, %rd29220;
	// end inline asm
	// begin inline asm
	mul.lo.u64 %rd9095, %rd29221, %rd29220;
	// end inline asm
	add.s64 	%rd9242, %rd9095, %rd9086;
	// begin inline asm
	mul.hi.u64 %rd9098, %rd29221, %rd29219;
	// end inline asm
	// begin inline asm
	mul.lo.u64 %rd9101, %rd29221, %rd29219;
	// end inline asm
	add.s64 	%rd9243, %rd9101, %rd9092;
	// begin inline asm
	mul.hi.u64 %rd9104, %rd29221, %rd29218;
	// end inline asm
	// begin inline asm
	mul.lo.u64 %rd9107, %rd29221, %rd29218;
	// end inline asm
	add.s64 	%rd9244, %rd9107, %rd9098;
	// begin inline asm
	mul.hi.u64 %rd9110, %rd29220, %rd29221;
	// end inline asm
	// begin inline asm
	mul.lo.u64 %rd9113, %rd29220, %rd29221;
	// end inline asm
	add.s64 	%rd9245, %rd9113, %rd9242;
	setp.lt.u64 	%p867, %rd9245, %rd9113;
	selp.u64 	%rd9246, 1, 0, %p867;
	add.s64 	%rd9247, %rd9110, %rd9246;
	// begin inline asm
	mul.hi.u64 %rd9116, %rd29220, %rd29220;
	// end inline asm
	// begin inline asm
	mul.lo.u64 %rd9119, %rd29220, %rd29220;
	// end inline asm
	add.s64 	%rd9248, %rd9119, %rd9247;
	add.s64 	%rd9249, %rd9248, %rd9243;
	setp.lt.u64 	%p868, %rd9249, %rd9248;
	selp.u64 	%rd9250, 1, 0, %p868;
	add.s64 	%rd9251, %rd9116, %rd9250;
	// begin inline asm
	mul.hi.u64 %rd9122, %rd29220, %rd29219;
	// end inline asm
	// begin inline asm
	mul.lo.u64 %rd9125, %rd29220, %rd29219;
	// end inline asm
	add.s64 	%rd9252, %rd9125, %rd9251;
	add.s64 	%rd9253, %rd9252, %rd9244;
	setp.lt.u64 	%p869, %rd9253, %rd9252;
	selp.u64 	%rd9254, 1, 0, %p869;
	add.s64 	%rd9255, %rd9122, %rd9254;
	// begin inline asm
	mul.hi.u64 %rd9128, %rd29220, %rd29218;
	// end inline asm
	// begin inline asm
	mul.lo.u64 %rd9131, %rd29220, %rd29218;
	// end inline asm
	add.s64 	%rd9256, %rd9131, %rd9255;
	add.s64 	%rd9257, %rd9256, %rd9104;
	setp.lt.u64 	%p870, %rd9257, %rd9256;
	selp.u64 	%rd9258, 1, 0, %p870;
	add.s64 	%rd9259, %rd9128, %rd9258;
	// begin inline asm
	mul.hi.u64 %rd9134, %rd29219, %rd29221;
	// end inline asm
	// begin inline asm
	mul.lo.u64 %rd9137, %rd29219, %rd29221;
	// end inline asm
	add.s64 	%rd9260, %rd9137, %rd9249;
	setp.lt.u64 	%p871, %rd9260, %rd9137;
	selp.u64 	%rd9261, 1, 0, %p871;
	add.s64 	%rd9262, %rd9134, %rd9261;
	// begin inline asm
	mul.hi.u64 %rd9140, %rd29219, %rd29220;
	// end inline asm
	// begin inline asm
	mul.lo.u64 %rd9143, %rd29219, %rd29220;
	// end inline asm
	add.s64 	%rd9263, %rd9143, %rd9262;
	add.s64 	%rd9264, %rd9263, %rd9253;
	setp.lt.u64 	%p872, %rd9264, %rd9263;
	selp.u64 	%rd9265, 1, 0, %p872;
	add.s64 	%rd9266, %rd9140, %rd9265;
	// begin inline asm
	mul.hi.u64 %rd9146, %rd29219, %rd29219;
	// end inline asm
	// begin inline asm
	mul.lo.u64 %rd9149, %rd29219, %rd29219;
	// end inline asm
	add.s64 	%rd9267, %rd9149, %rd9266;
	add.s64 	%rd9268, %rd9267, %rd9257;
	setp.lt.u64 	%p873, %rd9268, %rd9267;
	selp.u64 	%rd9269, 1, 0, %p873;
	add.s64 	%rd9270, %rd9146, %rd9269;
	// begin inline asm
	mul.hi.u64 %rd9152, %rd29219, %rd29218;
	// end inline asm
	// begin inline asm
	mul.lo.u64 %rd9155, %rd29219, %rd29218;
	// end inline asm
	add.s64 	%rd9271, %rd9155, %rd9270;
	add.s64 	%rd9272, %rd9271, %rd9259;
	setp.lt.u64 	%p874, %rd9272, %rd9271;
	selp.u64 	%rd9273, 1, 0, %p874;
	add.s64 	%rd9274, %rd9152, %rd9273;
	// begin inline asm
	mul.hi.u64 %rd9158, %rd29218, %rd29221;
	// end inline asm
	// begin inline asm
	mul.lo.u64 %rd9161, %rd29218, %rd29221;
	// end inline asm
	add.s64 	%rd9275, %rd9161, %rd9264;
	setp.lt.u64 	%p875, %rd9275, %rd9161;
	selp.u64 	%rd9276, 1, 0, %p875;
	add.s64 	%rd9277, %rd9158, %rd9276;
	// begin inline asm
	mul.hi.u64 %rd9164, %rd29218, %rd29220;
	// end inline asm
	// begin inline asm
	mul.lo.u64 %rd9167, %rd29218, %rd29220;
	// end inline asm
	add.s64 	%rd9278, %rd9167, %rd9277;
	add.s64 	%rd29331, %rd9278, %rd9268;
	setp.lt.u64 	%p876, %rd29331, %rd9278;
	selp.u64 	%rd9279, 1, 0, %p876;
	add.s64 	%rd9280, %rd9164, %rd9279;
	// begin inline asm
	mul.hi.u64 %rd9170, %rd29218, %rd29219;
	// end inline asm
	// begin inline asm
	mul.lo.u64 %rd9173, %rd29218, %rd29219;
	// end inline asm
	add.s64 	%rd9281, %rd9173, %rd9280;
	add.s64 	%rd29330, %rd9281, %rd9272;
	setp.lt.u64 	%p877, %rd29330, %rd9281;
	selp.u64 	%rd9282, 1, 0, %p877;
	add.s64 	%rd9283, %rd9170, %rd9282;
	// begin inline asm
	mul.hi.u64 %rd9176, %rd29218, %rd29218;
	// end inline asm
	// begin inline asm
	mul.lo.u64 %rd9179, %rd29218, %rd29218;
	// end inline asm
	add.s64 	%rd9284, %rd9179, %rd9283;
	add.s64 	%rd29329, %rd9284, %rd9274;
	setp.lt.u64 	%p878, %rd29329, %rd9284;
	selp.u64 	%rd9285, 1, 0, %p878;
	add.s64 	%rd29328, %rd9176, %rd9285;
	mul.lo.s64 	%rd9204, %rd8974, %rd9089;
	// begin inline asm
	mul.hi.u64 %rd9182, %rd9204, %rd29505;
	// end inline asm
	// begin inline asm
	mul.lo.u64 %rd9185, %rd9204, %rd29505;
	// end inline asm
	not.b64 	%rd9286, %rd9089;
	setp.gt.u64 	%p879, %rd9185, %rd9286;
	selp.u64 	%rd9287, 1, 0, %p879;
	add.s64 	%rd9288, %rd9182, %rd9287;
	// begin inline asm
	mul.hi.u64 %rd9188, %rd9204, %rd29504;
	// end inline asm
	// begin inline asm
	mul.lo.u64 %rd9191, %rd9204, %rd29504;
	// end inline asm
	add.s64 	%rd9289, %rd9191, %rd9288;
	add.s64 	%rd506, %rd9289, %rd9245;
	setp.lt.u64 	%p880, %rd506, %rd9289;
	selp.u64 	%rd9290, 1, 0, %p880;
	add.s64 	%rd9291, %rd9188, %rd9290;
	// begin inline asm
	mul.hi.u64 %rd9194, %rd9204, %rd29503;
	// end inline asm
	// begin inline asm
	mul.lo.u64 %rd9197, %rd9204, %rd29503;
	// end inline asm
	add.s64 	%rd9292, %rd9197, %rd9291;
	add.s64 	%rd507, %rd9292, %rd9260;
	setp.lt.u64 	%p881, %rd507, %rd9292;
	selp.u64 	%rd9293, 1, 0, %p881;
	add.s64 	%rd9294, %rd9194, %rd9293;
	// begin inline asm
	mul.hi.u64 %rd9200, %rd9204, %rd29502;
	// end inline asm
	// begin inline asm
	mul.lo.u64 %rd9203, %rd9204, %rd29502;
	// end inline asm
	add.s64 	%rd9295, %rd9203, %rd9294;
	add.s64 	%rd508, %rd9295, %rd9275;
	setp.lt.u64 	%p882, %rd508, %rd9295;
	selp.u64 	%rd9296, 1, 0, %p882;
	add.s64 	%rd509, %rd9200, %rd9296;
	setp.eq.s64 	%p883, %rd509, 0;
	@%p883 bra 	$L__BB3_97;
	add.s64 	%rd510, %rd29331, %rd509;
	setp.ge.u64 	%p884, %rd510, %rd29331;
	mov.u64 	%rd29331, %rd510;
	@%p884 bra 	$L__BB3_97;
	add.s64 	%rd29330, %rd29330, 1;
	setp.ne.s64 	%p885, %rd29330, 0;
	mov.u64 	%rd29331, %rd510;
	@%p885 bra 	$L__BB3_97;
	add.s64 	%rd29329, %rd29329, 1;
	setp.eq.s64 	%p886, %rd29329, 0;
	selp.u64 	%rd9298, 1, 0, %p886;
	add.s64 	%rd29328, %rd29328, %rd9298;
	mov.b64 	%rd29330, 0;
	mov.u64 	%rd29331, %rd510;
$L__BB3_97:
	mul.lo.s64 	%rd9321, %rd8974, %rd506;
	// begin inline asm
	mul.hi.u64 %rd9299, %rd9321, %rd29505;
	// end inline asm
	// begin inline asm
	mul.lo.u64 %rd9302, %rd9321, %rd29505;
	// end inline asm
	not.b64 	%rd9324, %rd506;
	setp.gt.u64 	%p887, %rd9302, %rd9324;
	selp.u64 	%rd9325, 1, 0, %p887;
	add.s64 	%rd9326, %rd9299, %rd9325;
	// begin inline asm
	mul.hi.u64 %rd9305, %rd9321, %rd29504;
	// end inline asm
	// begin inline asm
	mul.lo.u64 %rd9308, %rd9321, %rd29504;
	// end inline asm
	add.s64 	%rd9327, %rd9308, %rd9326;
	add.s64 	%rd518, %rd9327, %rd507;
	setp.lt.u64 	%p888, %rd518, %rd9327;
	selp.u64 	%rd9328, 1, 0, %p888;
	add.s64 	%rd9329, %rd9305, %rd9328;
	// begin inline asm
	mul.hi.u64 %rd9311, %rd9321, %rd29503;
	// end inline asm
	// begin inline asm
	mul.lo.u64 %rd9314, %rd9321, %rd29503;
	// end inline asm
	add.s64 	%rd9330, %rd9314, %rd9329;
	add.s64 	%rd519, %rd9330, %rd508;
	setp.lt.u64 	%p889, %rd519, %rd9330;
	selp.u64 	%rd9331, 1, 0, %p889;
	add.s64 	%rd9332, %rd9311, %rd9331;
	// begin inline asm
	mul.hi.u64 %rd9317, %rd9321, %rd29502;
	// end inline asm
	// begin inline asm
	mul.lo.u64 %rd9320, %rd9321, %rd29502;
	// end inline asm
	add.s64 	%rd9333, %rd9320, %rd9332;
	add.s64 	%rd520, %rd9333, %rd29331;
	setp.lt.u64 	%p890, %rd520, %rd9333;
	selp.u64 	%rd9334, 1, 0, %p890;
	add.s64 	%rd521, %rd9317, %rd9334;
	setp.eq.s64 	%p891, %rd521, 0;
	@%p891 bra 	$L__BB3_100;
	add.s64 	%rd522, %rd29330, %rd521;
	setp.ge.u64 	%p892, %rd522, %rd29330;
	mov.u64 	%rd29330, %rd522;
	@%p892 bra 	$L__BB3_100;
	add.s64 	%rd29329, %rd29329, 1;
	setp.eq.s64 	%p893, %rd29329, 0;
	selp.u64 	%rd9335, 1, 0, %p893;
	add.s64 	%rd29328, %rd29328, %rd9335;
$L__BB3_100:
	mul.lo.s64 	%rd9358, %rd8974, %rd518;
	// begin inline asm
	mul.hi.u64 %rd9336, %rd9358, %rd29505;
	// end inline asm
	// begin inline asm
	mul.lo.u64 %rd9339, %rd9358, %rd29505;
	// end inline asm
	not.b64 	%rd9361, %rd518;
	setp.gt.u64 	%p894, %rd9339, %rd9361;
	selp.u64 	%rd9362, 1, 0, %p894;
	add.s64 	%rd9363, %rd9336, %rd9362;
	// begin inline asm
	mul.hi.u64 %rd9342, %rd9358, %rd29504;
	// end inline asm
	// begin inline asm
	mul.lo.u64 %rd9345, %rd9358, %rd29504;
	// end inline asm
	add.s64 	%rd9364, %rd9345, %rd9363;
	add.s64 	%rd528, %rd9364, %rd519;
	setp.lt.u64 	%p895, %rd528, %rd9364;
	selp.u64 	%rd9365, 1, 0, %p895;
	add.s64 	%rd9366, %rd9342, %rd9365;
	// begin inline asm
	mul.hi.u64 %rd9348, %rd9358, %rd29503;
	// end inline asm
	// begin inline asm
	mul.lo.u64 %rd9351, %rd9358, %rd29503;
	// end inline asm
	add.s64 	%rd9367, %rd9351, %rd9366;
	add.s64 	%rd529, %rd9367, %rd520;
	setp.lt.u64 	%p896, %rd529, %rd9367;
	selp.u64 	%rd9368, 1, 0, %p896;
	add.s64 	%rd9369, %rd9348, %rd9368;
	// begin inline asm
	mul.hi.u64 %rd9354, %rd9358, %rd29502;
	// end inline asm
	// begin inline asm
	mul.lo.u64 %rd9357, %rd9358, %rd29502;
	// end inline asm
	add.s64 	%rd9370, %rd9357, %rd9369;
	add.s64 	%rd530, %rd9370, %rd29330;
	setp.lt.u64 	%p897, %rd530, %rd9370;
	selp.u64 	%rd9371, 1, 0, %p897;
	add.s64 	%rd531, %rd9354, %rd9371;
	setp.eq.s64 	%p898, %rd531, 0;
	@%p898 bra 	$L__BB3_102;
	add.s64 	%rd532, %rd29329, %rd531;
	setp.lt.u64 	%p899, %rd532, %rd29329;
	selp.u64 	%rd9372, 1, 0, %p899;
	add.s64 	%rd29328, %rd29328, %rd9372;
	mov.u64 	%rd29329, %rd532;
$L__BB3_102:
	mul.lo.s64 	%rd9395, %rd8974, %rd528;
	// begin inline asm
	mul.hi.u64 %rd9373, %rd9395, %rd29505;
	// end inline asm
	// begin inline asm
	mul.lo.u64 %rd9376, %rd9395, %rd29505;
	// end inline asm
	not.b64 	%rd9518, %rd528;
	setp.gt.u64 	%p900, %rd9376, %rd9518;
	selp.u64 	%rd9519, 1, 0, %p900;
	add.s64 	%rd9520, %rd9373, %rd9519;
	// begin inline asm
	mul.hi.u64 %rd9379, %rd9395, %rd29504;
	// end inline asm
	// begin inline asm
	mul.lo.u64 %rd9382, %rd9395, %rd29504;
	// end inline asm
	add.s64 	%rd9521, %rd9382, %rd9520;
	add.s64 	%rd9522, %rd9521, %rd529;
	setp.lt.u64 	%p901, %rd9522, %rd9521;
	selp.u64 	%rd9523, 1, 0, %p901;
	add.s64 	%rd9524, %rd9379, %rd9523;
	// begin inline asm
	mul.hi.u64 %rd9385, %rd9395, %rd29503;
	// end inline asm
	// begin inline asm
	mul.lo.u64 %rd9388, %rd9395, %rd29503;
	// end inline asm
	add.s64 	%rd9525, %rd9388, %rd9524;
	add.s64 	%rd9526, %rd9525, %rd530;
	setp.lt.u64 	%p902, %rd9526, %rd9525;
	selp.u64 	%rd9527, 1, 0, %p902;
	add.s64 	%rd9528, %rd9385, %rd9527;
	// begin inline asm
	mul.hi.u64 %rd9391, %rd9395, %rd29502;
	// end inline asm
	// begin inline asm
	mul.lo.u64 %rd9394, %rd9395, %rd29502;
	// end inline asm
	add.s64 	%rd9529, %rd9394, %rd9528;
	add.s64 	%rd9530, %rd9529, %rd29329;
	setp.lt.u64 	%p903, %rd9530, %rd9529;
	selp.u64 	%rd9531, 1, 0, %p903;
	add.s64 	%rd9532, %rd9391, %rd9531;
	add.s64 	%rd9533, %rd29328, %rd9532;
	setp.lt.u64 	%p904, %rd9522, %rd9223;
	selp.u64 	%rd9535, 1, 0, %p904;
	selp.s64 	%rd9536, -1, 0, %p904;
	add.s64 	%rd9537, %rd9526, %rd9536;
	setp.lt.u64 	%p905, %rd9526, %rd9535;
	selp.u64 	%rd9538, 1, 0, %p905;
	sub.s64 	%rd9540, %rd9537, %rd9228;
	setp.lt.u64 	%p906, %rd9537, %rd9228;
	selp.u64 	%rd9541, 1, 0, %p906;
	add.s64 	%rd9542, %rd9541, %rd9538;
	sub.s64 	%rd9543, %rd9530, %rd9542;
	setp.lt.u64 	%p907, %rd9530, %rd9542;
	selp.u64 	%rd9544, 1, 0, %p907;
	ld.const.u64 	%rd9545, [_ZN3lux4cuda5bn2547BN254_PE+16];
	sub.s64 	%rd9546, %rd9543, %rd9545;
	setp.lt.u64 	%p908, %rd9543, %rd9545;
	selp.u64 	%rd9547, 1, 0, %p908;
	add.s64 	%rd9548, %rd9547, %rd9544;
	sub.s64 	%rd9549, %rd9533, %rd9548;
	setp.ge.u64 	%p909, %rd9533, %rd9548;
	ld.const.u64 	%rd9550, [_ZN3lux4cuda5bn2547BN254_PE+24];
	sub.s64 	%rd9551, %rd9549, %rd9550;
	setp.ge.u64 	%p910, %rd9549, %rd9550;
	and.pred  	%p911, %p909, %p910;
	selp.b64 	%rd9492, %rd9551, %rd9533, %p911;
	selp.b64 	%rd9486, %rd9546, %rd9530, %p911;
	selp.b64 	%rd9480, %rd9540, %rd9526, %p911;
	selp.b64 	%rd9552, %rd9223, 0, %p911;
	sub.s64 	%rd9474, %rd9522, %rd9552;
	// begin inline asm
	mul.hi.u64 %rd9397, %rd9474, %rd9474;
	// end inline asm
	// begin inline asm
	mul.lo.u64 %rd9400, %rd9474, %rd9474;
	// end inline asm
	// begin inline asm
	mul.hi.u64 %rd9403, %rd9474, %rd9480;
	// end inline asm
	// begin inline asm
	mul.lo.u64 %rd9406, %rd9474, %rd9480;
	// end inline asm
	add.s64 	%rd9553, %rd9406, %rd9397;
	// begin inline asm
	mul.hi.u64 %rd9409, %rd9474, %rd9486;
	// end inline asm
	// begin inline asm
	mul.lo.u64 %rd9412, %rd9474, %rd9486;
	// end inline asm
	add.s64 	%rd9554, %rd9412, %rd9403;
	// begin inline asm
	mul.hi.u64 %rd9415, %rd9474, %rd9492;
	// end inline asm
	// begin inline asm
	mul.lo.u64 %rd9418, %rd9474, %rd9492;
	// end inline asm
	add.s64 	%rd9555, %rd9418, %rd9409;
	// begin inline asm
	mul.hi.u64 %rd9421, %rd9480, %rd9474;
	// end inline asm
	// begin inline asm
	mul.lo.u64 %rd9424, %rd9480, %rd9474;
	// end inline asm
	add.s64 	%rd9556, %rd9424, %rd9553;
	setp.lt.u64 	%p912, %rd9556, %rd9424;
	selp.u64 	%rd9557, 1, 0, %p912;
	add.s64 	%rd9558, %rd9421, %rd9557;
	// begin inline asm
	mul.hi.u64 %rd9427, %rd9480, %rd9480;
	// end inline asm
	// begin inline asm
	mul.lo.u64 %rd9430, %rd9480, %rd9480;
	// end inline asm
	add.s64 	%rd9559, %rd9430, %rd9558;
	add.s64 	%rd9560, %rd9559, %rd9554;
	setp.lt.u64 	%p913, %rd9560, %rd9559;
	selp.u64 	%rd9561, 1, 0, %p913;
	add.s64 	%rd9562, %rd9427, %rd9561;
	// begin inline asm
	mul.hi.u64 %rd9433, %rd9480, %rd9486;
	// end inline asm
	// begin inline asm
	mul.lo.u64 %rd9436, %rd9480, %rd9486;
	// end inline asm
	add.s64 	%rd9563, %rd9436, %rd9562;
	add.s64 	%rd9564, %rd9563, %rd9555;
	setp.lt.u64 	%p914, %rd9564, %rd9563;
	selp.u64 	%rd9565, 1, 0, %p914;
	add.s64 	%rd9566, %rd9433, %rd9565;
	// begin inline asm
	mul.hi.u64 %rd9439, %rd9480, %rd9492;
	// end inline asm
	// begin inline asm
	mul.lo.u64 %rd9442, %rd9480, %rd9492;
	// end inline asm
	add.s64 	%rd9567, %rd9442, %rd9566;
	add.s64 	%rd9568, %rd9567, %rd9415;
	setp.lt.u64 	%p915, %rd9568, %rd9567;
	selp.u64 	%rd9569, 1, 0, %p915;
	add.s64 	%rd9570, %rd9439, %rd9569;
	// begin inline asm
	mul.hi.u64 %rd9445, %rd9486, %rd9474;
	// end inline asm
	// begin inline asm
	mul.lo.u64 %rd9448, %rd9486, %rd9474;
	// end inline asm
	add.s64 	%rd9571, %rd9448, %rd9560;
	setp.lt.u64 	%p916, %rd9571, %rd9448;
	selp.u64 	%rd9572, 1, 0, %p916;
	add.s64 	%rd9573, %rd9445, %rd9572;
	// begin inline asm
	mul.hi.u64 %rd9451, %rd9486, %rd9480;
	// end inline asm
	// begin inline asm
	mul.lo.u64 %rd9454, %rd9486, %rd9480;
	// end inline asm
	add.s64 	%rd9574, %rd9454, %rd9573;
	add.s64 	%rd9575, %rd9574, %rd9564;
	setp.lt.u64 	%p917, %rd9575, %rd9574;
	selp.u64 	%rd9576, 1, 0, %p917;
	add.s64 	%rd9577, %rd9451, %rd9576;
	// begin inline asm
	mul.hi.u64 %rd9457, %rd9486, %rd9486;
	// end inline asm
	// begin inline asm
	mul.lo.u64 %rd9460, %rd9486, %rd9486;
	// end inline asm
	add.s64 	%rd9578, %rd9460, %rd9577;
	add.s64 	%rd9579, %rd9578, %rd9568;
	setp.lt.u64 	%p918, %rd9579, %rd9578;
	selp.u64 	%rd9580, 1, 0, %p918;
	add.s64 	%rd9581, %rd9457, %rd9580;
	// begin inline asm
	mul.hi.u64 %rd9463, %rd9486, %rd9492;
	// end inline asm
	// begin inline asm
	mul.lo.u64 %rd9466, %rd9486, %rd9492;
	// end inline asm
	add.s64 	%rd9582, %rd9466, %rd9581;
	add.s64 	%rd9583, %rd9582, %rd9570;
	setp.lt.u64 	%p919, %rd9583, %rd9582;
	selp.u64 	%rd9584, 1, 0, %p919;
	add.s64 	%rd9585, %rd9463, %rd9584;
	// begin inline asm
	mul.hi.u64 %rd9469, %rd9492, %rd9474;
	// end inline asm
	// begin inline asm
	mul.lo.u64 %rd9472, %rd9492, %rd9474;
	// end inline asm
	add.s64 	%rd9586, %rd9472, %rd9575;
	setp.lt.u64 	%p920, %rd9586, %rd9472;
	selp.u64 	%rd9587, 1, 0, %p920;
	add.s64 	%rd9588, %rd9469, %rd9587;
	// begin inline asm
	mul.hi.u64 %rd9475, %rd9492, %rd9480;
	// end inline asm
	// begin inline asm
	mul.lo.u64 %rd9478, %rd9492, %rd9480;
	// end inline asm
	add.s64 	%rd9589, %rd9478, %rd9588;
	add.s64 	%rd29340, %rd9589, %rd9579;
	setp.lt.u64 	%p921, %rd29340, %rd9589;
	selp.u64 	%rd9590, 1, 0, %p921;
	add.s64 	%rd9591, %rd9475, %rd9590;
	// begin inline asm
	mul.hi.u64 %rd9481, %rd9492, %rd9486;
	// end inline asm
	// begin inline asm
	mul.lo.u64 %rd9484, %rd9492, %rd9486;
	// end inline asm
	add.s64 	%rd9592, %rd9484, %rd9591;
	add.s64 	%rd29339, %rd9592, %rd9583;
	setp.lt.u64 	%p922, %rd29339, %rd9592;
	selp.u64 	%rd9593, 1, 0, %p922;
	add.s64 	%rd9594, %rd9481, %rd9593;
	// begin inline asm
	mul.hi.u64 %rd9487, %rd9492, %rd9492;
	// end inline asm
	// begin inline asm
	mul.lo.u64 %rd9490, %rd9492, %rd9492;
	// end inline asm
	add.s64 	%rd9595, %rd9490, %rd9594;
	add.s64 	%rd29338, %rd9595, %rd9585;
	setp.lt.u64 	%p923, %rd29338, %rd9595;
	selp.u64 	%rd9596, 1, 0, %p923;
	add.s64 	%rd29337, %rd9487, %rd9596;
	mul.lo.s64 	%rd9515, %rd8974, %rd9400;
	// begin inline asm
	mul.hi.u64 %rd9493, %rd9515, %rd29505;
	// end inline asm
	// begin inline asm
	mul.lo.u64 %rd9496, %rd9515, %rd29505;
	// end inline asm
	not.b64 	%rd9597, %rd9400;
	setp.gt.u64 	%p924, %rd9496, %rd9597;
	selp.u64 	%rd9598, 1, 0, %p924;
	add.s64 	%rd9599, %rd9493, %rd9598;
	// begin inline asm
	mul.hi.u64 %rd9499, %rd9515, %rd29504;
	// end inline asm
	// begin inline asm
	mul.lo.u64 %rd9502, %rd9515, %rd29504;
	// end inline asm
	add.s64 	%rd9600, %rd9502, %rd9599;
	add.s64 	%rd544, %rd9600, %rd9556;
	setp.lt.u64 	%p925, %rd544, %rd9600;
	selp.u64 	%rd9601, 1, 0, %p925;
	add.s64 	%rd9602, %rd9499, %rd9601;
	// begin inline asm
	mul.hi.u64 %rd9505, %rd9515, %rd29503;
	// end inline asm
	// begin inline asm
	mul.lo.u64 %rd9508, %rd9515, %rd29503;
	// end inline asm
	add.s64 	%rd9603, %rd9508, %rd9602;
	add.s64 	%rd545, %rd9603, %rd9571;
	setp.lt.u64 	%p926, %rd545, %rd9603;
	selp.u64 	%rd9604, 1, 0, %p926;
	add.s64 	%rd9605, %rd9505, %rd9604;
	// begin inline asm
	mul.hi.u64 %rd9511, %rd9515, %rd29502;
	// end inline asm
	// begin inline asm
	mul.lo.u64 %rd9514, %rd9515, %rd29502;
	// end inline asm
	add.s64 	%rd9606, %rd9514, %rd9605;
	add.s64 	%rd546, %rd9606, %rd9586;
	setp.lt.u64 	%p927, %rd546, %rd9606;
	selp.u64 	%rd9607, 1, 0, %p927;
	add.s64 	%rd547, %rd9511, %rd9607;
	setp.eq.s64 	%p928, %rd547, 0;
	@%p928 bra 	$L__BB3_106;
	add.s64 	%rd548, %rd29340, %rd547;
	setp.ge.u64 	%p929, %rd548, %rd29340;
	mov.u64 	%rd29340, %rd548;
	@%p929 bra 	$L__BB3_106;
	add.s64 	%rd29339, %rd29339, 1;
	setp.ne.s64 	%p930, %rd29339, 0;
	mov.u64 	%rd29340, %rd548;
	@%p930 bra 	$L__BB3_106;
	add.s64 	%rd29338, %rd29338, 1;
	setp.eq.s64 	%p931, %rd29338, 0;
	selp.u64 	%rd9609, 1, 0, %p931;
	add.s64 	%rd29337, %rd29337, %rd9609;
	mov.b64 	%rd29339, 0;
	mov.u64 	%rd29340, %rd548;
$L__BB3_106:
	ld.const.u64 	%rd9634, [_ZN3lux4cuda5bn2549BN254_INVE];
	mul.lo.s64 	%rd9632, %rd9634, %rd544;
	// begin inline asm
	mul.hi.u64 %rd9610, %rd9632, %rd29505;
	// end inline asm
	// begin inline asm
	mul.lo.u64 %rd9613, %rd9632, %rd29505;
	// end inline asm
	not.b64 	%rd9635, %rd544;
	setp.gt.u64 	%p932, %rd9613, %rd9635;
	selp.u64 	%rd9636, 1, 0, %p932;
	add.s64 	%rd9637, %rd9610, %rd9636;
	// begin inline asm
	mul.hi.u64 %rd9616, %rd9632, %rd29504;
	// end inline asm
	// begin inline asm
	mul.lo.u64 %rd9619, %rd9632, %rd29504;
	// end inline asm
	add.s64 	%rd9638, %rd9619, %rd9637;
	add.s64 	%rd556, %rd9638, %rd545;
	setp.lt.u64 	%p933, %rd556, %rd9638;
	selp.u64 	%rd9639, 1, 0, %p933;
	add.s64 	%rd9640, %rd9616, %rd9639;
	// begin inline asm
	mul.hi.u64 %rd9622, %rd9632, %rd29503;
	// end inline asm
	// begin inline asm
	mul.lo.u64 %rd9625, %rd9632, %rd29503;
	// end inline asm
	add.s64 	%rd9641, %rd9625, %rd9640;
	add.s64 	%rd557, %rd9641, %rd546;
	setp.lt.u64 	%p934, %rd557, %rd9641;
	selp.u64 	%rd9642, 1, 0, %p934;
	add.s64 	%rd9643, %rd9622, %rd9642;
	// begin inline asm
	mul.hi.u64 %rd9628, %rd9632, %rd29502;
	// end inline asm
	// begin inline asm
	mul.lo.u64 %rd9631, %rd9632, %rd29502;
	// end inline asm
	add.s64 	%rd9644, %rd9631, %rd9643;
	add.s64 	%rd558, %rd9644, %rd29340;
	setp.lt.u64 	%p935, %rd558, %rd9644;
	selp.u64 	%rd9645, 1, 0, %p935;
	add.s64 	%rd559, %rd9628, %rd9645;
	setp.eq.s64 	%p936, %rd559, 0;
	@%p936 bra 	$L__BB3_109;
	add.s64 	%rd560, %rd29339, %rd559;
	setp.ge.u64 	%p937, %rd560, %rd29339;
	mov.u64 	%rd29339, %rd560;
	@%p937 bra 	$L__BB3_109;
	add.s64 	%rd29338, %rd29338, 1;
	setp.eq.s64 	%p938, %rd29338, 0;
	selp.u64 	%rd9646, 1, 0, %p938;
	add.s64 	%rd29337, %rd29337, %rd9646;
$L__BB3_109:
	mul.lo.s64 	%rd9669, %rd9634, %rd556;
	// begin inline asm
	mul.hi.u64 %rd9647, %rd9669, %rd29505;
	// end inline asm
	// begin inline asm
	mul.lo.u64 %rd9650, %rd9669, %rd29505;
	// end inline asm
	not.b64 	%rd9672, %rd556;
	setp.gt.u64 	%p939, %rd9650, %rd9672;
	selp.u64 	%rd9673, 1, 0, %p939;
	add.s64 	%rd9674, %rd9647, %rd9673;
	// begin inline asm
	mul.hi.u64 %rd9653, %rd9669, %rd29504;
	// end inline asm
	// begin inline asm
	mul.lo.u64 %rd9656, %rd9669, %rd29504;
	// end inline asm
	add.s64 	%rd9675, %rd9656, %rd9674;
	add.s64 	%rd566, %rd9675, %rd557;
	setp.lt.u64 	%p940, %rd566, %rd9675;
	selp.u64 	%rd9676, 1, 0, %p940;
	add.s64 	%rd9677, %rd9653, %rd9676;
	// begin inline asm
	mul.hi.u64 %rd9659, %rd9669, %rd29503;
	// end inline asm
	// begin inline asm
	mul.lo.u64 %rd9662, %rd9669, %rd29503;
	// end inline asm
	add.s64 	%rd9678, %rd9662, %rd9677;
	add.s64 	%rd567, %rd9678, %rd558;
	setp.lt.u64 	%p941, %rd567, %rd9678;
	selp.u64 	%rd9679, 1, 0, %p941;
	add.s64 	%rd9680, %rd9659, %rd9679;
	// begin inline asm
	mul.hi.u64 %rd9665, %rd9669, %rd29502;
	// end inline asm
	// begin inline asm
	mul.lo.u64 %rd9668, %rd9669, %rd29502;
	// end inline asm
	add.s64 	%rd9681, %rd9668, %rd9680;
	add.s64 	%rd568, %rd9681, %rd29339;
	setp.lt.u64 	%p942, %rd568, %rd9681;
	selp.u64 	%rd9682, 1, 0, %p942;
	add.s64 	%rd569, %rd9665, %rd9682;
	setp.eq.s64 	%p943, %rd569, 0;
	@%p943 bra 	$L__BB3_111;
	add.s64 	%rd570, %rd29338, %rd569;
	setp.lt.u64 	%p944, %rd570, %rd29338;
	selp.u64 	%rd9683, 1, 0, %p944;
	add.s64 	%rd29337, %rd29337, %rd9683;
	mov.u64 	%rd29338, %rd570;
$L__BB3_111:
	mul.lo.s64 	%rd9706, %rd9634, %rd566;
	// begin inline asm
	mul.hi.u64 %rd9684, %rd9706, %rd29505;
	// end inline asm
	// begin inline asm
	mul.lo.u64 %rd9687, %rd9706, %rd29505;
	// end inline asm
	not.b64 	%rd9829, %rd566;
	setp.gt.u64 	%p945, %rd9687, %rd9829;
	selp.u64 	%rd9830, 1, 0, %p945;
	add.s64 	%rd9831, %rd9684, %rd9830;
	// begin inline asm
	mul.hi.u64 %rd9690, %rd9706, %rd29504;
	// end inline asm
	// begin inline asm
	mul.lo.u64 %rd9693, %rd9706, %rd29504;
	// end inline asm
	add.s64 	%rd9832, %rd9693, %rd9831;
	add.s64 	%rd9833, %rd9832, %rd567;
	setp.lt.u64 	%p946, %rd9833, %rd9832;
	selp.u64 	%rd9834, 1, 0, %p946;
	add.s64 	%rd9835, %rd9690, %rd9834;
	// begin inline asm
	mul.hi.u64 %rd9696, %rd9706, %rd29503;
	// end inline asm
	// begin inline asm
	mul.lo.u64 %rd9699, %rd9706, %rd29503;
	// end inline asm
	add.s64 	%rd9836, %rd9699, %rd9835;
	add.s64 	%rd9837, %rd9836, %rd568;
	setp.lt.u64 	%p947, %rd9837, %rd9836;
	selp.u64 	%rd9838, 1, 0, %p947;
	add.s64 	%rd9839, %rd9696, %rd9838;
	// begin inline asm
	mul.hi.u64 %rd9702, %rd9706, %rd29502;
	// end inline asm
	// begin inline asm
	mul.lo.u64 %rd9705, %rd9706, %rd29502;
	// end inline asm
	add.s64 	%rd9840, %rd9705, %rd9839;
	add.s64 	%rd9841, %rd9840, %rd29338;
	setp.lt.u64 	%p948, %rd9841, %rd9840;
	selp.u64 	%rd9842, 1, 0, %p948;
	add.s64 	%rd9843, %rd9702, %rd9842;
	add.s64 	%rd9844, %rd29337, %rd9843;
	ld.const.u64 	%rd9845, [_ZN3lux4cuda5bn2547BN254_PE];
	setp.lt.u64 	%p949, %rd9833, %rd9845;
	selp.u64 	%rd9846, 1, 0, %p949;
	selp.s64 	%rd9847, -1, 0, %p949;
	add.s64 	%rd9848, %rd9837, %rd9847;
	setp.lt.u64 	%p950, %rd9837, %rd9846;
	selp.u64 	%rd9849, 1, 0, %p950;
	ld.const.u64 	%rd9850, [_ZN3lux4cuda5bn2547BN254_PE+8];
	sub.s64 	%rd9851, %rd9848, %rd9850;
	setp.lt.u64 	%p951, %rd9848, %rd9850;
	selp.u64 	%rd9852, 1, 0, %p951;
	add.s64 	%rd9853, %rd9852, %rd9849;
	sub.s64 	%rd9854, %rd9841, %rd9853;
	setp.lt.u64 	%p952, %rd9841, %rd9853;
	selp.u64 	%rd9855, 1, 0, %p952;
	ld.const.u64 	%rd9856, [_ZN3lux4cuda5bn2547BN254_PE+16];
	sub.s64 	%rd9857, %rd9854, %rd9856;
	setp.lt.u64 	%p953, %rd9854, %rd9856;
	selp.u64 	%rd9858, 1, 0, %p953;
	add.s64 	%rd9859, %rd9858, %rd9855;
	sub.s64 	%rd9860, %rd9844, %rd9859;
	setp.ge.u64 	%p954, %rd9844, %rd9859;
	ld.const.u64 	%rd9861, [_ZN3lux4cuda5bn2547BN254_PE+24];
	sub.s64 	%rd9862, %rd9860, %rd9861;
	setp.ge.u64 	%p955, %rd9860, %rd9861;
	and.pred  	%p956, %p954, %p955;
	selp.b64 	%rd574, %rd9862, %rd9844, %p956;
	selp.b64 	%rd575, %rd9857, %rd9841, %p956;
	selp.b64 	%rd576, %rd9851, %rd9837, %p956;
	selp.b64 	%rd9863, %rd9845, 0, %p956;
	sub.s64 	%rd577, %rd9833, %rd9863;
	add.s64 	%rd9864, %rd9474, %rd29225;
	setp.lt.u64 	%p957, %rd9864, %rd9474;
	selp.u64 	%rd9865, 1, 0, %p957;
	add.s64 	%rd9866, %rd29224, %rd9865;
	setp.lt.u64 	%p958, %rd9866, %rd29224;
	selp.u64 	%rd9867, 1, 0, %p958;
	add.s64 	%rd9868, %rd9866, %rd9480;
	setp.lt.u64 	%p959, %rd9868, %rd9866;
	selp.u64 	%rd9869, 1, 0, %p959;
	add.s64 	%rd9870, %rd29223, %rd9867;
	add.s64 	%rd9871, %rd9870, %rd9869;
	setp.lt.u64 	%p960, %rd9871, %rd29223;
	selp.u64 	%rd9872, 1, 0, %p960;
	add.s64 	%rd9873, %rd9871, %rd9486;
	setp.lt.u64 	%p961, %rd9873, %rd9871;
	selp.u64 	%rd9874, 1, 0, %p961;
	add.s64 	%rd9875, %rd29222, %rd9872;
	add.s64 	%rd9876, %rd9875, %rd9874;
	setp.lt.u64 	%p962, %rd9876, %rd29222;
	add.s64 	%rd9877, %rd9876, %rd9492;
	setp.lt.u64 	%p963, %rd9877, %rd9876;
	setp.lt.u64 	%p964, %rd9864, %rd9845;
	selp.u64 	%rd9878, 1, 0, %p964;
	selp.s64 	%rd9879, -1, 0, %p964;
	add.s64 	%rd9880, %rd9868, %rd9879;
	setp.lt.u64 	%p965, %rd9868, %rd9878;
	selp.u64 	%rd9881, 1, 0, %p965;
	sub.s64 	%rd9882, %rd9880, %rd9850;
	setp.lt.u64 	%p966, %rd9880, %rd9850;
	selp.u64 	%rd9883, 1, 0, %p966;
	add.s64 	%rd9884, %rd9883, %rd9881;
	sub.s64 	%rd9885, %rd9873, %rd9884;
	setp.lt.u64 	%p967, %rd9873, %rd9884;
	selp.u64 	%rd9886, 1, 0, %p967;
	sub.s64 	%rd9887, %rd9885, %rd9856;
	setp.lt.u64 	%p968, %rd9885, %rd9856;
	selp.u64 	%rd9888, 1, 0, %p968;
	add.s64 	%rd9889, %rd9888, %rd9886;
	sub.s64 	%rd9890, %rd9877, %rd9889;
	setp.ge.u64 	%p969, %rd9877, %rd9889;
	sub.s64 	%rd9891, %rd9890, %rd9861;
	setp.ge.u64 	%p970, %rd9890, %rd9861;
	or.pred  	%p971, %p962, %p963;
	and.pred  	%p972, %p969, %p970;
	or.pred  	%p974, %p971, %p972;
	selp.b64 	%rd9892, %rd9845, 0, %p974;
	sub.s64 	%rd9785, %rd9864, %rd9892;
	selp.b64 	%rd9791, %rd9882, %rd9868, %p974;
	selp.b64 	%rd9797, %rd9887, %rd9873, %p974;
	selp.b64 	%rd9803, %rd9891, %rd9877, %p974;
	// begin inline asm
	mul.hi.u64 %rd9708, %rd9785, %rd9785;
	// end inline asm
	// begin inline asm
	mul.lo.u64 %rd9711, %rd9785, %rd9785;
	// end inline asm
	// begin inline asm
	mul.hi.u64 %rd9714, %rd9785, %rd9791;
	// end inline asm
	// begin inline asm
	mul.lo.u64 %rd9717, %rd9785, %rd9791;
	// end inline asm
	add.s64 	%rd9893, %rd9717, %rd9708;
	// begin inline asm
	mul.hi.u64 %rd9720, %rd9785, %rd9797;
	// end inline asm
	// begin inline asm
	mul.lo.u64 %rd9723, %rd9785, %rd9797;
	// end inline asm
	add.s64 	%rd9894, %rd9723, %rd9714;
	// begin inline asm
	mul.hi.u64 %rd9726, %rd9785, %rd9803;
	// end inline asm
	// begin inline asm
	mul.lo.u64 %rd9729, %rd9785, %rd9803;
	// end inline asm
	add.s64 	%rd9895, %rd9729, %rd9720;
	// begin inline asm
	mul.hi.u64 %rd9732, %rd9791, %rd9785;
	// end inline asm
	// begin inline asm
	mul.lo.u64 %rd9735, %rd9791, %rd9785;
	// end inline asm
	add.s64 	%rd9896, %rd9735, %rd9893;
	setp.lt.u64 	%p975, %rd9896, %rd9735;
	selp.u64 	%rd9897, 1, 0, %p975;
	add.s64 	%rd9898, %rd9732, %rd9897;
	// begin inline asm
	mul.hi.u64 %rd9738, %rd9791, %rd9791;
	// end inline asm
	// begin inline asm
	mul.lo.u64 %rd9741, %rd9791, %rd9791;
	// end inline asm
	add.s64 	%rd9899, %rd9741, %rd9898;
	add.s64 	%rd9900, %rd9899, %rd9894;
	setp.lt.u64 	%p976, %rd9900, %rd9899;
	selp.u64 	%rd9901, 1, 0, %p976;
	add.s64 	%rd9902, %rd9738, %rd9901;
	// begin inline asm
	mul.hi.u64 %rd9744, %rd9791, %rd9797;
	// end inline asm
	// begin inline asm
	mul.lo.u64 %rd9747, %rd9791, %rd9797;
	// end inline asm
	add.s64 	%rd9903, %rd9747, %rd9902;
	add.s64 	%rd9904, %rd9903, %rd9895;
	setp.lt.u64 	%p977, %rd9904, %rd9903;
	selp.u64 	%rd9905, 1, 0, %p977;
	add.s64 	%rd9906, %rd9744, %rd9905;
	// begin inline asm
	mul.hi.u64 %rd9750, %rd9791, %rd9803;
	// end inline asm
	// begin inline asm
	mul.lo.u64 %rd9753, %rd9791, %rd9803;
	// end inline asm
	add.s64 	%rd9907, %rd9753, %rd9906;
	add.s64 	%rd9908, %rd9907, %rd9726;
	setp.lt.u64 	%p978, %rd9908, %rd9907;
	selp.u64 	%rd9909, 1, 0, %p978;
	add.s64 	%rd9910, %rd9750, %rd9909;
	// begin inline asm
	mul.hi.u64 %rd9756, %rd9797, %rd9785;
	// end inline asm
	// begin inline asm
	mul.lo.u64 %rd9759, %rd9797, %rd9785;
	// end inline asm
	add.s64 	%rd9911, %rd9759, %rd9900;
	setp.lt.u64 	%p979, %rd9911, %rd9759;
	selp.u64 	%rd9912, 1, 0, %p979;
	add.s64 	%rd9913, %rd9756, %rd9912;
	// begin inline asm
	mul.hi.u64 %rd9762, %rd9797, %rd9791;
	// end inline asm
	// begin inline asm
	mul.lo.u64 %rd9765, %rd9797, %rd9791;
	// end inline asm
	add.s64 	%rd9914, %rd9765, %rd9913;
	add.s64 	%rd9915, %rd9914, %rd9904;
	setp.lt.u64 	%p980, %rd9915, %rd9914;
	selp.u64 	%rd9916, 1, 0, %p980;
	add.s64 	%rd9917, %rd9762, %rd9916;
	// begin inline asm
	mul.hi.u64 %rd9768, %rd9797, %rd9797;
	// end inline asm
	// begin inline asm
	mul.lo.u64 %rd9771, %rd9797, %rd9797;
	// end inline asm
	add.s64 	%rd9918, %rd9771, %rd9917;
	add.s64 	%rd9919, %rd9918, %rd9908;
	setp.lt.u64 	%p981, %rd9919, %rd9918;
	selp.u64 	%rd9920, 1, 0, %p981;
	add.s64 	%rd9921, %rd9768, %rd9920;
	// begin inline asm
	mul.hi.u64 %rd9774, %rd9797, %rd9803;
	// end inline asm
	// begin inline asm
	mul.lo.u64 %rd9777, %rd9797, %rd9803;
	// end inline asm
	add.s64 	%rd9922, %rd9777, %rd9921;
	add.s64 	%rd9923, %rd9922, %rd9910;
	setp.lt.u64 	%p982, %rd9923, %rd9922;
	selp.u64 	%rd9924, 1, 0, %p982;
	add.s64 	%rd9925, %rd9774, %rd9924;
	// begin inline asm
	mul.hi.u64 %rd9780, %rd9803, %rd9785;
	// end inline asm
	// begin inline asm
	mul.lo.u64 %rd9783, %rd9803, %rd9785;
	// end inline asm
	add.s64 	%rd9926, %rd9783, %rd9915;
	setp.lt.u64 	%p983, %rd9926, %rd9783;
	selp.u64 	%rd9927, 1, 0, %p983;
	add.s64 	%rd9928, %rd9780, %rd9927;
	// begin inline asm
	mul.hi.u64 %rd9786, %rd9803, %rd9791;
	// end inline asm
	// begin inline asm
	mul.lo.u64 %rd9789, %rd9803, %rd9791;
	// end inline asm
	add.s64 	%rd9929, %rd9789, %rd9928;
	add.s64 	%rd29349, %rd9929, %rd9919;
	setp.lt.u64 	%p984, %rd29349, %rd9929;
	selp.u64 	%rd9930, 1, 0, %p984;
	add.s64 	%rd9931, %rd9786, %rd9930;
	// begin inline asm
	mul.hi.u64 %rd9792, %rd9803, %rd9797;
	// end inline asm
	// begin inline asm
	mul.lo.u64 %rd9795, %rd9803, %rd9797;
	// end inline asm
	add.s64 	%rd9932, %rd9795, %rd9931;
	add.s64 	%rd29348, %rd9932, %rd9923;
	setp.lt.u64 	%p985, %rd29348, %rd9932;
	selp.u64 	%rd9933, 1, 0, %p985;
	add.s64 	%rd9934, %rd9792, %rd9933;
	// begin inline asm
	mul.hi.u64 %rd9798, %rd9803, %rd9803;
	// end inline asm
	// begin inline asm
	mul.lo.u64 %rd9801, %rd9803, %rd9803;
	// end inline asm
	add.s64 	%rd9935, %rd9801, %rd9934;
	add.s64 	%rd29347, %rd9935, %rd9925;
	setp.lt.u64 	%p986, %rd29347, %rd9935;
	selp.u64 	%rd9936, 1, 0, %p986;
	add.s64 	%rd29346, %rd9798, %rd9936;
	mul.lo.s64 	%rd9826, %rd9634, %rd9711;
	// begin inline asm
	mul.hi.u64 %rd9804, %rd9826, %rd29505;
	// end inline asm
	// begin inline asm
	mul.lo.u64 %rd9807, %rd9826, %rd29505;
	// end inline asm
	not.b64 	%rd9937, %rd9711;
	setp.gt.u64 	%p987, %rd9807, %rd9937;
	selp.u64 	%rd9938, 1, 0, %p987;
	add.s64 	%rd9939, %rd9804, %rd9938;
	// begin inline asm
	mul.hi.u64 %rd9810, %rd9826, %rd29504;
	// end inline asm
	// begin inline asm
	mul.lo.u64 %rd9813, %rd9826, %rd29504;
	// end inline asm
	add.s64 	%rd9940, %rd9813, %rd9939;
	add.s64 	%rd582, %rd9940, %rd9896;
	setp.lt.u64 	%p988, %rd582, %rd9940;
	selp.u64 	%rd9941, 1, 0, %p988;
	add.s64 	%rd9942, %rd9810, %rd9941;
	// begin inline asm
	mul.hi.u64 %rd9816, %rd9826, %rd29503;
	// end inline asm
	// begin inline asm
	mul.lo.u64 %rd9819, %rd9826, %rd29503;
	// end inline asm
	add.s64 	%rd9943, %rd9819, %rd9942;
	add.s64 	%rd583, %rd9943, %rd9911;
	setp.lt.u64 	%p989, %rd583, %rd9943;
	selp.u64 	%rd9944, 1, 0, %p989;
	add.s64 	%rd9945, %rd9816, %rd9944;
	// begin inline asm
	mul.hi.u64 %rd9822, %rd9826, %rd29502;
	// end inline asm
	// begin inline asm
	mul.lo.u64 %rd9825, %rd9826, %rd29502;
	// end inline asm
	add.s64 	%rd9946, %rd9825, %rd9945;
	add.s64 	%rd584, %rd9946, %rd9926;
	setp.lt.u64 	%p990, %rd584, %rd9946;
	selp.u64 	%rd9947, 1, 0, %p990;
	add.s64 	%rd585, %rd9822, %rd9947;
	setp.eq.s64 	%p991, %rd585, 0;
	@%p991 bra 	$L__BB3_115;
	add.s64 	%rd586, %rd29349, %rd585;
	setp.ge.u64 	%p992, %rd586, %rd29349;
	mov.u64 	%rd29349, %rd586;
	@%p992 bra 	$L__BB3_115;
	add.s64 	%rd29348, %rd29348, 1;
	setp.ne.s64 	%p993, %rd29348, 0;
	mov.u64 	%rd29349, %rd586;
	@%p993 bra 	$L__BB3_115;
	add.s64 	%rd29347, %rd29347, 1;
	setp.eq.s64 	%p994, %rd29347, 0;
	selp.u64 	%rd9949, 1, 0, %p994;
	add.s64 	%rd29346, %rd29346, %rd9949;
	mov.b64 	%rd29348, 0;
	mov.u64 	%rd29349, %rd586;
$L__BB3_115:
	mul.lo.s64 	%rd9972, %rd9634, %rd582;
	// begin inline asm
	mul.hi.u64 %rd9950, %rd9972, %rd29505;
	// end inline asm
	// begin inline asm
	mul.lo.u64 %rd9953, %rd9972, %rd29505;
	// end inline asm
	not.b64 	%rd9975, %rd582;
	setp.gt.u64 	%p995, %rd9953, %rd9975;
	selp.u64 	%rd9976, 1, 0, %p995;
	add.s64 	%rd9977, %rd9950, %rd9976;
	// begin inline asm
	mul.hi.u64 %rd9956, %rd9972, %rd29504;
	// end inline asm
	// begin inline asm
	mul.lo.u64 %rd9959, %rd9972, %rd29504;
	// end inline asm
	add.s64 	%rd9978, %rd9959, %rd9977;
	add.s64 	%rd594, %rd9978, %rd583;
	setp.lt.u64 	%p996, %rd594, %rd9978;
	selp.u64 	%rd9979, 1, 0, %p996;
	add.s64 	%rd9980, %rd9956, %rd9979;
	// begin inline asm
	mul.hi.u64 %rd9962, %rd9972, %rd29503;
	// end inline asm
	// begin inline asm
	mul.lo.u64 %rd9965, %rd9972, %rd29503;
	// end inline asm
	add.s64 	%rd9981, %rd9965, %rd9980;
	add.s64 	%rd595, %rd9981, %rd584;
	setp.lt.u64 	%p997, %rd595, %rd9981;
	selp.u64 	%rd9982, 1, 0, %p997;
	add.s64 	%rd9983, %rd9962, %rd9982;
	// begin inline asm
	mul.hi.u64 %rd9968, %rd9972, %rd29502;
	// end inline asm
	// begin inline asm
	mul.lo.u64 %rd9971, %rd9972, %rd29502;
	// end inline asm
	add.s64 	%rd9984, %rd9971, %rd9983;
	add.s64 	%rd596, %rd9984, %rd29349;
	setp.lt.u64 	%p998, %rd596, %rd9984;
	selp.u64 	%rd9985, 1, 0, %p998;
	add.s64 	%rd597, %rd9968, %rd9985;
	setp.eq.s64 	%p999, %rd597, 0;
	@%p999 bra 	$L__BB3_118;
	add.s64 	%rd598, %rd29348, %rd597;
	setp.ge.u64 	%p1000, %rd598, %rd29348;
	mov.u64 	%rd29348, %rd598;
	@%p1000 bra 	$L__BB3_118;
	add.s64 	%rd29347, %rd29347, 1;
	setp.eq.s64 	%p1001, %rd29347, 0;
	selp.u64 	%rd9986, 1, 0, %p1001;
	add.s64 	%rd29346, %rd29346, %rd9986;
$L__BB3_118:
	mul.lo.s64 	%rd10009, %rd9634, %rd594;
	// begin inline asm
	mul.hi.u64 %rd9987, %rd10009, %rd29505;
	// end inline asm
	// begin inline asm
	mul.lo.u64 %rd9990, %rd10009, %rd29505;
	// end inline asm
	not.b64 	%rd10012, %rd594;
	setp.gt.u64 	%p1002, %rd9990, %rd10012;
	selp.u64 	%rd10013, 1, 0, %p1002;
	add.s64 	%rd10014, %rd9987, %rd10013;
	// begin inline asm
	mul.hi.u64 %rd9993, %rd10009, %rd29504;
	// end inline asm
	// begin inline asm
	mul.lo.u64 %rd9996, %rd10009, %rd29504;
	// end inline asm
	add.s64 	%rd10015, %rd9996, %rd10014;
	add.s64 	%rd604, %rd10015, %rd595;
	setp.lt.u64 	%p1003, %rd604, %rd10015;
	selp.u64 	%rd10016, 1, 0, %p1003;
	add.s64 	%rd10017, %rd9993, %rd10016;
	// begin inline asm
	mul.hi.u64 %rd9999, %rd10009, %rd29503;
	// end inline asm
	// begin inline asm
	mul.lo.u64 %rd10002, %rd10009, %rd29503;
	// end inline asm
	add.s64 	%rd10018, %rd10002, %rd10017;
	add.s64 	%rd605, %rd10018, %rd596;
	setp.lt.u64 	%p1004, %rd605, %rd10018;
	selp.u64 	%rd10019, 1, 0, %p1004;
	add.s64 	%rd10020, %rd9999, %rd10019;
	// begin inline asm
	mul.hi.u64 %rd10005, %rd10009, %rd29502;
	// end inline asm
	// begin inline asm
	mul.lo.u64 %rd10008, %rd10009, %rd29502;
	// end inline asm
	add.s64 	%rd10021, %rd10008, %rd10020;
	add.s64 	%rd606, %rd10021, %rd29348;
	setp.lt.u64 	%p1005, %rd606, %rd10021;
	selp.u64 	%rd10022, 1, 0, %p1005;
	add.s64 	%rd607, %rd10005, %rd10022;
	setp.eq.s64 	%p1006, %rd607, 0;
	@%p1006 bra 	$L__BB3_120;
	add.s64 	%rd608, %rd29347, %rd607;
	setp.lt.u64 	%p1007, %rd608, %rd29347;
	selp.u64 	%rd10023, 1, 0, %p1007;
	add.s64 	%rd29346, %rd29346, %rd10023;
	mov.u64 	%rd29347, %rd608;
$L__BB3_120:
	mul.lo.s64 	%rd10046, %rd9634, %rd604;
	// begin inline asm
	mul.hi.u64 %rd10024, %rd10046, %rd29505;
	// end inline asm
	// begin inline asm
	mul.lo.u64 %rd10027, %rd10046, %rd29505;
	// end inline asm
	not.b64 	%rd10049, %rd604;
	setp.gt.u64 	%p1008, %rd10027, %rd10049;
	selp.u64 	%rd10050, 1, 0, %p1008;
	add.s64 	%rd10051, %rd10024, %rd10050;
	// begin inline asm
	mul.hi.u64 %rd10030, %rd10046, %rd29504;
	// end inline asm
	// begin inline asm
	mul.lo.u64 %rd10033, %rd10046, %rd29504;
	// end inline asm
	add.s64 	%rd10052, %rd10033, %rd10051;
	add.s64 	%rd10053, %rd10052, %rd605;
	setp.lt.u64 	%p1009, %rd10053, %rd10052;
	selp.u64 	%rd10054, 1, 0, %p1009;
	add.s64 	%rd10055, %rd10030, %rd10054;
	// begin inline asm
	mul.hi.u64 %rd10036, %rd10046, %rd29503;
	// end inline asm
	// begin inline asm
	mul.lo.u64 %rd10039, %rd10046, %rd29503;
	// end inline asm
	add.s64 	%rd10056, %rd10039, %rd10055;
	add.s64 	%rd10057, %rd10056, %rd606;
	setp.lt.u64 	%p1010, %rd10057, %rd10056;
	selp.u64 	%rd10058, 1, 0, %p1010;
	add.s64 	%rd10059, %rd10036, %rd10058;
	// begin inline asm
	mul.hi.u64 %rd10042, %rd10046, %rd29502;
	// end inline asm
	// begin inline asm
	mul.lo.u64 %rd10045, %rd10046, %rd29502;
	// end inline asm
	add.s64 	%rd10060, %rd10045, %rd10059;
	add.s64 	%rd10061, %rd10060, %rd29347;
	setp.lt.u64 	%p1011, %rd10061, %rd10060;
	selp.u64 	%rd10062, 1, 0, %p1011;
	add.s64 	%rd10063, %rd10042, %rd10062;
	add.s64 	%rd10064, %rd29346, %rd10063;
	setp.lt.u64 	%p1012, %rd10053, %rd9845;
	selp.u64 	%rd10066, 1, 0, %p1012;
	selp.s64 	%rd10067, -1, 0, %p1012;
	add.s64 	%rd10068, %rd10057, %rd10067;
	setp.lt.u64 	%p1013, %rd10057, %rd10066;
	selp.u64 	%rd10069, 1, 0, %p1013;
	sub.s64 	%rd10071, %rd10068, %rd9850;
	setp.lt.u64 	%p1014, %rd10068, %rd9850;
	selp.u64 	%rd10072, 1, 0, %p1014;
	add.s64 	%rd10073, %rd10072, %rd10069;
	sub.s64 	%rd10074, %rd10061, %rd10073;
	setp.lt.u64 	%p1015, %rd10061, %rd10073;
	selp.u64 	%rd10075, 1, 0, %p1015;
	ld.const.u64 	%rd10076, [_ZN3lux4cuda5bn2547BN254_PE+16];
	sub.s64 	%rd10077, %rd10074, %rd10076;
	setp.lt.u64 	%p1016, %rd10074, %rd10076;
	selp.u64 	%rd10078, 1, 0, %p1016;
	add.s64 	%rd10079, %rd10078, %rd10075;
	sub.s64 	%rd10080, %rd10064, %rd10079;
	setp.ge.u64 	%p1017, %rd10064, %rd10079;
	ld.const.u64 	%rd10081, [_ZN3lux4cuda5bn2547BN254_PE+24];
	sub.s64 	%rd10082, %rd10080, %rd10081;
	setp.ge.u64 	%p1018, %rd10080, %rd10081;
	and.pred  	%p1019, %p1017, %p1018;
	selp.b64 	%rd10083, %rd9845, 0, %p1019;
	sub.s64 	%rd10084, %rd10053, %rd10083;
	selp.b64 	%rd10085, %rd10071, %rd10057, %p1019;
	selp.b64 	%rd10086, %rd10077, %rd10061, %p1019;
	selp.b64 	%rd10087, %rd10082, %rd10064, %p1019;
	sub.s64 	%rd29355, %rd10084, %rd501;
	setp.lt.u64 	%p1020, %rd10084, %rd501;
	selp.u64 	%rd10088, 1, 0, %p1020;
	selp.s64 	%rd10089, -1, 0, %p1020;
	add.s64 	%rd10090, %rd10085, %rd10089;
	setp.lt.u64 	%p1021, %rd10085, %rd10088;
	selp.u64 	%rd10091, 1, 0, %p1021;
	sub.s64 	%rd29356, %rd10090, %rd500;
	setp.lt.u64 	%p1022, %rd10090, %rd500;
	selp.u64 	%rd10092, 1, 0, %p1022;
	add.s64 	%rd10093, %rd10092, %rd10091;
	sub.s64 	%rd10094, %rd10086, %rd10093;
	setp.lt.u64 	%p1023, %rd10086, %rd10093;
	selp.u64 	%rd10095, 1, 0, %p1023;
	sub.s64 	%rd29357, %rd10094, %rd499;
	setp.lt.u64 	%p1024, %rd10094, %rd499;
	selp.u64 	%rd10096, 1, 0, %p1024;
	add.s64 	%rd10097, %rd10096, %rd10095;
	sub.s64 	%rd10098, %rd10087, %rd10097;
	setp.ge.u64 	%p1025, %rd10087, %rd10097;
	sub.s64 	%rd29358, %rd10098, %rd498;
	setp.ge.u64 	%p1026, %rd10098, %rd498;
	and.pred  	%p1027, %p1025, %p1026;
	@%p1027 bra 	$L__BB3_122;
	add.s64 	%rd29355, %rd9845, %rd29355;
	setp.lt.u64 	%p1028, %rd29355, %rd9845;
	selp.u64 	%rd10100, 1, 0, %p1028;
	add.s64 	%rd10101, %rd29356, %rd10100;
	setp.lt.u64 	%p1029, %rd10101, %rd29356;
	selp.u64 	%rd10102, 1, 0, %p1029;
	add.s64 	%rd29356, %rd10101, %rd9850;
	setp.lt.u64 	%p1030, %rd29356, %rd10101;
	selp.u64 	%rd10104, 1, 0, %p1030;
	add.s64 	%rd10105, %rd29357, %rd10102;
	add.s64 	%rd10106, %rd10105, %rd10104;
	setp.lt.u64 	%p1031, %rd10106, %rd29357;
	selp.u64 	%rd10107, 1, 0, %p1031;
	add.s64 	%rd29357, %rd10106, %rd10076;
	setp.lt.u64 	%p1032, %rd29357, %rd10106;
	selp.u64 	%rd10109, 1, 0, %p1032;
	add.s64 	%rd10111, %rd10081, %rd29358;
	add.s64 	%rd10112, %rd10111, %rd10107;
	add.s64 	%rd29358, %rd10112, %rd10109;
$L__BB3_122:
	sub.s64 	%rd29359, %rd29355, %rd577;
	setp.lt.u64 	%p1033, %rd29355, %rd577;
	selp.u64 	%rd10113, 1, 0, %p1033;
	selp.s64 	%rd10114, -1, 0, %p1033;
	add.s64 	%rd10115, %rd29356, %rd10114;
	setp.lt.u64 	%p1034, %rd29356, %rd10113;
	selp.u64 	%rd10116, 1, 0, %p1034;
	sub.s64 	%rd29360, %rd10115, %rd576;
	setp.lt.u64 	%p1035, %rd10115, %rd576;
	selp.u64 	%rd10117, 1, 0, %p1035;
	add.s64 	%rd10118, %rd10117, %rd10116;
	sub.s64 	%rd10119, %rd29357, %rd10118;
	setp.lt.u64 	%p1036, %rd29357, %rd10118;
	selp.u64 	%rd10120, 1, 0, %p1036;
	sub.s64 	%rd29361, %rd10119, %rd575;
	setp.lt.u64 	%p1037, %rd10119, %rd575;
	selp.u64 	%rd10121, 1, 0, %p1037;
	add.s64 	%rd10122, %rd10121, %rd10120;
	sub.s64 	%rd10123, %rd29358, %rd10122;
	setp.ge.u64 	%p1038, %rd29358, %rd10122;
	sub.s64 	%rd29362, %rd10123, %rd574;
	setp.ge.u64 	%p1039, %rd10123, %rd574;
	and.pred  	%p1040, %p1038, %p1039;
	@%p1040 bra 	$L__BB3_124;
	add.s64 	%rd29359, %rd9845, %rd29359;
	setp.lt.u64 	%p1041, %rd29359, %rd9845;
	selp.u64 	%rd10125, 1, 0, %p1041;
	add.s64 	%rd10126, %rd29360, %rd10125;
	setp.lt.u64 	%p1042, %rd10126, %rd29360;
	selp.u64 	%rd10127, 1, 0, %p1042;
	add.s64 	%rd29360, %rd10126, %rd9850;
	setp.lt.u64 	%p1043, %rd29360, %rd10126;
	selp.u64 	%rd10129, 1, 0, %p1043;
	add.s64 	%rd10130, %rd29361, %rd10127;
	add.s64 	%rd10131, %rd10130, %rd10129;
	setp.lt.u64 	%p1044, %rd10131, %rd29361;
	selp.u64 	%rd10132, 1, 0, %p1044;
	ld.const.u64 	%rd10133, [_ZN3lux4cuda5bn2547BN254_PE+16];
	add.s64 	%rd29361, %rd10131, %rd10133;
	setp.lt.u64 	%p1045, %rd29361, %rd10131;
	selp.u64 	%rd10134, 1, 0, %p1045;
	ld.const.u64 	%rd10135, [_ZN3lux4cuda5bn2547BN254_PE+24];
	add.s64 	%rd10136, %rd10135, %rd29362;
	add.s64 	%rd10137, %rd10136, %rd10132;
	add.s64 	%rd29362, %rd10137, %rd10134;
$L__BB3_124:
	shl.b64 	%rd10258, %rd29359, 1;
	shr.u64 	%rd10259, %rd29359, 63;
	add.s64 	%rd10260, %rd29360, %rd10259;
	setp.lt.u64 	%p1046, %rd10260, %rd29360;
	selp.u64 	%rd10261, 1, 0, %p1046;
	add.s64 	%rd10262, %rd10260, %rd29360;
	setp.lt.u64 	%p1047, %rd10262, %rd10260;
	selp.u64 	%rd10263, 1, 0, %p1047;
	add.s64 	%rd10264, %rd29361, %rd10261;
	add.s64 	%rd10265, %rd10264, %rd10263;
	setp.lt.u64 	%p1048, %rd10265, %rd29361;
	selp.u64 	%rd10266, 1, 0, %p1048;
	add.s64 	%rd10267, %rd10265, %rd29361;
	setp.lt.u64 	%p1049, %rd10267, %rd10265;
	selp.u64 	%rd10268, 1, 0, %p1049;
	add.s64 	%rd10269, %rd29362, %rd10266;
	add.s64 	%rd10270, %rd10269, %rd10268;
	setp.lt.u64 	%p1050, %rd10270, %rd29362;
	add.s64 	%rd10271, %rd10270, %rd29362;
	setp.lt.u64 	%p1051, %rd10271, %rd10270;
	ld.const.u64 	%rd10272, [_ZN3lux4cuda5bn2547BN254_PE];
	setp.lt.u64 	%p1052, %rd10258, %rd10272;
	selp.u64 	%rd10273, 1, 0, %p1052;
	selp.s64 	%rd10274, -1, 0, %p1052;
	add.s64 	%rd10275, %rd10262, %rd10274;
	setp.lt.u64 	%p1053, %rd10262, %rd10273;
	selp.u64 	%rd10276, 1, 0, %p1053;
	ld.const.u64 	%rd10277, [_ZN3lux4cuda5bn2547BN254_PE+8];
	sub.s64 	%rd10278, %rd10275, %rd10277;
	setp.lt.u64 	%p1054, %rd10275, %rd10277;
	selp.u64 	%rd10279, 1, 0, %p1054;
	add.s64 	%rd10280, %rd10279, %rd10276;
	sub.s64 	%rd10281, %rd10267, %rd10280;
	setp.lt.u64 	%p1055, %rd10267, %rd10280;
	selp.u64 	%rd10282, 1, 0, %p1055;
	ld.const.u64 	%rd10283, [_ZN3lux4cuda5bn2547BN254_PE+16];
	sub.s64 	%rd10284, %rd10281, %rd10283;
	setp.lt.u64 	%p1056, %rd10281, %rd10283;
	selp.u64 	%rd10285, 1, 0, %p1056;
	add.s64 	%rd10286, %rd10285, %rd10282;
	sub.s64 	%rd10287, %rd10271, %rd10286;
	setp.ge.u64 	%p1057, %rd10271, %rd10286;
	ld.const.u64 	%rd10288, [_ZN3lux4cuda5bn2547BN254_PE+24];
	sub.s64 	%rd10289, %rd10287, %rd10288;
	setp.ge.u64 	%p1058, %rd10287, %rd10288;
	or.pred  	%p1059, %p1050, %p1051;
	and.pred  	%p1060, %p1057, %p1058;
	or.pred  	%p1062, %p1059, %p1060;
	selp.b64 	%rd10290, %rd10272, 0, %p1062;
	sub.s64 	%rd636, %rd10258, %rd10290;
	selp.b64 	%rd637, %rd10278, %rd10262, %p1062;
	selp.b64 	%rd638, %rd10284, %rd10267, %p1062;
	selp.b64 	%rd639, %rd10289, %rd10271, %p1062;
	shl.b64 	%rd10291, %rd501, 1;
	shr.u64 	%rd10292, %rd501, 63;
	add.s64 	%rd10293, %rd10292, %rd500;
	setp.lt.u64 	%p1063, %rd10293, %rd10292;
	selp.u64 	%rd10294, 1, 0, %p1063;
	add.s64 	%rd10295, %rd10293, %rd500;
	setp.lt.u64 	%p1064, %rd10295, %rd10293;
	selp.u64 	%rd10296, 1, 0, %p1064;
	add.s64 	%rd10297, %rd499, %rd10294;
	add.s64 	%rd10298, %rd10297, %rd10296;
	setp.lt.u64 	%p1065, %rd10298, %rd499;
	selp.u64 	%rd10299, 1, 0, %p1065;
	add.s64 	%rd10300, %rd10298, %rd499;
	setp.lt.u64 	%p1066, %rd10300, %rd10298;
	selp.u64 	%rd10301, 1, 0, %p1066;
	add.s64 	%rd10302, %rd498, %rd10299;
	add.s64 	%rd10303, %rd10302, %rd10301;
	setp.lt.u64 	%p1067, %rd10303, %rd498;
	add.s64 	%rd10304, %rd10303, %rd498;
	setp.lt.u64 	%p1068, %rd10304, %rd10303;
	setp.lt.u64 	%p1069, %rd10291, %rd10272;
	selp.u64 	%rd10305, 1, 0, %p1069;
	selp.s64 	%rd10306, -1, 0, %p1069;
	add.s64 	%rd10307, %rd10295, %rd10306;
	setp.lt.u64 	%p1070, %rd10295, %rd10305;
	selp.u64 	%rd10308, 1, 0, %p1070;
	sub.s64 	%rd10309, %rd10307, %rd10277;
	setp.lt.u64 	%p1071, %rd10307, %rd10277;
	selp.u64 	%rd10310, 1, 0, %p1071;
	add.s64 	%rd10311, %rd10310, %rd10308;
	sub.s64 	%rd10312, %rd10300, %rd10311;
	setp.lt.u64 	%p1072, %rd10300, %rd10311;
	selp.u64 	%rd10313, 1, 0, %p1072;
	sub.s64 	%rd10314, %rd10312, %rd10283;
	setp.lt.u64 	%p1073, %rd10312, %rd10283;
	selp.u64 	%rd10315, 1, 0, %p1073;
	add.s64 	%rd10316, %rd10315, %rd10313;
	sub.s64 	%rd10317, %rd10304, %rd10316;
	setp.ge.u64 	%p1074, %rd10304, %rd10316;
	sub.s64 	%rd10318, %rd10317, %rd10288;
	setp.ge.u64 	%p1075, %rd10317, %rd10288;
	or.pred  	%p1076, %p1067, %p1068;
	and.pred  	%p1077, %p1074, %p1075;
	or.pred  	%p1079, %p1076, %p1077;
	selp.b64 	%rd10319, %rd10272, 0, %p1079;
	sub.s64 	%rd10320, %rd10291, %rd10319;
	selp.b64 	%rd10321, %rd10309, %rd10295, %p1079;
	selp.b64 	%rd10322, %rd10314, %rd10300, %p1079;
	selp.b64 	%rd10323, %rd10318, %rd10304, %p1079;
	add.s64 	%rd10324, %rd10320, %rd501;
	setp.lt.u64 	%p1080, %rd10324, %rd10320;
	selp.u64 	%rd10325, 1, 0, %p1080;
	add.s64 	%rd10326, %rd10321, %rd10325;
	setp.lt.u64 	%p1081, %rd10326, %rd10321;
	selp.u64 	%rd10327, 1, 0, %p1081;
	add.s64 	%rd10328, %rd10326, %rd500;
	setp.lt.u64 	%p1082, %rd10328, %rd10326;
	selp.u64 	%rd10329, 1, 0, %p1082;
	add.s64 	%rd10330, %rd10322, %rd10327;
	add.s64 	%rd10331, %rd10330, %rd10329;
	setp.lt.u64 	%p1083, %rd10331, %rd10322;
	selp.u64 	%rd10332, 1, 0, %p1083;
	add.s64 	%rd10333, %rd10331, %rd499;
	setp.lt.u64 	%p1084, %rd10333, %rd10331;
	selp.u64 	%rd10334, 1, 0, %p1084;
	add.s64 	%rd10335, %rd10323, %rd10332;
	add.s64 	%rd10336, %rd10335, %rd10334;
	setp.lt.u64 	%p1085, %rd10336, %rd10323;
	add.s64 	%rd10337, %rd10336, %rd498;
	setp.lt.u64 	%p1086, %rd10337, %rd10336;
	setp.lt.u64 	%p1087, %rd10324, %rd10272;
	selp.u64 	%rd10338, 1, 0, %p1087;
	selp.s64 	%rd10339, -1, 0, %p1087;
	add.s64 	%rd10340, %rd10328, %rd10339;
	setp.lt.u64 	%p1088, %rd10328, %rd10338;
	selp.u64 	%rd10341, 1, 0, %p1088;
	sub.s64 	%rd10342, %rd10340, %rd10277;
	setp.lt.u64 	%p1089, %rd10340, %rd10277;
	selp.u64 	%rd10343, 1, 0, %p1089;
	add.s64 	%rd10344, %rd10343, %rd10341;
	sub.s64 	%rd10345, %rd10333, %rd10344;
	setp.lt.u64 	%p1090, %rd10333, %rd10344;
	selp.u64 	%rd10346, 1, 0, %p1090;
	sub.s64 	%rd10347, %rd10345, %rd10283;
	setp.lt.u64 	%p1091, %rd10345, %rd10283;
	selp.u64 	%rd10348, 1, 0, %p1091;
	add.s64 	%rd10349, %rd10348, %rd10346;
	sub.s64 	%rd10350, %rd10337, %rd10349;
	setp.ge.u64 	%p1092, %rd10337, %rd10349;
	sub.s64 	%rd10351, %rd10350, %rd10288;
	setp.ge.u64 	%p1093, %rd10350, %rd10288;
	or.pred  	%p1094, %p1085, %p1086;
	and.pred  	%p1095, %p1092, %p1093;
	or.pred  	%p1097, %p1094, %p1095;
	selp.b64 	%rd10352, %rd10272, 0, %p1097;
	sub.s64 	%rd10215, %rd10324, %rd10352;
	selp.b64 	%rd10221, %rd10342, %rd10328, %p1097;
	selp.b64 	%rd10227, %rd10347, %rd10333, %p1097;
	selp.b64 	%rd10233, %rd10351, %rd10337, %p1097;
	// begin inline asm
	mul.hi.u64 %rd10138, %rd10215, %rd10215;
	// end inline asm
	// begin inline asm
	mul.lo.u64 %rd10141, %rd10215, %rd10215;
	// end inline asm
	// begin inline asm
	mul.hi.u64 %rd10144, %rd10215, %rd10221;
	// end inline asm
	// begin inline asm
	mul.lo.u64 %rd10147, %rd10215, %rd10221;
	// end inline asm
	add.s64 	%rd10353, %rd10147, %rd10138;
	// begin inline asm
	mul.hi.u64 %rd10150, %rd10215, %rd10227;
	// end inline asm
	// begin inline asm
	mul.lo.u64 %rd10153, %rd10215, %rd10227;
	// end inline asm
	add.s64 	%rd10354, %rd10153, %rd10144;
	// begin inline asm
	mul.hi.u64 %rd10156, %rd10215, %rd10233;
	// end inline asm
	// begin inline asm
	mul.lo.u64 %rd10159, %rd10215, %rd10233;
	// end inline asm
	add.s64 	%rd10355, %rd10159, %rd10150;
	// begin inline asm
	mul.hi.u64 %rd10162, %rd10221, %rd10215;
	// end inline asm
	// begin inline asm
	mul.lo.u64 %rd10165, %rd10221, %rd10215;
	// end inline asm
	add.s64 	%rd10356, %rd10165, %rd10353;
	setp.lt.u64 	%p1098, %rd10356, %rd10165;
	selp.u64 	%rd10357, 1, 0, %p1098;
	add.s64 	%rd10358, %rd10162, %rd10357;
	// begin inline asm
	mul.hi.u64 %rd10168, %rd10221, %rd10221;
	// end inline asm
	// begin inline asm
	mul.lo.u64 %rd10171, %rd10221, %rd10221;
	// end inline asm
	add.s64 	%rd10359, %rd10171, %rd10358;
	add.s64 	%rd10360, %rd10359, %rd10354;
	setp.lt.u64 	%p1099, %rd10360, %rd10359;
	selp.u64 	%rd10361, 1, 0, %p1099;
	add.s64 	%rd10362, %rd10168, %rd10361;
	// begin inline asm
	mul.hi.u64 %rd10174, %rd10221, %rd10227;
	// end inline asm
	// begin inline asm
	mul.lo.u64 %rd10177, %rd10221, %rd10227;
	// end inline asm
	add.s64 	%rd10363, %rd10177, %rd10362;
	add.s64 	%rd10364, %rd10363, %rd10355;
	setp.lt.u64 	%p1100, %rd10364, %rd10363;
	selp.u64 	%rd10365, 1, 0, %p1100;
	add.s64 	%rd10366, %rd10174, %rd10365;
	// begin inline asm
	mul.hi.u64 %rd10180, %rd10221, %rd10233;
	// end inline asm
	// begin inline asm
	mul.lo.u64 %rd10183, %rd10221, %rd10233;
	// end inline asm
	add.s64 	%rd10367, %rd10183, %rd10366;
	add.s64 	%rd10368, %rd10367, %rd10156;
	setp.lt.u64 	%p1101, %rd10368, %rd10367;
	selp.u64 	%rd10369, 1, 0, %p1101;
	add.s64 	%rd10370, %rd10180, %rd10369;
	// begin inline asm
	mul.hi.u64 %rd10186, %rd10227, %rd10215;
	// end inline asm
	// begin inline asm
	mul.lo.u64 %rd10189, %rd10227, %rd10215;
	// end inline asm
	add.s64 	%rd10371, %rd10189, %rd10360;
	setp.lt.u64 	%p1102, %rd10371, %rd10189;
	selp.u64 	%rd10372, 1, 0, %p1102;
	add.s64 	%rd10373, %rd10186, %rd10372;
	// begin inline asm
	mul.hi.u64 %rd10192, %rd10227, %rd10221;
	// end inline asm
	// begin inline asm
	mul.lo.u64 %rd10195, %rd10227, %rd10221;
	// end inline asm
	add.s64 	%rd10374, %rd10195, %rd10373;
	add.s64 	%rd10375, %rd10374, %rd10364;
	setp.lt.u64 	%p1103, %rd10375, %rd10374;
	selp.u64 	%rd10376, 1, 0, %p1103;
	add.s64 	%rd10377, %rd10192, %rd10376;
	// begin inline asm
	mul.hi.u64 %rd10198, %rd10227, %rd10227;
	// end inline asm
	// begin inline asm
	mul.lo.u64 %rd10201, %rd10227, %rd10227;
	// end inline asm
	add.s64 	%rd10378, %rd10201, %rd10377;
	add.s64 	%rd10379, %rd10378, %rd10368;
	setp.lt.u64 	%p1104, %rd10379, %rd10378;
	selp.u64 	%rd10380, 1, 0, %p1104;
	add.s64 	%rd10381, %rd10198, %rd10380;
	// begin inline asm
	mul.hi.u64 %rd10204, %rd10227, %rd10233;
	// end inline asm
	// begin inline asm
	mul.lo.u64 %rd10207, %rd10227, %rd10233;
	// end inline asm
	add.s64 	%rd10382, %rd10207, %rd10381;
	add.s64 	%rd10383, %rd10382, %rd10370;
	setp.lt.u64 	%p1105, %rd10383, %rd10382;
	selp.u64 	%rd10384, 1, 0, %p1105;
	add.s64 	%rd10385, %rd10204, %rd10384;
	// begin inline asm
	mul.hi.u64 %rd10210, %rd10233, %rd10215;
	// end inline asm
	// begin inline asm
	mul.lo.u64 %rd10213, %rd10233, %rd10215;
	// end inline asm
	add.s64 	%rd10386, %rd10213, %rd10375;
	setp.lt.u64 	%p1106, %rd10386, %rd10213;
	selp.u64 	%rd10387, 1, 0, %p1106;
	add.s64 	%rd10388, %rd10210, %rd10387;
	// begin inline asm
	mul.hi.u64 %rd10216, %rd10233, %rd10221;
	// end inline asm
	// begin inline asm
	mul.lo.u64 %rd10219, %rd10233, %rd10221;
	// end inline asm
	add.s64 	%rd10389, %rd10219, %rd10388;
	add.s64 	%rd29366, %rd10389, %rd10379;
	setp.lt.u64 	%p1107, %rd29366, %rd10389;
	selp.u64 	%rd10390, 1, 0, %p1107;
	add.s64 	%rd10391, %rd10216, %rd10390;
	// begin inline asm
	mul.hi.u64 %rd10222, %rd10233, %rd10227;
	// end inline asm
	// begin inline asm
	mul.lo.u64 %rd10225, %rd10233, %rd10227;
	// end inline asm
	add.s64 	%rd10392, %rd10225, %rd10391;
	add.s64 	%rd29365, %rd10392, %rd10383;
	setp.lt.u64 	%p1108, %rd29365, %rd10392;
	selp.u64 	%rd10393, 1, 0, %p1108;
	add.s64 	%rd10394, %rd10222, %rd10393;
	// begin inline asm
	mul.hi.u64 %rd10228, %rd10233, %rd10233;
	// end inline asm
	// begin inline asm
	mul.lo.u64 %rd10231, %rd10233, %rd10233;
	// end inline asm
	add.s64 	%rd10395, %rd10231, %rd10394;
	add.s64 	%rd29364, %rd10395, %rd10385;
	setp.lt.u64 	%p1109, %rd29364, %rd10395;
	selp.u64 	%rd10396, 1, 0, %p1109;
	add.s64 	%rd29363, %rd10228, %rd10396;
	ld.const.u64 	%rd10397, [_ZN3lux4cuda5bn2549BN254_INVE];
	mul.lo.s64 	%rd10256, %rd10397, %rd10141;
	// begin inline asm
	mul.hi.u64 %rd10234, %rd10256, %rd29505;
	// end inline asm
	// begin inline asm
	mul.lo.u64 %rd10237, %rd10256, %rd29505;
	// end inline asm
	not.b64 	%rd10398, %rd10141;
	setp.gt.u64 	%p1110, %rd10237, %rd10398;
	selp.u64 	%rd10399, 1, 0, %p1110;
	add.s64 	%rd10400, %rd10234, %rd10399;
	// begin inline asm
	mul.hi.u64 %rd10240, %rd10256, %rd29504;
	// end inline asm
	// begin inline asm
	mul.lo.u64 %rd10243, %rd10256, %rd29504;
	// end inline asm
	add.s64 	%rd10401, %rd10243, %rd10400;
	add.s64 	%rd648, %rd10401, %rd10356;
	setp.lt.u64 	%p1111, %rd648, %rd10401;
	selp.u64 	%rd10402, 1, 0, %p1111;
	add.s64 	%rd10403, %rd10240, %rd10402;
	// begin inline asm
	mul.hi.u64 %rd10246, %rd10256, %rd29503;
	// end inline asm
	// begin inline asm
	mul.lo.u64 %rd10249, %rd10256, %rd29503;
	// end inline asm
	add.s64 	%rd10404, %rd10249, %rd10403;
	add.s64 	%rd649, %rd10404, %rd10371;
	setp.lt.u64 	%p1112, %rd649, %rd10404;
	selp.u64 	%rd10405, 1, 0, %p1112;
	add.s64 	%rd10406, %rd10246, %rd10405;
	// begin inline asm
	mul.hi.u64 %rd10252, %rd10256, %rd29502;
	// end inline asm
	// begin inline asm
	mul.lo.u64 %rd10255, %rd10256, %rd29502;
	// end inline asm
	add.s64 	%rd10407, %rd10255, %rd10406;
	add.s64 	%rd650, %rd10407, %rd10386;
	setp.lt.u64 	%p1113, %rd650, %rd10407;
	selp.u64 	%rd10408, 1, 0, %p1113;
	add.s64 	%rd651, %rd10252, %rd10408;
	setp.eq.s64 	%p1114, %rd651, 0;
	@%p1114 bra 	$L__BB3_128;
	add.s64 	%rd652, %rd29366, %rd651;
	setp.ge.u64 	%p1115, %rd652, %rd29366;
	mov.u64 	%rd29366, %rd652;
	@%p1115 bra 	$L__BB3_128;
	add.s64 	%rd29365, %rd29365, 1;
	setp.ne.s64 	%p1116, %rd29365, 0;
	mov.u64 	%rd29366, %rd652;
	@%p1116 bra 	$L__BB3_128;
	add.s64 	%rd29364, %rd29364, 1;
	setp.eq.s64 	%p1117, %rd29364, 0;
	selp.u64 	%rd10410, 1, 0, %p1117;
	add.s64 	%rd29363, %rd29363, %rd10410;
	mov.b64 	%rd29365, 0;
	mov.u64 	%rd29366, %rd652;
$L__BB3_128:
	ld.const.u64 	%rd10435, [_ZN3lux4cuda5bn2549BN254_INVE];
	mul.lo.s64 	%rd10433, %rd10435, %rd648;
	// begin inline asm
	mul.hi.u64 %rd10411, %rd10433, %rd29505;
	// end inline asm
	// begin inline asm
	mul.lo.u64 %rd10414, %rd10433, %rd29505;
	// end inline asm
	not.b64 	%rd10436, %rd648;
	setp.gt.u64 	%p1118, %rd10414, %rd10436;
	selp.u64 	%rd10437, 1, 0, %p1118;
	add.s64 	%rd10438, %rd10411, %rd10437;
	// begin inline asm
	mul.hi.u64 %rd10417, %rd10433, %rd29504;
	// end inline asm
	// begin inline asm
	mul.lo.u64 %rd10420, %rd10433, %rd29504;
	// end inline asm
	add.s64 	%rd10439, %rd10420, %rd10438;
	add.s64 	%rd660, %rd10439, %rd649;
	setp.lt.u64 	%p1119, %rd660, %rd10439;
	selp.u64 	%rd10440, 1, 0, %p1119;
	add.s64 	%rd10441, %rd10417, %rd10440;
	// begin inline asm
	mul.hi.u64 %rd10423, %rd10433, %rd29503;
	// end inline asm
	// begin inline asm
	mul.lo.u64 %rd10426, %rd10433, %rd29503;
	// end inline asm
	add.s64 	%rd10442, %rd10426, %rd10441;
	add.s64 	%rd661, %rd10442, %rd650;
	setp.lt.u64 	%p1120, %rd661, %rd10442;
	selp.u64 	%rd10443, 1, 0, %p1120;
	add.s64 	%rd10444, %rd10423, %rd10443;
	// begin inline asm
	mul.hi.u64 %rd10429, %rd10433, %rd29502;
	// end inline asm
	// begin inline asm
	mul.lo.u64 %rd10432, %rd10433, %rd29502;
	// end inline asm
	add.s64 	%rd10445, %rd10432, %rd10444;
	add.s64 	%rd662, %rd10445, %rd29366;
	setp.lt.u64 	%p1121, %rd662, %rd10445;
	selp.u64 	%rd10446, 1, 0, %p1121;
	add.s64 	%rd663, %rd10429, %rd10446;
	setp.eq.s64 	%p1122, %rd663, 0;
	@%p1122 bra 	$L__BB3_131;
	add.s64 	%rd664, %rd29365, %rd663;
	setp.ge.u64 	%p1123, %rd664, %rd29365;
	mov.u64 	%rd29365, %rd664;
	@%p1123 bra 	$L__BB3_131;
	add.s64 	%rd29364, %rd29364, 1;
	setp.eq.s64 	%p1124, %rd29364, 0;
	selp.u64 	%rd10447, 1, 0, %p1124;
	add.s64 	%rd29363, %rd29363, %rd10447;
$L__BB3_131:
	mul.lo.s64 	%rd10470, %rd10435, %rd660;
	// begin inline asm
	mul.hi.u64 %rd10448, %rd10470, %rd29505;
	// end inline asm
	// begin inline asm
	mul.lo.u64 %rd10451, %rd10470, %rd29505;
	// end inline asm
	not.b64 	%rd10473, %rd660;
	setp.gt.u64 	%p1125, %rd10451, %rd10473;
	selp.u64 	%rd10474, 1, 0, %p1125;
	add.s64 	%rd10475, %rd10448, %rd10474;
	// begin inline asm
	mul.hi.u64 %rd10454, %rd10470, %rd29504;
	// end inline asm
	// begin inline asm
	mul.lo.u64 %rd10457, %rd10470, %rd29504;
	// end inline asm
	add.s64 	%rd10476, %rd10457, %rd10475;
	add.s64 	%rd670, %rd10476, %rd661;
	setp.lt.u64 	%p1126, %rd670, %rd10476;
	selp.u64 	%rd10477, 1, 0, %p1126;
	add.s64 	%rd10478, %rd10454, %rd10477;
	// begin inline asm
	mul.hi.u64 %rd10460, %rd10470, %rd29503;
	// end inline asm
	// begin inline asm
	mul.lo.u64 %rd10463, %rd10470, %rd29503;
	// end inline asm
	add.s64 	%rd10479, %rd10463, %rd10478;
	add.s64 	%rd671, %rd10479, %rd662;
	setp.lt.u64 	%p1127, %rd671, %rd10479;
	selp.u64 	%rd10480, 1, 0, %p1127;
	add.s64 	%rd10481, %rd10460, %rd10480;
	// begin inline asm
	mul.hi.u64 %rd10466, %rd10470, %rd29502;
	// end inline asm
	// begin inline asm
	mul.lo.u64 %rd10469, %rd10470, %rd29502;
	// end inline asm
	add.s64 	%rd10482, %rd10469, %rd10481;
	add.s64 	%rd672, %rd10482, %rd29365;
	setp.lt.u64 	%p1128, %rd672, %rd10482;
	selp.u64 	%rd10483, 1, 0, %p1128;
	add.s64 	%rd673, %rd10466, %rd10483;
	setp.eq.s64 	%p1129, %rd673, 0;
	@%p1129 bra 	$L__BB3_133;
	add.s64 	%rd674, %rd29364, %rd673;
	setp.lt.u64 	%p1130, %rd674, %rd29364;
	selp.u64 	%rd10484, 1, 0, %p1130;
	add.s64 	%rd29363, %rd29363, %rd10484;
	mov.u64 	%rd29364, %rd674;
$L__BB3_133:
	mul.lo.s64 	%rd10507, %rd10435, %rd670;
	// begin inline asm
	mul.hi.u64 %rd10485, %rd10507, %rd29505;
	// end inline asm
	// begin inline asm
	mul.lo.u64 %rd10488, %rd10507, %rd29505;
	// end inline asm
	not.b64 	%rd10510, %rd670;
	setp.gt.u64 	%p1131, %rd10488, %rd10510;
	selp.u64 	%rd10511, 1, 0, %p1131;
	add.s64 	%rd10512, %rd10485, %rd10511;
	// begin inline asm
	mul.hi.u64 %rd10491, %rd10507, %rd29504;
	// end inline asm
	// begin inline asm
	mul.lo.u64 %rd10494, %rd10507, %rd29504;
	// end inline asm
	add.s64 	%rd10513, %rd10494, %rd10512;
	add.s64 	%rd10514, %rd10513, %rd671;
	setp.lt.u64 	%p1132, %rd10514, %rd10513;
	selp.u64 	%rd10515, 1, 0, %p1132;
	add.s64 	%rd10516, %rd10491, %rd10515;
	// begin inline asm
	mul.hi.u64 %rd10497, %rd10507, %rd29503;
	// end inline asm
	// begin inline asm
	mul.lo.u64 %rd10500, %rd10507, %rd29503;
	// end inline asm
	add.s64 	%rd10517, %rd10500, %rd10516;
	add.s64 	%rd10518, %rd10517, %rd672;
	setp.lt.u64 	%p1133, %rd10518, %rd10517;
	selp.u64 	%rd10519, 1, 0, %p1133;
	add.s64 	%rd10520, %rd10497, %rd10519;
	// begin inline asm
	mul.hi.u64 %rd10503, %rd10507, %rd29502;
	// end inline asm
	// begin inline asm
	mul.lo.u64 %rd10506, %rd10507, %rd29502;
	// end inline asm
	add.s64 	%rd10521, %rd10506, %rd10520;
	add.s64 	%rd10522, %rd10521, %rd29364;
	setp.lt.u64 	%p1134, %rd10522, %rd10521;
	selp.u64 	%rd10523, 1, 0, %p1134;
	add.s64 	%rd10524, %rd10503, %rd10523;
	add.s64 	%rd10525, %rd29363, %rd10524;
	ld.const.u64 	%rd10526, [_ZN3lux4cuda5bn2547BN254_PE];
	setp.lt.u64 	%p1135, %rd10514, %rd10526;
	selp.u64 	%rd10527, 1, 0, %p1135;
	selp.s64 	%rd10528, -1, 0, %p1135;
	add.s64 	%rd10529, %rd10518, %rd10528;
	setp.lt.u64 	%p1136, %rd10518, %rd10527;
	selp.u64 	%rd10530, 1, 0, %p1136;
	ld.const.u64 	%rd10531, [_ZN3lux4cuda5bn2547BN254_PE+8];
	sub.s64 	%rd10532, %rd10529, %rd10531;
	setp.lt.u64 	%p1137, %rd10529, %rd10531;
	selp.u64 	%rd10533, 1, 0, %p1137;
	add.s64 	%rd10534, %rd10533, %rd10530;
	sub.s64 	%rd10535, %rd10522, %rd10534;
	setp.lt.u64 	%p1138, %rd10522, %rd10534;
	selp.u64 	%rd10536, 1, 0, %p1138;
	ld.const.u64 	%rd10537, [_ZN3lux4cuda5bn2547BN254_PE+16];
	sub.s64 	%rd10538, %rd10535, %rd10537;
	setp.lt.u64 	%p1139, %rd10535, %rd10537;
	selp.u64 	%rd10539, 1, 0, %p1139;
	add.s64 	%rd10540, %rd10539, %rd10536;
	sub.s64 	%rd10541, %rd10525, %rd10540;
	setp.ge.u64 	%p1140, %rd10525, %rd10540;
	ld.const.u64 	%rd10542, [_ZN3lux4cuda5bn2547BN254_PE+24];
	sub.s64 	%rd10543, %rd10541, %rd10542;
	setp.ge.u64 	%p1141, %rd10541, %rd10542;
	and.pred  	%p1142, %p1140, %p1141;
	selp.b64 	%rd10544, %rd10526, 0, %p1142;
	sub.s64 	%rd10545, %rd10514, %rd10544;
	selp.b64 	%rd10546, %rd10532, %rd10518, %p1142;
	selp.b64 	%rd10547, %rd10538, %rd10522, %p1142;
	selp.b64 	%rd10548, %rd10543, %rd10525, %p1142;
	shl.b64 	%rd10549, %rd636, 1;
	shr.u64 	%rd10550, %rd636, 63;
	add.s64 	%rd10551, %rd10550, %rd637;
	setp.lt.u64 	%p1143, %rd10551, %rd10550;
	selp.u64 	%rd10552, 1, 0, %p1143;
	add.s64 	%rd10553, %rd10551, %rd637;
	setp.lt.u64 	%p1144, %rd10553, %rd10551;
	selp.u64 	%rd10554, 1, 0, %p1144;
	add.s64 	%rd10555, %rd638, %rd10552;
	add.s64 	%rd10556, %rd10555, %rd10554;
	setp.lt.u64 	%p1145, %rd10556, %rd638;
	selp.u64 	%rd10557, 1, 0, %p1145;
	add.s64 	%rd10558, %rd10556, %rd638;
	setp.lt.u64 	%p1146, %rd10558, %rd10556;
	selp.u64 	%rd10559, 1, 0, %p1146;
	add.s64 	%rd10560, %rd639, %rd10557;
	add.s64 	%rd10561, %rd10560, %rd10559;
	setp.lt.u64 	%p1147, %rd10561, %rd639;
	add.s64 	%rd10562, %rd10561, %rd639;
	setp.lt.u64 	%p1148, %rd10562, %rd10561;
	setp.lt.u64 	%p1149, %rd10549, %rd10526;
	selp.u64 	%rd10563, 1, 0, %p1149;
	selp.s64 	%rd10564, -1, 0, %p1149;
	add.s64 	%rd10565, %rd10553, %rd10564;
	setp.lt.u64 	%p1150, %rd10553, %rd10563;
	selp.u64 	%rd10566, 1, 0, %p1150;
	sub.s64 	%rd10567, %rd10565, %rd10531;
	setp.lt.u64 	%p1151, %rd10565, %rd10531;
	selp.u64 	%rd10568, 1, 0, %p1151;
	add.s64 	%rd10569, %rd10568, %rd10566;
	sub.s64 	%rd10570, %rd10558, %rd10569;
	setp.lt.u64 	%p1152, %rd10558, %rd10569;
	selp.u64 	%rd10571, 1, 0, %p1152;
	sub.s64 	%rd10572, %rd10570, %rd10537;
	setp.lt.u64 	%p1153, %rd10570, %rd10537;
	selp.u64 	%rd10573, 1, 0, %p1153;
	add.s64 	%rd10574, %rd10573, %rd10571;
	sub.s64 	%rd10575, %rd10562, %rd10574;
	setp.ge.u64 	%p1154, %rd10562, %rd10574;
	sub.s64 	%rd10576, %rd10575, %rd10542;
	setp.ge.u64 	%p1155, %rd10575, %rd10542;
	or.pred  	%p1156, %p1147, %p1148;
	and.pred  	%p1157, %p1154, %p1155;
	or.pred  	%p1159, %p1156, %p1157;
	selp.b64 	%rd10577, %rd10526, 0, %p1159;
	sub.s64 	%rd10578, %rd10549, %rd10577;
	selp.b64 	%rd10579, %rd10567, %rd10553, %p1159;
	selp.b64 	%rd10580, %rd10572, %rd10558, %p1159;
	selp.b64 	%rd10581, %rd10576, %rd10562, %p1159;
	sub.s64 	%rd29517, %rd10545, %rd10578;
	setp.lt.u64 	%p1160, %rd10545, %rd10578;
	selp.u64 	%rd10582, 1, 0, %p1160;
	selp.s64 	%rd10583, -1, 0, %p1160;
	add.s64 	%rd10584, %rd10546, %rd10583;
	setp.lt.u64 	%p1161, %rd10546, %rd10582;
	selp.u64 	%rd10585, 1, 0, %p1161;
	sub.s64 	%rd29516, %rd10584, %rd10579;
	setp.lt.u64 	%p1162, %rd10584, %rd10579;
	selp.u64 	%rd10586, 1, 0, %p1162;
	add.s64 	%rd10587, %rd10586, %rd10585;
	sub.s64 	%rd10588, %rd10547, %rd10587;
	setp.lt.u64 	%p1163, %rd10547, %rd10587;
	selp.u64 	%rd10589, 1, 0, %p1163;
	sub.s64 	%rd29515, %rd10588, %rd10580;
	setp.lt.u64 	%p1164, %rd10588, %rd10580;
	selp.u64 	%rd10590, 1, 0, %p1164;
	add.s64 	%rd10591, %rd10590, %rd10589;
	sub.s64 	%rd10592, %rd10548, %rd10591;
	setp.ge.u64 	%p1165, %rd10548, %rd10591;
	sub.s64 	%rd29514, %rd10592, %rd10581;
	setp.ge.u64 	%p1166, %rd10592, %rd10581;
	and.pred  	%p1167, %p1165, %p1166;
	@%p1167 bra 	$L__BB3_135;
	add.s64 	%rd29517, %rd10526, %rd29517;
	setp.lt.u64 	%p1168, %rd29517, %rd10526;
	selp.u64 	%rd10594, 1, 0, %p1168;
	add.s64 	%rd10595, %rd29516, %rd10594;
	setp.lt.u64 	%p1169, %rd10595, %rd29516;
	selp.u64 	%rd10596, 1, 0, %p1169;
	ld.const.u64 	%rd10597, [_ZN3lux4cuda5bn2547BN254_PE+8];
	add.s64 	%rd29516, %rd10595, %rd10597;
	setp.lt.u64 	%p1170, %rd29516, %rd10595;
	selp.u64 	%rd10598, 1, 0, %p1170;
	add.s64 	%rd10599, %rd29515, %rd10596;
	add.s64 	%rd10600, %rd10599, %rd10598;
	setp.lt.u64 	%p1171, %rd10600, %rd29515;
	selp.u64 	%rd10601, 1, 0, %p1171;
	ld.const.u64 	%rd10602, [_ZN3lux4cuda5bn2547BN254_PE+16];
	add.s64 	%rd29515, %rd10600, %rd10602;
	setp.lt.u64 	%p1172, %rd29515, %rd10600;
	selp.u64 	%rd10603, 1, 0, %p1172;
	ld.const.u64 	%rd10604, [_ZN3lux4cuda5bn2547BN254_PE+24];
	add.s64 	%rd10605, %rd10604, %rd29514;
	add.s64 	%rd10606, %rd10605, %rd10601;
	add.s64 	%rd29514, %rd10606, %rd10603;
$L__BB3_135:
	shl.b64 	%rd10607, %rd577, 1;
	shr.u64 	%rd10608, %rd577, 63;
	add.s64 	%rd10609, %rd10608, %rd576;
	setp.lt.u64 	%p1173, %rd10609, %rd10608;
	selp.u64 	%rd10610, 1, 0, %p1173;
	add.s64 	%rd10611, %rd10609, %rd576;
	setp.lt.u64 	%p1174, %rd10611, %rd10609;
	selp.u64 	%rd10612, 1, 0, %p1174;
	add.s64 	%rd10613, %rd575, %rd10610;
	add.s64 	%rd10614, %rd10613, %rd10612;
	setp.lt.u64 	%p1175, %rd10614, %rd575;
	selp.u64 	%rd10615, 1, 0, %p1175;
	add.s64 	%rd10616, %rd10614, %rd575;
	setp.lt.u64 	%p1176, %rd10616, %rd10614;
	selp.u64 	%rd10617, 1, 0, %p1176;
	add.s64 	%rd10618, %rd574, %rd10615;
	add.s64 	%rd10619, %rd10618, %rd10617;
	setp.lt.u64 	%p1177, %rd10619, %rd574;
	add.s64 	%rd10620, %rd10619, %rd574;
	setp.lt.u64 	%p1178, %rd10620, %rd10619;
	ld.const.u64 	%rd10621, [_ZN3lux4cuda5bn2547BN254_PE];
	setp.lt.u64 	%p1179, %rd10607, %rd10621;
	selp.u64 	%rd10622, 1, 0, %p1179;
	selp.s64 	%rd10623, -1, 0, %p1179;
	add.s64 	%rd10624, %rd10611, %rd10623;
	setp.lt.u64 	%p1180, %rd10611, %rd10622;
	selp.u64 	%rd10625, 1, 0, %p1180;
	ld.const.u64 	%rd10626, [_ZN3lux4cuda5bn2547BN254_PE+8];
	sub.s64 	%rd10627, %rd10624, %rd10626;
	setp.lt.u64 	%p1181, %rd10624, %rd10626;
	selp.u64 	%rd10628, 1, 0, %p1181;
	add.s64 	%rd10629, %rd10628, %rd10625;
	sub.s64 	%rd10630, %rd10616, %rd10629;
	setp.lt.u64 	%p1182, %rd10616, %rd10629;
	selp.u64 	%rd10631, 1, 0, %p1182;
	ld.const.u64 	%rd10632, [_ZN3lux4cuda5bn2547BN254_PE+16];
	sub.s64 	%rd10633, %rd10630, %rd10632;
	setp.lt.u64 	%p1183, %rd10630, %rd10632;
	selp.u64 	%rd10634, 1, 0, %p1183;
	add.s64 	%rd10635, %rd10634, %rd10631;
	sub.s64 	%rd10636, %rd10620, %rd10635;
	setp.ge.u64 	%p1184, %rd10620, %rd10635;
	ld.const.u64 	%rd10637, [_ZN3lux4cuda5bn2547BN254_PE+24];
	sub.s64 	%rd10638, %rd10636, %rd10637;
	setp.ge.u64 	%p1185, %rd10636, %rd10637;
	or.pred  	%p1186, %p1177, %p1178;
	and.pred  	%p1187, %p1184, %p1185;
	or.pred  	%p1189, %p1186, %p1187;
	selp.b64 	%rd10639, %rd10621, 0, %p1189;
	sub.s64 	%rd10640, %rd10607, %rd10639;
	selp.b64 	%rd10641, %rd10627, %rd10611, %p1189;
	selp.b64 	%rd10642, %rd10633, %rd10616, %p1189;
	selp.b64 	%rd10643, %rd10638, %rd10620, %p1189;
	shl.b64 	%rd10644, %rd10640, 1;
	shr.u64 	%rd10645, %rd10640, 63;
	add.s64 	%rd10646, %rd10641, %rd10645;
	setp.lt.u64 	%p1190, %rd10646, %rd10641;
	selp.u64 	%rd10647, 1, 0, %p1190;
	add.s64 	%rd10648, %rd10646, %rd10641;
	setp.lt.u64 	%p1191, %rd10648, %rd10646;
	selp.u64 	%rd10649, 1, 0, %p1191;
	add.s64 	%rd10650, %rd10642, %rd10647;
	add.s64 	%rd10651, %rd10650, %rd10649;
	setp.lt.u64 	%p1192, %rd10651, %rd10642;
	selp.u64 	%rd10652, 1, 0, %p1192;
	add.s64 	%rd10653, %rd10651, %rd10642;
	setp.lt.u64 	%p1193, %rd10653, %rd10651;
	selp.u64 	%rd10654, 1, 0, %p1193;
	add.s64 	%rd10655, %rd10643, %rd10652;
	add.s64 	%rd10656, %rd10655, %rd10654;
	setp.lt.u64 	%p1194, %rd10656, %rd10643;
	add.s64 	%rd10657, %rd10656, %rd10643;
	setp.lt.u64 	%p1195, %rd10657, %rd10656;
	setp.lt.u64 	%p1196, %rd10644, %rd10621;
	selp.u64 	%rd10658, 1, 0, %p1196;
	selp.s64 	%rd10659, -1, 0, %p1196;
	add.s64 	%rd10660, %rd10648, %rd10659;
	setp.lt.u64 	%p1197, %rd10648, %rd10658;
	selp.u64 	%rd10661, 1, 0, %p1197;
	sub.s64 	%rd10662, %rd10660, %rd10626;
	setp.lt.u64 	%p1198, %rd10660, %rd10626;
	selp.u64 	%rd10663, 1, 0, %p1198;
	add.s64 	%rd10664, %rd10663, %rd10661;
	sub.s64 	%rd10665, %rd10653, %rd10664;
	setp.lt.u64 	%p1199, %rd10653, %rd10664;
	selp.u64 	%rd10666, 1, 0, %p1199;
	sub.s64 	%rd10667, %rd10665, %rd10632;
	setp.lt.u64 	%p1200, %rd10665, %rd10632;
	selp.u64 	%rd10668, 1, 0, %p1200;
	add.s64 	%rd10669, %rd10668, %rd10666;
	sub.s64 	%rd10670, %rd10657, %rd10669;
	setp.ge.u64 	%p1201, %rd10657, %rd10669;
	sub.s64 	%rd10671, %rd10670, %rd10637;
	setp.ge.u64 	%p1202, %rd10670, %rd10637;
	or.pred  	%p1203, %p1194, %p1195;
	and.pred  	%p1204, %p1201, %p1202;
	or.pred  	%p1206, %p1203, %p1204;
	selp.b64 	%rd10672, %rd10621, 0, %p1206;
	sub.s64 	%rd690, %rd10644, %rd10672;
	selp.b64 	%rd691, %rd10662, %rd10648, %p1206;
	selp.b64 	%rd692, %rd10667, %rd10653, %p1206;
	selp.b64 	%rd693, %rd10671, %rd10657, %p1206;
	sub.s64 	%rd29376, %rd636, %rd29517;
	setp.lt.u64 	%p1207, %rd636, %rd29517;
	selp.u64 	%rd10673, 1, 0, %p1207;
	selp.s64 	%rd10674, -1, 0, %p1207;
	add.s64 	%rd10675, %rd637, %rd10674;
	setp.lt.u64 	%p1208, %rd637, %rd10673;
	selp.u64 	%rd10676, 1, 0, %p1208;
	sub.s64 	%rd29377, %rd10675, %rd29516;
	setp.lt.u64 	%p1209, %rd10675, %rd29516;
	selp.u64 	%rd10677, 1, 0, %p1209;
	add.s64 	%rd10678, %rd10677, %rd10676;
	sub.s64 	%rd10679, %rd638, %rd10678;
	setp.lt.u64 	%p1210, %rd638, %rd10678;
	selp.u64 	%rd10680, 1, 0, %p1210;
	sub.s64 	%rd29378, %rd10679, %rd29515;
	setp.lt.u64 	%p1211, %rd10679, %rd29515;
	selp.u64 	%rd10681, 1, 0, %p1211;
	add.s64 	%rd10682, %rd10681, %rd10680;
	sub.s64 	%rd10683, %rd639, %rd10682;
	setp.ge.u64 	%p1212, %rd639, %rd10682;
	sub.s64 	%rd29379, %rd10683, %rd29514;
	setp.ge.u64 	%p1213, %rd10683, %rd29514;
	and.pred  	%p1214, %p1212, %p1213;
	@%p1214 bra 	$L__BB3_137;
	add.s64 	%rd29376, %rd10621, %rd29376;
	setp.lt.u64 	%p1215, %rd29376, %rd10621;
	selp.u64 	%rd10685, 1, 0, %p1215;
	add.s64 	%rd10686, %rd29377, %rd10685;
	setp.lt.u64 	%p1216, %rd10686, %rd29377;
	selp.u64 	%rd10687, 1, 0, %p1216;
	ld.const.u64 	%rd10688, [_ZN3lux4cuda5bn2547BN254_PE+8];
	add.s64 	%rd29377, %rd10686, %rd10688;
	setp.lt.u64 	%p1217, %rd29377, %rd10686;
	selp.u64 	%rd10689, 1, 0, %p1217;
	add.s64 	%rd10690, %rd29378, %rd10687;
	add.s64 	%rd10691, %rd10690, %rd10689;
	setp.lt.u64 	%p1218, %rd10691, %rd29378;
	selp.u64 	%rd10692, 1, 0, %p1218;
	ld.const.u64 	%rd10693, [_ZN3lux4cuda5bn2547BN254_PE+16];
	add.s64 	%rd29378, %rd10691, %rd10693;
	setp.lt.u64 	%p1219, %rd29378, %rd10691;
	selp.u64 	%rd10694, 1, 0, %p1219;
	ld.const.u64 	%rd10695, [_ZN3lux4cuda5bn2547BN254_PE+24];
	add.s64 	%rd10696, %rd10695, %rd29379;
	add.s64 	%rd10697, %rd10696, %rd10692;
	add.s64 	%rd29379, %rd10697, %rd10694;
$L__BB3_137:
	// begin inline asm
	mul.hi.u64 %rd10698, %rd10215, %rd29376;
	// end inline asm
	// begin inline asm
	mul.lo.u64 %rd10701, %rd10215, %rd29376;
	// end inline asm
	// begin inline asm
	mul.hi.u64 %rd10704, %rd10215, %rd29377;
	// end inline asm
	// begin inline asm
	mul.lo.u64 %rd10707, %rd10215, %rd29377;
	// end inline asm
	add.s64 	%rd10818, %rd10707, %rd10698;
	// begin inline asm
	mul.hi.u64 %rd10710, %rd10215, %rd29378;
	// end inline asm
	// begin inline asm
	mul.lo.u64 %rd10713, %rd10215, %rd29378;
	// end inline asm
	add.s64 	%rd10819, %rd10713, %rd10704;
	// begin inline asm
	mul.hi.u64 %rd10716, %rd10215, %rd29379;
	// end inline asm
	// begin inline asm
	mul.lo.u64 %rd10719, %rd10215, %rd29379;
	// end inline asm
	add.s64 	%rd10820, %rd10719, %rd10710;
	// begin inline asm
	mul.hi.u64 %rd10722, %rd10221, %rd29376;
	// end inline asm
	// begin inline asm
	mul.lo.u64 %rd10725, %rd10221, %rd29376;
	// end inline asm
	add.s64 	%rd10821, %rd10725, %rd10818;
	setp.lt.u64 	%p1220, %rd10821, %rd10725;
	selp.u64 	%rd10822, 1, 0, %p1220;
	add.s64 	%rd10823, %rd10722, %rd10822;
	// begin inline asm
	mul.hi.u64 %rd10728, %rd10221, %rd29377;
	// end inline asm
	// begin inline asm
	mul.lo.u64 %rd10731, %rd10221, %rd29377;
	// end inline asm
	add.s64 	%rd10824, %rd10731, %rd10823;
	add.s64 	%rd10825, %rd10824, %rd10819;
	setp.lt.u64 	%p1221, %rd10825, %rd10824;
	selp.u64 	%rd10826, 1, 0, %p1221;
	add.s64 	%rd10827, %rd10728, %rd10826;
	// begin inline asm
	mul.hi.u64 %rd10734, %rd10221, %rd29378;
	// end inline asm
	// begin inline asm
	mul.lo.u64 %rd10737, %rd10221, %rd29378;
	// end inline asm
	add.s64 	%rd10828, %rd10737, %rd10827;
	add.s64 	%rd10829, %rd10828, %rd10820;
	setp.lt.u64 	%p1222, %rd10829, %rd10828;
	selp.u64 	%rd10830, 1, 0, %p1222;
	add.s64 	%rd10831, %rd10734, %rd10830;
	// begin inline asm
	mul.hi.u64 %rd10740, %rd10221, %rd29379;
	// end inline asm
	// begin inline asm
	mul.lo.u64 %rd10743, %rd10221, %rd29379;
	// end inline asm
	add.s64 	%rd10832, %rd10743, %rd10831;
	add.s64 	%rd10833, %rd10832, %rd10716;
	setp.lt.u64 	%p1223, %rd10833, %rd10832;
	selp.u64 	%rd10834, 1, 0, %p1223;
	add.s64 	%rd10835, %rd10740, %rd10834;
	// begin inline asm
	mul.hi.u64 %rd10746, %rd10227, %rd29376;
	// end inline asm
	// begin inline asm
	mul.lo.u64 %rd10749, %rd10227, %rd29376;
	// end inline asm
	add.s64 	%rd10836, %rd10749, %rd10825;
	setp.lt.u64 	%p1224, %rd10836, %rd10749;
	selp.u64 	%rd10837, 1, 0, %p1224;
	add.s64 	%rd10838, %rd10746, %rd10837;
	// begin inline asm
	mul.hi.u64 %rd10752, %rd10227, %rd29377;
	// end inline asm
	// begin inline asm
	mul.lo.u64 %rd10755, %rd10227, %rd29377;
	// end inline asm
	add.s64 	%rd10839, %rd10755, %rd10838;
	add.s64 	%rd10840, %rd10839, %rd10829;
	setp.lt.u64 	%p1225, %rd10840, %rd10839;
	selp.u64 	%rd10841, 1, 0, %p1225;
	add.s64 	%rd10842, %rd10752, %rd10841;
	// begin inline asm
	mul.hi.u64 %rd10758, %rd10227, %rd29378;
	// end inline asm
	// begin inline asm
	mul.lo.u64 %rd10761, %rd10227, %rd29378;
	// end inline asm
	add.s64 	%rd10843, %rd10761, %rd10842;
	add.s64 	%rd10844, %rd10843, %rd10833;
	setp.lt.u64 	%p1226, %rd10844, %rd10843;
	selp.u64 	%rd10845, 1, 0, %p1226;
	add.s64 	%rd10846, %rd10758, %rd10845;
	// begin inline asm
	mul.hi.u64 %rd10764, %rd10227, %rd29379;
	// end inline asm
	// begin inline asm
	mul.lo.u64 %rd10767, %rd10227, %rd29379;
	// end inline asm
	add.s64 	%rd10847, %rd10767, %rd10846;
	add.s64 	%rd10848, %rd10847, %rd10835;
	setp.lt.u64 	%p1227, %rd10848, %rd10847;
	selp.u64 	%rd10849, 1, 0, %p1227;
	add.s64 	%rd10850, %rd10764, %rd10849;
	// begin inline asm
	mul.hi.u64 %rd10770, %rd10233, %rd29376;
	// end inline asm
	// begin inline asm
	mul.lo.u64 %rd10773, %rd10233, %rd29376;
	// end inline asm
	add.s64 	%rd10851, %rd10773, %rd10840;
	setp.lt.u64 	%p1228, %rd10851, %rd10773;
	selp.u64 	%rd10852, 1, 0, %p1228;
	add.s64 	%rd10853, %rd10770, %rd10852;
	// begin inline asm
	mul.hi.u64 %rd10776, %rd10233, %rd29377;
	// end inline asm
	// begin inline asm
	mul.lo.u64 %rd10779, %rd10233, %rd29377;
	// end inline asm
	add.s64 	%rd10854, %rd10779, %rd10853;
	add.s64 	%rd29383, %rd10854, %rd10844;
	setp.lt.u64 	%p1229, %rd29383, %rd10854;
	selp.u64 	%rd10855, 1, 0, %p1229;
	add.s64 	%rd10856, %rd10776, %rd10855;
	// begin inline asm
	mul.hi.u64 %rd10782, %rd10233, %rd29378;
	// end inline asm
	// begin inline asm
	mul.lo.u64 %rd10785, %rd10233, %rd29378;
	// end inline asm
	add.s64 	%rd10857, %rd10785, %rd10856;
	add.s64 	%rd29382, %rd10857, %rd10848;
	setp.lt.u64 	%p1230, %rd29382, %rd10857;
	selp.u64 	%rd10858, 1, 0, %p1230;
	add.s64 	%rd10859, %rd10782, %rd10858;
	// begin inline asm
	mul.hi.u64 %rd10788, %rd10233, %rd29379;
	// end inline asm
	// begin inline asm
	mul.lo.u64 %rd10791, %rd10233, %rd29379;
	// end inline asm
	add.s64 	%rd10860, %rd10791, %rd10859;
	add.s64 	%rd29381, %rd10860, %rd10850;
	setp.lt.u64 	%p1231, %rd29381, %rd10860;
	selp.u64 	%rd10861, 1, 0, %p1231;
	add.s64 	%rd29380, %rd10788, %rd10861;
	ld.const.u64 	%rd10862, [_ZN3lux4cuda5bn2549BN254_INVE];
	mul.lo.s64 	%rd10816, %rd10862, %rd10701;
	// begin inline asm
	mul.hi.u64 %rd10794, %rd10816, %rd29505;
	// end inline asm
	// begin inline asm
	mul.lo.u64 %rd10797, %rd10816, %rd29505;
	// end inline asm
	not.b64 	%rd10863, %rd10701;
	setp.gt.u64 	%p1232, %rd10797, %rd10863;
	selp.u64 	%rd10864, 1, 0, %p1232;
	add.s64 	%rd10865, %rd10794, %rd10864;
	// begin inline asm
	mul.hi.u64 %rd10800, %rd10816, %rd29504;
	// end inline asm
	// begin inline asm
	mul.lo.u64 %rd10803, %rd10816, %rd29504;
	// end inline asm
	add.s64 	%rd10866, %rd10803, %rd10865;
	add.s64 	%rd710, %rd10866, %rd10821;
	setp.lt.u64 	%p1233, %rd710, %rd10866;
	selp.u64 	%rd10867, 1, 0, %p1233;
	add.s64 	%rd10868, %rd10800, %rd10867;
	// begin inline asm
	mul.hi.u64 %rd10806, %rd10816, %rd29503;
	// end inline asm
	// begin inline asm
	mul.lo.u64 %rd10809, %rd10816, %rd29503;
	// end inline asm
	add.s64 	%rd10869, %rd10809, %rd10868;
	add.s64 	%rd711, %rd10869, %rd10836;
	setp.lt.u64 	%p1234, %rd711, %rd10869;
	selp.u64 	%rd10870, 1, 0, %p1234;
	add.s64 	%rd10871, %rd10806, %rd10870;
	// begin inline asm
	mul.hi.u64 %rd10812, %rd10816, %rd29502;
	// end inline asm
	// begin inline asm
	mul.lo.u64 %rd10815, %rd10816, %rd29502;
	// end inline asm
	add.s64 	%rd10872, %rd10815, %rd10871;
	add.s64 	%rd712, %rd10872, %rd10851;
	setp.lt.u64 	%p1235, %rd712, %rd10872;
	selp.u64 	%rd10873, 1, 0, %p1235;
	add.s64 	%rd713, %rd10812, %rd10873;
	setp.eq.s64 	%p1236, %rd713, 0;
	@%p1236 bra 	$L__BB3_141;
	add.s64 	%rd714, %rd29383, %rd713;
	setp.ge.u64 	%p1237, %rd714, %rd29383;
	mov.u64 	%rd29383, %rd714;
	@%p1237 bra 	$L__BB3_141;
	add.s64 	%rd29382, %rd29382, 1;
	setp.ne.s64 	%p1238, %rd29382, 0;
	mov.u64 	%rd29383, %rd714;
	@%p1238 bra 	$L__BB3_141;
	add.s64 	%rd29381, %rd29381, 1;
	setp.eq.s64 	%p1239, %rd29381, 0;
	selp.u64 	%rd10875, 1, 0, %p1239;
	add.s64 	%rd29380, %rd29380, %rd10875;
	mov.b64 	%rd29382, 0;
	mov.u64 	%rd29383, %rd714;
$L__BB3_141:
	mul.lo.s64 	%rd10898, %rd10862, %rd710;
	// begin inline asm
	mul.hi.u64 %rd10876, %rd10898, %rd29505;
	// end inline asm
	// begin inline asm
	mul.lo.u64 %rd10879, %rd10898, %rd29505;
	// end inline asm
	not.b64 	%rd10901, %rd710;
	setp.gt.u64 	%p1240, %rd10879, %rd10901;
	selp.u64 	%rd10902, 1, 0, %p1240;
	add.s64 	%rd10903, %rd10876, %rd10902;
	// begin inline asm
	mul.hi.u64 %rd10882, %rd10898, %rd29504;
	// end inline asm
	// begin inline asm
	mul.lo.u64 %rd10885, %rd10898, %rd29504;
	// end inline asm
	add.s64 	%rd10904, %rd10885, %rd10903;
	add.s64 	%rd722, %rd10904, %rd711;
	setp.lt.u64 	%p1241, %rd722, %rd10904;
	selp.u64 	%rd10905, 1, 0, %p1241;
	add.s64 	%rd10906, %rd10882, %rd10905;
	// begin inline asm
	mul.hi.u64 %rd10888, %rd10898, %rd29503;
	// end inline asm
	// begin inline asm
	mul.lo.u64 %rd10891, %rd10898, %rd29503;
	// end inline asm
	add.s64 	%rd10907, %rd10891, %rd10906;
	add.s64 	%rd723, %rd10907, %rd712;
	setp.lt.u64 	%p1242, %rd723, %rd10907;
	selp.u64 	%rd10908, 1, 0, %p1242;
	add.s64 	%rd10909, %rd10888, %rd10908;
	// begin inline asm
	mul.hi.u64 %rd10894, %rd10898, %rd29502;
	// end inline asm
	// begin inline asm
	mul.lo.u64 %rd10897, %rd10898, %rd29502;
	// end inline asm
	add.s64 	%rd10910, %rd10897, %rd10909;
	add.s64 	%rd724, %rd10910, %rd29383;
	setp.lt.u64 	%p1243, %rd724, %rd10910;
	selp.u64 	%rd10911, 1, 0, %p1243;
	add.s64 	%rd725, %rd10894, %rd10911;
	setp.eq.s64 	%p1244, %rd725, 0;
	@%p1244 bra 	$L__BB3_144;
	add.s64 	%rd726, %rd29382, %rd725;
	setp.ge.u64 	%p1245, %rd726, %rd29382;
	mov.u64 	%rd29382, %rd726;
	@%p1245 bra 	$L__BB3_144;
	add.s64 	%rd29381, %rd29381, 1;
	setp.eq.s64 	%p1246, %rd29381, 0;
	selp.u64 	%rd10912, 1, 0, %p1246;
	add.s64 	%rd29380, %rd29380, %rd10912;
$L__BB3_144:
	mul.lo.s64 	%rd10935, %rd10862, %rd722;
	// begin inline asm
	mul.hi.u64 %rd10913, %rd10935, %rd29505;
	// end inline asm
	// begin inline asm
	mul.lo.u64 %rd10916, %rd10935, %rd29505;
	// end inline asm
	not.b64 	%rd10938, %rd722;
	setp.gt.u64 	%p1247, %rd10916, %rd10938;
	selp.u64 	%rd10939, 1, 0, %p1247;
	add.s64 	%rd10940, %rd10913, %rd10939;
	// begin inline asm
	mul.hi.u64 %rd10919, %rd10935, %rd29504;
	// end inline asm
	// begin inline asm
	mul.lo.u64 %rd10922, %rd10935, %rd29504;
	// end inline asm
	add.s64 	%rd10941, %rd10922, %rd10940;
	add.s64 	%rd732, %rd10941, %rd723;
	setp.lt.u64 	%p1248, %rd732, %rd10941;
	selp.u64 	%rd10942, 1, 0, %p1248;
	add.s64 	%rd10943, %rd10919, %rd10942;
	// begin inline asm
	mul.hi.u64 %rd10925, %rd10935, %rd29503;
	// end inline asm
	// begin inline asm
	mul.lo.u64 %rd10928, %rd10935, %rd29503;
	// end inline asm
	add.s64 	%rd10944, %rd10928, %rd10943;
	add.s64 	%rd733, %rd10944, %rd724;
	setp.lt.u64 	%p1249, %rd733, %rd10944;
	selp.u64 	%rd10945, 1, 0, %p1249;
	add.s64 	%rd10946, %rd10925, %rd10945;
	// begin inline asm
	mul.hi.u64 %rd10931, %rd10935, %rd29502;
	// end inline asm
	// begin inline asm
	mul.lo.u64 %rd10934, %rd10935, %rd29502;
	// end inline asm
	add.s64 	%rd10947, %rd10934, %rd10946;
	add.s64 	%rd734, %rd10947, %rd29382;
	setp.lt.u64 	%p1250, %rd734, %rd10947;
	selp.u64 	%rd10948, 1, 0, %p1250;
	add.s64 	%rd735, %rd10931, %rd10948;
	setp.eq.s64 	%p1251, %rd735, 0;
	@%p1251 bra 	$L__BB3_146;
	add.s64 	%rd736, %rd29381, %rd735;
	setp.lt.u64 	%p1252, %rd736, %rd29381;
	selp.u64 	%rd10949, 1, 0, %p1252;
	add.s64 	%rd29380, %rd29380, %rd10949;
	mov.u64 	%rd29381, %rd736;
$L__BB3_146:
	shl.b64 	%rd10974, %rd690, 1;
	shr.u64 	%rd10975, %rd690, 63;
	add.s64 	%rd10976, %rd691, %rd10975;
	setp.lt.u64 	%p1253, %rd10976, %rd691;
	add.s64 	%rd10977, %rd10976, %rd691;
	setp.lt.u64 	%p1254, %rd10977, %rd10976;
	selp.u64 	%rd10978, 1, 0, %p1253;
	add.s64 	%rd10979, %rd692, %rd10978;
	selp.u64 	%rd10980, 1, 0, %p1254;
	add.s64 	%rd10981, %rd10979, %rd10980;
	add.s64 	%rd10982, %rd10981, %rd692;
	setp.lt.u64 	%p1255, %rd10982, %rd10981;
	setp.lt.u64 	%p1256, %rd10981, %rd692;
	selp.u64 	%rd10983, 1, 0, %p1256;
	add.s64 	%rd10984, %rd693, %rd10983;
	selp.u64 	%rd10985, 1, 0, %p1255;
	add.s64 	%rd10986, %rd10984, %rd10985;
	add.s64 	%rd10987, %rd10986, %rd693;
	setp.lt.u64 	%p1257, %rd10987, %rd10986;
	ld.const.u64 	%rd10988, [_ZN3lux4cuda5bn2547BN254_PE];
	setp.lt.u64 	%p1258, %rd10974, %rd10988;
	selp.u64 	%rd10989, 1, 0, %p1258;
	selp.s64 	%rd10990, -1, 0, %p1258;
	add.s64 	%rd10991, %rd10977, %rd10990;
	ld.const.u64 	%rd740, [_ZN3lux4cuda5bn2547BN254_PE+8];
	setp.lt.u64 	%p1259, %rd10991, %rd740;
	selp.u64 	%rd10992, 1, 0, %p1259;
	setp.lt.u64 	%p1260, %rd10977, %rd10989;
	selp.u64 	%rd10993, 1, 0, %p1260;
	add.s64 	%rd10994, %rd10992, %rd10993;
	sub.s64 	%rd10995, %rd10982, %rd10994;
	ld.const.u64 	%rd741, [_ZN3lux4cuda5bn2547BN254_PE+16];
	setp.lt.u64 	%p1261, %rd10995, %rd741;
	selp.u64 	%rd10996, 1, 0, %p1261;
	setp.lt.u64 	%p1262, %rd10982, %rd10994;
	selp.u64 	%rd10997, 1, 0, %p1262;
	add.s64 	%rd10998, %rd10996, %rd10997;
	sub.s64 	%rd10999, %rd10987, %rd10998;
	ld.const.u64 	%rd742, [_ZN3lux4cuda5bn2547BN254_PE+24];
	setp.ge.u64 	%p1263, %rd10999, %rd742;
	setp.ge.u64 	%p1264, %rd10987, %rd10998;
	and.pred  	%p1265, %p1264, %p1263;
	setp.lt.u64 	%p1267, %rd10986, %rd693;
	or.pred  	%p1268, %p1267, %p1257;
	or.pred  	%p1269, %p1268, %p1265;
	selp.b64 	%rd11000, %rd10988, 0, %p1269;
	sub.s64 	%rd11001, %rd10974, %rd11000;
	sub.s64 	%rd11002, %rd10991, %rd740;
	selp.b64 	%rd11003, %rd11002, %rd10977, %p1269;
	sub.s64 	%rd11004, %rd10995, %rd741;
	selp.b64 	%rd11005, %rd11004, %rd10982, %p1269;
	sub.s64 	%rd11006, %rd10999, %rd742;
	selp.b64 	%rd11007, %rd11006, %rd10987, %p1269;
	ld.const.u64 	%rd11008, [_ZN3lux4cuda5bn2549BN254_INVE];
	mul.lo.s64 	%rd10972, %rd11008, %rd732;
	// begin inline asm
	mul.hi.u64 %rd10950, %rd10972, %rd29505;
	// end inline asm
	// begin inline asm
	mul.lo.u64 %rd10953, %rd10972, %rd29505;
	// end inline asm
	not.b64 	%rd11009, %rd732;
	setp.gt.u64 	%p1270, %rd10953, %rd11009;
	selp.u64 	%rd11010, 1, 0, %p1270;
	add.s64 	%rd11011, %rd10950, %rd11010;
	// begin inline asm
	mul.hi.u64 %rd10956, %rd10972, %rd29504;
	// end inline asm
	// begin inline asm
	mul.lo.u64 %rd10959, %rd10972, %rd29504;
	// end inline asm
	add.s64 	%rd11012, %rd10959, %rd11011;
	add.s64 	%rd11013, %rd11012, %rd733;
	setp.lt.u64 	%p1271, %rd11013, %rd11012;
	selp.u64 	%rd11014, 1, 0, %p1271;
	add.s64 	%rd11015, %rd10956, %rd11014;
	// begin inline asm
	mul.hi.u64 %rd10962, %rd10972, %rd29503;
	// end inline asm
	// begin inline asm
	mul.lo.u64 %rd10965, %rd10972, %rd29503;
	// end inline asm
	add.s64 	%rd11016, %rd10965, %rd11015;
	add.s64 	%rd11017, %rd11016, %rd734;
	setp.lt.u64 	%p1272, %rd11017, %rd11016;
	selp.u64 	%rd11018, 1, 0, %p1272;
	add.s64 	%rd11019, %rd10962, %rd11018;
	// begin inline asm
	mul.hi.u64 %rd10968, %rd10972, %rd29502;
	// end inline asm
	// begin inline asm
	mul.lo.u64 %rd10971, %rd10972, %rd29502;
	// end inline asm
	add.s64 	%rd11020, %rd10971, %rd11019;
	add.s64 	%rd11021, %rd11020, %rd29381;
	setp.lt.u64 	%p1273, %rd11021, %rd11020;
	selp.u64 	%rd11022, 1, 0, %p1273;
	add.s64 	%rd11023, %rd10968, %rd11022;
	add.s64 	%rd11024, %rd29380, %rd11023;
	setp.lt.u64 	%p1274, %rd11013, %rd10988;
	selp.u64 	%rd11025, 1, 0, %p1274;
	selp.s64 	%rd11026, -1, 0, %p1274;
	add.s64 	%rd11027, %rd11017, %rd11026;
	setp.lt.u64 	%p1275, %rd11017, %rd11025;
	selp.u64 	%rd11028, 1, 0, %p1275;
	sub.s64 	%rd11029, %rd11027, %rd740;
	setp.lt.u64 	%p1276, %rd11027, %rd740;
	selp.u64 	%rd11030, 1, 0, %p1276;
	add.s64 	%rd11031, %rd11030, %rd11028;
	sub.s64 	%rd11032, %rd11021, %rd11031;
	setp.lt.u64 	%p1277, %rd11021, %rd11031;
	selp.u64 	%rd11033, 1, 0, %p1277;
	sub.s64 	%rd11034, %rd11032, %rd741;
	setp.lt.u64 	%p1278, %rd11032, %rd741;
	selp.u64 	%rd11035, 1, 0, %p1278;
	add.s64 	%rd11036, %rd11035, %rd11033;
	sub.s64 	%rd11037, %rd11024, %rd11036;
	setp.ge.u64 	%p1279, %rd11024, %rd11036;
	sub.s64 	%rd11038, %rd11037, %rd742;
	setp.ge.u64 	%p1280, %rd11037, %rd742;
	and.pred  	%p1281, %p1279, %p1280;
	selp.b64 	%rd11039, %rd10988, 0, %p1281;
	sub.s64 	%rd11040, %rd11013, %rd11039;
	selp.b64 	%rd11041, %rd11029, %rd11017, %p1281;
	selp.b64 	%rd11042, %rd11034, %rd11021, %p1281;
	selp.b64 	%rd11043, %rd11038, %rd11024, %p1281;
	sub.s64 	%rd29513, %rd11040, %rd11001;
	setp.lt.u64 	%p1282, %rd11040, %rd11001;
	selp.u64 	%rd11044, 1, 0, %p1282;
	selp.s64 	%rd11045, -1, 0, %p1282;
	add.s64 	%rd11046, %rd11041, %rd11045;
	setp.lt.u64 	%p1283, %rd11041, %rd11044;
	selp.u64 	%rd11047, 1, 0, %p1283;
	sub.s64 	%rd29512, %rd11046, %rd11003;
	setp.lt.u64 	%p1284, %rd11046, %rd11003;
	selp.u64 	%rd11048, 1, 0, %p1284;
	add.s64 	%rd11049, %rd11048, %rd11047;
	sub.s64 	%rd11050, %rd11042, %rd11049;
	setp.lt.u64 	%p1285, %rd11042, %rd11049;
	selp.u64 	%rd11051, 1, 0, %p1285;
	sub.s64 	%rd29511, %rd11050, %rd11005;
	setp.lt.u64 	%p1286, %rd11050, %rd11005;
	selp.u64 	%rd11052, 1, 0, %p1286;
	add.s64 	%rd11053, %rd11052, %rd11051;
	sub.s64 	%rd11054, %rd11043, %rd11053;
	setp.ge.u64 	%p1287, %rd11043, %rd11053;
	sub.s64 	%rd29510, %rd11054, %rd11007;
	setp.ge.u64 	%p1288, %rd11054, %rd11007;
	and.pred  	%p1289, %p1287, %p1288;
	@%p1289 bra 	$L__BB3_148;
	add.s64 	%rd29513, %rd10988, %rd29513;
	setp.lt.u64 	%p1290, %rd29513, %rd10988;
	selp.u64 	%rd11056, 1, 0, %p1290;
	add.s64 	%rd11057, %rd29512, %rd11056;
	setp.lt.u64 	%p1291, %rd11057, %rd29512;
	selp.u64 	%rd11058, 1, 0, %p1291;
	add.s64 	%rd29512, %rd11057, %rd740;
	setp.lt.u64 	%p1292, %rd29512, %rd11057;
	selp.u64 	%rd11059, 1, 0, %p1292;
	add.s64 	%rd11060, %rd29511, %rd11058;
	add.s64 	%rd11061, %rd11060, %rd11059;
	setp.lt.u64 	%p1293, %rd11061, %rd29511;
	selp.u64 	%rd11062, 1, 0, %p1293;
	add.s64 	%rd29511, %rd11061, %rd741;
	setp.lt.u64 	%p1294, %rd29511, %rd11061;
	selp.u64 	%rd11063, 1, 0, %p1294;
	add.s64 	%rd11064, %rd742, %rd29510;
	add.s64 	%rd11065, %rd11064, %rd11062;
	add.s64 	%rd29510, %rd11065, %rd11063;
$L__BB3_148:
	// begin inline asm
	mul.hi.u64 %rd11066, %rd29221, %rd29217;
	// end inline asm
	// begin inline asm
	mul.lo.u64 %rd11069, %rd29221, %rd29217;
	// end inline asm
	// begin inline asm
	mul.hi.u64 %rd11072, %rd29221, %rd29216;
	// end inline asm
	// begin inline asm
	mul.lo.u64 %rd11075, %rd29221, %rd29216;
	// end inline asm
	add.s64 	%rd11186, %rd11075, %rd11066;
	// begin inline asm
	mul.hi.u64 %rd11078, %rd29221, %rd29215;
	// end inline asm
	// begin inline asm
	mul.lo.u64 %rd11081, %rd29221, %rd29215;
	// end inline asm
	add.s64 	%rd11187, %rd11081, %rd11072;
	// begin inline asm
	mul.hi.u64 %rd11084, %rd29221, %rd29214;
	// end inline asm
	// begin inline asm
	mul.lo.u64 %rd11087, %rd29221, %rd29214;
	// end inline asm
	add.s64 	%rd11188, %rd11087, %rd11078;
	// begin inline asm
	mul.hi.u64 %rd11090, %rd29220, %rd29217;
	// end inline asm
	// begin inline asm
	mul.lo.u64 %rd11093, %rd29220, %rd29217;
	// end inline asm
	add.s64 	%rd11189, %rd11093, %rd11186;
	setp.lt.u64 	%p1295, %rd11189, %rd11093;
	selp.u64 	%rd11190, 1, 0, %p1295;
	add.s64 	%rd11191, %rd11090, %rd11190;
	// begin inline asm
	mul.hi.u64 %rd11096, %rd29220, %rd29216;
	// end inline asm
	// begin inline asm
	mul.lo.u64 %rd11099, %rd29220, %rd29216;
	// end inline asm
	add.s64 	%rd11192, %rd11099, %rd11191;
	add.s64 	%rd11193, %rd11192, %rd11187;
	setp.lt.u64 	%p1296, %rd11193, %rd11192;
	selp.u64 	%rd11194, 1, 0, %p1296;
	add.s64 	%rd11195, %rd11096, %rd11194;
	// begin inline asm
	mul.hi.u64 %rd11102, %rd29220, %rd29215;
	// end inline asm
	// begin inline asm
	mul.lo.u64 %rd11105, %rd29220, %rd29215;
	// end inline asm
	add.s64 	%rd11196, %rd11105, %rd11195;
	add.s64 	%rd11197, %rd11196, %rd11188;
	setp.lt.u64 	%p1297, %rd11197, %rd11196;
	selp.u64 	%rd11198, 1, 0, %p1297;
	add.s64 	%rd11199, %rd11102, %rd11198;
	// begin inline asm
	mul.hi.u64 %rd11108, %rd29220, %rd29214;
	// end inline asm
	// begin inline asm
	mul.lo.u64 %rd11111, %rd29220, %rd29214;
	// end inline asm
	add.s64 	%rd11200, %rd11111, %rd11199;
	add.s64 	%rd11201, %rd11200, %rd11084;
	setp.lt.u64 	%p1298, %rd11201, %rd11200;
	selp.u64 	%rd11202, 1, 0, %p1298;
	add.s64 	%rd11203, %rd11108, %rd11202;
	// begin inline asm
	mul.hi.u64 %rd11114, %rd29219, %rd29217;
	// end inline asm
	// begin inline asm
	mul.lo.u64 %rd11117, %rd29219, %rd29217;
	// end inline asm
	add.s64 	%rd11204, %rd11117, %rd11193;
	setp.lt.u64 	%p1299, %rd11204, %rd11117;
	selp.u64 	%rd11205, 1, 0, %p1299;
	add.s64 	%rd11206, %rd11114, %rd11205;
	// begin inline asm
	mul.hi.u64 %rd11120, %rd29219, %rd29216;
	// end inline asm
	// begin inline asm
	mul.lo.u64 %rd11123, %rd29219, %rd29216;
	// end inline asm
	add.s64 	%rd11207, %rd11123, %rd11206;
	add.s64 	%rd11208, %rd11207, %rd11197;
	setp.lt.u64 	%p1300, %rd11208, %rd11207;
	selp.u64 	%rd11209, 1, 0, %p1300;
	add.s64 	%rd11210, %rd11120, %rd11209;
	// begin inline asm
	mul.hi.u64 %rd11126, %rd29219, %rd29215;
	// end inline asm
	// begin inline asm
	mul.lo.u64 %rd11129, %rd29219, %rd29215;
	// end inline asm
	add.s64 	%rd11211, %rd11129, %rd11210;
	add.s64 	%rd11212, %rd11211, %rd11201;
	setp.lt.u64 	%p1301, %rd11212, %rd11211;
	selp.u64 	%rd11213, 1, 0, %p1301;
	add.s64 	%rd11214, %rd11126, %rd11213;
	// begin inline asm
	mul.hi.u64 %rd11132, %rd29219, %rd29214;
	// end inline asm
	// begin inline asm
	mul.lo.u64 %rd11135, %rd29219, %rd29214;
	// end inline asm
	add.s64 	%rd11215, %rd11135, %rd11214;
	add.s64 	%rd11216, %rd11215, %rd11203;
	setp.lt.u64 	%p1302, %rd11216, %rd11215;
	selp.u64 	%rd11217, 1, 0, %p1302;
	add.s64 	%rd11218, %rd11132, %rd11217;
	// begin inline asm
	mul.hi.u64 %rd11138, %rd29218, %rd29217;
	// end inline asm
	// begin inline asm
	mul.lo.u64 %rd11141, %rd29218, %rd29217;
	// end inline asm
	add.s64 	%rd11219, %rd11141, %rd11208;
	setp.lt.u64 	%p1303, %rd11219, %rd11141;
	selp.u64 	%rd11220, 1, 0, %p1303;
	add.s64 	%rd11221, %rd11138, %rd11220;
	// begin inline asm
	mul.hi.u64 %rd11144, %rd29218, %rd29216;
	// end inline asm
	// begin inline asm
	mul.lo.u64 %rd11147, %rd29218, %rd29216;
	// end inline asm
	add.s64 	%rd11222, %rd11147, %rd11221;
	add.s64 	%rd29396, %rd11222, %rd11212;
	setp.lt.u64 	%p1304, %rd29396, %rd11222;
	selp.u64 	%rd11223, 1, 0, %p1304;
	add.s64 	%rd11224, %rd11144, %rd11223;
	// begin inline asm
	mul.hi.u64 %rd11150, %rd29218, %rd29215;
	// end inline asm
	// begin inline asm
	mul.lo.u64 %rd11153, %rd29218, %rd29215;
	// end inline asm
	add.s64 	%rd11225, %rd11153, %rd11224;
	add.s64 	%rd29395, %rd11225, %rd11216;
	setp.lt.u64 	%p1305, %rd29395, %rd11225;
	selp.u64 	%rd11226, 1, 0, %p1305;
	add.s64 	%rd11227, %rd11150, %rd11226;
	// begin inline asm
	mul.hi.u64 %rd11156, %rd29218, %rd29214;
	// end inline asm
	// begin inline asm
	mul.lo.u64 %rd11159, %rd29218, %rd29214;
	// end inline asm
	add.s64 	%rd11228, %rd11159, %rd11227;
	add.s64 	%rd29394, %rd11228, %rd11218;
	setp.lt.u64 	%p1306, %rd29394, %rd11228;
	selp.u64 	%rd11229, 1, 0, %p1306;
	add.s64 	%rd29393, %rd11156, %rd11229;
	mul.lo.s64 	%rd11184, %rd11008, %rd11069;
	// begin inline asm
	mul.hi.u64 %rd11162, %rd11184, %rd29505;
	// end inline asm
	// begin inline asm
	mul.lo.u64 %rd11165, %rd11184, %rd29505;
	// end inline asm
	not.b64 	%rd11231, %rd11069;
	setp.gt.u64 	%p1307, %rd11165, %rd11231;
	selp.u64 	%rd11232, 1, 0, %p1307;
	add.s64 	%rd11233, %rd11162, %rd11232;
	// begin inline asm
	mul.hi.u64 %rd11168, %rd11184, %rd29504;
	// end inline asm
	// begin inline asm
	mul.lo.u64 %rd11171, %rd11184, %rd29504;
	// end inline asm
	add.s64 	%rd11234, %rd11171, %rd11233;
	add.s64 	%rd759, %rd11234, %rd11189;
	setp.lt.u64 	%p1308, %rd759, %rd11234;
	selp.u64 	%rd11235, 1, 0, %p1308;
	add.s64 	%rd11236, %rd11168, %rd11235;
	// begin inline asm
	mul.hi.u64 %rd11174, %rd11184, %rd29503;
	// end inline asm
	// begin inline asm
	mul.lo.u64 %rd11177, %rd11184, %rd29503;
	// end inline asm
	add.s64 	%rd11237, %rd11177, %rd11236;
	add.s64 	%rd760, %rd11237, %rd11204;
	setp.lt.u64 	%p1309, %rd760, %rd11237;
	selp.u64 	%rd11238, 1, 0, %p1309;
	add.s64 	%rd11239, %rd11174, %rd11238;
	// begin inline asm
	mul.hi.u64 %rd11180, %rd11184, %rd29502;
	// end inline asm
	// begin inline asm
	mul.lo.u64 %rd11183, %rd11184, %rd29502;
	// end inline asm
	add.s64 	%rd11240, %rd11183, %rd11239;
	add.s64 	%rd761, %rd11240, %rd11219;
	setp.lt.u64 	%p1310, %rd761, %rd11240;
	selp.u64 	%rd11241, 1, 0, %p1310;
	add.s64 	%rd762, %rd11180, %rd11241;
	setp.eq.s64 	%p1311, %rd762, 0;
	@%p1311 bra 	$L__BB3_152;
	add.s64 	%rd763, %rd29396, %rd762;
	setp.ge.u64 	%p1312, %rd763, %rd29396;
	mov.u64 	%rd29396, %rd763;
	@%p1312 bra 	$L__BB3_152;
	add.s64 	%rd29395, %rd29395, 1;
	setp.ne.s64 	%p1313, %rd29395, 0;
	mov.u64 	%rd29396, %rd763;
	@%p1313 bra 	$L__BB3_152;
	add.s64 	%rd29394, %rd29394, 1;
	setp.eq.s64 	%p1314, %rd29394, 0;
	selp.u64 	%rd11243, 1, 0, %p1314;
	add.s64 	%rd29393, %rd29393, %rd11243;
	mov.b64 	%rd29395, 0;
	mov.u64 	%rd29396, %rd763;
$L__BB3_152:
	mul.lo.s64 	%rd11266, %rd11008, %rd759;
	// begin inline asm
	mul.hi.u64 %rd11244, %rd11266, %rd29505;
	// end inline asm
	// begin inline asm
	mul.lo.u64 %rd11247, %rd11266, %rd29505;
	// end inline asm
	not.b64 	%rd11268, %rd759;
	setp.gt.u64 	%p1315, %rd11247, %rd11268;
	selp.u64 	%rd11269, 1, 0, %p1315;
	add.s64 	%rd11270, %rd11244, %rd11269;
	// begin inline asm
	mul.hi.u64 %rd11250, %rd11266, %rd29504;
	// end inline asm
	// begin inline asm
	mul.lo.u64 %rd11253, %rd11266, %rd29504;
	// end inline asm
	add.s64 	%rd11271, %rd11253, %rd11270;
	add.s64 	%rd772, %rd11271, %rd760;
	setp.lt.u64 	%p1316, %rd772, %rd11271;
	selp.u64 	%rd11272, 1, 0, %p1316;
	add.s64 	%rd11273, %rd11250, %rd11272;
	// begin inline asm
	mul.hi.u64 %rd11256, %rd11266, %rd29503;
	// end inline asm
	// begin inline asm
	mul.lo.u64 %rd11259, %rd11266, %rd29503;
	// end inline asm
	add.s64 	%rd11274, %rd11259, %rd11273;
	add.s64 	%rd773, %rd11274, %rd761;
	setp.lt.u64 	%p1317, %rd773, %rd11274;
	selp.u64 	%rd11275, 1, 0, %p1317;
	add.s64 	%rd11276, %rd11256, %rd11275;
	// begin inline asm
	mul.hi.u64 %rd11262, %rd11266, %rd29502;
	// end inline asm
	// begin inline asm
	mul.lo.u64 %rd11265, %rd11266, %rd29502;
	// end inline asm
	add.s64 	%rd11277, %rd11265, %rd11276;
	add.s64 	%rd774, %rd11277, %rd29396;
	setp.lt.u64 	%p1318, %rd774, %rd11277;
	selp.u64 	%rd11278, 1, 0, %p1318;
	add.s64 	%rd775, %rd11262, %rd11278;
	setp.eq.s64 	%p1319, %rd775, 0;
	@%p1319 bra 	$L__BB3_155;
	add.s64 	%rd776, %rd29395, %rd775;
	setp.ge.u64 	%p1320, %rd776, %rd29395;
	mov.u64 	%rd29395, %rd776;
	@%p1320 bra 	$L__BB3_155;
	add.s64 	%rd29394, %rd29394, 1;
	setp.eq.s64 	%p1321, %rd29394, 0;
	selp.u64 	%rd11279, 1, 0, %p1321;
	add.s64 	%rd29393, %rd29393, %rd11279;
$L__BB3_155:
	mul.lo.s64 	%rd11302, %rd11008, %rd772;
	// begin inline asm
	mul.hi.u64 %rd11280, %rd11302, %rd29505;
	// end inline asm
	// begin inline asm
	mul.lo.u64 %rd11283, %rd11302, %rd29505;
	// end inline asm
	not.b64 	%rd11304, %rd772;
	setp.gt.u64 	%p1322, %rd11283, %rd11304;
	selp.u64 	%rd11305, 1, 0, %p1322;
	add.s64 	%rd11306, %rd11280, %rd11305;
	// begin inline asm
	mul.hi.u64 %rd11286, %rd11302, %rd29504;
	// end inline asm
	// begin inline asm
	mul.lo.u64 %rd11289, %rd11302, %rd29504;
	// end inline asm
	add.s64 	%rd11307, %rd11289, %rd11306;
	add.s64 	%rd782, %rd11307, %rd773;
	setp.lt.u64 	%p1323, %rd782, %rd11307;
	selp.u64 	%rd11308, 1, 0, %p1323;
	add.s64 	%rd11309, %rd11286, %rd11308;
	// begin inline asm
	mul.hi.u64 %rd11292, %rd11302, %rd29503;
	// end inline asm
	// begin inline asm
	mul.lo.u64 %rd11295, %rd11302, %rd29503;
	// end inline asm
	add.s64 	%rd11310, %rd11295, %rd11309;
	add.s64 	%rd783, %rd11310, %rd774;
	setp.lt.u64 	%p1324, %rd783, %rd11310;
	selp.u64 	%rd11311, 1, 0, %p1324;
	add.s64 	%rd11312, %rd11292, %rd11311;
	// begin inline asm
	mul.hi.u64 %rd11298, %rd11302, %rd29502;
	// end inline asm
	// begin inline asm
	mul.lo.u64 %rd11301, %rd11302, %rd29502;
	// end inline asm
	add.s64 	%rd11313, %rd11301, %rd11312;
	add.s64 	%rd784, %rd11313, %rd29395;
	setp.lt.u64 	%p1325, %rd784, %rd11313;
	selp.u64 	%rd11314, 1, 0, %p1325;
	add.s64 	%rd785, %rd11298, %rd11314;
	setp.eq.s64 	%p1326, %rd785, 0;
	@%p1326 bra 	$L__BB3_157;
	add.s64 	%rd786, %rd29394, %rd785;
	setp.lt.u64 	%p1327, %rd786, %rd29394;
	selp.u64 	%rd11315, 1, 0, %p1327;
	add.s64 	%rd29393, %rd29393, %rd11315;
	mov.u64 	%rd29394, %rd786;
$L__BB3_157:
	mul.lo.s64 	%rd11338, %rd11008, %rd782;
	// begin inline asm
	mul.hi.u64 %rd11316, %rd11338, %rd29505;
	// end inline asm
	// begin inline asm
	mul.lo.u64 %rd11319, %rd11338, %rd29505;
	// end inline asm
	not.b64 	%rd11340, %rd782;
	setp.gt.u64 	%p1328, %rd11319, %rd11340;
	selp.u64 	%rd11341, 1, 0, %p1328;
	add.s64 	%rd11342, %rd11316, %rd11341;
	// begin inline asm
	mul.hi.u64 %rd11322, %rd11338, %rd29504;
	// end inline asm
	// begin inline asm
	mul.lo.u64 %rd11325, %rd11338, %rd29504;
	// end inline asm
	add.s64 	%rd11343, %rd11325, %rd11342;
	add.s64 	%rd11344, %rd11343, %rd783;
	setp.lt.u64 	%p1329, %rd11344, %rd11343;
	selp.u64 	%rd11345, 1, 0, %p1329;
	add.s64 	%rd11346, %rd11322, %rd11345;
	// begin inline asm
	mul.hi.u64 %rd11328, %rd11338, %rd29503;
	// end inline asm
	// begin inline asm
	mul.lo.u64 %rd11331, %rd11338, %rd29503;
	// end inline asm
	add.s64 	%rd11347, %rd11331, %rd11346;
	add.s64 	%rd11348, %rd11347, %rd784;
	setp.lt.u64 	%p1330, %rd11348, %rd11347;
	selp.u64 	%rd11349, 1, 0, %p1330;
	add.s64 	%rd11350, %rd11328, %rd11349;
	// begin inline asm
	mul.hi.u64 %rd11334, %rd11338, %rd29502;
	// end inline asm
	// begin inline asm
	mul.lo.u64 %rd11337, %rd11338, %rd29502;
	// end inline asm
	add.s64 	%rd11351, %rd11337, %rd11350;
	add.s64 	%rd11352, %rd11351, %rd29394;
	setp.lt.u64 	%p1331, %rd11352, %rd11351;
	selp.u64 	%rd11353, 1, 0, %p1331;
	add.s64 	%rd11354, %rd11334, %rd11353;
	add.s64 	%rd11355, %rd29393, %rd11354;
	setp.lt.u64 	%p1332, %rd11344, %rd10988;
	selp.u64 	%rd11357, 1, 0, %p1332;
	selp.s64 	%rd11358, -1, 0, %p1332;
	add.s64 	%rd11359, %rd11348, %rd11358;
	setp.lt.u64 	%p1333, %rd11348, %rd11357;
	selp.u64 	%rd11360, 1, 0, %p1333;
	sub.s64 	%rd11362, %rd11359, %rd740;
	setp.lt.u64 	%p1334, %rd11359, %rd740;
	selp.u64 	%rd11363, 1, 0, %p1334;
	add.s64 	%rd11364, %rd11363, %rd11360;
	sub.s64 	%rd11365, %rd11352, %rd11364;
	setp.lt.u64 	%p1335, %rd11352, %rd11364;
	selp.u64 	%rd11366, 1, 0, %p1335;
	sub.s64 	%rd11368, %rd11365, %rd741;
	setp.lt.u64 	%p1336, %rd11365, %rd741;
	selp.u64 	%rd11369, 1, 0, %p1336;
	add.s64 	%rd11370, %rd11369, %rd11366;
	sub.s64 	%rd11371, %rd11355, %rd11370;
	setp.ge.u64 	%p1337, %rd11355, %rd11370;
	sub.s64 	%rd11373, %rd11371, %rd742;
	setp.ge.u64 	%p1338, %rd11371, %rd742;
	and.pred  	%p1339, %p1337, %p1338;
	selp.b64 	%rd11374, %rd10988, 0, %p1339;
	sub.s64 	%rd11375, %rd11344, %rd11374;
	selp.b64 	%rd11376, %rd11362, %rd11348, %p1339;
	selp.b64 	%rd11377, %rd11368, %rd11352, %p1339;
	selp.b64 	%rd11378, %rd11373, %rd11355, %p1339;
	shl.b64 	%rd11379, %rd11375, 1;
	shr.u64 	%rd11380, %rd11375, 63;
	add.s64 	%rd11381, %rd11380, %rd11376;
	setp.lt.u64 	%p1340, %rd11381, %rd11380;
	selp.u64 	%rd11382, 1, 0, %p1340;
	add.s64 	%rd11383, %rd11381, %rd11376;
	setp.lt.u64 	%p1341, %rd11383, %rd11381;
	selp.u64 	%rd11384, 1, 0, %p1341;
	add.s64 	%rd11385, %rd11377, %rd11382;
	add.s64 	%rd11386, %rd11385, %rd11384;
	setp.lt.u64 	%p1342, %rd11386, %rd11377;
	selp.u64 	%rd11387, 1, 0, %p1342;
	add.s64 	%rd11388, %rd11386, %rd11377;
	setp.lt.u64 	%p1343, %rd11388, %rd11386;
	selp.u64 	%rd11389, 1, 0, %p1343;
	add.s64 	%rd11390, %rd11378, %rd11387;
	add.s64 	%rd11391, %rd11390, %rd11389;
	setp.lt.u64 	%p1344, %rd11391, %rd11378;
	add.s64 	%rd11392, %rd11391, %rd11378;
	setp.lt.u64 	%p1345, %rd11392, %rd11391;
	setp.lt.u64 	%p1346, %rd11379, %rd10988;
	selp.u64 	%rd11393, 1, 0, %p1346;
	selp.s64 	%rd11394, -1, 0, %p1346;
	add.s64 	%rd11395, %rd11383, %rd11394;
	setp.lt.u64 	%p1347, %rd11383, %rd11393;
	selp.u64 	%rd11396, 1, 0, %p1347;
	sub.s64 	%rd11397, %rd11395, %rd740;
	setp.lt.u64 	%p1348, %rd11395, %rd740;
	selp.u64 	%rd11398, 1, 0, %p1348;
	add.s64 	%rd11399, %rd11398, %rd11396;
	sub.s64 	%rd11400, %rd11388, %rd11399;
	setp.lt.u64 	%p1349, %rd11388, %rd11399;
	selp.u64 	%rd11401, 1, 0, %p1349;
	sub.s64 	%rd11402, %rd11400, %rd741;
	setp.lt.u64 	%p1350, %rd11400, %rd741;
	selp.u64 	%rd11403, 1, 0, %p1350;
	add.s64 	%rd11404, %rd11403, %rd11401;
	sub.s64 	%rd11405, %rd11392, %rd11404;
	setp.ge.u64 	%p1351, %rd11392, %rd11404;
	sub.s64 	%rd11406, %rd11405, %rd742;
	setp.ge.u64 	%p1352, %rd11405, %rd742;
	or.pred  	%p1353, %p1344, %p1345;
	and.pred  	%p1354, %p1351, %p1352;
	or.pred  	%p1356, %p1353, %p1354;
	selp.b64 	%rd29506, %rd11406, %rd11392, %p1356;
	selp.b64 	%rd29507, %rd11402, %rd11388, %p1356;
	selp.b64 	%rd29508, %rd11397, %rd11383, %p1356;
	selp.b64 	%rd11407, %rd10988, 0, %p1356;
	sub.s64 	%rd29509, %rd11379, %rd11407;
	bra.uni 	$L__BB3_239;
$L__BB3_158:
	// begin inline asm
	mul.hi.u64 %rd6178, %rd29314, %rd29314;
	// end inline asm
	// begin inline asm
	mul.lo.u64 %rd6181, %rd29314, %rd29314;
	// end inline asm
	// begin inline asm
	mul.hi.u64 %rd6184, %rd29314, %rd29313;
	// end inline asm
	// begin inline asm
	mul.lo.u64 %rd6187, %rd29314, %rd29313;
	// end inline asm
	add.s64 	%rd6298, %rd6187, %rd6178;
	// begin inline asm
	mul.hi.u64 %rd6190, %rd29314, %rd29312;
	// end inline asm
	// begin inline asm
	mul.lo.u64 %rd6193, %rd29314, %rd29312;
	// end inline asm
	add.s64 	%rd6299, %rd6193, %rd6184;
	// begin inline asm
	mul.hi.u64 %rd6196, %rd29314, %rd29311;
	// end inline asm
	// begin inline asm
	mul.lo.u64 %rd6199, %rd29314, %rd29311;
	// end inline asm
	add.s64 	%rd6300, %rd6199, %rd6190;
	// begin inline asm
	mul.hi.u64 %rd6202, %rd29313, %rd29314;
	// end inline asm
	// begin inline asm
	mul.lo.u64 %rd6205, %rd29313, %rd29314;
	// end inline asm
	add.s64 	%rd6301, %rd6205, %rd6298;
	setp.lt.u64 	%p393, %rd6301, %rd6205;
	selp.u64 	%rd6302, 1, 0, %p393;
	add.s64 	%rd6303, %rd6202, %rd6302;
	// begin inline asm
	mul.hi.u64 %rd6208, %rd29313, %rd29313;
	// end inline asm
	// begin inline asm
	mul.lo.u64 %rd6211, %rd29313, %rd29313;
	// end inline asm
	add.s64 	%rd6304, %rd6211, %rd6303;
	add.s64 	%rd6305, %rd6304, %rd6299;
	setp.lt.u64 	%p394, %rd6305, %rd6304;
	selp.u64 	%rd6306, 1, 0, %p394;
	add.s64 	%rd6307, %rd6208, %rd6306;
	// begin inline asm
	mul.hi.u64 %rd6214, %rd29313, %rd29312;
	// end inline asm
	// begin inline asm
	mul.lo.u64 %rd6217, %rd29313, %rd29312;
	// end inline asm
	add.s64 	%rd6308, %rd6217, %rd6307;
	add.s64 	%rd6309, %rd6308, %rd6300;
	setp.lt.u64 	%p395, %rd6309, %rd6308;
	selp.u64 	%rd6310, 1, 0, %p395;
	add.s64 	%rd6311, %rd6214, %rd6310;
	// begin inline asm
	mul.hi.u64 %rd6220, %rd29313, %rd29311;
	// end inline asm
	// begin inline asm
	mul.lo.u64 %rd6223, %rd29313, %rd29311;
	// end inline asm
	add.s64 	%rd6312, %rd6223, %rd6311;
	add.s64 	%rd6313, %rd6312, %rd6196;
	setp.lt.u64 	%p396, %rd6313, %rd6312;
	selp.u64 	%rd6314, 1, 0, %p396;
	add.s64 	%rd6315, %rd6220, %rd6314;
	// begin inline asm
	mul.hi.u64 %rd6226, %rd29312, %rd29314;
	// end inline asm
	// begin inline asm
	mul.lo.u64 %rd6229, %rd29312, %rd29314;
	// end inline asm
	add.s64 	%rd6316, %rd6229, %rd6305;
	setp.lt.u64 	%p397, %rd6316, %rd6229;
	selp.u64 	%rd6317, 1, 0, %p397;
	add.s64 	%rd6318, %rd6226, %rd6317;
	// begin inline asm
	mul.hi.u64 %rd6232, %rd29312, %rd29313;
	// end inline asm
	// begin inline asm
	mul.lo.u64 %rd6235, %rd29312, %rd29313;
	// end inline asm
	add.s64 	%rd6319, %rd6235, %rd6318;
	add.s64 	%rd6320, %rd6319, %rd6309;
	setp.lt.u64 	%p398, %rd6320, %rd6319;
	selp.u64 	%rd6321, 1, 0, %p398;
	add.s64 	%rd6322, %rd6232, %rd6321;
	// begin inline asm
	mul.hi.u64 %rd6238, %rd29312, %rd29312;
	// end inline asm
	// begin inline asm
	mul.lo.u64 %rd6241, %rd29312, %rd29312;
	// end inline asm
	add.s64 	%rd6323, %rd6241, %rd6322;
	add.s64 	%rd6324, %rd6323, %rd6313;
	setp.lt.u64 	%p399, %rd6324, %rd6323;
	selp.u64 	%rd6325, 1, 0, %p399;
	add.s64 	%rd6326, %rd6238, %rd6325;
	// begin inline asm
	mul.hi.u64 %rd6244, %rd29312, %rd29311;
	// end inline asm
	// begin inline asm
	mul.lo.u64 %rd6247, %rd29312, %rd29311;
	// end inline asm
	add.s64 	%rd6327, %rd6247, %rd6326;
	add.s64 	%rd6328, %rd6327, %rd6315;
	setp.lt.u64 	%p400, %rd6328, %rd6327;
	selp.u64 	%rd6329, 1, 0, %p400;
	add.s64 	%rd6330, %rd6244, %rd6329;
	// begin inline asm
	mul.hi.u64 %rd6250, %rd29311, %rd29314;
	// end inline asm
	// begin inline asm
	mul.lo.u64 %rd6253, %rd29311, %rd29314;
	// end inline asm
	add.s64 	%rd6331, %rd6253, %rd6320;
	setp.lt.u64 	%p401, %rd6331, %rd6253;
	selp.u64 	%rd6332, 1, 0, %p401;
	add.s64 	%rd6333, %rd6250, %rd6332;
	// begin inline asm
	mul.hi.u64 %rd6256, %rd29311, %rd29313;
	// end inline asm
	// begin inline asm
	mul.lo.u64 %rd6259, %rd29311, %rd29313;
	// end inline asm
	add.s64 	%rd6334, %rd6259, %rd6333;
	add.s64 	%rd29405, %rd6334, %rd6324;
	setp.lt.u64 	%p402, %rd29405, %rd6334;
	selp.u64 	%rd6335, 1, 0, %p402;
	add.s64 	%rd6336, %rd6256, %rd6335;
	// begin inline asm
	mul.hi.u64 %rd6262, %rd29311, %rd29312;
	// end inline asm
	// begin inline asm
	mul.lo.u64 %rd6265, %rd29311, %rd29312;
	// end inline asm
	add.s64 	%rd6337, %rd6265, %rd6336;
	add.s64 	%rd29404, %rd6337, %rd6328;
	setp.lt.u64 	%p403, %rd29404, %rd6337;
	selp.u64 	%rd6338, 1, 0, %p403;
	add.s64 	%rd6339, %rd6262, %rd6338;
	// begin inline asm
	mul.hi.u64 %rd6268, %rd29311, %rd29311;
	// end inline asm
	// begin inline asm
	mul.lo.u64 %rd6271, %rd29311, %rd29311;
	// end inline asm
	add.s64 	%rd6340, %rd6271, %rd6339;
	add.s64 	%rd29403, %rd6340, %rd6330;
	setp.lt.u64 	%p404, %rd29403, %rd6340;
	selp.u64 	%rd6341, 1, 0, %p404;
	add.s64 	%rd29402, %rd6268, %rd6341;
	ld.const.u64 	%rd6342, [_ZN3lux4cuda5bn2549BN254_INVE];
	mul.lo.s64 	%rd6296, %rd6342, %rd6181;
	// begin inline asm
	mul.hi.u64 %rd6274, %rd6296, %rd29505;
	// end inline asm
	// begin inline asm
	mul.lo.u64 %rd6277, %rd6296, %rd29505;
	// end inline asm
	not.b64 	%rd6343, %rd6181;
	setp.gt.u64 	%p405, %rd6277, %rd6343;
	selp.u64 	%rd6344, 1, 0, %p405;
	add.s64 	%rd6345, %rd6274, %rd6344;
	// begin inline asm
	mul.hi.u64 %rd6280, %rd6296, %rd29504;
	// end inline asm
	// begin inline asm
	mul.lo.u64 %rd6283, %rd6296, %rd29504;
	// end inline asm
	add.s64 	%rd6346, %rd6283, %rd6345;
	add.s64 	%rd798, %rd6346, %rd6301;
	setp.lt.u64 	%p406, %rd798, %rd6346;
	selp.u64 	%rd6347, 1, 0, %p406;
	add.s64 	%rd6348, %rd6280, %rd6347;
	// begin inline asm
	mul.hi.u64 %rd6286, %rd6296, %rd29503;
	// end inline asm
	// begin inline asm
	mul.lo.u64 %rd6289, %rd6296, %rd29503;
	// end inline asm
	add.s64 	%rd6349, %rd6289, %rd6348;
	add.s64 	%rd799, %rd6349, %rd6316;
	setp.lt.u64 	%p407, %rd799, %rd6349;
	selp.u64 	%rd6350, 1, 0, %p407;
	add.s64 	%rd6351, %rd6286, %rd6350;
	// begin inline asm
	mul.hi.u64 %rd6292, %rd6296, %rd29502;
	// end inline asm
	// begin inline asm
	mul.lo.u64 %rd6295, %rd6296, %rd29502;
	// end inline asm
	add.s64 	%rd6352, %rd6295, %rd6351;
	add.s64 	%rd800, %rd6352, %rd6331;
	setp.lt.u64 	%p408, %rd800, %rd6352;
	selp.u64 	%rd6353, 1, 0, %p408;
	add.s64 	%rd801, %rd6292, %rd6353;
	setp.eq.s64 	%p409, %rd801, 0;
	@%p409 bra 	$L__BB3_162;
	add.s64 	%rd802, %rd29405, %rd801;
	setp.ge.u64 	%p410, %rd802, %rd29405;
	mov.u64 	%rd29405, %rd802;
	@%p410 bra 	$L__BB3_162;
	add.s64 	%rd29404, %rd29404, 1;
	setp.ne.s64 	%p411, %rd29404, 0;
	mov.u64 	%rd29405, %rd802;
	@%p411 bra 	$L__BB3_162;
	add.s64 	%rd29403, %rd29403, 1;
	setp.eq.s64 	%p412, %rd29403, 0;
	selp.u64 	%rd6355, 1, 0, %p412;
	add.s64 	%rd29402, %rd29402, %rd6355;
	mov.b64 	%rd29404, 0;
	mov.u64 	%rd29405, %rd802;
$L__BB3_162:
	ld.const.u64 	%rd6380, [_ZN3lux4cuda5bn2549BN254_INVE];
	mul.lo.s64 	%rd6378, %rd6380, %rd798;
	// begin inline asm
	mul.hi.u64 %rd6356, %rd6378, %rd29505;
	// end inline asm
	// begin inline asm
	mul.lo.u64 %rd6359, %rd6378, %rd29505;
	// end inline asm
	not.b64 	%rd6381, %rd798;
	setp.gt.u64 	%p413, %rd6359, %rd6381;
	selp.u64 	%rd6382, 1, 0, %p413;
	add.s64 	%rd6383, %rd6356, %rd6382;
	// begin inline asm
	mul.hi.u64 %rd6362, %rd6378, %rd29504;
	// end inline asm
	// begin inline asm
	mul.lo.u64 %rd6365, %rd6378, %rd29504;
	// end inline asm
	add.s64 	%rd6384, %rd6365, %rd6383;
	add.s64 	%rd810, %rd6384, %rd799;
	setp.lt.u64 	%p414, %rd810, %rd6384;
	selp.u64 	%rd6385, 1, 0, %p414;
	add.s64 	%rd6386, %rd6362, %rd6385;
	// begin inline asm
	mul.hi.u64 %rd6368, %rd6378, %rd29503;
	// end inline asm
	// begin inline asm
	mul.lo.u64 %rd6371, %rd6378, %rd29503;
	// end inline asm
	add.s64 	%rd6387, %rd6371, %rd6386;
	add.s64 	%rd811, %rd6387, %rd800;
	setp.lt.u64 	%p415, %rd811, %rd6387;
	selp.u64 	%rd6388, 1, 0, %p415;
	add.s64 	%rd6389, %rd6368, %rd6388;
	// begin inline asm
	mul.hi.u64 %rd6374, %rd6378, %rd29502;
	// end inline asm
	// begin inline asm
	mul.lo.u64 %rd6377, %rd6378, %rd29502;
	// end inline asm
	add.s64 	%rd6390, %rd6377, %rd6389;
	add.s64 	%rd812, %rd6390, %rd29405;
	setp.lt.u64 	%p416, %rd812, %rd6390;
	selp.u64 	%rd6391, 1, 0, %p416;
	add.s64 	%rd813, %rd6374, %rd6391;
	setp.eq.s64 	%p417, %rd813, 0;
	@%p417 bra 	$L__BB3_165;
	add.s64 	%rd814, %rd29404, %rd813;
	setp.ge.u64 	%p418, %rd814, %rd29404;
	mov.u64 	%rd29404, %rd814;
	@%p418 bra 	$L__BB3_165;
	add.s64 	%rd29403, %rd29403, 1;
	setp.eq.s64 	%p419, %rd29403, 0;
	selp.u64 	%rd6392, 1, 0, %p419;
	add.s64 	%rd29402, %rd29402, %rd6392;
$L__BB3_165:
	ld.const.u64 	%rd6417, [_ZN3lux4cuda5bn2549BN254_INVE];
	mul.lo.s64 	%rd6415, %rd6417, %rd810;
	// begin inline asm
	mul.hi.u64 %rd6393, %rd6415, %rd29505;
	// end inline asm
	// begin inline asm
	mul.lo.u64 %rd6396, %rd6415, %rd29505;
	// end inline asm
	not.b64 	%rd6418, %rd810;
	setp.gt.u64 	%p420, %rd6396, %rd6418;
	selp.u64 	%rd6419, 1, 0, %p420;
	add.s64 	%rd6420, %rd6393, %rd6419;
	// begin inline asm
	mul.hi.u64 %rd6399, %rd6415, %rd29504;
	// end inline asm
	// begin inline asm
	mul.lo.u64 %rd6402, %rd6415, %rd29504;
	// end inline asm
	add.s64 	%rd6421, %rd6402, %rd6420;
	add.s64 	%rd820, %rd6421, %rd811;
	setp.lt.u64 	%p421, %rd820, %rd6421;
	selp.u64 	%rd6422, 1, 0, %p421;
	add.s64 	%rd6423, %rd6399, %rd6422;
	// begin inline asm
	mul.hi.u64 %rd6405, %rd6415, %rd29503;
	// end inline asm
	// begin inline asm
	mul.lo.u64 %rd6408, %rd6415, %rd29503;
	// end inline asm
	add.s64 	%rd6424, %rd6408, %rd6423;
	add.s64 	%rd821, %rd6424, %rd812;
	setp.lt.u64 	%p422, %rd821, %rd6424;
	selp.u64 	%rd6425, 1, 0, %p422;
	add.s64 	%rd6426, %rd6405, %rd6425;
	// begin inline asm
	mul.hi.u64 %rd6411, %rd6415, %rd29502;
	// end inline asm
	// begin inline asm
	mul.lo.u64 %rd6414, %rd6415, %rd29502;
	// end inline asm
	add.s64 	%rd6427, %rd6414, %rd6426;
	add.s64 	%rd822, %rd6427, %rd29404;
	setp.lt.u64 	%p423, %rd822, %rd6427;
	selp.u64 	%rd6428, 1, 0, %p423;
	add.s64 	%rd823, %rd6411, %rd6428;
	setp.eq.s64 	%p424, %rd823, 0;
	@%p424 bra 	$L__BB3_167;
	add.s64 	%rd824, %rd29403, %rd823;
	setp.lt.u64 	%p425, %rd824, %rd29403;
	selp.u64 	%rd6429, 1, 0, %p425;
	add.s64 	%rd29402, %rd29402, %rd6429;
	mov.u64 	%rd29403, %rd824;
$L__BB3_167:
	ld.const.u64 	%rd6574, [_ZN3lux4cuda5bn2549BN254_INVE];
	mul.lo.s64 	%rd6452, %rd6574, %rd820;
	// begin inline asm
	mul.hi.u64 %rd6430, %rd6452, %rd29505;
	// end inline asm
	// begin inline asm
	mul.lo.u64 %rd6433, %rd6452, %rd29505;
	// end inline asm
	not.b64 	%rd6575, %rd820;
	setp.gt.u64 	%p426, %rd6433, %rd6575;
	selp.u64 	%rd6576, 1, 0, %p426;
	add.s64 	%rd6577, %rd6430, %rd6576;
	// begin inline asm
	mul.hi.u64 %rd6436, %rd6452, %rd29504;
	// end inline asm
	// begin inline asm
	mul.lo.u64 %rd6439, %rd6452, %rd29504;
	// end inline asm
	add.s64 	%rd6578, %rd6439, %rd6577;
	add.s64 	%rd6579, %rd6578, %rd821;
	setp.lt.u64 	%p427, %rd6579, %rd6578;
	selp.u64 	%rd6580, 1, 0, %p427;
	add.s64 	%rd6581, %rd6436, %rd6580;
	// begin inline asm
	mul.hi.u64 %rd6442, %rd6452, %rd29503;
	// end inline asm
	// begin inline asm
	mul.lo.u64 %rd6445, %rd6452, %rd29503;
	// end inline asm
	add.s64 	%rd6582, %rd6445, %rd6581;
	add.s64 	%rd6583, %rd6582, %rd822;
	setp.lt.u64 	%p428, %rd6583, %rd6582;
	selp.u64 	%rd6584, 1, 0, %p428;
	add.s64 	%rd6585, %rd6442, %rd6584;
	// begin inline asm
	mul.hi.u64 %rd6448, %rd6452, %rd29502;
	// end inline asm
	// begin inline asm
	mul.lo.u64 %rd6451, %rd6452, %rd29502;
	// end inline asm
	add.s64 	%rd6586, %rd6451, %rd6585;
	add.s64 	%rd6587, %rd6586, %rd29403;
	setp.lt.u64 	%p429, %rd6587, %rd6586;
	selp.u64 	%rd6588, 1, 0, %p429;
	add.s64 	%rd6589, %rd6448, %rd6588;
	add.s64 	%rd6590, %rd29402, %rd6589;
	ld.const.u64 	%rd6591, [_ZN3lux4cuda5bn2547BN254_PE];
	setp.lt.u64 	%p430, %rd6579, %rd6591;
	selp.u64 	%rd6592, 1, 0, %p430;
	selp.s64 	%rd6593, -1, 0, %p430;
	add.s64 	%rd6594, %rd6583, %rd6593;
	setp.lt.u64 	%p431, %rd6583, %rd6592;
	selp.u64 	%rd6595, 1, 0, %p431;
	ld.const.u64 	%rd6596, [_ZN3lux4cuda5bn2547BN254_PE+8];
	sub.s64 	%rd6597, %rd6594, %rd6596;
	setp.lt.u64 	%p432, %rd6594, %rd6596;
	selp.u64 	%rd6598, 1, 0, %p432;
	add.s64 	%rd6599, %rd6598, %rd6595;
	sub.s64 	%rd6600, %rd6587, %rd6599;
	setp.lt.u64 	%p433, %rd6587, %rd6599;
	selp.u64 	%rd6601, 1, 0, %p433;
	ld.const.u64 	%rd6602, [_ZN3lux4cuda5bn2547BN254_PE+16];
	sub.s64 	%rd6603, %rd6600, %rd6602;
	setp.lt.u64 	%p434, %rd6600, %rd6602;
	selp.u64 	%rd6604, 1, 0, %p434;
	add.s64 	%rd6605, %rd6604, %rd6601;
	sub.s64 	%rd6606, %rd6590, %rd6605;
	setp.ge.u64 	%p435, %rd6590, %rd6605;
	ld.const.u64 	%rd6607, [_ZN3lux4cuda5bn2547BN254_PE+24];
	sub.s64 	%rd6608, %rd6606, %rd6607;
	setp.ge.u64 	%p436, %rd6606, %rd6607;
	and.pred  	%p437, %p435, %p436;
	selp.b64 	%rd6609, %rd6591, 0, %p437;
	sub.s64 	%rd6531, %rd6579, %rd6609;
	selp.b64 	%rd6537, %rd6597, %rd6583, %p437;
	selp.b64 	%rd6543, %rd6603, %rd6587, %p437;
	selp.b64 	%rd6549, %rd6608, %rd6590, %p437;
	// begin inline asm
	mul.hi.u64 %rd6454, %rd29314, %rd6531;
	// end inline asm
	// begin inline asm
	mul.lo.u64 %rd6457, %rd29314, %rd6531;
	// end inline asm
	// begin inline asm
	mul.hi.u64 %rd6460, %rd29314, %rd6537;
	// end inline asm
	// begin inline asm
	mul.lo.u64 %rd6463, %rd29314, %rd6537;
	// end inline asm
	add.s64 	%rd6610, %rd6463, %rd6454;
	// begin inline asm
	mul.hi.u64 %rd6466, %rd29314, %rd6543;
	// end inline asm
	// begin inline asm
	mul.lo.u64 %rd6469, %rd29314, %rd6543;
	// end inline asm
	add.s64 	%rd6611, %rd6469, %rd6460;
	// begin inline asm
	mul.hi.u64 %rd6472, %rd29314, %rd6549;
	// end inline asm
	// begin inline asm
	mul.lo.u64 %rd6475, %rd29314, %rd6549;
	// end inline asm
	add.s64 	%rd6612, %rd6475, %rd6466;
	// begin inline asm
	mul.hi.u64 %rd6478, %rd29313, %rd6531;
	// end inline asm
	// begin inline asm
	mul.lo.u64 %rd6481, %rd29313, %rd6531;
	// end inline asm
	add.s64 	%rd6613, %rd6481, %rd6610;
	setp.lt.u64 	%p438, %rd6613, %rd6481;
	selp.u64 	%rd6614, 1, 0, %p438;
	add.s64 	%rd6615, %rd6478, %rd6614;
	// begin inline asm
	mul.hi.u64 %rd6484, %rd29313, %rd6537;
	// end inline asm
	// begin inline asm
	mul.lo.u64 %rd6487, %rd29313, %rd6537;
	// end inline asm
	add.s64 	%rd6616, %rd6487, %rd6615;
	add.s64 	%rd6617, %rd6616, %rd6611;
	setp.lt.u64 	%p439, %rd6617, %rd6616;
	selp.u64 	%rd6618, 1, 0, %p439;
	add.s64 	%rd6619, %rd6484, %rd6618;
	// begin inline asm
	mul.hi.u64 %rd6490, %rd29313, %rd6543;
	// end inline asm
	// begin inline asm
	mul.lo.u64 %rd6493, %rd29313, %rd6543;
	// end inline asm
	add.s64 	%rd6620, %rd6493, %rd6619;
	add.s64 	%rd6621, %rd6620, %rd6612;
	setp.lt.u64 	%p440, %rd6621, %rd6620;
	selp.u64 	%rd6622, 1, 0, %p440;
	add.s64 	%rd6623, %rd6490, %rd6622;
	// begin inline asm
	mul.hi.u64 %rd6496, %rd29313, %rd6549;
	// end inline asm
	// begin inline asm
	mul.lo.u64 %rd6499, %rd29313, %rd6549;
	// end inline asm
	add.s64 	%rd6624, %rd6499, %rd6623;
	add.s64 	%rd6625, %rd6624, %rd6472;
	setp.lt.u64 	%p441, %rd6625, %rd6624;
	selp.u64 	%rd6626, 1, 0, %p441;
	add.s64 	%rd6627, %rd6496, %rd6626;
	// begin inline asm
	mul.hi.u64 %rd6502, %rd29312, %rd6531;
	// end inline asm
	// begin inline asm
	mul.lo.u64 %rd6505, %rd29312, %rd6531;
	// end inline asm
	add.s64 	%rd6628, %rd6505, %rd6617;
	setp.lt.u64 	%p442, %rd6628, %rd6505;
	selp.u64 	%rd6629, 1, 0, %p442;
	add.s64 	%rd6630, %rd6502, %rd6629;
	// begin inline asm
	mul.hi.u64 %rd6508, %rd29312, %rd6537;
	// end inline asm
	// begin inline asm
	mul.lo.u64 %rd6511, %rd29312, %rd6537;
	// end inline asm
	add.s64 	%rd6631, %rd6511, %rd6630;
	add.s64 	%rd6632, %rd6631, %rd6621;
	setp.lt.u64 	%p443, %rd6632, %rd6631;
	selp.u64 	%rd6633, 1, 0, %p443;
	add.s64 	%rd6634, %rd6508, %rd6633;
	// begin inline asm
	mul.hi.u64 %rd6514, %rd29312, %rd6543;
	// end inline asm
	// begin inline asm
	mul.lo.u64 %rd6517, %rd29312, %rd6543;
	// end inline asm
	add.s64 	%rd6635, %rd6517, %rd6634;
	add.s64 	%rd6636, %rd6635, %rd6625;
	setp.lt.u64 	%p444, %rd6636, %rd6635;
	selp.u64 	%rd6637, 1, 0, %p444;
	add.s64 	%rd6638, %rd6514, %rd6637;
	// begin inline asm
	mul.hi.u64 %rd6520, %rd29312, %rd6549;
	// end inline asm
	// begin inline asm
	mul.lo.u64 %rd6523, %rd29312, %rd6549;
	// end inline asm
	add.s64 	%rd6639, %rd6523, %rd6638;
	add.s64 	%rd6640, %rd6639, %rd6627;
	setp.lt.u64 	%p445, %rd6640, %rd6639;
	selp.u64 	%rd6641, 1, 0, %p445;
	add.s64 	%rd6642, %rd6520, %rd6641;
	// begin inline asm
	mul.hi.u64 %rd6526, %rd29311, %rd6531;
	// end inline asm
	// begin inline asm
	mul.lo.u64 %rd6529, %rd29311, %rd6531;
	// end inline asm
	add.s64 	%rd6643, %rd6529, %rd6632;
	setp.lt.u64 	%p446, %rd6643, %rd6529;
	selp.u64 	%rd6644, 1, 0, %p446;
	add.s64 	%rd6645, %rd6526, %rd6644;
	// begin inline asm
	mul.hi.u64 %rd6532, %rd29311, %rd6537;
	// end inline asm
	// begin inline asm
	mul.lo.u64 %rd6535, %rd29311, %rd6537;
	// end inline asm
	add.s64 	%rd6646, %rd6535, %rd6645;
	add.s64 	%rd29414, %rd6646, %rd6636;
	setp.lt.u64 	%p447, %rd29414, %rd6646;
	selp.u64 	%rd6647, 1, 0, %p447;
	add.s64 	%rd6648, %rd6532, %rd6647;
	// begin inline asm
	mul.hi.u64 %rd6538, %rd29311, %rd6543;
	// end inline asm
	// begin inline asm
	mul.lo.u64 %rd6541, %rd29311, %rd6543;
	// end inline asm
	add.s64 	%rd6649, %rd6541, %rd6648;
	add.s64 	%rd29413, %rd6649, %rd6640;
	setp.lt.u64 	%p448, %rd29413, %rd6649;
	selp.u64 	%rd6650, 1, 0, %p448;
	add.s64 	%rd6651, %rd6538, %rd6650;
	// begin inline asm
	mul.hi.u64 %rd6544, %rd29311, %rd6549;
	// end inline asm
	// begin inline asm
	mul.lo.u64 %rd6547, %rd29311, %rd6549;
	// end inline asm
	add.s64 	%rd6652, %rd6547, %rd6651;
	add.s64 	%rd29412, %rd6652, %rd6642;
	setp.lt.u64 	%p449, %rd29412, %rd6652;
	selp.u64 	%rd6653, 1, 0, %p449;
	add.s64 	%rd29411, %rd6544, %rd6653;
	mul.lo.s64 	%rd6572, %rd6574, %rd6457;
	// begin inline asm
	mul.hi.u64 %rd6550, %rd6572, %rd29505;
	// end inline asm
	// begin inline asm
	mul.lo.u64 %rd6553, %rd6572, %rd29505;
	// end inline asm
	not.b64 	%rd6654, %rd6457;
	setp.gt.u64 	%p450, %rd6553, %rd6654;
	selp.u64 	%rd6655, 1, 0, %p450;
	add.s64 	%rd6656, %rd6550, %rd6655;
	// begin inline asm
	mul.hi.u64 %rd6556, %rd6572, %rd29504;
	// end inline asm
	// begin inline asm
	mul.lo.u64 %rd6559, %rd6572, %rd29504;
	// end inline asm
	add.s64 	%rd6657, %rd6559, %rd6656;
	add.s64 	%rd836, %rd6657, %rd6613;
	setp.lt.u64 	%p451, %rd836, %rd6657;
	selp.u64 	%rd6658, 1, 0, %p451;
	add.s64 	%rd6659, %rd6556, %rd6658;
	// begin inline asm
	mul.hi.u64 %rd6562, %rd6572, %rd29503;
	// end inline asm
	// begin inline asm
	mul.lo.u64 %rd6565, %rd6572, %rd29503;
	// end inline asm
	add.s64 	%rd6660, %rd6565, %rd6659;
	add.s64 	%rd837, %rd6660, %rd6628;
	setp.lt.u64 	%p452, %rd837, %rd6660;
	selp.u64 	%rd6661, 1, 0, %p452;
	add.s64 	%rd6662, %rd6562, %rd6661;
	// begin inline asm
	mul.hi.u64 %rd6568, %rd6572, %rd29502;
	// end inline asm
	// begin inline asm
	mul.lo.u64 %rd6571, %rd6572, %rd29502;
	// end inline asm
	add.s64 	%rd6663, %rd6571, %rd6662;
	add.s64 	%rd838, %rd6663, %rd6643;
	setp.lt.u64 	%p453, %rd838, %rd6663;
	selp.u64 	%rd6664, 1, 0, %p453;
	add.s64 	%rd839, %rd6568, %rd6664;
	setp.eq.s64 	%p454, %rd839, 0;
	@%p454 bra 	$L__BB3_171;
	add.s64 	%rd840, %rd29414, %rd839;
	setp.ge.u64 	%p455, %rd840, %rd29414;
	mov.u64 	%rd29414, %rd840;
	@%p455 bra 	$L__BB3_171;
	add.s64 	%rd29413, %rd29413, 1;
	setp.ne.s64 	%p456, %rd29413, 0;
	mov.u64 	%rd29414, %rd840;
	@%p456 bra 	$L__BB3_171;
	add.s64 	%rd29412, %rd29412, 1;
	setp.eq.s64 	%p457, %rd29412, 0;
	selp.u64 	%rd6666, 1, 0, %p457;
	add.s64 	%rd29411, %rd29411, %rd6666;
	mov.b64 	%rd29413, 0;
	mov.u64 	%rd29414, %rd840;
$L__BB3_171:
	ld.const.u64 	%rd6691, [_ZN3lux4cuda5bn2549BN254_INVE];
	mul.lo.s64 	%rd6689, %rd6691, %rd836;
	// begin inline asm
	mul.hi.u64 %rd6667, %rd6689, %rd29505;
	// end inline asm
	// begin inline asm
	mul.lo.u64 %rd6670, %rd6689, %rd29505;
	// end inline asm
	not.b64 	%rd6692, %rd836;
	setp.gt.u64 	%p458, %rd6670, %rd6692;
	selp.u64 	%rd6693, 1, 0, %p458;
	add.s64 	%rd6694, %rd6667, %rd6693;
	// begin inline asm
	mul.hi.u64 %rd6673, %rd6689, %rd29504;
	// end inline asm
	// begin inline asm
	mul.lo.u64 %rd6676, %rd6689, %rd29504;
	// end inline asm
	add.s64 	%rd6695, %rd6676, %rd6694;
	add.s64 	%rd848, %rd6695, %rd837;
	setp.lt.u64 	%p459, %rd848, %rd6695;
	selp.u64 	%rd6696, 1, 0, %p459;
	add.s64 	%rd6697, %rd6673, %rd6696;
	// begin inline asm
	mul.hi.u64 %rd6679, %rd6689, %rd29503;
	// end inline asm
	// begin inline asm
	mul.lo.u64 %rd6682, %rd6689, %rd29503;
	// end inline asm
	add.s64 	%rd6698, %rd6682, %rd6697;
	add.s64 	%rd849, %rd6698, %rd838;
	setp.lt.u64 	%p460, %rd849, %rd6698;
	selp.u64 	%rd6699, 1, 0, %p460;
	add.s64 	%rd6700, %rd6679, %rd6699;
	// begin inline asm
	mul.hi.u64 %rd6685, %rd6689, %rd29502;
	// end inline asm
	// begin inline asm
	mul.lo.u64 %rd6688, %rd6689, %rd29502;
	// end inline asm
	add.s64 	%rd6701, %rd6688, %rd6700;
	add.s64 	%rd850, %rd6701, %rd29414;
	setp.lt.u64 	%p461, %rd850, %rd6701;
	selp.u64 	%rd6702, 1, 0, %p461;
	add.s64 	%rd851, %rd6685, %rd6702;
	setp.eq.s64 	%p462, %rd851, 0;
	@%p462 bra 	$L__BB3_174;
	add.s64 	%rd852, %rd29413, %rd851;
	setp.ge.u64 	%p463, %rd852, %rd29413;
	mov.u64 	%rd29413, %rd852;
	@%p463 bra 	$L__BB3_174;
	add.s64 	%rd29412, %rd29412, 1;
	setp.eq.s64 	%p464, %rd29412, 0;
	selp.u64 	%rd6703, 1, 0, %p464;
	add.s64 	%rd29411, %rd29411, %rd6703;
$L__BB3_174:
	ld.const.u64 	%rd6728, [_ZN3lux4cuda5bn2549BN254_INVE];
	mul.lo.s64 	%rd6726, %rd6728, %rd848;
	// begin inline asm
	mul.hi.u64 %rd6704, %rd6726, %rd29505;
	// end inline asm
	// begin inline asm
	mul.lo.u64 %rd6707, %rd6726, %rd29505;
	// end inline asm
	not.b64 	%rd6729, %rd848;
	setp.gt.u64 	%p465, %rd6707, %rd6729;
	selp.u64 	%rd6730, 1, 0, %p465;
	add.s64 	%rd6731, %rd6704, %rd6730;
	// begin inline asm
	mul.hi.u64 %rd6710, %rd6726, %rd29504;
	// end inline asm
	// begin inline asm
	mul.lo.u64 %rd6713, %rd6726, %rd29504;
	// end inline asm
	add.s64 	%rd6732, %rd6713, %rd6731;
	add.s64 	%rd858, %rd6732, %rd849;
	setp.lt.u64 	%p466, %rd858, %rd6732;
	selp.u64 	%rd6733, 1, 0, %p466;
	add.s64 	%rd6734, %rd6710, %rd6733;
	// begin inline asm
	mul.hi.u64 %rd6716, %rd6726, %rd29503;
	// end inline asm
	// begin inline asm
	mul.lo.u64 %rd6719, %rd6726, %rd29503;
	// end inline asm
	add.s64 	%rd6735, %rd6719, %rd6734;
	add.s64 	%rd859, %rd6735, %rd850;
	setp.lt.u64 	%p467, %rd859, %rd6735;
	selp.u64 	%rd6736, 1, 0, %p467;
	add.s64 	%rd6737, %rd6716, %rd6736;
	// begin inline asm
	mul.hi.u64 %rd6722, %rd6726, %rd29502;
	// end inline asm
	// begin inline asm
	mul.lo.u64 %rd6725, %rd6726, %rd29502;
	// end inline asm
	add.s64 	%rd6738, %rd6725, %rd6737;
	add.s64 	%rd860, %rd6738, %rd29413;
	setp.lt.u64 	%p468, %rd860, %rd6738;
	selp.u64 	%rd6739, 1, 0, %p468;
	add.s64 	%rd861, %rd6722, %rd6739;
	setp.eq.s64 	%p469, %rd861, 0;
	@%p469 bra 	$L__BB3_176;
	add.s64 	%rd862, %rd29412, %rd861;
	setp.lt.u64 	%p470, %rd862, %rd29412;
	selp.u64 	%rd6740, 1, 0, %p470;
	add.s64 	%rd29411, %rd29411, %rd6740;
	mov.u64 	%rd29412, %rd862;
$L__BB3_176:
	ld.const.u64 	%rd6885, [_ZN3lux4cuda5bn2549BN254_INVE];
	mul.lo.s64 	%rd6763, %rd6885, %rd858;
	// begin inline asm
	mul.hi.u64 %rd6741, %rd6763, %rd29505;
	// end inline asm
	// begin inline asm
	mul.lo.u64 %rd6744, %rd6763, %rd29505;
	// end inline asm
	not.b64 	%rd6886, %rd858;
	setp.gt.u64 	%p471, %rd6744, %rd6886;
	selp.u64 	%rd6887, 1, 0, %p471;
	add.s64 	%rd6888, %rd6741, %rd6887;
	// begin inline asm
	mul.hi.u64 %rd6747, %rd6763, %rd29504;
	// end inline asm
	// begin inline asm
	mul.lo.u64 %rd6750, %rd6763, %rd29504;
	// end inline asm
	add.s64 	%rd6889, %rd6750, %rd6888;
	add.s64 	%rd6890, %rd6889, %rd859;
	setp.lt.u64 	%p472, %rd6890, %rd6889;
	selp.u64 	%rd6891, 1, 0, %p472;
	add.s64 	%rd6892, %rd6747, %rd6891;
	// begin inline asm
	mul.hi.u64 %rd6753, %rd6763, %rd29503;
	// end inline asm
	// begin inline asm
	mul.lo.u64 %rd6756, %rd6763, %rd29503;
	// end inline asm
	add.s64 	%rd6893, %rd6756, %rd6892;
	add.s64 	%rd6894, %rd6893, %rd860;
	setp.lt.u64 	%p473, %rd6894, %rd6893;
	selp.u64 	%rd6895, 1, 0, %p473;
	add.s64 	%rd6896, %rd6753, %rd6895;
	// begin inline asm
	mul.hi.u64 %rd6759, %rd6763, %rd29502;
	// end inline asm
	// begin inline asm
	mul.lo.u64 %rd6762, %rd6763, %rd29502;
	// end inline asm
	add.s64 	%rd6897, %rd6762, %rd6896;
	add.s64 	%rd6898, %rd6897, %rd29412;
	setp.lt.u64 	%p474, %rd6898, %rd6897;
	selp.u64 	%rd6899, 1, 0, %p474;
	add.s64 	%rd6900, %rd6759, %rd6899;
	add.s64 	%rd6901, %rd29411, %rd6900;
	ld.const.u64 	%rd6902, [_ZN3lux4cuda5bn2547BN254_PE];
	setp.lt.u64 	%p475, %rd6890, %rd6902;
	selp.u64 	%rd6903, 1, 0, %p475;
	selp.s64 	%rd6904, -1, 0, %p475;
	add.s64 	%rd6905, %rd6894, %rd6904;
	setp.lt.u64 	%p476, %rd6894, %rd6903;
	selp.u64 	%rd6906, 1, 0, %p476;
	ld.const.u64 	%rd6907, [_ZN3lux4cuda5bn2547BN254_PE+8];
	sub.s64 	%rd6908, %rd6905, %rd6907;
	setp.lt.u64 	%p477, %rd6905, %rd6907;
	selp.u64 	%rd6909, 1, 0, %p477;
	add.s64 	%rd6910, %rd6909, %rd6906;
	sub.s64 	%rd6911, %rd6898, %rd6910;
	setp.lt.u64 	%p478, %rd6898, %rd6910;
	selp.u64 	%rd6912, 1, 0, %p478;
	ld.const.u64 	%rd6913, [_ZN3lux4cuda5bn2547BN254_PE+16];
	sub.s64 	%rd6914, %rd6911, %rd6913;
	setp.lt.u64 	%p479, %rd6911, %rd6913;
	selp.u64 	%rd6915, 1, 0, %p479;
	add.s64 	%rd6916, %rd6915, %rd6912;
	sub.s64 	%rd6917, %rd6901, %rd6916;
	setp.ge.u64 	%p480, %rd6901, %rd6916;
	ld.const.u64 	%rd6918, [_ZN3lux4cuda5bn2547BN254_PE+24];
	sub.s64 	%rd6919, %rd6917, %rd6918;
	setp.ge.u64 	%p481, %rd6917, %rd6918;
	and.pred  	%p482, %p480, %p481;
	selp.b64 	%rd6920, %rd6902, 0, %p482;
	sub.s64 	%rd866, %rd6890, %rd6920;
	selp.b64 	%rd867, %rd6908, %rd6894, %p482;
	selp.b64 	%rd868, %rd6914, %rd6898, %p482;
	selp.b64 	%rd869, %rd6919, %rd6901, %p482;
	// begin inline asm
	mul.hi.u64 %rd6765, %rd257, %rd6531;
	// end inline asm
	// begin inline asm
	mul.lo.u64 %rd6768, %rd257, %rd6531;
	// end inline asm
	// begin inline asm
	mul.hi.u64 %rd6771, %rd257, %rd6537;
	// end inline asm
	// begin inline asm
	mul.lo.u64 %rd6774, %rd257, %rd6537;
	// end inline asm
	add.s64 	%rd6921, %rd6774, %rd6765;
	// begin inline asm
	mul.hi.u64 %rd6777, %rd257, %rd6543;
	// end inline asm
	// begin inline asm
	mul.lo.u64 %rd6780, %rd257, %rd6543;
	// end inline asm
	add.s64 	%rd6922, %rd6780, %rd6771;
	// begin inline asm
	mul.hi.u64 %rd6783, %rd257, %rd6549;
	// end inline asm
	// begin inline asm
	mul.lo.u64 %rd6786, %rd257, %rd6549;
	// end inline asm
	add.s64 	%rd6923, %rd6786, %rd6777;
	// begin inline asm
	mul.hi.u64 %rd6789, %rd256, %rd6531;
	// end inline asm
	// begin inline asm
	mul.lo.u64 %rd6792, %rd256, %rd6531;
	// end inline asm
	add.s64 	%rd6924, %rd6792, %rd6921;
	setp.lt.u64 	%p483, %rd6924, %rd6792;
	selp.u64 	%rd6925, 1, 0, %p483;
	add.s64 	%rd6926, %rd6789, %rd6925;
	// begin inline asm
	mul.hi.u64 %rd6795, %rd256, %rd6537;
	// end inline asm
	// begin inline asm
	mul.lo.u64 %rd6798, %rd256, %rd6537;
	// end inline asm
	add.s64 	%rd6927, %rd6798, %rd6926;
	add.s64 	%rd6928, %rd6927, %rd6922;
	setp.lt.u64 	%p484, %rd6928, %rd6927;
	selp.u64 	%rd6929, 1, 0, %p484;
	add.s64 	%rd6930, %rd6795, %rd6929;
	// begin inline asm
	mul.hi.u64 %rd6801, %rd256, %rd6543;
	// end inline asm
	// begin inline asm
	mul.lo.u64 %rd6804, %rd256, %rd6543;
	// end inline asm
	add.s64 	%rd6931, %rd6804, %rd6930;
	add.s64 	%rd6932, %rd6931, %rd6923;
	setp.lt.u64 	%p485, %rd6932, %rd6931;
	selp.u64 	%rd6933, 1, 0, %p485;
	add.s64 	%rd6934, %rd6801, %rd6933;
	// begin inline asm
	mul.hi.u64 %rd6807, %rd256, %rd6549;
	// end inline asm
	// begin inline asm
	mul.lo.u64 %rd6810, %rd256, %rd6549;
	// end inline asm
	add.s64 	%rd6935, %rd6810, %rd6934;
	add.s64 	%rd6936, %rd6935, %rd6783;
	setp.lt.u64 	%p486, %rd6936, %rd6935;
	selp.u64 	%rd6937, 1, 0, %p486;
	add.s64 	%rd6938, %rd6807, %rd6937;
	// begin inline asm
	mul.hi.u64 %rd6813, %rd255, %rd6531;
	// end inline asm
	// begin inline asm
	mul.lo.u64 %rd6816, %rd255, %rd6531;
	// end inline asm
	add.s64 	%rd6939, %rd6816, %rd6928;
	setp.lt.u64 	%p487, %rd6939, %rd6816;
	selp.u64 	%rd6940, 1, 0, %p487;
	add.s64 	%rd6941, %rd6813, %rd6940;
	// begin inline asm
	mul.hi.u64 %rd6819, %rd255, %rd6537;
	// end inline asm
	// begin inline asm
	mul.lo.u64 %rd6822, %rd255, %rd6537;
	// end inline asm
	add.s64 	%rd6942, %rd6822, %rd6941;
	add.s64 	%rd6943, %rd6942, %rd6932;
	setp.lt.u64 	%p488, %rd6943, %rd6942;
	selp.u64 	%rd6944, 1, 0, %p488;
	add.s64 	%rd6945, %rd6819, %rd6944;
	// begin inline asm
	mul.hi.u64 %rd6825, %rd255, %rd6543;
	// end inline asm
	// begin inline asm
	mul.lo.u64 %rd6828, %rd255, %rd6543;
	// end inline asm
	add.s64 	%rd6946, %rd6828, %rd6945;
	add.s64 	%rd6947, %rd6946, %rd6936;
	setp.lt.u64 	%p489, %rd6947, %rd6946;
	selp.u64 	%rd6948, 1, 0, %p489;
	add.s64 	%rd6949, %rd6825, %rd6948;
	// begin inline asm
	mul.hi.u64 %rd6831, %rd255, %rd6549;
	// end inline asm
	// begin inline asm
	mul.lo.u64 %rd6834, %rd255, %rd6549;
	// end inline asm
	add.s64 	%rd6950, %rd6834, %rd6949;
	add.s64 	%rd6951, %rd6950, %rd6938;
	setp.lt.u64 	%p490, %rd6951, %rd6950;
	selp.u64 	%rd6952, 1, 0, %p490;
	add.s64 	%rd6953, %rd6831, %rd6952;
	// begin inline asm
	mul.hi.u64 %rd6837, %rd254, %rd6531;
	// end inline asm
	// begin inline asm
	mul.lo.u64 %rd6840, %rd254, %rd6531;
	// end inline asm
	add.s64 	%rd6954, %rd6840, %rd6943;
	setp.lt.u64 	%p491, %rd6954, %rd6840;
	selp.u64 	%rd6955, 1, 0, %p491;
	add.s64 	%rd6956, %rd6837, %rd6955;
	// begin inline asm
	mul.hi.u64 %rd6843, %rd254, %rd6537;
	// end inline asm
	// begin inline asm
	mul.lo.u64 %rd6846, %rd254, %rd6537;
	// end inline asm
	add.s64 	%rd6957, %rd6846, %rd6956;
	add.s64 	%rd29423, %rd6957, %rd6947;
	setp.lt.u64 	%p492, %rd29423, %rd6957;
	selp.u64 	%rd6958, 1, 0, %p492;
	add.s64 	%rd6959, %rd6843, %rd6958;
	// begin inline asm
	mul.hi.u64 %rd6849, %rd254, %rd6543;
	// end inline asm
	// begin inline asm
	mul.lo.u64 %rd6852, %rd254, %rd6543;
	// end inline asm
	add.s64 	%rd6960, %rd6852, %rd6959;
	add.s64 	%rd29422, %rd6960, %rd6951;
	setp.lt.u64 	%p493, %rd29422, %rd6960;
	selp.u64 	%rd6961, 1, 0, %p493;
	add.s64 	%rd6962, %rd6849, %rd6961;
	// begin inline asm
	mul.hi.u64 %rd6855, %rd254, %rd6549;
	// end inline asm
	// begin inline asm
	mul.lo.u64 %rd6858, %rd254, %rd6549;
	// end inline asm
	add.s64 	%rd6963, %rd6858, %rd6962;
	add.s64 	%rd29421, %rd6963, %rd6953;
	setp.lt.u64 	%p494, %rd29421, %rd6963;
	selp.u64 	%rd6964, 1, 0, %p494;
	add.s64 	%rd29420, %rd6855, %rd6964;
	mul.lo.s64 	%rd6883, %rd6885, %rd6768;
	// begin inline asm
	mul.hi.u64 %rd6861, %rd6883, %rd29505;
	// end inline asm
	// begin inline asm
	mul.lo.u64 %rd6864, %rd6883, %rd29505;
	// end inline asm
	not.b64 	%rd6965, %rd6768;
	setp.gt.u64 	%p495, %rd6864, %rd6965;
	selp.u64 	%rd6966, 1, 0, %p495;
	add.s64 	%rd6967, %rd6861, %rd6966;
	// begin inline asm
	mul.hi.u64 %rd6867, %rd6883, %rd29504;
	// end inline asm
	// begin inline asm
	mul.lo.u64 %rd6870, %rd6883, %rd29504;
	// end inline asm
	add.s64 	%rd6968, %rd6870, %rd6967;
	add.s64 	%rd874, %rd6968, %rd6924;
	setp.lt.u64 	%p496, %rd874, %rd6968;
	selp.u64 	%rd6969, 1, 0, %p496;
	add.s64 	%rd6970, %rd6867, %rd6969;
	// begin inline asm
	mul.hi.u64 %rd6873, %rd6883, %rd29503;
	// end inline asm
	// begin inline asm
	mul.lo.u64 %rd6876, %rd6883, %rd29503;
	// end inline asm
	add.s64 	%rd6971, %rd6876, %rd6970;
	add.s64 	%rd875, %rd6971, %rd6939;
	setp.lt.u64 	%p497, %rd875, %rd6971;
	selp.u64 	%rd6972, 1, 0, %p497;
	add.s64 	%rd6973, %rd6873, %rd6972;
	// begin inline asm
	mul.hi.u64 %rd6879, %rd6883, %rd29502;
	// end inline asm
	// begin inline asm
	mul.lo.u64 %rd6882, %rd6883, %rd29502;
	// end inline asm
	add.s64 	%rd6974, %rd6882, %rd6973;
	add.s64 	%rd876, %rd6974, %rd6954;
	setp.lt.u64 	%p498, %rd876, %rd6974;
	selp.u64 	%rd6975, 1, 0, %p498;
	add.s64 	%rd877, %rd6879, %rd6975;
	setp.eq.s64 	%p499, %rd877, 0;
	@%p499 bra 	$L__BB3_180;
	add.s64 	%rd878, %rd29423, %rd877;
	setp.ge.u64 	%p500, %rd878, %rd29423;
	mov.u64 	%rd29423, %rd878;
	@%p500 bra 	$L__BB3_180;
	add.s64 	%rd29422, %rd29422, 1;
	setp.ne.s64 	%p501, %rd29422, 0;
	mov.u64 	%rd29423, %rd878;
	@%p501 bra 	$L__BB3_180;
	add.s64 	%rd29421, %rd29421, 1;
	setp.eq.s64 	%p502, %rd29421, 0;
	selp.u64 	%rd6977, 1, 0, %p502;
	add.s64 	%rd29420, %rd29420, %rd6977;
	mov.b64 	%rd29422, 0;
	mov.u64 	%rd29423, %rd878;
$L__BB3_180:
	ld.const.u64 	%rd7002, [_ZN3lux4cuda5bn2549BN254_INVE];
	mul.lo.s64 	%rd7000, %rd7002, %rd874;
	// begin inline asm
	mul.hi.u64 %rd6978, %rd7000, %rd29505;
	// end inline asm
	// begin inline asm
	mul.lo.u64 %rd6981, %rd7000, %rd29505;
	// end inline asm
	not.b64 	%rd7003, %rd874;
	setp.gt.u64 	%p503, %rd6981, %rd7003;
	selp.u64 	%rd7004, 1, 0, %p503;
	add.s64 	%rd7005, %rd6978, %rd7004;
	// begin inline asm
	mul.hi.u64 %rd6984, %rd7000, %rd29504;
	// end inline asm
	// begin inline asm
	mul.lo.u64 %rd6987, %rd7000, %rd29504;
	// end inline asm
	add.s64 	%rd7006, %rd6987, %rd7005;
	add.s64 	%rd886, %rd7006, %rd875;
	setp.lt.u64 	%p504, %rd886, %rd7006;
	selp.u64 	%rd7007, 1, 0, %p504;
	add.s64 	%rd7008, %rd6984, %rd7007;
	// begin inline asm
	mul.hi.u64 %rd6990, %rd7000, %rd29503;
	// end inline asm
	// begin inline asm
	mul.lo.u64 %rd6993, %rd7000, %rd29503;
	// end inline asm
	add.s64 	%rd7009, %rd6993, %rd7008;
	add.s64 	%rd887, %rd7009, %rd876;
	setp.lt.u64 	%p505, %rd887, %rd7009;
	selp.u64 	%rd7010, 1, 0, %p505;
	add.s64 	%rd7011, %rd6990, %rd7010;
	// begin inline asm
	mul.hi.u64 %rd6996, %rd7000, %rd29502;
	// end inline asm
	// begin inline asm
	mul.lo.u64 %rd6999, %rd7000, %rd29502;
	// end inline asm
	add.s64 	%rd7012, %rd6999, %rd7011;
	add.s64 	%rd888, %rd7012, %rd29423;
	setp.lt.u64 	%p506, %rd888, %rd7012;
	selp.u64 	%rd7013, 1, 0, %p506;
	add.s64 	%rd889, %rd6996, %rd7013;
	setp.eq.s64 	%p507, %rd889, 0;
	@%p507 bra 	$L__BB3_183;
	add.s64 	%rd890, %rd29422, %rd889;
	setp.ge.u64 	%p508, %rd890, %rd29422;
	mov.u64 	%rd29422, %rd890;
	@%p508 bra 	$L__BB3_183;
	add.s64 	%rd29421, %rd29421, 1;
	setp.eq.s64 	%p509, %rd29421, 0;
	selp.u64 	%rd7014, 1, 0, %p509;
	add.s64 	%rd29420, %rd29420, %rd7014;
$L__BB3_183:
	ld.const.u64 	%rd7039, [_ZN3lux4cuda5bn2549BN254_INVE];
	mul.lo.s64 	%rd7037, %rd7039, %rd886;
	// begin inline asm
	mul.hi.u64 %rd7015, %rd7037, %rd29505;
	// end inline asm
	// begin inline asm
	mul.lo.u64 %rd7018, %rd7037, %rd29505;
	// end inline asm
	not.b64 	%rd7040, %rd886;
	setp.gt.u64 	%p510, %rd7018, %rd7040;
	selp.u64 	%rd7041, 1, 0, %p510;
	add.s64 	%rd7042, %rd7015, %rd7041;
	// begin inline asm
	mul.hi.u64 %rd7021, %rd7037, %rd29504;
	// end inline asm
	// begin inline asm
	mul.lo.u64 %rd7024, %rd7037, %rd29504;
	// end inline asm
	add.s64 	%rd7043, %rd7024, %rd7042;
	add.s64 	%rd896, %rd7043, %rd887;
	setp.lt.u64 	%p511, %rd896, %rd7043;
	selp.u64 	%rd7044, 1, 0, %p511;
	add.s64 	%rd7045, %rd7021, %rd7044;
	// begin inline asm
	mul.hi.u64 %rd7027, %rd7037, %rd29503;
	// end inline asm
	// begin inline asm
	mul.lo.u64 %rd7030, %rd7037, %rd29503;
	// end inline asm
	add.s64 	%rd7046, %rd7030, %rd7045;
	add.s64 	%rd897, %rd7046, %rd888;
	setp.lt.u64 	%p512, %rd897, %rd7046;
	selp.u64 	%rd7047, 1, 0, %p512;
	add.s64 	%rd7048, %rd7027, %rd7047;
	// begin inline asm
	mul.hi.u64 %rd7033, %rd7037, %rd29502;
	// end inline asm
	// begin inline asm
	mul.lo.u64 %rd7036, %rd7037, %rd29502;
	// end inline asm
	add.s64 	%rd7049, %rd7036, %rd7048;
	add.s64 	%rd898, %rd7049, %rd29422;
	setp.lt.u64 	%p513, %rd898, %rd7049;
	selp.u64 	%rd7050, 1, 0, %p513;
	add.s64 	%rd899, %rd7033, %rd7050;
	setp.eq.s64 	%p514, %rd899, 0;
	@%p514 bra 	$L__BB3_185;
	add.s64 	%rd900, %rd29421, %rd899;
	setp.lt.u64 	%p515, %rd900, %rd29421;
	selp.u64 	%rd7051, 1, 0, %p515;
	add.s64 	%rd29420, %rd29420, %rd7051;
	mov.u64 	%rd29421, %rd900;
$L__BB3_185:
	ld.const.u64 	%rd7196, [_ZN3lux4cuda5bn2549BN254_INVE];
	mul.lo.s64 	%rd7074, %rd7196, %rd896;
	// begin inline asm
	mul.hi.u64 %rd7052, %rd7074, %rd29505;
	// end inline asm
	// begin inline asm
	mul.lo.u64 %rd7055, %rd7074, %rd29505;
	// end inline asm
	not.b64 	%rd7197, %rd896;
	setp.gt.u64 	%p516, %rd7055, %rd7197;
	selp.u64 	%rd7198, 1, 0, %p516;
	add.s64 	%rd7199, %rd7052, %rd7198;
	// begin inline asm
	mul.hi.u64 %rd7058, %rd7074, %rd29504;
	// end inline asm
	// begin inline asm
	mul.lo.u64 %rd7061, %rd7074, %rd29504;
	// end inline asm
	add.s64 	%rd7200, %rd7061, %rd7199;
	add.s64 	%rd7201, %rd7200, %rd897;
	setp.lt.u64 	%p517, %rd7201, %rd7200;
	selp.u64 	%rd7202, 1, 0, %p517;
	add.s64 	%rd7203, %rd7058, %rd7202;
	// begin inline asm
	mul.hi.u64 %rd7064, %rd7074, %rd29503;
	// end inline asm
	// begin inline asm
	mul.lo.u64 %rd7067, %rd7074, %rd29503;
	// end inline asm
	add.s64 	%rd7204, %rd7067, %rd7203;
	add.s64 	%rd7205, %rd7204, %rd898;
	setp.lt.u64 	%p518, %rd7205, %rd7204;
	selp.u64 	%rd7206, 1, 0, %p518;
	add.s64 	%rd7207, %rd7064, %rd7206;
	// begin inline asm
	mul.hi.u64 %rd7070, %rd7074, %rd29502;
	// end inline asm
	// begin inline asm
	mul.lo.u64 %rd7073, %rd7074, %rd29502;
	// end inline asm
	add.s64 	%rd7208, %rd7073, %rd7207;
	add.s64 	%rd7209, %rd7208, %rd29421;
	setp.lt.u64 	%p519, %rd7209, %rd7208;
	selp.u64 	%rd7210, 1, 0, %p519;
	add.s64 	%rd7211, %rd7070, %rd7210;
	add.s64 	%rd7212, %rd29420, %rd7211;
	ld.const.u64 	%rd7213, [_ZN3lux4cuda5bn2547BN254_PE];
	setp.lt.u64 	%p520, %rd7201, %rd7213;
	selp.u64 	%rd7214, 1, 0, %p520;
	selp.s64 	%rd7215, -1, 0, %p520;
	add.s64 	%rd7216, %rd7205, %rd7215;
	setp.lt.u64 	%p521, %rd7205, %rd7214;
	selp.u64 	%rd7217, 1, 0, %p521;
	ld.const.u64 	%rd7218, [_ZN3lux4cuda5bn2547BN254_PE+8];
	sub.s64 	%rd7219, %rd7216, %rd7218;
	setp.lt.u64 	%p522, %rd7216, %rd7218;
	selp.u64 	%rd7220, 1, 0, %p522;
	add.s64 	%rd7221, %rd7220, %rd7217;
	sub.s64 	%rd7222, %rd7209, %rd7221;
	setp.lt.u64 	%p523, %rd7209, %rd7221;
	selp.u64 	%rd7223, 1, 0, %p523;
	ld.const.u64 	%rd7224, [_ZN3lux4cuda5bn2547BN254_PE+16];
	sub.s64 	%rd7225, %rd7222, %rd7224;
	setp.lt.u64 	%p524, %rd7222, %rd7224;
	selp.u64 	%rd7226, 1, 0, %p524;
	add.s64 	%rd7227, %rd7226, %rd7223;
	sub.s64 	%rd7228, %rd7212, %rd7227;
	setp.ge.u64 	%p525, %rd7212, %rd7227;
	ld.const.u64 	%rd7229, [_ZN3lux4cuda5bn2547BN254_PE+24];
	sub.s64 	%rd7230, %rd7228, %rd7229;
	setp.ge.u64 	%p526, %rd7228, %rd7229;
	and.pred  	%p527, %p525, %p526;
	selp.b64 	%rd7231, %rd7213, 0, %p527;
	sub.s64 	%rd904, %rd7201, %rd7231;
	selp.b64 	%rd905, %rd7219, %rd7205, %p527;
	selp.b64 	%rd906, %rd7225, %rd7209, %p527;
	selp.b64 	%rd907, %rd7230, %rd7212, %p527;
	// begin inline asm
	mul.hi.u64 %rd7076, %rd29318, %rd29318;
	// end inline asm
	// begin inline asm
	mul.lo.u64 %rd7079, %rd29318, %rd29318;
	// end inline asm
	// begin inline asm
	mul.hi.u64 %rd7082, %rd29318, %rd29317;
	// end inline asm
	// begin inline asm
	mul.lo.u64 %rd7085, %rd29318, %rd29317;
	// end inline asm
	add.s64 	%rd7232, %rd7085, %rd7076;
	// begin inline asm
	mul.hi.u64 %rd7088, %rd29318, %rd29316;
	// end inline asm
	// begin inline asm
	mul.lo.u64 %rd7091, %rd29318, %rd29316;
	// end inline asm
	add.s64 	%rd7233, %rd7091, %rd7082;
	// begin inline asm
	mul.hi.u64 %rd7094, %rd29318, %rd29315;
	// end inline asm
	// begin inline asm
	mul.lo.u64 %rd7097, %rd29318, %rd29315;
	// end inline asm
	add.s64 	%rd7234, %rd7097, %rd7088;
	// begin inline asm
	mul.hi.u64 %rd7100, %rd29317, %rd29318;
	// end inline asm
	// begin inline asm
	mul.lo.u64 %rd7103, %rd29317, %rd29318;
	// end inline asm
	add.s64 	%rd7235, %rd7103, %rd7232;
	setp.lt.u64 	%p528, %rd7235, %rd7103;
	selp.u64 	%rd7236, 1, 0, %p528;
	add.s64 	%rd7237, %rd7100, %rd7236;
	// begin inline asm
	mul.hi.u64 %rd7106, %rd29317, %rd29317;
	// end inline asm
	// begin inline asm
	mul.lo.u64 %rd7109, %rd29317, %rd29317;
	// end inline asm
	add.s64 	%rd7238, %rd7109, %rd7237;
	add.s64 	%rd7239, %rd7238, %rd7233;
	setp.lt.u64 	%p529, %rd7239, %rd7238;
	selp.u64 	%rd7240, 1, 0, %p529;
	add.s64 	%rd7241, %rd7106, %rd7240;
	// begin inline asm
	mul.hi.u64 %rd7112, %rd29317, %rd29316;
	// end inline asm
	// begin inline asm
	mul.lo.u64 %rd7115, %rd29317, %rd29316;
	// end inline asm
	add.s64 	%rd7242, %rd7115, %rd7241;
	add.s64 	%rd7243, %rd7242, %rd7234;
	setp.lt.u64 	%p530, %rd7243, %rd7242;
	selp.u64 	%rd7244, 1, 0, %p530;
	add.s64 	%rd7245, %rd7112, %rd7244;
	// begin inline asm
	mul.hi.u64 %rd7118, %rd29317, %rd29315;
	// end inline asm
	// begin inline asm
	mul.lo.u64 %rd7121, %rd29317, %rd29315;
	// end inline asm
	add.s64 	%rd7246, %rd7121, %rd7245;
	add.s64 	%rd7247, %rd7246, %rd7094;
	setp.lt.u64 	%p531, %rd7247, %rd7246;
	selp.u64 	%rd7248, 1, 0, %p531;
	add.s64 	%rd7249, %rd7118, %rd7248;
	// begin inline asm
	mul.hi.u64 %rd7124, %rd29316, %rd29318;
	// end inline asm
	// begin inline asm
	mul.lo.u64 %rd7127, %rd29316, %rd29318;
	// end inline asm
	add.s64 	%rd7250, %rd7127, %rd7239;
	setp.lt.u64 	%p532, %rd7250, %rd7127;
	selp.u64 	%rd7251, 1, 0, %p532;
	add.s64 	%rd7252, %rd7124, %rd7251;
	// begin inline asm
	mul.hi.u64 %rd7130, %rd29316, %rd29317;
	// end inline asm
	// begin inline asm
	mul.lo.u64 %rd7133, %rd29316, %rd29317;
	// end inline asm
	add.s64 	%rd7253, %rd7133, %rd7252;
	add.s64 	%rd7254, %rd7253, %rd7243;
	setp.lt.u64 	%p533, %rd7254, %rd7253;
	selp.u64 	%rd7255, 1, 0, %p533;
	add.s64 	%rd7256, %rd7130, %rd7255;
	// begin inline asm
	mul.hi.u64 %rd7136, %rd29316, %rd29316;
	// end inline asm
	// begin inline asm
	mul.lo.u64 %rd7139, %rd29316, %rd29316;
	// end inline asm
	add.s64 	%rd7257, %rd7139, %rd7256;
	add.s64 	%rd7258, %rd7257, %rd7247;
	setp.lt.u64 	%p534, %rd7258, %rd7257;
	selp.u64 	%rd7259, 1, 0, %p534;
	add.s64 	%rd7260, %rd7136, %rd7259;
	// begin inline asm
	mul.hi.u64 %rd7142, %rd29316, %rd29315;
	// end inline asm
	// begin inline asm
	mul.lo.u64 %rd7145, %rd29316, %rd29315;
	// end inline asm
	add.s64 	%rd7261, %rd7145, %rd7260;
	add.s64 	%rd7262, %rd7261, %rd7249;
	setp.lt.u64 	%p535, %rd7262, %rd7261;
	selp.u64 	%rd7263, 1, 0, %p535;
	add.s64 	%rd7264, %rd7142, %rd7263;
	// begin inline asm
	mul.hi.u64 %rd7148, %rd29315, %rd29318;
	// end inline asm
	// begin inline asm
	mul.lo.u64 %rd7151, %rd29315, %rd29318;
	// end inline asm
	add.s64 	%rd7265, %rd7151, %rd7254;
	setp.lt.u64 	%p536, %rd7265, %rd7151;
	selp.u64 	%rd7266, 1, 0, %p536;
	add.s64 	%rd7267, %rd7148, %rd7266;
	// begin inline asm
	mul.hi.u64 %rd7154, %rd29315, %rd29317;
	// end inline asm
	// begin inline asm
	mul.lo.u64 %rd7157, %rd29315, %rd29317;
	// end inline asm
	add.s64 	%rd7268, %rd7157, %rd7267;
	add.s64 	%rd29432, %rd7268, %rd7258;
	setp.lt.u64 	%p537, %rd29432, %rd7268;
	selp.u64 	%rd7269, 1, 0, %p537;
	add.s64 	%rd7270, %rd7154, %rd7269;
	// begin inline asm
	mul.hi.u64 %rd7160, %rd29315, %rd29316;
	// end inline asm
	// begin inline asm
	mul.lo.u64 %rd7163, %rd29315, %rd29316;
	// end inline asm
	add.s64 	%rd7271, %rd7163, %rd7270;
	add.s64 	%rd29431, %rd7271, %rd7262;
	setp.lt.u64 	%p538, %rd29431, %rd7271;
	selp.u64 	%rd7272, 1, 0, %p538;
	add.s64 	%rd7273, %rd7160, %rd7272;
	// begin inline asm
	mul.hi.u64 %rd7166, %rd29315, %rd29315;
	// end inline asm
	// begin inline asm
	mul.lo.u64 %rd7169, %rd29315, %rd29315;
	// end inline asm
	add.s64 	%rd7274, %rd7169, %rd7273;
	add.s64 	%rd29430, %rd7274, %rd7264;
	setp.lt.u64 	%p539, %rd29430, %rd7274;
	selp.u64 	%rd7275, 1, 0, %p539;
	add.s64 	%rd29429, %rd7166, %rd7275;
	mul.lo.s64 	%rd7194, %rd7196, %rd7079;
	// begin inline asm
	mul.hi.u64 %rd7172, %rd7194, %rd29505;
	// end inline asm
	// begin inline asm
	mul.lo.u64 %rd7175, %rd7194, %rd29505;
	// end inline asm
	not.b64 	%rd7276, %rd7079;
	setp.gt.u64 	%p540, %rd7175, %rd7276;
	selp.u64 	%rd7277, 1, 0, %p540;
	add.s64 	%rd7278, %rd7172, %rd7277;
	// begin inline asm
	mul.hi.u64 %rd7178, %rd7194, %rd29504;
	// end inline asm
	// begin inline asm
	mul.lo.u64 %rd7181, %rd7194, %rd29504;
	// end inline asm
	add.s64 	%rd7279, %rd7181, %rd7278;
	add.s64 	%rd912, %rd7279, %rd7235;
	setp.lt.u64 	%p541, %rd912, %rd7279;
	selp.u64 	%rd7280, 1, 0, %p541;
	add.s64 	%rd7281, %rd7178, %rd7280;
	// begin inline asm
	mul.hi.u64 %rd7184, %rd7194, %rd29503;
	// end inline asm
	// begin inline asm
	mul.lo.u64 %rd7187, %rd7194, %rd29503;
	// end inline asm
	add.s64 	%rd7282, %rd7187, %rd7281;
	add.s64 	%rd913, %rd7282, %rd7250;
	setp.lt.u64 	%p542, %rd913, %rd7282;
	selp.u64 	%rd7283, 1, 0, %p542;
	add.s64 	%rd7284, %rd7184, %rd7283;
	// begin inline asm
	mul.hi.u64 %rd7190, %rd7194, %rd29502;
	// end inline asm
	// begin inline asm
	mul.lo.u64 %rd7193, %rd7194, %rd29502;
	// end inline asm
	add.s64 	%rd7285, %rd7193, %rd7284;
	add.s64 	%rd914, %rd7285, %rd7265;
	setp.lt.u64 	%p543, %rd914, %rd7285;
	selp.u64 	%rd7286, 1, 0, %p543;
	add.s64 	%rd915, %rd7190, %rd7286;
	setp.eq.s64 	%p544, %rd915, 0;
	@%p544 bra 	$L__BB3_189;
	add.s64 	%rd916, %rd29432, %rd915;
	setp.ge.u64 	%p545, %rd916, %rd29432;
	mov.u64 	%rd29432, %rd916;
	@%p545 bra 	$L__BB3_189;
	add.s64 	%rd29431, %rd29431, 1;
	setp.ne.s64 	%p546, %rd29431, 0;
	mov.u64 	%rd29432, %rd916;
	@%p546 bra 	$L__BB3_189;
	add.s64 	%rd29430, %rd29430, 1;
	setp.eq.s64 	%p547, %rd29430, 0;
	selp.u64 	%rd7288, 1, 0, %p547;
	add.s64 	%rd29429, %rd29429, %rd7288;
	mov.b64 	%rd29431, 0;
	mov.u64 	%rd29432, %rd916;
$L__BB3_189:
	ld.const.u64 	%rd7313, [_ZN3lux4cuda5bn2549BN254_INVE];
	mul.lo.s64 	%rd7311, %rd7313, %rd912;
	// begin inline asm
	mul.hi.u64 %rd7289, %rd7311, %rd29505;
	// end inline asm
	// begin inline asm
	mul.lo.u64 %rd7292, %rd7311, %rd29505;
	// end inline asm
	not.b64 	%rd7314, %rd912;
	setp.gt.u64 	%p548, %rd7292, %rd7314;
	selp.u64 	%rd7315, 1, 0, %p548;
	add.s64 	%rd7316, %rd7289, %rd7315;
	// begin inline asm
	mul.hi.u64 %rd7295, %rd7311, %rd29504;
	// end inline asm
	// begin inline asm
	mul.lo.u64 %rd7298, %rd7311, %rd29504;
	// end inline asm
	add.s64 	%rd7317, %rd7298, %rd7316;
	add.s64 	%rd924, %rd7317, %rd913;
	setp.lt.u64 	%p549, %rd924, %rd7317;
	selp.u64 	%rd7318, 1, 0, %p549;
	add.s64 	%rd7319, %rd7295, %rd7318;
	// begin inline asm
	mul.hi.u64 %rd7301, %rd7311, %rd29503;
	// end inline asm
	// begin inline asm
	mul.lo.u64 %rd7304, %rd7311, %rd29503;
	// end inline asm
	add.s64 	%rd7320, %rd7304, %rd7319;
	add.s64 	%rd925, %rd7320, %rd914;
	setp.lt.u64 	%p550, %rd925, %rd7320;
	selp.u64 	%rd7321, 1, 0, %p550;
	add.s64 	%rd7322, %rd7301, %rd7321;
	// begin inline asm
	mul.hi.u64 %rd7307, %rd7311, %rd29502;
	// end inline asm
	// begin inline asm
	mul.lo.u64 %rd7310, %rd7311, %rd29502;
	// end inline asm
	add.s64 	%rd7323, %rd7310, %rd7322;
	add.s64 	%rd926, %rd7323, %rd29432;
	setp.lt.u64 	%p551, %rd926, %rd7323;
	selp.u64 	%rd7324, 1, 0, %p551;
	add.s64 	%rd927, %rd7307, %rd7324;
	setp.eq.s64 	%p552, %rd927, 0;
	@%p552 bra 	$L__BB3_192;
	add.s64 	%rd928, %rd29431, %rd927;
	setp.ge.u64 	%p553, %rd928, %rd29431;
	mov.u64 	%rd29431, %rd928;
	@%p553 bra 	$L__BB3_192;
	add.s64 	%rd29430, %rd29430, 1;
	setp.eq.s64 	%p554, %rd29430, 0;
	selp.u64 	%rd7325, 1, 0, %p554;
	add.s64 	%rd29429, %rd29429, %rd7325;
$L__BB3_192:
	ld.const.u64 	%rd7350, [_ZN3lux4cuda5bn2549BN254_INVE];
	mul.lo.s64 	%rd7348, %rd7350, %rd924;
	// begin inline asm
	mul.hi.u64 %rd7326, %rd7348, %rd29505;
	// end inline asm
	// begin inline asm
	mul.lo.u64 %rd7329, %rd7348, %rd29505;
	// end inline asm
	not.b64 	%rd7351, %rd924;
	setp.gt.u64 	%p555, %rd7329, %rd7351;
	selp.u64 	%rd7352, 1, 0, %p555;
	add.s64 	%rd7353, %rd7326, %rd7352;
	// begin inline asm
	mul.hi.u64 %rd7332, %rd7348, %rd29504;
	// end inline asm
	// begin inline asm
	mul.lo.u64 %rd7335, %rd7348, %rd29504;
	// end inline asm
	add.s64 	%rd7354, %rd7335, %rd7353;
	add.s64 	%rd934, %rd7354, %rd925;
	setp.lt.u64 	%p556, %rd934, %rd7354;
	selp.u64 	%rd7355, 1, 0, %p556;
	add.s64 	%rd7356, %rd7332, %rd7355;
	// begin inline asm
	mul.hi.u64 %rd7338, %rd7348, %rd29503;
	// end inline asm
	// begin inline asm
	mul.lo.u64 %rd7341, %rd7348, %rd29503;
	// end inline asm
	add.s64 	%rd7357, %rd7341, %rd7356;
	add.s64 	%rd935, %rd7357, %rd926;
	setp.lt.u64 	%p557, %rd935, %rd7357;
	selp.u64 	%rd7358, 1, 0, %p557;
	add.s64 	%rd7359, %rd7338, %rd7358;
	// begin inline asm
	mul.hi.u64 %rd7344, %rd7348, %rd29502;
	// end inline asm
	// begin inline asm
	mul.lo.u64 %rd7347, %rd7348, %rd29502;
	// end inline asm
	add.s64 	%rd7360, %rd7347, %rd7359;
	add.s64 	%rd936, %rd7360, %rd29431;
	setp.lt.u64 	%p558, %rd936, %rd7360;
	selp.u64 	%rd7361, 1, 0, %p558;
	add.s64 	%rd937, %rd7344, %rd7361;
	setp.eq.s64 	%p559, %rd937, 0;
	@%p559 bra 	$L__BB3_194;
	add.s64 	%rd938, %rd29430, %rd937;
	setp.lt.u64 	%p560, %rd938, %rd29430;
	selp.u64 	%rd7362, 1, 0, %p560;
	add.s64 	%rd29429, %rd29429, %rd7362;
	mov.u64 	%rd29430, %rd938;
$L__BB3_194:
	ld.const.u64 	%rd7387, [_ZN3lux4cuda5bn2549BN254_INVE];
	mul.lo.s64 	%rd7385, %rd7387, %rd934;
	// begin inline asm
	mul.hi.u64 %rd7363, %rd7385, %rd29505;
	// end inline asm
	// begin inline asm
	mul.lo.u64 %rd7366, %rd7385, %rd29505;
	// end inline asm
	not.b64 	%rd7388, %rd934;
	setp.gt.u64 	%p561, %rd7366, %rd7388;
	selp.u64 	%rd7389, 1, 0, %p561;
	add.s64 	%rd7390, %rd7363, %rd7389;
	// begin inline asm
	mul.hi.u64 %rd7369, %rd7385, %rd29504;
	// end inline asm
	// begin inline asm
	mul.lo.u64 %rd7372, %rd7385, %rd29504;
	// end inline asm
	add.s64 	%rd7391, %rd7372, %rd7390;
	add.s64 	%rd7392, %rd7391, %rd935;
	setp.lt.u64 	%p562, %rd7392, %rd7391;
	selp.u64 	%rd7393, 1, 0, %p562;
	add.s64 	%rd7394, %rd7369, %rd7393;
	// begin inline asm
	mul.hi.u64 %rd7375, %rd7385, %rd29503;
	// end inline asm
	// begin inline asm
	mul.lo.u64 %rd7378, %rd7385, %rd29503;
	// end inline asm
	add.s64 	%rd7395, %rd7378, %rd7394;
	add.s64 	%rd7396, %rd7395, %rd936;
	setp.lt.u64 	%p563, %rd7396, %rd7395;
	selp.u64 	%rd7397, 1, 0, %p563;
	add.s64 	%rd7398, %rd7375, %rd7397;
	// begin inline asm
	mul.hi.u64 %rd7381, %rd7385, %rd29502;
	// end inline asm
	// begin inline asm
	mul.lo.u64 %rd7384, %rd7385, %rd29502;
	// end inline asm
	add.s64 	%rd7399, %rd7384, %rd7398;
	add.s64 	%rd7400, %rd7399, %rd29430;
	setp.lt.u64 	%p564, %rd7400, %rd7399;
	selp.u64 	%rd7401, 1, 0, %p564;
	add.s64 	%rd7402, %rd7381, %rd7401;
	add.s64 	%rd7403, %rd29429, %rd7402;
	ld.const.u64 	%rd7404, [_ZN3lux4cuda5bn2547BN254_PE];
	setp.lt.u64 	%p565, %rd7392, %rd7404;
	selp.u64 	%rd7405, 1, 0, %p565;
	selp.s64 	%rd7406, -1, 0, %p565;
	add.s64 	%rd7407, %rd7396, %rd7406;
	setp.lt.u64 	%p566, %rd7396, %rd7405;
	selp.u64 	%rd7408, 1, 0, %p566;
	ld.const.u64 	%rd7409, [_ZN3lux4cuda5bn2547BN254_PE+8];
	sub.s64 	%rd7410, %rd7407, %rd7409;
	setp.lt.u64 	%p567, %rd7407, %rd7409;
	selp.u64 	%rd7411, 1, 0, %p567;
	add.s64 	%rd7412, %rd7411, %rd7408;
	sub.s64 	%rd7413, %rd7400, %rd7412;
	setp.lt.u64 	%p568, %rd7400, %rd7412;
	selp.u64 	%rd7414, 1, 0, %p568;
	ld.const.u64 	%rd7415, [_ZN3lux4cuda5bn2547BN254_PE+16];
	sub.s64 	%rd7416, %rd7413, %rd7415;
	setp.lt.u64 	%p569, %rd7413, %rd7415;
	selp.u64 	%rd7417, 1, 0, %p569;
	add.s64 	%rd7418, %rd7417, %rd7414;
	sub.s64 	%rd7419, %rd7403, %rd7418;
	setp.ge.u64 	%p570, %rd7403, %rd7418;
	ld.const.u64 	%rd7420, [_ZN3lux4cuda5bn2547BN254_PE+24];
	sub.s64 	%rd7421, %rd7419, %rd7420;
	setp.ge.u64 	%p571, %rd7419, %rd7420;
	and.pred  	%p572, %p570, %p571;
	selp.b64 	%rd7422, %rd7404, 0, %p572;
	sub.s64 	%rd7423, %rd7392, %rd7422;
	selp.b64 	%rd7424, %rd7410, %rd7396, %p572;
	selp.b64 	%rd7425, %rd7416, %rd7400, %p572;
	selp.b64 	%rd7426, %rd7421, %rd7403, %p572;
	sub.s64 	%rd29438, %rd7423, %rd866;
	setp.lt.u64 	%p573, %rd7423, %rd866;
	selp.u64 	%rd7427, 1, 0, %p573;
	selp.s64 	%rd7428, -1, 0, %p573;
	add.s64 	%rd7429, %rd7424, %rd7428;
	setp.lt.u64 	%p574, %rd7424, %rd7427;
	selp.u64 	%rd7430, 1, 0, %p574;
	sub.s64 	%rd29439, %rd7429, %rd867;
	setp.lt.u64 	%p575, %rd7429, %rd867;
	selp.u64 	%rd7431, 1, 0, %p575;
	add.s64 	%rd7432, %rd7431, %rd7430;
	sub.s64 	%rd7433, %rd7425, %rd7432;
	setp.lt.u64 	%p576, %rd7425, %rd7432;
	selp.u64 	%rd7434, 1, 0, %p576;
	sub.s64 	%rd29440, %rd7433, %rd868;
	setp.lt.u64 	%p577, %rd7433, %rd868;
	selp.u64 	%rd7435, 1, 0, %p577;
	add.s64 	%rd7436, %rd7435, %rd7434;
	sub.s64 	%rd7437, %rd7426, %rd7436;
	setp.ge.u64 	%p578, %rd7426, %rd7436;
	sub.s64 	%rd29441, %rd7437, %rd869;
	setp.ge.u64 	%p579, %rd7437, %rd869;
	and.pred  	%p580, %p578, %p579;
	@%p580 bra 	$L__BB3_196;
	ld.const.u64 	%rd7438, [_ZN3lux4cuda5bn2547BN254_PE];
	add.s64 	%rd29438, %rd7438, %rd29438;
	setp.lt.u64 	%p581, %rd29438, %rd7438;
	selp.u64 	%rd7439, 1, 0, %p581;
	add.s64 	%rd7440, %rd29439, %rd7439;
	setp.lt.u64 	%p582, %rd7440, %rd29439;
	selp.u64 	%rd7441, 1, 0, %p582;
	ld.const.u64 	%rd7442, [_ZN3lux4cuda5bn2547BN254_PE+8];
	add.s64 	%rd29439, %rd7440, %rd7442;
	setp.lt.u64 	%p583, %rd29439, %rd7440;
	selp.u64 	%rd7443, 1, 0, %p583;
	add.s64 	%rd7444, %rd29440, %rd7441;
	add.s64 	%rd7445, %rd7444, %rd7443;
	setp.lt.u64 	%p584, %rd7445, %rd29440;
	selp.u64 	%rd7446, 1, 0, %p584;
	ld.const.u64 	%rd7447, [_ZN3lux4cuda5bn2547BN254_PE+16];
	add.s64 	%rd29440, %rd7445, %rd7447;
	setp.lt.u64 	%p585, %rd29440, %rd7445;
	selp.u64 	%rd7448, 1, 0, %p585;
	ld.const.u64 	%rd7449, [_ZN3lux4cuda5bn2547BN254_PE+24];
	add.s64 	%rd7450, %rd7449, %rd29441;
	add.s64 	%rd7451, %rd7450, %rd7446;
	add.s64 	%rd29441, %rd7451, %rd7448;
$L__BB3_196:
	shl.b64 	%rd7452, %rd904, 1;
	shr.u64 	%rd7453, %rd904, 63;
	add.s64 	%rd7454, %rd7453, %rd905;
	setp.lt.u64 	%p586, %rd7454, %rd7453;
	add.s64 	%rd7455, %rd7454, %rd905;
	setp.lt.u64 	%p587, %rd7455, %rd7454;
	selp.u64 	%rd7456, 1, 0, %p586;
	add.s64 	%rd7457, %rd906, %rd7456;
	selp.u64 	%rd7458, 1, 0, %p587;
	add.s64 	%rd7459, %rd7457, %rd7458;
	add.s64 	%rd7460, %rd7459, %rd906;
	setp.lt.u64 	%p588, %rd7460, %rd7459;
	setp.lt.u64 	%p589, %rd7459, %rd906;
	selp.u64 	%rd7461, 1, 0, %p589;
	add.s64 	%rd7462, %rd907, %rd7461;
	selp.u64 	%rd7463, 1, 0, %p588;
	add.s64 	%rd7464, %rd7462, %rd7463;
	add.s64 	%rd7465, %rd7464, %rd907;
	setp.lt.u64 	%p590, %rd7465, %rd7464;
	ld.const.u64 	%rd7466, [_ZN3lux4cuda5bn2547BN254_PE];
	setp.lt.u64 	%p591, %rd7452, %rd7466;
	selp.u64 	%rd7467, 1, 0, %p591;
	selp.s64 	%rd7468, -1, 0, %p591;
	add.s64 	%rd7469, %rd7455, %rd7468;
	ld.const.u64 	%rd7470, [_ZN3lux4cuda5bn2547BN254_PE+8];
	setp.lt.u64 	%p592, %rd7469, %rd7470;
	selp.u64 	%rd7471, 1, 0, %p592;
	setp.lt.u64 	%p593, %rd7455, %rd7467;
	selp.u64 	%rd7472, 1, 0, %p593;
	add.s64 	%rd7473, %rd7471, %rd7472;
	sub.s64 	%rd7474, %rd7460, %rd7473;
	ld.const.u64 	%rd7475, [_ZN3lux4cuda5bn2547BN254_PE+16];
	setp.lt.u64 	%p594, %rd7474, %rd7475;
	selp.u64 	%rd7476, 1, 0, %p594;
	setp.lt.u64 	%p595, %rd7460, %rd7473;
	selp.u64 	%rd7477, 1, 0, %p595;
	add.s64 	%rd7478, %rd7476, %rd7477;
	sub.s64 	%rd7479, %rd7465, %rd7478;
	ld.const.u64 	%rd7480, [_ZN3lux4cuda5bn2547BN254_PE+24];
	setp.ge.u64 	%p596, %rd7479, %rd7480;
	setp.ge.u64 	%p597, %rd7465, %rd7478;
	and.pred  	%p598, %p597, %p596;
	setp.lt.u64 	%p600, %rd7464, %rd907;
	or.pred  	%p601, %p600, %p590;
	or.pred  	%p602, %p601, %p598;
	selp.b64 	%rd7481, %rd7466, 0, %p602;
	sub.s64 	%rd7482, %rd7452, %rd7481;
	sub.s64 	%rd7483, %rd7469, %rd7470;
	selp.b64 	%rd7484, %rd7483, %rd7455, %p602;
	sub.s64 	%rd7485, %rd7474, %rd7475;
	selp.b64 	%rd7486, %rd7485, %rd7460, %p602;
	sub.s64 	%rd7487, %rd7479, %rd7480;
	selp.b64 	%rd7488, %rd7487, %rd7465, %p602;
	sub.s64 	%rd29517, %rd29438, %rd7482;
	setp.lt.u64 	%p603, %rd29438, %rd7482;
	selp.u64 	%rd7489, 1, 0, %p603;
	selp.s64 	%rd7490, -1, 0, %p603;
	add.s64 	%rd7491, %rd29439, %rd7490;
	setp.lt.u64 	%p604, %rd29439, %rd7489;
	selp.u64 	%rd7492, 1, 0, %p604;
	sub.s64 	%rd29516, %rd7491, %rd7484;
	setp.lt.u64 	%p605, %rd7491, %rd7484;
	selp.u64 	%rd7493, 1, 0, %p605;
	add.s64 	%rd7494, %rd7493, %rd7492;
	sub.s64 	%rd7495, %rd29440, %rd7494;
	setp.lt.u64 	%p606, %rd29440, %rd7494;
	selp.u64 	%rd7496, 1, 0, %p606;
	sub.s64 	%rd29515, %rd7495, %rd7486;
	setp.lt.u64 	%p607, %rd7495, %rd7486;
	selp.u64 	%rd7497, 1, 0, %p607;
	add.s64 	%rd7498, %rd7497, %rd7496;
	sub.s64 	%rd7499, %rd29441, %rd7498;
	setp.ge.u64 	%p608, %rd29441, %rd7498;
	sub.s64 	%rd29514, %rd7499, %rd7488;
	setp.ge.u64 	%p609, %rd7499, %rd7488;
	and.pred  	%p610, %p608, %p609;
	@%p610 bra 	$L__BB3_198;
	ld.const.u64 	%rd7500, [_ZN3lux4cuda5bn2547BN254_PE];
	add.s64 	%rd29517, %rd7500, %rd29517;
	setp.lt.u64 	%p611, %rd29517, %rd7500;
	selp.u64 	%rd7501, 1, 0, %p611;
	add.s64 	%rd7502, %rd29516, %rd7501;
	setp.lt.u64 	%p612, %rd7502, %rd29516;
	selp.u64 	%rd7503, 1, 0, %p612;
	ld.const.u64 	%rd7504, [_ZN3lux4cuda5bn2547BN254_PE+8];
	add.s64 	%rd29516, %rd7502, %rd7504;
	setp.lt.u64 	%p613, %rd29516, %rd7502;
	selp.u64 	%rd7505, 1, 0, %p613;
	add.s64 	%rd7506, %rd29515, %rd7503;
	add.s64 	%rd7507, %rd7506, %rd7505;
	setp.lt.u64 	%p614, %rd7507, %rd29515;
	selp.u64 	%rd7508, 1, 0, %p614;
	ld.const.u64 	%rd7509, [_ZN3lux4cuda5bn2547BN254_PE+16];
	add.s64 	%rd29515, %rd7507, %rd7509;
	setp.lt.u64 	%p615, %rd29515, %rd7507;
	selp.u64 	%rd7510, 1, 0, %p615;
	ld.const.u64 	%rd7511, [_ZN3lux4cuda5bn2547BN254_PE+24];
	add.s64 	%rd7512, %rd7511, %rd29514;
	add.s64 	%rd7513, %rd7512, %rd7508;
	add.s64 	%rd29514, %rd7513, %rd7510;
$L__BB3_198:
	sub.s64 	%rd29446, %rd904, %rd29517;
	setp.lt.u64 	%p616, %rd904, %rd29517;
	selp.u64 	%rd7514, 1, 0, %p616;
	selp.s64 	%rd7515, -1, 0, %p616;
	add.s64 	%rd7516, %rd905, %rd7515;
	setp.lt.u64 	%p617, %rd905, %rd7514;
	selp.u64 	%rd7517, 1, 0, %p617;
	sub.s64 	%rd29447, %rd7516, %rd29516;
	setp.lt.u64 	%p618, %rd7516, %rd29516;
	selp.u64 	%rd7518, 1, 0, %p618;
	add.s64 	%rd7519, %rd7518, %rd7517;
	sub.s64 	%rd7520, %rd906, %rd7519;
	setp.lt.u64 	%p619, %rd906, %rd7519;
	selp.u64 	%rd7521, 1, 0, %p619;
	sub.s64 	%rd29448, %rd7520, %rd29515;
	setp.lt.u64 	%p620, %rd7520, %rd29515;
	selp.u64 	%rd7522, 1, 0, %p620;
	add.s64 	%rd7523, %rd7522, %rd7521;
	sub.s64 	%rd7524, %rd907, %rd7523;
	setp.ge.u64 	%p621, %rd907, %rd7523;
	sub.s64 	%rd29449, %rd7524, %rd29514;
	setp.ge.u64 	%p622, %rd7524, %rd29514;
	and.pred  	%p623, %p621, %p622;
	@%p623 bra 	$L__BB3_200;
	ld.const.u64 	%rd7525, [_ZN3lux4cuda5bn2547BN254_PE];
	add.s64 	%rd29446, %rd7525, %rd29446;
	setp.lt.u64 	%p624, %rd29446, %rd7525;
	selp.u64 	%rd7526, 1, 0, %p624;
	add.s64 	%rd7527, %rd29447, %rd7526;
	setp.lt.u64 	%p625, %rd7527, %rd29447;
	selp.u64 	%rd7528, 1, 0, %p625;
	ld.const.u64 	%rd7529, [_ZN3lux4cuda5bn2547BN254_PE+8];
	add.s64 	%rd29447, %rd7527, %rd7529;
	setp.lt.u64 	%p626, %rd29447, %rd7527;
	selp.u64 	%rd7530, 1, 0, %p626;
	add.s64 	%rd7531, %rd29448, %rd7528;
	add.s64 	%rd7532, %rd7531, %rd7530;
	setp.lt.u64 	%p627, %rd7532, %rd29448;
	selp.u64 	%rd7533, 1, 0, %p627;
	ld.const.u64 	%rd7534, [_ZN3lux4cuda5bn2547BN254_PE+16];
	add.s64 	%rd29448, %rd7532, %rd7534;
	setp.lt.u64 	%p628, %rd29448, %rd7532;
	selp.u64 	%rd7535, 1, 0, %p628;
	ld.const.u64 	%rd7536, [_ZN3lux4cuda5bn2547BN254_PE+24];
	add.s64 	%rd7537, %rd7536, %rd29449;
	add.s64 	%rd7538, %rd7537, %rd7533;
	add.s64 	%rd29449, %rd7538, %rd7535;
$L__BB3_200:
	// begin inline asm
	mul.hi.u64 %rd7539, %rd29318, %rd29446;
	// end inline asm
	// begin inline asm
	mul.lo.u64 %rd7542, %rd29318, %rd29446;
	// end inline asm
	// begin inline asm
	mul.hi.u64 %rd7545, %rd29318, %rd29447;
	// end inline asm
	// begin inline asm
	mul.lo.u64 %rd7548, %rd29318, %rd29447;
	// end inline asm
	add.s64 	%rd7659, %rd7548, %rd7539;
	// begin inline asm
	mul.hi.u64 %rd7551, %rd29318, %rd29448;
	// end inline asm
	// begin inline asm
	mul.lo.u64 %rd7554, %rd29318, %rd29448;
	// end inline asm
	add.s64 	%rd7660, %rd7554, %rd7545;
	// begin inline asm
	mul.hi.u64 %rd7557, %rd29318, %rd29449;
	// end inline asm
	// begin inline asm
	mul.lo.u64 %rd7560, %rd29318, %rd29449;
	// end inline asm
	add.s64 	%rd7661, %rd7560, %rd7551;
	// begin inline asm
	mul.hi.u64 %rd7563, %rd29317, %rd29446;
	// end inline asm
	// begin inline asm
	mul.lo.u64 %rd7566, %rd29317, %rd29446;
	// end inline asm
	add.s64 	%rd7662, %rd7566, %rd7659;
	setp.lt.u64 	%p629, %rd7662, %rd7566;
	selp.u64 	%rd7663, 1, 0, %p629;
	add.s64 	%rd7664, %rd7563, %rd7663;
	// begin inline asm
	mul.hi.u64 %rd7569, %rd29317, %rd29447;
	// end inline asm
	// begin inline asm
	mul.lo.u64 %rd7572, %rd29317, %rd29447;
	// end inline asm
	add.s64 	%rd7665, %rd7572, %rd7664;
	add.s64 	%rd7666, %rd7665, %rd7660;
	setp.lt.u64 	%p630, %rd7666, %rd7665;
	selp.u64 	%rd7667, 1, 0, %p630;
	add.s64 	%rd7668, %rd7569, %rd7667;
	// begin inline asm
	mul.hi.u64 %rd7575, %rd29317, %rd29448;
	// end inline asm
	// begin inline asm
	mul.lo.u64 %rd7578, %rd29317, %rd29448;
	// end inline asm
	add.s64 	%rd7669, %rd7578, %rd7668;
	add.s64 	%rd7670, %rd7669, %rd7661;
	setp.lt.u64 	%p631, %rd7670, %rd7669;
	selp.u64 	%rd7671, 1, 0, %p631;
	add.s64 	%rd7672, %rd7575, %rd7671;
	// begin inline asm
	mul.hi.u64 %rd7581, %rd29317, %rd29449;
	// end inline asm
	// begin inline asm
	mul.lo.u64 %rd7584, %rd29317, %rd29449;
	// end inline asm
	add.s64 	%rd7673, %rd7584, %rd7672;
	add.s64 	%rd7674, %rd7673, %rd7557;
	setp.lt.u64 	%p632, %rd7674, %rd7673;
	selp.u64 	%rd7675, 1, 0, %p632;
	add.s64 	%rd7676, %rd7581, %rd7675;
	// begin inline asm
	mul.hi.u64 %rd7587, %rd29316, %rd29446;
	// end inline asm
	// begin inline asm
	mul.lo.u64 %rd7590, %rd29316, %rd29446;
	// end inline asm
	add.s64 	%rd7677, %rd7590, %rd7666;
	setp.lt.u64 	%p633, %rd7677, %rd7590;
	selp.u64 	%rd7678, 1, 0, %p633;
	add.s64 	%rd7679, %rd7587, %rd7678;
	// begin inline asm
	mul.hi.u64 %rd7593, %rd29316, %rd29447;
	// end inline asm
	// begin inline asm
	mul.lo.u64 %rd7596, %rd29316, %rd29447;
	// end inline asm
	add.s64 	%rd7680, %rd7596, %rd7679;
	add.s64 	%rd7681, %rd7680, %rd7670;
	setp.lt.u64 	%p634, %rd7681, %rd7680;
	selp.u64 	%rd7682, 1, 0, %p634;
	add.s64 	%rd7683, %rd7593, %rd7682;
	// begin inline asm
	mul.hi.u64 %rd7599, %rd29316, %rd29448;
	// end inline asm
	// begin inline asm
	mul.lo.u64 %rd7602, %rd29316, %rd29448;
	// end inline asm
	add.s64 	%rd7684, %rd7602, %rd7683;
	add.s64 	%rd7685, %rd7684, %rd7674;
	setp.lt.u64 	%p635, %rd7685, %rd7684;
	selp.u64 	%rd7686, 1, 0, %p635;
	add.s64 	%rd7687, %rd7599, %rd7686;
	// begin inline asm
	mul.hi.u64 %rd7605, %rd29316, %rd29449;
	// end inline asm
	// begin inline asm
	mul.lo.u64 %rd7608, %rd29316, %rd29449;
	// end inline asm
	add.s64 	%rd7688, %rd7608, %rd7687;
	add.s64 	%rd7689, %rd7688, %rd7676;
	setp.lt.u64 	%p636, %rd7689, %rd7688;
	selp.u64 	%rd7690, 1, 0, %p636;
	add.s64 	%rd7691, %rd7605, %rd7690;
	// begin inline asm
	mul.hi.u64 %rd7611, %rd29315, %rd29446;
	// end inline asm
	// begin inline asm
	mul.lo.u64 %rd7614, %rd29315, %rd29446;
	// end inline asm
	add.s64 	%rd7692, %rd7614, %rd7681;
	setp.lt.u64 	%p637, %rd7692, %rd7614;
	selp.u64 	%rd7693, 1, 0, %p637;
	add.s64 	%rd7694, %rd7611, %rd7693;
	// begin inline asm
	mul.hi.u64 %rd7617, %rd29315, %rd29447;
	// end inline asm
	// begin inline asm
	mul.lo.u64 %rd7620, %rd29315, %rd29447;
	// end inline asm
	add.s64 	%rd7695, %rd7620, %rd7694;
	add.s64 	%rd29453, %rd7695, %rd7685;
	setp.lt.u64 	%p638, %rd29453, %rd7695;
	selp.u64 	%rd7696, 1, 0, %p638;
	add.s64 	%rd7697, %rd7617, %rd7696;
	// begin inline asm
	mul.hi.u64 %rd7623, %rd29315, %rd29448;
	// end inline asm
	// begin inline asm
	mul.lo.u64 %rd7626, %rd29315, %rd29448;
	// end inline asm
	add.s64 	%rd7698, %rd7626, %rd7697;
	add.s64 	%rd29452, %rd7698, %rd7689;
	setp.lt.u64 	%p639, %rd29452, %rd7698;
	selp.u64 	%rd7699, 1, 0, %p639;
	add.s64 	%rd7700, %rd7623, %rd7699;
	// begin inline asm
	mul.hi.u64 %rd7629, %rd29315, %rd29449;
	// end inline asm
	// begin inline asm
	mul.lo.u64 %rd7632, %rd29315, %rd29449;
	// end inline asm
	add.s64 	%rd7701, %rd7632, %rd7700;
	add.s64 	%rd29451, %rd7701, %rd7691;
	setp.lt.u64 	%p640, %rd29451, %rd7701;
	selp.u64 	%rd7702, 1, 0, %p640;
	add.s64 	%rd29450, %rd7629, %rd7702;
	ld.const.u64 	%rd7703, [_ZN3lux4cuda5bn2549BN254_INVE];
	mul.lo.s64 	%rd7657, %rd7703, %rd7542;
	// begin inline asm
	mul.hi.u64 %rd7635, %rd7657, %rd29505;
	// end inline asm
	// begin inline asm
	mul.lo.u64 %rd7638, %rd7657, %rd29505;
	// end inline asm
	not.b64 	%rd7704, %rd7542;
	setp.gt.u64 	%p641, %rd7638, %rd7704;
	selp.u64 	%rd7705, 1, 0, %p641;
	add.s64 	%rd7706, %rd7635, %rd7705;
	// begin inline asm
	mul.hi.u64 %rd7641, %rd7657, %rd29504;
	// end inline asm
	// begin inline asm
	mul.lo.u64 %rd7644, %rd7657, %rd29504;
	// end inline asm
	add.s64 	%rd7707, %rd7644, %rd7706;
	add.s64 	%rd982, %rd7707, %rd7662;
	setp.lt.u64 	%p642, %rd982, %rd7707;
	selp.u64 	%rd7708, 1, 0, %p642;
	add.s64 	%rd7709, %rd7641, %rd7708;
	// begin inline asm
	mul.hi.u64 %rd7647, %rd7657, %rd29503;
	// end inline asm
	// begin inline asm
	mul.lo.u64 %rd7650, %rd7657, %rd29503;
	// end inline asm
	add.s64 	%rd7710, %rd7650, %rd7709;
	add.s64 	%rd983, %rd7710, %rd7677;
	setp.lt.u64 	%p643, %rd983, %rd7710;
	selp.u64 	%rd7711, 1, 0, %p643;
	add.s64 	%rd7712, %rd7647, %rd7711;
	// begin inline asm
	mul.hi.u64 %rd7653, %rd7657, %rd29502;
	// end inline asm
	// begin inline asm
	mul.lo.u64 %rd7656, %rd7657, %rd29502;
	// end inline asm
	add.s64 	%rd7713, %rd7656, %rd7712;
	add.s64 	%rd984, %rd7713, %rd7692;
	setp.lt.u64 	%p644, %rd984, %rd7713;
	selp.u64 	%rd7714, 1, 0, %p644;
	add.s64 	%rd985, %rd7653, %rd7714;
	setp.eq.s64 	%p645, %rd985, 0;
	@%p645 bra 	$L__BB3_204;
	add.s64 	%rd986, %rd29453, %rd985;
	setp.ge.u64 	%p646, %rd986, %rd29453;
	mov.u64 	%rd29453, %rd986;
	@%p646 bra 	$L__BB3_204;
	add.s64 	%rd29452, %rd29452, 1;
	setp.ne.s64 	%p647, %rd29452, 0;
	mov.u64 	%rd29453, %rd986;
	@%p647 bra 	$L__BB3_204;
	add.s64 	%rd29451, %rd29451, 1;
	setp.eq.s64 	%p648, %rd29451, 0;
	selp.u64 	%rd7716, 1, 0, %p648;
	add.s64 	%rd29450, %rd29450, %rd7716;
	mov.b64 	%rd29452, 0;
	mov.u64 	%rd29453, %rd986;
$L__BB3_204:
	ld.const.u64 	%rd7741, [_ZN3lux4cuda5bn2549BN254_INVE];
	mul.lo.s64 	%rd7739, %rd7741, %rd982;
	// begin inline asm
	mul.hi.u64 %rd7717, %rd7739, %rd29505;
	// end inline asm
	// begin inline asm
	mul.lo.u64 %rd7720, %rd7739, %rd29505;
	// end inline asm
	not.b64 	%rd7742, %rd982;
	setp.gt.u64 	%p649, %rd7720, %rd7742;
	selp.u64 	%rd7743, 1, 0, %p649;
	add.s64 	%rd7744, %rd7717, %rd7743;
	// begin inline asm
	mul.hi.u64 %rd7723, %rd7739, %rd29504;
	// end inline asm
	// begin inline asm
	mul.lo.u64 %rd7726, %rd7739, %rd29504;
	// end inline asm
	add.s64 	%rd7745, %rd7726, %rd7744;
	add.s64 	%rd994, %rd7745, %rd983;
	setp.lt.u64 	%p650, %rd994, %rd7745;
	selp.u64 	%rd7746, 1, 0, %p650;
	add.s64 	%rd7747, %rd7723, %rd7746;
	// begin inline asm
	mul.hi.u64 %rd7729, %rd7739, %rd29503;
	// end inline asm
	// begin inline asm
	mul.lo.u64 %rd7732, %rd7739, %rd29503;
	// end inline asm
	add.s64 	%rd7748, %rd7732, %rd7747;
	add.s64 	%rd995, %rd7748, %rd984;
	setp.lt.u64 	%p651, %rd995, %rd7748;
	selp.u64 	%rd7749, 1, 0, %p651;
	add.s64 	%rd7750, %rd7729, %rd7749;
	// begin inline asm
	mul.hi.u64 %rd7735, %rd7739, %rd29502;
	// end inline asm
	// begin inline asm
	mul.lo.u64 %rd7738, %rd7739, %rd29502;
	// end inline asm
	add.s64 	%rd7751, %rd7738, %rd7750;
	add.s64 	%rd996, %rd7751, %rd29453;
	setp.lt.u64 	%p652, %rd996, %rd7751;
	selp.u64 	%rd7752, 1, 0, %p652;
	add.s64 	%rd997, %rd7735, %rd7752;
	setp.eq.s64 	%p653, %rd997, 0;
	@%p653 bra 	$L__BB3_207;
	add.s64 	%rd998, %rd29452, %rd997;
	setp.ge.u64 	%p654, %rd998, %rd29452;
	mov.u64 	%rd29452, %rd998;
	@%p654 bra 	$L__BB3_207;
	add.s64 	%rd29451, %rd29451, 1;
	setp.eq.s64 	%p655, %rd29451, 0;
	selp.u64 	%rd7753, 1, 0, %p655;
	add.s64 	%rd29450, %rd29450, %rd7753;
$L__BB3_207:
	ld.const.u64 	%rd7778, [_ZN3lux4cuda5bn2549BN254_INVE];
	mul.lo.s64 	%rd7776, %rd7778, %rd994;
	// begin inline asm
	mul.hi.u64 %rd7754, %rd7776, %rd29505;
	// end inline asm
	// begin inline asm
	mul.lo.u64 %rd7757, %rd7776, %rd29505;
	// end inline asm
	not.b64 	%rd7779, %rd994;
	setp.gt.u64 	%p656, %rd7757, %rd7779;
	selp.u64 	%rd7780, 1, 0, %p656;
	add.s64 	%rd7781, %rd7754, %rd7780;
	// begin inline asm
	mul.hi.u64 %rd7760, %rd7776, %rd29504;
	// end inline asm
	// begin inline asm
	mul.lo.u64 %rd7763, %rd7776, %rd29504;
	// end inline asm
	add.s64 	%rd7782, %rd7763, %rd7781;
	add.s64 	%rd1004, %rd7782, %rd995;
	setp.lt.u64 	%p657, %rd1004, %rd7782;
	selp.u64 	%rd7783, 1, 0, %p657;
	add.s64 	%rd7784, %rd7760, %rd7783;
	// begin inline asm
	mul.hi.u64 %rd7766, %rd7776, %rd29503;
	// end inline asm
	// begin inline asm
	mul.lo.u64 %rd7769, %rd7776, %rd29503;
	// end inline asm
	add.s64 	%rd7785, %rd7769, %rd7784;
	add.s64 	%rd1005, %rd7785, %rd996;
	setp.lt.u64 	%p658, %rd1005, %rd7785;
	selp.u64 	%rd7786, 1, 0, %p658;
	add.s64 	%rd7787, %rd7766, %rd7786;
	// begin inline asm
	mul.hi.u64 %rd7772, %rd7776, %rd29502;
	// end inline asm
	// begin inline asm
	mul.lo.u64 %rd7775, %rd7776, %rd29502;
	// end inline asm
	add.s64 	%rd7788, %rd7775, %rd7787;
	add.s64 	%rd1006, %rd7788, %rd29452;
	setp.lt.u64 	%p659, %rd1006, %rd7788;
	selp.u64 	%rd7789, 1, 0, %p659;
	add.s64 	%rd1007, %rd7772, %rd7789;
	setp.eq.s64 	%p660, %rd1007, 0;
	@%p660 bra 	$L__BB3_209;
	add.s64 	%rd1008, %rd29451, %rd1007;
	setp.lt.u64 	%p661, %rd1008, %rd29451;
	selp.u64 	%rd7790, 1, 0, %p661;
	add.s64 	%rd29450, %rd29450, %rd7790;
	mov.u64 	%rd29451, %rd1008;
$L__BB3_209:
	ld.const.u64 	%rd7935, [_ZN3lux4cuda5bn2549BN254_INVE];
	mul.lo.s64 	%rd7813, %rd7935, %rd1004;
	// begin inline asm
	mul.hi.u64 %rd7791, %rd7813, %rd29505;
	// end inline asm
	// begin inline asm
	mul.lo.u64 %rd7794, %rd7813, %rd29505;
	// end inline asm
	not.b64 	%rd7936, %rd1004;
	setp.gt.u64 	%p662, %rd7794, %rd7936;
	selp.u64 	%rd7937, 1, 0, %p662;
	add.s64 	%rd7938, %rd7791, %rd7937;
	// begin inline asm
	mul.hi.u64 %rd7797, %rd7813, %rd29504;
	// end inline asm
	// begin inline asm
	mul.lo.u64 %rd7800, %rd7813, %rd29504;
	// end inline asm
	add.s64 	%rd7939, %rd7800, %rd7938;
	add.s64 	%rd1012, %rd7939, %rd1005;
	setp.lt.u64 	%p663, %rd1012, %rd7939;
	selp.u64 	%rd7940, 1, 0, %p663;
	add.s64 	%rd7941, %rd7797, %rd7940;
	// begin inline asm
	mul.hi.u64 %rd7803, %rd7813, %rd29503;
	// end inline asm
	// begin inline asm
	mul.lo.u64 %rd7806, %rd7813, %rd29503;
	// end inline asm
	add.s64 	%rd7942, %rd7806, %rd7941;
	add.s64 	%rd1013, %rd7942, %rd1006;
	setp.lt.u64 	%p664, %rd1013, %rd7942;
	selp.u64 	%rd7943, 1, 0, %p664;
	add.s64 	%rd7944, %rd7803, %rd7943;
	// begin inline asm
	mul.hi.u64 %rd7809, %rd7813, %rd29502;
	// end inline asm
	// begin inline asm
	mul.lo.u64 %rd7812, %rd7813, %rd29502;
	// end inline asm
	add.s64 	%rd7945, %rd7812, %rd7944;
	add.s64 	%rd1014, %rd7945, %rd29451;
	setp.lt.u64 	%p665, %rd1014, %rd7945;
	selp.u64 	%rd7946, 1, 0, %p665;
	add.s64 	%rd7947, %rd7809, %rd7946;
	add.s64 	%rd1015, %rd29450, %rd7947;
	// begin inline asm
	mul.hi.u64 %rd7815, %rd367, %rd866;
	// end inline asm
	// begin inline asm
	mul.lo.u64 %rd7818, %rd367, %rd866;
	// end inline asm
	// begin inline asm
	mul.hi.u64 %rd7821, %rd367, %rd867;
	// end inline asm
	// begin inline asm
	mul.lo.u64 %rd7824, %rd367, %rd867;
	// end inline asm
	add.s64 	%rd7948, %rd7824, %rd7815;
	// begin inline asm
	mul.hi.u64 %rd7827, %rd367, %rd868;
	// end inline asm
	// begin inline asm
	mul.lo.u64 %rd7830, %rd367, %rd868;
	// end inline asm
	add.s64 	%rd7949, %rd7830, %rd7821;
	// begin inline asm
	mul.hi.u64 %rd7833, %rd367, %rd869;
	// end inline asm
	// begin inline asm
	mul.lo.u64 %rd7836, %rd367, %rd869;
	// end inline asm
	add.s64 	%rd7950, %rd7836, %rd7827;
	// begin inline asm
	mul.hi.u64 %rd7839, %rd366, %rd866;
	// end inline asm
	// begin inline asm
	mul.lo.u64 %rd7842, %rd366, %rd866;
	// end inline asm
	add.s64 	%rd7951, %rd7842, %rd7948;
	setp.lt.u64 	%p666, %rd7951, %rd7842;
	selp.u64 	%rd7952, 1, 0, %p666;
	add.s64 	%rd7953, %rd7839, %rd7952;
	// begin inline asm
	mul.hi.u64 %rd7845, %rd366, %rd867;
	// end inline asm
	// begin inline asm
	mul.lo.u64 %rd7848, %rd366, %rd867;
	// end inline asm
	add.s64 	%rd7954, %rd7848, %rd7953;
	add.s64 	%rd7955, %rd7954, %rd7949;
	setp.lt.u64 	%p667, %rd7955, %rd7954;
	selp.u64 	%rd7956, 1, 0, %p667;
	add.s64 	%rd7957, %rd7845, %rd7956;
	// begin inline asm
	mul.hi.u64 %rd7851, %rd366, %rd868;
	// end inline asm
	// begin inline asm
	mul.lo.u64 %rd7854, %rd366, %rd868;
	// end inline asm
	add.s64 	%rd7958, %rd7854, %rd7957;
	add.s64 	%rd7959, %rd7958, %rd7950;
	setp.lt.u64 	%p668, %rd7959, %rd7958;
	selp.u64 	%rd7960, 1, 0, %p668;
	add.s64 	%rd7961, %rd7851, %rd7960;
	// begin inline asm
	mul.hi.u64 %rd7857, %rd366, %rd869;
	// end inline asm
	// begin inline asm
	mul.lo.u64 %rd7860, %rd366, %rd869;
	// end inline asm
	add.s64 	%rd7962, %rd7860, %rd7961;
	add.s64 	%rd7963, %rd7962, %rd7833;
	setp.lt.u64 	%p669, %rd7963, %rd7962;
	selp.u64 	%rd7964, 1, 0, %p669;
	add.s64 	%rd7965, %rd7857, %rd7964;
	// begin inline asm
	mul.hi.u64 %rd7863, %rd365, %rd866;
	// end inline asm
	// begin inline asm
	mul.lo.u64 %rd7866, %rd365, %rd866;
	// end inline asm
	add.s64 	%rd7966, %rd7866, %rd7955;
	setp.lt.u64 	%p670, %rd7966, %rd7866;
	selp.u64 	%rd7967, 1, 0, %p670;
	add.s64 	%rd7968, %rd7863, %rd7967;
	// begin inline asm
	mul.hi.u64 %rd7869, %rd365, %rd867;
	// end inline asm
	// begin inline asm
	mul.lo.u64 %rd7872, %rd365, %rd867;
	// end inline asm
	add.s64 	%rd7969, %rd7872, %rd7968;
	add.s64 	%rd7970, %rd7969, %rd7959;
	setp.lt.u64 	%p671, %rd7970, %rd7969;
	selp.u64 	%rd7971, 1, 0, %p671;
	add.s64 	%rd7972, %rd7869, %rd7971;
	// begin inline asm
	mul.hi.u64 %rd7875, %rd365, %rd868;
	// end inline asm
	// begin inline asm
	mul.lo.u64 %rd7878, %rd365, %rd868;
	// end inline asm
	add.s64 	%rd7973, %rd7878, %rd7972;
	add.s64 	%rd7974, %rd7973, %rd7963;
	setp.lt.u64 	%p672, %rd7974, %rd7973;
	selp.u64 	%rd7975, 1, 0, %p672;
	add.s64 	%rd7976, %rd7875, %rd7975;
	// begin inline asm
	mul.hi.u64 %rd7881, %rd365, %rd869;
	// end inline asm
	// begin inline asm
	mul.lo.u64 %rd7884, %rd365, %rd869;
	// end inline asm
	add.s64 	%rd7977, %rd7884, %rd7976;
	add.s64 	%rd7978, %rd7977, %rd7965;
	setp.lt.u64 	%p673, %rd7978, %rd7977;
	selp.u64 	%rd7979, 1, 0, %p673;
	add.s64 	%rd7980, %rd7881, %rd7979;
	// begin inline asm
	mul.hi.u64 %rd7887, %rd364, %rd866;
	// end inline asm
	// begin inline asm
	mul.lo.u64 %rd7890, %rd364, %rd866;
	// end inline asm
	add.s64 	%rd7981, %rd7890, %rd7970;
	setp.lt.u64 	%p674, %rd7981, %rd7890;
	selp.u64 	%rd7982, 1, 0, %p674;
	add.s64 	%rd7983, %rd7887, %rd7982;
	// begin inline asm
	mul.hi.u64 %rd7893, %rd364, %rd867;
	// end inline asm
	// begin inline asm
	mul.lo.u64 %rd7896, %rd364, %rd867;
	// end inline asm
	add.s64 	%rd7984, %rd7896, %rd7983;
	add.s64 	%rd29462, %rd7984, %rd7974;
	setp.lt.u64 	%p675, %rd29462, %rd7984;
	selp.u64 	%rd7985, 1, 0, %p675;
	add.s64 	%rd7986, %rd7893, %rd7985;
	// begin inline asm
	mul.hi.u64 %rd7899, %rd364, %rd868;
	// end inline asm
	// begin inline asm
	mul.lo.u64 %rd7902, %rd364, %rd868;
	// end inline asm
	add.s64 	%rd7987, %rd7902, %rd7986;
	add.s64 	%rd29461, %rd7987, %rd7978;
	setp.lt.u64 	%p676, %rd29461, %rd7987;
	selp.u64 	%rd7988, 1, 0, %p676;
	add.s64 	%rd7989, %rd7899, %rd7988;
	// begin inline asm
	mul.hi.u64 %rd7905, %rd364, %rd869;
	// end inline asm
	// begin inline asm
	mul.lo.u64 %rd7908, %rd364, %rd869;
	// end inline asm
	add.s64 	%rd7990, %rd7908, %rd7989;
	add.s64 	%rd29460, %rd7990, %rd7980;
	setp.lt.u64 	%p677, %rd29460, %rd7990;
	selp.u64 	%rd7991, 1, 0, %p677;
	add.s64 	%rd29459, %rd7905, %rd7991;
	mul.lo.s64 	%rd7933, %rd7935, %rd7818;
	// begin inline asm
	mul.hi.u64 %rd7911, %rd7933, %rd29505;
	// end inline asm
	// begin inline asm
	mul.lo.u64 %rd7914, %rd7933, %rd29505;
	// end inline asm
	not.b64 	%rd7992, %rd7818;
	setp.gt.u64 	%p678, %rd7914, %rd7992;
	selp.u64 	%rd7993, 1, 0, %p678;
	add.s64 	%rd7994, %rd7911, %rd7993;
	// begin inline asm
	mul.hi.u64 %rd7917, %rd7933, %rd29504;
	// end inline asm
	// begin inline asm
	mul.lo.u64 %rd7920, %rd7933, %rd29504;
	// end inline asm
	add.s64 	%rd7995, %rd7920, %rd7994;
	add.s64 	%rd1020, %rd7995, %rd7951;
	setp.lt.u64 	%p679, %rd1020, %rd7995;
	selp.u64 	%rd7996, 1, 0, %p679;
	add.s64 	%rd7997, %rd7917, %rd7996;
	// begin inline asm
	mul.hi.u64 %rd7923, %rd7933, %rd29503;
	// end inline asm
	// begin inline asm
	mul.lo.u64 %rd7926, %rd7933, %rd29503;
	// end inline asm
	add.s64 	%rd7998, %rd7926, %rd7997;
	add.s64 	%rd1021, %rd7998, %rd7966;
	setp.lt.u64 	%p680, %rd1021, %rd7998;
	selp.u64 	%rd7999, 1, 0, %p680;
	add.s64 	%rd8000, %rd7923, %rd7999;
	// begin inline asm
	mul.hi.u64 %rd7929, %rd7933, %rd29502;
	// end inline asm
	// begin inline asm
	mul.lo.u64 %rd7932, %rd7933, %rd29502;
	// end inline asm
	add.s64 	%rd8001, %rd7932, %rd8000;
	add.s64 	%rd1022, %rd8001, %rd7981;
	setp.lt.u64 	%p681, %rd1022, %rd8001;
	selp.u64 	%rd8002, 1, 0, %p681;
	add.s64 	%rd1023, %rd7929, %rd8002;
	setp.eq.s64 	%p682, %rd1023, 0;
	@%p682 bra 	$L__BB3_213;
	add.s64 	%rd1024, %rd29462, %rd1023;
	setp.ge.u64 	%p683, %rd1024, %rd29462;
	mov.u64 	%rd29462, %rd1024;
	@%p683 bra 	$L__BB3_213;
	add.s64 	%rd29461, %rd29461, 1;
	setp.ne.s64 	%p684, %rd29461, 0;
	mov.u64 	%rd29462, %rd1024;
	@%p684 bra 	$L__BB3_213;
	add.s64 	%rd29460, %rd29460, 1;
	setp.eq.s64 	%p685, %rd29460, 0;
	selp.u64 	%rd8004, 1, 0, %p685;
	add.s64 	%rd29459, %rd29459, %rd8004;
	mov.b64 	%rd29461, 0;
	mov.u64 	%rd29462, %rd1024;
$L__BB3_213:
	ld.const.u64 	%rd8029, [_ZN3lux4cuda5bn2549BN254_INVE];
	mul.lo.s64 	%rd8027, %rd8029, %rd1020;
	// begin inline asm
	mul.hi.u64 %rd8005, %rd8027, %rd29505;
	// end inline asm
	// begin inline asm
	mul.lo.u64 %rd8008, %rd8027, %rd29505;
	// end inline asm
	not.b64 	%rd8030, %rd1020;
	setp.gt.u64 	%p686, %rd8008, %rd8030;
	selp.u64 	%rd8031, 1, 0, %p686;
	add.s64 	%rd8032, %rd8005, %rd8031;
	// begin inline asm
	mul.hi.u64 %rd8011, %rd8027, %rd29504;
	// end inline asm
	// begin inline asm
	mul.lo.u64 %rd8014, %rd8027, %rd29504;
	// end inline asm
	add.s64 	%rd8033, %rd8014, %rd8032;
	add.s64 	%rd1032, %rd8033, %rd1021;
	setp.lt.u64 	%p687, %rd1032, %rd8033;
	selp.u64 	%rd8034, 1, 0, %p687;
	add.s64 	%rd8035, %rd8011, %rd8034;
	// begin inline asm
	mul.hi.u64 %rd8017, %rd8027, %rd29503;
	// end inline asm
	// begin inline asm
	mul.lo.u64 %rd8020, %rd8027, %rd29503;
	// end inline asm
	add.s64 	%rd8036, %rd8020, %rd8035;
	add.s64 	%rd1033, %rd8036, %rd1022;
	setp.lt.u64 	%p688, %rd1033, %rd8036;
	selp.u64 	%rd8037, 1, 0, %p688;
	add.s64 	%rd8038, %rd8017, %rd8037;
	// begin inline asm
	mul.hi.u64 %rd8023, %rd8027, %rd29502;
	// end inline asm
	// begin inline asm
	mul.lo.u64 %rd8026, %rd8027, %rd29502;
	// end inline asm
	add.s64 	%rd8039, %rd8026, %rd8038;
	add.s64 	%rd1034, %rd8039, %rd29462;
	setp.lt.u64 	%p689, %rd1034, %rd8039;
	selp.u64 	%rd8040, 1, 0, %p689;
	add.s64 	%rd1035, %rd8023, %rd8040;
	setp.eq.s64 	%p690, %rd1035, 0;
	@%p690 bra 	$L__BB3_216;
	add.s64 	%rd1036, %rd29461, %rd1035;
	setp.ge.u64 	%p691, %rd1036, %rd29461;
	mov.u64 	%rd29461, %rd1036;
	@%p691 bra 	$L__BB3_216;
	add.s64 	%rd29460, %rd29460, 1;
	setp.eq.s64 	%p692, %rd29460, 0;
	selp.u64 	%rd8041, 1, 0, %p692;
	add.s64 	%rd29459, %rd29459, %rd8041;
$L__BB3_216:
	ld.const.u64 	%rd8066, [_ZN3lux4cuda5bn2549BN254_INVE];
	mul.lo.s64 	%rd8064, %rd8066, %rd1032;
	// begin inline asm
	mul.hi.u64 %rd8042, %rd8064, %rd29505;
	// end inline asm
	// begin inline asm
	mul.lo.u64 %rd8045, %rd8064, %rd29505;
	// end inline asm
	not.b64 	%rd8067, %rd1032;
	setp.gt.u64 	%p693, %rd8045, %rd8067;
	selp.u64 	%rd8068, 1, 0, %p693;
	add.s64 	%rd8069, %rd8042, %rd8068;
	// begin inline asm
	mul.hi.u64 %rd8048, %rd8064, %rd29504;
	// end inline asm
	// begin inline asm
	mul.lo.u64 %rd8051, %rd8064, %rd29504;
	// end inline asm
	add.s64 	%rd8070, %rd8051, %rd8069;
	add.s64 	%rd1042, %rd8070, %rd1033;
	setp.lt.u64 	%p694, %rd1042, %rd8070;
	selp.u64 	%rd8071, 1, 0, %p694;
	add.s64 	%rd8072, %rd8048, %rd8071;
	// begin inline asm
	mul.hi.u64 %rd8054, %rd8064, %rd29503;
	// end inline asm
	// begin inline asm
	mul.lo.u64 %rd8057, %rd8064, %rd29503;
	// end inline asm
	add.s64 	%rd8073, %rd8057, %rd8072;
	add.s64 	%rd1043, %rd8073, %rd1034;
	setp.lt.u64 	%p695, %rd1043, %rd8073;
	selp.u64 	%rd8074, 1, 0, %p695;
	add.s64 	%rd8075, %rd8054, %rd8074;
	// begin inline asm
	mul.hi.u64 %rd8060, %rd8064, %rd29502;
	// end inline asm
	// begin inline asm
	mul.lo.u64 %rd8063, %rd8064, %rd29502;
	// end inline asm
	add.s64 	%rd8076, %rd8063, %rd8075;
	add.s64 	%rd1044, %rd8076, %rd29461;
	setp.lt.u64 	%p696, %rd1044, %rd8076;
	selp.u64 	%rd8077, 1, 0, %p696;
	add.s64 	%rd1045, %rd8060, %rd8077;
	setp.eq.s64 	%p697, %rd1045, 0;
	@%p697 bra 	$L__BB3_218;
	add.s64 	%rd1046, %rd29460, %rd1045;
	setp.lt.u64 	%p698, %rd1046, %rd29460;
	selp.u64 	%rd8078, 1, 0, %p698;
	add.s64 	%rd29459, %rd29459, %rd8078;
	mov.u64 	%rd29460, %rd1046;
$L__BB3_218:
	ld.const.u64 	%rd8103, [_ZN3lux4cuda5bn2547BN254_PE];
	setp.lt.u64 	%p699, %rd1012, %rd8103;
	selp.u64 	%rd8104, 1, 0, %p699;
	selp.s64 	%rd8105, -1, 0, %p699;
	add.s64 	%rd8106, %rd1013, %rd8105;
	ld.const.u64 	%rd8107, [_ZN3lux4cuda5bn2547BN254_PE+8];
	setp.lt.u64 	%p700, %rd8106, %rd8107;
	selp.u64 	%rd8108, 1, 0, %p700;
	setp.lt.u64 	%p701, %rd1013, %rd8104;
	selp.u64 	%rd8109, 1, 0, %p701;
	add.s64 	%rd8110, %rd8108, %rd8109;
	sub.s64 	%rd8111, %rd1014, %rd8110;
	ld.const.u64 	%rd8112, [_ZN3lux4cuda5bn2547BN254_PE+16];
	setp.lt.u64 	%p702, %rd8111, %rd8112;
	selp.u64 	%rd8113, 1, 0, %p702;
	setp.lt.u64 	%p703, %rd1014, %rd8110;
	selp.u64 	%rd8114, 1, 0, %p703;
	add.s64 	%rd8115, %rd8113, %rd8114;
	sub.s64 	%rd8116, %rd1015, %rd8115;
	ld.const.u64 	%rd8117, [_ZN3lux4cuda5bn2547BN254_PE+24];
	setp.ge.u64 	%p704, %rd8116, %rd8117;
	setp.ge.u64 	%p705, %rd1015, %rd8115;
	and.pred  	%p706, %p705, %p704;
	selp.b64 	%rd8118, %rd8103, 0, %p706;
	sub.s64 	%rd8119, %rd1012, %rd8118;
	sub.s64 	%rd8120, %rd8106, %rd8107;
	selp.b64 	%rd8121, %rd8120, %rd1013, %p706;
	sub.s64 	%rd8122, %rd8111, %rd8112;
	selp.b64 	%rd8123, %rd8122, %rd1014, %p706;
	sub.s64 	%rd8124, %rd8116, %rd8117;
	selp.b64 	%rd8125, %rd8124, %rd1015, %p706;
	ld.const.u64 	%rd8126, [_ZN3lux4cuda5bn2549BN254_INVE];
	mul.lo.s64 	%rd8101, %rd8126, %rd1042;
	// begin inline asm
	mul.hi.u64 %rd8079, %rd8101, %rd29505;
	// end inline asm
	// begin inline asm
	mul.lo.u64 %rd8082, %rd8101, %rd29505;
	// end inline asm
	not.b64 	%rd8127, %rd1042;
	setp.gt.u64 	%p707, %rd8082, %rd8127;
	selp.u64 	%rd8128, 1, 0, %p707;
	add.s64 	%rd8129, %rd8079, %rd8128;
	// begin inline asm
	mul.hi.u64 %rd8085, %rd8101, %rd29504;
	// end inline asm
	// begin inline asm
	mul.lo.u64 %rd8088, %rd8101, %rd29504;
	// end inline asm
	add.s64 	%rd8130, %rd8088, %rd8129;
	add.s64 	%rd8131, %rd8130, %rd1043;
	setp.lt.u64 	%p708, %rd8131, %rd8130;
	selp.u64 	%rd8132, 1, 0, %p708;
	add.s64 	%rd8133, %rd8085, %rd8132;
	// begin inline asm
	mul.hi.u64 %rd8091, %rd8101, %rd29503;
	// end inline asm
	// begin inline asm
	mul.lo.u64 %rd8094, %rd8101, %rd29503;
	// end inline asm
	add.s64 	%rd8134, %rd8094, %rd8133;
	add.s64 	%rd8135, %rd8134, %rd1044;
	setp.lt.u64 	%p709, %rd8135, %rd8134;
	selp.u64 	%rd8136, 1, 0, %p709;
	add.s64 	%rd8137, %rd8091, %rd8136;
	// begin inline asm
	mul.hi.u64 %rd8097, %rd8101, %rd29502;
	// end inline asm
	// begin inline asm
	mul.lo.u64 %rd8100, %rd8101, %rd29502;
	// end inline asm
	add.s64 	%rd8138, %rd8100, %rd8137;
	add.s64 	%rd8139, %rd8138, %rd29460;
	setp.lt.u64 	%p710, %rd8139, %rd8138;
	selp.u64 	%rd8140, 1, 0, %p710;
	add.s64 	%rd8141, %rd8097, %rd8140;
	add.s64 	%rd8142, %rd29459, %rd8141;
	setp.lt.u64 	%p711, %rd8131, %rd8103;
	selp.u64 	%rd8143, 1, 0, %p711;
	selp.s64 	%rd8144, -1, 0, %p711;
	add.s64 	%rd8145, %rd8135, %rd8144;
	setp.lt.u64 	%p712, %rd8135, %rd8143;
	selp.u64 	%rd8146, 1, 0, %p712;
	sub.s64 	%rd8147, %rd8145, %rd8107;
	setp.lt.u64 	%p713, %rd8145, %rd8107;
	selp.u64 	%rd8148, 1, 0, %p713;
	add.s64 	%rd8149, %rd8148, %rd8146;
	sub.s64 	%rd8150, %rd8139, %rd8149;
	setp.lt.u64 	%p714, %rd8139, %rd8149;
	selp.u64 	%rd8151, 1, 0, %p714;
	sub.s64 	%rd8152, %rd8150, %rd8112;
	setp.lt.u64 	%p715, %rd8150, %rd8112;
	selp.u64 	%rd8153, 1, 0, %p715;
	add.s64 	%rd8154, %rd8153, %rd8151;
	sub.s64 	%rd8155, %rd8142, %rd8154;
	setp.ge.u64 	%p716, %rd8142, %rd8154;
	sub.s64 	%rd8156, %rd8155, %rd8117;
	setp.ge.u64 	%p717, %rd8155, %rd8117;
	and.pred  	%p718, %p716, %p717;
	selp.b64 	%rd8157, %rd8103, 0, %p718;
	sub.s64 	%rd8158, %rd8131, %rd8157;
	selp.b64 	%rd8159, %rd8147, %rd8135, %p718;
	selp.b64 	%rd8160, %rd8152, %rd8139, %p718;
	selp.b64 	%rd8161, %rd8156, %rd8142, %p718;
	sub.s64 	%rd29513, %rd8119, %rd8158;
	setp.lt.u64 	%p719, %rd8119, %rd8158;
	selp.u64 	%rd8162, 1, 0, %p719;
	selp.s64 	%rd8163, -1, 0, %p719;
	add.s64 	%rd8164, %rd8121, %rd8163;
	setp.lt.u64 	%p720, %rd8121, %rd8162;
	selp.u64 	%rd8165, 1, 0, %p720;
	sub.s64 	%rd29512, %rd8164, %rd8159;
	setp.lt.u64 	%p721, %rd8164, %rd8159;
	selp.u64 	%rd8166, 1, 0, %p721;
	add.s64 	%rd8167, %rd8166, %rd8165;
	sub.s64 	%rd8168, %rd8123, %rd8167;
	setp.lt.u64 	%p722, %rd8123, %rd8167;
	selp.u64 	%rd8169, 1, 0, %p722;
	sub.s64 	%rd29511, %rd8168, %rd8160;
	setp.lt.u64 	%p723, %rd8168, %rd8160;
	selp.u64 	%rd8170, 1, 0, %p723;
	add.s64 	%rd8171, %rd8170, %rd8169;
	sub.s64 	%rd8172, %rd8125, %rd8171;
	setp.ge.u64 	%p724, %rd8125, %rd8171;
	sub.s64 	%rd29510, %rd8172, %rd8161;
	setp.ge.u64 	%p725, %rd8172, %rd8161;
	and.pred  	%p726, %p724, %p725;
	@%p726 bra 	$L__BB3_220;
	add.s64 	%rd29513, %rd8103, %rd29513;
	setp.lt.u64 	%p727, %rd29513, %rd8103;
	selp.u64 	%rd8174, 1, 0, %p727;
	add.s64 	%rd8175, %rd29512, %rd8174;
	setp.lt.u64 	%p728, %rd8175, %rd29512;
	selp.u64 	%rd8176, 1, 0, %p728;
	ld.const.u64 	%rd8177, [_ZN3lux4cuda5bn2547BN254_PE+8];
	add.s64 	%rd29512, %rd8175, %rd8177;
	setp.lt.u64 	%p729, %rd29512, %rd8175;
	selp.u64 	%rd8178, 1, 0, %p729;
	add.s64 	%rd8179, %rd29511, %rd8176;
	add.s64 	%rd8180, %rd8179, %rd8178;
	setp.lt.u64 	%p730, %rd8180, %rd29511;
	selp.u64 	%rd8181, 1, 0, %p730;
	ld.const.u64 	%rd8182, [_ZN3lux4cuda5bn2547BN254_PE+16];
	add.s64 	%rd29511, %rd8180, %rd8182;
	setp.lt.u64 	%p731, %rd29511, %rd8180;
	selp.u64 	%rd8183, 1, 0, %p731;
	ld.const.u64 	%rd8184, [_ZN3lux4cuda5bn2547BN254_PE+24];
	add.s64 	%rd8185, %rd8184, %rd29510;
	add.s64 	%rd8186, %rd8185, %rd8181;
	add.s64 	%rd29510, %rd8186, %rd8183;
$L__BB3_220:
	// begin inline asm
	mul.hi.u64 %rd8187, %rd29217, %rd29229;
	// end inline asm
	// begin inline asm
	mul.lo.u64 %rd8190, %rd29217, %rd29229;
	// end inline asm
	// begin inline asm
	mul.hi.u64 %rd8193, %rd29217, %rd29228;
	// end inline asm
	// begin inline asm
	mul.lo.u64 %rd8196, %rd29217, %rd29228;
	// end inline asm
	add.s64 	%rd8307, %rd8196, %rd8187;
	// begin inline asm
	mul.hi.u64 %rd8199, %rd29217, %rd29227;
	// end inline asm
	// begin inline asm
	mul.lo.u64 %rd8202, %rd29217, %rd29227;
	// end inline asm
	add.s64 	%rd8308, %rd8202, %rd8193;
	// begin inline asm
	mul.hi.u64 %rd8205, %rd29217, %rd29226;
	// end inline asm
	// begin inline asm
	mul.lo.u64 %rd8208, %rd29217, %rd29226;
	// end inline asm
	add.s64 	%rd8309, %rd8208, %rd8199;
	// begin inline asm
	mul.hi.u64 %rd8211, %rd29216, %rd29229;
	// end inline asm
	// begin inline asm
	mul.lo.u64 %rd8214, %rd29216, %rd29229;
	// end inline asm
	add.s64 	%rd8310, %rd8214, %rd8307;
	setp.lt.u64 	%p732, %rd8310, %rd8214;
	selp.u64 	%rd8311, 1, 0, %p732;
	add.s64 	%rd8312, %rd8211, %rd8311;
	// begin inline asm
	mul.hi.u64 %rd8217, %rd29216, %rd29228;
	// end inline asm
	// begin inline asm
	mul.lo.u64 %rd8220, %rd29216, %rd29228;
	// end inline asm
	add.s64 	%rd8313, %rd8220, %rd8312;
	add.s64 	%rd8314, %rd8313, %rd8308;
	setp.lt.u64 	%p733, %rd8314, %rd8313;
	selp.u64 	%rd8315, 1, 0, %p733;
	add.s64 	%rd8316, %rd8217, %rd8315;
	// begin inline asm
	mul.hi.u64 %rd8223, %rd29216, %rd29227;
	// end inline asm
	// begin inline asm
	mul.lo.u64 %rd8226, %rd29216, %rd29227;
	// end inline asm
	add.s64 	%rd8317, %rd8226, %rd8316;
	add.s64 	%rd8318, %rd8317, %rd8309;
	setp.lt.u64 	%p734, %rd8318, %rd8317;
	selp.u64 	%rd8319, 1, 0, %p734;
	add.s64 	%rd8320, %rd8223, %rd8319;
	// begin inline asm
	mul.hi.u64 %rd8229, %rd29216, %rd29226;
	// end inline asm
	// begin inline asm
	mul.lo.u64 %rd8232, %rd29216, %rd29226;
	// end inline asm
	add.s64 	%rd8321, %rd8232, %rd8320;
	add.s64 	%rd8322, %rd8321, %rd8205;
	setp.lt.u64 	%p735, %rd8322, %rd8321;
	selp.u64 	%rd8323, 1, 0, %p735;
	add.s64 	%rd8324, %rd8229, %rd8323;
	// begin inline asm
	mul.hi.u64 %rd8235, %rd29215, %rd29229;
	// end inline asm
	// begin inline asm
	mul.lo.u64 %rd8238, %rd29215, %rd29229;
	// end inline asm
	add.s64 	%rd8325, %rd8238, %rd8314;
	setp.lt.u64 	%p736, %rd8325, %rd8238;
	selp.u64 	%rd8326, 1, 0, %p736;
	add.s64 	%rd8327, %rd8235, %rd8326;
	// begin inline asm
	mul.hi.u64 %rd8241, %rd29215, %rd29228;
	// end inline asm
	// begin inline asm
	mul.lo.u64 %rd8244, %rd29215, %rd29228;
	// end inline asm
	add.s64 	%rd8328, %rd8244, %rd8327;
	add.s64 	%rd8329, %rd8328, %rd8318;
	setp.lt.u64 	%p737, %rd8329, %rd8328;
	selp.u64 	%rd8330, 1, 0, %p737;
	add.s64 	%rd8331, %rd8241, %rd8330;
	// begin inline asm
	mul.hi.u64 %rd8247, %rd29215, %rd29227;
	// end inline asm
	// begin inline asm
	mul.lo.u64 %rd8250, %rd29215, %rd29227;
	// end inline asm
	add.s64 	%rd8332, %rd8250, %rd8331;
	add.s64 	%rd8333, %rd8332, %rd8322;
	setp.lt.u64 	%p738, %rd8333, %rd8332;
	selp.u64 	%rd8334, 1, 0, %p738;
	add.s64 	%rd8335, %rd8247, %rd8334;
	// begin inline asm
	mul.hi.u64 %rd8253, %rd29215, %rd29226;
	// end inline asm
	// begin inline asm
	mul.lo.u64 %rd8256, %rd29215, %rd29226;
	// end inline asm
	add.s64 	%rd8336, %rd8256, %rd8335;
	add.s64 	%rd8337, %rd8336, %rd8324;
	setp.lt.u64 	%p739, %rd8337, %rd8336;
	selp.u64 	%rd8338, 1, 0, %p739;
	add.s64 	%rd8339, %rd8253, %rd8338;
	// begin inline asm
	mul.hi.u64 %rd8259, %rd29214, %rd29229;
	// end inline asm
	// begin inline asm
	mul.lo.u64 %rd8262, %rd29214, %rd29229;
	// end inline asm
	add.s64 	%rd8340, %rd8262, %rd8329;
	setp.lt.u64 	%p740, %rd8340, %rd8262;
	selp.u64 	%rd8341, 1, 0, %p740;
	add.s64 	%rd8342, %rd8259, %rd8341;
	// begin inline asm
	mul.hi.u64 %rd8265, %rd29214, %rd29228;
	// end inline asm
	// begin inline asm
	mul.lo.u64 %rd8268, %rd29214, %rd29228;
	// end inline asm
	add.s64 	%rd8343, %rd8268, %rd8342;
	add.s64 	%rd29475, %rd8343, %rd8333;
	setp.lt.u64 	%p741, %rd29475, %rd8343;
	selp.u64 	%rd8344, 1, 0, %p741;
	add.s64 	%rd8345, %rd8265, %rd8344;
	// begin inline asm
	mul.hi.u64 %rd8271, %rd29214, %rd29227;
	// end inline asm
	// begin inline asm
	mul.lo.u64 %rd8274, %rd29214, %rd29227;
	// end inline asm
	add.s64 	%rd8346, %rd8274, %rd8345;
	add.s64 	%rd29474, %rd8346, %rd8337;
	setp.lt.u64 	%p742, %rd29474, %rd8346;
	selp.u64 	%rd8347, 1, 0, %p742;
	add.s64 	%rd8348, %rd8271, %rd8347;
	// begin inline asm
	mul.hi.u64 %rd8277, %rd29214, %rd29226;
	// end inline asm
	// begin inline asm
	mul.lo.u64 %rd8280, %rd29214, %rd29226;
	// end inline asm
	add.s64 	%rd8349, %rd8280, %rd8348;
	add.s64 	%rd29473, %rd8349, %rd8339;
	setp.lt.u64 	%p743, %rd29473, %rd8349;
	selp.u64 	%rd8350, 1, 0, %p743;
	add.s64 	%rd29472, %rd8277, %rd8350;
	ld.const.u64 	%rd8351, [_ZN3lux4cuda5bn2549BN254_INVE];
	mul.lo.s64 	%rd8305, %rd8351, %rd8190;
	// begin inline asm
	mul.hi.u64 %rd8283, %rd8305, %rd29505;
	// end inline asm
	// begin inline asm
	mul.lo.u64 %rd8286, %rd8305, %rd29505;
	// end inline asm
	not.b64 	%rd8352, %rd8190;
	setp.gt.u64 	%p744, %rd8286, %rd8352;
	selp.u64 	%rd8353, 1, 0, %p744;
	add.s64 	%rd8354, %rd8283, %rd8353;
	// begin inline asm
	mul.hi.u64 %rd8289, %rd8305, %rd29504;
	// end inline asm
	// begin inline asm
	mul.lo.u64 %rd8292, %rd8305, %rd29504;
	// end inline asm
	add.s64 	%rd8355, %rd8292, %rd8354;
	add.s64 	%rd1066, %rd8355, %rd8310;
	setp.lt.u64 	%p745, %rd1066, %rd8355;
	selp.u64 	%rd8356, 1, 0, %p745;
	add.s64 	%rd8357, %rd8289, %rd8356;
	// begin inline asm
	mul.hi.u64 %rd8295, %rd8305, %rd29503;
	// end inline asm
	// begin inline asm
	mul.lo.u64 %rd8298, %rd8305, %rd29503;
	// end inline asm
	add.s64 	%rd8358, %rd8298, %rd8357;
	add.s64 	%rd1067, %rd8358, %rd8325;
	setp.lt.u64 	%p746, %rd1067, %rd8358;
	selp.u64 	%rd8359, 1, 0, %p746;
	add.s64 	%rd8360, %rd8295, %rd8359;
	// begin inline asm
	mul.hi.u64 %rd8301, %rd8305, %rd29502;
	// end inline asm
	// begin inline asm
	mul.lo.u64 %rd8304, %rd8305, %rd29502;
	// end inline asm
	add.s64 	%rd8361, %rd8304, %rd8360;
	add.s64 	%rd1068, %rd8361, %rd8340;
	setp.lt.u64 	%p747, %rd1068, %rd8361;
	selp.u64 	%rd8362, 1, 0, %p747;
	add.s64 	%rd1069, %rd8301, %rd8362;
	setp.eq.s64 	%p748, %rd1069, 0;
	@%p748 bra 	$L__BB3_224;
	add.s64 	%rd1070, %rd29475, %rd1069;
	setp.ge.u64 	%p749, %rd1070, %rd29475;
	mov.u64 	%rd29475, %rd1070;
	@%p749 bra 	$L__BB3_224;
	add.s64 	%rd29474, %rd29474, 1;
	setp.ne.s64 	%p750, %rd29474, 0;
	mov.u64 	%rd29475, %rd1070;
	@%p750 bra 	$L__BB3_224;
	add.s64 	%rd29473, %rd29473, 1;
	setp.eq.s64 	%p751, %rd29473, 0;
	selp.u64 	%rd8364, 1, 0, %p751;
	add.s64 	%rd29472, %rd29472, %rd8364;
	mov.b64 	%rd29474, 0;
	mov.u64 	%rd29475, %rd1070;
$L__BB3_224:
	ld.const.u64 	%rd8389, [_ZN3lux4cuda5bn2549BN254_INVE];
	mul.lo.s64 	%rd8387, %rd8389, %rd1066;
	// begin inline asm
	mul.hi.u64 %rd8365, %rd8387, %rd29505;
	// end inline asm
	// begin inline asm
	mul.lo.u64 %rd8368, %rd8387, %rd29505;
	// end inline asm
	not.b64 	%rd8390, %rd1066;
	setp.gt.u64 	%p752, %rd8368, %rd8390;
	selp.u64 	%rd8391, 1, 0, %p752;
	add.s64 	%rd8392, %rd8365, %rd8391;
	// begin inline asm
	mul.hi.u64 %rd8371, %rd8387, %rd29504;
	// end inline asm
	// begin inline asm
	mul.lo.u64 %rd8374, %rd8387, %rd29504;
	// end inline asm
	add.s64 	%rd8393, %rd8374, %rd8392;
	add.s64 	%rd1078, %rd8393, %rd1067;
	setp.lt.u64 	%p753, %rd1078, %rd8393;
	selp.u64 	%rd8394, 1, 0, %p753;
	add.s64 	%rd8395, %rd8371, %rd8394;
	// begin inline asm
	mul.hi.u64 %rd8377, %rd8387, %rd29503;
	// end inline asm
	// begin inline asm
	mul.lo.u64 %rd8380, %rd8387, %rd29503;
	// end inline asm
	add.s64 	%rd8396, %rd8380, %rd8395;
	add.s64 	%rd1079, %rd8396, %rd1068;
	setp.lt.u64 	%p754, %rd1079, %rd8396;
	selp.u64 	%rd8397, 1, 0, %p754;
	add.s64 	%rd8398, %rd8377, %rd8397;
	// begin inline asm
	mul.hi.u64 %rd8383, %rd8387, %rd29502;
	// end inline asm
	// begin inline asm
	mul.lo.u64 %rd8386, %rd8387, %rd29502;
	// end inline asm
	add.s64 	%rd8399, %rd8386, %rd8398;
	add.s64 	%rd1080, %rd8399, %rd29475;
	setp.lt.u64 	%p755, %rd1080, %rd8399;
	selp.u64 	%rd8400, 1, 0, %p755;
	add.s64 	%rd1081, %rd8383, %rd8400;
	setp.eq.s64 	%p756, %rd1081, 0;
	@%p756 bra 	$L__BB3_227;
	add.s64 	%rd1082, %rd29474, %rd1081;
	setp.ge.u64 	%p757, %rd1082, %rd29474;
	mov.u64 	%rd29474, %rd1082;
	@%p757 bra 	$L__BB3_227;
	add.s64 	%rd29473, %rd29473, 1;
	setp.eq.s64 	%p758, %rd29473, 0;
	selp.u64 	%rd8401, 1, 0, %p758;
	add.s64 	%rd29472, %rd29472, %rd8401;
$L__BB3_227:
	mul.lo.s64 	%rd8424, %rd8389, %rd1078;
	// begin inline asm
	mul.hi.u64 %rd8402, %rd8424, %rd29505;
	// end inline asm
	// begin inline asm
	mul.lo.u64 %rd8405, %rd8424, %rd29505;
	// end inline asm
	not.b64 	%rd8427, %rd1078;
	setp.gt.u64 	%p759, %rd8405, %rd8427;
	selp.u64 	%rd8428, 1, 0, %p759;
	add.s64 	%rd8429, %rd8402, %rd8428;
	// begin inline asm
	mul.hi.u64 %rd8408, %rd8424, %rd29504;
	// end inline asm
	// begin inline asm
	mul.lo.u64 %rd8411, %rd8424, %rd29504;
	// end inline asm
	add.s64 	%rd8430, %rd8411, %rd8429;
	add.s64 	%rd1088, %rd8430, %rd1079;
	setp.lt.u64 	%p760, %rd1088, %rd8430;
	selp.u64 	%rd8431, 1, 0, %p760;
	add.s64 	%rd8432, %rd8408, %rd8431;
	// begin inline asm
	mul.hi.u64 %rd8414, %rd8424, %rd29503;
	// end inline asm
	// begin inline asm
	mul.lo.u64 %rd8417, %rd8424, %rd29503;
	// end inline asm
	add.s64 	%rd8433, %rd8417, %rd8432;
	add.s64 	%rd1089, %rd8433, %rd1080;
	setp.lt.u64 	%p761, %rd1089, %rd8433;
	selp.u64 	%rd8434, 1, 0, %p761;
	add.s64 	%rd8435, %rd8414, %rd8434;
	// begin inline asm
	mul.hi.u64 %rd8420, %rd8424, %rd29502;
	// end inline asm
	// begin inline asm
	mul.lo.u64 %rd8423, %rd8424, %rd29502;
	// end inline asm
	add.s64 	%rd8436, %rd8423, %rd8435;
	add.s64 	%rd1090, %rd8436, %rd29474;
	setp.lt.u64 	%p762, %rd1090, %rd8436;
	selp.u64 	%rd8437, 1, 0, %p762;
	add.s64 	%rd1091, %rd8420, %rd8437;
	setp.eq.s64 	%p763, %rd1091, 0;
	@%p763 bra 	$L__BB3_229;
	add.s64 	%rd1092, %rd29473, %rd1091;
	setp.lt.u64 	%p764, %rd1092, %rd29473;
	selp.u64 	%rd8438, 1, 0, %p764;
	add.s64 	%rd29472, %rd29472, %rd8438;
	mov.u64 	%rd29473, %rd1092;
$L__BB3_229:
	mul.lo.s64 	%rd8461, %rd8389, %rd1088;
	// begin inline asm
	mul.hi.u64 %rd8439, %rd8461, %rd29505;
	// end inline asm
	// begin inline asm
	mul.lo.u64 %rd8442, %rd8461, %rd29505;
	// end inline asm
	not.b64 	%rd8584, %rd1088;
	setp.gt.u64 	%p765, %rd8442, %rd8584;
	selp.u64 	%rd8585, 1, 0, %p765;
	add.s64 	%rd8586, %rd8439, %rd8585;
	// begin inline asm
	mul.hi.u64 %rd8445, %rd8461, %rd29504;
	// end inline asm
	// begin inline asm
	mul.lo.u64 %rd8448, %rd8461, %rd29504;
	// end inline asm
	add.s64 	%rd8587, %rd8448, %rd8586;
	add.s64 	%rd8588, %rd8587, %rd1089;
	setp.lt.u64 	%p766, %rd8588, %rd8587;
	selp.u64 	%rd8589, 1, 0, %p766;
	add.s64 	%rd8590, %rd8445, %rd8589;
	// begin inline asm
	mul.hi.u64 %rd8451, %rd8461, %rd29503;
	// end inline asm
	// begin inline asm
	mul.lo.u64 %rd8454, %rd8461, %rd29503;
	// end inline asm
	add.s64 	%rd8591, %rd8454, %rd8590;
	add.s64 	%rd8592, %rd8591, %rd1090;
	setp.lt.u64 	%p767, %rd8592, %rd8591;
	selp.u64 	%rd8593, 1, 0, %p767;
	add.s64 	%rd8594, %rd8451, %rd8593;
	// begin inline asm
	mul.hi.u64 %rd8457, %rd8461, %rd29502;
	// end inline asm
	// begin inline asm
	mul.lo.u64 %rd8460, %rd8461, %rd29502;
	// end inline asm
	add.s64 	%rd8595, %rd8460, %rd8594;
	add.s64 	%rd8596, %rd8595, %rd29473;
	setp.lt.u64 	%p768, %rd8596, %rd8595;
	selp.u64 	%rd8597, 1, 0, %p768;
	add.s64 	%rd8598, %rd8457, %rd8597;
	add.s64 	%rd8599, %rd29472, %rd8598;
	ld.const.u64 	%rd8600, [_ZN3lux4cuda5bn2547BN254_PE];
	setp.lt.u64 	%p769, %rd8588, %rd8600;
	selp.u64 	%rd8601, 1, 0, %p769;
	selp.s64 	%rd8602, -1, 0, %p769;
	add.s64 	%rd8603, %rd8592, %rd8602;
	setp.lt.u64 	%p770, %rd8592, %rd8601;
	selp.u64 	%rd8604, 1, 0, %p770;
	ld.const.u64 	%rd8605, [_ZN3lux4cuda5bn2547BN254_PE+8];
	sub.s64 	%rd8606, %rd8603, %rd8605;
	setp.lt.u64 	%p771, %rd8603, %rd8605;
	selp.u64 	%rd8607, 1, 0, %p771;
	add.s64 	%rd8608, %rd8607, %rd8604;
	sub.s64 	%rd8609, %rd8596, %rd8608;
	setp.lt.u64 	%p772, %rd8596, %rd8608;
	selp.u64 	%rd8610, 1, 0, %p772;
	ld.const.u64 	%rd8611, [_ZN3lux4cuda5bn2547BN254_PE+16];
	sub.s64 	%rd8612, %rd8609, %rd8611;
	setp.lt.u64 	%p773, %rd8609, %rd8611;
	selp.u64 	%rd8613, 1, 0, %p773;
	add.s64 	%rd8614, %rd8613, %rd8610;
	sub.s64 	%rd8615, %rd8599, %rd8614;
	setp.ge.u64 	%p774, %rd8599, %rd8614;
	ld.const.u64 	%rd8616, [_ZN3lux4cuda5bn2547BN254_PE+24];
	sub.s64 	%rd8617, %rd8615, %rd8616;
	setp.ge.u64 	%p775, %rd8615, %rd8616;
	and.pred  	%p776, %p774, %p775;
	selp.b64 	%rd8618, %rd8600, 0, %p776;
	sub.s64 	%rd8485, %rd8588, %rd8618;
	selp.b64 	%rd8509, %rd8606, %rd8592, %p776;
	selp.b64 	%rd8533, %rd8612, %rd8596, %p776;
	selp.b64 	%rd8557, %rd8617, %rd8599, %p776;
	// begin inline asm
	mul.hi.u64 %rd8463, %rd8485, %rd29314;
	// end inline asm
	// begin inline asm
	mul.lo.u64 %rd8466, %rd8485, %rd29314;
	// end inline asm
	// begin inline asm
	mul.hi.u64 %rd8469, %rd8485, %rd29313;
	// end inline asm
	// begin inline asm
	mul.lo.u64 %rd8472, %rd8485, %rd29313;
	// end inline asm
	add.s64 	%rd8619, %rd8472, %rd8463;
	// begin inline asm
	mul.hi.u64 %rd8475, %rd8485, %rd29312;
	// end inline asm
	// begin inline asm
	mul.lo.u64 %rd8478, %rd8485, %rd29312;
	// end inline asm
	add.s64 	%rd8620, %rd8478, %rd8469;
	// begin inline asm
	mul.hi.u64 %rd8481, %rd8485, %rd29311;
	// end inline asm
	// begin inline asm
	mul.lo.u64 %rd8484, %rd8485, %rd29311;
	// end inline asm
	add.s64 	%rd8621, %rd8484, %rd8475;
	// begin inline asm
	mul.hi.u64 %rd8487, %rd8509, %rd29314;
	// end inline asm
	// begin inline asm
	mul.lo.u64 %rd8490, %rd8509, %rd29314;
	// end inline asm
	add.s64 	%rd8622, %rd8490, %rd8619;
	setp.lt.u64 	%p777, %rd8622, %rd8490;
	selp.u64 	%rd8623, 1, 0, %p777;
	add.s64 	%rd8624, %rd8487, %rd8623;
	// begin inline asm
	mul.hi.u64 %rd8493, %rd8509, %rd29313;
	// end inline asm
	// begin inline asm
	mul.lo.u64 %rd8496, %rd8509, %rd29313;
	// end inline asm
	add.s64 	%rd8625, %rd8496, %rd8624;
	add.s64 	%rd8626, %rd8625, %rd8620;
	setp.lt.u64 	%p778, %rd8626, %rd8625;
	selp.u64 	%rd8627, 1, 0, %p778;
	add.s64 	%rd8628, %rd8493, %rd8627;
	// begin inline asm
	mul.hi.u64 %rd8499, %rd8509, %rd29312;
	// end inline asm
	// begin inline asm
	mul.lo.u64 %rd8502, %rd8509, %rd29312;
	// end inline asm
	add.s64 	%rd8629, %rd8502, %rd8628;
	add.s64 	%rd8630, %rd8629, %rd8621;
	setp.lt.u64 	%p779, %rd8630, %rd8629;
	selp.u64 	%rd8631, 1, 0, %p779;
	add.s64 	%rd8632, %rd8499, %rd8631;
	// begin inline asm
	mul.hi.u64 %rd8505, %rd8509, %rd29311;
	// end inline asm
	// begin inline asm
	mul.lo.u64 %rd8508, %rd8509, %rd29311;
	// end inline asm
	add.s64 	%rd8633, %rd8508, %rd8632;
	add.s64 	%rd8634, %rd8633, %rd8481;
	setp.lt.u64 	%p780, %rd8634, %rd8633;
	selp.u64 	%rd8635, 1, 0, %p780;
	add.s64 	%rd8636, %rd8505, %rd8635;
	// begin inline asm
	mul.hi.u64 %rd8511, %rd8533, %rd29314;
	// end inline asm
	// begin inline asm
	mul.lo.u64 %rd8514, %rd8533, %rd29314;
	// end inline asm
	add.s64 	%rd8637, %rd8514, %rd8626;
	setp.lt.u64 	%p781, %rd8637, %rd8514;
	selp.u64 	%rd8638, 1, 0, %p781;
	add.s64 	%rd8639, %rd8511, %rd8638;
	// begin inline asm
	mul.hi.u64 %rd8517, %rd8533, %rd29313;
	// end inline asm
	// begin inline asm
	mul.lo.u64 %rd8520, %rd8533, %rd29313;
	// end inline asm
	add.s64 	%rd8640, %rd8520, %rd8639;
	add.s64 	%rd8641, %rd8640, %rd8630;
	setp.lt.u64 	%p782, %rd8641, %rd8640;
	selp.u64 	%rd8642, 1, 0, %p782;
	add.s64 	%rd8643, %rd8517, %rd8642;
	// begin inline asm
	mul.hi.u64 %rd8523, %rd8533, %rd29312;
	// end inline asm
	// begin inline asm
	mul.lo.u64 %rd8526, %rd8533, %rd29312;
	// end inline asm
	add.s64 	%rd8644, %rd8526, %rd8643;
	add.s64 	%rd8645, %rd8644, %rd8634;
	setp.lt.u64 	%p783, %rd8645, %rd8644;
	selp.u64 	%rd8646, 1, 0, %p783;
	add.s64 	%rd8647, %rd8523, %rd8646;
	// begin inline asm
	mul.hi.u64 %rd8529, %rd8533, %rd29311;
	// end inline asm
	// begin inline asm
	mul.lo.u64 %rd8532, %rd8533, %rd29311;
	// end inline asm
	add.s64 	%rd8648, %rd8532, %rd8647;
	add.s64 	%rd8649, %rd8648, %rd8636;
	setp.lt.u64 	%p784, %rd8649, %rd8648;
	selp.u64 	%rd8650, 1, 0, %p784;
	add.s64 	%rd8651, %rd8529, %rd8650;
	// begin inline asm
	mul.hi.u64 %rd8535, %rd8557, %rd29314;
	// end inline asm
	// begin inline asm
	mul.lo.u64 %rd8538, %rd8557, %rd29314;
	// end inline asm
	add.s64 	%rd8652, %rd8538, %rd8641;
	setp.lt.u64 	%p785, %rd8652, %rd8538;
	selp.u64 	%rd8653, 1, 0, %p785;
	add.s64 	%rd8654, %rd8535, %rd8653;
	// begin inline asm
	mul.hi.u64 %rd8541, %rd8557, %rd29313;
	// end inline asm
	// begin inline asm
	mul.lo.u64 %rd8544, %rd8557, %rd29313;
	// end inline asm
	add.s64 	%rd8655, %rd8544, %rd8654;
	add.s64 	%rd29484, %rd8655, %rd8645;
	setp.lt.u64 	%p786, %rd29484, %rd8655;
	selp.u64 	%rd8656, 1, 0, %p786;
	add.s64 	%rd8657, %rd8541, %rd8656;
	// begin inline asm
	mul.hi.u64 %rd8547, %rd8557, %rd29312;
	// end inline asm
	// begin inline asm
	mul.lo.u64 %rd8550, %rd8557, %rd29312;
	// end inline asm
	add.s64 	%rd8658, %rd8550, %rd8657;
	add.s64 	%rd29483, %rd8658, %rd8649;
	setp.lt.u64 	%p787, %rd29483, %rd8658;
	selp.u64 	%rd8659, 1, 0, %p787;
	add.s64 	%rd8660, %rd8547, %rd8659;
	// begin inline asm
	mul.hi.u64 %rd8553, %rd8557, %rd29311;
	// end inline asm
	// begin inline asm
	mul.lo.u64 %rd8556, %rd8557, %rd29311;
	// end inline asm
	add.s64 	%rd8661, %rd8556, %rd8660;
	add.s64 	%rd29482, %rd8661, %rd8651;
	setp.lt.u64 	%p788, %rd29482, %rd8661;
	selp.u64 	%rd8662, 1, 0, %p788;
	add.s64 	%rd29481, %rd8553, %rd8662;
	mul.lo.s64 	%rd8581, %rd8389, %rd8466;
	// begin inline asm
	mul.hi.u64 %rd8559, %rd8581, %rd29505;
	// end inline asm
	// begin inline asm
	mul.lo.u64 %rd8562, %rd8581, %rd29505;
	// end inline asm
	not.b64 	%rd8663, %rd8466;
	setp.gt.u64 	%p789, %rd8562, %rd8663;
	selp.u64 	%rd8664, 1, 0, %p789;
	add.s64 	%rd8665, %rd8559, %rd8664;
	// begin inline asm
	mul.hi.u64 %rd8565, %rd8581, %rd29504;
	// end inline asm
	// begin inline asm
	mul.lo.u64 %rd8568, %rd8581, %rd29504;
	// end inline asm
	add.s64 	%rd8666, %rd8568, %rd8665;
	add.s64 	%rd1100, %rd8666, %rd8622;
	setp.lt.u64 	%p790, %rd1100, %rd8666;
	selp.u64 	%rd8667, 1, 0, %p790;
	add.s64 	%rd8668, %rd8565, %rd8667;
	// begin inline asm
	mul.hi.u64 %rd8571, %rd8581, %rd29503;
	// end inline asm
	// begin inline asm
	mul.lo.u64 %rd8574, %rd8581, %rd29503;
	// end inline asm
	add.s64 	%rd8669, %rd8574, %rd8668;
	add.s64 	%rd1101, %rd8669, %rd8637;
	setp.lt.u64 	%p791, %rd1101, %rd8669;
	selp.u64 	%rd8670, 1, 0, %p791;
	add.s64 	%rd8671, %rd8571, %rd8670;
	// begin inline asm
	mul.hi.u64 %rd8577, %rd8581, %rd29502;
	// end inline asm
	// begin inline asm
	mul.lo.u64 %rd8580, %rd8581, %rd29502;
	// end inline asm
	add.s64 	%rd8672, %rd8580, %rd8671;
	add.s64 	%rd1102, %rd8672, %rd8652;
	setp.lt.u64 	%p792, %rd1102, %rd8672;
	selp.u64 	%rd8673, 1, 0, %p792;
	add.s64 	%rd1103, %rd8577, %rd8673;
	setp.eq.s64 	%p793, %rd1103, 0;
	@%p793 bra 	$L__BB3_233;
	add.s64 	%rd1104, %rd29484, %rd1103;
	setp.ge.u64 	%p794, %rd1104, %rd29484;
	mov.u64 	%rd29484, %rd1104;
	@%p794 bra 	$L__BB3_233;
	add.s64 	%rd29483, %rd29483, 1;
	setp.ne.s64 	%p795, %rd29483, 0;
	mov.u64 	%rd29484, %rd1104;
	@%p795 bra 	$L__BB3_233;
	add.s64 	%rd29482, %rd29482, 1;
	setp.eq.s64 	%p796, %rd29482, 0;
	selp.u64 	%rd8675, 1, 0, %p796;
	add.s64 	%rd29481, %rd29481, %rd8675;
	mov.b64 	%rd29483, 0;
	mov.u64 	%rd29484, %rd1104;
$L__BB3_233:
	mul.lo.s64 	%rd8698, %rd8389, %rd1100;
	// begin inline asm
	mul.hi.u64 %rd8676, %rd8698, %rd29505;
	// end inline asm
	// begin inline asm
	mul.lo.u64 %rd8679, %rd8698, %rd29505;
	// end inline asm
	not.b64 	%rd8701, %rd1100;
	setp.gt.u64 	%p797, %rd8679, %rd8701;
	selp.u64 	%rd8702, 1, 0, %p797;
	add.s64 	%rd8703, %rd8676, %rd8702;
	// begin inline asm
	mul.hi.u64 %rd8682, %rd8698, %rd29504;
	// end inline asm
	// begin inline asm
	mul.lo.u64 %rd8685, %rd8698, %rd29504;
	// end inline asm
	add.s64 	%rd8704, %rd8685, %rd8703;
	add.s64 	%rd1112, %rd8704, %rd1101;
	setp.lt.u64 	%p798, %rd1112, %rd8704;
	selp.u64 	%rd8705, 1, 0, %p798;
	add.s64 	%rd8706, %rd8682, %rd8705;
	// begin inline asm
	mul.hi.u64 %rd8688, %rd8698, %rd29503;
	// end inline asm
	// begin inline asm
	mul.lo.u64 %rd8691, %rd8698, %rd29503;
	// end inline asm
	add.s64 	%rd8707, %rd8691, %rd8706;
	add.s64 	%rd1113, %rd8707, %rd1102;
	setp.lt.u64 	%p799, %rd1113, %rd8707;
	selp.u64 	%rd8708, 1, 0, %p799;
	add.s64 	%rd8709, %rd8688, %rd8708;
	// begin inline asm
	mul.hi.u64 %rd8694, %rd8698, %rd29502;
	// end inline asm
	// begin inline asm
	mul.lo.u64 %rd8697, %rd8698, %rd29502;
	// end inline asm
	add.s64 	%rd8710, %rd8697, %rd8709;
	add.s64 	%rd1114, %rd8710, %rd29484;
	setp.lt.u64 	%p800, %rd1114, %rd8710;
	selp.u64 	%rd8711, 1, 0, %p800;
	add.s64 	%rd1115, %rd8694, %rd8711;
	setp.eq.s64 	%p801, %rd1115, 0;
	@%p801 bra 	$L__BB3_236;
	add.s64 	%rd1116, %rd29483, %rd1115;
	setp.ge.u64 	%p802, %rd1116, %rd29483;
	mov.u64 	%rd29483, %rd1116;
	@%p802 bra 	$L__BB3_236;
	add.s64 	%rd29482, %rd29482, 1;
	setp.eq.s64 	%p803, %rd29482, 0;
	selp.u64 	%rd8712, 1, 0, %p803;
	add.s64 	%rd29481, %rd29481, %rd8712;
$L__BB3_236:
	mul.lo.s64 	%rd8735, %rd8389, %rd1112;
	// begin inline asm
	mul.hi.u64 %rd8713, %rd8735, %rd29505;
	// end inline asm
	// begin inline asm
	mul.lo.u64 %rd8716, %rd8735, %rd29505;
	// end inline asm
	not.b64 	%rd8738, %rd1112;
	setp.gt.u64 	%p804, %rd8716, %rd8738;
	selp.u64 	%rd8739, 1, 0, %p804;
	add.s64 	%rd8740, %rd8713, %rd8739;
	// begin inline asm
	mul.hi.u64 %rd8719, %rd8735, %rd29504;
	// end inline asm
	// begin inline asm
	mul.lo.u64 %rd8722, %rd8735, %rd29504;
	// end inline asm
	add.s64 	%rd8741, %rd8722, %rd8740;
	add.s64 	%rd1122, %rd8741, %rd1113;
	setp.lt.u64 	%p805, %rd1122, %rd8741;
	selp.u64 	%rd8742, 1, 0, %p805;
	add.s64 	%rd8743, %rd8719, %rd8742;
	// begin inline asm
	mul.hi.u64 %rd8725, %rd8735, %rd29503;
	// end inline asm
	// begin inline asm
	mul.lo.u64 %rd8728, %rd8735, %rd29503;
	// end inline asm
	add.s64 	%rd8744, %rd8728, %rd8743;
	add.s64 	%rd1123, %rd8744, %rd1114;
	setp.lt.u64 	%p806, %rd1123, %rd8744;
	selp.u64 	%rd8745, 1, 0, %p806;
	add.s64 	%rd8746, %rd8725, %rd8745;
	// begin inline asm
	mul.hi.u64 %rd8731, %rd8735, %rd29502;
	// end inline asm
	// begin inline asm
	mul.lo.u64 %rd8734, %rd8735, %rd29502;
	// end inline asm
	add.s64 	%rd8747, %rd8734, %rd8746;
	add.s64 	%rd1124, %rd8747, %rd29483;
	setp.lt.u64 	%p807, %rd1124, %rd8747;
	selp.u64 	%rd8748, 1, 0, %p807;
	add.s64 	%rd1125, %rd8731, %rd8748;
	setp.eq.s64 	%p808, %rd1125, 0;
	@%p808 bra 	$L__BB3_238;
	add.s64 	%rd1126, %rd29482, %rd1125;
	setp.lt.u64 	%p809, %rd1126, %rd29482;
	selp.u64 	%rd8749, 1, 0, %p809;
	add.s64 	%rd29481, %rd29481, %rd8749;
	mov.u64 	%rd29482, %rd1126;
$L__BB3_238:
	mul.lo.s64 	%rd8772, %rd8389, %rd1122;
	// begin inline asm
	mul.hi.u64 %rd8750, %rd8772, %rd29505;
	// end inline asm
	// begin inline asm
	mul.lo.u64 %rd8753, %rd8772, %rd29505;
	// end inline asm
	not.b64 	%rd8775, %rd1122;
	setp.gt.u64 	%p810, %rd8753, %rd8775;
	selp.u64 	%rd8776, 1, 0, %p810;
	add.s64 	%rd8777, %rd8750, %rd8776;
	// begin inline asm
	mul.hi.u64 %rd8756, %rd8772, %rd29504;
	// end inline asm
	// begin inline asm
	mul.lo.u64 %rd8759, %rd8772, %rd29504;
	// end inline asm
	add.s64 	%rd8778, %rd8759, %rd8777;
	add.s64 	%rd8779, %rd8778, %rd1123;
	setp.lt.u64 	%p811, %rd8779, %rd8778;
	selp.u64 	%rd8780, 1, 0, %p811;
	add.s64 	%rd8781, %rd8756, %rd8780;
	// begin inline asm
	mul.hi.u64 %rd8762, %rd8772, %rd29503;
	// end inline asm
	// begin inline asm
	mul.lo.u64 %rd8765, %rd8772, %rd29503;
	// end inline asm
	add.s64 	%rd8782, %rd8765, %rd8781;
	add.s64 	%rd8783, %rd8782, %rd1124;
	setp.lt.u64 	%p812, %rd8783, %rd8782;
	selp.u64 	%rd8784, 1, 0, %p812;
	add.s64 	%rd8785, %rd8762, %rd8784;
	// begin inline asm
	mul.hi.u64 %rd8768, %rd8772, %rd29502;
	// end inline asm
	// begin inline asm
	mul.lo.u64 %rd8771, %rd8772, %rd29502;
	// end inline asm
	add.s64 	%rd8786, %rd8771, %rd8785;
	add.s64 	%rd8787, %rd8786, %rd29482;
	setp.lt.u64 	%p813, %rd8787, %rd8786;
	selp.u64 	%rd8788, 1, 0, %p813;
	add.s64 	%rd8789, %rd8768, %rd8788;
	add.s64 	%rd8790, %rd29481, %rd8789;
	setp.lt.u64 	%p814, %rd8779, %rd8600;
	selp.u64 	%rd8792, 1, 0, %p814;
	selp.s64 	%rd8793, -1, 0, %p814;
	add.s64 	%rd8794, %rd8783, %rd8793;
	setp.lt.u64 	%p815, %rd8783, %rd8792;
	selp.u64 	%rd8795, 1, 0, %p815;
	sub.s64 	%rd8797, %rd8794, %rd8605;
	setp.lt.u64 	%p816, %rd8794, %rd8605;
	selp.u64 	%rd8798, 1, 0, %p816;
	add.s64 	%rd8799, %rd8798, %rd8795;
	sub.s64 	%rd8800, %rd8787, %rd8799;
	setp.lt.u64 	%p817, %rd8787, %rd8799;
	selp.u64 	%rd8801, 1, 0, %p817;
	ld.const.u64 	%rd8802, [_ZN3lux4cuda5bn2547BN254_PE+16];
	sub.s64 	%rd8803, %rd8800, %rd8802;
	setp.lt.u64 	%p818, %rd8800, %rd8802;
	selp.u64 	%rd8804, 1, 0, %p818;
	add.s64 	%rd8805, %rd8804, %rd8801;
	sub.s64 	%rd8806, %rd8790, %rd8805;
	setp.ge.u64 	%p819, %rd8790, %rd8805;
	ld.const.u64 	%rd8807, [_ZN3lux4cuda5bn2547BN254_PE+24];
	sub.s64 	%rd8808, %rd8806, %rd8807;
	setp.ge.u64 	%p820, %rd8806, %rd8807;
	and.pred  	%p821, %p819, %p820;
	selp.b64 	%rd8809, %rd8600, 0, %p821;
	sub.s64 	%rd29509, %rd8779, %rd8809;
	selp.b64 	%rd29508, %rd8797, %rd8783, %p821;
	selp.b64 	%rd29507, %rd8803, %rd8787, %p821;
	selp.b64 	%rd29506, %rd8808, %rd8790, %p821;
$L__BB3_239:
	or.b64  	%rd11409, %rd29229, %rd29228;
	or.b64  	%rd11410, %rd11409, %rd29227;
	or.b64  	%rd11411, %rd11410, %rd29226;
	mov.b64 	%rd29629, 0;
	setp.eq.s64 	%p1357, %rd11411, 0;
	mov.u64 	%rd29630, %rd29629;
	mov.u64 	%rd29631, %rd29629;
	mov.u64 	%rd29632, %rd29629;
	@%p1357 bra 	$L__BB3_314;
	// begin inline asm
	mul.hi.u64 %rd11412, %rd29621, %rd29621;
	// end inline asm
	// begin inline asm
	mul.lo.u64 %rd11415, %rd29621, %rd29621;
	// end inline asm
	// begin inline asm
	mul.hi.u64 %rd11418, %rd29621, %rd29622;
	// end inline asm
	// begin inline asm
	mul.lo.u64 %rd11421, %rd29621, %rd29622;
	// end inline asm
	add.s64 	%rd11532, %rd11421, %rd11412;
	// begin inline asm
	mul.hi.u64 %rd11424, %rd29621, %rd29623;
	// end inline asm
	// begin inline asm
	mul.lo.u64 %rd11427, %rd29621, %rd29623;
	// end inline asm
	add.s64 	%rd11533, %rd11427, %rd11418;
	// begin inline asm
	mul.hi.u64 %rd11430, %rd29621, %rd29624;
	// end inline asm
	// begin inline asm
	mul.lo.u64 %rd11433, %rd29621, %rd29624;
	// end inline asm
	add.s64 	%rd11534, %rd11433, %rd11424;
	// begin inline asm
	mul.hi.u64 %rd11436, %rd29622, %rd29621;
	// end inline asm
	// begin inline asm
	mul.lo.u64 %rd11439, %rd29622, %rd29621;
	// end inline asm
	add.s64 	%rd11535, %rd11439, %rd11532;
	setp.lt.u64 	%p1358, %rd11535, %rd11439;
	selp.u64 	%rd11536, 1, 0, %p1358;
	add.s64 	%rd11537, %rd11436, %rd11536;
	// begin inline asm
	mul.hi.u64 %rd11442, %rd29622, %rd29622;
	// end inline asm
	// begin inline asm
	mul.lo.u64 %rd11445, %rd29622, %rd29622;
	// end inline asm
	add.s64 	%rd11538, %rd11445, %rd11537;
	add.s64 	%rd11539, %rd11538, %rd11533;
	setp.lt.u64 	%p1359, %rd11539, %rd11538;
	selp.u64 	%rd11540, 1, 0, %p1359;
	add.s64 	%rd11541, %rd11442, %rd11540;
	// begin inline asm
	mul.hi.u64 %rd11448, %rd29622, %rd29623;
	// end inline asm
	// begin inline asm
	mul.lo.u64 %rd11451, %rd29622, %rd29623;
	// end inline asm
	add.s64 	%rd11542, %rd11451, %rd11541;
	add.s64 	%rd11543, %rd11542, %rd11534;
	setp.lt.u64 	%p1360, %rd11543, %rd11542;
	selp.u64 	%rd11544, 1, 0, %p1360;
	add.s64 	%rd11545, %rd11448, %rd11544;
	// begin inline asm
	mul.hi.u64 %rd11454, %rd29622, %rd29624;
	// end inline asm
	// begin inline asm
	mul.lo.u64 %rd11457, %rd29622, %rd29624;
	// end inline asm
	add.s64 	%rd11546, %rd11457, %rd11545;
	add.s64 	%rd11547, %rd11546, %rd11430;
	setp.lt.u64 	%p1361, %rd11547, %rd11546;
	selp.u64 	%rd11548, 1, 0, %p1361;
	add.s64 	%rd11549, %rd11454, %rd11548;
	// begin inline asm
	mul.hi.u64 %rd11460, %rd29623, %rd29621;
	// end inline asm
	// begin inline asm
	mul.lo.u64 %rd11463, %rd29623, %rd29621;
	// end inline asm
	add.s64 	%rd11550, %rd11463, %rd11539;
	setp.lt.u64 	%p1362, %rd11550, %rd11463;
	selp.u64 	%rd11551, 1, 0, %p1362;
	add.s64 	%rd11552, %rd11460, %rd11551;
	// begin inline asm
	mul.hi.u64 %rd11466, %rd29623, %rd29622;
	// end inline asm
	// begin inline asm
	mul.lo.u64 %rd11469, %rd29623, %rd29622;
	// end inline asm
	add.s64 	%rd11553, %rd11469, %rd11552;
	add.s64 	%rd11554, %rd11553, %rd11543;
	setp.lt.u64 	%p1363, %rd11554, %rd11553;
	selp.u64 	%rd11555, 1, 0, %p1363;
	add.s64 	%rd11556, %rd11466, %rd11555;
	// begin inline asm
	mul.hi.u64 %rd11472, %rd29623, %rd29623;
	// end inline asm
	// begin inline asm
	mul.lo.u64 %rd11475, %rd29623, %rd29623;
	// end inline asm
	add.s64 	%rd11557, %rd11475, %rd11556;
	add.s64 	%rd11558, %rd11557, %rd11547;
	setp.lt.u64 	%p1364, %rd11558, %rd11557;
	selp.u64 	%rd11559, 1, 0, %p1364;
	add.s64 	%rd11560, %rd11472, %rd11559;
	// begin inline asm
	mul.hi.u64 %rd11478, %rd29623, %rd29624;
	// end inline asm
	// begin inline asm
	mul.lo.u64 %rd11481, %rd29623, %rd29624;
	// end inline asm
	add.s64 	%rd11561, %rd11481, %rd11560;
	add.s64 	%rd11562, %rd11561, %rd11549;
	setp.lt.u64 	%p1365, %rd11562, %rd11561;
	selp.u64 	%rd11563, 1, 0, %p1365;
	add.s64 	%rd11564, %rd11478, %rd11563;
	// begin inline asm
	mul.hi.u64 %rd11484, %rd29624, %rd29621;
	// end inline asm
	// begin inline asm
	mul.lo.u64 %rd11487, %rd29624, %rd29621;
	// end inline asm
	add.s64 	%rd11565, %rd11487, %rd11554;
	setp.lt.u64 	%p1366, %rd11565, %rd11487;
	selp.u64 	%rd11566, 1, 0, %p1366;
	add.s64 	%rd11567, %rd11484, %rd11566;
	// begin inline asm
	mul.hi.u64 %rd11490, %rd29624, %rd29622;
	// end inline asm
	// begin inline asm
	mul.lo.u64 %rd11493, %rd29624, %rd29622;
	// end inline asm
	add.s64 	%rd11568, %rd11493, %rd11567;
	add.s64 	%rd29521, %rd11568, %rd11558;
	setp.lt.u64 	%p1367, %rd29521, %rd11568;
	selp.u64 	%rd11569, 1, 0, %p1367;
	add.s64 	%rd11570, %rd11490, %rd11569;
	// begin inline asm
	mul.hi.u64 %rd11496, %rd29624, %rd29623;
	// end inline asm
	// begin inline asm
	mul.lo.u64 %rd11499, %rd29624, %rd29623;
	// end inline asm
	add.s64 	%rd11571, %rd11499, %rd11570;
	add.s64 	%rd29520, %rd11571, %rd11562;
	setp.lt.u64 	%p1368, %rd29520, %rd11571;
	selp.u64 	%rd11572, 1, 0, %p1368;
	add.s64 	%rd11573, %rd11496, %rd11572;
	// begin inline asm
	mul.hi.u64 %rd11502, %rd29624, %rd29624;
	// end inline asm
	// begin inline asm
	mul.lo.u64 %rd11505, %rd29624, %rd29624;
	// end inline asm
	add.s64 	%rd11574, %rd11505, %rd11573;
	add.s64 	%rd29519, %rd11574, %rd11564;
	setp.lt.u64 	%p1369, %rd29519, %rd11574;
	selp.u64 	%rd11575, 1, 0, %p1369;
	add.s64 	%rd29518, %rd11502, %rd11575;
	ld.const.u64 	%rd1166, [_ZN3lux4cuda5bn2549BN254_INVE];
	mul.lo.s64 	%rd11530, %rd1166, %rd11415;
	// begin inline asm
	mul.hi.u64 %rd11508, %rd11530, %rd29505;
	// end inline asm
	// begin inline asm
	mul.lo.u64 %rd11511, %rd11530, %rd29505;
	// end inline asm
	not.b64 	%rd11576, %rd11415;
	setp.gt.u64 	%p1370, %rd11511, %rd11576;
	selp.u64 	%rd11577, 1, 0, %p1370;
	add.s64 	%rd11578, %rd11508, %rd11577;
	// begin inline asm
	mul.hi.u64 %rd11514, %rd11530, %rd29504;
	// end inline asm
	// begin inline asm
	mul.lo.u64 %rd11517, %rd11530, %rd29504;
	// end inline asm
	add.s64 	%rd11579, %rd11517, %rd11578;
	add.s64 	%rd1167, %rd11579, %rd11535;
	setp.lt.u64 	%p1371, %rd1167, %rd11579;
	selp.u64 	%rd11580, 1, 0, %p1371;
	add.s64 	%rd11581, %rd11514, %rd11580;
	// begin inline asm
	mul.hi.u64 %rd11520, %rd11530, %rd29503;
	// end inline asm
	// begin inline asm
	mul.lo.u64 %rd11523, %rd11530, %rd29503;
	// end inline asm
	add.s64 	%rd11582, %rd11523, %rd11581;
	add.s64 	%rd1168, %rd11582, %rd11550;
	setp.lt.u64 	%p1372, %rd1168, %rd11582;
	selp.u64 	%rd11583, 1, 0, %p1372;
	add.s64 	%rd11584, %rd11520, %rd11583;
	// begin inline asm
	mul.hi.u64 %rd11526, %rd11530, %rd29502;
	// end inline asm
	// begin inline asm
	mul.lo.u64 %rd11529, %rd11530, %rd29502;
	// end inline asm
	add.s64 	%rd11585, %rd11529, %rd11584;
	add.s64 	%rd1169, %rd11585, %rd11565;
	setp.lt.u64 	%p1373, %rd1169, %rd11585;
	selp.u64 	%rd11586, 1, 0, %p1373;
	add.s64 	%rd1170, %rd11526, %rd11586;
	setp.eq.s64 	%p1374, %rd1170, 0;
	@%p1374 bra 	$L__BB3_244;
	add.s64 	%rd1171, %rd29521, %rd1170;
	setp.ge.u64 	%p1375, %rd1171, %rd29521;
	mov.u64 	%rd29521, %rd1171;
	@%p1375 bra 	$L__BB3_244;
	add.s64 	%rd29520, %rd29520, 1;
	setp.ne.s64 	%p1376, %rd29520, 0;
	mov.u64 	%rd29521, %rd1171;
	@%p1376 bra 	$L__BB3_244;
	add.s64 	%rd29519, %rd29519, 1;
	setp.eq.s64 	%p1377, %rd29519, 0;
	selp.u64 	%rd11588, 1, 0, %p1377;
	add.s64 	%rd29518, %rd29518, %rd11588;
	mov.b64 	%rd29520, 0;
	mov.u64 	%rd29521, %rd1171;
$L__BB3_244:
	mul.lo.s64 	%rd11611, %rd1166, %rd1167;
	ld.const.u64 	%rd1179, [_ZN3lux4cuda5bn2547BN254_PE];
	// begin inline asm
	mul.hi.u64 %rd11589, %rd11611, %rd1179;
	// end inline asm
	// begin inline asm
	mul.lo.u64 %rd11592, %rd11611, %rd1179;
	// end inline asm
	not.b64 	%rd11613, %rd1167;
	setp.gt.u64 	%p1378, %rd11592, %rd11613;
	selp.u64 	%rd11614, 1, 0, %p1378;
	add.s64 	%rd11615, %rd11589, %rd11614;
	ld.const.u64 	%rd1180, [_ZN3lux4cuda5bn2547BN254_PE+8];
	// begin inline asm
	mul.hi.u64 %rd11595, %rd11611, %rd1180;
	// end inline asm
	// begin inline asm
	mul.lo.u64 %rd11598, %rd11611, %rd1180;
	// end inline asm
	add.s64 	%rd11616, %rd11598, %rd11615;
	add.s64 	%rd1181, %rd11616, %rd1168;
	setp.lt.u64 	%p1379, %rd1181, %rd11616;
	selp.u64 	%rd11617, 1, 0, %p1379;
	add.s64 	%rd11618, %rd11595, %rd11617;
	ld.const.u64 	%rd1182, [_ZN3lux4cuda5bn2547BN254_PE+16];
	// begin inline asm
	mul.hi.u64 %rd11601, %rd11611, %rd1182;
	// end inline asm
	// begin inline asm
	mul.lo.u64 %rd11604, %rd11611, %rd1182;
	// end inline asm
	add.s64 	%rd11619, %rd11604, %rd11618;
	add.s64 	%rd1183, %rd11619, %rd1169;
	setp.lt.u64 	%p1380, %rd1183, %rd11619;
	selp.u64 	%rd11620, 1, 0, %p1380;
	add.s64 	%rd11621, %rd11601, %rd11620;
	ld.const.u64 	%rd1184, [_ZN3lux4cuda5bn2547BN254_PE+24];
	// begin inline asm
	mul.hi.u64 %rd11607, %rd11611, %rd1184;
	// end inline asm
	// begin inline asm
	mul.lo.u64 %rd11610, %rd11611, %rd1184;
	// end inline asm
	add.s64 	%rd11622, %rd11610, %rd11621;
	add.s64 	%rd1185, %rd11622, %rd29521;
	setp.lt.u64 	%p1381, %rd1185, %rd11622;
	selp.u64 	%rd11623, 1, 0, %p1381;
	add.s64 	%rd1186, %rd11607, %rd11623;
	setp.eq.s64 	%p1382, %rd1186, 0;
	@%p1382 bra 	$L__BB3_247;
	add.s64 	%rd1187, %rd29520, %rd1186;
	setp.ge.u64 	%p1383, %rd1187, %rd29520;
	mov.u64 	%rd29520, %rd1187;
	@%p1383 bra 	$L__BB3_247;
	add.s64 	%rd29519, %rd29519, 1;
	setp.eq.s64 	%p1384, %rd29519, 0;
	selp.u64 	%rd11624, 1, 0, %p1384;
	add.s64 	%rd29518, %rd29518, %rd11624;
$L__BB3_247:
	mul.lo.s64 	%rd11647, %rd1166, %rd1181;
	// begin inline asm
	mul.hi.u64 %rd11625, %rd11647, %rd1179;
	// end inline asm
	// begin inline asm
	mul.lo.u64 %rd11628, %rd11647, %rd1179;
	// end inline asm
	not.b64 	%rd11649, %rd1181;
	setp.gt.u64 	%p1385, %rd11628, %rd11649;
	selp.u64 	%rd11650, 1, 0, %p1385;
	add.s64 	%rd11651, %rd11625, %rd11650;
	// begin inline asm
	mul.hi.u64 %rd11631, %rd11647, %rd1180;
	// end inline asm
	// begin inline asm
	mul.lo.u64 %rd11634, %rd11647, %rd1180;
	// end inline asm
	add.s64 	%rd11652, %rd11634, %rd11651;
	add.s64 	%rd1193, %rd11652, %rd1183;
	setp.lt.u64 	%p1386, %rd1193, %rd11652;
	selp.u64 	%rd11653, 1, 0, %p1386;
	add.s64 	%rd11654, %rd11631, %rd11653;
	// begin inline asm
	mul.hi.u64 %rd11637, %rd11647, %rd1182;
	// end inline asm
	// begin inline asm
	mul.lo.u64 %rd11640, %rd11647, %rd1182;
	// end inline asm
	add.s64 	%rd11655, %rd11640, %rd11654;
	add.s64 	%rd1194, %rd11655, %rd1185;
	setp.lt.u64 	%p1387, %rd1194, %rd11655;
	selp.u64 	%rd11656, 1, 0, %p1387;
	add.s64 	%rd11657, %rd11637, %rd11656;
	// begin inline asm
	mul.hi.u64 %rd11643, %rd11647, %rd1184;
	// end inline asm
	// begin inline asm
	mul.lo.u64 %rd11646, %rd11647, %rd1184;
	// end inline asm
	add.s64 	%rd11658, %rd11646, %rd11657;
	add.s64 	%rd1195, %rd11658, %rd29520;
	setp.lt.u64 	%p1388, %rd1195, %rd11658;
	selp.u64 	%rd11659, 1, 0, %p1388;
	add.s64 	%rd1196, %rd11643, %rd11659;
	setp.eq.s64 	%p1389, %rd1196, 0;
	@%p1389 bra 	$L__BB3_249;
	add.s64 	%rd1197, %rd29519, %rd1196;
	setp.lt.u64 	%p1390, %rd1197, %rd29519;
	selp.u64 	%rd11660, 1, 0, %p1390;
	add.s64 	%rd29518, %rd29518, %rd11660;
	mov.u64 	%rd29519, %rd1197;
$L__BB3_249:
	mul.lo.s64 	%rd11683, %rd1166, %rd1193;
	// begin inline asm
	mul.hi.u64 %rd11661, %rd11683, %rd1179;
	// end inline asm
	// begin inline asm
	mul.lo.u64 %rd11664, %rd11683, %rd1179;
	// end inline asm
	not.b64 	%rd11806, %rd1193;
	setp.gt.u64 	%p1391, %rd11664, %rd11806;
	selp.u64 	%rd11807, 1, 0, %p1391;
	add.s64 	%rd11808, %rd11661, %rd11807;
	// begin inline asm
	mul.hi.u64 %rd11667, %rd11683, %rd1180;
	// end inline asm
	// begin inline asm
	mul.lo.u64 %rd11670, %rd11683, %rd1180;
	// end inline asm
	add.s64 	%rd11809, %rd11670, %rd11808;
	add.s64 	%rd11810, %rd11809, %rd1194;
	setp.lt.u64 	%p1392, %rd11810, %rd11809;
	selp.u64 	%rd11811, 1, 0, %p1392;
	add.s64 	%rd11812, %rd11667, %rd11811;
	// begin inline asm
	mul.hi.u64 %rd11673, %rd11683, %rd1182;
	// end inline asm
	// begin inline asm
	mul.lo.u64 %rd11676, %rd11683, %rd1182;
	// end inline asm
	add.s64 	%rd11813, %rd11676, %rd11812;
	add.s64 	%rd11814, %rd11813, %rd1195;
	setp.lt.u64 	%p1393, %rd11814, %rd11813;
	selp.u64 	%rd11815, 1, 0, %p1393;
	add.s64 	%rd11816, %rd11673, %rd11815;
	// begin inline asm
	mul.hi.u64 %rd11679, %rd11683, %rd1184;
	// end inline asm
	// begin inline asm
	mul.lo.u64 %rd11682, %rd11683, %rd1184;
	// end inline asm
	add.s64 	%rd11817, %rd11682, %rd11816;
	add.s64 	%rd11818, %rd11817, %rd29519;
	setp.lt.u64 	%p1394, %rd11818, %rd11817;
	selp.u64 	%rd11819, 1, 0, %p1394;
	add.s64 	%rd11820, %rd11679, %rd11819;
	add.s64 	%rd11821, %rd29518, %rd11820;
	setp.lt.u64 	%p1395, %rd11810, %rd1179;
	selp.u64 	%rd11822, 1, 0, %p1395;
	selp.s64 	%rd11823, -1, 0, %p1395;
	add.s64 	%rd11824, %rd11814, %rd11823;
	setp.lt.u64 	%p1396, %rd11814, %rd11822;
	selp.u64 	%rd11825, 1, 0, %p1396;
	sub.s64 	%rd11826, %rd11824, %rd1180;
	setp.lt.u64 	%p1397, %rd11824, %rd1180;
	selp.u64 	%rd11827, 1, 0, %p1397;
	add.s64 	%rd11828, %rd11827, %rd11825;
	sub.s64 	%rd11829, %rd11818, %rd11828;
	setp.lt.u64 	%p1398, %rd11818, %rd11828;
	selp.u64 	%rd11830, 1, 0, %p1398;
	sub.s64 	%rd11831, %rd11829, %rd1182;
	setp.lt.u64 	%p1399, %rd11829, %rd1182;
	selp.u64 	%rd11832, 1, 0, %p1399;
	add.s64 	%rd11833, %rd11832, %rd11830;
	sub.s64 	%rd11834, %rd11821, %rd11833;
	setp.ge.u64 	%p1400, %rd11821, %rd11833;
	sub.s64 	%rd11835, %rd11834, %rd1184;
	setp.ge.u64 	%p1401, %rd11834, %rd1184;
	and.pred  	%p1402, %p1400, %p1401;
	selp.b64 	%rd11836, %rd1179, 0, %p1402;
	sub.s64 	%rd1202, %rd11810, %rd11836;
	selp.b64 	%rd1203, %rd11826, %rd11814, %p1402;
	selp.b64 	%rd1204, %rd11831, %rd11818, %p1402;
	selp.b64 	%rd1205, %rd11835, %rd11821, %p1402;
	// begin inline asm
	mul.hi.u64 %rd11685, %rd29625, %rd29625;
	// end inline asm
	// begin inline asm
	mul.lo.u64 %rd11688, %rd29625, %rd29625;
	// end inline asm
	// begin inline asm
	mul.hi.u64 %rd11691, %rd29625, %rd29626;
	// end inline asm
	// begin inline asm
	mul.lo.u64 %rd11694, %rd29625, %rd29626;
	// end inline asm
	add.s64 	%rd11837, %rd11694, %rd11685;
	// begin inline asm
	mul.hi.u64 %rd11697, %rd29625, %rd29627;
	// end inline asm
	// begin inline asm
	mul.lo.u64 %rd11700, %rd29625, %rd29627;
	// end inline asm
	add.s64 	%rd11838, %rd11700, %rd11691;
	// begin inline asm
	mul.hi.u64 %rd11703, %rd29625, %rd29628;
	// end inline asm
	// begin inline asm
	mul.lo.u64 %rd11706, %rd29625, %rd29628;
	// end inline asm
	add.s64 	%rd11839, %rd11706, %rd11697;
	// begin inline asm
	mul.hi.u64 %rd11709, %rd29626, %rd29625;
	// end inline asm
	// begin inline asm
	mul.lo.u64 %rd11712, %rd29626, %rd29625;
	// end inline asm
	add.s64 	%rd11840, %rd11712, %rd11837;
	setp.lt.u64 	%p1403, %rd11840, %rd11712;
	selp.u64 	%rd11841, 1, 0, %p1403;
	add.s64 	%rd11842, %rd11709, %rd11841;
	// begin inline asm
	mul.hi.u64 %rd11715, %rd29626, %rd29626;
	// end inline asm
	// begin inline asm
	mul.lo.u64 %rd11718, %rd29626, %rd29626;
	// end inline asm
	add.s64 	%rd11843, %rd11718, %rd11842;
	add.s64 	%rd11844, %rd11843, %rd11838;
	setp.lt.u64 	%p1404, %rd11844, %rd11843;
	selp.u64 	%rd11845, 1, 0, %p1404;
	add.s64 	%rd11846, %rd11715, %rd11845;
	// begin inline asm
	mul.hi.u64 %rd11721, %rd29626, %rd29627;
	// end inline asm
	// begin inline asm
	mul.lo.u64 %rd11724, %rd29626, %rd29627;
	// end inline asm
	add.s64 	%rd11847, %rd11724, %rd11846;
	add.s64 	%rd11848, %rd11847, %rd11839;
	setp.lt.u64 	%p1405, %rd11848, %rd11847;
	selp.u64 	%rd11849, 1, 0, %p1405;
	add.s64 	%rd11850, %rd11721, %rd11849;
	// begin inline asm
	mul.hi.u64 %rd11727, %rd29626, %rd29628;
	// end inline asm
	// begin inline asm
	mul.lo.u64 %rd11730, %rd29626, %rd29628;
	// end inline asm
	add.s64 	%rd11851, %rd11730, %rd11850;
	add.s64 	%rd11852, %rd11851, %rd11703;
	setp.lt.u64 	%p1406, %rd11852, %rd11851;
	selp.u64 	%rd11853, 1, 0, %p1406;
	add.s64 	%rd11854, %rd11727, %rd11853;
	// begin inline asm
	mul.hi.u64 %rd11733, %rd29627, %rd29625;
	// end inline asm
	// begin inline asm
	mul.lo.u64 %rd11736, %rd29627, %rd29625;
	// end inline asm
	add.s64 	%rd11855, %rd11736, %rd11844;
	setp.lt.u64 	%p1407, %rd11855, %rd11736;
	selp.u64 	%rd11856, 1, 0, %p1407;
	add.s64 	%rd11857, %rd11733, %rd11856;
	// begin inline asm
	mul.hi.u64 %rd11739, %rd29627, %rd29626;
	// end inline asm
	// begin inline asm
	mul.lo.u64 %rd11742, %rd29627, %rd29626;
	// end inline asm
	add.s64 	%rd11858, %rd11742, %rd11857;
	add.s64 	%rd11859, %rd11858, %rd11848;
	setp.lt.u64 	%p1408, %rd11859, %rd11858;
	selp.u64 	%rd11860, 1, 0, %p1408;
	add.s64 	%rd11861, %rd11739, %rd11860;
	// begin inline asm
	mul.hi.u64 %rd11745, %rd29627, %rd29627;
	// end inline asm
	// begin inline asm
	mul.lo.u64 %rd11748, %rd29627, %rd29627;
	// end inline asm
	add.s64 	%rd11862, %rd11748, %rd11861;
	add.s64 	%rd11863, %rd11862, %rd11852;
	setp.lt.u64 	%p1409, %rd11863, %rd11862;
	selp.u64 	%rd11864, 1, 0, %p1409;
	add.s64 	%rd11865, %rd11745, %rd11864;
	// begin inline asm
	mul.hi.u64 %rd11751, %rd29627, %rd29628;
	// end inline asm
	// begin inline asm
	mul.lo.u64 %rd11754, %rd29627, %rd29628;
	// end inline asm
	add.s64 	%rd11866, %rd11754, %rd11865;
	add.s64 	%rd11867, %rd11866, %rd11854;
	setp.lt.u64 	%p1410, %rd11867, %rd11866;
	selp.u64 	%rd11868, 1, 0, %p1410;
	add.s64 	%rd11869, %rd11751, %rd11868;
	// begin inline asm
	mul.hi.u64 %rd11757, %rd29628, %rd29625;
	// end inline asm
	// begin inline asm
	mul.lo.u64 %rd11760, %rd29628, %rd29625;
	// end inline asm
	add.s64 	%rd11870, %rd11760, %rd11859;
	setp.lt.u64 	%p1411, %rd11870, %rd11760;
	selp.u64 	%rd11871, 1, 0, %p1411;
	add.s64 	%rd11872, %rd11757, %rd11871;
	// begin inline asm
	mul.hi.u64 %rd11763, %rd29628, %rd29626;
	// end inline asm
	// begin inline asm
	mul.lo.u64 %rd11766, %rd29628, %rd29626;
	// end inline asm
	add.s64 	%rd11873, %rd11766, %rd11872;
	add.s64 	%rd29530, %rd11873, %rd11863;
	setp.lt.u64 	%p1412, %rd29530, %rd11873;
	selp.u64 	%rd11874, 1, 0, %p1412;
	add.s64 	%rd11875, %rd11763, %rd11874;
	// begin inline asm
	mul.hi.u64 %rd11769, %rd29628, %rd29627;
	// end inline asm
	// begin inline asm
	mul.lo.u64 %rd11772, %rd29628, %rd29627;
	// end inline asm
	add.s64 	%rd11876, %rd11772, %rd11875;
	add.s64 	%rd29529, %rd11876, %rd11867;
	setp.lt.u64 	%p1413, %rd29529, %rd11876;
	selp.u64 	%rd11877, 1, 0, %p1413;
	add.s64 	%rd11878, %rd11769, %rd11877;
	// begin inline asm
	mul.hi.u64 %rd11775, %rd29628, %rd29628;
	// end inline asm
	// begin inline asm
	mul.lo.u64 %rd11778, %rd29628, %rd29628;
	// end inline asm
	add.s64 	%rd11879, %rd11778, %rd11878;
	add.s64 	%rd29528, %rd11879, %rd11869;
	setp.lt.u64 	%p1414, %rd29528, %rd11879;
	selp.u64 	%rd11880, 1, 0, %p1414;
	add.s64 	%rd29527, %rd11775, %rd11880;
	mul.lo.s64 	%rd11803, %rd1166, %rd11688;
	// begin inline asm
	mul.hi.u64 %rd11781, %rd11803, %rd1179;
	// end inline asm
	// begin inline asm
	mul.lo.u64 %rd11784, %rd11803, %rd1179;
	// end inline asm
	not.b64 	%rd11881, %rd11688;
	setp.gt.u64 	%p1415, %rd11784, %rd11881;
	selp.u64 	%rd11882, 1, 0, %p1415;
	add.s64 	%rd11883, %rd11781, %rd11882;
	// begin inline asm
	mul.hi.u64 %rd11787, %rd11803, %rd1180;
	// end inline asm
	// begin inline asm
	mul.lo.u64 %rd11790, %rd11803, %rd1180;
	// end inline asm
	add.s64 	%rd11884, %rd11790, %rd11883;
	add.s64 	%rd1210, %rd11884, %rd11840;
	setp.lt.u64 	%p1416, %rd1210, %rd11884;
	selp.u64 	%rd11885, 1, 0, %p1416;
	add.s64 	%rd11886, %rd11787, %rd11885;
	// begin inline asm
	mul.hi.u64 %rd11793, %rd11803, %rd1182;
	// end inline asm
	// begin inline asm
	mul.lo.u64 %rd11796, %rd11803, %rd1182;
	// end inline asm
	add.s64 	%rd11887, %rd11796, %rd11886;
	add.s64 	%rd1211, %rd11887, %rd11855;
	setp.lt.u64 	%p1417, %rd1211, %rd11887;
	selp.u64 	%rd11888, 1, 0, %p1417;
	add.s64 	%rd11889, %rd11793, %rd11888;
	// begin inline asm
	mul.hi.u64 %rd11799, %rd11803, %rd1184;
	// end inline asm
	// begin inline asm
	mul.lo.u64 %rd11802, %rd11803, %rd1184;
	// end inline asm
	add.s64 	%rd11890, %rd11802, %rd11889;
	add.s64 	%rd1212, %rd11890, %rd11870;
	setp.lt.u64 	%p1418, %rd1212, %rd11890;
	selp.u64 	%rd11891, 1, 0, %p1418;
	add.s64 	%rd1213, %rd11799, %rd11891;
	setp.eq.s64 	%p1419, %rd1213, 0;
	@%p1419 bra 	$L__BB3_253;
	add.s64 	%rd1214, %rd29530, %rd1213;
	setp.ge.u64 	%p1420, %rd1214, %rd29530;
	mov.u64 	%rd29530, %rd1214;
	@%p1420 bra 	$L__BB3_253;
	add.s64 	%rd29529, %rd29529, 1;
	setp.ne.s64 	%p1421, %rd29529, 0;
	mov.u64 	%rd29530, %rd1214;
	@%p1421 bra 	$L__BB3_253;
	add.s64 	%rd29528, %rd29528, 1;
	setp.eq.s64 	%p1422, %rd29528, 0;
	selp.u64 	%rd11893, 1, 0, %p1422;
	add.s64 	%rd29527, %rd29527, %rd11893;
	mov.b64 	%rd29529, 0;
	mov.u64 	%rd29530, %rd1214;
$L__BB3_253:
	mul.lo.s64 	%rd11916, %rd1166, %rd1210;
	// begin inline asm
	mul.hi.u64 %rd11894, %rd11916, %rd1179;
	// end inline asm
	// begin inline asm
	mul.lo.u64 %rd11897, %rd11916, %rd1179;
	// end inline asm
	not.b64 	%rd11919, %rd1210;
	setp.gt.u64 	%p1423, %rd11897, %rd11919;
	selp.u64 	%rd11920, 1, 0, %p1423;
	add.s64 	%rd11921, %rd11894, %rd11920;
	// begin inline asm
	mul.hi.u64 %rd11900, %rd11916, %rd1180;
	// end inline asm
	// begin inline asm
	mul.lo.u64 %rd11903, %rd11916, %rd1180;
	// end inline asm
	add.s64 	%rd11922, %rd11903, %rd11921;
	add.s64 	%rd1223, %rd11922, %rd1211;
	setp.lt.u64 	%p1424, %rd1223, %rd11922;
	selp.u64 	%rd11923, 1, 0, %p1424;
	add.s64 	%rd11924, %rd11900, %rd11923;
	// begin inline asm
	mul.hi.u64 %rd11906, %rd11916, %rd1182;
	// end inline asm
	// begin inline asm
	mul.lo.u64 %rd11909, %rd11916, %rd1182;
	// end inline asm
	add.s64 	%rd11925, %rd11909, %rd11924;
	add.s64 	%rd1224, %rd11925, %rd1212;
	setp.lt.u64 	%p1425, %rd1224, %rd11925;
	selp.u64 	%rd11926, 1, 0, %p1425;
	add.s64 	%rd11927, %rd11906, %rd11926;
	// begin inline asm
	mul.hi.u64 %rd11912, %rd11916, %rd1184;
	// end inline asm
	// begin inline asm
	mul.lo.u64 %rd11915, %rd11916, %rd1184;
	// end inline asm
	add.s64 	%rd11928, %rd11915, %rd11927;
	add.s64 	%rd1225, %rd11928, %rd29530;
	setp.lt.u64 	%p1426, %rd1225, %rd11928;
	selp.u64 	%rd11929, 1, 0, %p1426;
	add.s64 	%rd1226, %rd11912, %rd11929;
	setp.eq.s64 	%p1427, %rd1226, 0;
	@%p1427 bra 	$L__BB3_256;
	add.s64 	%rd1227, %rd29529, %rd1226;
	setp.ge.u64 	%p1428, %rd1227, %rd29529;
	mov.u64 	%rd29529, %rd1227;
	@%p1428 bra 	$L__BB3_256;
	add.s64 	%rd29528, %rd29528, 1;
	setp.eq.s64 	%p1429, %rd29528, 0;
	selp.u64 	%rd11930, 1, 0, %p1429;
	add.s64 	%rd29527, %rd29527, %rd11930;
$L__BB3_256:
	mul.lo.s64 	%rd11953, %rd1166, %rd1223;
	// begin inline asm
	mul.hi.u64 %rd11931, %rd11953, %rd1179;
	// end inline asm
	// begin inline asm
	mul.lo.u64 %rd11934, %rd11953, %rd1179;
	// end inline asm
	not.b64 	%rd11956, %rd1223;
	setp.gt.u64 	%p1430, %rd11934, %rd11956;
	selp.u64 	%rd11957, 1, 0, %p1430;
	add.s64 	%rd11958, %rd11931, %rd11957;
	// begin inline asm
	mul.hi.u64 %rd11937, %rd11953, %rd1180;
	// end inline asm
	// begin inline asm
	mul.lo.u64 %rd11940, %rd11953, %rd1180;
	// end inline asm
	add.s64 	%rd11959, %rd11940, %rd11958;
	add.s64 	%rd1233, %rd11959, %rd1224;
	setp.lt.u64 	%p1431, %rd1233, %rd11959;
	selp.u64 	%rd11960, 1, 0, %p1431;
	add.s64 	%rd11961, %rd11937, %rd11960;
	// begin inline asm
	mul.hi.u64 %rd11943, %rd11953, %rd1182;
	// end inline asm
	// begin inline asm
	mul.lo.u64 %rd11946, %rd11953, %rd1182;
	// end inline asm
	add.s64 	%rd11962, %rd11946, %rd11961;
	add.s64 	%rd1234, %rd11962, %rd1225;
	setp.lt.u64 	%p1432, %rd1234, %rd11962;
	selp.u64 	%rd11963, 1, 0, %p1432;
	add.s64 	%rd11964, %rd11943, %rd11963;
	// begin inline asm
	mul.hi.u64 %rd11949, %rd11953, %rd1184;
	// end inline asm
	// begin inline asm
	mul.lo.u64 %rd11952, %rd11953, %rd1184;
	// end inline asm
	add.s64 	%rd11965, %rd11952, %rd11964;
	add.s64 	%rd1235, %rd11965, %rd29529;
	setp.lt.u64 	%p1433, %rd1235, %rd11965;
	selp.u64 	%rd11966, 1, 0, %p1433;
	add.s64 	%rd1236, %rd11949, %rd11966;
	setp.eq.s64 	%p1434, %rd1236, 0;
	@%p1434 bra 	$L__BB3_258;
	add.s64 	%rd1237, %rd29528, %rd1236;
	setp.lt.u64 	%p1435, %rd1237, %rd29528;
	selp.u64 	%rd11967, 1, 0, %p1435;
	add.s64 	%rd29527, %rd29527, %rd11967;
	mov.u64 	%rd29528, %rd1237;
$L__BB3_258:
	mul.lo.s64 	%rd11990, %rd1166, %rd1233;
	// begin inline asm
	mul.hi.u64 %rd11968, %rd11990, %rd1179;
	// end inline asm
	// begin inline asm
	mul.lo.u64 %rd11971, %rd11990, %rd1179;
	// end inline asm
	not.b64 	%rd12113, %rd1233;
	setp.gt.u64 	%p1436, %rd11971, %rd12113;
	selp.u64 	%rd12114, 1, 0, %p1436;
	add.s64 	%rd12115, %rd11968, %rd12114;
	// begin inline asm
	mul.hi.u64 %rd11974, %rd11990, %rd1180;
	// end inline asm
	// begin inline asm
	mul.lo.u64 %rd11977, %rd11990, %rd1180;
	// end inline asm
	add.s64 	%rd12116, %rd11977, %rd12115;
	add.s64 	%rd12117, %rd12116, %rd1234;
	setp.lt.u64 	%p1437, %rd12117, %rd12116;
	selp.u64 	%rd12118, 1, 0, %p1437;
	add.s64 	%rd12119, %rd11974, %rd12118;
	// begin inline asm
	mul.hi.u64 %rd11980, %rd11990, %rd1182;
	// end inline asm
	// begin inline asm
	mul.lo.u64 %rd11983, %rd11990, %rd1182;
	// end inline asm
	add.s64 	%rd12120, %rd11983, %rd12119;
	add.s64 	%rd12121, %rd12120, %rd1235;
	setp.lt.u64 	%p1438, %rd12121, %rd12120;
	selp.u64 	%rd12122, 1, 0, %p1438;
	add.s64 	%rd12123, %rd11980, %rd12122;
	// begin inline asm
	mul.hi.u64 %rd11986, %rd11990, %rd1184;
	// end inline asm
	// begin inline asm
	mul.lo.u64 %rd11989, %rd11990, %rd1184;
	// end inline asm
	add.s64 	%rd12124, %rd11989, %rd12123;
	add.s64 	%rd12125, %rd12124, %rd29528;
	setp.lt.u64 	%p1439, %rd12125, %rd12124;
	selp.u64 	%rd12126, 1, 0, %p1439;
	add.s64 	%rd12127, %rd11986, %rd12126;
	add.s64 	%rd12128, %rd29527, %rd12127;
	setp.lt.u64 	%p1440, %rd12117, %rd1179;
	selp.u64 	%rd12129, 1, 0, %p1440;
	selp.s64 	%rd12130, -1, 0, %p1440;
	add.s64 	%rd12131, %rd12121, %rd12130;
	setp.lt.u64 	%p1441, %rd12121, %rd12129;
	selp.u64 	%rd12132, 1, 0, %p1441;
	sub.s64 	%rd12133, %rd12131, %rd1180;
	setp.lt.u64 	%p1442, %rd12131, %rd1180;
	selp.u64 	%rd12134, 1, 0, %p1442;
	add.s64 	%rd12135, %rd12134, %rd12132;
	sub.s64 	%rd12136, %rd12125, %rd12135;
	setp.lt.u64 	%p1443, %rd12125, %rd12135;
	selp.u64 	%rd12137, 1, 0, %p1443;
	sub.s64 	%rd12138, %rd12136, %rd1182;
	setp.lt.u64 	%p1444, %rd12136, %rd1182;
	selp.u64 	%rd12139, 1, 0, %p1444;
	add.s64 	%rd12140, %rd12139, %rd12137;
	sub.s64 	%rd12141, %rd12128, %rd12140;
	setp.ge.u64 	%p1445, %rd12128, %rd12140;
	sub.s64 	%rd12142, %rd12141, %rd1184;
	setp.ge.u64 	%p1446, %rd12141, %rd1184;
	and.pred  	%p1447, %p1445, %p1446;
	selp.b64 	%rd12143, %rd1179, 0, %p1447;
	sub.s64 	%rd12069, %rd12117, %rd12143;
	selp.b64 	%rd12075, %rd12133, %rd12121, %p1447;
	selp.b64 	%rd12081, %rd12138, %rd12125, %p1447;
	selp.b64 	%rd12087, %rd12142, %rd12128, %p1447;
	// begin inline asm
	mul.hi.u64 %rd11992, %rd12069, %rd12069;
	// end inline asm
	// begin inline asm
	mul.lo.u64 %rd11995, %rd12069, %rd12069;
	// end inline asm
	// begin inline asm
	mul.hi.u64 %rd11998, %rd12069, %rd12075;
	// end inline asm
	// begin inline asm
	mul.lo.u64 %rd12001, %rd12069, %rd12075;
	// end inline asm
	add.s64 	%rd12144, %rd12001, %rd11992;
	// begin inline asm
	mul.hi.u64 %rd12004, %rd12069, %rd12081;
	// end inline asm
	// begin inline asm
	mul.lo.u64 %rd12007, %rd12069, %rd12081;
	// end inline asm
	add.s64 	%rd12145, %rd12007, %rd11998;
	// begin inline asm
	mul.hi.u64 %rd12010, %rd12069, %rd12087;
	// end inline asm
	// begin inline asm
	mul.lo.u64 %rd12013, %rd12069, %rd12087;
	// end inline asm
	add.s64 	%rd12146, %rd12013, %rd12004;
	// begin inline asm
	mul.hi.u64 %rd12016, %rd12075, %rd12069;
	// end inline asm
	// begin inline asm
	mul.lo.u64 %rd12019, %rd12075, %rd12069;
	// end inline asm
	add.s64 	%rd12147, %rd12019, %rd12144;
	setp.lt.u64 	%p1448, %rd12147, %rd12019;
	selp.u64 	%rd12148, 1, 0, %p1448;
	add.s64 	%rd12149, %rd12016, %rd12148;
	// begin inline asm
	mul.hi.u64 %rd12022, %rd12075, %rd12075;
	// end inline asm
	// begin inline asm
	mul.lo.u64 %rd12025, %rd12075, %rd12075;
	// end inline asm
	add.s64 	%rd12150, %rd12025, %rd12149;
	add.s64 	%rd12151, %rd12150, %rd12145;
	setp.lt.u64 	%p1449, %rd12151, %rd12150;
	selp.u64 	%rd12152, 1, 0, %p1449;
	add.s64 	%rd12153, %rd12022, %rd12152;
	// begin inline asm
	mul.hi.u64 %rd12028, %rd12075, %rd12081;
	// end inline asm
	// begin inline asm
	mul.lo.u64 %rd12031, %rd12075, %rd12081;
	// end inline asm
	add.s64 	%rd12154, %rd12031, %rd12153;
	add.s64 	%rd12155, %rd12154, %rd12146;
	setp.lt.u64 	%p1450, %rd12155, %rd12154;
	selp.u64 	%rd12156, 1, 0, %p1450;
	add.s64 	%rd12157, %rd12028, %rd12156;
	// begin inline asm
	mul.hi.u64 %rd12034, %rd12075, %rd12087;
	// end inline asm
	// begin inline asm
	mul.lo.u64 %rd12037, %rd12075, %rd12087;
	// end inline asm
	add.s64 	%rd12158, %rd12037, %rd12157;
	add.s64 	%rd12159, %rd12158, %rd12010;
	setp.lt.u64 	%p1451, %rd12159, %rd12158;
	selp.u64 	%rd12160, 1, 0, %p1451;
	add.s64 	%rd12161, %rd12034, %rd12160;
	// begin inline asm
	mul.hi.u64 %rd12040, %rd12081, %rd12069;
	// end inline asm
	// begin inline asm
	mul.lo.u64 %rd12043, %rd12081, %rd12069;
	// end inline asm
	add.s64 	%rd12162, %rd12043, %rd12151;
	setp.lt.u64 	%p1452, %rd12162, %rd12043;
	selp.u64 	%rd12163, 1, 0, %p1452;
	add.s64 	%rd12164, %rd12040, %rd12163;
	// begin inline asm
	mul.hi.u64 %rd12046, %rd12081, %rd12075;
	// end inline asm
	// begin inline asm
	mul.lo.u64 %rd12049, %rd12081, %rd12075;
	// end inline asm
	add.s64 	%rd12165, %rd12049, %rd12164;
	add.s64 	%rd12166, %rd12165, %rd12155;
	setp.lt.u64 	%p1453, %rd12166, %rd12165;
	selp.u64 	%rd12167, 1, 0, %p1453;
	add.s64 	%rd12168, %rd12046, %rd12167;
	// begin inline asm
	mul.hi.u64 %rd12052, %rd12081, %rd12081;
	// end inline asm
	// begin inline asm
	mul.lo.u64 %rd12055, %rd12081, %rd12081;
	// end inline asm
	add.s64 	%rd12169, %rd12055, %rd12168;
	add.s64 	%rd12170, %rd12169, %rd12159;
	setp.lt.u64 	%p1454, %rd12170, %rd12169;
	selp.u64 	%rd12171, 1, 0, %p1454;
	add.s64 	%rd12172, %rd12052, %rd12171;
	// begin inline asm
	mul.hi.u64 %rd12058, %rd12081, %rd12087;
	// end inline asm
	// begin inline asm
	mul.lo.u64 %rd12061, %rd12081, %rd12087;
	// end inline asm
	add.s64 	%rd12173, %rd12061, %rd12172;
	add.s64 	%rd12174, %rd12173, %rd12161;
	setp.lt.u64 	%p1455, %rd12174, %rd12173;
	selp.u64 	%rd12175, 1, 0, %p1455;
	add.s64 	%rd12176, %rd12058, %rd12175;
	// begin inline asm
	mul.hi.u64 %rd12064, %rd12087, %rd12069;
	// end inline asm
	// begin inline asm
	mul.lo.u64 %rd12067, %rd12087, %rd12069;
	// end inline asm
	add.s64 	%rd12177, %rd12067, %rd12166;
	setp.lt.u64 	%p1456, %rd12177, %rd12067;
	selp.u64 	%rd12178, 1, 0, %p1456;
	add.s64 	%rd12179, %rd12064, %rd12178;
	// begin inline asm
	mul.hi.u64 %rd12070, %rd12087, %rd12075;
	// end inline asm
	// begin inline asm
	mul.lo.u64 %rd12073, %rd12087, %rd12075;
	// end inline asm
	add.s64 	%rd12180, %rd12073, %rd12179;
	add.s64 	%rd29539, %rd12180, %rd12170;
	setp.lt.u64 	%p1457, %rd29539, %rd12180;
	selp.u64 	%rd12181, 1, 0, %p1457;
	add.s64 	%rd12182, %rd12070, %rd12181;
	// begin inline asm
	mul.hi.u64 %rd12076, %rd12087, %rd12081;
	// end inline asm
	// begin inline asm
	mul.lo.u64 %rd12079, %rd12087, %rd12081;
	// end inline asm
	add.s64 	%rd12183, %rd12079, %rd12182;
	add.s64 	%rd29538, %rd12183, %rd12174;
	setp.lt.u64 	%p1458, %rd29538, %rd12183;
	selp.u64 	%rd12184, 1, 0, %p1458;
	add.s64 	%rd12185, %rd12076, %rd12184;
	// begin inline asm
	mul.hi.u64 %rd12082, %rd12087, %rd12087;
	// end inline asm
	// begin inline asm
	mul.lo.u64 %rd12085, %rd12087, %rd12087;
	// end inline asm
	add.s64 	%rd12186, %rd12085, %rd12185;
	add.s64 	%rd29537, %rd12186, %rd12176;
	setp.lt.u64 	%p1459, %rd29537, %rd12186;
	selp.u64 	%rd12187, 1, 0, %p1459;
	add.s64 	%rd29536, %rd12082, %rd12187;
	mul.lo.s64 	%rd12110, %rd1166, %rd11995;
	// begin inline asm
	mul.hi.u64 %rd12088, %rd12110, %rd1179;
	// end inline asm
	// begin inline asm
	mul.lo.u64 %rd12091, %rd12110, %rd1179;
	// end inline asm
	not.b64 	%rd12188, %rd11995;
	setp.gt.u64 	%p1460, %rd12091, %rd12188;
	selp.u64 	%rd12189, 1, 0, %p1460;
	add.s64 	%rd12190, %rd12088, %rd12189;
	// begin inline asm
	mul.hi.u64 %rd12094, %rd12110, %rd1180;
	// end inline asm
	// begin inline asm
	mul.lo.u64 %rd12097, %rd12110, %rd1180;
	// end inline asm
	add.s64 	%rd12191, %rd12097, %rd12190;
	add.s64 	%rd1249, %rd12191, %rd12147;
	setp.lt.u64 	%p1461, %rd1249, %rd12191;
	selp.u64 	%rd12192, 1, 0, %p1461;
	add.s64 	%rd12193, %rd12094, %rd12192;
	// begin inline asm
	mul.hi.u64 %rd12100, %rd12110, %rd1182;
	// end inline asm
	// begin inline asm
	mul.lo.u64 %rd12103, %rd12110, %rd1182;
	// end inline asm
	add.s64 	%rd12194, %rd12103, %rd12193;
	add.s64 	%rd1250, %rd12194, %rd12162;
	setp.lt.u64 	%p1462, %rd1250, %rd12194;
	selp.u64 	%rd12195, 1, 0, %p1462;
	add.s64 	%rd12196, %rd12100, %rd12195;
	// begin inline asm
	mul.hi.u64 %rd12106, %rd12110, %rd1184;
	// end inline asm
	// begin inline asm
	mul.lo.u64 %rd12109, %rd12110, %rd1184;
	// end inline asm
	add.s64 	%rd12197, %rd12109, %rd12196;
	add.s64 	%rd1251, %rd12197, %rd12177;
	setp.lt.u64 	%p1463, %rd1251, %rd12197;
	selp.u64 	%rd12198, 1, 0, %p1463;
	add.s64 	%rd1252, %rd12106, %rd12198;
	setp.eq.s64 	%p1464, %rd1252, 0;
	@%p1464 bra 	$L__BB3_262;
	add.s64 	%rd1253, %rd29539, %rd1252;
	setp.ge.u64 	%p1465, %rd1253, %rd29539;
	mov.u64 	%rd29539, %rd1253;
	@%p1465 bra 	$L__BB3_262;
	add.s64 	%rd29538, %rd29538, 1;
	setp.ne.s64 	%p1466, %rd29538, 0;
	mov.u64 	%rd29539, %rd1253;
	@%p1466 bra 	$L__BB3_262;
	add.s64 	%rd29537, %rd29537, 1;
	setp.eq.s64 	%p1467, %rd29537, 0;
	selp.u64 	%rd12200, 1, 0, %p1467;
	add.s64 	%rd29536, %rd29536, %rd12200;
	mov.b64 	%rd29538, 0;
	mov.u64 	%rd29539, %rd1253;
$L__BB3_262:
	mul.lo.s64 	%rd12223, %rd1166, %rd1249;
	// begin inline asm
	mul.hi.u64 %rd12201, %rd12223, %rd1179;
	// end inline asm
	// begin inline asm
	mul.lo.u64 %rd12204, %rd12223, %rd1179;
	// end inline asm
	not.b64 	%rd12226, %rd1249;
	setp.gt.u64 	%p1468, %rd12204, %rd12226;
	selp.u64 	%rd12227, 1, 0, %p1468;
	add.s64 	%rd12228, %rd12201, %rd12227;
	// begin inline asm
	mul.hi.u64 %rd12207, %rd12223, %rd1180;
	// end inline asm
	// begin inline asm
	mul.lo.u64 %rd12210, %rd12223, %rd1180;
	// end inline asm
	add.s64 	%rd12229, %rd12210, %rd12228;
	add.s64 	%rd1261, %rd12229, %rd1250;
	setp.lt.u64 	%p1469, %rd1261, %rd12229;
	selp.u64 	%rd12230, 1, 0, %p1469;
	add.s64 	%rd12231, %rd12207, %rd12230;
	// begin inline asm
	mul.hi.u64 %rd12213, %rd12223, %rd1182;
	// end inline asm
	// begin inline asm
	mul.lo.u64 %rd12216, %rd12223, %rd1182;
	// end inline asm
	add.s64 	%rd12232, %rd12216, %rd12231;
	add.s64 	%rd1262, %rd12232, %rd1251;
	setp.lt.u64 	%p1470, %rd1262, %rd12232;
	selp.u64 	%rd12233, 1, 0, %p1470;
	add.s64 	%rd12234, %rd12213, %rd12233;
	// begin inline asm
	mul.hi.u64 %rd12219, %rd12223, %rd1184;
	// end inline asm
	// begin inline asm
	mul.lo.u64 %rd12222, %rd12223, %rd1184;
	// end inline asm
	add.s64 	%rd12235, %rd12222, %rd12234;
	add.s64 	%rd1263, %rd12235, %rd29539;
	setp.lt.u64 	%p1471, %rd1263, %rd12235;
	selp.u64 	%rd12236, 1, 0, %p1471;
	add.s64 	%rd1264, %rd12219, %rd12236;
	setp.eq.s64 	%p1472, %rd1264, 0;
	@%p1472 bra 	$L__BB3_265;
	add.s64 	%rd1265, %rd29538, %rd1264;
	setp.ge.u64 	%p1473, %rd1265, %rd29538;
	mov.u64 	%rd29538, %rd1265;
	@%p1473 bra 	$L__BB3_265;
	add.s64 	%rd29537, %rd29537, 1;
	setp.eq.s64 	%p1474, %rd29537, 0;
	selp.u64 	%rd12237, 1, 0, %p1474;
	add.s64 	%rd29536, %rd29536, %rd12237;
$L__BB3_265:
	mul.lo.s64 	%rd12260, %rd1166, %rd1261;
	// begin inline asm
	mul.hi.u64 %rd12238, %rd12260, %rd1179;
	// end inline asm
	// begin inline asm
	mul.lo.u64 %rd12241, %rd12260, %rd1179;
	// end inline asm
	not.b64 	%rd12263, %rd1261;
	setp.gt.u64 	%p1475, %rd12241, %rd12263;
	selp.u64 	%rd12264, 1, 0, %p1475;
	add.s64 	%rd12265, %rd12238, %rd12264;
	// begin inline asm
	mul.hi.u64 %rd12244, %rd12260, %rd1180;
	// end inline asm
	// begin inline asm
	mul.lo.u64 %rd12247, %rd12260, %rd1180;
	// end inline asm
	add.s64 	%rd12266, %rd12247, %rd12265;
	add.s64 	%rd1271, %rd12266, %rd1262;
	setp.lt.u64 	%p1476, %rd1271, %rd12266;
	selp.u64 	%rd12267, 1, 0, %p1476;
	add.s64 	%rd12268, %rd12244, %rd12267;
	// begin inline asm
	mul.hi.u64 %rd12250, %rd12260, %rd1182;
	// end inline asm
	// begin inline asm
	mul.lo.u64 %rd12253, %rd12260, %rd1182;
	// end inline asm
	add.s64 	%rd12269, %rd12253, %rd12268;
	add.s64 	%rd1272, %rd12269, %rd1263;
	setp.lt.u64 	%p1477, %rd1272, %rd12269;
	selp.u64 	%rd12270, 1, 0, %p1477;
	add.s64 	%rd12271, %rd12250, %rd12270;
	ld.const.u64 	%rd12258, [_ZN3lux4cuda5bn2547BN254_PE+24];
	// begin inline asm
	mul.hi.u64 %rd12256, %rd12260, %rd12258;
	// end inline asm
	// begin inline asm
	mul.lo.u64 %rd12259, %rd12260, %rd12258;
	// end inline asm
	add.s64 	%rd12272, %rd12259, %rd12271;
	add.s64 	%rd1273, %rd12272, %rd29538;
	setp.lt.u64 	%p1478, %rd1273, %rd12272;
	selp.u64 	%rd12273, 1, 0, %p1478;
	add.s64 	%rd1274, %rd12256, %rd12273;
	setp.eq.s64 	%p1479, %rd1274, 0;
	@%p1479 bra 	$L__BB3_267;
	add.s64 	%rd1275, %rd29537, %rd1274;
	setp.lt.u64 	%p1480, %rd1275, %rd29537;
	selp.u64 	%rd12274, 1, 0, %p1480;
	add.s64 	%rd29536, %rd29536, %rd12274;
	mov.u64 	%rd29537, %rd1275;
$L__BB3_267:
	mul.lo.s64 	%rd12297, %rd1166, %rd1271;
	// begin inline asm
	mul.hi.u64 %rd12275, %rd12297, %rd1179;
	// end inline asm
	// begin inline asm
	mul.lo.u64 %rd12278, %rd12297, %rd1179;
	// end inline asm
	not.b64 	%rd12420, %rd1271;
	setp.gt.u64 	%p1481, %rd12278, %rd12420;
	selp.u64 	%rd12421, 1, 0, %p1481;
	add.s64 	%rd12422, %rd12275, %rd12421;
	// begin inline asm
	mul.hi.u64 %rd12281, %rd12297, %rd1180;
	// end inline asm
	// begin inline asm
	mul.lo.u64 %rd12284, %rd12297, %rd1180;
	// end inline asm
	add.s64 	%rd12423, %rd12284, %rd12422;
	add.s64 	%rd12424, %rd12423, %rd1272;
	setp.lt.u64 	%p1482, %rd12424, %rd12423;
	selp.u64 	%rd12425, 1, 0, %p1482;
	add.s64 	%rd12426, %rd12281, %rd12425;
	// begin inline asm
	mul.hi.u64 %rd12287, %rd12297, %rd1182;
	// end inline asm
	// begin inline asm
	mul.lo.u64 %rd12290, %rd12297, %rd1182;
	// end inline asm
	add.s64 	%rd12427, %rd12290, %rd12426;
	add.s64 	%rd12428, %rd12427, %rd1273;
	setp.lt.u64 	%p1483, %rd12428, %rd12427;
	selp.u64 	%rd12429, 1, 0, %p1483;
	add.s64 	%rd12430, %rd12287, %rd12429;
	// begin inline asm
	mul.hi.u64 %rd12293, %rd12297, %rd12258;
	// end inline asm
	// begin inline asm
	mul.lo.u64 %rd12296, %rd12297, %rd12258;
	// end inline asm
	add.s64 	%rd12431, %rd12296, %rd12430;
	add.s64 	%rd12432, %rd12431, %rd29537;
	setp.lt.u64 	%p1484, %rd12432, %rd12431;
	selp.u64 	%rd12433, 1, 0, %p1484;
	add.s64 	%rd12434, %rd12293, %rd12433;
	add.s64 	%rd12435, %rd29536, %rd12434;
	setp.lt.u64 	%p1485, %rd12424, %rd1179;
	selp.u64 	%rd12436, 1, 0, %p1485;
	selp.s64 	%rd12437, -1, 0, %p1485;
	add.s64 	%rd12438, %rd12428, %rd12437;
	setp.lt.u64 	%p1486, %rd12428, %rd12436;
	selp.u64 	%rd12439, 1, 0, %p1486;
	sub.s64 	%rd12440, %rd12438, %rd1180;
	setp.lt.u64 	%p1487, %rd12438, %rd1180;
	selp.u64 	%rd12441, 1, 0, %p1487;
	add.s64 	%rd12442, %rd12441, %rd12439;
	sub.s64 	%rd12443, %rd12432, %rd12442;
	setp.lt.u64 	%p1488, %rd12432, %rd12442;
	selp.u64 	%rd12444, 1, 0, %p1488;
	sub.s64 	%rd12445, %rd12443, %rd1182;
	setp.lt.u64 	%p1489, %rd12443, %rd1182;
	selp.u64 	%rd12446, 1, 0, %p1489;
	add.s64 	%rd12447, %rd12446, %rd12444;
	sub.s64 	%rd12448, %rd12435, %rd12447;
	setp.ge.u64 	%p1490, %rd12435, %rd12447;
	sub.s64 	%rd12449, %rd12448, %rd12258;
	setp.ge.u64 	%p1491, %rd12448, %rd12258;
	and.pred  	%p1492, %p1490, %p1491;
	selp.b64 	%rd12450, %rd1179, 0, %p1492;
	sub.s64 	%rd1282, %rd12424, %rd12450;
	selp.b64 	%rd1283, %rd12440, %rd12428, %p1492;
	selp.b64 	%rd1284, %rd12445, %rd12432, %p1492;
	selp.b64 	%rd1285, %rd12449, %rd12435, %p1492;
	add.s64 	%rd12451, %rd12069, %rd29621;
	setp.lt.u64 	%p1493, %rd12451, %rd12069;
	selp.u64 	%rd12452, 1, 0, %p1493;
	add.s64 	%rd12453, %rd29622, %rd12452;
	setp.lt.u64 	%p1494, %rd12453, %rd29622;
	selp.u64 	%rd12454, 1, 0, %p1494;
	add.s64 	%rd12455, %rd12453, %rd12075;
	setp.lt.u64 	%p1495, %rd12455, %rd12453;
	selp.u64 	%rd12456, 1, 0, %p1495;
	add.s64 	%rd12457, %rd29623, %rd12454;
	add.s64 	%rd12458, %rd12457, %rd12456;
	setp.lt.u64 	%p1496, %rd12458, %rd29623;
	selp.u64 	%rd12459, 1, 0, %p1496;
	add.s64 	%rd12460, %rd12458, %rd12081;
	setp.lt.u64 	%p1497, %rd12460, %rd12458;
	selp.u64 	%rd12461, 1, 0, %p1497;
	add.s64 	%rd12462, %rd29624, %rd12459;
	add.s64 	%rd12463, %rd12462, %rd12461;
	setp.lt.u64 	%p1498, %rd12463, %rd29624;
	add.s64 	%rd12464, %rd12463, %rd12087;
	setp.lt.u64 	%p1499, %rd12464, %rd12463;
	setp.lt.u64 	%p1500, %rd12451, %rd1179;
	selp.u64 	%rd12465, 1, 0, %p1500;
	selp.s64 	%rd12466, -1, 0, %p1500;
	add.s64 	%rd12467, %rd12455, %rd12466;
	setp.lt.u64 	%p1501, %rd12455, %rd12465;
	selp.u64 	%rd12468, 1, 0, %p1501;
	sub.s64 	%rd12469, %rd12467, %rd1180;
	setp.lt.u64 	%p1502, %rd12467, %rd1180;
	selp.u64 	%rd12470, 1, 0, %p1502;
	add.s64 	%rd12471, %rd12470, %rd12468;
	sub.s64 	%rd12472, %rd12460, %rd12471;
	setp.lt.u64 	%p1503, %rd12460, %rd12471;
	selp.u64 	%rd12473, 1, 0, %p1503;
	sub.s64 	%rd12474, %rd12472, %rd1182;
	setp.lt.u64 	%p1504, %rd12472, %rd1182;
	selp.u64 	%rd12475, 1, 0, %p1504;
	add.s64 	%rd12476, %rd12475, %rd12473;
	sub.s64 	%rd12477, %rd12464, %rd12476;
	setp.ge.u64 	%p1505, %rd12464, %rd12476;
	sub.s64 	%rd12478, %rd12477, %rd12258;
	setp.ge.u64 	%p1506, %rd12477, %rd12258;
	or.pred  	%p1507, %p1498, %p1499;
	and.pred  	%p1508, %p1505, %p1506;
	or.pred  	%p1510, %p1507, %p1508;
	selp.b64 	%rd12479, %rd1179, 0, %p1510;
	sub.s64 	%rd12376, %rd12451, %rd12479;
	selp.b64 	%rd12382, %rd12469, %rd12455, %p1510;
	selp.b64 	%rd12388, %rd12474, %rd12460, %p1510;
	selp.b64 	%rd12394, %rd12478, %rd12464, %p1510;
	// begin inline asm
	mul.hi.u64 %rd12299, %rd12376, %rd12376;
	// end inline asm
	// begin inline asm
	mul.lo.u64 %rd12302, %rd12376, %rd12376;
	// end inline asm
	// begin inline asm
	mul.hi.u64 %rd12305, %rd12376, %rd12382;
	// end inline asm
	// begin inline asm
	mul.lo.u64 %rd12308, %rd12376, %rd12382;
	// end inline asm
	add.s64 	%rd12480, %rd12308, %rd12299;
	// begin inline asm
	mul.hi.u64 %rd12311, %rd12376, %rd12388;
	// end inline asm
	// begin inline asm
	mul.lo.u64 %rd12314, %rd12376, %rd12388;
	// end inline asm
	add.s64 	%rd12481, %rd12314, %rd12305;
	// begin inline asm
	mul.hi.u64 %rd12317, %rd12376, %rd12394;
	// end inline asm
	// begin inline asm
	mul.lo.u64 %rd12320, %rd12376, %rd12394;
	// end inline asm
	add.s64 	%rd12482, %rd12320, %rd12311;
	// begin inline asm
	mul.hi.u64 %rd12323, %rd12382, %rd12376;
	// end inline asm
	// begin inline asm
	mul.lo.u64 %rd12326, %rd12382, %rd12376;
	// end inline asm
	add.s64 	%rd12483, %rd12326, %rd12480;
	setp.lt.u64 	%p1511, %rd12483, %rd12326;
	selp.u64 	%rd12484, 1, 0, %p1511;
	add.s64 	%rd12485, %rd12323, %rd12484;
	// begin inline asm
	mul.hi.u64 %rd12329, %rd12382, %rd12382;
	// end inline asm
	// begin inline asm
	mul.lo.u64 %rd12332, %rd12382, %rd12382;
	// end inline asm
	add.s64 	%rd12486, %rd12332, %rd12485;
	add.s64 	%rd12487, %rd12486, %rd12481;
	setp.lt.u64 	%p1512, %rd12487, %rd12486;
	selp.u64 	%rd12488, 1, 0, %p1512;
	add.s64 	%rd12489, %rd12329, %rd12488;
	// begin inline asm
	mul.hi.u64 %rd12335, %rd12382, %rd12388;
	// end inline asm
	// begin inline asm
	mul.lo.u64 %rd12338, %rd12382, %rd12388;
	// end inline asm
	add.s64 	%rd12490, %rd12338, %rd12489;
	add.s64 	%rd12491, %rd12490, %rd12482;
	setp.lt.u64 	%p1513, %rd12491, %rd12490;
	selp.u64 	%rd12492, 1, 0, %p1513;
	add.s64 	%rd12493, %rd12335, %rd12492;
	// begin inline asm
	mul.hi.u64 %rd12341, %rd12382, %rd12394;
	// end inline asm
	// begin inline asm
	mul.lo.u64 %rd12344, %rd12382, %rd12394;
	// end inline asm
	add.s64 	%rd12494, %rd12344, %rd12493;
	add.s64 	%rd12495, %rd12494, %rd12317;
	setp.lt.u64 	%p1514, %rd12495, %rd12494;
	selp.u64 	%rd12496, 1, 0, %p1514;
	add.s64 	%rd12497, %rd12341, %rd12496;
	// begin inline asm
	mul.hi.u64 %rd12347, %rd12388, %rd12376;
	// end inline asm
	// begin inline asm
	mul.lo.u64 %rd12350, %rd12388, %rd12376;
	// end inline asm
	add.s64 	%rd12498, %rd12350, %rd12487;
	setp.lt.u64 	%p1515, %rd12498, %rd12350;
	selp.u64 	%rd12499, 1, 0, %p1515;
	add.s64 	%rd12500, %rd12347, %rd12499;
	// begin inline asm
	mul.hi.u64 %rd12353, %rd12388, %rd12382;
	// end inline asm
	// begin inline asm
	mul.lo.u64 %rd12356, %rd12388, %rd12382;
	// end inline asm
	add.s64 	%rd12501, %rd12356, %rd12500;
	add.s64 	%rd12502, %rd12501, %rd12491;
	setp.lt.u64 	%p1516, %rd12502, %rd12501;
	selp.u64 	%rd12503, 1, 0, %p1516;
	add.s64 	%rd12504, %rd12353, %rd12503;
	// begin inline asm
	mul.hi.u64 %rd12359, %rd12388, %rd12388;
	// end inline asm
	// begin inline asm
	mul.lo.u64 %rd12362, %rd12388, %rd12388;
	// end inline asm
	add.s64 	%rd12505, %rd12362, %rd12504;
	add.s64 	%rd12506, %rd12505, %rd12495;
	setp.lt.u64 	%p1517, %rd12506, %rd12505;
	selp.u64 	%rd12507, 1, 0, %p1517;
	add.s64 	%rd12508, %rd12359, %rd12507;
	// begin inline asm
	mul.hi.u64 %rd12365, %rd12388, %rd12394;
	// end inline asm
	// begin inline asm
	mul.lo.u64 %rd12368, %rd12388, %rd12394;
	// end inline asm
	add.s64 	%rd12509, %rd12368, %rd12508;
	add.s64 	%rd12510, %rd12509, %rd12497;
	setp.lt.u64 	%p1518, %rd12510, %rd12509;
	selp.u64 	%rd12511, 1, 0, %p1518;
	add.s64 	%rd12512, %rd12365, %rd12511;
	// begin inline asm
	mul.hi.u64 %rd12371, %rd12394, %rd12376;
	// end inline asm
	// begin inline asm
	mul.lo.u64 %rd12374, %rd12394, %rd12376;
	// end inline asm
	add.s64 	%rd12513, %rd12374, %rd12502;
	setp.lt.u64 	%p1519, %rd12513, %rd12374;
	selp.u64 	%rd12514, 1, 0, %p1519;
	add.s64 	%rd12515, %rd12371, %rd12514;
	// begin inline asm
	mul.hi.u64 %rd12377, %rd12394, %rd12382;
	// end inline asm
	// begin inline asm
	mul.lo.u64 %rd12380, %rd12394, %rd12382;
	// end inline asm
	add.s64 	%rd12516, %rd12380, %rd12515;
	add.s64 	%rd29548, %rd12516, %rd12506;
	setp.lt.u64 	%p1520, %rd29548, %rd12516;
	selp.u64 	%rd12517, 1, 0, %p1520;
	add.s64 	%rd12518, %rd12377, %rd12517;
	// begin inline asm
	mul.hi.u64 %rd12383, %rd12394, %rd12388;
	// end inline asm
	// begin inline asm
	mul.lo.u64 %rd12386, %rd12394, %rd12388;
	// end inline asm
	add.s64 	%rd12519, %rd12386, %rd12518;
	add.s64 	%rd29547, %rd12519, %rd12510;
	setp.lt.u64 	%p1521, %rd29547, %rd12519;
	selp.u64 	%rd12520, 1, 0, %p1521;
	add.s64 	%rd12521, %rd12383, %rd12520;
	// begin inline asm
	mul.hi.u64 %rd12389, %rd12394, %rd12394;
	// end inline asm
	// begin inline asm
	mul.lo.u64 %rd12392, %rd12394, %rd12394;
	// end inline asm
	add.s64 	%rd12522, %rd12392, %rd12521;
	add.s64 	%rd29546, %rd12522, %rd12512;
	setp.lt.u64 	%p1522, %rd29546, %rd12522;
	selp.u64 	%rd12523, 1, 0, %p1522;
	add.s64 	%rd29545, %rd12389, %rd12523;
	mul.lo.s64 	%rd12417, %rd1166, %rd12302;
	// begin inline asm
	mul.hi.u64 %rd12395, %rd12417, %rd1179;
	// end inline asm
	// begin inline asm
	mul.lo.u64 %rd12398, %rd12417, %rd1179;
	// end inline asm
	not.b64 	%rd12524, %rd12302;
	setp.gt.u64 	%p1523, %rd12398, %rd12524;
	selp.u64 	%rd12525, 1, 0, %p1523;
	add.s64 	%rd12526, %rd12395, %rd12525;
	// begin inline asm
	mul.hi.u64 %rd12401, %rd12417, %rd1180;
	// end inline asm
	// begin inline asm
	mul.lo.u64 %rd12404, %rd12417, %rd1180;
	// end inline asm
	add.s64 	%rd12527, %rd12404, %rd12526;
	add.s64 	%rd1290, %rd12527, %rd12483;
	setp.lt.u64 	%p1524, %rd1290, %rd12527;
	selp.u64 	%rd12528, 1, 0, %p1524;
	add.s64 	%rd12529, %rd12401, %rd12528;
	// begin inline asm
	mul.hi.u64 %rd12407, %rd12417, %rd1182;
	// end inline asm
	// begin inline asm
	mul.lo.u64 %rd12410, %rd12417, %rd1182;
	// end inline asm
	add.s64 	%rd12530, %rd12410, %rd12529;
	add.s64 	%rd1291, %rd12530, %rd12498;
	setp.lt.u64 	%p1525, %rd1291, %rd12530;
	selp.u64 	%rd12531, 1, 0, %p1525;
	add.s64 	%rd12532, %rd12407, %rd12531;
	// begin inline asm
	mul.hi.u64 %rd12413, %rd12417, %rd12258;
	// end inline asm
	// begin inline asm
	mul.lo.u64 %rd12416, %rd12417, %rd12258;
	// end inline asm
	add.s64 	%rd12533, %rd12416, %rd12532;
	add.s64 	%rd1292, %rd12533, %rd12513;
	setp.lt.u64 	%p1526, %rd1292, %rd12533;
	selp.u64 	%rd12534, 1, 0, %p1526;
	add.s64 	%rd1293, %rd12413, %rd12534;
	setp.eq.s64 	%p1527, %rd1293, 0;
	@%p1527 bra 	$L__BB3_271;
	add.s64 	%rd1294, %rd29548, %rd1293;
	setp.ge.u64 	%p1528, %rd1294, %rd29548;
	mov.u64 	%rd29548, %rd1294;
	@%p1528 bra 	$L__BB3_271;
	add.s64 	%rd29547, %rd29547, 1;
	setp.ne.s64 	%p1529, %rd29547, 0;
	mov.u64 	%rd29548, %rd1294;
	@%p1529 bra 	$L__BB3_271;
	add.s64 	%rd29546, %rd29546, 1;
	setp.eq.s64 	%p1530, %rd29546, 0;
	selp.u64 	%rd12536, 1, 0, %p1530;
	add.s64 	%rd29545, %rd29545, %rd12536;
	mov.b64 	%rd29547, 0;
	mov.u64 	%rd29548, %rd1294;
$L__BB3_271:
	mul.lo.s64 	%rd12559, %rd1166, %rd1290;
	// begin inline asm
	mul.hi.u64 %rd12537, %rd12559, %rd1179;
	// end inline asm
	// begin inline asm
	mul.lo.u64 %rd12540, %rd12559, %rd1179;
	// end inline asm
	not.b64 	%rd12562, %rd1290;
	setp.gt.u64 	%p1531, %rd12540, %rd12562;
	selp.u64 	%rd12563, 1, 0, %p1531;
	add.s64 	%rd12564, %rd12537, %rd12563;
	// begin inline asm
	mul.hi.u64 %rd12543, %rd12559, %rd1180;
	// end inline asm
	// begin inline asm
	mul.lo.u64 %rd12546, %rd12559, %rd1180;
	// end inline asm
	add.s64 	%rd12565, %rd12546, %rd12564;
	add.s64 	%rd1303, %rd12565, %rd1291;
	setp.lt.u64 	%p1532, %rd1303, %rd12565;
	selp.u64 	%rd12566, 1, 0, %p1532;
	add.s64 	%rd12567, %rd12543, %rd12566;
	// begin inline asm
	mul.hi.u64 %rd12549, %rd12559, %rd1182;
	// end inline asm
	// begin inline asm
	mul.lo.u64 %rd12552, %rd12559, %rd1182;
	// end inline asm
	add.s64 	%rd12568, %rd12552, %rd12567;
	add.s64 	%rd1304, %rd12568, %rd1292;
	setp.lt.u64 	%p1533, %rd1304, %rd12568;
	selp.u64 	%rd12569, 1, 0, %p1533;
	add.s64 	%rd12570, %rd12549, %rd12569;
	// begin inline asm
	mul.hi.u64 %rd12555, %rd12559, %rd12258;
	// end inline asm
	// begin inline asm
	mul.lo.u64 %rd12558, %rd12559, %rd12258;
	// end inline asm
	add.s64 	%rd12571, %rd12558, %rd12570;
	add.s64 	%rd1305, %rd12571, %rd29548;
	setp.lt.u64 	%p1534, %rd1305, %rd12571;
	selp.u64 	%rd12572, 1, 0, %p1534;
	add.s64 	%rd1306, %rd12555, %rd12572;
	setp.eq.s64 	%p1535, %rd1306, 0;
	@%p1535 bra 	$L__BB3_274;
	add.s64 	%rd1307, %rd29547, %rd1306;
	setp.ge.u64 	%p1536, %rd1307, %rd29547;
	mov.u64 	%rd29547, %rd1307;
	@%p1536 bra 	$L__BB3_274;
	add.s64 	%rd29546, %rd29546, 1;
	setp.eq.s64 	%p1537, %rd29546, 0;
	selp.u64 	%rd12573, 1, 0, %p1537;
	add.s64 	%rd29545, %rd29545, %rd12573;
$L__BB3_274:
	mul.lo.s64 	%rd12596, %rd1166, %rd1303;
	// begin inline asm
	mul.hi.u64 %rd12574, %rd12596, %rd1179;
	// end inline asm
	// begin inline asm
	mul.lo.u64 %rd12577, %rd12596, %rd1179;
	// end inline asm
	not.b64 	%rd12598, %rd1303;
	setp.gt.u64 	%p1538, %rd12577, %rd12598;
	selp.u64 	%rd12599, 1, 0, %p1538;
	add.s64 	%rd12600, %rd12574, %rd12599;
	// begin inline asm
	mul.hi.u64 %rd12580, %rd12596, %rd1180;
	// end inline asm
	// begin inline asm
	mul.lo.u64 %rd12583, %rd12596, %rd1180;
	// end inline asm
	add.s64 	%rd12601, %rd12583, %rd12600;
	add.s64 	%rd1314, %rd12601, %rd1304;
	setp.lt.u64 	%p1539, %rd1314, %rd12601;
	selp.u64 	%rd12602, 1, 0, %p1539;
	add.s64 	%rd12603, %rd12580, %rd12602;
	// begin inline asm
	mul.hi.u64 %rd12586, %rd12596, %rd1182;
	// end inline asm
	// begin inline asm
	mul.lo.u64 %rd12589, %rd12596, %rd1182;
	// end inline asm
	add.s64 	%rd12604, %rd12589, %rd12603;
	add.s64 	%rd1315, %rd12604, %rd1305;
	setp.lt.u64 	%p1540, %rd1315, %rd12604;
	selp.u64 	%rd12605, 1, 0, %p1540;
	add.s64 	%rd12606, %rd12586, %rd12605;
	// begin inline asm
	mul.hi.u64 %rd12592, %rd12596, %rd12258;
	// end inline asm
	// begin inline asm
	mul.lo.u64 %rd12595, %rd12596, %rd12258;
	// end inline asm
	add.s64 	%rd12607, %rd12595, %rd12606;
	add.s64 	%rd1316, %rd12607, %rd29547;
	setp.lt.u64 	%p1541, %rd1316, %rd12607;
	selp.u64 	%rd12608, 1, 0, %p1541;
	add.s64 	%rd1317, %rd12592, %rd12608;
	setp.eq.s64 	%p1542, %rd1317, 0;
	@%p1542 bra 	$L__BB3_276;
	add.s64 	%rd1318, %rd29546, %rd1317;
	setp.lt.u64 	%p1543, %rd1318, %rd29546;
	selp.u64 	%rd12609, 1, 0, %p1543;
	add.s64 	%rd29545, %rd29545, %rd12609;
	mov.u64 	%rd29546, %rd1318;
$L__BB3_276:
	mul.lo.s64 	%rd12632, %rd1166, %rd1314;
	// begin inline asm
	mul.hi.u64 %rd12610, %rd12632, %rd1179;
	// end inline asm
	// begin inline asm
	mul.lo.u64 %rd12613, %rd12632, %rd1179;
	// end inline asm
	not.b64 	%rd12634, %rd1314;
	setp.gt.u64 	%p1544, %rd12613, %rd12634;
	selp.u64 	%rd12635, 1, 0, %p1544;
	add.s64 	%rd12636, %rd12610, %rd12635;
	// begin inline asm
	mul.hi.u64 %rd12616, %rd12632, %rd1180;
	// end inline asm
	// begin inline asm
	mul.lo.u64 %rd12619, %rd12632, %rd1180;
	// end inline asm
	add.s64 	%rd12637, %rd12619, %rd12636;
	add.s64 	%rd12638, %rd12637, %rd1315;
	setp.lt.u64 	%p1545, %rd12638, %rd12637;
	selp.u64 	%rd12639, 1, 0, %p1545;
	add.s64 	%rd12640, %rd12616, %rd12639;
	// begin inline asm
	mul.hi.u64 %rd12622, %rd12632, %rd1182;
	// end inline asm
	// begin inline asm
	mul.lo.u64 %rd12625, %rd12632, %rd1182;
	// end inline asm
	add.s64 	%rd12641, %rd12625, %rd12640;
	add.s64 	%rd12642, %rd12641, %rd1316;
	setp.lt.u64 	%p1546, %rd12642, %rd12641;
	selp.u64 	%rd12643, 1, 0, %p1546;
	add.s64 	%rd12644, %rd12622, %rd12643;
	// begin inline asm
	mul.hi.u64 %rd12628, %rd12632, %rd12258;
	// end inline asm
	// begin inline asm
	mul.lo.u64 %rd12631, %rd12632, %rd12258;
	// end inline asm
	add.s64 	%rd12645, %rd12631, %rd12644;
	add.s64 	%rd12646, %rd12645, %rd29546;
	setp.lt.u64 	%p1547, %rd12646, %rd12645;
	selp.u64 	%rd12647, 1, 0, %p1547;
	add.s64 	%rd12648, %rd12628, %rd12647;
	add.s64 	%rd12649, %rd29545, %rd12648;
	setp.lt.u64 	%p1548, %rd12638, %rd1179;
	selp.u64 	%rd12650, 1, 0, %p1548;
	selp.s64 	%rd12651, -1, 0, %p1548;
	add.s64 	%rd12652, %rd12642, %rd12651;
	setp.lt.u64 	%p1549, %rd12642, %rd12650;
	selp.u64 	%rd12653, 1, 0, %p1549;
	sub.s64 	%rd12654, %rd12652, %rd1180;
	setp.lt.u64 	%p1550, %rd12652, %rd1180;
	selp.u64 	%rd12655, 1, 0, %p1550;
	add.s64 	%rd12656, %rd12655, %rd12653;
	sub.s64 	%rd12657, %rd12646, %rd12656;
	setp.lt.u64 	%p1551, %rd12646, %rd12656;
	selp.u64 	%rd12658, 1, 0, %p1551;
	sub.s64 	%rd12659, %rd12657, %rd1182;
	setp.lt.u64 	%p1552, %rd12657, %rd1182;
	selp.u64 	%rd12660, 1, 0, %p1552;
	add.s64 	%rd12661, %rd12660, %rd12658;
	sub.s64 	%rd12662, %rd12649, %rd12661;
	setp.ge.u64 	%p1553, %rd12649, %rd12661;
	sub.s64 	%rd12663, %rd12662, %rd12258;
	setp.ge.u64 	%p1554, %rd12662, %rd12258;
	and.pred  	%p1555, %p1553, %p1554;
	selp.b64 	%rd12664, %rd1179, 0, %p1555;
	sub.s64 	%rd12665, %rd12638, %rd12664;
	selp.b64 	%rd12666, %rd12654, %rd12642, %p1555;
	selp.b64 	%rd12667, %rd12659, %rd12646, %p1555;
	selp.b64 	%rd12668, %rd12663, %rd12649, %p1555;
	sub.s64 	%rd29554, %rd12665, %rd1202;
	setp.lt.u64 	%p1556, %rd12665, %rd1202;
	selp.u64 	%rd12669, 1, 0, %p1556;
	selp.s64 	%rd12670, -1, 0, %p1556;
	add.s64 	%rd12671, %rd12666, %rd12670;
	setp.lt.u64 	%p1557, %rd12666, %rd12669;
	selp.u64 	%rd12672, 1, 0, %p1557;
	sub.s64 	%rd29555, %rd12671, %rd1203;
	setp.lt.u64 	%p1558, %rd12671, %rd1203;
	selp.u64 	%rd12673, 1, 0, %p1558;
	add.s64 	%rd12674, %rd12673, %rd12672;
	sub.s64 	%rd12675, %rd12667, %rd12674;
	setp.lt.u64 	%p1559, %rd12667, %rd12674;
	selp.u64 	%rd12676, 1, 0, %p1559;
	sub.s64 	%rd29556, %rd12675, %rd1204;
	setp.lt.u64 	%p1560, %rd12675, %rd1204;
	selp.u64 	%rd12677, 1, 0, %p1560;
	add.s64 	%rd12678, %rd12677, %rd12676;
	sub.s64 	%rd12679, %rd12668, %rd12678;
	setp.ge.u64 	%p1561, %rd12668, %rd12678;
	sub.s64 	%rd29557, %rd12679, %rd1205;
	setp.ge.u64 	%p1562, %rd12679, %rd1205;
	and.pred  	%p1563, %p1561, %p1562;
	@%p1563 bra 	$L__BB3_278;
	add.s64 	%rd29554, %rd1179, %rd29554;
	setp.lt.u64 	%p1564, %rd29554, %rd1179;
	selp.u64 	%rd12680, 1, 0, %p1564;
	add.s64 	%rd12681, %rd29555, %rd12680;
	setp.lt.u64 	%p1565, %rd12681, %rd29555;
	selp.u64 	%rd12682, 1, 0, %p1565;
	add.s64 	%rd29555, %rd12681, %rd1180;
	setp.lt.u64 	%p1566, %rd29555, %rd12681;
	selp.u64 	%rd12683, 1, 0, %p1566;
	add.s64 	%rd12684, %rd29556, %rd12682;
	add.s64 	%rd12685, %rd12684, %rd12683;
	setp.lt.u64 	%p1567, %rd12685, %rd29556;
	selp.u64 	%rd12686, 1, 0, %p1567;
	add.s64 	%rd29556, %rd12685, %rd1182;
	setp.lt.u64 	%p1568, %rd29556, %rd12685;
	selp.u64 	%rd12687, 1, 0, %p1568;
	add.s64 	%rd12688, %rd12258, %rd29557;
	add.s64 	%rd12689, %rd12688, %rd12686;
	add.s64 	%rd29557, %rd12689, %rd12687;
$L__BB3_278:
	sub.s64 	%rd29558, %rd29554, %rd1282;
	setp.lt.u64 	%p1569, %rd29554, %rd1282;
	selp.u64 	%rd12690, 1, 0, %p1569;
	selp.s64 	%rd12691, -1, 0, %p1569;
	add.s64 	%rd12692, %rd29555, %rd12691;
	setp.lt.u64 	%p1570, %rd29555, %rd12690;
	selp.u64 	%rd12693, 1, 0, %p1570;
	sub.s64 	%rd29559, %rd12692, %rd1283;
	setp.lt.u64 	%p1571, %rd12692, %rd1283;
	selp.u64 	%rd12694, 1, 0, %p1571;
	add.s64 	%rd12695, %rd12694, %rd12693;
	sub.s64 	%rd12696, %rd29556, %rd12695;
	setp.lt.u64 	%p1572, %rd29556, %rd12695;
	selp.u64 	%rd12697, 1, 0, %p1572;
	sub.s64 	%rd29560, %rd12696, %rd1284;
	setp.lt.u64 	%p1573, %rd12696, %rd1284;
	selp.u64 	%rd12698, 1, 0, %p1573;
	add.s64 	%rd12699, %rd12698, %rd12697;
	sub.s64 	%rd12700, %rd29557, %rd12699;
	setp.ge.u64 	%p1574, %rd29557, %rd12699;
	sub.s64 	%rd29561, %rd12700, %rd1285;
	setp.ge.u64 	%p1575, %rd12700, %rd1285;
	and.pred  	%p1576, %p1574, %p1575;
	@%p1576 bra 	$L__BB3_280;
	add.s64 	%rd29558, %rd1179, %rd29558;
	setp.lt.u64 	%p1577, %rd29558, %rd1179;
	selp.u64 	%rd12701, 1, 0, %p1577;
	add.s64 	%rd12702, %rd29559, %rd12701;
	setp.lt.u64 	%p1578, %rd12702, %rd29559;
	selp.u64 	%rd12703, 1, 0, %p1578;
	add.s64 	%rd29559, %rd12702, %rd1180;
	setp.lt.u64 	%p1579, %rd29559, %rd12702;
	selp.u64 	%rd12704, 1, 0, %p1579;
	add.s64 	%rd12705, %rd29560, %rd12703;
	add.s64 	%rd12706, %rd12705, %rd12704;
	setp.lt.u64 	%p1580, %rd12706, %rd29560;
	selp.u64 	%rd12707, 1, 0, %p1580;
	add.s64 	%rd29560, %rd12706, %rd1182;
	setp.lt.u64 	%p1581, %rd29560, %rd12706;
	selp.u64 	%rd12708, 1, 0, %p1581;
	add.s64 	%rd12709, %rd12258, %rd29561;
	add.s64 	%rd12710, %rd12709, %rd12707;
	add.s64 	%rd29561, %rd12710, %rd12708;
$L__BB3_280:
	shl.b64 	%rd12831, %rd29558, 1;
	shr.u64 	%rd12832, %rd29558, 63;
	add.s64 	%rd12833, %rd29559, %rd12832;
	setp.lt.u64 	%p1582, %rd12833, %rd29559;
	selp.u64 	%rd12834, 1, 0, %p1582;
	add.s64 	%rd12835, %rd12833, %rd29559;
	setp.lt.u64 	%p1583, %rd12835, %rd12833;
	selp.u64 	%rd12836, 1, 0, %p1583;
	add.s64 	%rd12837, %rd29560, %rd12834;
	add.s64 	%rd12838, %rd12837, %rd12836;
	setp.lt.u64 	%p1584, %rd12838, %rd29560;
	selp.u64 	%rd12839, 1, 0, %p1584;
	add.s64 	%rd12840, %rd12838, %rd29560;
	setp.lt.u64 	%p1585, %rd12840, %rd12838;
	selp.u64 	%rd12841, 1, 0, %p1585;
	add.s64 	%rd12842, %rd29561, %rd12839;
	add.s64 	%rd12843, %rd12842, %rd12841;
	setp.lt.u64 	%p1586, %rd12843, %rd29561;
	add.s64 	%rd12844, %rd12843, %rd29561;
	setp.lt.u64 	%p1587, %rd12844, %rd12843;
	setp.lt.u64 	%p1588, %rd12831, %rd1179;
	selp.u64 	%rd12845, 1, 0, %p1588;
	selp.s64 	%rd12846, -1, 0, %p1588;
	add.s64 	%rd12847, %rd12835, %rd12846;
	setp.lt.u64 	%p1589, %rd12835, %rd12845;
	selp.u64 	%rd12848, 1, 0, %p1589;
	sub.s64 	%rd12849, %rd12847, %rd1180;
	setp.lt.u64 	%p1590, %rd12847, %rd1180;
	selp.u64 	%rd12850, 1, 0, %p1590;
	add.s64 	%rd12851, %rd12850, %rd12848;
	sub.s64 	%rd12852, %rd12840, %rd12851;
	setp.lt.u64 	%p1591, %rd12840, %rd12851;
	selp.u64 	%rd12853, 1, 0, %p1591;
	sub.s64 	%rd12854, %rd12852, %rd1182;
	setp.lt.u64 	%p1592, %rd12852, %rd1182;
	selp.u64 	%rd12855, 1, 0, %p1592;
	add.s64 	%rd12856, %rd12855, %rd12853;
	sub.s64 	%rd12857, %rd12844, %rd12856;
	setp.ge.u64 	%p1593, %rd12844, %rd12856;
	sub.s64 	%rd12858, %rd12857, %rd12258;
	setp.ge.u64 	%p1594, %rd12857, %rd12258;
	or.pred  	%p1595, %p1586, %p1587;
	and.pred  	%p1596, %p1593, %p1594;
	or.pred  	%p1598, %p1595, %p1596;
	selp.b64 	%rd12859, %rd1179, 0, %p1598;
	sub.s64 	%rd1346, %rd12831, %rd12859;
	selp.b64 	%rd1347, %rd12849, %rd12835, %p1598;
	selp.b64 	%rd1348, %rd12854, %rd12840, %p1598;
	selp.b64 	%rd1349, %rd12858, %rd12844, %p1598;
	shl.b64 	%rd12860, %rd1202, 1;
	shr.u64 	%rd12861, %rd1202, 63;
	add.s64 	%rd12862, %rd12861, %rd1203;
	setp.lt.u64 	%p1599, %rd12862, %rd12861;
	selp.u64 	%rd12863, 1, 0, %p1599;
	add.s64 	%rd12864, %rd12862, %rd1203;
	setp.lt.u64 	%p1600, %rd12864, %rd12862;
	selp.u64 	%rd12865, 1, 0, %p1600;
	add.s64 	%rd12866, %rd1204, %rd12863;
	add.s64 	%rd12867, %rd12866, %rd12865;
	setp.lt.u64 	%p1601, %rd12867, %rd1204;
	selp.u64 	%rd12868, 1, 0, %p1601;
	add.s64 	%rd12869, %rd12867, %rd1204;
	setp.lt.u64 	%p1602, %rd12869, %rd12867;
	selp.u64 	%rd12870, 1, 0, %p1602;
	add.s64 	%rd12871, %rd1205, %rd12868;
	add.s64 	%rd12872, %rd12871, %rd12870;
	setp.lt.u64 	%p1603, %rd12872, %rd1205;
	add.s64 	%rd12873, %rd12872, %rd1205;
	setp.lt.u64 	%p1604, %rd12873, %rd12872;
	setp.lt.u64 	%p1605, %rd12860, %rd1179;
	selp.u64 	%rd12874, 1, 0, %p1605;
	selp.s64 	%rd12875, -1, 0, %p1605;
	add.s64 	%rd12876, %rd12864, %rd12875;
	setp.lt.u64 	%p1606, %rd12864, %rd12874;
	selp.u64 	%rd12877, 1, 0, %p1606;
	sub.s64 	%rd12878, %rd12876, %rd1180;
	setp.lt.u64 	%p1607, %rd12876, %rd1180;
	selp.u64 	%rd12879, 1, 0, %p1607;
	add.s64 	%rd12880, %rd12879, %rd12877;
	sub.s64 	%rd12881, %rd12869, %rd12880;
	setp.lt.u64 	%p1608, %rd12869, %rd12880;
	selp.u64 	%rd12882, 1, 0, %p1608;
	sub.s64 	%rd12883, %rd12881, %rd1182;
	setp.lt.u64 	%p1609, %rd12881, %rd1182;
	selp.u64 	%rd12884, 1, 0, %p1609;
	add.s64 	%rd12885, %rd12884, %rd12882;
	sub.s64 	%rd12886, %rd12873, %rd12885;
	setp.ge.u64 	%p1610, %rd12873, %rd12885;
	sub.s64 	%rd12887, %rd12886, %rd12258;
	setp.ge.u64 	%p1611, %rd12886, %rd12258;
	or.pred  	%p1612, %p1603, %p1604;
	and.pred  	%p1613, %p1610, %p1611;
	or.pred  	%p1615, %p1612, %p1613;
	selp.b64 	%rd12888, %rd1179, 0, %p1615;
	sub.s64 	%rd12889, %rd12860, %rd12888;
	selp.b64 	%rd12890, %rd12878, %rd12864, %p1615;
	selp.b64 	%rd12891, %rd12883, %rd12869, %p1615;
	selp.b64 	%rd12892, %rd12887, %rd12873, %p1615;
	add.s64 	%rd12893, %rd12889, %rd1202;
	setp.lt.u64 	%p1616, %rd12893, %rd12889;
	selp.u64 	%rd12894, 1, 0, %p1616;
	add.s64 	%rd12895, %rd12890, %rd12894;
	setp.lt.u64 	%p1617, %rd12895, %rd12890;
	selp.u64 	%rd12896, 1, 0, %p1617;
	add.s64 	%rd12897, %rd12895, %rd1203;
	setp.lt.u64 	%p1618, %rd12897, %rd12895;
	selp.u64 	%rd12898, 1, 0, %p1618;
	add.s64 	%rd12899, %rd12891, %rd12896;
	add.s64 	%rd12900, %rd12899, %rd12898;
	setp.lt.u64 	%p1619, %rd12900, %rd12891;
	selp.u64 	%rd12901, 1, 0, %p1619;
	add.s64 	%rd12902, %rd12900, %rd1204;
	setp.lt.u64 	%p1620, %rd12902, %rd12900;
	selp.u64 	%rd12903, 1, 0, %p1620;
	add.s64 	%rd12904, %rd12892, %rd12901;
	add.s64 	%rd12905, %rd12904, %rd12903;
	setp.lt.u64 	%p1621, %rd12905, %rd12892;
	add.s64 	%rd12906, %rd12905, %rd1205;
	setp.lt.u64 	%p1622, %rd12906, %rd12905;
	setp.lt.u64 	%p1623, %rd12893, %rd1179;
	selp.u64 	%rd12907, 1, 0, %p1623;
	selp.s64 	%rd12908, -1, 0, %p1623;
	add.s64 	%rd12909, %rd12897, %rd12908;
	setp.lt.u64 	%p1624, %rd12897, %rd12907;
	selp.u64 	%rd12910, 1, 0, %p1624;
	sub.s64 	%rd12911, %rd12909, %rd1180;
	setp.lt.u64 	%p1625, %rd12909, %rd1180;
	selp.u64 	%rd12912, 1, 0, %p1625;
	add.s64 	%rd12913, %rd12912, %rd12910;
	sub.s64 	%rd12914, %rd12902, %rd12913;
	setp.lt.u64 	%p1626, %rd12902, %rd12913;
	selp.u64 	%rd12915, 1, 0, %p1626;
	sub.s64 	%rd12916, %rd12914, %rd1182;
	setp.lt.u64 	%p1627, %rd12914, %rd1182;
	selp.u64 	%rd12917, 1, 0, %p1627;
	add.s64 	%rd12918, %rd12917, %rd12915;
	sub.s64 	%rd12919, %rd12906, %rd12918;
	setp.ge.u64 	%p1628, %rd12906, %rd12918;
	sub.s64 	%rd12920, %rd12919, %rd12258;
	setp.ge.u64 	%p1629, %rd12919, %rd12258;
	or.pred  	%p1630, %p1621, %p1622;
	and.pred  	%p1631, %p1628, %p1629;
	or.pred  	%p1633, %p1630, %p1631;
	selp.b64 	%rd12921, %rd1179, 0, %p1633;
	sub.s64 	%rd12788, %rd12893, %rd12921;
	selp.b64 	%rd12794, %rd12911, %rd12897, %p1633;
	selp.b64 	%rd12800, %rd12916, %rd12902, %p1633;
	selp.b64 	%rd12806, %rd12920, %rd12906, %p1633;
	// begin inline asm
	mul.hi.u64 %rd12711, %rd12788, %rd12788;
	// end inline asm
	// begin inline asm
	mul.lo.u64 %rd12714, %rd12788, %rd12788;
	// end inline asm
	// begin inline asm
	mul.hi.u64 %rd12717, %rd12788, %rd12794;
	// end inline asm
	// begin inline asm
	mul.lo.u64 %rd12720, %rd12788, %rd12794;
	// end inline asm
	add.s64 	%rd12922, %rd12720, %rd12711;
	// begin inline asm
	mul.hi.u64 %rd12723, %rd12788, %rd12800;
	// end inline asm
	// begin inline asm
	mul.lo.u64 %rd12726, %rd12788, %rd12800;
	// end inline asm
	add.s64 	%rd12923, %rd12726, %rd12717;
	// begin inline asm
	mul.hi.u64 %rd12729, %rd12788, %rd12806;
	// end inline asm
	// begin inline asm
	mul.lo.u64 %rd12732, %rd12788, %rd12806;
	// end inline asm
	add.s64 	%rd12924, %rd12732, %rd12723;
	// begin inline asm
	mul.hi.u64 %rd12735, %rd12794, %rd12788;
	// end inline asm
	// begin inline asm
	mul.lo.u64 %rd12738, %rd12794, %rd12788;
	// end inline asm
	add.s64 	%rd12925, %rd12738, %rd12922;
	setp.lt.u64 	%p1634, %rd12925, %rd12738;
	selp.u64 	%rd12926, 1, 0, %p1634;
	add.s64 	%rd12927, %rd12735, %rd12926;
	// begin inline asm
	mul.hi.u64 %rd12741, %rd12794, %rd12794;
	// end inline asm
	// begin inline asm
	mul.lo.u64 %rd12744, %rd12794, %rd12794;
	// end inline asm
	add.s64 	%rd12928, %rd12744, %rd12927;
	add.s64 	%rd12929, %rd12928, %rd12923;
	setp.lt.u64 	%p1635, %rd12929, %rd12928;
	selp.u64 	%rd12930, 1, 0, %p1635;
	add.s64 	%rd12931, %rd12741, %rd12930;
	// begin inline asm
	mul.hi.u64 %rd12747, %rd12794, %rd12800;
	// end inline asm
	// begin inline asm
	mul.lo.u64 %rd12750, %rd12794, %rd12800;
	// end inline asm
	add.s64 	%rd12932, %rd12750, %rd12931;
	add.s64 	%rd12933, %rd12932, %rd12924;
	setp.lt.u64 	%p1636, %rd12933, %rd12932;
	selp.u64 	%rd12934, 1, 0, %p1636;
	add.s64 	%rd12935, %rd12747, %rd12934;
	// begin inline asm
	mul.hi.u64 %rd12753, %rd12794, %rd12806;
	// end inline asm
	// begin inline asm
	mul.lo.u64 %rd12756, %rd12794, %rd12806;
	// end inline asm
	add.s64 	%rd12936, %rd12756, %rd12935;
	add.s64 	%rd12937, %rd12936, %rd12729;
	setp.lt.u64 	%p1637, %rd12937, %rd12936;
	selp.u64 	%rd12938, 1, 0, %p1637;
	add.s64 	%rd12939, %rd12753, %rd12938;
	// begin inline asm
	mul.hi.u64 %rd12759, %rd12800, %rd12788;
	// end inline asm
	// begin inline asm
	mul.lo.u64 %rd12762, %rd12800, %rd12788;
	// end inline asm
	add.s64 	%rd12940, %rd12762, %rd12929;
	setp.lt.u64 	%p1638, %rd12940, %rd12762;
	selp.u64 	%rd12941, 1, 0, %p1638;
	add.s64 	%rd12942, %rd12759, %rd12941;
	// begin inline asm
	mul.hi.u64 %rd12765, %rd12800, %rd12794;
	// end inline asm
	// begin inline asm
	mul.lo.u64 %rd12768, %rd12800, %rd12794;
	// end inline asm
	add.s64 	%rd12943, %rd12768, %rd12942;
	add.s64 	%rd12944, %rd12943, %rd12933;
	setp.lt.u64 	%p1639, %rd12944, %rd12943;
	selp.u64 	%rd12945, 1, 0, %p1639;
	add.s64 	%rd12946, %rd12765, %rd12945;
	// begin inline asm
	mul.hi.u64 %rd12771, %rd12800, %rd12800;
	// end inline asm
	// begin inline asm
	mul.lo.u64 %rd12774, %rd12800, %rd12800;
	// end inline asm
	add.s64 	%rd12947, %rd12774, %rd12946;
	add.s64 	%rd12948, %rd12947, %rd12937;
	setp.lt.u64 	%p1640, %rd12948, %rd12947;
	selp.u64 	%rd12949, 1, 0, %p1640;
	add.s64 	%rd12950, %rd12771, %rd12949;
	// begin inline asm
	mul.hi.u64 %rd12777, %rd12800, %rd12806;
	// end inline asm
	// begin inline asm
	mul.lo.u64 %rd12780, %rd12800, %rd12806;
	// end inline asm
	add.s64 	%rd12951, %rd12780, %rd12950;
	add.s64 	%rd12952, %rd12951, %rd12939;
	setp.lt.u64 	%p1641, %rd12952, %rd12951;
	selp.u64 	%rd12953, 1, 0, %p1641;
	add.s64 	%rd12954, %rd12777, %rd12953;
	// begin inline asm
	mul.hi.u64 %rd12783, %rd12806, %rd12788;
	// end inline asm
	// begin inline asm
	mul.lo.u64 %rd12786, %rd12806, %rd12788;
	// end inline asm
	add.s64 	%rd12955, %rd12786, %rd12944;
	setp.lt.u64 	%p1642, %rd12955, %rd12786;
	selp.u64 	%rd12956, 1, 0, %p1642;
	add.s64 	%rd12957, %rd12783, %rd12956;
	// begin inline asm
	mul.hi.u64 %rd12789, %rd12806, %rd12794;
	// end inline asm
	// begin inline asm
	mul.lo.u64 %rd12792, %rd12806, %rd12794;
	// end inline asm
	add.s64 	%rd12958, %rd12792, %rd12957;
	add.s64 	%rd29565, %rd12958, %rd12948;
	setp.lt.u64 	%p1643, %rd29565, %rd12958;
	selp.u64 	%rd12959, 1, 0, %p1643;
	add.s64 	%rd12960, %rd12789, %rd12959;
	// begin inline asm
	mul.hi.u64 %rd12795, %rd12806, %rd12800;
	// end inline asm
	// begin inline asm
	mul.lo.u64 %rd12798, %rd12806, %rd12800;
	// end inline asm
	add.s64 	%rd12961, %rd12798, %rd12960;
	add.s64 	%rd29564, %rd12961, %rd12952;
	setp.lt.u64 	%p1644, %rd29564, %rd12961;
	selp.u64 	%rd12962, 1, 0, %p1644;
	add.s64 	%rd12963, %rd12795, %rd12962;
	// begin inline asm
	mul.hi.u64 %rd12801, %rd12806, %rd12806;
	// end inline asm
	// begin inline asm
	mul.lo.u64 %rd12804, %rd12806, %rd12806;
	// end inline asm
	add.s64 	%rd12964, %rd12804, %rd12963;
	add.s64 	%rd29563, %rd12964, %rd12954;
	setp.lt.u64 	%p1645, %rd29563, %rd12964;
	selp.u64 	%rd12965, 1, 0, %p1645;
	add.s64 	%rd29562, %rd12801, %rd12965;
	ld.const.u64 	%rd12966, [_ZN3lux4cuda5bn2549BN254_INVE];
	mul.lo.s64 	%rd12829, %rd12966, %rd12714;
	// begin inline asm
	mul.hi.u64 %rd12807, %rd12829, %rd1179;
	// end inline asm
	// begin inline asm
	mul.lo.u64 %rd12810, %rd12829, %rd1179;
	// end inline asm
	not.b64 	%rd12967, %rd12714;
	setp.gt.u64 	%p1646, %rd12810, %rd12967;
	selp.u64 	%rd12968, 1, 0, %p1646;
	add.s64 	%rd12969, %rd12807, %rd12968;
	// begin inline asm
	mul.hi.u64 %rd12813, %rd12829, %rd1180;
	// end inline asm
	// begin inline asm
	mul.lo.u64 %rd12816, %rd12829, %rd1180;
	// end inline asm
	add.s64 	%rd12970, %rd12816, %rd12969;
	add.s64 	%rd1358, %rd12970, %rd12925;
	setp.lt.u64 	%p1647, %rd1358, %rd12970;
	selp.u64 	%rd12971, 1, 0, %p1647;
	add.s64 	%rd12972, %rd12813, %rd12971;
	// begin inline asm
	mul.hi.u64 %rd12819, %rd12829, %rd1182;
	// end inline asm
	// begin inline asm
	mul.lo.u64 %rd12822, %rd12829, %rd1182;
	// end inline asm
	add.s64 	%rd12973, %rd12822, %rd12972;
	add.s64 	%rd1359, %rd12973, %rd12940;
	setp.lt.u64 	%p1648, %rd1359, %rd12973;
	selp.u64 	%rd12974, 1, 0, %p1648;
	add.s64 	%rd12975, %rd12819, %rd12974;
	// begin inline asm
	mul.hi.u64 %rd12825, %rd12829, %rd12258;
	// end inline asm
	// begin inline asm
	mul.lo.u64 %rd12828, %rd12829, %rd12258;
	// end inline asm
	add.s64 	%rd12976, %rd12828, %rd12975;
	add.s64 	%rd1360, %rd12976, %rd12955;
	setp.lt.u64 	%p1649, %rd1360, %rd12976;
	selp.u64 	%rd12977, 1, 0, %p1649;
	add.s64 	%rd1361, %rd12825, %rd12977;
	setp.eq.s64 	%p1650, %rd1361, 0;
	@%p1650 bra 	$L__BB3_284;
	add.s64 	%rd1362, %rd29565, %rd1361;
	setp.ge.u64 	%p1651, %rd1362, %rd29565;
	mov.u64 	%rd29565, %rd1362;
	@%p1651 bra 	$L__BB3_284;
	add.s64 	%rd29564, %rd29564, 1;
	setp.ne.s64 	%p1652, %rd29564, 0;
	mov.u64 	%rd29565, %rd1362;
	@%p1652 bra 	$L__BB3_284;
	add.s64 	%rd29563, %rd29563, 1;
	setp.eq.s64 	%p1653, %rd29563, 0;
	selp.u64 	%rd12979, 1, 0, %p1653;
	add.s64 	%rd29562, %rd29562, %rd12979;
	mov.b64 	%rd29564, 0;
	mov.u64 	%rd29565, %rd1362;
$L__BB3_284:
	mul.lo.s64 	%rd13002, %rd12966, %rd1358;
	ld.const.u64 	%rd12982, [_ZN3lux4cuda5bn2547BN254_PE];
	// begin inline asm
	mul.hi.u64 %rd12980, %rd13002, %rd12982;
	// end inline asm
	// begin inline asm
	mul.lo.u64 %rd12983, %rd13002, %rd12982;
	// end inline asm
	not.b64 	%rd13005, %rd1358;
	setp.gt.u64 	%p1654, %rd12983, %rd13005;
	selp.u64 	%rd13006, 1, 0, %p1654;
	add.s64 	%rd13007, %rd12980, %rd13006;
	ld.const.u64 	%rd12988, [_ZN3lux4cuda5bn2547BN254_PE+8];
	// begin inline asm
	mul.hi.u64 %rd12986, %rd13002, %rd12988;
	// end inline asm
	// begin inline asm
	mul.lo.u64 %rd12989, %rd13002, %rd12988;
	// end inline asm
	add.s64 	%rd13008, %rd12989, %rd13007;
	add.s64 	%rd1370, %rd13008, %rd1359;
	setp.lt.u64 	%p1655, %rd1370, %rd13008;
	selp.u64 	%rd13009, 1, 0, %p1655;
	add.s64 	%rd13010, %rd12986, %rd13009;
	ld.const.u64 	%rd12994, [_ZN3lux4cuda5bn2547BN254_PE+16];
	// begin inline asm
	mul.hi.u64 %rd12992, %rd13002, %rd12994;
	// end inline asm
	// begin inline asm
	mul.lo.u64 %rd12995, %rd13002, %rd12994;
	// end inline asm
	add.s64 	%rd13011, %rd12995, %rd13010;
	add.s64 	%rd1371, %rd13011, %rd1360;
	setp.lt.u64 	%p1656, %rd1371, %rd13011;
	selp.u64 	%rd13012, 1, 0, %p1656;
	add.s64 	%rd13013, %rd12992, %rd13012;
	ld.const.u64 	%rd13000, [_ZN3lux4cuda5bn2547BN254_PE+24];
	// begin inline asm
	mul.hi.u64 %rd12998, %rd13002, %rd13000;
	// end inline asm
	// begin inline asm
	mul.lo.u64 %rd13001, %rd13002, %rd13000;
	// end inline asm
	add.s64 	%rd13014, %rd13001, %rd13013;
	add.s64 	%rd1372, %rd13014, %rd29565;
	setp.lt.u64 	%p1657, %rd1372, %rd13014;
	selp.u64 	%rd13015, 1, 0, %p1657;
	add.s64 	%rd1373, %rd12998, %rd13015;
	setp.eq.s64 	%p1658, %rd1373, 0;
	@%p1658 bra 	$L__BB3_287;
	add.s64 	%rd1374, %rd29564, %rd1373;
	setp.ge.u64 	%p1659, %rd1374, %rd29564;
	mov.u64 	%rd29564, %rd1374;
	@%p1659 bra 	$L__BB3_287;
	add.s64 	%rd29563, %rd29563, 1;
	setp.eq.s64 	%p1660, %rd29563, 0;
	selp.u64 	%rd13016, 1, 0, %p1660;
	add.s64 	%rd29562, %rd29562, %rd13016;
$L__BB3_287:
	mul.lo.s64 	%rd13039, %rd12966, %rd1370;
	// begin inline asm
	mul.hi.u64 %rd13017, %rd13039, %rd12982;
	// end inline asm
	// begin inline asm
	mul.lo.u64 %rd13020, %rd13039, %rd12982;
	// end inline asm
	not.b64 	%rd13042, %rd1370;
	setp.gt.u64 	%p1661, %rd13020, %rd13042;
	selp.u64 	%rd13043, 1, 0, %p1661;
	add.s64 	%rd13044, %rd13017, %rd13043;
	// begin inline asm
	mul.hi.u64 %rd13023, %rd13039, %rd12988;
	// end inline asm
	// begin inline asm
	mul.lo.u64 %rd13026, %rd13039, %rd12988;
	// end inline asm
	add.s64 	%rd13045, %rd13026, %rd13044;
	add.s64 	%rd1380, %rd13045, %rd1371;
	setp.lt.u64 	%p1662, %rd1380, %rd13045;
	selp.u64 	%rd13046, 1, 0, %p1662;
	add.s64 	%rd13047, %rd13023, %rd13046;
	// begin inline asm
	mul.hi.u64 %rd13029, %rd13039, %rd12994;
	// end inline asm
	// begin inline asm
	mul.lo.u64 %rd13032, %rd13039, %rd12994;
	// end inline asm
	add.s64 	%rd13048, %rd13032, %rd13047;
	add.s64 	%rd1381, %rd13048, %rd1372;
	setp.lt.u64 	%p1663, %rd1381, %rd13048;
	selp.u64 	%rd13049, 1, 0, %p1663;
	add.s64 	%rd13050, %rd13029, %rd13049;
	// begin inline asm
	mul.hi.u64 %rd13035, %rd13039, %rd13000;
	// end inline asm
	// begin inline asm
	mul.lo.u64 %rd13038, %rd13039, %rd13000;
	// end inline asm
	add.s64 	%rd13051, %rd13038, %rd13050;
	add.s64 	%rd1382, %rd13051, %rd29564;
	setp.lt.u64 	%p1664, %rd1382, %rd13051;
	selp.u64 	%rd13052, 1, 0, %p1664;
	add.s64 	%rd1383, %rd13035, %rd13052;
	setp.eq.s64 	%p1665, %rd1383, 0;
	@%p1665 bra 	$L__BB3_289;
	add.s64 	%rd1384, %rd29563, %rd1383;
	setp.lt.u64 	%p1666, %rd1384, %rd29563;
	selp.u64 	%rd13053, 1, 0, %p1666;
	add.s64 	%rd29562, %rd29562, %rd13053;
	mov.u64 	%rd29563, %rd1384;
$L__BB3_289:
	mul.lo.s64 	%rd13076, %rd12966, %rd1380;
	// begin inline asm
	mul.hi.u64 %rd13054, %rd13076, %rd12982;
	// end inline asm
	// begin inline asm
	mul.lo.u64 %rd13057, %rd13076, %rd12982;
	// end inline asm
	not.b64 	%rd13079, %rd1380;
	setp.gt.u64 	%p1667, %rd13057, %rd13079;
	selp.u64 	%rd13080, 1, 0, %p1667;
	add.s64 	%rd13081, %rd13054, %rd13080;
	// begin inline asm
	mul.hi.u64 %rd13060, %rd13076, %rd12988;
	// end inline asm
	// begin inline asm
	mul.lo.u64 %rd13063, %rd13076, %rd12988;
	// end inline asm
	add.s64 	%rd13082, %rd13063, %rd13081;
	add.s64 	%rd13083, %rd13082, %rd1381;
	setp.lt.u64 	%p1668, %rd13083, %rd13082;
	selp.u64 	%rd13084, 1, 0, %p1668;
	add.s64 	%rd13085, %rd13060, %rd13084;
	// begin inline asm
	mul.hi.u64 %rd13066, %rd13076, %rd12994;
	// end inline asm
	// begin inline asm
	mul.lo.u64 %rd13069, %rd13076, %rd12994;
	// end inline asm
	add.s64 	%rd13086, %rd13069, %rd13085;
	add.s64 	%rd13087, %rd13086, %rd1382;
	setp.lt.u64 	%p1669, %rd13087, %rd13086;
	selp.u64 	%rd13088, 1, 0, %p1669;
	add.s64 	%rd13089, %rd13066, %rd13088;
	// begin inline asm
	mul.hi.u64 %rd13072, %rd13076, %rd13000;
	// end inline asm
	// begin inline asm
	mul.lo.u64 %rd13075, %rd13076, %rd13000;
	// end inline asm
	add.s64 	%rd13090, %rd13075, %rd13089;
	add.s64 	%rd13091, %rd13090, %rd29563;
	setp.lt.u64 	%p1670, %rd13091, %rd13090;
	selp.u64 	%rd13092, 1, 0, %p1670;
	add.s64 	%rd13093, %rd13072, %rd13092;
	add.s64 	%rd13094, %rd29562, %rd13093;
	setp.lt.u64 	%p1671, %rd13083, %rd12982;
	selp.u64 	%rd13095, 1, 0, %p1671;
	selp.s64 	%rd13096, -1, 0, %p1671;
	add.s64 	%rd13097, %rd13087, %rd13096;
	setp.lt.u64 	%p1672, %rd13087, %rd13095;
	selp.u64 	%rd13098, 1, 0, %p1672;
	sub.s64 	%rd13099, %rd13097, %rd12988;
	setp.lt.u64 	%p1673, %rd13097, %rd12988;
	selp.u64 	%rd13100, 1, 0, %p1673;
	add.s64 	%rd13101, %rd13100, %rd13098;
	sub.s64 	%rd13102, %rd13091, %rd13101;
	setp.lt.u64 	%p1674, %rd13091, %rd13101;
	selp.u64 	%rd13103, 1, 0, %p1674;
	sub.s64 	%rd13104, %rd13102, %rd12994;
	setp.lt.u64 	%p1675, %rd13102, %rd12994;
	selp.u64 	%rd13105, 1, 0, %p1675;
	add.s64 	%rd13106, %rd13105, %rd13103;
	sub.s64 	%rd13107, %rd13094, %rd13106;
	setp.ge.u64 	%p1676, %rd13094, %rd13106;
	sub.s64 	%rd13108, %rd13107, %rd13000;
	setp.ge.u64 	%p1677, %rd13107, %rd13000;
	and.pred  	%p1678, %p1676, %p1677;
	selp.b64 	%rd13109, %rd12982, 0, %p1678;
	sub.s64 	%rd13110, %rd13083, %rd13109;
	selp.b64 	%rd13111, %rd13099, %rd13087, %p1678;
	selp.b64 	%rd13112, %rd13104, %rd13091, %p1678;
	selp.b64 	%rd13113, %rd13108, %rd13094, %p1678;
	shl.b64 	%rd13114, %rd1346, 1;
	shr.u64 	%rd13115, %rd1346, 63;
	add.s64 	%rd13116, %rd13115, %rd1347;
	setp.lt.u64 	%p1679, %rd13116, %rd13115;
	selp.u64 	%rd13117, 1, 0, %p1679;
	add.s64 	%rd13118, %rd13116, %rd1347;
	setp.lt.u64 	%p1680, %rd13118, %rd13116;
	selp.u64 	%rd13119, 1, 0, %p1680;
	add.s64 	%rd13120, %rd1348, %rd13117;
	add.s64 	%rd13121, %rd13120, %rd13119;
	setp.lt.u64 	%p1681, %rd13121, %rd1348;
	selp.u64 	%rd13122, 1, 0, %p1681;
	add.s64 	%rd13123, %rd13121, %rd1348;
	setp.lt.u64 	%p1682, %rd13123, %rd13121;
	selp.u64 	%rd13124, 1, 0, %p1682;
	add.s64 	%rd13125, %rd1349, %rd13122;
	add.s64 	%rd13126, %rd13125, %rd13124;
	setp.lt.u64 	%p1683, %rd13126, %rd1349;
	add.s64 	%rd13127, %rd13126, %rd1349;
	setp.lt.u64 	%p1684, %rd13127, %rd13126;
	setp.lt.u64 	%p1685, %rd13114, %rd12982;
	selp.u64 	%rd13128, 1, 0, %p1685;
	selp.s64 	%rd13129, -1, 0, %p1685;
	add.s64 	%rd13130, %rd13118, %rd13129;
	setp.lt.u64 	%p1686, %rd13118, %rd13128;
	selp.u64 	%rd13131, 1, 0, %p1686;
	sub.s64 	%rd13132, %rd13130, %rd12988;
	setp.lt.u64 	%p1687, %rd13130, %rd12988;
	selp.u64 	%rd13133, 1, 0, %p1687;
	add.s64 	%rd13134, %rd13133, %rd13131;
	sub.s64 	%rd13135, %rd13123, %rd13134;
	setp.lt.u64 	%p1688, %rd13123, %rd13134;
	selp.u64 	%rd13136, 1, 0, %p1688;
	sub.s64 	%rd13137, %rd13135, %rd12994;
	setp.lt.u64 	%p1689, %rd13135, %rd12994;
	selp.u64 	%rd13138, 1, 0, %p1689;
	add.s64 	%rd13139, %rd13138, %rd13136;
	sub.s64 	%rd13140, %rd13127, %rd13139;
	setp.ge.u64 	%p1690, %rd13127, %rd13139;
	sub.s64 	%rd13141, %rd13140, %rd13000;
	setp.ge.u64 	%p1691, %rd13140, %rd13000;
	or.pred  	%p1692, %p1683, %p1684;
	and.pred  	%p1693, %p1690, %p1691;
	or.pred  	%p1695, %p1692, %p1693;
	selp.b64 	%rd13142, %rd12982, 0, %p1695;
	sub.s64 	%rd13143, %rd13114, %rd13142;
	selp.b64 	%rd13144, %rd13132, %rd13118, %p1695;
	selp.b64 	%rd13145, %rd13137, %rd13123, %p1695;
	selp.b64 	%rd13146, %rd13141, %rd13127, %p1695;
	sub.s64 	%rd29621, %rd13110, %rd13143;
	setp.lt.u64 	%p1696, %rd13110, %rd13143;
	selp.u64 	%rd13147, 1, 0, %p1696;
	selp.s64 	%rd13148, -1, 0, %p1696;
	add.s64 	%rd13149, %rd13111, %rd13148;
	setp.lt.u64 	%p1697, %rd13111, %rd13147;
	selp.u64 	%rd13150, 1, 0, %p1697;
	sub.s64 	%rd29622, %rd13149, %rd13144;
	setp.lt.u64 	%p1698, %rd13149, %rd13144;
	selp.u64 	%rd13151, 1, 0, %p1698;
	add.s64 	%rd13152, %rd13151, %rd13150;
	sub.s64 	%rd13153, %rd13112, %rd13152;
	setp.lt.u64 	%p1699, %rd13112, %rd13152;
	selp.u64 	%rd13154, 1, 0, %p1699;
	sub.s64 	%rd29623, %rd13153, %rd13145;
	setp.lt.u64 	%p1700, %rd13153, %rd13145;
	selp.u64 	%rd13155, 1, 0, %p1700;
	add.s64 	%rd13156, %rd13155, %rd13154;
	sub.s64 	%rd13157, %rd13113, %rd13156;
	setp.ge.u64 	%p1701, %rd13113, %rd13156;
	sub.s64 	%rd29624, %rd13157, %rd13146;
	setp.ge.u64 	%p1702, %rd13157, %rd13146;
	and.pred  	%p1703, %p1701, %p1702;
	@%p1703 bra 	$L__BB3_291;
	add.s64 	%rd29621, %rd12982, %rd29621;
	setp.lt.u64 	%p1704, %rd29621, %rd12982;
	selp.u64 	%rd13159, 1, 0, %p1704;
	add.s64 	%rd13160, %rd29622, %rd13159;
	setp.lt.u64 	%p1705, %rd13160, %rd29622;
	selp.u64 	%rd13161, 1, 0, %p1705;
	add.s64 	%rd29622, %rd13160, %rd12988;
	setp.lt.u64 	%p1706, %rd29622, %rd13160;
	selp.u64 	%rd13162, 1, 0, %p1706;
	add.s64 	%rd13163, %rd29623, %rd13161;
	add.s64 	%rd13164, %rd13163, %rd13162;
	setp.lt.u64 	%p1707, %rd13164, %rd29623;
	selp.u64 	%rd13165, 1, 0, %p1707;
	add.s64 	%rd29623, %rd13164, %rd12994;
	setp.lt.u64 	%p1708, %rd29623, %rd13164;
	selp.u64 	%rd13166, 1, 0, %p1708;
	add.s64 	%rd13167, %rd13000, %rd29624;
	add.s64 	%rd13168, %rd13167, %rd13165;
	add.s64 	%rd29624, %rd13168, %rd13166;
$L__BB3_291:
	shl.b64 	%rd13169, %rd1282, 1;
	shr.u64 	%rd13170, %rd1282, 63;
	add.s64 	%rd13171, %rd13170, %rd1283;
	setp.lt.u64 	%p1709, %rd13171, %rd13170;
	selp.u64 	%rd13172, 1, 0, %p1709;
	add.s64 	%rd13173, %rd13171, %rd1283;
	setp.lt.u64 	%p1710, %rd13173, %rd13171;
	selp.u64 	%rd13174, 1, 0, %p1710;
	add.s64 	%rd13175, %rd1284, %rd13172;
	add.s64 	%rd13176, %rd13175, %rd13174;
	setp.lt.u64 	%p1711, %rd13176, %rd1284;
	selp.u64 	%rd13177, 1, 0, %p1711;
	add.s64 	%rd13178, %rd13176, %rd1284;
	setp.lt.u64 	%p1712, %rd13178, %rd13176;
	selp.u64 	%rd13179, 1, 0, %p1712;
	add.s64 	%rd13180, %rd1285, %rd13177;
	add.s64 	%rd13181, %rd13180, %rd13179;
	setp.lt.u64 	%p1713, %rd13181, %rd1285;
	add.s64 	%rd13182, %rd13181, %rd1285;
	setp.lt.u64 	%p1714, %rd13182, %rd13181;
	setp.lt.u64 	%p1715, %rd13169, %rd12982;
	selp.u64 	%rd13184, 1, 0, %p1715;
	selp.s64 	%rd13185, -1, 0, %p1715;
	add.s64 	%rd13186, %rd13173, %rd13185;
	setp.lt.u64 	%p1716, %rd13173, %rd13184;
	selp.u64 	%rd13187, 1, 0, %p1716;
	sub.s64 	%rd13188, %rd13186, %rd12988;
	setp.lt.u64 	%p1717, %rd13186, %rd12988;
	selp.u64 	%rd13189, 1, 0, %p1717;
	add.s64 	%rd13190, %rd13189, %rd13187;
	sub.s64 	%rd13191, %rd13178, %rd13190;
	setp.lt.u64 	%p1718, %rd13178, %rd13190;
	selp.u64 	%rd13192, 1, 0, %p1718;
	sub.s64 	%rd13193, %rd13191, %rd12994;
	setp.lt.u64 	%p1719, %rd13191, %rd12994;
	selp.u64 	%rd13194, 1, 0, %p1719;
	add.s64 	%rd13195, %rd13194, %rd13192;
	sub.s64 	%rd13196, %rd13182, %rd13195;
	setp.ge.u64 	%p1720, %rd13182, %rd13195;
	sub.s64 	%rd13197, %rd13196, %rd13000;
	setp.ge.u64 	%p1721, %rd13196, %rd13000;
	or.pred  	%p1722, %p1713, %p1714;
	and.pred  	%p1723, %p1720, %p1721;
	or.pred  	%p1725, %p1722, %p1723;
	selp.b64 	%rd13198, %rd12982, 0, %p1725;
	sub.s64 	%rd13199, %rd13169, %rd13198;
	selp.b64 	%rd13200, %rd13188, %rd13173, %p1725;
	selp.b64 	%rd13201, %rd13193, %rd13178, %p1725;
	selp.b64 	%rd13202, %rd13197, %rd13182, %p1725;
	shl.b64 	%rd13203, %rd13199, 1;
	shr.u64 	%rd13204, %rd13199, 63;
	add.s64 	%rd13205, %rd13200, %rd13204;
	setp.lt.u64 	%p1726, %rd13205, %rd13200;
	selp.u64 	%rd13206, 1, 0, %p1726;
	add.s64 	%rd13207, %rd13205, %rd13200;
	setp.lt.u64 	%p1727, %rd13207, %rd13205;
	selp.u64 	%rd13208, 1, 0, %p1727;
	add.s64 	%rd13209, %rd13201, %rd13206;
	add.s64 	%rd13210, %rd13209, %rd13208;
	setp.lt.u64 	%p1728, %rd13210, %rd13201;
	selp.u64 	%rd13211, 1, 0, %p1728;
	add.s64 	%rd13212, %rd13210, %rd13201;
	setp.lt.u64 	%p1729, %rd13212, %rd13210;
	selp.u64 	%rd13213, 1, 0, %p1729;
	add.s64 	%rd13214, %rd13202, %rd13211;
	add.s64 	%rd13215, %rd13214, %rd13213;
	setp.lt.u64 	%p1730, %rd13215, %rd13202;
	add.s64 	%rd13216, %rd13215, %rd13202;
	setp.lt.u64 	%p1731, %rd13216, %rd13215;
	setp.lt.u64 	%p1732, %rd13203, %rd12982;
	selp.u64 	%rd13217, 1, 0, %p1732;
	selp.s64 	%rd13218, -1, 0, %p1732;
	add.s64 	%rd13219, %rd13207, %rd13218;
	setp.lt.u64 	%p1733, %rd13207, %rd13217;
	selp.u64 	%rd13220, 1, 0, %p1733;
	sub.s64 	%rd13221, %rd13219, %rd12988;
	setp.lt.u64 	%p1734, %rd13219, %rd12988;
	selp.u64 	%rd13222, 1, 0, %p1734;
	add.s64 	%rd13223, %rd13222, %rd13220;
	sub.s64 	%rd13224, %rd13212, %rd13223;
	setp.lt.u64 	%p1735, %rd13212, %rd13223;
	selp.u64 	%rd13225, 1, 0, %p1735;
	sub.s64 	%rd13226, %rd13224, %rd12994;
	setp.lt.u64 	%p1736, %rd13224, %rd12994;
	selp.u64 	%rd13227, 1, 0, %p1736;
	add.s64 	%rd13228, %rd13227, %rd13225;
	sub.s64 	%rd13229, %rd13216, %rd13228;
	setp.ge.u64 	%p1737, %rd13216, %rd13228;
	sub.s64 	%rd13230, %rd13229, %rd13000;
	setp.ge.u64 	%p1738, %rd13229, %rd13000;
	or.pred  	%p1739, %p1730, %p1731;
	and.pred  	%p1740, %p1737, %p1738;
	or.pred  	%p1742, %p1739, %p1740;
	selp.b64 	%rd13231, %rd12982, 0, %p1742;
	sub.s64 	%rd1405, %rd13203, %rd13231;
	selp.b64 	%rd1406, %rd13221, %rd13207, %p1742;
	selp.b64 	%rd1407, %rd13226, %rd13212, %p1742;
	selp.b64 	%rd1408, %rd13230, %rd13216, %p1742;
	sub.s64 	%rd29575, %rd1346, %rd29621;
	setp.lt.u64 	%p1743, %rd1346, %rd29621;
	selp.u64 	%rd13232, 1, 0, %p1743;
	selp.s64 	%rd13233, -1, 0, %p1743;
	add.s64 	%rd13234, %rd1347, %rd13233;
	setp.lt.u64 	%p1744, %rd1347, %rd13232;
	selp.u64 	%rd13235, 1, 0, %p1744;
	sub.s64 	%rd29576, %rd13234, %rd29622;
	setp.lt.u64 	%p1745, %rd13234, %rd29622;
	selp.u64 	%rd13236, 1, 0, %p1745;
	add.s64 	%rd13237, %rd13236, %rd13235;
	sub.s64 	%rd13238, %rd1348, %rd13237;
	setp.lt.u64 	%p1746, %rd1348, %rd13237;
	selp.u64 	%rd13239, 1, 0, %p1746;
	sub.s64 	%rd29577, %rd13238, %rd29623;
	setp.lt.u64 	%p1747, %rd13238, %rd29623;
	selp.u64 	%rd13240, 1, 0, %p1747;
	add.s64 	%rd13241, %rd13240, %rd13239;
	sub.s64 	%rd13242, %rd1349, %rd13241;
	setp.ge.u64 	%p1748, %rd1349, %rd13241;
	sub.s64 	%rd29578, %rd13242, %rd29624;
	setp.ge.u64 	%p1749, %rd13242, %rd29624;
	and.pred  	%p1750, %p1748, %p1749;
	@%p1750 bra 	$L__BB3_293;
	add.s64 	%rd29575, %rd12982, %rd29575;
	setp.lt.u64 	%p1751, %rd29575, %rd12982;
	selp.u64 	%rd13244, 1, 0, %p1751;
	add.s64 	%rd13245, %rd29576, %rd13244;
	setp.lt.u64 	%p1752, %rd13245, %rd29576;
	selp.u64 	%rd13246, 1, 0, %p1752;
	add.s64 	%rd29576, %rd13245, %rd12988;
	setp.lt.u64 	%p1753, %rd29576, %rd13245;
	selp.u64 	%rd13247, 1, 0, %p1753;
	add.s64 	%rd13248, %rd29577, %rd13246;
	add.s64 	%rd13249, %rd13248, %rd13247;
	setp.lt.u64 	%p1754, %rd13249, %rd29577;
	selp.u64 	%rd13250, 1, 0, %p1754;
	add.s64 	%rd29577, %rd13249, %rd12994;
	setp.lt.u64 	%p1755, %rd29577, %rd13249;
	selp.u64 	%rd13251, 1, 0, %p1755;
	add.s64 	%rd13252, %rd13000, %rd29578;
	add.s64 	%rd13253, %rd13252, %rd13250;
	add.s64 	%rd29578, %rd13253, %rd13251;
$L__BB3_293:
	// begin inline asm
	mul.hi.u64 %rd13254, %rd12788, %rd29575;
	// end inline asm
	// begin inline asm
	mul.lo.u64 %rd13257, %rd12788, %rd29575;
	// end inline asm
	// begin inline asm
	mul.hi.u64 %rd13260, %rd12788, %rd29576;
	// end inline asm
	// begin inline asm
	mul.lo.u64 %rd13263, %rd12788, %rd29576;
	// end inline asm
	add.s64 	%rd13374, %rd13263, %rd13254;
	// begin inline asm
	mul.hi.u64 %rd13266, %rd12788, %rd29577;
	// end inline asm
	// begin inline asm
	mul.lo.u64 %rd13269, %rd12788, %rd29577;
	// end inline asm
	add.s64 	%rd13375, %rd13269, %rd13260;
	// begin inline asm
	mul.hi.u64 %rd13272, %rd12788, %rd29578;
	// end inline asm
	// begin inline asm
	mul.lo.u64 %rd13275, %rd12788, %rd29578;
	// end inline asm
	add.s64 	%rd13376, %rd13275, %rd13266;
	// begin inline asm
	mul.hi.u64 %rd13278, %rd12794, %rd29575;
	// end inline asm
	// begin inline asm
	mul.lo.u64 %rd13281, %rd12794, %rd29575;
	// end inline asm
	add.s64 	%rd13377, %rd13281, %rd13374;
	setp.lt.u64 	%p1756, %rd13377, %rd13281;
	selp.u64 	%rd13378, 1, 0, %p1756;
	add.s64 	%rd13379, %rd13278, %rd13378;
	// begin inline asm
	mul.hi.u64 %rd13284, %rd12794, %rd29576;
	// end inline asm
	// begin inline asm
	mul.lo.u64 %rd13287, %rd12794, %rd29576;
	// end inline asm
	add.s64 	%rd13380, %rd13287, %rd13379;
	add.s64 	%rd13381, %rd13380, %rd13375;
	setp.lt.u64 	%p1757, %rd13381, %rd13380;
	selp.u64 	%rd13382, 1, 0, %p1757;
	add.s64 	%rd13383, %rd13284, %rd13382;
	// begin inline asm
	mul.hi.u64 %rd13290, %rd12794, %rd29577;
	// end inline asm
	// begin inline asm
	mul.lo.u64 %rd13293, %rd12794, %rd29577;
	// end inline asm
	add.s64 	%rd13384, %rd13293, %rd13383;
	add.s64 	%rd13385, %rd13384, %rd13376;
	setp.lt.u64 	%p1758, %rd13385, %rd13384;
	selp.u64 	%rd13386, 1, 0, %p1758;
	add.s64 	%rd13387, %rd13290, %rd13386;
	// begin inline asm
	mul.hi.u64 %rd13296, %rd12794, %rd29578;
	// end inline asm
	// begin inline asm
	mul.lo.u64 %rd13299, %rd12794, %rd29578;
	// end inline asm
	add.s64 	%rd13388, %rd13299, %rd13387;
	add.s64 	%rd13389, %rd13388, %rd13272;
	setp.lt.u64 	%p1759, %rd13389, %rd13388;
	selp.u64 	%rd13390, 1, 0, %p1759;
	add.s64 	%rd13391, %rd13296, %rd13390;
	// begin inline asm
	mul.hi.u64 %rd13302, %rd12800, %rd29575;
	// end inline asm
	// begin inline asm
	mul.lo.u64 %rd13305, %rd12800, %rd29575;
	// end inline asm
	add.s64 	%rd13392, %rd13305, %rd13381;
	setp.lt.u64 	%p1760, %rd13392, %rd13305;
	selp.u64 	%rd13393, 1, 0, %p1760;
	add.s64 	%rd13394, %rd13302, %rd13393;
	// begin inline asm
	mul.hi.u64 %rd13308, %rd12800, %rd29576;
	// end inline asm
	// begin inline asm
	mul.lo.u64 %rd13311, %rd12800, %rd29576;
	// end inline asm
	add.s64 	%rd13395, %rd13311, %rd13394;
	add.s64 	%rd13396, %rd13395, %rd13385;
	setp.lt.u64 	%p1761, %rd13396, %rd13395;
	selp.u64 	%rd13397, 1, 0, %p1761;
	add.s64 	%rd13398, %rd13308, %rd13397;
	// begin inline asm
	mul.hi.u64 %rd13314, %rd12800, %rd29577;
	// end inline asm
	// begin inline asm
	mul.lo.u64 %rd13317, %rd12800, %rd29577;
	// end inline asm
	add.s64 	%rd13399, %rd13317, %rd13398;
	add.s64 	%rd13400, %rd13399, %rd13389;
	setp.lt.u64 	%p1762, %rd13400, %rd13399;
	selp.u64 	%rd13401, 1, 0, %p1762;
	add.s64 	%rd13402, %rd13314, %rd13401;
	// begin inline asm
	mul.hi.u64 %rd13320, %rd12800, %rd29578;
	// end inline asm
	// begin inline asm
	mul.lo.u64 %rd13323, %rd12800, %rd29578;
	// end inline asm
	add.s64 	%rd13403, %rd13323, %rd13402;
	add.s64 	%rd13404, %rd13403, %rd13391;
	setp.lt.u64 	%p1763, %rd13404, %rd13403;
	selp.u64 	%rd13405, 1, 0, %p1763;
	add.s64 	%rd13406, %rd13320, %rd13405;
	// begin inline asm
	mul.hi.u64 %rd13326, %rd12806, %rd29575;
	// end inline asm
	// begin inline asm
	mul.lo.u64 %rd13329, %rd12806, %rd29575;
	// end inline asm
	add.s64 	%rd13407, %rd13329, %rd13396;
	setp.lt.u64 	%p1764, %rd13407, %rd13329;
	selp.u64 	%rd13408, 1, 0, %p1764;
	add.s64 	%rd13409, %rd13326, %rd13408;
	// begin inline asm
	mul.hi.u64 %rd13332, %rd12806, %rd29576;
	// end inline asm
	// begin inline asm
	mul.lo.u64 %rd13335, %rd12806, %rd29576;
	// end inline asm
	add.s64 	%rd13410, %rd13335, %rd13409;
	add.s64 	%rd29582, %rd13410, %rd13400;
	setp.lt.u64 	%p1765, %rd29582, %rd13410;
	selp.u64 	%rd13411, 1, 0, %p1765;
	add.s64 	%rd13412, %rd13332, %rd13411;
	// begin inline asm
	mul.hi.u64 %rd13338, %rd12806, %rd29577;
	// end inline asm
	// begin inline asm
	mul.lo.u64 %rd13341, %rd12806, %rd29577;
	// end inline asm
	add.s64 	%rd13413, %rd13341, %rd13412;
	add.s64 	%rd29581, %rd13413, %rd13404;
	setp.lt.u64 	%p1766, %rd29581, %rd13413;
	selp.u64 	%rd13414, 1, 0, %p1766;
	add.s64 	%rd13415, %rd13338, %rd13414;
	// begin inline asm
	mul.hi.u64 %rd13344, %rd12806, %rd29578;
	// end inline asm
	// begin inline asm
	mul.lo.u64 %rd13347, %rd12806, %rd29578;
	// end inline asm
	add.s64 	%rd13416, %rd13347, %rd13415;
	add.s64 	%rd29580, %rd13416, %rd13406;
	setp.lt.u64 	%p1767, %rd29580, %rd13416;
	selp.u64 	%rd13417, 1, 0, %p1767;
	add.s64 	%rd29579, %rd13344, %rd13417;
	mul.lo.s64 	%rd13372, %rd12966, %rd13257;
	// begin inline asm
	mul.hi.u64 %rd13350, %rd13372, %rd12982;
	// end inline asm
	// begin inline asm
	mul.lo.u64 %rd13353, %rd13372, %rd12982;
	// end inline asm
	not.b64 	%rd13419, %rd13257;
	setp.gt.u64 	%p1768, %rd13353, %rd13419;
	selp.u64 	%rd13420, 1, 0, %p1768;
	add.s64 	%rd13421, %rd13350, %rd13420;
	ld.const.u64 	%rd29504, [_ZN3lux4cuda5bn2547BN254_PE+8];
	// begin inline asm
	mul.hi.u64 %rd13356, %rd13372, %rd29504;
	// end inline asm
	// begin inline asm
	mul.lo.u64 %rd13359, %rd13372, %rd29504;
	// end inline asm
	add.s64 	%rd13422, %rd13359, %rd13421;
	add.s64 	%rd1426, %rd13422, %rd13377;
	setp.lt.u64 	%p1769, %rd1426, %rd13422;
	selp.u64 	%rd13423, 1, 0, %p1769;
	add.s64 	%rd13424, %rd13356, %rd13423;
	ld.const.u64 	%rd29503, [_ZN3lux4cuda5bn2547BN254_PE+16];
	// begin inline asm
	mul.hi.u64 %rd13362, %rd13372, %rd29503;
	// end inline asm
	// begin inline asm
	mul.lo.u64 %rd13365, %rd13372, %rd29503;
	// end inline asm
	add.s64 	%rd13425, %rd13365, %rd13424;
	add.s64 	%rd1428, %rd13425, %rd13392;
	setp.lt.u64 	%p1770, %rd1428, %rd13425;
	selp.u64 	%rd13426, 1, 0, %p1770;
	add.s64 	%rd13427, %rd13362, %rd13426;
	ld.const.u64 	%rd29502, [_ZN3lux4cuda5bn2547BN254_PE+24];
	// begin inline asm
	mul.hi.u64 %rd13368, %rd13372, %rd29502;
	// end inline asm
	// begin inline asm
	mul.lo.u64 %rd13371, %rd13372, %rd29502;
	// end inline asm
	add.s64 	%rd13428, %rd13371, %rd13427;
	add.s64 	%rd1430, %rd13428, %rd13407;
	setp.lt.u64 	%p1771, %rd1430, %rd13428;
	selp.u64 	%rd13429, 1, 0, %p1771;
	add.s64 	%rd1431, %rd13368, %rd13429;
	setp.eq.s64 	%p1772, %rd1431, 0;
	@%p1772 bra 	$L__BB3_297;
	add.s64 	%rd1432, %rd29582, %rd1431;
	setp.ge.u64 	%p1773, %rd1432, %rd29582;
	mov.u64 	%rd29582, %rd1432;
	@%p1773 bra 	$L__BB3_297;
	add.s64 	%rd29581, %rd29581, 1;
	setp.ne.s64 	%p1774, %rd29581, 0;
	mov.u64 	%rd29582, %rd1432;
	@%p1774 bra 	$L__BB3_297;
	add.s64 	%rd29580, %rd29580, 1;
	setp.eq.s64 	%p1775, %rd29580, 0;
	selp.u64 	%rd13431, 1, 0, %p1775;
	add.s64 	%rd29579, %rd29579, %rd13431;
	mov.b64 	%rd29581, 0;
	mov.u64 	%rd29582, %rd1432;
$L__BB3_297:
	mul.lo.s64 	%rd13454, %rd12966, %rd1426;
	ld.const.u64 	%rd29505, [_ZN3lux4cuda5bn2547BN254_PE];
	// begin inline asm
	mul.hi.u64 %rd13432, %rd13454, %rd29505;
	// end inline asm
	// begin inline asm
	mul.lo.u64 %rd13435, %rd13454, %rd29505;
	// end inline asm
	not.b64 	%rd13457, %rd1426;
	setp.gt.u64 	%p1776, %rd13435, %rd13457;
	selp.u64 	%rd13458, 1, 0, %p1776;
	add.s64 	%rd13459, %rd13432, %rd13458;
	// begin inline asm
	mul.hi.u64 %rd13438, %rd13454, %rd29504;
	// end inline asm
	// begin inline asm
	mul.lo.u64 %rd13441, %rd13454, %rd29504;
	// end inline asm
	add.s64 	%rd13460, %rd13441, %rd13459;
	add.s64 	%rd1441, %rd13460, %rd1428;
	setp.lt.u64 	%p1777, %rd1441, %rd13460;
	selp.u64 	%rd13461, 1, 0, %p1777;
	add.s64 	%rd13462, %rd13438, %rd13461;
	// begin inline asm
	mul.hi.u64 %rd13444, %rd13454, %rd29503;
	// end inline asm
	// begin inline asm
	mul.lo.u64 %rd13447, %rd13454, %rd29503;
	// end inline asm
	add.s64 	%rd13463, %rd13447, %rd13462;
	add.s64 	%rd1442, %rd13463, %rd1430;
	setp.lt.u64 	%p1778, %rd1442, %rd13463;
	selp.u64 	%rd13464, 1, 0, %p1778;
	add.s64 	%rd13465, %rd13444, %rd13464;
	// begin inline asm
	mul.hi.u64 %rd13450, %rd13454, %rd29502;
	// end inline asm
	// begin inline asm
	mul.lo.u64 %rd13453, %rd13454, %rd29502;
	// end inline asm
	add.s64 	%rd13466, %rd13453, %rd13465;
	add.s64 	%rd1443, %rd13466, %rd29582;
	setp.lt.u64 	%p1779, %rd1443, %rd13466;
	selp.u64 	%rd13467, 1, 0, %p1779;
	add.s64 	%rd1444, %rd13450, %rd13467;
	setp.eq.s64 	%p1780, %rd1444, 0;
	@%p1780 bra 	$L__BB3_300;
	add.s64 	%rd1445, %rd29581, %rd1444;
	setp.ge.u64 	%p1781, %rd1445, %rd29581;
	mov.u64 	%rd29581, %rd1445;
	@%p1781 bra 	$L__BB3_300;
	add.s64 	%rd29580, %rd29580, 1;
	setp.eq.s64 	%p1782, %rd29580, 0;
	selp.u64 	%rd13468, 1, 0, %p1782;
	add.s64 	%rd29579, %rd29579, %rd13468;
$L__BB3_300:
	mul.lo.s64 	%rd13491, %rd12966, %rd1441;
	// begin inline asm
	mul.hi.u64 %rd13469, %rd13491, %rd29505;
	// end inline asm
	// begin inline asm
	mul.lo.u64 %rd13472, %rd13491, %rd29505;
	// end inline asm
	not.b64 	%rd13494, %rd1441;
	setp.gt.u64 	%p1783, %rd13472, %rd13494;
	selp.u64 	%rd13495, 1, 0, %p1783;
	add.s64 	%rd13496, %rd13469, %rd13495;
	// begin inline asm
	mul.hi.u64 %rd13475, %rd13491, %rd29504;
	// end inline asm
	// begin inline asm
	mul.lo.u64 %rd13478, %rd13491, %rd29504;
	// end inline asm
	add.s64 	%rd13497, %rd13478, %rd13496;
	add.s64 	%rd1451, %rd13497, %rd1442;
	setp.lt.u64 	%p1784, %rd1451, %rd13497;
	selp.u64 	%rd13498, 1, 0, %p1784;
	add.s64 	%rd13499, %rd13475, %rd13498;
	// begin inline asm
	mul.hi.u64 %rd13481, %rd13491, %rd29503;
	// end inline asm
	// begin inline asm
	mul.lo.u64 %rd13484, %rd13491, %rd29503;
	// end inline asm
	add.s64 	%rd13500, %rd13484, %rd13499;
	add.s64 	%rd1452, %rd13500, %rd1443;
	setp.lt.u64 	%p1785, %rd1452, %rd13500;
	selp.u64 	%rd13501, 1, 0, %p1785;
	add.s64 	%rd13502, %rd13481, %rd13501;
	// begin inline asm
	mul.hi.u64 %rd13487, %rd13491, %rd29502;
	// end inline asm
	// begin inline asm
	mul.lo.u64 %rd13490, %rd13491, %rd29502;
	// end inline asm
	add.s64 	%rd13503, %rd13490, %rd13502;
	add.s64 	%rd1453, %rd13503, %rd29581;
	setp.lt.u64 	%p1786, %rd1453, %rd13503;
	selp.u64 	%rd13504, 1, 0, %p1786;
	add.s64 	%rd1454, %rd13487, %rd13504;
	setp.eq.s64 	%p1787, %rd1454, 0;
	@%p1787 bra 	$L__BB3_302;
	add.s64 	%rd1455, %rd29580, %rd1454;
	setp.lt.u64 	%p1788, %rd1455, %rd29580;
	selp.u64 	%rd13505, 1, 0, %p1788;
	add.s64 	%rd29579, %rd29579, %rd13505;
	mov.u64 	%rd29580, %rd1455;
$L__BB3_302:
	shl.b64 	%rd13530, %rd1405, 1;
	shr.u64 	%rd13531, %rd1405, 63;
	add.s64 	%rd13532, %rd1406, %rd13531;
	setp.lt.u64 	%p1789, %rd13532, %rd1406;
	add.s64 	%rd13533, %rd13532, %rd1406;
	setp.lt.u64 	%p1790, %rd13533, %rd13532;
	selp.u64 	%rd13534, 1, 0, %p1789;
	add.s64 	%rd13535, %rd1407, %rd13534;
	selp.u64 	%rd13536, 1, 0, %p1790;
	add.s64 	%rd13537, %rd13535, %rd13536;
	add.s64 	%rd13538, %rd13537, %rd1407;
	setp.lt.u64 	%p1791, %rd13538, %rd13537;
	setp.lt.u64 	%p1792, %rd13537, %rd1407;
	selp.u64 	%rd13539, 1, 0, %p1792;
	add.s64 	%rd13540, %rd1408, %rd13539;
	selp.u64 	%rd13541, 1, 0, %p1791;
	add.s64 	%rd13542, %rd13540, %rd13541;
	add.s64 	%rd13543, %rd13542, %rd1408;
	setp.lt.u64 	%p1793, %rd13543, %rd13542;
	setp.lt.u64 	%p1794, %rd13530, %rd29505;
	selp.u64 	%rd13544, 1, 0, %p1794;
	selp.s64 	%rd13545, -1, 0, %p1794;
	add.s64 	%rd13546, %rd13533, %rd13545;
	setp.lt.u64 	%p1795, %rd13546, %rd29504;
	selp.u64 	%rd13547, 1, 0, %p1795;
	setp.lt.u64 	%p1796, %rd13533, %rd13544;
	selp.u64 	%rd13548, 1, 0, %p1796;
	add.s64 	%rd13549, %rd13547, %rd13548;
	sub.s64 	%rd13550, %rd13538, %rd13549;
	setp.lt.u64 	%p1797, %rd13550, %rd29503;
	selp.u64 	%rd13551, 1, 0, %p1797;
	setp.lt.u64 	%p1798, %rd13538, %rd13549;
	selp.u64 	%rd13552, 1, 0, %p1798;
	add.s64 	%rd13553, %rd13551, %rd13552;
	sub.s64 	%rd13554, %rd13543, %rd13553;
	setp.ge.u64 	%p1799, %rd13554, %rd29502;
	setp.ge.u64 	%p1800, %rd13543, %rd13553;
	and.pred  	%p1801, %p1800, %p1799;
	setp.lt.u64 	%p1803, %rd13542, %rd1408;
	or.pred  	%p1804, %p1803, %p1793;
	or.pred  	%p1805, %p1804, %p1801;
	selp.b64 	%rd13555, %rd29505, 0, %p1805;
	sub.s64 	%rd13556, %rd13530, %rd13555;
	sub.s64 	%rd13557, %rd13546, %rd29504;
	selp.b64 	%rd13558, %rd13557, %rd13533, %p1805;
	sub.s64 	%rd13559, %rd13550, %rd29503;
	selp.b64 	%rd13560, %rd13559, %rd13538, %p1805;
	sub.s64 	%rd13561, %rd13554, %rd29502;
	selp.b64 	%rd13562, %rd13561, %rd13543, %p1805;
	ld.const.u64 	%rd1461, [_ZN3lux4cuda5bn2549BN254_INVE];
	mul.lo.s64 	%rd13528, %rd1461, %rd1451;
	// begin inline asm
	mul.hi.u64 %rd13506, %rd13528, %rd29505;
	// end inline asm
	// begin inline asm
	mul.lo.u64 %rd13509, %rd13528, %rd29505;
	// end inline asm
	not.b64 	%rd13563, %rd1451;
	setp.gt.u64 	%p1806, %rd13509, %rd13563;
	selp.u64 	%rd13564, 1, 0, %p1806;
	add.s64 	%rd13565, %rd13506, %rd13564;
	// begin inline asm
	mul.hi.u64 %rd13512, %rd13528, %rd29504;
	// end inline asm
	// begin inline asm
	mul.lo.u64 %rd13515, %rd13528, %rd29504;
	// end inline asm
	add.s64 	%rd13566, %rd13515, %rd13565;
	add.s64 	%rd13567, %rd13566, %rd1452;
	setp.lt.u64 	%p1807, %rd13567, %rd13566;
	selp.u64 	%rd13568, 1, 0, %p1807;
	add.s64 	%rd13569, %rd13512, %rd13568;
	// begin inline asm
	mul.hi.u64 %rd13518, %rd13528, %rd29503;
	// end inline asm
	// begin inline asm
	mul.lo.u64 %rd13521, %rd13528, %rd29503;
	// end inline asm
	add.s64 	%rd13570, %rd13521, %rd13569;
	add.s64 	%rd13571, %rd13570, %rd1453;
	setp.lt.u64 	%p1808, %rd13571, %rd13570;
	selp.u64 	%rd13572, 1, 0, %p1808;
	add.s64 	%rd13573, %rd13518, %rd13572;
	// begin inline asm
	mul.hi.u64 %rd13524, %rd13528, %rd29502;
	// end inline asm
	// begin inline asm
	mul.lo.u64 %rd13527, %rd13528, %rd29502;
	// end inline asm
	add.s64 	%rd13574, %rd13527, %rd13573;
	add.s64 	%rd13575, %rd13574, %rd29580;
	setp.lt.u64 	%p1809, %rd13575, %rd13574;
	selp.u64 	%rd13576, 1, 0, %p1809;
	add.s64 	%rd13577, %rd13524, %rd13576;
	add.s64 	%rd13578, %rd29579, %rd13577;
	setp.lt.u64 	%p1810, %rd13567, %rd29505;
	selp.u64 	%rd13579, 1, 0, %p1810;
	selp.s64 	%rd13580, -1, 0, %p1810;
	add.s64 	%rd13581, %rd13571, %rd13580;
	setp.lt.u64 	%p1811, %rd13571, %rd13579;
	selp.u64 	%rd13582, 1, 0, %p1811;
	sub.s64 	%rd13583, %rd13581, %rd29504;
	setp.lt.u64 	%p1812, %rd13581, %rd29504;
	selp.u64 	%rd13584, 1, 0, %p1812;
	add.s64 	%rd13585, %rd13584, %rd13582;
	sub.s64 	%rd13586, %rd13575, %rd13585;
	setp.lt.u64 	%p1813, %rd13575, %rd13585;
	selp.u64 	%rd13587, 1, 0, %p1813;
	sub.s64 	%rd13588, %rd13586, %rd29503;
	setp.lt.u64 	%p1814, %rd13586, %rd29503;
	selp.u64 	%rd13589, 1, 0, %p1814;
	add.s64 	%rd13590, %rd13589, %rd13587;
	sub.s64 	%rd13591, %rd13578, %rd13590;
	setp.ge.u64 	%p1815, %rd13578, %rd13590;
	sub.s64 	%rd13592, %rd13591, %rd29502;
	setp.ge.u64 	%p1816, %rd13591, %rd29502;
	and.pred  	%p1817, %p1815, %p1816;
	selp.b64 	%rd13593, %rd29505, 0, %p1817;
	sub.s64 	%rd13594, %rd13567, %rd13593;
	selp.b64 	%rd13595, %rd13583, %rd13571, %p1817;
	selp.b64 	%rd13596, %rd13588, %rd13575, %p1817;
	selp.b64 	%rd13597, %rd13592, %rd13578, %p1817;
	sub.s64 	%rd29588, %rd13594, %rd13556;
	setp.lt.u64 	%p1818, %rd13594, %rd13556;
	selp.u64 	%rd13598, 1, 0, %p1818;
	selp.s64 	%rd13599, -1, 0, %p1818;
	add.s64 	%rd13600, %rd13595, %rd13599;
	setp.lt.u64 	%p1819, %rd13595, %rd13598;
	selp.u64 	%rd13601, 1, 0, %p1819;
	sub.s64 	%rd29589, %rd13600, %rd13558;
	setp.lt.u64 	%p1820, %rd13600, %rd13558;
	selp.u64 	%rd13602, 1, 0, %p1820;
	add.s64 	%rd13603, %rd13602, %rd13601;
	sub.s64 	%rd13604, %rd13596, %rd13603;
	setp.lt.u64 	%p1821, %rd13596, %rd13603;
	selp.u64 	%rd13605, 1, 0, %p1821;
	sub.s64 	%rd29590, %rd13604, %rd13560;
	setp.lt.u64 	%p1822, %rd13604, %rd13560;
	selp.u64 	%rd13606, 1, 0, %p1822;
	add.s64 	%rd13607, %rd13606, %rd13605;
	sub.s64 	%rd13608, %rd13597, %rd13607;
	setp.ge.u64 	%p1823, %rd13597, %rd13607;
	sub.s64 	%rd29591, %rd13608, %rd13562;
	setp.ge.u64 	%p1824, %rd13608, %rd13562;
	and.pred  	%p1825, %p1823, %p1824;
	@%p1825 bra 	$L__BB3_304;
	add.s64 	%rd29588, %rd29505, %rd29588;
	setp.lt.u64 	%p1826, %rd29588, %rd29505;
	selp.u64 	%rd13609, 1, 0, %p1826;
	add.s64 	%rd13610, %rd29589, %rd13609;
	setp.lt.u64 	%p1827, %rd13610, %rd29589;
	selp.u64 	%rd13611, 1, 0, %p1827;
	add.s64 	%rd29589, %rd13610, %rd29504;
	setp.lt.u64 	%p1828, %rd29589, %rd13610;
	selp.u64 	%rd13612, 1, 0, %p1828;
	add.s64 	%rd13613, %rd29590, %rd13611;
	add.s64 	%rd13614, %rd13613, %rd13612;
	setp.lt.u64 	%p1829, %rd13614, %rd29590;
	selp.u64 	%rd13615, 1, 0, %p1829;
	add.s64 	%rd29590, %rd13614, %rd29503;
	setp.lt.u64 	%p1830, %rd29590, %rd13614;
	selp.u64 	%rd13616, 1, 0, %p1830;
	add.s64 	%rd13617, %rd29502, %rd29591;
	add.s64 	%rd13618, %rd13617, %rd13615;
	add.s64 	%rd29591, %rd13618, %rd13616;
$L__BB3_304:
	// begin inline asm
	mul.hi.u64 %rd13619, %rd29625, %rd29229;
	// end inline asm
	// begin inline asm
	mul.lo.u64 %rd13622, %rd29625, %rd29229;
	// end inline asm
	// begin inline asm
	mul.hi.u64 %rd13625, %rd29625, %rd29228;
	// end inline asm
	// begin inline asm
	mul.lo.u64 %rd13628, %rd29625, %rd29228;
	// end inline asm
	add.s64 	%rd13739, %rd13628, %rd13619;
	// begin inline asm
	mul.hi.u64 %rd13631, %rd29625, %rd29227;
	// end inline asm
	// begin inline asm
	mul.lo.u64 %rd13634, %rd29625, %rd29227;
	// end inline asm
	add.s64 	%rd13740, %rd13634, %rd13625;
	// begin inline asm
	mul.hi.u64 %rd13637, %rd29625, %rd29226;
	// end inline asm
	// begin inline asm
	mul.lo.u64 %rd13640, %rd29625, %rd29226;
	// end inline asm
	add.s64 	%rd13741, %rd13640, %rd13631;
	// begin inline asm
	mul.hi.u64 %rd13643, %rd29626, %rd29229;
	// end inline asm
	// begin inline asm
	mul.lo.u64 %rd13646, %rd29626, %rd29229;
	// end inline asm
	add.s64 	%rd13742, %rd13646, %rd13739;
	setp.lt.u64 	%p1831, %rd13742, %rd13646;
	selp.u64 	%rd13743, 1, 0, %p1831;
	add.s64 	%rd13744, %rd13643, %rd13743;
	// begin inline asm
	mul.hi.u64 %rd13649, %rd29626, %rd29228;
	// end inline asm
	// begin inline asm
	mul.lo.u64 %rd13652, %rd29626, %rd29228;
	// end inline asm
	add.s64 	%rd13745, %rd13652, %rd13744;
	add.s64 	%rd13746, %rd13745, %rd13740;
	setp.lt.u64 	%p1832, %rd13746, %rd13745;
	selp.u64 	%rd13747, 1, 0, %p1832;
	add.s64 	%rd13748, %rd13649, %rd13747;
	// begin inline asm
	mul.hi.u64 %rd13655, %rd29626, %rd29227;
	// end inline asm
	// begin inline asm
	mul.lo.u64 %rd13658, %rd29626, %rd29227;
	// end inline asm
	add.s64 	%rd13749, %rd13658, %rd13748;
	add.s64 	%rd13750, %rd13749, %rd13741;
	setp.lt.u64 	%p1833, %rd13750, %rd13749;
	selp.u64 	%rd13751, 1, 0, %p1833;
	add.s64 	%rd13752, %rd13655, %rd13751;
	// begin inline asm
	mul.hi.u64 %rd13661, %rd29626, %rd29226;
	// end inline asm
	// begin inline asm
	mul.lo.u64 %rd13664, %rd29626, %rd29226;
	// end inline asm
	add.s64 	%rd13753, %rd13664, %rd13752;
	add.s64 	%rd13754, %rd13753, %rd13637;
	setp.lt.u64 	%p1834, %rd13754, %rd13753;
	selp.u64 	%rd13755, 1, 0, %p1834;
	add.s64 	%rd13756, %rd13661, %rd13755;
	// begin inline asm
	mul.hi.u64 %rd13667, %rd29627, %rd29229;
	// end inline asm
	// begin inline asm
	mul.lo.u64 %rd13670, %rd29627, %rd29229;
	// end inline asm
	add.s64 	%rd13757, %rd13670, %rd13746;
	setp.lt.u64 	%p1835, %rd13757, %rd13670;
	selp.u64 	%rd13758, 1, 0, %p1835;
	add.s64 	%rd13759, %rd13667, %rd13758;
	// begin inline asm
	mul.hi.u64 %rd13673, %rd29627, %rd29228;
	// end inline asm
	// begin inline asm
	mul.lo.u64 %rd13676, %rd29627, %rd29228;
	// end inline asm
	add.s64 	%rd13760, %rd13676, %rd13759;
	add.s64 	%rd13761, %rd13760, %rd13750;
	setp.lt.u64 	%p1836, %rd13761, %rd13760;
	selp.u64 	%rd13762, 1, 0, %p1836;
	add.s64 	%rd13763, %rd13673, %rd13762;
	// begin inline asm
	mul.hi.u64 %rd13679, %rd29627, %rd29227;
	// end inline asm
	// begin inline asm
	mul.lo.u64 %rd13682, %rd29627, %rd29227;
	// end inline asm
	add.s64 	%rd13764, %rd13682, %rd13763;
	add.s64 	%rd13765, %rd13764, %rd13754;
	setp.lt.u64 	%p1837, %rd13765, %rd13764;
	selp.u64 	%rd13766, 1, 0, %p1837;
	add.s64 	%rd13767, %rd13679, %rd13766;
	// begin inline asm
	mul.hi.u64 %rd13685, %rd29627, %rd29226;
	// end inline asm
	// begin inline asm
	mul.lo.u64 %rd13688, %rd29627, %rd29226;
	// end inline asm
	add.s64 	%rd13768, %rd13688, %rd13767;
	add.s64 	%rd13769, %rd13768, %rd13756;
	setp.lt.u64 	%p1838, %rd13769, %rd13768;
	selp.u64 	%rd13770, 1, 0, %p1838;
	add.s64 	%rd13771, %rd13685, %rd13770;
	// begin inline asm
	mul.hi.u64 %rd13691, %rd29628, %rd29229;
	// end inline asm
	// begin inline asm
	mul.lo.u64 %rd13694, %rd29628, %rd29229;
	// end inline asm
	add.s64 	%rd13772, %rd13694, %rd13761;
	setp.lt.u64 	%p1839, %rd13772, %rd13694;
	selp.u64 	%rd13773, 1, 0, %p1839;
	add.s64 	%rd13774, %rd13691, %rd13773;
	// begin inline asm
	mul.hi.u64 %rd13697, %rd29628, %rd29228;
	// end inline asm
	// begin inline asm
	mul.lo.u64 %rd13700, %rd29628, %rd29228;
	// end inline asm
	add.s64 	%rd13775, %rd13700, %rd13774;
	add.s64 	%rd29595, %rd13775, %rd13765;
	setp.lt.u64 	%p1840, %rd29595, %rd13775;
	selp.u64 	%rd13776, 1, 0, %p1840;
	add.s64 	%rd13777, %rd13697, %rd13776;
	// begin inline asm
	mul.hi.u64 %rd13703, %rd29628, %rd29227;
	// end inline asm
	// begin inline asm
	mul.lo.u64 %rd13706, %rd29628, %rd29227;
	// end inline asm
	add.s64 	%rd13778, %rd13706, %rd13777;
	add.s64 	%rd29594, %rd13778, %rd13769;
	setp.lt.u64 	%p1841, %rd29594, %rd13778;
	selp.u64 	%rd13779, 1, 0, %p1841;
	add.s64 	%rd13780, %rd13703, %rd13779;
	// begin inline asm
	mul.hi.u64 %rd13709, %rd29628, %rd29226;
	// end inline asm
	// begin inline asm
	mul.lo.u64 %rd13712, %rd29628, %rd29226;
	// end inline asm
	add.s64 	%rd13781, %rd13712, %rd13780;
	add.s64 	%rd29593, %rd13781, %rd13771;
	setp.lt.u64 	%p1842, %rd29593, %rd13781;
	selp.u64 	%rd13782, 1, 0, %p1842;
	add.s64 	%rd29592, %rd13709, %rd13782;
	mul.lo.s64 	%rd13737, %rd1461, %rd13622;
	// begin inline asm
	mul.hi.u64 %rd13715, %rd13737, %rd29505;
	// end inline asm
	// begin inline asm
	mul.lo.u64 %rd13718, %rd13737, %rd29505;
	// end inline asm
	not.b64 	%rd13783, %rd13622;
	setp.gt.u64 	%p1843, %rd13718, %rd13783;
	selp.u64 	%rd13784, 1, 0, %p1843;
	add.s64 	%rd13785, %rd13715, %rd13784;
	// begin inline asm
	mul.hi.u64 %rd13721, %rd13737, %rd29504;
	// end inline asm
	// begin inline asm
	mul.lo.u64 %rd13724, %rd13737, %rd29504;
	// end inline asm
	add.s64 	%rd13786, %rd13724, %rd13785;
	add.s64 	%rd1478, %rd13786, %rd13742;
	setp.lt.u64 	%p1844, %rd1478, %rd13786;
	selp.u64 	%rd13787, 1, 0, %p1844;
	add.s64 	%rd13788, %rd13721, %rd13787;
	// begin inline asm
	mul.hi.u64 %rd13727, %rd13737, %rd29503;
	// end inline asm
	// begin inline asm
	mul.lo.u64 %rd13730, %rd13737, %rd29503;
	// end inline asm
	add.s64 	%rd13789, %rd13730, %rd13788;
	add.s64 	%rd1479, %rd13789, %rd13757;
	setp.lt.u64 	%p1845, %rd1479, %rd13789;
	selp.u64 	%rd13790, 1, 0, %p1845;
	add.s64 	%rd13791, %rd13727, %rd13790;
	// begin inline asm
	mul.hi.u64 %rd13733, %rd13737, %rd29502;
	// end inline asm
	// begin inline asm
	mul.lo.u64 %rd13736, %rd13737, %rd29502;
	// end inline asm
	add.s64 	%rd13792, %rd13736, %rd13791;
	add.s64 	%rd1480, %rd13792, %rd13772;
	setp.lt.u64 	%p1846, %rd1480, %rd13792;
	selp.u64 	%rd13793, 1, 0, %p1846;
	add.s64 	%rd1481, %rd13733, %rd13793;
	setp.eq.s64 	%p1847, %rd1481, 0;
	@%p1847 bra 	$L__BB3_308;
	add.s64 	%rd1482, %rd29595, %rd1481;
	setp.ge.u64 	%p1848, %rd1482, %rd29595;
	mov.u64 	%rd29595, %rd1482;
	@%p1848 bra 	$L__BB3_308;
	add.s64 	%rd29594, %rd29594, 1;
	setp.ne.s64 	%p1849, %rd29594, 0;
	mov.u64 	%rd29595, %rd1482;
	@%p1849 bra 	$L__BB3_308;
	add.s64 	%rd29593, %rd29593, 1;
	setp.eq.s64 	%p1850, %rd29593, 0;
	selp.u64 	%rd13795, 1, 0, %p1850;
	add.s64 	%rd29592, %rd29592, %rd13795;
	mov.b64 	%rd29594, 0;
	mov.u64 	%rd29595, %rd1482;
$L__BB3_308:
	mul.lo.s64 	%rd13818, %rd1461, %rd1478;
	// begin inline asm
	mul.hi.u64 %rd13796, %rd13818, %rd29505;
	// end inline asm
	// begin inline asm
	mul.lo.u64 %rd13799, %rd13818, %rd29505;
	// end inline asm
	not.b64 	%rd13820, %rd1478;
	setp.gt.u64 	%p1851, %rd13799, %rd13820;
	selp.u64 	%rd13821, 1, 0, %p1851;
	add.s64 	%rd13822, %rd13796, %rd13821;
	// begin inline asm
	mul.hi.u64 %rd13802, %rd13818, %rd29504;
	// end inline asm
	// begin inline asm
	mul.lo.u64 %rd13805, %rd13818, %rd29504;
	// end inline asm
	add.s64 	%rd13823, %rd13805, %rd13822;
	add.s64 	%rd1490, %rd13823, %rd1479;
	setp.lt.u64 	%p1852, %rd1490, %rd13823;
	selp.u64 	%rd13824, 1, 0, %p1852;
	add.s64 	%rd13825, %rd13802, %rd13824;
	// begin inline asm
	mul.hi.u64 %rd13808, %rd13818, %rd29503;
	// end inline asm
	// begin inline asm
	mul.lo.u64 %rd13811, %rd13818, %rd29503;
	// end inline asm
	add.s64 	%rd13826, %rd13811, %rd13825;
	add.s64 	%rd1491, %rd13826, %rd1480;
	setp.lt.u64 	%p1853, %rd1491, %rd13826;
	selp.u64 	%rd13827, 1, 0, %p1853;
	add.s64 	%rd13828, %rd13808, %rd13827;
	// begin inline asm
	mul.hi.u64 %rd13814, %rd13818, %rd29502;
	// end inline asm
	// begin inline asm
	mul.lo.u64 %rd13817, %rd13818, %rd29502;
	// end inline asm
	add.s64 	%rd13829, %rd13817, %rd13828;
	add.s64 	%rd1492, %rd13829, %rd29595;
	setp.lt.u64 	%p1854, %rd1492, %rd13829;
	selp.u64 	%rd13830, 1, 0, %p1854;
	add.s64 	%rd1493, %rd13814, %rd13830;
	setp.eq.s64 	%p1855, %rd1493, 0;
	@%p1855 bra 	$L__BB3_311;
	add.s64 	%rd1494, %rd29594, %rd1493;
	setp.ge.u64 	%p1856, %rd1494, %rd29594;
	mov.u64 	%rd29594, %rd1494;
	@%p1856 bra 	$L__BB3_311;
	add.s64 	%rd29593, %rd29593, 1;
	setp.eq.s64 	%p1857, %rd29593, 0;
	selp.u64 	%rd13831, 1, 0, %p1857;
	add.s64 	%rd29592, %rd29592, %rd13831;
$L__BB3_311:
	mul.lo.s64 	%rd13854, %rd1461, %rd1490;
	// begin inline asm
	mul.hi.u64 %rd13832, %rd13854, %rd29505;
	// end inline asm
	// begin inline asm
	mul.lo.u64 %rd13835, %rd13854, %rd29505;
	// end inline asm
	not.b64 	%rd13856, %rd1490;
	setp.gt.u64 	%p1858, %rd13835, %rd13856;
	selp.u64 	%rd13857, 1, 0, %p1858;
	add.s64 	%rd13858, %rd13832, %rd13857;
	// begin inline asm
	mul.hi.u64 %rd13838, %rd13854, %rd29504;
	// end inline asm
	// begin inline asm
	mul.lo.u64 %rd13841, %rd13854, %rd29504;
	// end inline asm
	add.s64 	%rd13859, %rd13841, %rd13858;
	add.s64 	%rd1500, %rd13859, %rd1491;
	setp.lt.u64 	%p1859, %rd1500, %rd13859;
	selp.u64 	%rd13860, 1, 0, %p1859;
	add.s64 	%rd13861, %rd13838, %rd13860;
	// begin inline asm
	mul.hi.u64 %rd13844, %rd13854, %rd29503;
	// end inline asm
	// begin inline asm
	mul.lo.u64 %rd13847, %rd13854, %rd29503;
	// end inline asm
	add.s64 	%rd13862, %rd13847, %rd13861;
	add.s64 	%rd1501, %rd13862, %rd1492;
	setp.lt.u64 	%p1860, %rd1501, %rd13862;
	selp.u64 	%rd13863, 1, 0, %p1860;
	add.s64 	%rd13864, %rd13844, %rd13863;
	// begin inline asm
	mul.hi.u64 %rd13850, %rd13854, %rd29502;
	// end inline asm
	// begin inline asm
	mul.lo.u64 %rd13853, %rd13854, %rd29502;
	// end inline asm
	add.s64 	%rd13865, %rd13853, %rd13864;
	add.s64 	%rd1502, %rd13865, %rd29594;
	setp.lt.u64 	%p1861, %rd1502, %rd13865;
	selp.u64 	%rd13866, 1, 0, %p1861;
	add.s64 	%rd1503, %rd13850, %rd13866;
	setp.eq.s64 	%p1862, %rd1503, 0;
	@%p1862 bra 	$L__BB3_313;
	add.s64 	%rd1504, %rd29593, %rd1503;
	setp.lt.u64 	%p1863, %rd1504, %rd29593;
	selp.u64 	%rd13867, 1, 0, %p1863;
	add.s64 	%rd29592, %rd29592, %rd13867;
	mov.u64 	%rd29593, %rd1504;
$L__BB3_313:
	mul.lo.s64 	%rd13890, %rd1461, %rd1500;
	// begin inline asm
	mul.hi.u64 %rd13868, %rd13890, %rd29505;
	// end inline asm
	// begin inline asm
	mul.lo.u64 %rd13871, %rd13890, %rd29505;
	// end inline asm
	not.b64 	%rd13892, %rd1500;
	setp.gt.u64 	%p1864, %rd13871, %rd13892;
	selp.u64 	%rd13893, 1, 0, %p1864;
	add.s64 	%rd13894, %rd13868, %rd13893;
	// begin inline asm
	mul.hi.u64 %rd13874, %rd13890, %rd29504;
	// end inline asm
	// begin inline asm
	mul.lo.u64 %rd13877, %rd13890, %rd29504;
	// end inline asm
	add.s64 	%rd13895, %rd13877, %rd13894;
	add.s64 	%rd13896, %rd13895, %rd1501;
	setp.lt.u64 	%p1865, %rd13896, %rd13895;
	selp.u64 	%rd13897, 1, 0, %p1865;
	add.s64 	%rd13898, %rd13874, %rd13897;
	// begin inline asm
	mul.hi.u64 %rd13880, %rd13890, %rd29503;
	// end inline asm
	// begin inline asm
	mul.lo.u64 %rd13883, %rd13890, %rd29503;
	// end inline asm
	add.s64 	%rd13899, %rd13883, %rd13898;
	add.s64 	%rd13900, %rd13899, %rd1502;
	setp.lt.u64 	%p1866, %rd13900, %rd13899;
	selp.u64 	%rd13901, 1, 0, %p1866;
	add.s64 	%rd13902, %rd13880, %rd13901;
	// begin inline asm
	mul.hi.u64 %rd13886, %rd13890, %rd29502;
	// end inline asm
	// begin inline asm
	mul.lo.u64 %rd13889, %rd13890, %rd29502;
	// end inline asm
	add.s64 	%rd13903, %rd13889, %rd13902;
	add.s64 	%rd13904, %rd13903, %rd29593;
	setp.lt.u64 	%p1867, %rd13904, %rd13903;
	selp.u64 	%rd13905, 1, 0, %p1867;
	add.s64 	%rd13906, %rd13886, %rd13905;
	add.s64 	%rd13907, %rd29592, %rd13906;
	setp.lt.u64 	%p1868, %rd13896, %rd29505;
	selp.u64 	%rd13908, 1, 0, %p1868;
	selp.s64 	%rd13909, -1, 0, %p1868;
	add.s64 	%rd13910, %rd13900, %rd13909;
	setp.lt.u64 	%p1869, %rd13900, %rd13908;
	selp.u64 	%rd13911, 1, 0, %p1869;
	sub.s64 	%rd13912, %rd13910, %rd29504;
	setp.lt.u64 	%p1870, %rd13910, %rd29504;
	selp.u64 	%rd13913, 1, 0, %p1870;
	add.s64 	%rd13914, %rd13913, %rd13911;
	sub.s64 	%rd13915, %rd13904, %rd13914;
	setp.lt.u64 	%p1871, %rd13904, %rd13914;
	selp.u64 	%rd13916, 1, 0, %p1871;
	sub.s64 	%rd13917, %rd13915, %rd29503;
	setp.lt.u64 	%p1872, %rd13915, %rd29503;
	selp.u64 	%rd13918, 1, 0, %p1872;
	add.s64 	%rd13919, %rd13918, %rd13916;
	sub.s64 	%rd13920, %rd13907, %rd13919;
	setp.ge.u64 	%p1873, %rd13907, %rd13919;
	sub.s64 	%rd13921, %rd13920, %rd29502;
	setp.ge.u64 	%p1874, %rd13920, %rd29502;
	and.pred  	%p1875, %p1873, %p1874;
	selp.b64 	%rd13922, %rd29505, 0, %p1875;
	sub.s64 	%rd13923, %rd13896, %rd13922;
	selp.b64 	%rd13924, %rd13912, %rd13900, %p1875;
	selp.b64 	%rd13925, %rd13917, %rd13904, %p1875;
	selp.b64 	%rd13926, %rd13921, %rd13907, %p1875;
	shl.b64 	%rd13927, %rd13923, 1;
	shr.u64 	%rd13928, %rd13923, 63;
	add.s64 	%rd13929, %rd13928, %rd13924;
	setp.lt.u64 	%p1876, %rd13929, %rd13928;
	selp.u64 	%rd13930, 1, 0, %p1876;
	add.s64 	%rd13931, %rd13929, %rd13924;
	setp.lt.u64 	%p1877, %rd13931, %rd13929;
	selp.u64 	%rd13932, 1, 0, %p1877;
	add.s64 	%rd13933, %rd13925, %rd13930;
	add.s64 	%rd13934, %rd13933, %rd13932;
	setp.lt.u64 	%p1878, %rd13934, %rd13925;
	selp.u64 	%rd13935, 1, 0, %p1878;
	add.s64 	%rd13936, %rd13934, %rd13925;
	setp.lt.u64 	%p1879, %rd13936, %rd13934;
	selp.u64 	%rd13937, 1, 0, %p1879;
	add.s64 	%rd13938, %rd13926, %rd13935;
	add.s64 	%rd13939, %rd13938, %rd13937;
	setp.lt.u64 	%p1880, %rd13939, %rd13926;
	add.s64 	%rd13940, %rd13939, %rd13926;
	setp.lt.u64 	%p1881, %rd13940, %rd13939;
	setp.lt.u64 	%p1882, %rd13927, %rd29505;
	selp.u64 	%rd13941, 1, 0, %p1882;
	selp.s64 	%rd13942, -1, 0, %p1882;
	add.s64 	%rd13943, %rd13931, %rd13942;
	setp.lt.u64 	%p1883, %rd13931, %rd13941;
	selp.u64 	%rd13944, 1, 0, %p1883;
	sub.s64 	%rd13945, %rd13943, %rd29504;
	setp.lt.u64 	%p1884, %rd13943, %rd29504;
	selp.u64 	%rd13946, 1, 0, %p1884;
	add.s64 	%rd13947, %rd13946, %rd13944;
	sub.s64 	%rd13948, %rd13936, %rd13947;
	setp.lt.u64 	%p1885, %rd13936, %rd13947;
	selp.u64 	%rd13949, 1, 0, %p1885;
	sub.s64 	%rd13950, %rd13948, %rd29503;
	setp.lt.u64 	%p1886, %rd13948, %rd29503;
	selp.u64 	%rd13951, 1, 0, %p1886;
	add.s64 	%rd13952, %rd13951, %rd13949;
	sub.s64 	%rd13953, %rd13940, %rd13952;
	setp.ge.u64 	%p1887, %rd13940, %rd13952;
	sub.s64 	%rd13954, %rd13953, %rd29502;
	setp.ge.u64 	%p1888, %rd13953, %rd29502;
	or.pred  	%p1889, %p1880, %p1881;
	and.pred  	%p1890, %p1887, %p1888;
	or.pred  	%p1892, %p1889, %p1890;
	selp.b64 	%rd13955, %rd29505, 0, %p1892;
	sub.s64 	%rd29629, %rd13927, %rd13955;
	selp.b64 	%rd29630, %rd13945, %rd13931, %p1892;
	selp.b64 	%rd29631, %rd13950, %rd13936, %p1892;
	selp.b64 	%rd29632, %rd13954, %rd13940, %p1892;
	mov.u64 	%rd29625, %rd29588;
	mov.u64 	%rd29626, %rd29589;
	mov.u64 	%rd29627, %rd29590;
	mov.u64 	%rd29628, %rd29591;
$L__BB3_314:
	shr.u64 	%rd29238, %rd29238, 1;
	add.s32 	%r40, %r40, 1;
	setp.ne.s32 	%p1893, %r40, 64;
	mov.u64 	%rd29214, %rd29506;
	mov.u64 	%rd29215, %rd29507;
	mov.u64 	%rd29216, %rd29508;
	mov.u64 	%rd29217, %rd29509;
	mov.u64 	%rd29218, %rd29510;
	mov.u64 	%rd29219, %rd29511;
	mov.u64 	%rd29220, %rd29512;
	mov.u64 	%rd29221, %rd29513;
	mov.u64 	%rd29222, %rd29514;
	mov.u64 	%rd29223, %rd29515;
	mov.u64 	%rd29224, %rd29516;
	mov.u64 	%rd29225, %rd29517;
	mov.u64 	%rd29226, %rd29632;
	mov.u64 	%rd29227, %rd29631;
	mov.u64 	%rd29228, %rd29630;
	mov.u64 	%rd29229, %rd29629;
	@%p1893 bra 	$L__BB3_4;
	add.s32 	%r39, %r39, 1;
	setp.ne.s32 	%p1894, %r39, 4;
	mov.u64 	%rd29214, %rd29506;
	mov.u64 	%rd29215, %rd29507;
	mov.u64 	%rd29216, %rd29508;
	mov.u64 	%rd29217, %rd29509;
	mov.u64 	%rd29218, %rd29510;
	mov.u64 	%rd29219, %rd29511;
	mov.u64 	%rd29220, %rd29512;
	mov.u64 	%rd29221, %rd29513;
	mov.u64 	%rd29222, %rd29514;
	mov.u64 	%rd29223, %rd29515;
	mov.u64 	%rd29224, %rd29516;
	mov.u64 	%rd29225, %rd29517;
	mov.u64 	%rd29226, %rd29632;
	mov.u64 	%rd29227, %rd29631;
	mov.u64 	%rd29228, %rd29630;
	mov.u64 	%rd29229, %rd29629;
	@%p1894 bra 	$L__BB3_3;
	or.b64  	%rd13956, %rd25, %rd24;
	or.b64  	%rd13957, %rd13956, %rd23;
	or.b64  	%rd13958, %rd13957, %rd22;
	setp.eq.s64 	%p1895, %rd13958, 0;
	mov.u64 	%rd29904, %rd29506;
	mov.u64 	%rd29905, %rd29507;
	mov.u64 	%rd29906, %rd29508;
	mov.u64 	%rd29907, %rd29509;
	mov.u64 	%rd29908, %rd29510;
	mov.u64 	%rd29909, %rd29511;
	mov.u64 	%rd29910, %rd29512;
	mov.u64 	%rd29911, %rd29513;
	mov.u64 	%rd29912, %rd29514;
	mov.u64 	%rd29913, %rd29515;
	mov.u64 	%rd29914, %rd29516;
	mov.u64 	%rd29915, %rd29517;
	@%p1895 bra 	$L__BB3_550;
	or.b64  	%rd13959, %rd29509, %rd29508;
	or.b64  	%rd13960, %rd13959, %rd29507;
	or.b64  	%rd13961, %rd13960, %rd29506;
	setp.eq.s64 	%p1896, %rd13961, 0;
	mov.u64 	%rd29904, %rd22;
	mov.u64 	%rd29905, %rd23;
	mov.u64 	%rd29906, %rd24;
	mov.u64 	%rd29907, %rd25;
	mov.u64 	%rd29908, %rd14;
	mov.u64 	%rd29909, %rd15;
	mov.u64 	%rd29910, %rd16;
	mov.u64 	%rd29911, %rd17;
	mov.u64 	%rd29912, %rd18;
	mov.u64 	%rd29913, %rd19;
	mov.u64 	%rd29914, %rd20;
	mov.u64 	%rd29915, %rd21;
	@%p1896 bra 	$L__BB3_550;
	// begin inline asm
	mul.hi.u64 %rd13962, %rd25, %rd25;
	// end inline asm
	// begin inline asm
	mul.lo.u64 %rd13965, %rd25, %rd25;
	// end inline asm
	// begin inline asm
	mul.hi.u64 %rd13968, %rd25, %rd24;
	// end inline asm
	// begin inline asm
	mul.lo.u64 %rd13971, %rd25, %rd24;
	// end inline asm
	add.s64 	%rd14082, %rd13971, %rd13962;
	// begin inline asm
	mul.hi.u64 %rd13974, %rd25, %rd23;
	// end inline asm
	// begin inline asm
	mul.lo.u64 %rd13977, %rd25, %rd23;
	// end inline asm
	add.s64 	%rd14083, %rd13977, %rd13968;
	// begin inline asm
	mul.hi.u64 %rd13980, %rd25, %rd22;
	// end inline asm
	// begin inline asm
	mul.lo.u64 %rd13983, %rd25, %rd22;
	// end inline asm
	add.s64 	%rd14084, %rd13983, %rd13974;
	// begin inline asm
	mul.hi.u64 %rd13986, %rd24, %rd25;
	// end inline asm
	// begin inline asm
	mul.lo.u64 %rd13989, %rd24, %rd25;
	// end inline asm
	add.s64 	%rd14085, %rd13989, %rd14082;
	setp.lt.u64 	%p1897, %rd14085, %rd13989;
	selp.u64 	%rd14086, 1, 0, %p1897;
	add.s64 	%rd14087, %rd13986, %rd14086;
	// begin inline asm
	mul.hi.u64 %rd13992, %rd24, %rd24;
	// end inline asm
	// begin inline asm
	mul.lo.u64 %rd13995, %rd24, %rd24;
	// end inline asm
	add.s64 	%rd14088, %rd13995, %rd14087;
	add.s64 	%rd14089, %rd14088, %rd14083;
	setp.lt.u64 	%p1898, %rd14089, %rd14088;
	selp.u64 	%rd14090, 1, 0, %p1898;
	add.s64 	%rd14091, %rd13992, %rd14090;
	// begin inline asm
	mul.hi.u64 %rd13998, %rd24, %rd23;
	// end inline asm
	// begin inline asm
	mul.lo.u64 %rd14001, %rd24, %rd23;
	// end inline asm
	add.s64 	%rd14092, %rd14001, %rd14091;
	add.s64 	%rd14093, %rd14092, %rd14084;
	setp.lt.u64 	%p1899, %rd14093, %rd14092;
	selp.u64 	%rd14094, 1, 0, %p1899;
	add.s64 	%rd14095, %rd13998, %rd14094;
	// begin inline asm
	mul.hi.u64 %rd14004, %rd24, %rd22;
	// end inline asm
	// begin inline asm
	mul.lo.u64 %rd14007, %rd24, %rd22;
	// end inline asm
	add.s64 	%rd14096, %rd14007, %rd14095;
	add.s64 	%rd14097, %rd14096, %rd13980;
	setp.lt.u64 	%p1900, %rd14097, %rd14096;
	selp.u64 	%rd14098, 1, 0, %p1900;
	add.s64 	%rd14099, %rd14004, %rd14098;
	// begin inline asm
	mul.hi.u64 %rd14010, %rd23, %rd25;
	// end inline asm
	// begin inline asm
	mul.lo.u64 %rd14013, %rd23, %rd25;
	// end inline asm
	add.s64 	%rd14100, %rd14013, %rd14089;
	setp.lt.u64 	%p1901, %rd14100, %rd14013;
	selp.u64 	%rd14101, 1, 0, %p1901;
	add.s64 	%rd14102, %rd14010, %rd14101;
	// begin inline asm
	mul.hi.u64 %rd14016, %rd23, %rd24;
	// end inline asm
	// begin inline asm
	mul.lo.u64 %rd14019, %rd23, %rd24;
	// end inline asm
	add.s64 	%rd14103, %rd14019, %rd14102;
	add.s64 	%rd14104, %rd14103, %rd14093;
	setp.lt.u64 	%p1902, %rd14104, %rd14103;
	selp.u64 	%rd14105, 1, 0, %p1902;
	add.s64 	%rd14106, %rd14016, %rd14105;
	// begin inline asm
	mul.hi.u64 %rd14022, %rd23, %rd23;
	// end inline asm
	// begin inline asm
	mul.lo.u64 %rd14025, %rd23, %rd23;
	// end inline asm
	add.s64 	%rd14107, %rd14025, %rd14106;
	add.s64 	%rd14108, %rd14107, %rd14097;
	setp.lt.u64 	%p1903, %rd14108, %rd14107;
	selp.u64 	%rd14109, 1, 0, %p1903;
	add.s64 	%rd14110, %rd14022, %rd14109;
	// begin inline asm
	mul.hi.u64 %rd14028, %rd23, %rd22;
	// end inline asm
	// begin inline asm
	mul.lo.u64 %rd14031, %rd23, %rd22;
	// end inline asm
	add.s64 	%rd14111, %rd14031, %rd14110;
	add.s64 	%rd14112, %rd14111, %rd14099;
	setp.lt.u64 	%p1904, %rd14112, %rd14111;
	selp.u64 	%rd14113, 1, 0, %p1904;
	add.s64 	%rd14114, %rd14028, %rd14113;
	// begin inline asm
	mul.hi.u64 %rd14034, %rd22, %rd25;
	// end inline asm
	// begin inline asm
	mul.lo.u64 %rd14037, %rd22, %rd25;
	// end inline asm
	add.s64 	%rd14115, %rd14037, %rd14104;
	setp.lt.u64 	%p1905, %rd14115, %rd14037;
	selp.u64 	%rd14116, 1, 0, %p1905;
	add.s64 	%rd14117, %rd14034, %rd14116;
	// begin inline asm
	mul.hi.u64 %rd14040, %rd22, %rd24;
	// end inline asm
	// begin inline asm
	mul.lo.u64 %rd14043, %rd22, %rd24;
	// end inline asm
	add.s64 	%rd14118, %rd14043, %rd14117;
	add.s64 	%rd29636, %rd14118, %rd14108;
	setp.lt.u64 	%p1906, %rd29636, %rd14118;
	selp.u64 	%rd14119, 1, 0, %p1906;
	add.s64 	%rd14120, %rd14040, %rd14119;
	// begin inline asm
	mul.hi.u64 %rd14046, %rd22, %rd23;
	// end inline asm
	// begin inline asm
	mul.lo.u64 %rd14049, %rd22, %rd23;
	// end inline asm
	add.s64 	%rd14121, %rd14049, %rd14120;
	add.s64 	%rd29635, %rd14121, %rd14112;
	setp.lt.u64 	%p1907, %rd29635, %rd14121;
	selp.u64 	%rd14122, 1, 0, %p1907;
	add.s64 	%rd14123, %rd14046, %rd14122;
	// begin inline asm
	mul.hi.u64 %rd14052, %rd22, %rd22;
	// end inline asm
	// begin inline asm
	mul.lo.u64 %rd14055, %rd22, %rd22;
	// end inline asm
	add.s64 	%rd14124, %rd14055, %rd14123;
	add.s64 	%rd29634, %rd14124, %rd14114;
	setp.lt.u64 	%p1908, %rd29634, %rd14124;
	selp.u64 	%rd14125, 1, 0, %p1908;
	add.s64 	%rd29633, %rd14052, %rd14125;
	ld.const.u64 	%rd1549, [_ZN3lux4cuda5bn2549BN254_INVE];
	mul.lo.s64 	%rd14080, %rd1549, %rd13965;
	ld.const.u64 	%rd29505, [_ZN3lux4cuda5bn2547BN254_PE];
	// begin inline asm
	mul.hi.u64 %rd14058, %rd14080, %rd29505;
	// end inline asm
	// begin inline asm
	mul.lo.u64 %rd14061, %rd14080, %rd29505;
	// end inline asm
	not.b64 	%rd14126, %rd13965;
	setp.gt.u64 	%p1909, %rd14061, %rd14126;
	selp.u64 	%rd14127, 1, 0, %p1909;
	add.s64 	%rd14128, %rd14058, %rd14127;
	ld.const.u64 	%rd29504, [_ZN3lux4cuda5bn2547BN254_PE+8];
	// begin inline asm
	mul.hi.u64 %rd14064, %rd14080, %rd29504;
	// end inline asm
	// begin inline asm
	mul.lo.u64 %rd14067, %rd14080, %rd29504;
	// end inline asm
	add.s64 	%rd14129, %rd14067, %rd14128;
	add.s64 	%rd1552, %rd14129, %rd14085;
	setp.lt.u64 	%p1910, %rd1552, %rd14129;
	selp.u64 	%rd14130, 1, 0, %p1910;
	add.s64 	%rd14131, %rd14064, %rd14130;
	ld.const.u64 	%rd29503, [_ZN3lux4cuda5bn2547BN254_PE+16];
	// begin inline asm
	mul.hi.u64 %rd14070, %rd14080, %rd29503;
	// end inline asm
	// begin inline asm
	mul.lo.u64 %rd14073, %rd14080, %rd29503;
	// end inline asm
	add.s64 	%rd14132, %rd14073, %rd14131;
	add.s64 	%rd1554, %rd14132, %rd14100;
	setp.lt.u64 	%p1911, %rd1554, %rd14132;
	selp.u64 	%rd14133, 1, 0, %p1911;
	add.s64 	%rd14134, %rd14070, %rd14133;
	ld.const.u64 	%rd29502, [_ZN3lux4cuda5bn2547BN254_PE+24];
	// begin inline asm
	mul.hi.u64 %rd14076, %rd14080, %rd29502;
	// end inline asm
	// begin inline asm
	mul.lo.u64 %rd14079, %rd14080, %rd29502;
	// end inline asm
	add.s64 	%rd14135, %rd14079, %rd14134;
	add.s64 	%rd1556, %rd14135, %rd14115;
	setp.lt.u64 	%p1912, %rd1556, %rd14135;
	selp.u64 	%rd14136, 1, 0, %p1912;
	add.s64 	%rd1557, %rd14076, %rd14136;
	setp.eq.s64 	%p1913, %rd1557, 0;
	@%p1913 bra 	$L__BB3_322;
	add.s64 	%rd1558, %rd29636, %rd1557;
	setp.ge.u64 	%p1914, %rd1558, %rd29636;
	mov.u64 	%rd29636, %rd1558;
	@%p1914 bra 	$L__BB3_322;
	add.s64 	%rd29635, %rd29635, 1;
	setp.ne.s64 	%p1915, %rd29635, 0;
	mov.u64 	%rd29636, %rd1558;
	@%p1915 bra 	$L__BB3_322;
	add.s64 	%rd29634, %rd29634, 1;
	setp.eq.s64 	%p1916, %rd29634, 0;
	selp.u64 	%rd14138, 1, 0, %p1916;
	add.s64 	%rd29633, %rd29633, %rd14138;
	mov.b64 	%rd29635, 0;
	mov.u64 	%rd29636, %rd1558;
$L__BB3_322:
	mul.lo.s64 	%rd14161, %rd1549, %rd1552;
	// begin inline asm
	mul.hi.u64 %rd14139, %rd14161, %rd29505;
	// end inline asm
	// begin inline asm
	mul.lo.u64 %rd14142, %rd14161, %rd29505;
	// end inline asm
	not.b64 	%rd14163, %rd1552;
	setp.gt.u64 	%p1917, %rd14142, %rd14163;
	selp.u64 	%rd14164, 1, 0, %p1917;
	add.s64 	%rd14165, %rd14139, %rd14164;
	// begin inline asm
	mul.hi.u64 %rd14145, %rd14161, %rd29504;
	// end inline asm
	// begin inline asm
	mul.lo.u64 %rd14148, %rd14161, %rd29504;
	// end inline asm
	add.s64 	%rd14166, %rd14148, %rd14165;
	add.s64 	%rd1566, %rd14166, %rd1554;
	setp.lt.u64 	%p1918, %rd1566, %rd14166;
	selp.u64 	%rd14167, 1, 0, %p1918;
	add.s64 	%rd14168, %rd14145, %rd14167;
	// begin inline asm
	mul.hi.u64 %rd14151, %rd14161, %rd29503;
	// end inline asm
	// begin inline asm
	mul.lo.u64 %rd14154, %rd14161, %rd29503;
	// end inline asm
	add.s64 	%rd14169, %rd14154, %rd14168;
	add.s64 	%rd1567, %rd14169, %rd1556;
	setp.lt.u64 	%p1919, %rd1567, %rd14169;
	selp.u64 	%rd14170, 1, 0, %p1919;
	add.s64 	%rd14171, %rd14151, %rd14170;
	// begin inline asm
	mul.hi.u64 %rd14157, %rd14161, %rd29502;
	// end inline asm
	// begin inline asm
	mul.lo.u64 %rd14160, %rd14161, %rd29502;
	// end inline asm
	add.s64 	%rd14172, %rd14160, %rd14171;
	add.s64 	%rd1568, %rd14172, %rd29636;
	setp.lt.u64 	%p1920, %rd1568, %rd14172;
	selp.u64 	%rd14173, 1, 0, %p1920;
	add.s64 	%rd1569, %rd14157, %rd14173;
	setp.eq.s64 	%p1921, %rd1569, 0;
	@%p1921 bra 	$L__BB3_325;
	add.s64 	%rd1570, %rd29635, %rd1569;
	setp.ge.u64 	%p1922, %rd1570, %rd29635;
	mov.u64 	%rd29635, %rd1570;
	@%p1922 bra 	$L__BB3_325;
	add.s64 	%rd29634, %rd29634, 1;
	setp.eq.s64 	%p1923, %rd29634, 0;
	selp.u64 	%rd14174, 1, 0, %p1923;
	add.s64 	%rd29633, %rd29633, %rd14174;
$L__BB3_325:
	mul.lo.s64 	%rd14197, %rd1549, %rd1566;
	// begin inline asm
	mul.hi.u64 %rd14175, %rd14197, %rd29505;
	// end inline asm
	// begin inline asm
	mul.lo.u64 %rd14178, %rd14197, %rd29505;
	// end inline asm
	not.b64 	%rd14199, %rd1566;
	setp.gt.u64 	%p1924, %rd14178, %rd14199;
	selp.u64 	%rd14200, 1, 0, %p1924;
	add.s64 	%rd14201, %rd14175, %rd14200;
	// begin inline asm
	mul.hi.u64 %rd14181, %rd14197, %rd29504;
	// end inline asm
	// begin inline asm
	mul.lo.u64 %rd14184, %rd14197, %rd29504;
	// end inline asm
	add.s64 	%rd14202, %rd14184, %rd14201;
	add.s64 	%rd1576, %rd14202, %rd1567;
	setp.lt.u64 	%p1925, %rd1576, %rd14202;
	selp.u64 	%rd14203, 1, 0, %p1925;
	add.s64 	%rd14204, %rd14181, %rd14203;
	// begin inline asm
	mul.hi.u64 %rd14187, %rd14197, %rd29503;
	// end inline asm
	// begin inline asm
	mul.lo.u64 %rd14190, %rd14197, %rd29503;
	// end inline asm
	add.s64 	%rd14205, %rd14190, %rd14204;
	add.s64 	%rd1577, %rd14205, %rd1568;
	setp.lt.u64 	%p1926, %rd1577, %rd14205;
	selp.u64 	%rd14206, 1, 0, %p1926;
	add.s64 	%rd14207, %rd14187, %rd14206;
	// begin inline asm
	mul.hi.u64 %rd14193, %rd14197, %rd29502;
	// end inline asm
	// begin inline asm
	mul.lo.u64 %rd14196, %rd14197, %rd29502;
	// end inline asm
	add.s64 	%rd14208, %rd14196, %rd14207;
	add.s64 	%rd1578, %rd14208, %rd29635;
	setp.lt.u64 	%p1927, %rd1578, %rd14208;
	selp.u64 	%rd14209, 1, 0, %p1927;
	add.s64 	%rd1579, %rd14193, %rd14209;
	setp.eq.s64 	%p1928, %rd1579, 0;
	@%p1928 bra 	$L__BB3_327;
	add.s64 	%rd1580, %rd29634, %rd1579;
	setp.lt.u64 	%p1929, %rd1580, %rd29634;
	selp.u64 	%rd14210, 1, 0, %p1929;
	add.s64 	%rd29633, %rd29633, %rd14210;
	mov.u64 	%rd29634, %rd1580;
$L__BB3_327:
	mul.lo.s64 	%rd14233, %rd1549, %rd1576;
	// begin inline asm
	mul.hi.u64 %rd14211, %rd14233, %rd29505;
	// end inline asm
	// begin inline asm
	mul.lo.u64 %rd14214, %rd14233, %rd29505;
	// end inline asm
	not.b64 	%rd14355, %rd1576;
	setp.gt.u64 	%p1930, %rd14214, %rd14355;
	selp.u64 	%rd14356, 1, 0, %p1930;
	add.s64 	%rd14357, %rd14211, %rd14356;
	// begin inline asm
	mul.hi.u64 %rd14217, %rd14233, %rd29504;
	// end inline asm
	// begin inline asm
	mul.lo.u64 %rd14220, %rd14233, %rd29504;
	// end inline asm
	add.s64 	%rd14358, %rd14220, %rd14357;
	add.s64 	%rd14359, %rd14358, %rd1577;
	setp.lt.u64 	%p1931, %rd14359, %rd14358;
	selp.u64 	%rd14360, 1, 0, %p1931;
	add.s64 	%rd14361, %rd14217, %rd14360;
	// begin inline asm
	mul.hi.u64 %rd14223, %rd14233, %rd29503;
	// end inline asm
	// begin inline asm
	mul.lo.u64 %rd14226, %rd14233, %rd29503;
	// end inline asm
	add.s64 	%rd14362, %rd14226, %rd14361;
	add.s64 	%rd14363, %rd14362, %rd1578;
	setp.lt.u64 	%p1932, %rd14363, %rd14362;
	selp.u64 	%rd14364, 1, 0, %p1932;
	add.s64 	%rd14365, %rd14223, %rd14364;
	// begin inline asm
	mul.hi.u64 %rd14229, %rd14233, %rd29502;
	// end inline asm
	// begin inline asm
	mul.lo.u64 %rd14232, %rd14233, %rd29502;
	// end inline asm
	add.s64 	%rd14366, %rd14232, %rd14365;
	add.s64 	%rd14367, %rd14366, %rd29634;
	setp.lt.u64 	%p1933, %rd14367, %rd14366;
	selp.u64 	%rd14368, 1, 0, %p1933;
	add.s64 	%rd14369, %rd14229, %rd14368;
	add.s64 	%rd14370, %rd29633, %rd14369;
	setp.lt.u64 	%p1934, %rd14359, %rd29505;
	selp.u64 	%rd14371, 1, 0, %p1934;
	selp.s64 	%rd14372, -1, 0, %p1934;
	add.s64 	%rd14373, %rd14363, %rd14372;
	setp.lt.u64 	%p1935, %rd14363, %rd14371;
	selp.u64 	%rd14374, 1, 0, %p1935;
	sub.s64 	%rd14375, %rd14373, %rd29504;
	setp.lt.u64 	%p1936, %rd14373, %rd29504;
	selp.u64 	%rd14376, 1, 0, %p1936;
	add.s64 	%rd14377, %rd14376, %rd14374;
	sub.s64 	%rd14378, %rd14367, %rd14377;
	setp.lt.u64 	%p1937, %rd14367, %rd14377;
	selp.u64 	%rd14379, 1, 0, %p1937;
	sub.s64 	%rd14380, %rd14378, %rd29503;
	setp.lt.u64 	%p1938, %rd14378, %rd29503;
	selp.u64 	%rd14381, 1, 0, %p1938;
	add.s64 	%rd14382, %rd14381, %rd14379;
	sub.s64 	%rd14383, %rd14370, %rd14382;
	setp.ge.u64 	%p1939, %rd14370, %rd14382;
	sub.s64 	%rd14384, %rd14383, %rd29502;
	setp.ge.u64 	%p1940, %rd14383, %rd29502;
	and.pred  	%p1941, %p1939, %p1940;
	selp.b64 	%rd1584, %rd14384, %rd14370, %p1941;
	selp.b64 	%rd1585, %rd14380, %rd14367, %p1941;
	selp.b64 	%rd1586, %rd14375, %rd14363, %p1941;
	selp.b64 	%rd14385, %rd29505, 0, %p1941;
	sub.s64 	%rd1587, %rd14359, %rd14385;
	// begin inline asm
	mul.hi.u64 %rd14235, %rd29509, %rd29509;
	// end inline asm
	// begin inline asm
	mul.lo.u64 %rd14238, %rd29509, %rd29509;
	// end inline asm
	// begin inline asm
	mul.hi.u64 %rd14241, %rd29509, %rd29508;
	// end inline asm
	// begin inline asm
	mul.lo.u64 %rd14244, %rd29509, %rd29508;
	// end inline asm
	add.s64 	%rd14386, %rd14244, %rd14235;
	// begin inline asm
	mul.hi.u64 %rd14247, %rd29509, %rd29507;
	// end inline asm
	// begin inline asm
	mul.lo.u64 %rd14250, %rd29509, %rd29507;
	// end inline asm
	add.s64 	%rd14387, %rd14250, %rd14241;
	// begin inline asm
	mul.hi.u64 %rd14253, %rd29509, %rd29506;
	// end inline asm
	// begin inline asm
	mul.lo.u64 %rd14256, %rd29509, %rd29506;
	// end inline asm
	add.s64 	%rd14388, %rd14256, %rd14247;
	// begin inline asm
	mul.hi.u64 %rd14259, %rd29508, %rd29509;
	// end inline asm
	// begin inline asm
	mul.lo.u64 %rd14262, %rd29508, %rd29509;
	// end inline asm
	add.s64 	%rd14389, %rd14262, %rd14386;
	setp.lt.u64 	%p1942, %rd14389, %rd14262;
	selp.u64 	%rd14390, 1, 0, %p1942;
	add.s64 	%rd14391, %rd14259, %rd14390;
	// begin inline asm
	mul.hi.u64 %rd14265, %rd29508, %rd29508;
	// end inline asm
	// begin inline asm
	mul.lo.u64 %rd14268, %rd29508, %rd29508;
	// end inline asm
	add.s64 	%rd14392, %rd14268, %rd14391;
	add.s64 	%rd14393, %rd14392, %rd14387;
	setp.lt.u64 	%p1943, %rd14393, %rd14392;
	selp.u64 	%rd14394, 1, 0, %p1943;
	add.s64 	%rd14395, %rd14265, %rd14394;
	// begin inline asm
	mul.hi.u64 %rd14271, %rd29508, %rd29507;
	// end inline asm
	// begin inline asm
	mul.lo.u64 %rd14274, %rd29508, %rd29507;
	// end inline asm
	add.s64 	%rd14396, %rd14274, %rd14395;
	add.s64 	%rd14397, %rd14396, %rd14388;
	setp.lt.u64 	%p1944, %rd14397, %rd14396;
	selp.u64 	%rd14398, 1, 0, %p1944;
	add.s64 	%rd14399, %rd14271, %rd14398;
	// begin inline asm
	mul.hi.u64 %rd14277, %rd29508, %rd29506;
	// end inline asm
	// begin inline asm
	mul.lo.u64 %rd14280, %rd29508, %rd29506;
	// end inline asm
	add.s64 	%rd14400, %rd14280, %rd14399;
	add.s64 	%rd14401, %rd14400, %rd14253;
	setp.lt.u64 	%p1945, %rd14401, %rd14400;
	selp.u64 	%rd14402, 1, 0, %p1945;
	add.s64 	%rd14403, %rd14277, %rd14402;
	// begin inline asm
	mul.hi.u64 %rd14283, %rd29507, %rd29509;
	// end inline asm
	// begin inline asm
	mul.lo.u64 %rd14286, %rd29507, %rd29509;
	// end inline asm
	add.s64 	%rd14404, %rd14286, %rd14393;
	setp.lt.u64 	%p1946, %rd14404, %rd14286;
	selp.u64 	%rd14405, 1, 0, %p1946;
	add.s64 	%rd14406, %rd14283, %rd14405;
	// begin inline asm
	mul.hi.u64 %rd14289, %rd29507, %rd29508;
	// end inline asm
	// begin inline asm
	mul.lo.u64 %rd14292, %rd29507, %rd29508;
	// end inline asm
	add.s64 	%rd14407, %rd14292, %rd14406;
	add.s64 	%rd14408, %rd14407, %rd14397;
	setp.lt.u64 	%p1947, %rd14408, %rd14407;
	selp.u64 	%rd14409, 1, 0, %p1947;
	add.s64 	%rd14410, %rd14289, %rd14409;
	// begin inline asm
	mul.hi.u64 %rd14295, %rd29507, %rd29507;
	// end inline asm
	// begin inline asm
	mul.lo.u64 %rd14298, %rd29507, %rd29507;
	// end inline asm
	add.s64 	%rd14411, %rd14298, %rd14410;
	add.s64 	%rd14412, %rd14411, %rd14401;
	setp.lt.u64 	%p1948, %rd14412, %rd14411;
	selp.u64 	%rd14413, 1, 0, %p1948;
	add.s64 	%rd14414, %rd14295, %rd14413;
	// begin inline asm
	mul.hi.u64 %rd14301, %rd29507, %rd29506;
	// end inline asm
	// begin inline asm
	mul.lo.u64 %rd14304, %rd29507, %rd29506;
	// end inline asm
	add.s64 	%rd14415, %rd14304, %rd14414;
	add.s64 	%rd14416, %rd14415, %rd14403;
	setp.lt.u64 	%p1949, %rd14416, %rd14415;
	selp.u64 	%rd14417, 1, 0, %p1949;
	add.s64 	%rd14418, %rd14301, %rd14417;
	// begin inline asm
	mul.hi.u64 %rd14307, %rd29506, %rd29509;
	// end inline asm
	// begin inline asm
	mul.lo.u64 %rd14310, %rd29506, %rd29509;
	// end inline asm
	add.s64 	%rd14419, %rd14310, %rd14408;
	setp.lt.u64 	%p1950, %rd14419, %rd14310;
	selp.u64 	%rd14420, 1, 0, %p1950;
	add.s64 	%rd14421, %rd14307, %rd14420;
	// begin inline asm
	mul.hi.u64 %rd14313, %rd29506, %rd29508;
	// end inline asm
	// begin inline asm
	mul.lo.u64 %rd14316, %rd29506, %rd29508;
	// end inline asm
	add.s64 	%rd14422, %rd14316, %rd14421;
	add.s64 	%rd29645, %rd14422, %rd14412;
	setp.lt.u64 	%p1951, %rd29645, %rd14422;
	selp.u64 	%rd14423, 1, 0, %p1951;
	add.s64 	%rd14424, %rd14313, %rd14423;
	// begin inline asm
	mul.hi.u64 %rd14319, %rd29506, %rd29507;
	// end inline asm
	// begin inline asm
	mul.lo.u64 %rd14322, %rd29506, %rd29507;
	// end inline asm
	add.s64 	%rd14425, %rd14322, %rd14424;
	add.s64 	%rd29644, %rd14425, %rd14416;
	setp.lt.u64 	%p1952, %rd29644, %rd14425;
	selp.u64 	%rd14426, 1, 0, %p1952;
	add.s64 	%rd14427, %rd14319, %rd14426;
	// begin inline asm
	mul.hi.u64 %rd14325, %rd29506, %rd29506;
	// end inline asm
	// begin inline asm
	mul.lo.u64 %rd14328, %rd29506, %rd29506;
	// end inline asm
	add.s64 	%rd14428, %rd14328, %rd14427;
	add.s64 	%rd29643, %rd14428, %rd14418;
	setp.lt.u64 	%p1953, %rd29643, %rd14428;
	selp.u64 	%rd14429, 1, 0, %p1953;
	add.s64 	%rd29642, %rd14325, %rd14429;
	mul.lo.s64 	%rd14353, %rd1549, %rd14238;
	// begin inline asm
	mul.hi.u64 %rd14331, %rd14353, %rd29505;
	// end inline asm
	// begin inline asm
	mul.lo.u64 %rd14334, %rd14353, %rd29505;
	// end inline asm
	not.b64 	%rd14430, %rd14238;
	setp.gt.u64 	%p1954, %rd14334, %rd14430;
	selp.u64 	%rd14431, 1, 0, %p1954;
	add.s64 	%rd14432, %rd14331, %rd14431;
	// begin inline asm
	mul.hi.u64 %rd14337, %rd14353, %rd29504;
	// end inline asm
	// begin inline asm
	mul.lo.u64 %rd14340, %rd14353, %rd29504;
	// end inline asm
	add.s64 	%rd14433, %rd14340, %rd14432;
	add.s64 	%rd1592, %rd14433, %rd14389;
	setp.lt.u64 	%p1955, %rd1592, %rd14433;
	selp.u64 	%rd14434, 1, 0, %p1955;
	add.s64 	%rd14435, %rd14337, %rd14434;
	// begin inline asm
	mul.hi.u64 %rd14343, %rd14353, %rd29503;
	// end inline asm
	// begin inline asm
	mul.lo.u64 %rd14346, %rd14353, %rd29503;
	// end inline asm
	add.s64 	%rd14436, %rd14346, %rd14435;
	add.s64 	%rd1593, %rd14436, %rd14404;
	setp.lt.u64 	%p1956, %rd1593, %rd14436;
	selp.u64 	%rd14437, 1, 0, %p1956;
	add.s64 	%rd14438, %rd14343, %rd14437;
	// begin inline asm
	mul.hi.u64 %rd14349, %rd14353, %rd29502;
	// end inline asm
	// begin inline asm
	mul.lo.u64 %rd14352, %rd14353, %rd29502;
	// end inline asm
	add.s64 	%rd14439, %rd14352, %rd14438;
	add.s64 	%rd1594, %rd14439, %rd14419;
	setp.lt.u64 	%p1957, %rd1594, %rd14439;
	selp.u64 	%rd14440, 1, 0, %p1957;
	add.s64 	%rd1595, %rd14349, %rd14440;
	setp.eq.s64 	%p1958, %rd1595, 0;
	@%p1958 bra 	$L__BB3_331;
	add.s64 	%rd1596, %rd29645, %rd1595;
	setp.ge.u64 	%p1959, %rd1596, %rd29645;
	mov.u64 	%rd29645, %rd1596;
	@%p1959 bra 	$L__BB3_331;
	add.s64 	%rd29644, %rd29644, 1;
	setp.ne.s64 	%p1960, %rd29644, 0;
	mov.u64 	%rd29645, %rd1596;
	@%p1960 bra 	$L__BB3_331;
	add.s64 	%rd29643, %rd29643, 1;
	setp.eq.s64 	%p1961, %rd29643, 0;
	selp.u64 	%rd14442, 1, 0, %p1961;
	add.s64 	%rd29642, %rd29642, %rd14442;
	mov.b64 	%rd29644, 0;
	mov.u64 	%rd29645, %rd1596;
$L__BB3_331:
	mul.lo.s64 	%rd14465, %rd1549, %rd1592;
	// begin inline asm
	mul.hi.u64 %rd14443, %rd14465, %rd29505;
	// end inline asm
	// begin inline asm
	mul.lo.u64 %rd14446, %rd14465, %rd29505;
	// end inline asm
	not.b64 	%rd14467, %rd1592;
	setp.gt.u64 	%p1962, %rd14446, %rd14467;
	selp.u64 	%rd14468, 1, 0, %p1962;
	add.s64 	%rd14469, %rd14443, %rd14468;
	// begin inline asm
	mul.hi.u64 %rd14449, %rd14465, %rd29504;
	// end inline asm
	// begin inline asm
	mul.lo.u64 %rd14452, %rd14465, %rd29504;
	// end inline asm
	add.s64 	%rd14470, %rd14452, %rd14469;
	add.s64 	%rd1604, %rd14470, %rd1593;
	setp.lt.u64 	%p1963, %rd1604, %rd14470;
	selp.u64 	%rd14471, 1, 0, %p1963;
	add.s64 	%rd14472, %rd14449, %rd14471;
	// begin inline asm
	mul.hi.u64 %rd14455, %rd14465, %rd29503;
	// end inline asm
	// begin inline asm
	mul.lo.u64 %rd14458, %rd14465, %rd29503;
	// end inline asm
	add.s64 	%rd14473, %rd14458, %rd14472;
	add.s64 	%rd1605, %rd14473, %rd1594;
	setp.lt.u64 	%p1964, %rd1605, %rd14473;
	selp.u64 	%rd14474, 1, 0, %p1964;
	add.s64 	%rd14475, %rd14455, %rd14474;
	// begin inline asm
	mul.hi.u64 %rd14461, %rd14465, %rd29502;
	// end inline asm
	// begin inline asm
	mul.lo.u64 %rd14464, %rd14465, %rd29502;
	// end inline asm
	add.s64 	%rd14476, %rd14464, %rd14475;
	add.s64 	%rd1606, %rd14476, %rd29645;
	setp.lt.u64 	%p1965, %rd1606, %rd14476;
	selp.u64 	%rd14477, 1, 0, %p1965;
	add.s64 	%rd1607, %rd14461, %rd14477;
	setp.eq.s64 	%p1966, %rd1607, 0;
	@%p1966 bra 	$L__BB3_334;
	add.s64 	%rd1608, %rd29644, %rd1607;
	setp.ge.u64 	%p1967, %rd1608, %rd29644;
	mov.u64 	%rd29644, %rd1608;
	@%p1967 bra 	$L__BB3_334;
	add.s64 	%rd29643, %rd29643, 1;
	setp.eq.s64 	%p1968, %rd29643, 0;
	selp.u64 	%rd14478, 1, 0, %p1968;
	add.s64 	%rd29642, %rd29642, %rd14478;
$L__BB3_334:
	mul.lo.s64 	%rd14501, %rd1549, %rd1604;
	// begin inline asm
	mul.hi.u64 %rd14479, %rd14501, %rd29505;
	// end inline asm
	// begin inline asm
	mul.lo.u64 %rd14482, %rd14501, %rd29505;
	// end inline asm
	not.b64 	%rd14503, %rd1604;
	setp.gt.u64 	%p1969, %rd14482, %rd14503;
	selp.u64 	%rd14504, 1, 0, %p1969;
	add.s64 	%rd14505, %rd14479, %rd14504;
	// begin inline asm
	mul.hi.u64 %rd14485, %rd14501, %rd29504;
	// end inline asm
	// begin inline asm
	mul.lo.u64 %rd14488, %rd14501, %rd29504;
	// end inline asm
	add.s64 	%rd14506, %rd14488, %rd14505;
	add.s64 	%rd1614, %rd14506, %rd1605;
	setp.lt.u64 	%p1970, %rd1614, %rd14506;
	selp.u64 	%rd14507, 1, 0, %p1970;
	add.s64 	%rd14508, %rd14485, %rd14507;
	// begin inline asm
	mul.hi.u64 %rd14491, %rd14501, %rd29503;
	// end inline asm
	// begin inline asm
	mul.lo.u64 %rd14494, %rd14501, %rd29503;
	// end inline asm
	add.s64 	%rd14509, %rd14494, %rd14508;
	add.s64 	%rd1615, %rd14509, %rd1606;
	setp.lt.u64 	%p1971, %rd1615, %rd14509;
	selp.u64 	%rd14510, 1, 0, %p1971;
	add.s64 	%rd14511, %rd14491, %rd14510;
	// begin inline asm
	mul.hi.u64 %rd14497, %rd14501, %rd29502;
	// end inline asm
	// begin inline asm
	mul.lo.u64 %rd14500, %rd14501, %rd29502;
	// end inline asm
	add.s64 	%rd14512, %rd14500, %rd14511;
	add.s64 	%rd1616, %rd14512, %rd29644;
	setp.lt.u64 	%p1972, %rd1616, %rd14512;
	selp.u64 	%rd14513, 1, 0, %p1972;
	add.s64 	%rd1617, %rd14497, %rd14513;
	setp.eq.s64 	%p1973, %rd1617, 0;
	@%p1973 bra 	$L__BB3_336;
	add.s64 	%rd1618, %rd29643, %rd1617;
	setp.lt.u64 	%p1974, %rd1618, %rd29643;
	selp.u64 	%rd14514, 1, 0, %p1974;
	add.s64 	%rd29642, %rd29642, %rd14514;
	mov.u64 	%rd29643, %rd1618;
$L__BB3_336:
	mul.lo.s64 	%rd14537, %rd1549, %rd1614;
	// begin inline asm
	mul.hi.u64 %rd14515, %rd14537, %rd29505;
	// end inline asm
	// begin inline asm
	mul.lo.u64 %rd14518, %rd14537, %rd29505;
	// end inline asm
	not.b64 	%rd14659, %rd1614;
	setp.gt.u64 	%p1975, %rd14518, %rd14659;
	selp.u64 	%rd14660, 1, 0, %p1975;
	add.s64 	%rd14661, %rd14515, %rd14660;
	// begin inline asm
	mul.hi.u64 %rd14521, %rd14537, %rd29504;
	// end inline asm
	// begin inline asm
	mul.lo.u64 %rd14524, %rd14537, %rd29504;
	// end inline asm
	add.s64 	%rd14662, %rd14524, %rd14661;
	add.s64 	%rd14663, %rd14662, %rd1615;
	setp.lt.u64 	%p1976, %rd14663, %rd14662;
	selp.u64 	%rd14664, 1, 0, %p1976;
	add.s64 	%rd14665, %rd14521, %rd14664;
	// begin inline asm
	mul.hi.u64 %rd14527, %rd14537, %rd29503;
	// end inline asm
	// begin inline asm
	mul.lo.u64 %rd14530, %rd14537, %rd29503;
	// end inline asm
	add.s64 	%rd14666, %rd14530, %rd14665;
	add.s64 	%rd14667, %rd14666, %rd1616;
	setp.lt.u64 	%p1977, %rd14667, %rd14666;
	selp.u64 	%rd14668, 1, 0, %p1977;
	add.s64 	%rd14669, %rd14527, %rd14668;
	// begin inline asm
	mul.hi.u64 %rd14533, %rd14537, %rd29502;
	// end inline asm
	// begin inline asm
	mul.lo.u64 %rd14536, %rd14537, %rd29502;
	// end inline asm
	add.s64 	%rd14670, %rd14536, %rd14669;
	add.s64 	%rd14671, %rd14670, %rd29643;
	setp.lt.u64 	%p1978, %rd14671, %rd14670;
	selp.u64 	%rd14672, 1, 0, %p1978;
	add.s64 	%rd14673, %rd14533, %rd14672;
	add.s64 	%rd14674, %rd29642, %rd14673;
	setp.lt.u64 	%p1979, %rd14663, %rd29505;
	selp.u64 	%rd14675, 1, 0, %p1979;
	selp.s64 	%rd14676, -1, 0, %p1979;
	add.s64 	%rd14677, %rd14667, %rd14676;
	setp.lt.u64 	%p1980, %rd14667, %rd14675;
	selp.u64 	%rd14678, 1, 0, %p1980;
	sub.s64 	%rd14679, %rd14677, %rd29504;
	setp.lt.u64 	%p1981, %rd14677, %rd29504;
	selp.u64 	%rd14680, 1, 0, %p1981;
	add.s64 	%rd14681, %rd14680, %rd14678;
	sub.s64 	%rd14682, %rd14671, %rd14681;
	setp.lt.u64 	%p1982, %rd14671, %rd14681;
	selp.u64 	%rd14683, 1, 0, %p1982;
	sub.s64 	%rd14684, %rd14682, %rd29503;
	setp.lt.u64 	%p1983, %rd14682, %rd29503;
	selp.u64 	%rd14685, 1, 0, %p1983;
	add.s64 	%rd14686, %rd14685, %rd14683;
	sub.s64 	%rd14687, %rd14674, %rd14686;
	setp.ge.u64 	%p1984, %rd14674, %rd14686;
	sub.s64 	%rd14688, %rd14687, %rd29502;
	setp.ge.u64 	%p1985, %rd14687, %rd29502;
	and.pred  	%p1986, %p1984, %p1985;
	selp.b64 	%rd14634, %rd14688, %rd14674, %p1986;
	selp.b64 	%rd14628, %rd14684, %rd14671, %p1986;
	selp.b64 	%rd14622, %rd14679, %rd14667, %p1986;
	selp.b64 	%rd14689, %rd29505, 0, %p1986;
	sub.s64 	%rd14616, %rd14663, %rd14689;
	// begin inline asm
	mul.hi.u64 %rd14539, %rd21, %rd14616;
	// end inline asm
	// begin inline asm
	mul.lo.u64 %rd14542, %rd21, %rd14616;
	// end inline asm
	// begin inline asm
	mul.hi.u64 %rd14545, %rd21, %rd14622;
	// end inline asm
	// begin inline asm
	mul.lo.u64 %rd14548, %rd21, %rd14622;
	// end inline asm
	add.s64 	%rd14690, %rd14548, %rd14539;
	// begin inline asm
	mul.hi.u64 %rd14551, %rd21, %rd14628;
	// end inline asm
	// begin inline asm
	mul.lo.u64 %rd14554, %rd21, %rd14628;
	// end inline asm
	add.s64 	%rd14691, %rd14554, %rd14545;
	// begin inline asm
	mul.hi.u64 %rd14557, %rd21, %rd14634;
	// end inline asm
	// begin inline asm
	mul.lo.u64 %rd14560, %rd21, %rd14634;
	// end inline asm
	add.s64 	%rd14692, %rd14560, %rd14551;
	// begin inline asm
	mul.hi.u64 %rd14563, %rd20, %rd14616;
	// end inline asm
	// begin inline asm
	mul.lo.u64 %rd14566, %rd20, %rd14616;
	// end inline asm
	add.s64 	%rd14693, %rd14566, %rd14690;
	setp.lt.u64 	%p1987, %rd14693, %rd14566;
	selp.u64 	%rd14694, 1, 0, %p1987;
	add.s64 	%rd14695, %rd14563, %rd14694;
	// begin inline asm
	mul.hi.u64 %rd14569, %rd20, %rd14622;
	// end inline asm
	// begin inline asm
	mul.lo.u64 %rd14572, %rd20, %rd14622;
	// end inline asm
	add.s64 	%rd14696, %rd14572, %rd14695;
	add.s64 	%rd14697, %rd14696, %rd14691;
	setp.lt.u64 	%p1988, %rd14697, %rd14696;
	selp.u64 	%rd14698, 1, 0, %p1988;
	add.s64 	%rd14699, %rd14569, %rd14698;
	// begin inline asm
	mul.hi.u64 %rd14575, %rd20, %rd14628;
	// end inline asm
	// begin inline asm
	mul.lo.u64 %rd14578, %rd20, %rd14628;
	// end inline asm
	add.s64 	%rd14700, %rd14578, %rd14699;
	add.s64 	%rd14701, %rd14700, %rd14692;
	setp.lt.u64 	%p1989, %rd14701, %rd14700;
	selp.u64 	%rd14702, 1, 0, %p1989;
	add.s64 	%rd14703, %rd14575, %rd14702;
	// begin inline asm
	mul.hi.u64 %rd14581, %rd20, %rd14634;
	// end inline asm
	// begin inline asm
	mul.lo.u64 %rd14584, %rd20, %rd14634;
	// end inline asm
	add.s64 	%rd14704, %rd14584, %rd14703;
	add.s64 	%rd14705, %rd14704, %rd14557;
	setp.lt.u64 	%p1990, %rd14705, %rd14704;
	selp.u64 	%rd14706, 1, 0, %p1990;
	add.s64 	%rd14707, %rd14581, %rd14706;
	// begin inline asm
	mul.hi.u64 %rd14587, %rd19, %rd14616;
	// end inline asm
	// begin inline asm
	mul.lo.u64 %rd14590, %rd19, %rd14616;
	// end inline asm
	add.s64 	%rd14708, %rd14590, %rd14697;
	setp.lt.u64 	%p1991, %rd14708, %rd14590;
	selp.u64 	%rd14709, 1, 0, %p1991;
	add.s64 	%rd14710, %rd14587, %rd14709;
	// begin inline asm
	mul.hi.u64 %rd14593, %rd19, %rd14622;
	// end inline asm
	// begin inline asm
	mul.lo.u64 %rd14596, %rd19, %rd14622;
	// end inline asm
	add.s64 	%rd14711, %rd14596, %rd14710;
	add.s64 	%rd14712, %rd14711, %rd14701;
	setp.lt.u64 	%p1992, %rd14712, %rd14711;
	selp.u64 	%rd14713, 1, 0, %p1992;
	add.s64 	%rd14714, %rd14593, %rd14713;
	// begin inline asm
	mul.hi.u64 %rd14599, %rd19, %rd14628;
	// end inline asm
	// begin inline asm
	mul.lo.u64 %rd14602, %rd19, %rd14628;
	// end inline asm
	add.s64 	%rd14715, %rd14602, %rd14714;
	add.s64 	%rd14716, %rd14715, %rd14705;
	setp.lt.u64 	%p1993, %rd14716, %rd14715;
	selp.u64 	%rd14717, 1, 0, %p1993;
	add.s64 	%rd14718, %rd14599, %rd14717;
	// begin inline asm
	mul.hi.u64 %rd14605, %rd19, %rd14634;
	// end inline asm
	// begin inline asm
	mul.lo.u64 %rd14608, %rd19, %rd14634;
	// end inline asm
	add.s64 	%rd14719, %rd14608, %rd14718;
	add.s64 	%rd14720, %rd14719, %rd14707;
	setp.lt.u64 	%p1994, %rd14720, %rd14719;
	selp.u64 	%rd14721, 1, 0, %p1994;
	add.s64 	%rd14722, %rd14605, %rd14721;
	// begin inline asm
	mul.hi.u64 %rd14611, %rd18, %rd14616;
	// end inline asm
	// begin inline asm
	mul.lo.u64 %rd14614, %rd18, %rd14616;
	// end inline asm
	add.s64 	%rd14723, %rd14614, %rd14712;
	setp.lt.u64 	%p1995, %rd14723, %rd14614;
	selp.u64 	%rd14724, 1, 0, %p1995;
	add.s64 	%rd14725, %rd14611, %rd14724;
	// begin inline asm
	mul.hi.u64 %rd14617, %rd18, %rd14622;
	// end inline asm
	// begin inline asm
	mul.lo.u64 %rd14620, %rd18, %rd14622;
	// end inline asm
	add.s64 	%rd14726, %rd14620, %rd14725;
	add.s64 	%rd29654, %rd14726, %rd14716;
	setp.lt.u64 	%p1996, %rd29654, %rd14726;
	selp.u64 	%rd14727, 1, 0, %p1996;
	add.s64 	%rd14728, %rd14617, %rd14727;
	// begin inline asm
	mul.hi.u64 %rd14623, %rd18, %rd14628;
	// end inline asm
	// begin inline asm
	mul.lo.u64 %rd14626, %rd18, %rd14628;
	// end inline asm
	add.s64 	%rd14729, %rd14626, %rd14728;
	add.s64 	%rd29653, %rd14729, %rd14720;
	setp.lt.u64 	%p1997, %rd29653, %rd14729;
	selp.u64 	%rd14730, 1, 0, %p1997;
	add.s64 	%rd14731, %rd14623, %rd14730;
	// begin inline asm
	mul.hi.u64 %rd14629, %rd18, %rd14634;
	// end inline asm
	// begin inline asm
	mul.lo.u64 %rd14632, %rd18, %rd14634;
	// end inline asm
	add.s64 	%rd14732, %rd14632, %rd14731;
	add.s64 	%rd29652, %rd14732, %rd14722;
	setp.lt.u64 	%p1998, %rd29652, %rd14732;
	selp.u64 	%rd14733, 1, 0, %p1998;
	add.s64 	%rd29651, %rd14629, %rd14733;
	mul.lo.s64 	%rd14657, %rd1549, %rd14542;
	// begin inline asm
	mul.hi.u64 %rd14635, %rd14657, %rd29505;
	// end inline asm
	// begin inline asm
	mul.lo.u64 %rd14638, %rd14657, %rd29505;
	// end inline asm
	not.b64 	%rd14734, %rd14542;
	setp.gt.u64 	%p1999, %rd14638, %rd14734;
	selp.u64 	%rd14735, 1, 0, %p1999;
	add.s64 	%rd14736, %rd14635, %rd14735;
	// begin inline asm
	mul.hi.u64 %rd14641, %rd14657, %rd29504;
	// end inline asm
	// begin inline asm
	mul.lo.u64 %rd14644, %rd14657, %rd29504;
	// end inline asm
	add.s64 	%rd14737, %rd14644, %rd14736;
	add.s64 	%rd1630, %rd14737, %rd14693;
	setp.lt.u64 	%p2000, %rd1630, %rd14737;
	selp.u64 	%rd14738, 1, 0, %p2000;
	add.s64 	%rd14739, %rd14641, %rd14738;
	// begin inline asm
	mul.hi.u64 %rd14647, %rd14657, %rd29503;
	// end inline asm
	// begin inline asm
	mul.lo.u64 %rd14650, %rd14657, %rd29503;
	// end inline asm
	add.s64 	%rd14740, %rd14650, %rd14739;
	add.s64 	%rd1631, %rd14740, %rd14708;
	setp.lt.u64 	%p2001, %rd1631, %rd14740;
	selp.u64 	%rd14741, 1, 0, %p2001;
	add.s64 	%rd14742, %rd14647, %rd14741;
	// begin inline asm
	mul.hi.u64 %rd14653, %rd14657, %rd29502;
	// end inline asm
	// begin inline asm
	mul.lo.u64 %rd14656, %rd14657, %rd29502;
	// end inline asm
	add.s64 	%rd14743, %rd14656, %rd14742;
	add.s64 	%rd1632, %rd14743, %rd14723;
	setp.lt.u64 	%p2002, %rd1632, %rd14743;
	selp.u64 	%rd14744, 1, 0, %p2002;
	add.s64 	%rd1633, %rd14653, %rd14744;
	setp.eq.s64 	%p2003, %rd1633, 0;
	@%p2003 bra 	$L__BB3_340;
	add.s64 	%rd1634, %rd29654, %rd1633;
	setp.ge.u64 	%p2004, %rd1634, %rd29654;
	mov.u64 	%rd29654, %rd1634;
	@%p2004 bra 	$L__BB3_340;
	add.s64 	%rd29653, %rd29653, 1;
	setp.ne.s64 	%p2005, %rd29653, 0;
	mov.u64 	%rd29654, %rd1634;
	@%p2005 bra 	$L__BB3_340;
	add.s64 	%rd29652, %rd29652, 1;
	setp.eq.s64 	%p2006, %rd29652, 0;
	selp.u64 	%rd14746, 1, 0, %p2006;
	add.s64 	%rd29651, %rd29651, %rd14746;
	mov.b64 	%rd29653, 0;
	mov.u64 	%rd29654, %rd1634;
$L__BB3_340:
	mul.lo.s64 	%rd14769, %rd1549, %rd1630;
	// begin inline asm
	mul.hi.u64 %rd14747, %rd14769, %rd29505;
	// end inline asm
	// begin inline asm
	mul.lo.u64 %rd14750, %rd14769, %rd29505;
	// end inline asm
	not.b64 	%rd14771, %rd1630;
	setp.gt.u64 	%p2007, %rd14750, %rd14771;
	selp.u64 	%rd14772, 1, 0, %p2007;
	add.s64 	%rd14773, %rd14747, %rd14772;
	// begin inline asm
	mul.hi.u64 %rd14753, %rd14769, %rd29504;
	// end inline asm
	// begin inline asm
	mul.lo.u64 %rd14756, %rd14769, %rd29504;
	// end inline asm
	add.s64 	%rd14774, %rd14756, %rd14773;
	add.s64 	%rd1642, %rd14774, %rd1631;
	setp.lt.u64 	%p2008, %rd1642, %rd14774;
	selp.u64 	%rd14775, 1, 0, %p2008;
	add.s64 	%rd14776, %rd14753, %rd14775;
	// begin inline asm
	mul.hi.u64 %rd14759, %rd14769, %rd29503;
	// end inline asm
	// begin inline asm
	mul.lo.u64 %rd14762, %rd14769, %rd29503;
	// end inline asm
	add.s64 	%rd14777, %rd14762, %rd14776;
	add.s64 	%rd1643, %rd14777, %rd1632;
	setp.lt.u64 	%p2009, %rd1643, %rd14777;
	selp.u64 	%rd14778, 1, 0, %p2009;
	add.s64 	%rd14779, %rd14759, %rd14778;
	// begin inline asm
	mul.hi.u64 %rd14765, %rd14769, %rd29502;
	// end inline asm
	// begin inline asm
	mul.lo.u64 %rd14768, %rd14769, %rd29502;
	// end inline asm
	add.s64 	%rd14780, %rd14768, %rd14779;
	add.s64 	%rd1644, %rd14780, %rd29654;
	setp.lt.u64 	%p2010, %rd1644, %rd14780;
	selp.u64 	%rd14781, 1, 0, %p2010;
	add.s64 	%rd1645, %rd14765, %rd14781;
	setp.eq.s64 	%p2011, %rd1645, 0;
	@%p2011 bra 	$L__BB3_343;
	add.s64 	%rd1646, %rd29653, %rd1645;
	setp.ge.u64 	%p2012, %rd1646, %rd29653;
	mov.u64 	%rd29653, %rd1646;
	@%p2012 bra 	$L__BB3_343;
	add.s64 	%rd29652, %rd29652, 1;
	setp.eq.s64 	%p2013, %rd29652, 0;
	selp.u64 	%rd14782, 1, 0, %p2013;
	add.s64 	%rd29651, %rd29651, %rd14782;
$L__BB3_343:
	mul.lo.s64 	%rd14805, %rd1549, %rd1642;
	// begin inline asm
	mul.hi.u64 %rd14783, %rd14805, %rd29505;
	// end inline asm
	// begin inline asm
	mul.lo.u64 %rd14786, %rd14805, %rd29505;
	// end inline asm
	not.b64 	%rd14807, %rd1642;
	setp.gt.u64 	%p2014, %rd14786, %rd14807;
	selp.u64 	%rd14808, 1, 0, %p2014;
	add.s64 	%rd14809, %rd14783, %rd14808;
	// begin inline asm
	mul.hi.u64 %rd14789, %rd14805, %rd29504;
	// end inline asm
	// begin inline asm
	mul.lo.u64 %rd14792, %rd14805, %rd29504;
	// end inline asm
	add.s64 	%rd14810, %rd14792, %rd14809;
	add.s64 	%rd1652, %rd14810, %rd1643;
	setp.lt.u64 	%p2015, %rd1652, %rd14810;
	selp.u64 	%rd14811, 1, 0, %p2015;
	add.s64 	%rd14812, %rd14789, %rd14811;
	// begin inline asm
	mul.hi.u64 %rd14795, %rd14805, %rd29503;
	// end inline asm
	// begin inline asm
	mul.lo.u64 %rd14798, %rd14805, %rd29503;
	// end inline asm
	add.s64 	%rd14813, %rd14798, %rd14812;
	add.s64 	%rd1653, %rd14813, %rd1644;
	setp.lt.u64 	%p2016, %rd1653, %rd14813;
	selp.u64 	%rd14814, 1, 0, %p2016;
	add.s64 	%rd14815, %rd14795, %rd14814;
	// begin inline asm
	mul.hi.u64 %rd14801, %rd14805, %rd29502;
	// end inline asm
	// begin inline asm
	mul.lo.u64 %rd14804, %rd14805, %rd29502;
	// end inline asm
	add.s64 	%rd14816, %rd14804, %rd14815;
	add.s64 	%rd1654, %rd14816, %rd29653;
	setp.lt.u64 	%p2017, %rd1654, %rd14816;
	selp.u64 	%rd14817, 1, 0, %p2017;
	add.s64 	%rd1655, %rd14801, %rd14817;
	setp.eq.s64 	%p2018, %rd1655, 0;
	@%p2018 bra 	$L__BB3_345;
	add.s64 	%rd1656, %rd29652, %rd1655;
	setp.lt.u64 	%p2019, %rd1656, %rd29652;
	selp.u64 	%rd14818, 1, 0, %p2019;
	add.s64 	%rd29651, %rd29651, %rd14818;
	mov.u64 	%rd29652, %rd1656;
$L__BB3_345:
	mul.lo.s64 	%rd14841, %rd1549, %rd1652;
	// begin inline asm
	mul.hi.u64 %rd14819, %rd14841, %rd29505;
	// end inline asm
	// begin inline asm
	mul.lo.u64 %rd14822, %rd14841, %rd29505;
	// end inline asm
	not.b64 	%rd14963, %rd1652;
	setp.gt.u64 	%p2020, %rd14822, %rd14963;
	selp.u64 	%rd14964, 1, 0, %p2020;
	add.s64 	%rd14965, %rd14819, %rd14964;
	// begin inline asm
	mul.hi.u64 %rd14825, %rd14841, %rd29504;
	// end inline asm
	// begin inline asm
	mul.lo.u64 %rd14828, %rd14841, %rd29504;
	// end inline asm
	add.s64 	%rd14966, %rd14828, %rd14965;
	add.s64 	%rd14967, %rd14966, %rd1653;
	setp.lt.u64 	%p2021, %rd14967, %rd14966;
	selp.u64 	%rd14968, 1, 0, %p2021;
	add.s64 	%rd14969, %rd14825, %rd14968;
	// begin inline asm
	mul.hi.u64 %rd14831, %rd14841, %rd29503;
	// end inline asm
	// begin inline asm
	mul.lo.u64 %rd14834, %rd14841, %rd29503;
	// end inline asm
	add.s64 	%rd14970, %rd14834, %rd14969;
	add.s64 	%rd14971, %rd14970, %rd1654;
	setp.lt.u64 	%p2022, %rd14971, %rd14970;
	selp.u64 	%rd14972, 1, 0, %p2022;
	add.s64 	%rd14973, %rd14831, %rd14972;
	// begin inline asm
	mul.hi.u64 %rd14837, %rd14841, %rd29502;
	// end inline asm
	// begin inline asm
	mul.lo.u64 %rd14840, %rd14841, %rd29502;
	// end inline asm
	add.s64 	%rd14974, %rd14840, %rd14973;
	add.s64 	%rd14975, %rd14974, %rd29652;
	setp.lt.u64 	%p2023, %rd14975, %rd14974;
	selp.u64 	%rd14976, 1, 0, %p2023;
	add.s64 	%rd14977, %rd14837, %rd14976;
	add.s64 	%rd14978, %rd29651, %rd14977;
	setp.lt.u64 	%p2024, %rd14967, %rd29505;
	selp.u64 	%rd14979, 1, 0, %p2024;
	selp.s64 	%rd14980, -1, 0, %p2024;
	add.s64 	%rd14981, %rd14971, %rd14980;
	setp.lt.u64 	%p2025, %rd14971, %rd14979;
	selp.u64 	%rd14982, 1, 0, %p2025;
	sub.s64 	%rd14983, %rd14981, %rd29504;
	setp.lt.u64 	%p2026, %rd14981, %rd29504;
	selp.u64 	%rd14984, 1, 0, %p2026;
	add.s64 	%rd14985, %rd14984, %rd14982;
	sub.s64 	%rd14986, %rd14975, %rd14985;
	setp.lt.u64 	%p2027, %rd14975, %rd14985;
	selp.u64 	%rd14987, 1, 0, %p2027;
	sub.s64 	%rd14988, %rd14986, %rd29503;
	setp.lt.u64 	%p2028, %rd14986, %rd29503;
	selp.u64 	%rd14989, 1, 0, %p2028;
	add.s64 	%rd14990, %rd14989, %rd14987;
	sub.s64 	%rd14991, %rd14978, %rd14990;
	setp.ge.u64 	%p2029, %rd14978, %rd14990;
	sub.s64 	%rd14992, %rd14991, %rd29502;
	setp.ge.u64 	%p2030, %rd14991, %rd29502;
	and.pred  	%p2031, %p2029, %p2030;
	selp.b64 	%rd1660, %rd14992, %rd14978, %p2031;
	selp.b64 	%rd1661, %rd14988, %rd14975, %p2031;
	selp.b64 	%rd1662, %rd14983, %rd14971, %p2031;
	selp.b64 	%rd14993, %rd29505, 0, %p2031;
	sub.s64 	%rd1663, %rd14967, %rd14993;
	// begin inline asm
	mul.hi.u64 %rd14843, %rd29517, %rd1587;
	// end inline asm
	// begin inline asm
	mul.lo.u64 %rd14846, %rd29517, %rd1587;
	// end inline asm
	// begin inline asm
	mul.hi.u64 %rd14849, %rd29517, %rd1586;
	// end inline asm
	// begin inline asm
	mul.lo.u64 %rd14852, %rd29517, %rd1586;
	// end inline asm
	add.s64 	%rd14994, %rd14852, %rd14843;
	// begin inline asm
	mul.hi.u64 %rd14855, %rd29517, %rd1585;
	// end inline asm
	// begin inline asm
	mul.lo.u64 %rd14858, %rd29517, %rd1585;
	// end inline asm
	add.s64 	%rd14995, %rd14858, %rd14849;
	// begin inline asm
	mul.hi.u64 %rd14861, %rd29517, %rd1584;
	// end inline asm
	// begin inline asm
	mul.lo.u64 %rd14864, %rd29517, %rd1584;
	// end inline asm
	add.s64 	%rd14996, %rd14864, %rd14855;
	// begin inline asm
	mul.hi.u64 %rd14867, %rd29516, %rd1587;
	// end inline asm
	// begin inline asm
	mul.lo.u64 %rd14870, %rd29516, %rd1587;
	// end inline asm
	add.s64 	%rd14997, %rd14870, %rd14994;
	setp.lt.u64 	%p2032, %rd14997, %rd14870;
	selp.u64 	%rd14998, 1, 0, %p2032;
	add.s64 	%rd14999, %rd14867, %rd14998;
	// begin inline asm
	mul.hi.u64 %rd14873, %rd29516, %rd1586;
	// end inline asm
	// begin inline asm
	mul.lo.u64 %rd14876, %rd29516, %rd1586;
	// end inline asm
	add.s64 	%rd15000, %rd14876, %rd14999;
	add.s64 	%rd15001, %rd15000, %rd14995;
	setp.lt.u64 	%p2033, %rd15001, %rd15000;
	selp.u64 	%rd15002, 1, 0, %p2033;
	add.s64 	%rd15003, %rd14873, %rd15002;
	// begin inline asm
	mul.hi.u64 %rd14879, %rd29516, %rd1585;
	// end inline asm
	// begin inline asm
	mul.lo.u64 %rd14882, %rd29516, %rd1585;
	// end inline asm
	add.s64 	%rd15004, %rd14882, %rd15003;
	add.s64 	%rd15005, %rd15004, %rd14996;
	setp.lt.u64 	%p2034, %rd15005, %rd15004;
	selp.u64 	%rd15006, 1, 0, %p2034;
	add.s64 	%rd15007, %rd14879, %rd15006;
	// begin inline asm
	mul.hi.u64 %rd14885, %rd29516, %rd1584;
	// end inline asm
	// begin inline asm
	mul.lo.u64 %rd14888, %rd29516, %rd1584;
	// end inline asm
	add.s64 	%rd15008, %rd14888, %rd15007;
	add.s64 	%rd15009, %rd15008, %rd14861;
	setp.lt.u64 	%p2035, %rd15009, %rd15008;
	selp.u64 	%rd15010, 1, 0, %p2035;
	add.s64 	%rd15011, %rd14885, %rd15010;
	// begin inline asm
	mul.hi.u64 %rd14891, %rd29515, %rd1587;
	// end inline asm
	// begin inline asm
	mul.lo.u64 %rd14894, %rd29515, %rd1587;
	// end inline asm
	add.s64 	%rd15012, %rd14894, %rd15001;
	setp.lt.u64 	%p2036, %rd15012, %rd14894;
	selp.u64 	%rd15013, 1, 0, %p2036;
	add.s64 	%rd15014, %rd14891, %rd15013;
	// begin inline asm
	mul.hi.u64 %rd14897, %rd29515, %rd1586;
	// end inline asm
	// begin inline asm
	mul.lo.u64 %rd14900, %rd29515, %rd1586;
	// end inline asm
	add.s64 	%rd15015, %rd14900, %rd15014;
	add.s64 	%rd15016, %rd15015, %rd15005;
	setp.lt.u64 	%p2037, %rd15016, %rd15015;
	selp.u64 	%rd15017, 1, 0, %p2037;
	add.s64 	%rd15018, %rd14897, %rd15017;
	// begin inline asm
	mul.hi.u64 %rd14903, %rd29515, %rd1585;
	// end inline asm
	// begin inline asm
	mul.lo.u64 %rd14906, %rd29515, %rd1585;
	// end inline asm
	add.s64 	%rd15019, %rd14906, %rd15018;
	add.s64 	%rd15020, %rd15019, %rd15009;
	setp.lt.u64 	%p2038, %rd15020, %rd15019;
	selp.u64 	%rd15021, 1, 0, %p2038;
	add.s64 	%rd15022, %rd14903, %rd15021;
	// begin inline asm
	mul.hi.u64 %rd14909, %rd29515, %rd1584;
	// end inline asm
	// begin inline asm
	mul.lo.u64 %rd14912, %rd29515, %rd1584;
	// end inline asm
	add.s64 	%rd15023, %rd14912, %rd15022;
	add.s64 	%rd15024, %rd15023, %rd15011;
	setp.lt.u64 	%p2039, %rd15024, %rd15023;
	selp.u64 	%rd15025, 1, 0, %p2039;
	add.s64 	%rd15026, %rd14909, %rd15025;
	// begin inline asm
	mul.hi.u64 %rd14915, %rd29514, %rd1587;
	// end inline asm
	// begin inline asm
	mul.lo.u64 %rd14918, %rd29514, %rd1587;
	// end inline asm
	add.s64 	%rd15027, %rd14918, %rd15016;
	setp.lt.u64 	%p2040, %rd15027, %rd14918;
	selp.u64 	%rd15028, 1, 0, %p2040;
	add.s64 	%rd15029, %rd14915, %rd15028;
	// begin inline asm
	mul.hi.u64 %rd14921, %rd29514, %rd1586;
	// end inline asm
	// begin inline asm
	mul.lo.u64 %rd14924, %rd29514, %rd1586;
	// end inline asm
	add.s64 	%rd15030, %rd14924, %rd15029;
	add.s64 	%rd29663, %rd15030, %rd15020;
	setp.lt.u64 	%p2041, %rd29663, %rd15030;
	selp.u64 	%rd15031, 1, 0, %p2041;
	add.s64 	%rd15032, %rd14921, %rd15031;
	// begin inline asm
	mul.hi.u64 %rd14927, %rd29514, %rd1585;
	// end inline asm
	// begin inline asm
	mul.lo.u64 %rd14930, %rd29514, %rd1585;
	// end inline asm
	add.s64 	%rd15033, %rd14930, %rd15032;
	add.s64 	%rd29662, %rd15033, %rd15024;
	setp.lt.u64 	%p2042, %rd29662, %rd15033;
	selp.u64 	%rd15034, 1, 0, %p2042;
	add.s64 	%rd15035, %rd14927, %rd15034;
	// begin inline asm
	mul.hi.u64 %rd14933, %rd29514, %rd1584;
	// end inline asm
	// begin inline asm
	mul.lo.u64 %rd14936, %rd29514, %rd1584;
	// end inline asm
	add.s64 	%rd15036, %rd14936, %rd15035;
	add.s64 	%rd29661, %rd15036, %rd15026;
	setp.lt.u64 	%p2043, %rd29661, %rd15036;
	selp.u64 	%rd15037, 1, 0, %p2043;
	add.s64 	%rd29660, %rd14933, %rd15037;
	mul.lo.s64 	%rd14961, %rd1549, %rd14846;
	// begin inline asm
	mul.hi.u64 %rd14939, %rd14961, %rd29505;
	// end inline asm
	// begin inline asm
	mul.lo.u64 %rd14942, %rd14961, %rd29505;
	// end inline asm
	not.b64 	%rd15038, %rd14846;
	setp.gt.u64 	%p2044, %rd14942, %rd15038;
	selp.u64 	%rd15039, 1, 0, %p2044;
	add.s64 	%rd15040, %rd14939, %rd15039;
	// begin inline asm
	mul.hi.u64 %rd14945, %rd14961, %rd29504;
	// end inline asm
	// begin inline asm
	mul.lo.u64 %rd14948, %rd14961, %rd29504;
	// end inline asm
	add.s64 	%rd15041, %rd14948, %rd15040;
	add.s64 	%rd1668, %rd15041, %rd14997;
	setp.lt.u64 	%p2045, %rd1668, %rd15041;
	selp.u64 	%rd15042, 1, 0, %p2045;
	add.s64 	%rd15043, %rd14945, %rd15042;
	// begin inline asm
	mul.hi.u64 %rd14951, %rd14961, %rd29503;
	// end inline asm
	// begin inline asm
	mul.lo.u64 %rd14954, %rd14961, %rd29503;
	// end inline asm
	add.s64 	%rd15044, %rd14954, %rd15043;
	add.s64 	%rd1669, %rd15044, %rd15012;
	setp.lt.u64 	%p2046, %rd1669, %rd15044;
	selp.u64 	%rd15045, 1, 0, %p2046;
	add.s64 	%rd15046, %rd14951, %rd15045;
	// begin inline asm
	mul.hi.u64 %rd14957, %rd14961, %rd29502;
	// end inline asm
	// begin inline asm
	mul.lo.u64 %rd14960, %rd14961, %rd29502;
	// end inline asm
	add.s64 	%rd15047, %rd14960, %rd15046;
	add.s64 	%rd1670, %rd15047, %rd15027;
	setp.lt.u64 	%p2047, %rd1670, %rd15047;
	selp.u64 	%rd15048, 1, 0, %p2047;
	add.s64 	%rd1671, %rd14957, %rd15048;
	setp.eq.s64 	%p2048, %rd1671, 0;
	@%p2048 bra 	$L__BB3_349;
	add.s64 	%rd1672, %rd29663, %rd1671;
	setp.ge.u64 	%p2049, %rd1672, %rd29663;
	mov.u64 	%rd29663, %rd1672;
	@%p2049 bra 	$L__BB3_349;
	add.s64 	%rd29662, %rd29662, 1;
	setp.ne.s64 	%p2050, %rd29662, 0;
	mov.u64 	%rd29663, %rd1672;
	@%p2050 bra 	$L__BB3_349;
	add.s64 	%rd29661, %rd29661, 1;
	setp.eq.s64 	%p2051, %rd29661, 0;
	selp.u64 	%rd15050, 1, 0, %p2051;
	add.s64 	%rd29660, %rd29660, %rd15050;
	mov.b64 	%rd29662, 0;
	mov.u64 	%rd29663, %rd1672;
$L__BB3_349:
	mul.lo.s64 	%rd15073, %rd1549, %rd1668;
	// begin inline asm
	mul.hi.u64 %rd15051, %rd15073, %rd29505;
	// end inline asm
	// begin inline asm
	mul.lo.u64 %rd15054, %rd15073, %rd29505;
	// end inline asm
	not.b64 	%rd15075, %rd1668;
	setp.gt.u64 	%p2052, %rd15054, %rd15075;
	selp.u64 	%rd15076, 1, 0, %p2052;
	add.s64 	%rd15077, %rd15051, %rd15076;
	// begin inline asm
	mul.hi.u64 %rd15057, %rd15073, %rd29504;
	// end inline asm
	// begin inline asm
	mul.lo.u64 %rd15060, %rd15073, %rd29504;
	// end inline asm
	add.s64 	%rd15078, %rd15060, %rd15077;
	add.s64 	%rd1680, %rd15078, %rd1669;
	setp.lt.u64 	%p2053, %rd1680, %rd15078;
	selp.u64 	%rd15079, 1, 0, %p2053;
	add.s64 	%rd15080, %rd15057, %rd15079;
	// begin inline asm
	mul.hi.u64 %rd15063, %rd15073, %rd29503;
	// end inline asm
	// begin inline asm
	mul.lo.u64 %rd15066, %rd15073, %rd29503;
	// end inline asm
	add.s64 	%rd15081, %rd15066, %rd15080;
	add.s64 	%rd1681, %rd15081, %rd1670;
	setp.lt.u64 	%p2054, %rd1681, %rd15081;
	selp.u64 	%rd15082, 1, 0, %p2054;
	add.s64 	%rd15083, %rd15063, %rd15082;
	// begin inline asm
	mul.hi.u64 %rd15069, %rd15073, %rd29502;
	// end inline asm
	// begin inline asm
	mul.lo.u64 %rd15072, %rd15073, %rd29502;
	// end inline asm
	add.s64 	%rd15084, %rd15072, %rd15083;
	add.s64 	%rd1682, %rd15084, %rd29663;
	setp.lt.u64 	%p2055, %rd1682, %rd15084;
	selp.u64 	%rd15085, 1, 0, %p2055;
	add.s64 	%rd1683, %rd15069, %rd15085;
	setp.eq.s64 	%p2056, %rd1683, 0;
	@%p2056 bra 	$L__BB3_352;
	add.s64 	%rd1684, %rd29662, %rd1683;
	setp.ge.u64 	%p2057, %rd1684, %rd29662;
	mov.u64 	%rd29662, %rd1684;
	@%p2057 bra 	$L__BB3_352;
	add.s64 	%rd29661, %rd29661, 1;
	setp.eq.s64 	%p2058, %rd29661, 0;
	selp.u64 	%rd15086, 1, 0, %p2058;
	add.s64 	%rd29660, %rd29660, %rd15086;
$L__BB3_352:
	mul.lo.s64 	%rd15109, %rd1549, %rd1680;
	// begin inline asm
	mul.hi.u64 %rd15087, %rd15109, %rd29505;
	// end inline asm
	// begin inline asm
	mul.lo.u64 %rd15090, %rd15109, %rd29505;
	// end inline asm
	not.b64 	%rd15111, %rd1680;
	setp.gt.u64 	%p2059, %rd15090, %rd15111;
	selp.u64 	%rd15112, 1, 0, %p2059;
	add.s64 	%rd15113, %rd15087, %rd15112;
	// begin inline asm
	mul.hi.u64 %rd15093, %rd15109, %rd29504;
	// end inline asm
	// begin inline asm
	mul.lo.u64 %rd15096, %rd15109, %rd29504;
	// end inline asm
	add.s64 	%rd15114, %rd15096, %rd15113;
	add.s64 	%rd1690, %rd15114, %rd1681;
	setp.lt.u64 	%p2060, %rd1690, %rd15114;
	selp.u64 	%rd15115, 1, 0, %p2060;
	add.s64 	%rd15116, %rd15093, %rd15115;
	// begin inline asm
	mul.hi.u64 %rd15099, %rd15109, %rd29503;
	// end inline asm
	// begin inline asm
	mul.lo.u64 %rd15102, %rd15109, %rd29503;
	// end inline asm
	add.s64 	%rd15117, %rd15102, %rd15116;
	add.s64 	%rd1691, %rd15117, %rd1682;
	setp.lt.u64 	%p2061, %rd1691, %rd15117;
	selp.u64 	%rd15118, 1, 0, %p2061;
	add.s64 	%rd15119, %rd15099, %rd15118;
	// begin inline asm
	mul.hi.u64 %rd15105, %rd15109, %rd29502;
	// end inline asm
	// begin inline asm
	mul.lo.u64 %rd15108, %rd15109, %rd29502;
	// end inline asm
	add.s64 	%rd15120, %rd15108, %rd15119;
	add.s64 	%rd1692, %rd15120, %rd29662;
	setp.lt.u64 	%p2062, %rd1692, %rd15120;
	selp.u64 	%rd15121, 1, 0, %p2062;
	add.s64 	%rd1693, %rd15105, %rd15121;
	setp.eq.s64 	%p2063, %rd1693, 0;
	@%p2063 bra 	$L__BB3_354;
	add.s64 	%rd1694, %rd29661, %rd1693;
	setp.lt.u64 	%p2064, %rd1694, %rd29661;
	selp.u64 	%rd15122, 1, 0, %p2064;
	add.s64 	%rd29660, %rd29660, %rd15122;
	mov.u64 	%rd29661, %rd1694;
$L__BB3_354:
	mul.lo.s64 	%rd15145, %rd1549, %rd1690;
	// begin inline asm
	mul.hi.u64 %rd15123, %rd15145, %rd29505;
	// end inline asm
	// begin inline asm
	mul.lo.u64 %rd15126, %rd15145, %rd29505;
	// end inline asm
	not.b64 	%rd15267, %rd1690;
	setp.gt.u64 	%p2065, %rd15126, %rd15267;
	selp.u64 	%rd15268, 1, 0, %p2065;
	add.s64 	%rd15269, %rd15123, %rd15268;
	// begin inline asm
	mul.hi.u64 %rd15129, %rd15145, %rd29504;
	// end inline asm
	// begin inline asm
	mul.lo.u64 %rd15132, %rd15145, %rd29504;
	// end inline asm
	add.s64 	%rd15270, %rd15132, %rd15269;
	add.s64 	%rd1698, %rd15270, %rd1691;
	setp.lt.u64 	%p2066, %rd1698, %rd15270;
	selp.u64 	%rd15271, 1, 0, %p2066;
	add.s64 	%rd15272, %rd15129, %rd15271;
	// begin inline asm
	mul.hi.u64 %rd15135, %rd15145, %rd29503;
	// end inline asm
	// begin inline asm
	mul.lo.u64 %rd15138, %rd15145, %rd29503;
	// end inline asm
	add.s64 	%rd15273, %rd15138, %rd15272;
	add.s64 	%rd1699, %rd15273, %rd1692;
	setp.lt.u64 	%p2067, %rd1699, %rd15273;
	selp.u64 	%rd15274, 1, 0, %p2067;
	add.s64 	%rd15275, %rd15135, %rd15274;
	// begin inline asm
	mul.hi.u64 %rd15141, %rd15145, %rd29502;
	// end inline asm
	// begin inline asm
	mul.lo.u64 %rd15144, %rd15145, %rd29502;
	// end inline asm
	add.s64 	%rd15276, %rd15144, %rd15275;
	add.s64 	%rd1700, %rd15276, %rd29661;
	setp.lt.u64 	%p2068, %rd1700, %rd15276;
	selp.u64 	%rd15277, 1, 0, %p2068;
	add.s64 	%rd15278, %rd15141, %rd15277;
	add.s64 	%rd1701, %rd29660, %rd15278;
	// begin inline asm
	mul.hi.u64 %rd15147, %rd17, %rd29509;
	// end inline asm
	// begin inline asm
	mul.lo.u64 %rd15150, %rd17, %rd29509;
	// end inline asm
	// begin inline asm
	mul.hi.u64 %rd15153, %rd17, %rd29508;
	// end inline asm
	// begin inline asm
	mul.lo.u64 %rd15156, %rd17, %rd29508;
	// end inline asm
	add.s64 	%rd15279, %rd15156, %rd15147;
	// begin inline asm
	mul.hi.u64 %rd15159, %rd17, %rd29507;
	// end inline asm
	// begin inline asm
	mul.lo.u64 %rd15162, %rd17, %rd29507;
	// end inline asm
	add.s64 	%rd15280, %rd15162, %rd15153;
	// begin inline asm
	mul.hi.u64 %rd15165, %rd17, %rd29506;
	// end inline asm
	// begin inline asm
	mul.lo.u64 %rd15168, %rd17, %rd29506;
	// end inline asm
	add.s64 	%rd15281, %rd15168, %rd15159;
	// begin inline asm
	mul.hi.u64 %rd15171, %rd16, %rd29509;
	// end inline asm
	// begin inline asm
	mul.lo.u64 %rd15174, %rd16, %rd29509;
	// end inline asm
	add.s64 	%rd15282, %rd15174, %rd15279;
	setp.lt.u64 	%p2069, %rd15282, %rd15174;
	selp.u64 	%rd15283, 1, 0, %p2069;
	add.s64 	%rd15284, %rd15171, %rd15283;
	// begin inline asm
	mul.hi.u64 %rd15177, %rd16, %rd29508;
	// end inline asm
	// begin inline asm
	mul.lo.u64 %rd15180, %rd16, %rd29508;
	// end inline asm
	add.s64 	%rd15285, %rd15180, %rd15284;
	add.s64 	%rd15286, %rd15285, %rd15280;
	setp.lt.u64 	%p2070, %rd15286, %rd15285;
	selp.u64 	%rd15287, 1, 0, %p2070;
	add.s64 	%rd15288, %rd15177, %rd15287;
	// begin inline asm
	mul.hi.u64 %rd15183, %rd16, %rd29507;
	// end inline asm
	// begin inline asm
	mul.lo.u64 %rd15186, %rd16, %rd29507;
	// end inline asm
	add.s64 	%rd15289, %rd15186, %rd15288;
	add.s64 	%rd15290, %rd15289, %rd15281;
	setp.lt.u64 	%p2071, %rd15290, %rd15289;
	selp.u64 	%rd15291, 1, 0, %p2071;
	add.s64 	%rd15292, %rd15183, %rd15291;
	// begin inline asm
	mul.hi.u64 %rd15189, %rd16, %rd29506;
	// end inline asm
	// begin inline asm
	mul.lo.u64 %rd15192, %rd16, %rd29506;
	// end inline asm
	add.s64 	%rd15293, %rd15192, %rd15292;
	add.s64 	%rd15294, %rd15293, %rd15165;
	setp.lt.u64 	%p2072, %rd15294, %rd15293;
	selp.u64 	%rd15295, 1, 0, %p2072;
	add.s64 	%rd15296, %rd15189, %rd15295;
	// begin inline asm
	mul.hi.u64 %rd15195, %rd15, %rd29509;
	// end inline asm
	// begin inline asm
	mul.lo.u64 %rd15198, %rd15, %rd29509;
	// end inline asm
	add.s64 	%rd15297, %rd15198, %rd15286;
	setp.lt.u64 	%p2073, %rd15297, %rd15198;
	selp.u64 	%rd15298, 1, 0, %p2073;
	add.s64 	%rd15299, %rd15195, %rd15298;
	// begin inline asm
	mul.hi.u64 %rd15201, %rd15, %rd29508;
	// end inline asm
	// begin inline asm
	mul.lo.u64 %rd15204, %rd15, %rd29508;
	// end inline asm
	add.s64 	%rd15300, %rd15204, %rd15299;
	add.s64 	%rd15301, %rd15300, %rd15290;
	setp.lt.u64 	%p2074, %rd15301, %rd15300;
	selp.u64 	%rd15302, 1, 0, %p2074;
	add.s64 	%rd15303, %rd15201, %rd15302;
	// begin inline asm
	mul.hi.u64 %rd15207, %rd15, %rd29507;
	// end inline asm
	// begin inline asm
	mul.lo.u64 %rd15210, %rd15, %rd29507;
	// end inline asm
	add.s64 	%rd15304, %rd15210, %rd15303;
	add.s64 	%rd15305, %rd15304, %rd15294;
	setp.lt.u64 	%p2075, %rd15305, %rd15304;
	selp.u64 	%rd15306, 1, 0, %p2075;
	add.s64 	%rd15307, %rd15207, %rd15306;
	// begin inline asm
	mul.hi.u64 %rd15213, %rd15, %rd29506;
	// end inline asm
	// begin inline asm
	mul.lo.u64 %rd15216, %rd15, %rd29506;
	// end inline asm
	add.s64 	%rd15308, %rd15216, %rd15307;
	add.s64 	%rd15309, %rd15308, %rd15296;
	setp.lt.u64 	%p2076, %rd15309, %rd15308;
	selp.u64 	%rd15310, 1, 0, %p2076;
	add.s64 	%rd15311, %rd15213, %rd15310;
	// begin inline asm
	mul.hi.u64 %rd15219, %rd14, %rd29509;
	// end inline asm
	// begin inline asm
	mul.lo.u64 %rd15222, %rd14, %rd29509;
	// end inline asm
	add.s64 	%rd15312, %rd15222, %rd15301;
	setp.lt.u64 	%p2077, %rd15312, %rd15222;
	selp.u64 	%rd15313, 1, 0, %p2077;
	add.s64 	%rd15314, %rd15219, %rd15313;
	// begin inline asm
	mul.hi.u64 %rd15225, %rd14, %rd29508;
	// end inline asm
	// begin inline asm
	mul.lo.u64 %rd15228, %rd14, %rd29508;
	// end inline asm
	add.s64 	%rd15315, %rd15228, %rd15314;
	add.s64 	%rd29672, %rd15315, %rd15305;
	setp.lt.u64 	%p2078, %rd29672, %rd15315;
	selp.u64 	%rd15316, 1, 0, %p2078;
	add.s64 	%rd15317, %rd15225, %rd15316;
	// begin inline asm
	mul.hi.u64 %rd15231, %rd14, %rd29507;
	// end inline asm
	// begin inline asm
	mul.lo.u64 %rd15234, %rd14, %rd29507;
	// end inline asm
	add.s64 	%rd15318, %rd15234, %rd15317;
	add.s64 	%rd29671, %rd15318, %rd15309;
	setp.lt.u64 	%p2079, %rd29671, %rd15318;
	selp.u64 	%rd15319, 1, 0, %p2079;
	add.s64 	%rd15320, %rd15231, %rd15319;
	// begin inline asm
	mul.hi.u64 %rd15237, %rd14, %rd29506;
	// end inline asm
	// begin inline asm
	mul.lo.u64 %rd15240, %rd14, %rd29506;
	// end inline asm
	add.s64 	%rd15321, %rd15240, %rd15320;
	add.s64 	%rd29670, %rd15321, %rd15311;
	setp.lt.u64 	%p2080, %rd29670, %rd15321;
	selp.u64 	%rd15322, 1, 0, %p2080;
	add.s64 	%rd29669, %rd15237, %rd15322;
	mul.lo.s64 	%rd15265, %rd1549, %rd15150;
	// begin inline asm
	mul.hi.u64 %rd15243, %rd15265, %rd29505;
	// end inline asm
	// begin inline asm
	mul.lo.u64 %rd15246, %rd15265, %rd29505;
	// end inline asm
	not.b64 	%rd15323, %rd15150;
	setp.gt.u64 	%p2081, %rd15246, %rd15323;
	selp.u64 	%rd15324, 1, 0, %p2081;
	add.s64 	%rd15325, %rd15243, %rd15324;
	// begin inline asm
	mul.hi.u64 %rd15249, %rd15265, %rd29504;
	// end inline asm
	// begin inline asm
	mul.lo.u64 %rd15252, %rd15265, %rd29504;
	// end inline asm
	add.s64 	%rd15326, %rd15252, %rd15325;
	add.s64 	%rd1706, %rd15326, %rd15282;
	setp.lt.u64 	%p2082, %rd1706, %rd15326;
	selp.u64 	%rd15327, 1, 0, %p2082;
	add.s64 	%rd15328, %rd15249, %rd15327;
	// begin inline asm
	mul.hi.u64 %rd15255, %rd15265, %rd29503;
	// end inline asm
	// begin inline asm
	mul.lo.u64 %rd15258, %rd15265, %rd29503;
	// end inline asm
	add.s64 	%rd15329, %rd15258, %rd15328;
	add.s64 	%rd1707, %rd15329, %rd15297;
	setp.lt.u64 	%p2083, %rd1707, %rd15329;
	selp.u64 	%rd15330, 1, 0, %p2083;
	add.s64 	%rd15331, %rd15255, %rd15330;
	// begin inline asm
	mul.hi.u64 %rd15261, %rd15265, %rd29502;
	// end inline asm
	// begin inline asm
	mul.lo.u64 %rd15264, %rd15265, %rd29502;
	// end inline asm
	add.s64 	%rd15332, %rd15264, %rd15331;
	add.s64 	%rd1708, %rd15332, %rd15312;
	setp.lt.u64 	%p2084, %rd1708, %rd15332;
	selp.u64 	%rd15333, 1, 0, %p2084;
	add.s64 	%rd1709, %rd15261, %rd15333;
	setp.eq.s64 	%p2085, %rd1709, 0;
	@%p2085 bra 	$L__BB3_358;
	add.s64 	%rd1710, %rd29672, %rd1709;
	setp.ge.u64 	%p2086, %rd1710, %rd29672;
	mov.u64 	%rd29672, %rd1710;
	@%p2086 bra 	$L__BB3_358;
	add.s64 	%rd29671, %rd29671, 1;
	setp.ne.s64 	%p2087, %rd29671, 0;
	mov.u64 	%rd29672, %rd1710;
	@%p2087 bra 	$L__BB3_358;
	add.s64 	%rd29670, %rd29670, 1;
	setp.eq.s64 	%p2088, %rd29670, 0;
	selp.u64 	%rd15335, 1, 0, %p2088;
	add.s64 	%rd29669, %rd29669, %rd15335;
	mov.b64 	%rd29671, 0;
	mov.u64 	%rd29672, %rd1710;
$L__BB3_358:
	mul.lo.s64 	%rd15358, %rd1549, %rd1706;
	// begin inline asm
	mul.hi.u64 %rd15336, %rd15358, %rd29505;
	// end inline asm
	// begin inline asm
	mul.lo.u64 %rd15339, %rd15358, %rd29505;
	// end inline asm
	not.b64 	%rd15360, %rd1706;
	setp.gt.u64 	%p2089, %rd15339, %rd15360;
	selp.u64 	%rd15361, 1, 0, %p2089;
	add.s64 	%rd15362, %rd15336, %rd15361;
	// begin inline asm
	mul.hi.u64 %rd15342, %rd15358, %rd29504;
	// end inline asm
	// begin inline asm
	mul.lo.u64 %rd15345, %rd15358, %rd29504;
	// end inline asm
	add.s64 	%rd15363, %rd15345, %rd15362;
	add.s64 	%rd1718, %rd15363, %rd1707;
	setp.lt.u64 	%p2090, %rd1718, %rd15363;
	selp.u64 	%rd15364, 1, 0, %p2090;
	add.s64 	%rd15365, %rd15342, %rd15364;
	// begin inline asm
	mul.hi.u64 %rd15348, %rd15358, %rd29503;
	// end inline asm
	// begin inline asm
	mul.lo.u64 %rd15351, %rd15358, %rd29503;
	// end inline asm
	add.s64 	%rd15366, %rd15351, %rd15365;
	add.s64 	%rd1719, %rd15366, %rd1708;
	setp.lt.u64 	%p2091, %rd1719, %rd15366;
	selp.u64 	%rd15367, 1, 0, %p2091;
	add.s64 	%rd15368, %rd15348, %rd15367;
	// begin inline asm
	mul.hi.u64 %rd15354, %rd15358, %rd29502;
	// end inline asm
	// begin inline asm
	mul.lo.u64 %rd15357, %rd15358, %rd29502;
	// end inline asm
	add.s64 	%rd15369, %rd15357, %rd15368;
	add.s64 	%rd1720, %rd15369, %rd29672;
	setp.lt.u64 	%p2092, %rd1720, %rd15369;
	selp.u64 	%rd15370, 1, 0, %p2092;
	add.s64 	%rd1721, %rd15354, %rd15370;
	setp.eq.s64 	%p2093, %rd1721, 0;
	@%p2093 bra 	$L__BB3_361;
	add.s64 	%rd1722, %rd29671, %rd1721;
	setp.ge.u64 	%p2094, %rd1722, %rd29671;
	mov.u64 	%rd29671, %rd1722;
	@%p2094 bra 	$L__BB3_361;
	add.s64 	%rd29670, %rd29670, 1;
	setp.eq.s64 	%p2095, %rd29670, 0;
	selp.u64 	%rd15371, 1, 0, %p2095;
	add.s64 	%rd29669, %rd29669, %rd15371;
$L__BB3_361:
	mul.lo.s64 	%rd15394, %rd1549, %rd1718;
	// begin inline asm
	mul.hi.u64 %rd15372, %rd15394, %rd29505;
	// end inline asm
	// begin inline asm
	mul.lo.u64 %rd15375, %rd15394, %rd29505;
	// end inline asm
	not.b64 	%rd15396, %rd1718;
	setp.gt.u64 	%p2096, %rd15375, %rd15396;
	selp.u64 	%rd15397, 1, 0, %p2096;
	add.s64 	%rd15398, %rd15372, %rd15397;
	// begin inline asm
	mul.hi.u64 %rd15378, %rd15394, %rd29504;
	// end inline asm
	// begin inline asm
	mul.lo.u64 %rd15381, %rd15394, %rd29504;
	// end inline asm
	add.s64 	%rd15399, %rd15381, %rd15398;
	add.s64 	%rd1728, %rd15399, %rd1719;
	setp.lt.u64 	%p2097, %rd1728, %rd15399;
	selp.u64 	%rd15400, 1, 0, %p2097;
	add.s64 	%rd15401, %rd15378, %rd15400;
	// begin inline asm
	mul.hi.u64 %rd15384, %rd15394, %rd29503;
	// end inline asm
	// begin inline asm
	mul.lo.u64 %rd15387, %rd15394, %rd29503;
	// end inline asm
	add.s64 	%rd15402, %rd15387, %rd15401;
	add.s64 	%rd1729, %rd15402, %rd1720;
	setp.lt.u64 	%p2098, %rd1729, %rd15402;
	selp.u64 	%rd15403, 1, 0, %p2098;
	add.s64 	%rd15404, %rd15384, %rd15403;
	// begin inline asm
	mul.hi.u64 %rd15390, %rd15394, %rd29502;
	// end inline asm
	// begin inline asm
	mul.lo.u64 %rd15393, %rd15394, %rd29502;
	// end inline asm
	add.s64 	%rd15405, %rd15393, %rd15404;
	add.s64 	%rd1730, %rd15405, %rd29671;
	setp.lt.u64 	%p2099, %rd1730, %rd15405;
	selp.u64 	%rd15406, 1, 0, %p2099;
	add.s64 	%rd1731, %rd15390, %rd15406;
	setp.eq.s64 	%p2100, %rd1731, 0;
	@%p2100 bra 	$L__BB3_363;
	add.s64 	%rd1732, %rd29670, %rd1731;
	setp.lt.u64 	%p2101, %rd1732, %rd29670;
	selp.u64 	%rd15407, 1, 0, %p2101;
	add.s64 	%rd29669, %rd29669, %rd15407;
	mov.u64 	%rd29670, %rd1732;
$L__BB3_363:
	mul.lo.s64 	%rd15430, %rd1549, %rd1728;
	// begin inline asm
	mul.hi.u64 %rd15408, %rd15430, %rd29505;
	// end inline asm
	// begin inline asm
	mul.lo.u64 %rd15411, %rd15430, %rd29505;
	// end inline asm
	not.b64 	%rd15552, %rd1728;
	setp.gt.u64 	%p2102, %rd15411, %rd15552;
	selp.u64 	%rd15553, 1, 0, %p2102;
	add.s64 	%rd15554, %rd15408, %rd15553;
	// begin inline asm
	mul.hi.u64 %rd15414, %rd15430, %rd29504;
	// end inline asm
	// begin inline asm
	mul.lo.u64 %rd15417, %rd15430, %rd29504;
	// end inline asm
	add.s64 	%rd15555, %rd15417, %rd15554;
	add.s64 	%rd15556, %rd15555, %rd1729;
	setp.lt.u64 	%p2103, %rd15556, %rd15555;
	selp.u64 	%rd15557, 1, 0, %p2103;
	add.s64 	%rd15558, %rd15414, %rd15557;
	// begin inline asm
	mul.hi.u64 %rd15420, %rd15430, %rd29503;
	// end inline asm
	// begin inline asm
	mul.lo.u64 %rd15423, %rd15430, %rd29503;
	// end inline asm
	add.s64 	%rd15559, %rd15423, %rd15558;
	add.s64 	%rd15560, %rd15559, %rd1730;
	setp.lt.u64 	%p2104, %rd15560, %rd15559;
	selp.u64 	%rd15561, 1, 0, %p2104;
	add.s64 	%rd15562, %rd15420, %rd15561;
	// begin inline asm
	mul.hi.u64 %rd15426, %rd15430, %rd29502;
	// end inline asm
	// begin inline asm
	mul.lo.u64 %rd15429, %rd15430, %rd29502;
	// end inline asm
	add.s64 	%rd15563, %rd15429, %rd15562;
	add.s64 	%rd15564, %rd15563, %rd29670;
	setp.lt.u64 	%p2105, %rd15564, %rd15563;
	selp.u64 	%rd15565, 1, 0, %p2105;
	add.s64 	%rd15566, %rd15426, %rd15565;
	add.s64 	%rd15567, %rd29669, %rd15566;
	setp.lt.u64 	%p2106, %rd15556, %rd29505;
	selp.u64 	%rd15568, 1, 0, %p2106;
	selp.s64 	%rd15569, -1, 0, %p2106;
	add.s64 	%rd15570, %rd15560, %rd15569;
	setp.lt.u64 	%p2107, %rd15560, %rd15568;
	selp.u64 	%rd15571, 1, 0, %p2107;
	sub.s64 	%rd15572, %rd15570, %rd29504;
	setp.lt.u64 	%p2108, %rd15570, %rd29504;
	selp.u64 	%rd15573, 1, 0, %p2108;
	add.s64 	%rd15574, %rd15573, %rd15571;
	sub.s64 	%rd15575, %rd15564, %rd15574;
	setp.lt.u64 	%p2109, %rd15564, %rd15574;
	selp.u64 	%rd15576, 1, 0, %p2109;
	sub.s64 	%rd15577, %rd15575, %rd29503;
	setp.lt.u64 	%p2110, %rd15575, %rd29503;
	selp.u64 	%rd15578, 1, 0, %p2110;
	add.s64 	%rd15579, %rd15578, %rd15576;
	sub.s64 	%rd15580, %rd15567, %rd15579;
	setp.ge.u64 	%p2111, %rd15567, %rd15579;
	sub.s64 	%rd15581, %rd15580, %rd29502;
	setp.ge.u64 	%p2112, %rd15580, %rd29502;
	and.pred  	%p2113, %p2111, %p2112;
	selp.b64 	%rd15526, %rd15581, %rd15567, %p2113;
	selp.b64 	%rd15502, %rd15577, %rd15564, %p2113;
	selp.b64 	%rd15478, %rd15572, %rd15560, %p2113;
	selp.b64 	%rd15582, %rd29505, 0, %p2113;
	sub.s64 	%rd15454, %rd15556, %rd15582;
	// begin inline asm
	mul.hi.u64 %rd15432, %rd15454, %rd14616;
	// end inline asm
	// begin inline asm
	mul.lo.u64 %rd15435, %rd15454, %rd14616;
	// end inline asm
	// begin inline asm
	mul.hi.u64 %rd15438, %rd15454, %rd14622;
	// end inline asm
	// begin inline asm
	mul.lo.u64 %rd15441, %rd15454, %rd14622;
	// end inline asm
	add.s64 	%rd15583, %rd15441, %rd15432;
	// begin inline asm
	mul.hi.u64 %rd15444, %rd15454, %rd14628;
	// end inline asm
	// begin inline asm
	mul.lo.u64 %rd15447, %rd15454, %rd14628;
	// end inline asm
	add.s64 	%rd15584, %rd15447, %rd15438;
	// begin inline asm
	mul.hi.u64 %rd15450, %rd15454, %rd14634;
	// end inline asm
	// begin inline asm
	mul.lo.u64 %rd15453, %rd15454, %rd14634;
	// end inline asm
	add.s64 	%rd15585, %rd15453, %rd15444;
	// begin inline asm
	mul.hi.u64 %rd15456, %rd15478, %rd14616;
	// end inline asm
	// begin inline asm
	mul.lo.u64 %rd15459, %rd15478, %rd14616;
	// end inline asm
	add.s64 	%rd15586, %rd15459, %rd15583;
	setp.lt.u64 	%p2114, %rd15586, %rd15459;
	selp.u64 	%rd15587, 1, 0, %p2114;
	add.s64 	%rd15588, %rd15456, %rd15587;
	// begin inline asm
	mul.hi.u64 %rd15462, %rd15478, %rd14622;
	// end inline asm
	// begin inline asm
	mul.lo.u64 %rd15465, %rd15478, %rd14622;
	// end inline asm
	add.s64 	%rd15589, %rd15465, %rd15588;
	add.s64 	%rd15590, %rd15589, %rd15584;
	setp.lt.u64 	%p2115, %rd15590, %rd15589;
	selp.u64 	%rd15591, 1, 0, %p2115;
	add.s64 	%rd15592, %rd15462, %rd15591;
	// begin inline asm
	mul.hi.u64 %rd15468, %rd15478, %rd14628;
	// end inline asm
	// begin inline asm
	mul.lo.u64 %rd15471, %rd15478, %rd14628;
	// end inline asm
	add.s64 	%rd15593, %rd15471, %rd15592;
	add.s64 	%rd15594, %rd15593, %rd15585;
	setp.lt.u64 	%p2116, %rd15594, %rd15593;
	selp.u64 	%rd15595, 1, 0, %p2116;
	add.s64 	%rd15596, %rd15468, %rd15595;
	// begin inline asm
	mul.hi.u64 %rd15474, %rd15478, %rd14634;
	// end inline asm
	// begin inline asm
	mul.lo.u64 %rd15477, %rd15478, %rd14634;
	// end inline asm
	add.s64 	%rd15597, %rd15477, %rd15596;
	add.s64 	%rd15598, %rd15597, %rd15450;
	setp.lt.u64 	%p2117, %rd15598, %rd15597;
	selp.u64 	%rd15599, 1, 0, %p2117;
	add.s64 	%rd15600, %rd15474, %rd15599;
	// begin inline asm
	mul.hi.u64 %rd15480, %rd15502, %rd14616;
	// end inline asm
	// begin inline asm
	mul.lo.u64 %rd15483, %rd15502, %rd14616;
	// end inline asm
	add.s64 	%rd15601, %rd15483, %rd15590;
	setp.lt.u64 	%p2118, %rd15601, %rd15483;
	selp.u64 	%rd15602, 1, 0, %p2118;
	add.s64 	%rd15603, %rd15480, %rd15602;
	// begin inline asm
	mul.hi.u64 %rd15486, %rd15502, %rd14622;
	// end inline asm
	// begin inline asm
	mul.lo.u64 %rd15489, %rd15502, %rd14622;
	// end inline asm
	add.s64 	%rd15604, %rd15489, %rd15603;
	add.s64 	%rd15605, %rd15604, %rd15594;
	setp.lt.u64 	%p2119, %rd15605, %rd15604;
	selp.u64 	%rd15606, 1, 0, %p2119;
	add.s64 	%rd15607, %rd15486, %rd15606;
	// begin inline asm
	mul.hi.u64 %rd15492, %rd15502, %rd14628;
	// end inline asm
	// begin inline asm
	mul.lo.u64 %rd15495, %rd15502, %rd14628;
	// end inline asm
	add.s64 	%rd15608, %rd15495, %rd15607;
	add.s64 	%rd15609, %rd15608, %rd15598;
	setp.lt.u64 	%p2120, %rd15609, %rd15608;
	selp.u64 	%rd15610, 1, 0, %p2120;
	add.s64 	%rd15611, %rd15492, %rd15610;
	// begin inline asm
	mul.hi.u64 %rd15498, %rd15502, %rd14634;
	// end inline asm
	// begin inline asm
	mul.lo.u64 %rd15501, %rd15502, %rd14634;
	// end inline asm
	add.s64 	%rd15612, %rd15501, %rd15611;
	add.s64 	%rd15613, %rd15612, %rd15600;
	setp.lt.u64 	%p2121, %rd15613, %rd15612;
	selp.u64 	%rd15614, 1, 0, %p2121;
	add.s64 	%rd15615, %rd15498, %rd15614;
	// begin inline asm
	mul.hi.u64 %rd15504, %rd15526, %rd14616;
	// end inline asm
	// begin inline asm
	mul.lo.u64 %rd15507, %rd15526, %rd14616;
	// end inline asm
	add.s64 	%rd15616, %rd15507, %rd15605;
	setp.lt.u64 	%p2122, %rd15616, %rd15507;
	selp.u64 	%rd15617, 1, 0, %p2122;
	add.s64 	%rd15618, %rd15504, %rd15617;
	// begin inline asm
	mul.hi.u64 %rd15510, %rd15526, %rd14622;
	// end inline asm
	// begin inline asm
	mul.lo.u64 %rd15513, %rd15526, %rd14622;
	// end inline asm
	add.s64 	%rd15619, %rd15513, %rd15618;
	add.s64 	%rd29681, %rd15619, %rd15609;
	setp.lt.u64 	%p2123, %rd29681, %rd15619;
	selp.u64 	%rd15620, 1, 0, %p2123;
	add.s64 	%rd15621, %rd15510, %rd15620;
	// begin inline asm
	mul.hi.u64 %rd15516, %rd15526, %rd14628;
	// end inline asm
	// begin inline asm
	mul.lo.u64 %rd15519, %rd15526, %rd14628;
	// end inline asm
	add.s64 	%rd15622, %rd15519, %rd15621;
	add.s64 	%rd29680, %rd15622, %rd15613;
	setp.lt.u64 	%p2124, %rd29680, %rd15622;
	selp.u64 	%rd15623, 1, 0, %p2124;
	add.s64 	%rd15624, %rd15516, %rd15623;
	// begin inline asm
	mul.hi.u64 %rd15522, %rd15526, %rd14634;
	// end inline asm
	// begin inline asm
	mul.lo.u64 %rd15525, %rd15526, %rd14634;
	// end inline asm
	add.s64 	%rd15625, %rd15525, %rd15624;
	add.s64 	%rd29679, %rd15625, %rd15615;
	setp.lt.u64 	%p2125, %rd29679, %rd15625;
	selp.u64 	%rd15626, 1, 0, %p2125;
	add.s64 	%rd29678, %rd15522, %rd15626;
	mul.lo.s64 	%rd15550, %rd1549, %rd15435;
	// begin inline asm
	mul.hi.u64 %rd15528, %rd15550, %rd29505;
	// end inline asm
	// begin inline asm
	mul.lo.u64 %rd15531, %rd15550, %rd29505;
	// end inline asm
	not.b64 	%rd15627, %rd15435;
	setp.gt.u64 	%p2126, %rd15531, %rd15627;
	selp.u64 	%rd15628, 1, 0, %p2126;
	add.s64 	%rd15629, %rd15528, %rd15628;
	// begin inline asm
	mul.hi.u64 %rd15534, %rd15550, %rd29504;
	// end inline asm
	// begin inline asm
	mul.lo.u64 %rd15537, %rd15550, %rd29504;
	// end inline asm
	add.s64 	%rd15630, %rd15537, %rd15629;
	add.s64 	%rd1740, %rd15630, %rd15586;
	setp.lt.u64 	%p2127, %rd1740, %rd15630;
	selp.u64 	%rd15631, 1, 0, %p2127;
	add.s64 	%rd15632, %rd15534, %rd15631;
	// begin inline asm
	mul.hi.u64 %rd15540, %rd15550, %rd29503;
	// end inline asm
	// begin inline asm
	mul.lo.u64 %rd15543, %rd15550, %rd29503;
	// end inline asm
	add.s64 	%rd15633, %rd15543, %rd15632;
	add.s64 	%rd1741, %rd15633, %rd15601;
	setp.lt.u64 	%p2128, %rd1741, %rd15633;
	selp.u64 	%rd15634, 1, 0, %p2128;
	add.s64 	%rd15635, %rd15540, %rd15634;
	// begin inline asm
	mul.hi.u64 %rd15546, %rd15550, %rd29502;
	// end inline asm
	// begin inline asm
	mul.lo.u64 %rd15549, %rd15550, %rd29502;
	// end inline asm
	add.s64 	%rd15636, %rd15549, %rd15635;
	add.s64 	%rd1742, %rd15636, %rd15616;
	setp.lt.u64 	%p2129, %rd1742, %rd15636;
	selp.u64 	%rd15637, 1, 0, %p2129;
	add.s64 	%rd1743, %rd15546, %rd15637;
	setp.eq.s64 	%p2130, %rd1743, 0;
	@%p2130 bra 	$L__BB3_367;
	add.s64 	%rd1744, %rd29681, %rd1743;
	setp.ge.u64 	%p2131, %rd1744, %rd29681;
	mov.u64 	%rd29681, %rd1744;
	@%p2131 bra 	$L__BB3_367;
	add.s64 	%rd29680, %rd29680, 1;
	setp.ne.s64 	%p2132, %rd29680, 0;
	mov.u64 	%rd29681, %rd1744;
	@%p2132 bra 	$L__BB3_367;
	add.s64 	%rd29679, %rd29679, 1;
	setp.eq.s64 	%p2133, %rd29679, 0;
	selp.u64 	%rd15639, 1, 0, %p2133;
	add.s64 	%rd29678, %rd29678, %rd15639;
	mov.b64 	%rd29680, 0;
	mov.u64 	%rd29681, %rd1744;
$L__BB3_367:
	mul.lo.s64 	%rd15662, %rd1549, %rd1740;
	// begin inline asm
	mul.hi.u64 %rd15640, %rd15662, %rd29505;
	// end inline asm
	// begin inline asm
	mul.lo.u64 %rd15643, %rd15662, %rd29505;
	// end inline asm
	not.b64 	%rd15664, %rd1740;
	setp.gt.u64 	%p2134, %rd15643, %rd15664;
	selp.u64 	%rd15665, 1, 0, %p2134;
	add.s64 	%rd15666, %rd15640, %rd15665;
	// begin inline asm
	mul.hi.u64 %rd15646, %rd15662, %rd29504;
	// end inline asm
	// begin inline asm
	mul.lo.u64 %rd15649, %rd15662, %rd29504;
	// end inline asm
	add.s64 	%rd15667, %rd15649, %rd15666;
	add.s64 	%rd1752, %rd15667, %rd1741;
	setp.lt.u64 	%p2135, %rd1752, %rd15667;
	selp.u64 	%rd15668, 1, 0, %p2135;
	add.s64 	%rd15669, %rd15646, %rd15668;
	// begin inline asm
	mul.hi.u64 %rd15652, %rd15662, %rd29503;
	// end inline asm
	// begin inline asm
	mul.lo.u64 %rd15655, %rd15662, %rd29503;
	// end inline asm
	add.s64 	%rd15670, %rd15655, %rd15669;
	add.s64 	%rd1753, %rd15670, %rd1742;
	setp.lt.u64 	%p2136, %rd1753, %rd15670;
	selp.u64 	%rd15671, 1, 0, %p2136;
	add.s64 	%rd15672, %rd15652, %rd15671;
	// begin inline asm
	mul.hi.u64 %rd15658, %rd15662, %rd29502;
	// end inline asm
	// begin inline asm
	mul.lo.u64 %rd15661, %rd15662, %rd29502;
	// end inline asm
	add.s64 	%rd15673, %rd15661, %rd15672;
	add.s64 	%rd1754, %rd15673, %rd29681;
	setp.lt.u64 	%p2137, %rd1754, %rd15673;
	selp.u64 	%rd15674, 1, 0, %p2137;
	add.s64 	%rd1755, %rd15658, %rd15674;
	setp.eq.s64 	%p2138, %rd1755, 0;
	@%p2138 bra 	$L__BB3_370;
	add.s64 	%rd1756, %rd29680, %rd1755;
	setp.ge.u64 	%p2139, %rd1756, %rd29680;
	mov.u64 	%rd29680, %rd1756;
	@%p2139 bra 	$L__BB3_370;
	add.s64 	%rd29679, %rd29679, 1;
	setp.eq.s64 	%p2140, %rd29679, 0;
	selp.u64 	%rd15675, 1, 0, %p2140;
	add.s64 	%rd29678, %rd29678, %rd15675;
$L__BB3_370:
	mul.lo.s64 	%rd15698, %rd1549, %rd1752;
	// begin inline asm
	mul.hi.u64 %rd15676, %rd15698, %rd29505;
	// end inline asm
	// begin inline asm
	mul.lo.u64 %rd15679, %rd15698, %rd29505;
	// end inline asm
	not.b64 	%rd15700, %rd1752;
	setp.gt.u64 	%p2141, %rd15679, %rd15700;
	selp.u64 	%rd15701, 1, 0, %p2141;
	add.s64 	%rd15702, %rd15676, %rd15701;
	// begin inline asm
	mul.hi.u64 %rd15682, %rd15698, %rd29504;
	// end inline asm
	// begin inline asm
	mul.lo.u64 %rd15685, %rd15698, %rd29504;
	// end inline asm
	add.s64 	%rd15703, %rd15685, %rd15702;
	add.s64 	%rd1762, %rd15703, %rd1753;
	setp.lt.u64 	%p2142, %rd1762, %rd15703;
	selp.u64 	%rd15704, 1, 0, %p2142;
	add.s64 	%rd15705, %rd15682, %rd15704;
	// begin inline asm
	mul.hi.u64 %rd15688, %rd15698, %rd29503;
	// end inline asm
	// begin inline asm
	mul.lo.u64 %rd15691, %rd15698, %rd29503;
	// end inline asm
	add.s64 	%rd15706, %rd15691, %rd15705;
	add.s64 	%rd1763, %rd15706, %rd1754;
	setp.lt.u64 	%p2143, %rd1763, %rd15706;
	selp.u64 	%rd15707, 1, 0, %p2143;
	add.s64 	%rd15708, %rd15688, %rd15707;
	// begin inline asm
	mul.hi.u64 %rd15694, %rd15698, %rd29502;
	// end inline asm
	// begin inline asm
	mul.lo.u64 %rd15697, %rd15698, %rd29502;
	// end inline asm
	add.s64 	%rd15709, %rd15697, %rd15708;
	add.s64 	%rd1764, %rd15709, %rd29680;
	setp.lt.u64 	%p2144, %rd1764, %rd15709;
	selp.u64 	%rd15710, 1, 0, %p2144;
	add.s64 	%rd1765, %rd15694, %rd15710;
	setp.eq.s64 	%p2145, %rd1765, 0;
	@%p2145 bra 	$L__BB3_372;
	add.s64 	%rd1766, %rd29679, %rd1765;
	setp.lt.u64 	%p2146, %rd1766, %rd29679;
	selp.u64 	%rd15711, 1, 0, %p2146;
	add.s64 	%rd29678, %rd29678, %rd15711;
	mov.u64 	%rd29679, %rd1766;
$L__BB3_372:
	mul.lo.s64 	%rd15734, %rd1549, %rd1762;
	// begin inline asm
	mul.hi.u64 %rd15712, %rd15734, %rd29505;
	// end inline asm
	// begin inline asm
	mul.lo.u64 %rd15715, %rd15734, %rd29505;
	// end inline asm
	not.b64 	%rd15856, %rd1762;
	setp.gt.u64 	%p2147, %rd15715, %rd15856;
	selp.u64 	%rd15857, 1, 0, %p2147;
	add.s64 	%rd15858, %rd15712, %rd15857;
	// begin inline asm
	mul.hi.u64 %rd15718, %rd15734, %rd29504;
	// end inline asm
	// begin inline asm
	mul.lo.u64 %rd15721, %rd15734, %rd29504;
	// end inline asm
	add.s64 	%rd15859, %rd15721, %rd15858;
	add.s64 	%rd15860, %rd15859, %rd1763;
	setp.lt.u64 	%p2148, %rd15860, %rd15859;
	selp.u64 	%rd15861, 1, 0, %p2148;
	add.s64 	%rd15862, %rd15718, %rd15861;
	// begin inline asm
	mul.hi.u64 %rd15724, %rd15734, %rd29503;
	// end inline asm
	// begin inline asm
	mul.lo.u64 %rd15727, %rd15734, %rd29503;
	// end inline asm
	add.s64 	%rd15863, %rd15727, %rd15862;
	add.s64 	%rd15864, %rd15863, %rd1764;
	setp.lt.u64 	%p2149, %rd15864, %rd15863;
	selp.u64 	%rd15865, 1, 0, %p2149;
	add.s64 	%rd15866, %rd15724, %rd15865;
	// begin inline asm
	mul.hi.u64 %rd15730, %rd15734, %rd29502;
	// end inline asm
	// begin inline asm
	mul.lo.u64 %rd15733, %rd15734, %rd29502;
	// end inline asm
	add.s64 	%rd15867, %rd15733, %rd15866;
	add.s64 	%rd15868, %rd15867, %rd29679;
	setp.lt.u64 	%p2150, %rd15868, %rd15867;
	selp.u64 	%rd15869, 1, 0, %p2150;
	add.s64 	%rd15870, %rd15730, %rd15869;
	add.s64 	%rd15871, %rd29678, %rd15870;
	setp.lt.u64 	%p2151, %rd15860, %rd29505;
	selp.u64 	%rd15872, 1, 0, %p2151;
	selp.s64 	%rd15873, -1, 0, %p2151;
	add.s64 	%rd15874, %rd15864, %rd15873;
	setp.lt.u64 	%p2152, %rd15864, %rd15872;
	selp.u64 	%rd15875, 1, 0, %p2152;
	sub.s64 	%rd15876, %rd15874, %rd29504;
	setp.lt.u64 	%p2153, %rd15874, %rd29504;
	selp.u64 	%rd15877, 1, 0, %p2153;
	add.s64 	%rd15878, %rd15877, %rd15875;
	sub.s64 	%rd15879, %rd15868, %rd15878;
	setp.lt.u64 	%p2154, %rd15868, %rd15878;
	selp.u64 	%rd15880, 1, 0, %p2154;
	sub.s64 	%rd15881, %rd15879, %rd29503;
	setp.lt.u64 	%p2155, %rd15879, %rd29503;
	selp.u64 	%rd15882, 1, 0, %p2155;
	add.s64 	%rd15883, %rd15882, %rd15880;
	sub.s64 	%rd15884, %rd15871, %rd15883;
	setp.ge.u64 	%p2156, %rd15871, %rd15883;
	sub.s64 	%rd15885, %rd15884, %rd29502;
	setp.ge.u64 	%p2157, %rd15884, %rd29502;
	and.pred  	%p2158, %p2156, %p2157;
	selp.b64 	%rd1770, %rd15885, %rd15871, %p2158;
	selp.b64 	%rd1771, %rd15881, %rd15868, %p2158;
	selp.b64 	%rd1772, %rd15876, %rd15864, %p2158;
	selp.b64 	%rd15886, %rd29505, 0, %p2158;
	sub.s64 	%rd1773, %rd15860, %rd15886;
	// begin inline asm
	mul.hi.u64 %rd15736, %rd29513, %rd25;
	// end inline asm
	// begin inline asm
	mul.lo.u64 %rd15739, %rd29513, %rd25;
	// end inline asm
	// begin inline asm
	mul.hi.u64 %rd15742, %rd29513, %rd24;
	// end inline asm
	// begin inline asm
	mul.lo.u64 %rd15745, %rd29513, %rd24;
	// end inline asm
	add.s64 	%rd15887, %rd15745, %rd15736;
	// begin inline asm
	mul.hi.u64 %rd15748, %rd29513, %rd23;
	// end inline asm
	// begin inline asm
	mul.lo.u64 %rd15751, %rd29513, %rd23;
	// end inline asm
	add.s64 	%rd15888, %rd15751, %rd15742;
	// begin inline asm
	mul.hi.u64 %rd15754, %rd29513, %rd22;
	// end inline asm
	// begin inline asm
	mul.lo.u64 %rd15757, %rd29513, %rd22;
	// end inline asm
	add.s64 	%rd15889, %rd15757, %rd15748;
	// begin inline asm
	mul.hi.u64 %rd15760, %rd29512, %rd25;
	// end inline asm
	// begin inline asm
	mul.lo.u64 %rd15763, %rd29512, %rd25;
	// end inline asm
	add.s64 	%rd15890, %rd15763, %rd15887;
	setp.lt.u64 	%p2159, %rd15890, %rd15763;
	selp.u64 	%rd15891, 1, 0, %p2159;
	add.s64 	%rd15892, %rd15760, %rd15891;
	// begin inline asm
	mul.hi.u64 %rd15766, %rd29512, %rd24;
	// end inline asm
	// begin inline asm
	mul.lo.u64 %rd15769, %rd29512, %rd24;
	// end inline asm
	add.s64 	%rd15893, %rd15769, %rd15892;
	add.s64 	%rd15894, %rd15893, %rd15888;
	setp.lt.u64 	%p2160, %rd15894, %rd15893;
	selp.u64 	%rd15895, 1, 0, %p2160;
	add.s64 	%rd15896, %rd15766, %rd15895;
	// begin inline asm
	mul.hi.u64 %rd15772, %rd29512, %rd23;
	// end inline asm
	// begin inline asm
	mul.lo.u64 %rd15775, %rd29512, %rd23;
	// end inline asm
	add.s64 	%rd15897, %rd15775, %rd15896;
	add.s64 	%rd15898, %rd15897, %rd15889;
	setp.lt.u64 	%p2161, %rd15898, %rd15897;
	selp.u64 	%rd15899, 1, 0, %p2161;
	add.s64 	%rd15900, %rd15772, %rd15899;
	// begin inline asm
	mul.hi.u64 %rd15778, %rd29512, %rd22;
	// end inline asm
	// begin inline asm
	mul.lo.u64 %rd15781, %rd29512, %rd22;
	// end inline asm
	add.s64 	%rd15901, %rd15781, %rd15900;
	add.s64 	%rd15902, %rd15901, %rd15754;
	setp.lt.u64 	%p2162, %rd15902, %rd15901;
	selp.u64 	%rd15903, 1, 0, %p2162;
	add.s64 	%rd15904, %rd15778, %rd15903;
	// begin inline asm
	mul.hi.u64 %rd15784, %rd29511, %rd25;
	// end inline asm
	// begin inline asm
	mul.lo.u64 %rd15787, %rd29511, %rd25;
	// end inline asm
	add.s64 	%rd15905, %rd15787, %rd15894;
	setp.lt.u64 	%p2163, %rd15905, %rd15787;
	selp.u64 	%rd15906, 1, 0, %p2163;
	add.s64 	%rd15907, %rd15784, %rd15906;
	// begin inline asm
	mul.hi.u64 %rd15790, %rd29511, %rd24;
	// end inline asm
	// begin inline asm
	mul.lo.u64 %rd15793, %rd29511, %rd24;
	// end inline asm
	add.s64 	%rd15908, %rd15793, %rd15907;
	add.s64 	%rd15909, %rd15908, %rd15898;
	setp.lt.u64 	%p2164, %rd15909, %rd15908;
	selp.u64 	%rd15910, 1, 0, %p2164;
	add.s64 	%rd15911, %rd15790, %rd15910;
	// begin inline asm
	mul.hi.u64 %rd15796, %rd29511, %rd23;
	// end inline asm
	// begin inline asm
	mul.lo.u64 %rd15799, %rd29511, %rd23;
	// end inline asm
	add.s64 	%rd15912, %rd15799, %rd15911;
	add.s64 	%rd15913, %rd15912, %rd15902;
	setp.lt.u64 	%p2165, %rd15913, %rd15912;
	selp.u64 	%rd15914, 1, 0, %p2165;
	add.s64 	%rd15915, %rd15796, %rd15914;
	// begin inline asm
	mul.hi.u64 %rd15802, %rd29511, %rd22;
	// end inline asm
	// begin inline asm
	mul.lo.u64 %rd15805, %rd29511, %rd22;
	// end inline asm
	add.s64 	%rd15916, %rd15805, %rd15915;
	add.s64 	%rd15917, %rd15916, %rd15904;
	setp.lt.u64 	%p2166, %rd15917, %rd15916;
	selp.u64 	%rd15918, 1, 0, %p2166;
	add.s64 	%rd15919, %rd15802, %rd15918;
	// begin inline asm
	mul.hi.u64 %rd15808, %rd29510, %rd25;
	// end inline asm
	// begin inline asm
	mul.lo.u64 %rd15811, %rd29510, %rd25;
	// end inline asm
	add.s64 	%rd15920, %rd15811, %rd15909;
	setp.lt.u64 	%p2167, %rd15920, %rd15811;
	selp.u64 	%rd15921, 1, 0, %p2167;
	add.s64 	%rd15922, %rd15808, %rd15921;
	// begin inline asm
	mul.hi.u64 %rd15814, %rd29510, %rd24;
	// end inline asm
	// begin inline asm
	mul.lo.u64 %rd15817, %rd29510, %rd24;
	// end inline asm
	add.s64 	%rd15923, %rd15817, %rd15922;
	add.s64 	%rd29690, %rd15923, %rd15913;
	setp.lt.u64 	%p2168, %rd29690, %rd15923;
	selp.u64 	%rd15924, 1, 0, %p2168;
	add.s64 	%rd15925, %rd15814, %rd15924;
	// begin inline asm
	mul.hi.u64 %rd15820, %rd29510, %rd23;
	// end inline asm
	// begin inline asm
	mul.lo.u64 %rd15823, %rd29510, %rd23;
	// end inline asm
	add.s64 	%rd15926, %rd15823, %rd15925;
	add.s64 	%rd29689, %rd15926, %rd15917;
	setp.lt.u64 	%p2169, %rd29689, %rd15926;
	selp.u64 	%rd15927, 1, 0, %p2169;
	add.s64 	%rd15928, %rd15820, %rd15927;
	// begin inline asm
	mul.hi.u64 %rd15826, %rd29510, %rd22;
	// end inline asm
	// begin inline asm
	mul.lo.u64 %rd15829, %rd29510, %rd22;
	// end inline asm
	add.s64 	%rd15929, %rd15829, %rd15928;
	add.s64 	%rd29688, %rd15929, %rd15919;
	setp.lt.u64 	%p2170, %rd29688, %rd15929;
	selp.u64 	%rd15930, 1, 0, %p2170;
	add.s64 	%rd29687, %rd15826, %rd15930;
	mul.lo.s64 	%rd15854, %rd1549, %rd15739;
	// begin inline asm
	mul.hi.u64 %rd15832, %rd15854, %rd29505;
	// end inline asm
	// begin inline asm
	mul.lo.u64 %rd15835, %rd15854, %rd29505;
	// end inline asm
	not.b64 	%rd15931, %rd15739;
	setp.gt.u64 	%p2171, %rd15835, %rd15931;
	selp.u64 	%rd15932, 1, 0, %p2171;
	add.s64 	%rd15933, %rd15832, %rd15932;
	// begin inline asm
	mul.hi.u64 %rd15838, %rd15854, %rd29504;
	// end inline asm
	// begin inline asm
	mul.lo.u64 %rd15841, %rd15854, %rd29504;
	// end inline asm
	add.s64 	%rd15934, %rd15841, %rd15933;
	add.s64 	%rd1778, %rd15934, %rd15890;
	setp.lt.u64 	%p2172, %rd1778, %rd15934;
	selp.u64 	%rd15935, 1, 0, %p2172;
	add.s64 	%rd15936, %rd15838, %rd15935;
	// begin inline asm
	mul.hi.u64 %rd15844, %rd15854, %rd29503;
	// end inline asm
	// begin inline asm
	mul.lo.u64 %rd15847, %rd15854, %rd29503;
	// end inline asm
	add.s64 	%rd15937, %rd15847, %rd15936;
	add.s64 	%rd1779, %rd15937, %rd15905;
	setp.lt.u64 	%p2173, %rd1779, %rd15937;
	selp.u64 	%rd15938, 1, 0, %p2173;
	add.s64 	%rd15939, %rd15844, %rd15938;
	// begin inline asm
	mul.hi.u64 %rd15850, %rd15854, %rd29502;
	// end inline asm
	// begin inline asm
	mul.lo.u64 %rd15853, %rd15854, %rd29502;
	// end inline asm
	add.s64 	%rd15940, %rd15853, %rd15939;
	add.s64 	%rd1780, %rd15940, %rd15920;
	setp.lt.u64 	%p2174, %rd1780, %rd15940;
	selp.u64 	%rd15941, 1, 0, %p2174;
	add.s64 	%rd1781, %rd15850, %rd15941;
	setp.eq.s64 	%p2175, %rd1781, 0;
	@%p2175 bra 	$L__BB3_376;
	add.s64 	%rd1782, %rd29690, %rd1781;
	setp.ge.u64 	%p2176, %rd1782, %rd29690;
	mov.u64 	%rd29690, %rd1782;
	@%p2176 bra 	$L__BB3_376;
	add.s64 	%rd29689, %rd29689, 1;
	setp.ne.s64 	%p2177, %rd29689, 0;
	mov.u64 	%rd29690, %rd1782;
	@%p2177 bra 	$L__BB3_376;
	add.s64 	%rd29688, %rd29688, 1;
	setp.eq.s64 	%p2178, %rd29688, 0;
	selp.u64 	%rd15943, 1, 0, %p2178;
	add.s64 	%rd29687, %rd29687, %rd15943;
	mov.b64 	%rd29689, 0;
	mov.u64 	%rd29690, %rd1782;
$L__BB3_376:
	mul.lo.s64 	%rd15966, %rd1549, %rd1778;
	// begin inline asm
	mul.hi.u64 %rd15944, %rd15966, %rd29505;
	// end inline asm
	// begin inline asm
	mul.lo.u64 %rd15947, %rd15966, %rd29505;
	// end inline asm
	not.b64 	%rd15968, %rd1778;
	setp.gt.u64 	%p2179, %rd15947, %rd15968;
	selp.u64 	%rd15969, 1, 0, %p2179;
	add.s64 	%rd15970, %rd15944, %rd15969;
	// begin inline asm
	mul.hi.u64 %rd15950, %rd15966, %rd29504;
	// end inline asm
	// begin inline asm
	mul.lo.u64 %rd15953, %rd15966, %rd29504;
	// end inline asm
	add.s64 	%rd15971, %rd15953, %rd15970;
	add.s64 	%rd1790, %rd15971, %rd1779;
	setp.lt.u64 	%p2180, %rd1790, %rd15971;
	selp.u64 	%rd15972, 1, 0, %p2180;
	add.s64 	%rd15973, %rd15950, %rd15972;
	// begin inline asm
	mul.hi.u64 %rd15956, %rd15966, %rd29503;
	// end inline asm
	// begin inline asm
	mul.lo.u64 %rd15959, %rd15966, %rd29503;
	// end inline asm
	add.s64 	%rd15974, %rd15959, %rd15973;
	add.s64 	%rd1791, %rd15974, %rd1780;
	setp.lt.u64 	%p2181, %rd1791, %rd15974;
	selp.u64 	%rd15975, 1, 0, %p2181;
	add.s64 	%rd15976, %rd15956, %rd15975;
	// begin inline asm
	mul.hi.u64 %rd15962, %rd15966, %rd29502;
	// end inline asm
	// begin inline asm
	mul.lo.u64 %rd15965, %rd15966, %rd29502;
	// end inline asm
	add.s64 	%rd15977, %rd15965, %rd15976;
	add.s64 	%rd1792, %rd15977, %rd29690;
	setp.lt.u64 	%p2182, %rd1792, %rd15977;
	selp.u64 	%rd15978, 1, 0, %p2182;
	add.s64 	%rd1793, %rd15962, %rd15978;
	setp.eq.s64 	%p2183, %rd1793, 0;
	@%p2183 bra 	$L__BB3_379;
	add.s64 	%rd1794, %rd29689, %rd1793;
	setp.ge.u64 	%p2184, %rd1794, %rd29689;
	mov.u64 	%rd29689, %rd1794;
	@%p2184 bra 	$L__BB3_379;
	add.s64 	%rd29688, %rd29688, 1;
	setp.eq.s64 	%p2185, %rd29688, 0;
	selp.u64 	%rd15979, 1, 0, %p2185;
	add.s64 	%rd29687, %rd29687, %rd15979;
$L__BB3_379:
	mul.lo.s64 	%rd16002, %rd1549, %rd1790;
	// begin inline asm
	mul.hi.u64 %rd15980, %rd16002, %rd29505;
	// end inline asm
	// begin inline asm
	mul.lo.u64 %rd15983, %rd16002, %rd29505;
	// end inline asm
	not.b64 	%rd16004, %rd1790;
	setp.gt.u64 	%p2186, %rd15983, %rd16004;
	selp.u64 	%rd16005, 1, 0, %p2186;
	add.s64 	%rd16006, %rd15980, %rd16005;
	// begin inline asm
	mul.hi.u64 %rd15986, %rd16002, %rd29504;
	// end inline asm
	// begin inline asm
	mul.lo.u64 %rd15989, %rd16002, %rd29504;
	// end inline asm
	add.s64 	%rd16007, %rd15989, %rd16006;
	add.s64 	%rd1800, %rd16007, %rd1791;
	setp.lt.u64 	%p2187, %rd1800, %rd16007;
	selp.u64 	%rd16008, 1, 0, %p2187;
	add.s64 	%rd16009, %rd15986, %rd16008;
	// begin inline asm
	mul.hi.u64 %rd15992, %rd16002, %rd29503;
	// end inline asm
	// begin inline asm
	mul.lo.u64 %rd15995, %rd16002, %rd29503;
	// end inline asm
	add.s64 	%rd16010, %rd15995, %rd16009;
	add.s64 	%rd1801, %rd16010, %rd1792;
	setp.lt.u64 	%p2188, %rd1801, %rd16010;
	selp.u64 	%rd16011, 1, 0, %p2188;
	add.s64 	%rd16012, %rd15992, %rd16011;
	// begin inline asm
	mul.hi.u64 %rd15998, %rd16002, %rd29502;
	// end inline asm
	// begin inline asm
	mul.lo.u64 %rd16001, %rd16002, %rd29502;
	// end inline asm
	add.s64 	%rd16013, %rd16001, %rd16012;
	add.s64 	%rd1802, %rd16013, %rd29689;
	setp.lt.u64 	%p2189, %rd1802, %rd16013;
	selp.u64 	%rd16014, 1, 0, %p2189;
	add.s64 	%rd1803, %rd15998, %rd16014;
	setp.eq.s64 	%p2190, %rd1803, 0;
	@%p2190 bra 	$L__BB3_381;
	add.s64 	%rd1804, %rd29688, %rd1803;
	setp.lt.u64 	%p2191, %rd1804, %rd29688;
	selp.u64 	%rd16015, 1, 0, %p2191;
	add.s64 	%rd29687, %rd29687, %rd16015;
	mov.u64 	%rd29688, %rd1804;
$L__BB3_381:
	mul.lo.s64 	%rd16038, %rd1549, %rd1800;
	// begin inline asm
	mul.hi.u64 %rd16016, %rd16038, %rd29505;
	// end inline asm
	// begin inline asm
	mul.lo.u64 %rd16019, %rd16038, %rd29505;
	// end inline asm
	not.b64 	%rd16160, %rd1800;
	setp.gt.u64 	%p2192, %rd16019, %rd16160;
	selp.u64 	%rd16161, 1, 0, %p2192;
	add.s64 	%rd16162, %rd16016, %rd16161;
	// begin inline asm
	mul.hi.u64 %rd16022, %rd16038, %rd29504;
	// end inline asm
	// begin inline asm
	mul.lo.u64 %rd16025, %rd16038, %rd29504;
	// end inline asm
	add.s64 	%rd16163, %rd16025, %rd16162;
	add.s64 	%rd16164, %rd16163, %rd1801;
	setp.lt.u64 	%p2193, %rd16164, %rd16163;
	selp.u64 	%rd16165, 1, 0, %p2193;
	add.s64 	%rd16166, %rd16022, %rd16165;
	// begin inline asm
	mul.hi.u64 %rd16028, %rd16038, %rd29503;
	// end inline asm
	// begin inline asm
	mul.lo.u64 %rd16031, %rd16038, %rd29503;
	// end inline asm
	add.s64 	%rd16167, %rd16031, %rd16166;
	add.s64 	%rd16168, %rd16167, %rd1802;
	setp.lt.u64 	%p2194, %rd16168, %rd16167;
	selp.u64 	%rd16169, 1, 0, %p2194;
	add.s64 	%rd16170, %rd16028, %rd16169;
	// begin inline asm
	mul.hi.u64 %rd16034, %rd16038, %rd29502;
	// end inline asm
	// begin inline asm
	mul.lo.u64 %rd16037, %rd16038, %rd29502;
	// end inline asm
	add.s64 	%rd16171, %rd16037, %rd16170;
	add.s64 	%rd16172, %rd16171, %rd29688;
	setp.lt.u64 	%p2195, %rd16172, %rd16171;
	selp.u64 	%rd16173, 1, 0, %p2195;
	add.s64 	%rd16174, %rd16034, %rd16173;
	add.s64 	%rd16175, %rd29687, %rd16174;
	setp.lt.u64 	%p2196, %rd16164, %rd29505;
	selp.u64 	%rd16176, 1, 0, %p2196;
	selp.s64 	%rd16177, -1, 0, %p2196;
	add.s64 	%rd16178, %rd16168, %rd16177;
	setp.lt.u64 	%p2197, %rd16168, %rd16176;
	selp.u64 	%rd16179, 1, 0, %p2197;
	sub.s64 	%rd16180, %rd16178, %rd29504;
	setp.lt.u64 	%p2198, %rd16178, %rd29504;
	selp.u64 	%rd16181, 1, 0, %p2198;
	add.s64 	%rd16182, %rd16181, %rd16179;
	sub.s64 	%rd16183, %rd16172, %rd16182;
	setp.lt.u64 	%p2199, %rd16172, %rd16182;
	selp.u64 	%rd16184, 1, 0, %p2199;
	sub.s64 	%rd16185, %rd16183, %rd29503;
	setp.lt.u64 	%p2200, %rd16183, %rd29503;
	selp.u64 	%rd16186, 1, 0, %p2200;
	add.s64 	%rd16187, %rd16186, %rd16184;
	sub.s64 	%rd16188, %rd16175, %rd16187;
	setp.ge.u64 	%p2201, %rd16175, %rd16187;
	sub.s64 	%rd16189, %rd16188, %rd29502;
	setp.ge.u64 	%p2202, %rd16188, %rd29502;
	and.pred  	%p2203, %p2201, %p2202;
	selp.b64 	%rd16134, %rd16189, %rd16175, %p2203;
	selp.b64 	%rd16110, %rd16185, %rd16172, %p2203;
	selp.b64 	%rd16086, %rd16180, %rd16168, %p2203;
	selp.b64 	%rd16190, %rd29505, 0, %p2203;
	sub.s64 	%rd16062, %rd16164, %rd16190;
	// begin inline asm
	mul.hi.u64 %rd16040, %rd16062, %rd1587;
	// end inline asm
	// begin inline asm
	mul.lo.u64 %rd16043, %rd16062, %rd1587;
	// end inline asm
	// begin inline asm
	mul.hi.u64 %rd16046, %rd16062, %rd1586;
	// end inline asm
	// begin inline asm
	mul.lo.u64 %rd16049, %rd16062, %rd1586;
	// end inline asm
	add.s64 	%rd16191, %rd16049, %rd16040;
	// begin inline asm
	mul.hi.u64 %rd16052, %rd16062, %rd1585;
	// end inline asm
	// begin inline asm
	mul.lo.u64 %rd16055, %rd16062, %rd1585;
	// end inline asm
	add.s64 	%rd16192, %rd16055, %rd16046;
	// begin inline asm
	mul.hi.u64 %rd16058, %rd16062, %rd1584;
	// end inline asm
	// begin inline asm
	mul.lo.u64 %rd16061, %rd16062, %rd1584;
	// end inline asm
	add.s64 	%rd16193, %rd16061, %rd16052;
	// begin inline asm
	mul.hi.u64 %rd16064, %rd16086, %rd1587;
	// end inline asm
	// begin inline asm
	mul.lo.u64 %rd16067, %rd16086, %rd1587;
	// end inline asm
	add.s64 	%rd16194, %rd16067, %rd16191;
	setp.lt.u64 	%p2204, %rd16194, %rd16067;
	selp.u64 	%rd16195, 1, 0, %p2204;
	add.s64 	%rd16196, %rd16064, %rd16195;
	// begin inline asm
	mul.hi.u64 %rd16070, %rd16086, %rd1586;
	// end inline asm
	// begin inline asm
	mul.lo.u64 %rd16073, %rd16086, %rd1586;
	// end inline asm
	add.s64 	%rd16197, %rd16073, %rd16196;
	add.s64 	%rd16198, %rd16197, %rd16192;
	setp.lt.u64 	%p2205, %rd16198, %rd16197;
	selp.u64 	%rd16199, 1, 0, %p2205;
	add.s64 	%rd16200, %rd16070, %rd16199;
	// begin inline asm
	mul.hi.u64 %rd16076, %rd16086, %rd1585;
	// end inline asm
	// begin inline asm
	mul.lo.u64 %rd16079, %rd16086, %rd1585;
	// end inline asm
	add.s64 	%rd16201, %rd16079, %rd16200;
	add.s64 	%rd16202, %rd16201, %rd16193;
	setp.lt.u64 	%p2206, %rd16202, %rd16201;
	selp.u64 	%rd16203, 1, 0, %p2206;
	add.s64 	%rd16204, %rd16076, %rd16203;
	// begin inline asm
	mul.hi.u64 %rd16082, %rd16086, %rd1584;
	// end inline asm
	// begin inline asm
	mul.lo.u64 %rd16085, %rd16086, %rd1584;
	// end inline asm
	add.s64 	%rd16205, %rd16085, %rd16204;
	add.s64 	%rd16206, %rd16205, %rd16058;
	setp.lt.u64 	%p2207, %rd16206, %rd16205;
	selp.u64 	%rd16207, 1, 0, %p2207;
	add.s64 	%rd16208, %rd16082, %rd16207;
	// begin inline asm
	mul.hi.u64 %rd16088, %rd16110, %rd1587;
	// end inline asm
	// begin inline asm
	mul.lo.u64 %rd16091, %rd16110, %rd1587;
	// end inline asm
	add.s64 	%rd16209, %rd16091, %rd16198;
	setp.lt.u64 	%p2208, %rd16209, %rd16091;
	selp.u64 	%rd16210, 1, 0, %p2208;
	add.s64 	%rd16211, %rd16088, %rd16210;
	// begin inline asm
	mul.hi.u64 %rd16094, %rd16110, %rd1586;
	// end inline asm
	// begin inline asm
	mul.lo.u64 %rd16097, %rd16110, %rd1586;
	// end inline asm
	add.s64 	%rd16212, %rd16097, %rd16211;
	add.s64 	%rd16213, %rd16212, %rd16202;
	setp.lt.u64 	%p2209, %rd16213, %rd16212;
	selp.u64 	%rd16214, 1, 0, %p2209;
	add.s64 	%rd16215, %rd16094, %rd16214;
	// begin inline asm
	mul.hi.u64 %rd16100, %rd16110, %rd1585;
	// end inline asm
	// begin inline asm
	mul.lo.u64 %rd16103, %rd16110, %rd1585;
	// end inline asm
	add.s64 	%rd16216, %rd16103, %rd16215;
	add.s64 	%rd16217, %rd16216, %rd16206;
	setp.lt.u64 	%p2210, %rd16217, %rd16216;
	selp.u64 	%rd16218, 1, 0, %p2210;
	add.s64 	%rd16219, %rd16100, %rd16218;
	// begin inline asm
	mul.hi.u64 %rd16106, %rd16110, %rd1584;
	// end inline asm
	// begin inline asm
	mul.lo.u64 %rd16109, %rd16110, %rd1584;
	// end inline asm
	add.s64 	%rd16220, %rd16109, %rd16219;
	add.s64 	%rd16221, %rd16220, %rd16208;
	setp.lt.u64 	%p2211, %rd16221, %rd16220;
	selp.u64 	%rd16222, 1, 0, %p2211;
	add.s64 	%rd16223, %rd16106, %rd16222;
	// begin inline asm
	mul.hi.u64 %rd16112, %rd16134, %rd1587;
	// end inline asm
	// begin inline asm
	mul.lo.u64 %rd16115, %rd16134, %rd1587;
	// end inline asm
	add.s64 	%rd16224, %rd16115, %rd16213;
	setp.lt.u64 	%p2212, %rd16224, %rd16115;
	selp.u64 	%rd16225, 1, 0, %p2212;
	add.s64 	%rd16226, %rd16112, %rd16225;
	// begin inline asm
	mul.hi.u64 %rd16118, %rd16134, %rd1586;
	// end inline asm
	// begin inline asm
	mul.lo.u64 %rd16121, %rd16134, %rd1586;
	// end inline asm
	add.s64 	%rd16227, %rd16121, %rd16226;
	add.s64 	%rd29699, %rd16227, %rd16217;
	setp.lt.u64 	%p2213, %rd29699, %rd16227;
	selp.u64 	%rd16228, 1, 0, %p2213;
	add.s64 	%rd16229, %rd16118, %rd16228;
	// begin inline asm
	mul.hi.u64 %rd16124, %rd16134, %rd1585;
	// end inline asm
	// begin inline asm
	mul.lo.u64 %rd16127, %rd16134, %rd1585;
	// end inline asm
	add.s64 	%rd16230, %rd16127, %rd16229;
	add.s64 	%rd29698, %rd16230, %rd16221;
	setp.lt.u64 	%p2214, %rd29698, %rd16230;
	selp.u64 	%rd16231, 1, 0, %p2214;
	add.s64 	%rd16232, %rd16124, %rd16231;
	// begin inline asm
	mul.hi.u64 %rd16130, %rd16134, %rd1584;
	// end inline asm
	// begin inline asm
	mul.lo.u64 %rd16133, %rd16134, %rd1584;
	// end inline asm
	add.s64 	%rd16233, %rd16133, %rd16232;
	add.s64 	%rd29697, %rd16233, %rd16223;
	setp.lt.u64 	%p2215, %rd29697, %rd16233;
	selp.u64 	%rd16234, 1, 0, %p2215;
	add.s64 	%rd29696, %rd16130, %rd16234;
	mul.lo.s64 	%rd16158, %rd1549, %rd16043;
	// begin inline asm
	mul.hi.u64 %rd16136, %rd16158, %rd29505;
	// end inline asm
	// begin inline asm
	mul.lo.u64 %rd16139, %rd16158, %rd29505;
	// end inline asm
	not.b64 	%rd16235, %rd16043;
	setp.gt.u64 	%p2216, %rd16139, %rd16235;
	selp.u64 	%rd16236, 1, 0, %p2216;
	add.s64 	%rd16237, %rd16136, %rd16236;
	// begin inline asm
	mul.hi.u64 %rd16142, %rd16158, %rd29504;
	// end inline asm
	// begin inline asm
	mul.lo.u64 %rd16145, %rd16158, %rd29504;
	// end inline asm
	add.s64 	%rd16238, %rd16145, %rd16237;
	add.s64 	%rd1812, %rd16238, %rd16194;
	setp.lt.u64 	%p2217, %rd1812, %rd16238;
	selp.u64 	%rd16239, 1, 0, %p2217;
	add.s64 	%rd16240, %rd16142, %rd16239;
	// begin inline asm
	mul.hi.u64 %rd16148, %rd16158, %rd29503;
	// end inline asm
	// begin inline asm
	mul.lo.u64 %rd16151, %rd16158, %rd29503;
	// end inline asm
	add.s64 	%rd16241, %rd16151, %rd16240;
	add.s64 	%rd1813, %rd16241, %rd16209;
	setp.lt.u64 	%p2218, %rd1813, %rd16241;
	selp.u64 	%rd16242, 1, 0, %p2218;
	add.s64 	%rd16243, %rd16148, %rd16242;
	// begin inline asm
	mul.hi.u64 %rd16154, %rd16158, %rd29502;
	// end inline asm
	// begin inline asm
	mul.lo.u64 %rd16157, %rd16158, %rd29502;
	// end inline asm
	add.s64 	%rd16244, %rd16157, %rd16243;
	add.s64 	%rd1814, %rd16244, %rd16224;
	setp.lt.u64 	%p2219, %rd1814, %rd16244;
	selp.u64 	%rd16245, 1, 0, %p2219;
	add.s64 	%rd1815, %rd16154, %rd16245;
	setp.eq.s64 	%p2220, %rd1815, 0;
	@%p2220 bra 	$L__BB3_385;
	add.s64 	%rd1816, %rd29699, %rd1815;
	setp.ge.u64 	%p2221, %rd1816, %rd29699;
	mov.u64 	%rd29699, %rd1816;
	@%p2221 bra 	$L__BB3_385;
	add.s64 	%rd29698, %rd29698, 1;
	setp.ne.s64 	%p2222, %rd29698, 0;
	mov.u64 	%rd29699, %rd1816;
	@%p2222 bra 	$L__BB3_385;
	add.s64 	%rd29697, %rd29697, 1;
	setp.eq.s64 	%p2223, %rd29697, 0;
	selp.u64 	%rd16247, 1, 0, %p2223;
	add.s64 	%rd29696, %rd29696, %rd16247;
	mov.b64 	%rd29698, 0;
	mov.u64 	%rd29699, %rd1816;
$L__BB3_385:
	mul.lo.s64 	%rd16270, %rd1549, %rd1812;
	// begin inline asm
	mul.hi.u64 %rd16248, %rd16270, %rd29505;
	// end inline asm
	// begin inline asm
	mul.lo.u64 %rd16251, %rd16270, %rd29505;
	// end inline asm
	not.b64 	%rd16272, %rd1812;
	setp.gt.u64 	%p2224, %rd16251, %rd16272;
	selp.u64 	%rd16273, 1, 0, %p2224;
	add.s64 	%rd16274, %rd16248, %rd16273;
	// begin inline asm
	mul.hi.u64 %rd16254, %rd16270, %rd29504;
	// end inline asm
	// begin inline asm
	mul.lo.u64 %rd16257, %rd16270, %rd29504;
	// end inline asm
	add.s64 	%rd16275, %rd16257, %rd16274;
	add.s64 	%rd1824, %rd16275, %rd1813;
	setp.lt.u64 	%p2225, %rd1824, %rd16275;
	selp.u64 	%rd16276, 1, 0, %p2225;
	add.s64 	%rd16277, %rd16254, %rd16276;
	// begin inline asm
	mul.hi.u64 %rd16260, %rd16270, %rd29503;
	// end inline asm
	// begin inline asm
	mul.lo.u64 %rd16263, %rd16270, %rd29503;
	// end inline asm
	add.s64 	%rd16278, %rd16263, %rd16277;
	add.s64 	%rd1825, %rd16278, %rd1814;
	setp.lt.u64 	%p2226, %rd1825, %rd16278;
	selp.u64 	%rd16279, 1, 0, %p2226;
	add.s64 	%rd16280, %rd16260, %rd16279;
	// begin inline asm
	mul.hi.u64 %rd16266, %rd16270, %rd29502;
	// end inline asm
	// begin inline asm
	mul.lo.u64 %rd16269, %rd16270, %rd29502;
	// end inline asm
	add.s64 	%rd16281, %rd16269, %rd16280;
	add.s64 	%rd1826, %rd16281, %rd29699;
	setp.lt.u64 	%p2227, %rd1826, %rd16281;
	selp.u64 	%rd16282, 1, 0, %p2227;
	add.s64 	%rd1827, %rd16266, %rd16282;
	setp.eq.s64 	%p2228, %rd1827, 0;
	@%p2228 bra 	$L__BB3_388;
	add.s64 	%rd1828, %rd29698, %rd1827;
	setp.ge.u64 	%p2229, %rd1828, %rd29698;
	mov.u64 	%rd29698, %rd1828;
	@%p2229 bra 	$L__BB3_388;
	add.s64 	%rd29697, %rd29697, 1;
	setp.eq.s64 	%p2230, %rd29697, 0;
	selp.u64 	%rd16283, 1, 0, %p2230;
	add.s64 	%rd29696, %rd29696, %rd16283;
$L__BB3_388:
	mul.lo.s64 	%rd16306, %rd1549, %rd1824;
	// begin inline asm
	mul.hi.u64 %rd16284, %rd16306, %rd29505;
	// end inline asm
	// begin inline asm
	mul.lo.u64 %rd16287, %rd16306, %rd29505;
	// end inline asm
	not.b64 	%rd16308, %rd1824;
	setp.gt.u64 	%p2231, %rd16287, %rd16308;
	selp.u64 	%rd16309, 1, 0, %p2231;
	add.s64 	%rd16310, %rd16284, %rd16309;
	// begin inline asm
	mul.hi.u64 %rd16290, %rd16306, %rd29504;
	// end inline asm
	// begin inline asm
	mul.lo.u64 %rd16293, %rd16306, %rd29504;
	// end inline asm
	add.s64 	%rd16311, %rd16293, %rd16310;
	add.s64 	%rd1834, %rd16311, %rd1825;
	setp.lt.u64 	%p2232, %rd1834, %rd16311;
	selp.u64 	%rd16312, 1, 0, %p2232;
	add.s64 	%rd16313, %rd16290, %rd16312;
	// begin inline asm
	mul.hi.u64 %rd16296, %rd16306, %rd29503;
	// end inline asm
	// begin inline asm
	mul.lo.u64 %rd16299, %rd16306, %rd29503;
	// end inline asm
	add.s64 	%rd16314, %rd16299, %rd16313;
	add.s64 	%rd1835, %rd16314, %rd1826;
	setp.lt.u64 	%p2233, %rd1835, %rd16314;
	selp.u64 	%rd16315, 1, 0, %p2233;
	add.s64 	%rd16316, %rd16296, %rd16315;
	// begin inline asm
	mul.hi.u64 %rd16302, %rd16306, %rd29502;
	// end inline asm
	// begin inline asm
	mul.lo.u64 %rd16305, %rd16306, %rd29502;
	// end inline asm
	add.s64 	%rd16317, %rd16305, %rd16316;
	add.s64 	%rd1836, %rd16317, %rd29698;
	setp.lt.u64 	%p2234, %rd1836, %rd16317;
	selp.u64 	%rd16318, 1, 0, %p2234;
	add.s64 	%rd1837, %rd16302, %rd16318;
	setp.eq.s64 	%p2235, %rd1837, 0;
	@%p2235 bra 	$L__BB3_390;
	add.s64 	%rd1838, %rd29697, %rd1837;
	setp.lt.u64 	%p2236, %rd1838, %rd29697;
	selp.u64 	%rd16319, 1, 0, %p2236;
	add.s64 	%rd29696, %rd29696, %rd16319;
	mov.u64 	%rd29697, %rd1838;
$L__BB3_390:
	setp.lt.u64 	%p2237, %rd1698, %rd29505;
	selp.u64 	%rd16344, 1, 0, %p2237;
	selp.s64 	%rd16345, -1, 0, %p2237;
	add.s64 	%rd16346, %rd1699, %rd16345;
	setp.lt.u64 	%p2238, %rd16346, %rd29504;
	selp.u64 	%rd16347, 1, 0, %p2238;
	setp.lt.u64 	%p2239, %rd1699, %rd16344;
	selp.u64 	%rd16348, 1, 0, %p2239;
	add.s64 	%rd16349, %rd16347, %rd16348;
	sub.s64 	%rd16350, %rd1700, %rd16349;
	setp.lt.u64 	%p2240, %rd16350, %rd29503;
	selp.u64 	%rd16351, 1, 0, %p2240;
	setp.lt.u64 	%p2241, %rd1700, %rd16349;
	selp.u64 	%rd16352, 1, 0, %p2241;
	add.s64 	%rd16353, %rd16351, %rd16352;
	sub.s64 	%rd16354, %rd1701, %rd16353;
	setp.ge.u64 	%p2242, %rd16354, %rd29502;
	setp.ge.u64 	%p2243, %rd1701, %rd16353;
	and.pred  	%p2244, %p2243, %p2242;
	sub.s64 	%rd16355, %rd16354, %rd29502;
	selp.b64 	%rd16356, %rd16355, %rd1701, %p2244;
	sub.s64 	%rd16357, %rd16350, %rd29503;
	selp.b64 	%rd16358, %rd16357, %rd1700, %p2244;
	sub.s64 	%rd16359, %rd16346, %rd29504;
	selp.b64 	%rd16360, %rd16359, %rd1699, %p2244;
	selp.b64 	%rd16361, %rd29505, 0, %p2244;
	sub.s64 	%rd16362, %rd1698, %rd16361;
	mul.lo.s64 	%rd16342, %rd1549, %rd1834;
	// begin inline asm
	mul.hi.u64 %rd16320, %rd16342, %rd29505;
	// end inline asm
	// begin inline asm
	mul.lo.u64 %rd16323, %rd16342, %rd29505;
	// end inline asm
	not.b64 	%rd16363, %rd1834;
	setp.gt.u64 	%p2245, %rd16323, %rd16363;
	selp.u64 	%rd16364, 1, 0, %p2245;
	add.s64 	%rd16365, %rd16320, %rd16364;
	// begin inline asm
	mul.hi.u64 %rd16326, %rd16342, %rd29504;
	// end inline asm
	// begin inline asm
	mul.lo.u64 %rd16329, %rd16342, %rd29504;
	// end inline asm
	add.s64 	%rd16366, %rd16329, %rd16365;
	add.s64 	%rd1842, %rd16366, %rd1835;
	setp.lt.u64 	%p2246, %rd1842, %rd16366;
	selp.u64 	%rd16367, 1, 0, %p2246;
	add.s64 	%rd16368, %rd16326, %rd16367;
	// begin inline asm
	mul.hi.u64 %rd16332, %rd16342, %rd29503;
	// end inline asm
	// begin inline asm
	mul.lo.u64 %rd16335, %rd16342, %rd29503;
	// end inline asm
	add.s64 	%rd16369, %rd16335, %rd16368;
	add.s64 	%rd1843, %rd16369, %rd1836;
	setp.lt.u64 	%p2247, %rd1843, %rd16369;
	selp.u64 	%rd16370, 1, 0, %p2247;
	add.s64 	%rd16371, %rd16332, %rd16370;
	// begin inline asm
	mul.hi.u64 %rd16338, %rd16342, %rd29502;
	// end inline asm
	// begin inline asm
	mul.lo.u64 %rd16341, %rd16342, %rd29502;
	// end inline asm
	add.s64 	%rd16372, %rd16341, %rd16371;
	add.s64 	%rd1844, %rd16372, %rd29697;
	setp.lt.u64 	%p2248, %rd1844, %rd16372;
	selp.u64 	%rd16373, 1, 0, %p2248;
	add.s64 	%rd16374, %rd16338, %rd16373;
	add.s64 	%rd1845, %rd29696, %rd16374;
	sub.s64 	%rd29708, %rd16362, %rd1663;
	setp.lt.u64 	%p2249, %rd16362, %rd1663;
	selp.u64 	%rd16375, 1, 0, %p2249;
	selp.s64 	%rd16376, -1, 0, %p2249;
	add.s64 	%rd16377, %rd16360, %rd16376;
	setp.lt.u64 	%p2250, %rd16360, %rd16375;
	selp.u64 	%rd16378, 1, 0, %p2250;
	sub.s64 	%rd29707, %rd16377, %rd1662;
	setp.lt.u64 	%p2251, %rd16377, %rd1662;
	selp.u64 	%rd16379, 1, 0, %p2251;
	add.s64 	%rd16380, %rd16379, %rd16378;
	sub.s64 	%rd16381, %rd16358, %rd16380;
	setp.lt.u64 	%p2252, %rd16358, %rd16380;
	selp.u64 	%rd16382, 1, 0, %p2252;
	sub.s64 	%rd29706, %rd16381, %rd1661;
	setp.lt.u64 	%p2253, %rd16381, %rd1661;
	selp.u64 	%rd16383, 1, 0, %p2253;
	add.s64 	%rd16384, %rd16383, %rd16382;
	sub.s64 	%rd16385, %rd16356, %rd16384;
	setp.ge.u64 	%p2254, %rd16356, %rd16384;
	sub.s64 	%rd29705, %rd16385, %rd1660;
	setp.ge.u64 	%p2255, %rd16385, %rd1660;
	and.pred  	%p2256, %p2254, %p2255;
	@%p2256 bra 	$L__BB3_392;
	add.s64 	%rd29708, %rd29505, %rd29708;
	setp.lt.u64 	%p2257, %rd29708, %rd29505;
	selp.u64 	%rd16386, 1, 0, %p2257;
	add.s64 	%rd16387, %rd29707, %rd16386;
	setp.lt.u64 	%p2258, %rd16387, %rd29707;
	selp.u64 	%rd16388, 1, 0, %p2258;
	add.s64 	%rd29707, %rd16387, %rd29504;
	setp.lt.u64 	%p2259, %rd29707, %rd16387;
	selp.u64 	%rd16389, 1, 0, %p2259;
	add.s64 	%rd16390, %rd29706, %rd16388;
	add.s64 	%rd16391, %rd16390, %rd16389;
	setp.lt.u64 	%p2260, %rd16391, %rd29706;
	selp.u64 	%rd16392, 1, 0, %p2260;
	add.s64 	%rd29706, %rd16391, %rd29503;
	setp.lt.u64 	%p2261, %rd29706, %rd16391;
	selp.u64 	%rd16393, 1, 0, %p2261;
	add.s64 	%rd16394, %rd29502, %rd29705;
	add.s64 	%rd16395, %rd16394, %rd16392;
	add.s64 	%rd29705, %rd16395, %rd16393;
$L__BB3_392:
	setp.lt.u64 	%p2262, %rd1842, %rd29505;
	selp.u64 	%rd16396, 1, 0, %p2262;
	selp.s64 	%rd16397, -1, 0, %p2262;
	add.s64 	%rd16398, %rd1843, %rd16397;
	setp.lt.u64 	%p2263, %rd16398, %rd29504;
	selp.u64 	%rd16399, 1, 0, %p2263;
	setp.lt.u64 	%p2264, %rd1843, %rd16396;
	selp.u64 	%rd16400, 1, 0, %p2264;
	add.s64 	%rd16401, %rd16399, %rd16400;
	sub.s64 	%rd16402, %rd1844, %rd16401;
	setp.lt.u64 	%p2265, %rd16402, %rd29503;
	selp.u64 	%rd16403, 1, 0, %p2265;
	setp.lt.u64 	%p2266, %rd1844, %rd16401;
	selp.u64 	%rd16404, 1, 0, %p2266;
	add.s64 	%rd16405, %rd16403, %rd16404;
	sub.s64 	%rd16406, %rd1845, %rd16405;
	setp.ge.u64 	%p2267, %rd16406, %rd29502;
	setp.ge.u64 	%p2268, %rd1845, %rd16405;
	and.pred  	%p2269, %p2268, %p2267;
	sub.s64 	%rd16407, %rd16406, %rd29502;
	selp.b64 	%rd16408, %rd16407, %rd1845, %p2269;
	sub.s64 	%rd16409, %rd16402, %rd29503;
	selp.b64 	%rd16410, %rd16409, %rd1844, %p2269;
	sub.s64 	%rd16411, %rd16398, %rd29504;
	selp.b64 	%rd16412, %rd16411, %rd1843, %p2269;
	selp.b64 	%rd16413, %rd29505, 0, %p2269;
	sub.s64 	%rd16414, %rd1842, %rd16413;
	sub.s64 	%rd29712, %rd16414, %rd1773;
	setp.lt.u64 	%p2270, %rd16414, %rd1773;
	selp.u64 	%rd16415, 1, 0, %p2270;
	selp.s64 	%rd16416, -1, 0, %p2270;
	add.s64 	%rd16417, %rd16412, %rd16416;
	setp.lt.u64 	%p2271, %rd16412, %rd16415;
	selp.u64 	%rd16418, 1, 0, %p2271;
	sub.s64 	%rd29711, %rd16417, %rd1772;
	setp.lt.u64 	%p2272, %rd16417, %rd1772;
	selp.u64 	%rd16419, 1, 0, %p2272;
	add.s64 	%rd16420, %rd16419, %rd16418;
	sub.s64 	%rd16421, %rd16410, %rd16420;
	setp.lt.u64 	%p2273, %rd16410, %rd16420;
	selp.u64 	%rd16422, 1, 0, %p2273;
	sub.s64 	%rd29710, %rd16421, %rd1771;
	setp.lt.u64 	%p2274, %rd16421, %rd1771;
	selp.u64 	%rd16423, 1, 0, %p2274;
	add.s64 	%rd16424, %rd16423, %rd16422;
	sub.s64 	%rd16425, %rd16408, %rd16424;
	setp.ge.u64 	%p2275, %rd16408, %rd16424;
	sub.s64 	%rd29709, %rd16425, %rd1770;
	setp.ge.u64 	%p2276, %rd16425, %rd1770;
	and.pred  	%p2277, %p2275, %p2276;
	@%p2277 bra 	$L__BB3_394;
	add.s64 	%rd29712, %rd29505, %rd29712;
	setp.lt.u64 	%p2278, %rd29712, %rd29505;
	selp.u64 	%rd16426, 1, 0, %p2278;
	add.s64 	%rd16427, %rd29711, %rd16426;
	setp.lt.u64 	%p2279, %rd16427, %rd29711;
	selp.u64 	%rd16428, 1, 0, %p2279;
	add.s64 	%rd29711, %rd16427, %rd29504;
	setp.lt.u64 	%p2280, %rd29711, %rd16427;
	selp.u64 	%rd16429, 1, 0, %p2280;
	add.s64 	%rd16430, %rd29710, %rd16428;
	add.s64 	%rd16431, %rd16430, %rd16429;
	setp.lt.u64 	%p2281, %rd16431, %rd29710;
	selp.u64 	%rd16432, 1, 0, %p2281;
	add.s64 	%rd29710, %rd16431, %rd29503;
	setp.lt.u64 	%p2282, %rd29710, %rd16431;
	selp.u64 	%rd16433, 1, 0, %p2282;
	add.s64 	%rd16434, %rd29502, %rd29709;
	add.s64 	%rd16435, %rd16434, %rd16432;
	add.s64 	%rd29709, %rd16435, %rd16433;
$L__BB3_394:
	or.b64  	%rd16436, %rd29712, %rd29711;
	or.b64  	%rd16437, %rd16436, %rd29710;
	or.b64  	%rd16438, %rd16437, %rd29708;
	or.b64  	%rd16439, %rd16438, %rd29707;
	or.b64  	%rd16440, %rd16439, %rd29706;
	or.b64  	%rd16441, %rd16440, %rd29705;
	or.b64  	%rd16442, %rd16441, %rd29709;
	setp.ne.s64 	%p2283, %rd16442, 0;
	@%p2283 bra 	$L__BB3_469;
	// begin inline asm
	mul.hi.u64 %rd19000, %rd21, %rd21;
	// end inline asm
	// begin inline asm
	mul.lo.u64 %rd19003, %rd21, %rd21;
	// end inline asm
	// begin inline asm
	mul.hi.u64 %rd19006, %rd21, %rd20;
	// end inline asm
	// begin inline asm
	mul.lo.u64 %rd19009, %rd21, %rd20;
	// end inline asm
	add.s64 	%rd19120, %rd19009, %rd19000;
	// begin inline asm
	mul.hi.u64 %rd19012, %rd21, %rd19;
	// end inline asm
	// begin inline asm
	mul.lo.u64 %rd19015, %rd21, %rd19;
	// end inline asm
	add.s64 	%rd19121, %rd19015, %rd19006;
	// begin inline asm
	mul.hi.u64 %rd19018, %rd21, %rd18;
	// end inline asm
	// begin inline asm
	mul.lo.u64 %rd19021, %rd21, %rd18;
	// end inline asm
	add.s64 	%rd19122, %rd19021, %rd19012;
	// begin inline asm
	mul.hi.u64 %rd19024, %rd20, %rd21;
	// end inline asm
	// begin inline asm
	mul.lo.u64 %rd19027, %rd20, %rd21;
	// end inline asm
	add.s64 	%rd19123, %rd19027, %rd19120;
	setp.lt.u64 	%p2713, %rd19123, %rd19027;
	selp.u64 	%rd19124, 1, 0, %p2713;
	add.s64 	%rd19125, %rd19024, %rd19124;
	// begin inline asm
	mul.hi.u64 %rd19030, %rd20, %rd20;
	// end inline asm
	// begin inline asm
	mul.lo.u64 %rd19033, %rd20, %rd20;
	// end inline asm
	add.s64 	%rd19126, %rd19033, %rd19125;
	add.s64 	%rd19127, %rd19126, %rd19121;
	setp.lt.u64 	%p2714, %rd19127, %rd19126;
	selp.u64 	%rd19128, 1, 0, %p2714;
	add.s64 	%rd19129, %rd19030, %rd19128;
	// begin inline asm
	mul.hi.u64 %rd19036, %rd20, %rd19;
	// end inline asm
	// begin inline asm
	mul.lo.u64 %rd19039, %rd20, %rd19;
	// end inline asm
	add.s64 	%rd19130, %rd19039, %rd19129;
	add.s64 	%rd19131, %rd19130, %rd19122;
	setp.lt.u64 	%p2715, %rd19131, %rd19130;
	selp.u64 	%rd19132, 1, 0, %p2715;
	add.s64 	%rd19133, %rd19036, %rd19132;
	// begin inline asm
	mul.hi.u64 %rd19042, %rd20, %rd18;
	// end inline asm
	// begin inline asm
	mul.lo.u64 %rd19045, %rd20, %rd18;
	// end inline asm
	add.s64 	%rd19134, %rd19045, %rd19133;
	add.s64 	%rd19135, %rd19134, %rd19018;
	setp.lt.u64 	%p2716, %rd19135, %rd19134;
	selp.u64 	%rd19136, 1, 0, %p2716;
	add.s64 	%rd19137, %rd19042, %rd19136;
	// begin inline asm
	mul.hi.u64 %rd19048, %rd19, %rd21;
	// end inline asm
	// begin inline asm
	mul.lo.u64 %rd19051, %rd19, %rd21;
	// end inline asm
	add.s64 	%rd19138, %rd19051, %rd19127;
	setp.lt.u64 	%p2717, %rd19138, %rd19051;
	selp.u64 	%rd19139, 1, 0, %p2717;
	add.s64 	%rd19140, %rd19048, %rd19139;
	// begin inline asm
	mul.hi.u64 %rd19054, %rd19, %rd20;
	// end inline asm
	// begin inline asm
	mul.lo.u64 %rd19057, %rd19, %rd20;
	// end inline asm
	add.s64 	%rd19141, %rd19057, %rd19140;
	add.s64 	%rd19142, %rd19141, %rd19131;
	setp.lt.u64 	%p2718, %rd19142, %rd19141;
	selp.u64 	%rd19143, 1, 0, %p2718;
	add.s64 	%rd19144, %rd19054, %rd19143;
	// begin inline asm
	mul.hi.u64 %rd19060, %rd19, %rd19;
	// end inline asm
	// begin inline asm
	mul.lo.u64 %rd19063, %rd19, %rd19;
	// end inline asm
	add.s64 	%rd19145, %rd19063, %rd19144;
	add.s64 	%rd19146, %rd19145, %rd19135;
	setp.lt.u64 	%p2719, %rd19146, %rd19145;
	selp.u64 	%rd19147, 1, 0, %p2719;
	add.s64 	%rd19148, %rd19060, %rd19147;
	// begin inline asm
	mul.hi.u64 %rd19066, %rd19, %rd18;
	// end inline asm
	// begin inline asm
	mul.lo.u64 %rd19069, %rd19, %rd18;
	// end inline asm
	add.s64 	%rd19149, %rd19069, %rd19148;
	add.s64 	%rd19150, %rd19149, %rd19137;
	setp.lt.u64 	%p2720, %rd19150, %rd19149;
	selp.u64 	%rd19151, 1, 0, %p2720;
	add.s64 	%rd19152, %rd19066, %rd19151;
	// begin inline asm
	mul.hi.u64 %rd19072, %rd18, %rd21;
	// end inline asm
	// begin inline asm
	mul.lo.u64 %rd19075, %rd18, %rd21;
	// end inline asm
	add.s64 	%rd19153, %rd19075, %rd19142;
	setp.lt.u64 	%p2721, %rd19153, %rd19075;
	selp.u64 	%rd19154, 1, 0, %p2721;
	add.s64 	%rd19155, %rd19072, %rd19154;
	// begin inline asm
	mul.hi.u64 %rd19078, %rd18, %rd20;
	// end inline asm
	// begin inline asm
	mul.lo.u64 %rd19081, %rd18, %rd20;
	// end inline asm
	add.s64 	%rd19156, %rd19081, %rd19155;
	add.s64 	%rd29716, %rd19156, %rd19146;
	setp.lt.u64 	%p2722, %rd29716, %rd19156;
	selp.u64 	%rd19157, 1, 0, %p2722;
	add.s64 	%rd19158, %rd19078, %rd19157;
	// begin inline asm
	mul.hi.u64 %rd19084, %rd18, %rd19;
	// end inline asm
	// begin inline asm
	mul.lo.u64 %rd19087, %rd18, %rd19;
	// end inline asm
	add.s64 	%rd19159, %rd19087, %rd19158;
	add.s64 	%rd29715, %rd19159, %rd19150;
	setp.lt.u64 	%p2723, %rd29715, %rd19159;
	selp.u64 	%rd19160, 1, 0, %p2723;
	add.s64 	%rd19161, %rd19084, %rd19160;
	// begin inline asm
	mul.hi.u64 %rd19090, %rd18, %rd18;
	// end inline asm
	// begin inline asm
	mul.lo.u64 %rd19093, %rd18, %rd18;
	// end inline asm
	add.s64 	%rd19162, %rd19093, %rd19161;
	add.s64 	%rd29714, %rd19162, %rd19152;
	setp.lt.u64 	%p2724, %rd29714, %rd19162;
	selp.u64 	%rd19163, 1, 0, %p2724;
	add.s64 	%rd29713, %rd19090, %rd19163;
	mul.lo.s64 	%rd19118, %rd1549, %rd19003;
	// begin inline asm
	mul.hi.u64 %rd19096, %rd19118, %rd29505;
	// end inline asm
	// begin inline asm
	mul.lo.u64 %rd19099, %rd19118, %rd29505;
	// end inline asm
	not.b64 	%rd19164, %rd19003;
	setp.gt.u64 	%p2725, %rd19099, %rd19164;
	selp.u64 	%rd19165, 1, 0, %p2725;
	add.s64 	%rd19166, %rd19096, %rd19165;
	// begin inline asm
	mul.hi.u64 %rd19102, %rd19118, %rd29504;
	// end inline asm
	// begin inline asm
	mul.lo.u64 %rd19105, %rd19118, %rd29504;
	// end inline asm
	add.s64 	%rd19167, %rd19105, %rd19166;
	add.s64 	%rd1874, %rd19167, %rd19123;
	setp.lt.u64 	%p2726, %rd1874, %rd19167;
	selp.u64 	%rd19168, 1, 0, %p2726;
	add.s64 	%rd19169, %rd19102, %rd19168;
	// begin inline asm
	mul.hi.u64 %rd19108, %rd19118, %rd29503;
	// end inline asm
	// begin inline asm
	mul.lo.u64 %rd19111, %rd19118, %rd29503;
	// end inline asm
	add.s64 	%rd19170, %rd19111, %rd19169;
	add.s64 	%rd1875, %rd19170, %rd19138;
	setp.lt.u64 	%p2727, %rd1875, %rd19170;
	selp.u64 	%rd19171, 1, 0, %p2727;
	add.s64 	%rd19172, %rd19108, %rd19171;
	// begin inline asm
	mul.hi.u64 %rd19114, %rd19118, %rd29502;
	// end inline asm
	// begin inline asm
	mul.lo.u64 %rd19117, %rd19118, %rd29502;
	// end inline asm
	add.s64 	%rd19173, %rd19117, %rd19172;
	add.s64 	%rd1876, %rd19173, %rd19153;
	setp.lt.u64 	%p2728, %rd1876, %rd19173;
	selp.u64 	%rd19174, 1, 0, %p2728;
	add.s64 	%rd1877, %rd19114, %rd19174;
	setp.eq.s64 	%p2729, %rd1877, 0;
	@%p2729 bra 	$L__BB3_399;
	add.s64 	%rd1878, %rd29716, %rd1877;
	setp.ge.u64 	%p2730, %rd1878, %rd29716;
	mov.u64 	%rd29716, %rd1878;
	@%p2730 bra 	$L__BB3_399;
	add.s64 	%rd29715, %rd29715, 1;
	setp.ne.s64 	%p2731, %rd29715, 0;
	mov.u64 	%rd29716, %rd1878;
	@%p2731 bra 	$L__BB3_399;
	add.s64 	%rd29714, %rd29714, 1;
	setp.eq.s64 	%p2732, %rd29714, 0;
	selp.u64 	%rd19176, 1, 0, %p2732;
	add.s64 	%rd29713, %rd29713, %rd19176;
	mov.b64 	%rd29715, 0;
	mov.u64 	%rd29716, %rd1878;
$L__BB3_399:
	mul.lo.s64 	%rd19199, %rd1549, %rd1874;
	// begin inline asm
	mul.hi.u64 %rd19177, %rd19199, %rd29505;
	// end inline asm
	// begin inline asm
	mul.lo.u64 %rd19180, %rd19199, %rd29505;
	// end inline asm
	not.b64 	%rd19201, %rd1874;
	setp.gt.u64 	%p2733, %rd19180, %rd19201;
	selp.u64 	%rd19202, 1, 0, %p2733;
	add.s64 	%rd19203, %rd19177, %rd19202;
	// begin inline asm
	mul.hi.u64 %rd19183, %rd19199, %rd29504;
	// end inline asm
	// begin inline asm
	mul.lo.u64 %rd19186, %rd19199, %rd29504;
	// end inline asm
	add.s64 	%rd19204, %rd19186, %rd19203;
	add.s64 	%rd1886, %rd19204, %rd1875;
	setp.lt.u64 	%p2734, %rd1886, %rd19204;
	selp.u64 	%rd19205, 1, 0, %p2734;
	add.s64 	%rd19206, %rd19183, %rd19205;
	// begin inline asm
	mul.hi.u64 %rd19189, %rd19199, %rd29503;
	// end inline asm
	// begin inline asm
	mul.lo.u64 %rd19192, %rd19199, %rd29503;
	// end inline asm
	add.s64 	%rd19207, %rd19192, %rd19206;
	add.s64 	%rd1887, %rd19207, %rd1876;
	setp.lt.u64 	%p2735, %rd1887, %rd19207;
	selp.u64 	%rd19208, 1, 0, %p2735;
	add.s64 	%rd19209, %rd19189, %rd19208;
	// begin inline asm
	mul.hi.u64 %rd19195, %rd19199, %rd29502;
	// end inline asm
	// begin inline asm
	mul.lo.u64 %rd19198, %rd19199, %rd29502;
	// end inline asm
	add.s64 	%rd19210, %rd19198, %rd19209;
	add.s64 	%rd1888, %rd19210, %rd29716;
	setp.lt.u64 	%p2736, %rd1888, %rd19210;
	selp.u64 	%rd19211, 1, 0, %p2736;
	add.s64 	%rd1889, %rd19195, %rd19211;
	setp.eq.s64 	%p2737, %rd1889, 0;
	@%p2737 bra 	$L__BB3_402;
	add.s64 	%rd1890, %rd29715, %rd1889;
	setp.ge.u64 	%p2738, %rd1890, %rd29715;
	mov.u64 	%rd29715, %rd1890;
	@%p2738 bra 	$L__BB3_402;
	add.s64 	%rd29714, %rd29714, 1;
	setp.eq.s64 	%p2739, %rd29714, 0;
	selp.u64 	%rd19212, 1, 0, %p2739;
	add.s64 	%rd29713, %rd29713, %rd19212;
$L__BB3_402:
	mul.lo.s64 	%rd19235, %rd1549, %rd1886;
	// begin inline asm
	mul.hi.u64 %rd19213, %rd19235, %rd29505;
	// end inline asm
	// begin inline asm
	mul.lo.u64 %rd19216, %rd19235, %rd29505;
	// end inline asm
	not.b64 	%rd19237, %rd1886;
	setp.gt.u64 	%p2740, %rd19216, %rd19237;
	selp.u64 	%rd19238, 1, 0, %p2740;
	add.s64 	%rd19239, %rd19213, %rd19238;
	// begin inline asm
	mul.hi.u64 %rd19219, %rd19235, %rd29504;
	// end inline asm
	// begin inline asm
	mul.lo.u64 %rd19222, %rd19235, %rd29504;
	// end inline asm
	add.s64 	%rd19240, %rd19222, %rd19239;
	add.s64 	%rd1896, %rd19240, %rd1887;
	setp.lt.u64 	%p2741, %rd1896, %rd19240;
	selp.u64 	%rd19241, 1, 0, %p2741;
	add.s64 	%rd19242, %rd19219, %rd19241;
	// begin inline asm
	mul.hi.u64 %rd19225, %rd19235, %rd29503;
	// end inline asm
	// begin inline asm
	mul.lo.u64 %rd19228, %rd19235, %rd29503;
	// end inline asm
	add.s64 	%rd19243, %rd19228, %rd19242;
	add.s64 	%rd1897, %rd19243, %rd1888;
	setp.lt.u64 	%p2742, %rd1897, %rd19243;
	selp.u64 	%rd19244, 1, 0, %p2742;
	add.s64 	%rd19245, %rd19225, %rd19244;
	// begin inline asm
	mul.hi.u64 %rd19231, %rd19235, %rd29502;
	// end inline asm
	// begin inline asm
	mul.lo.u64 %rd19234, %rd19235, %rd29502;
	// end inline asm
	add.s64 	%rd19246, %rd19234, %rd19245;
	add.s64 	%rd1898, %rd19246, %rd29715;
	setp.lt.u64 	%p2743, %rd1898, %rd19246;
	selp.u64 	%rd19247, 1, 0, %p2743;
	add.s64 	%rd1899, %rd19231, %rd19247;
	setp.eq.s64 	%p2744, %rd1899, 0;
	@%p2744 bra 	$L__BB3_404;
	add.s64 	%rd1900, %rd29714, %rd1899;
	setp.lt.u64 	%p2745, %rd1900, %rd29714;
	selp.u64 	%rd19248, 1, 0, %p2745;
	add.s64 	%rd29713, %rd29713, %rd19248;
	mov.u64 	%rd29714, %rd1900;
$L__BB3_404:
	mul.lo.s64 	%rd19271, %rd1549, %rd1896;
	// begin inline asm
	mul.hi.u64 %rd19249, %rd19271, %rd29505;
	// end inline asm
	// begin inline asm
	mul.lo.u64 %rd19252, %rd19271, %rd29505;
	// end inline asm
	not.b64 	%rd19393, %rd1896;
	setp.gt.u64 	%p2746, %rd19252, %rd19393;
	selp.u64 	%rd19394, 1, 0, %p2746;
	add.s64 	%rd19395, %rd19249, %rd19394;
	// begin inline asm
	mul.hi.u64 %rd19255, %rd19271, %rd29504;
	// end inline asm
	// begin inline asm
	mul.lo.u64 %rd19258, %rd19271, %rd29504;
	// end inline asm
	add.s64 	%rd19396, %rd19258, %rd19395;
	add.s64 	%rd19397, %rd19396, %rd1897;
	setp.lt.u64 	%p2747, %rd19397, %rd19396;
	selp.u64 	%rd19398, 1, 0, %p2747;
	add.s64 	%rd19399, %rd19255, %rd19398;
	// begin inline asm
	mul.hi.u64 %rd19261, %rd19271, %rd29503;
	// end inline asm
	// begin inline asm
	mul.lo.u64 %rd19264, %rd19271, %rd29503;
	// end inline asm
	add.s64 	%rd19400, %rd19264, %rd19399;
	add.s64 	%rd19401, %rd19400, %rd1898;
	setp.lt.u64 	%p2748, %rd19401, %rd19400;
	selp.u64 	%rd19402, 1, 0, %p2748;
	add.s64 	%rd19403, %rd19261, %rd19402;
	// begin inline asm
	mul.hi.u64 %rd19267, %rd19271, %rd29502;
	// end inline asm
	// begin inline asm
	mul.lo.u64 %rd19270, %rd19271, %rd29502;
	// end inline asm
	add.s64 	%rd19404, %rd19270, %rd19403;
	add.s64 	%rd19405, %rd19404, %rd29714;
	setp.lt.u64 	%p2749, %rd19405, %rd19404;
	selp.u64 	%rd19406, 1, 0, %p2749;
	add.s64 	%rd19407, %rd19267, %rd19406;
	add.s64 	%rd19408, %rd29713, %rd19407;
	setp.lt.u64 	%p2750, %rd19397, %rd29505;
	selp.u64 	%rd19409, 1, 0, %p2750;
	selp.s64 	%rd19410, -1, 0, %p2750;
	add.s64 	%rd19411, %rd19401, %rd19410;
	setp.lt.u64 	%p2751, %rd19401, %rd19409;
	selp.u64 	%rd19412, 1, 0, %p2751;
	sub.s64 	%rd19413, %rd19411, %rd29504;
	setp.lt.u64 	%p2752, %rd19411, %rd29504;
	selp.u64 	%rd19414, 1, 0, %p2752;
	add.s64 	%rd19415, %rd19414, %rd19412;
	sub.s64 	%rd19416, %rd19405, %rd19415;
	setp.lt.u64 	%p2753, %rd19405, %rd19415;
	selp.u64 	%rd19417, 1, 0, %p2753;
	sub.s64 	%rd19418, %rd19416, %rd29503;
	setp.lt.u64 	%p2754, %rd19416, %rd29503;
	selp.u64 	%rd19419, 1, 0, %p2754;
	add.s64 	%rd19420, %rd19419, %rd19417;
	sub.s64 	%rd19421, %rd19408, %rd19420;
	setp.ge.u64 	%p2755, %rd19408, %rd19420;
	sub.s64 	%rd19422, %rd19421, %rd29502;
	setp.ge.u64 	%p2756, %rd19421, %rd29502;
	and.pred  	%p2757, %p2755, %p2756;
	selp.b64 	%rd19423, %rd29505, 0, %p2757;
	sub.s64 	%rd1904, %rd19397, %rd19423;
	selp.b64 	%rd1905, %rd19413, %rd19401, %p2757;
	selp.b64 	%rd1906, %rd19418, %rd19405, %p2757;
	selp.b64 	%rd1907, %rd19422, %rd19408, %p2757;
	// begin inline asm
	mul.hi.u64 %rd19273, %rd17, %rd17;
	// end inline asm
	// begin inline asm
	mul.lo.u64 %rd19276, %rd17, %rd17;
	// end inline asm
	// begin inline asm
	mul.hi.u64 %rd19279, %rd17, %rd16;
	// end inline asm
	// begin inline asm
	mul.lo.u64 %rd19282, %rd17, %rd16;
	// end inline asm
	add.s64 	%rd19424, %rd19282, %rd19273;
	// begin inline asm
	mul.hi.u64 %rd19285, %rd17, %rd15;
	// end inline asm
	// begin inline asm
	mul.lo.u64 %rd19288, %rd17, %rd15;
	// end inline asm
	add.s64 	%rd19425, %rd19288, %rd19279;
	// begin inline asm
	mul.hi.u64 %rd19291, %rd17, %rd14;
	// end inline asm
	// begin inline asm
	mul.lo.u64 %rd19294, %rd17, %rd14;
	// end inline asm
	add.s64 	%rd19426, %rd19294, %rd19285;
	// begin inline asm
	mul.hi.u64 %rd19297, %rd16, %rd17;
	// end inline asm
	// begin inline asm
	mul.lo.u64 %rd19300, %rd16, %rd17;
	// end inline asm
	add.s64 	%rd19427, %rd19300, %rd19424;
	setp.lt.u64 	%p2758, %rd19427, %rd19300;
	selp.u64 	%rd19428, 1, 0, %p2758;
	add.s64 	%rd19429, %rd19297, %rd19428;
	// begin inline asm
	mul.hi.u64 %rd19303, %rd16, %rd16;
	// end inline asm
	// begin inline asm
	mul.lo.u64 %rd19306, %rd16, %rd16;
	// end inline asm
	add.s64 	%rd19430, %rd19306, %rd19429;
	add.s64 	%rd19431, %rd19430, %rd19425;
	setp.lt.u64 	%p2759, %rd19431, %rd19430;
	selp.u64 	%rd19432, 1, 0, %p2759;
	add.s64 	%rd19433, %rd19303, %rd19432;
	// begin inline asm
	mul.hi.u64 %rd19309, %rd16, %rd15;
	// end inline asm
	// begin inline asm
	mul.lo.u64 %rd19312, %rd16, %rd15;
	// end inline asm
	add.s64 	%rd19434, %rd19312, %rd19433;
	add.s64 	%rd19435, %rd19434, %rd19426;
	setp.lt.u64 	%p2760, %rd19435, %rd19434;
	selp.u64 	%rd19436, 1, 0, %p2760;
	add.s64 	%rd19437, %rd19309, %rd19436;
	// begin inline asm
	mul.hi.u64 %rd19315, %rd16, %rd14;
	// end inline asm
	// begin inline asm
	mul.lo.u64 %rd19318, %rd16, %rd14;
	// end inline asm
	add.s64 	%rd19438, %rd19318, %rd19437;
	add.s64 	%rd19439, %rd19438, %rd19291;
	setp.lt.u64 	%p2761, %rd19439, %rd19438;
	selp.u64 	%rd19440, 1, 0, %p2761;
	add.s64 	%rd19441, %rd19315, %rd19440;
	// begin inline asm
	mul.hi.u64 %rd19321, %rd15, %rd17;
	// end inline asm
	// begin inline asm
	mul.lo.u64 %rd19324, %rd15, %rd17;
	// end inline asm
	add.s64 	%rd19442, %rd19324, %rd19431;
	setp.lt.u64 	%p2762, %rd19442, %rd19324;
	selp.u64 	%rd19443, 1, 0, %p2762;
	add.s64 	%rd19444, %rd19321, %rd19443;
	// begin inline asm
	mul.hi.u64 %rd19327, %rd15, %rd16;
	// end inline asm
	// begin inline asm
	mul.lo.u64 %rd19330, %rd15, %rd16;
	// end inline asm
	add.s64 	%rd19445, %rd19330, %rd19444;
	add.s64 	%rd19446, %rd19445, %rd19435;
	setp.lt.u64 	%p2763, %rd19446, %rd19445;
	selp.u64 	%rd19447, 1, 0, %p2763;
	add.s64 	%rd19448, %rd19327, %rd19447;
	// begin inline asm
	mul.hi.u64 %rd19333, %rd15, %rd15;
	// end inline asm
	// begin inline asm
	mul.lo.u64 %rd19336, %rd15, %rd15;
	// end inline asm
	add.s64 	%rd19449, %rd19336, %rd19448;
	add.s64 	%rd19450, %rd19449, %rd19439;
	setp.lt.u64 	%p2764, %rd19450, %rd19449;
	selp.u64 	%rd19451, 1, 0, %p2764;
	add.s64 	%rd19452, %rd19333, %rd19451;
	// begin inline asm
	mul.hi.u64 %rd19339, %rd15, %rd14;
	// end inline asm
	// begin inline asm
	mul.lo.u64 %rd19342, %rd15, %rd14;
	// end inline asm
	add.s64 	%rd19453, %rd19342, %rd19452;
	add.s64 	%rd19454, %rd19453, %rd19441;
	setp.lt.u64 	%p2765, %rd19454, %rd19453;
	selp.u64 	%rd19455, 1, 0, %p2765;
	add.s64 	%rd19456, %rd19339, %rd19455;
	// begin inline asm
	mul.hi.u64 %rd19345, %rd14, %rd17;
	// end inline asm
	// begin inline asm
	mul.lo.u64 %rd19348, %rd14, %rd17;
	// end inline asm
	add.s64 	%rd19457, %rd19348, %rd19446;
	setp.lt.u64 	%p2766, %rd19457, %rd19348;
	selp.u64 	%rd19458, 1, 0, %p2766;
	add.s64 	%rd19459, %rd19345, %rd19458;
	// begin inline asm
	mul.hi.u64 %rd19351, %rd14, %rd16;
	// end inline asm
	// begin inline asm
	mul.lo.u64 %rd19354, %rd14, %rd16;
	// end inline asm
	add.s64 	%rd19460, %rd19354, %rd19459;
	add.s64 	%rd29725, %rd19460, %rd19450;
	setp.lt.u64 	%p2767, %rd29725, %rd19460;
	selp.u64 	%rd19461, 1, 0, %p2767;
	add.s64 	%rd19462, %rd19351, %rd19461;
	// begin inline asm
	mul.hi.u64 %rd19357, %rd14, %rd15;
	// end inline asm
	// begin inline asm
	mul.lo.u64 %rd19360, %rd14, %rd15;
	// end inline asm
	add.s64 	%rd19463, %rd19360, %rd19462;
	add.s64 	%rd29724, %rd19463, %rd19454;
	setp.lt.u64 	%p2768, %rd29724, %rd19463;
	selp.u64 	%rd19464, 1, 0, %p2768;
	add.s64 	%rd19465, %rd19357, %rd19464;
	// begin inline asm
	mul.hi.u64 %rd19363, %rd14, %rd14;
	// end inline asm
	// begin inline asm
	mul.lo.u64 %rd19366, %rd14, %rd14;
	// end inline asm
	add.s64 	%rd19466, %rd19366, %rd19465;
	add.s64 	%rd29723, %rd19466, %rd19456;
	setp.lt.u64 	%p2769, %rd29723, %rd19466;
	selp.u64 	%rd19467, 1, 0, %p2769;
	add.s64 	%rd29722, %rd19363, %rd19467;
	mul.lo.s64 	%rd19391, %rd1549, %rd19276;
	// begin inline asm
	mul.hi.u64 %rd19369, %rd19391, %rd29505;
	// end inline asm
	// begin inline asm
	mul.lo.u64 %rd19372, %rd19391, %rd29505;
	// end inline asm
	not.b64 	%rd19468, %rd19276;
	setp.gt.u64 	%p2770, %rd19372, %rd19468;
	selp.u64 	%rd19469, 1, 0, %p2770;
	add.s64 	%rd19470, %rd19369, %rd19469;
	// begin inline asm
	mul.hi.u64 %rd19375, %rd19391, %rd29504;
	// end inline asm
	// begin inline asm
	mul.lo.u64 %rd19378, %rd19391, %rd29504;
	// end inline asm
	add.s64 	%rd19471, %rd19378, %rd19470;
	add.s64 	%rd1912, %rd19471, %rd19427;
	setp.lt.u64 	%p2771, %rd1912, %rd19471;
	selp.u64 	%rd19472, 1, 0, %p2771;
	add.s64 	%rd19473, %rd19375, %rd19472;
	// begin inline asm
	mul.hi.u64 %rd19381, %rd19391, %rd29503;
	// end inline asm
	// begin inline asm
	mul.lo.u64 %rd19384, %rd19391, %rd29503;
	// end inline asm
	add.s64 	%rd19474, %rd19384, %rd19473;
	add.s64 	%rd1913, %rd19474, %rd19442;
	setp.lt.u64 	%p2772, %rd1913, %rd19474;
	selp.u64 	%rd19475, 1, 0, %p2772;
	add.s64 	%rd19476, %rd19381, %rd19475;
	// begin inline asm
	mul.hi.u64 %rd19387, %rd19391, %rd29502;
	// end inline asm
	// begin inline asm
	mul.lo.u64 %rd19390, %rd19391, %rd29502;
	// end inline asm
	add.s64 	%rd19477, %rd19390, %rd19476;
	add.s64 	%rd1914, %rd19477, %rd19457;
	setp.lt.u64 	%p2773, %rd1914, %rd19477;
	selp.u64 	%rd19478, 1, 0, %p2773;
	add.s64 	%rd1915, %rd19387, %rd19478;
	setp.eq.s64 	%p2774, %rd1915, 0;
	@%p2774 bra 	$L__BB3_408;
	add.s64 	%rd1916, %rd29725, %rd1915;
	setp.ge.u64 	%p2775, %rd1916, %rd29725;
	mov.u64 	%rd29725, %rd1916;
	@%p2775 bra 	$L__BB3_408;
	add.s64 	%rd29724, %rd29724, 1;
	setp.ne.s64 	%p2776, %rd29724, 0;
	mov.u64 	%rd29725, %rd1916;
	@%p2776 bra 	$L__BB3_408;
	add.s64 	%rd29723, %rd29723, 1;
	setp.eq.s64 	%p2777, %rd29723, 0;
	selp.u64 	%rd19480, 1, 0, %p2777;
	add.s64 	%rd29722, %rd29722, %rd19480;
	mov.b64 	%rd29724, 0;
	mov.u64 	%rd29725, %rd1916;
$L__BB3_408:
	mul.lo.s64 	%rd19503, %rd1549, %rd1912;
	// begin inline asm
	mul.hi.u64 %rd19481, %rd19503, %rd29505;
	// end inline asm
	// begin inline asm
	mul.lo.u64 %rd19484, %rd19503, %rd29505;
	// end inline asm
	not.b64 	%rd19505, %rd1912;
	setp.gt.u64 	%p2778, %rd19484, %rd19505;
	selp.u64 	%rd19506, 1, 0, %p2778;
	add.s64 	%rd19507, %rd19481, %rd19506;
	// begin inline asm
	mul.hi.u64 %rd19487, %rd19503, %rd29504;
	// end inline asm
	// begin inline asm
	mul.lo.u64 %rd19490, %rd19503, %rd29504;
	// end inline asm
	add.s64 	%rd19508, %rd19490, %rd19507;
	add.s64 	%rd1924, %rd19508, %rd1913;
	setp.lt.u64 	%p2779, %rd1924, %rd19508;
	selp.u64 	%rd19509, 1, 0, %p2779;
	add.s64 	%rd19510, %rd19487, %rd19509;
	// begin inline asm
	mul.hi.u64 %rd19493, %rd19503, %rd29503;
	// end inline asm
	// begin inline asm
	mul.lo.u64 %rd19496, %rd19503, %rd29503;
	// end inline asm
	add.s64 	%rd19511, %rd19496, %rd19510;
	add.s64 	%rd1925, %rd19511, %rd1914;
	setp.lt.u64 	%p2780, %rd1925, %rd19511;
	selp.u64 	%rd19512, 1, 0, %p2780;
	add.s64 	%rd19513, %rd19493, %rd19512;
	// begin inline asm
	mul.hi.u64 %rd19499, %rd19503, %rd29502;
	// end inline asm
	// begin inline asm
	mul.lo.u64 %rd19502, %rd19503, %rd29502;
	// end inline asm
	add.s64 	%rd19514, %rd19502, %rd19513;
	add.s64 	%rd1926, %rd19514, %rd29725;
	setp.lt.u64 	%p2781, %rd1926, %rd19514;
	selp.u64 	%rd19515, 1, 0, %p2781;
	add.s64 	%rd1927, %rd19499, %rd19515;
	setp.eq.s64 	%p2782, %rd1927, 0;
	@%p2782 bra 	$L__BB3_411;
	add.s64 	%rd1928, %rd29724, %rd1927;
	setp.ge.u64 	%p2783, %rd1928, %rd29724;
	mov.u64 	%rd29724, %rd1928;
	@%p2783 bra 	$L__BB3_411;
	add.s64 	%rd29723, %rd29723, 1;
	setp.eq.s64 	%p2784, %rd29723, 0;
	selp.u64 	%rd19516, 1, 0, %p2784;
	add.s64 	%rd29722, %rd29722, %rd19516;
$L__BB3_411:
	mul.lo.s64 	%rd19539, %rd1549, %rd1924;
	// begin inline asm
	mul.hi.u64 %rd19517, %rd19539, %rd29505;
	// end inline asm
	// begin inline asm
	mul.lo.u64 %rd19520, %rd19539, %rd29505;
	// end inline asm
	not.b64 	%rd19541, %rd1924;
	setp.gt.u64 	%p2785, %rd19520, %rd19541;
	selp.u64 	%rd19542, 1, 0, %p2785;
	add.s64 	%rd19543, %rd19517, %rd19542;
	// begin inline asm
	mul.hi.u64 %rd19523, %rd19539, %rd29504;
	// end inline asm
	// begin inline asm
	mul.lo.u64 %rd19526, %rd19539, %rd29504;
	// end inline asm
	add.s64 	%rd19544, %rd19526, %rd19543;
	add.s64 	%rd1934, %rd19544, %rd1925;
	setp.lt.u64 	%p2786, %rd1934, %rd19544;
	selp.u64 	%rd19545, 1, 0, %p2786;
	add.s64 	%rd19546, %rd19523, %rd19545;
	// begin inline asm
	mul.hi.u64 %rd19529, %rd19539, %rd29503;
	// end inline asm
	// begin inline asm
	mul.lo.u64 %rd19532, %rd19539, %rd29503;
	// end inline asm
	add.s64 	%rd19547, %rd19532, %rd19546;
	add.s64 	%rd1935, %rd19547, %rd1926;
	setp.lt.u64 	%p2787, %rd1935, %rd19547;
	selp.u64 	%rd19548, 1, 0, %p2787;
	add.s64 	%rd19549, %rd19529, %rd19548;
	// begin inline asm
	mul.hi.u64 %rd19535, %rd19539, %rd29502;
	// end inline asm
	// begin inline asm
	mul.lo.u64 %rd19538, %rd19539, %rd29502;
	// end inline asm
	add.s64 	%rd19550, %rd19538, %rd19549;
	add.s64 	%rd1936, %rd19550, %rd29724;
	setp.lt.u64 	%p2788, %rd1936, %rd19550;
	selp.u64 	%rd19551, 1, 0, %p2788;
	add.s64 	%rd1937, %rd19535, %rd19551;
	setp.eq.s64 	%p2789, %rd1937, 0;
	@%p2789 bra 	$L__BB3_413;
	add.s64 	%rd1938, %rd29723, %rd1937;
	setp.lt.u64 	%p2790, %rd1938, %rd29723;
	selp.u64 	%rd19552, 1, 0, %p2790;
	add.s64 	%rd29722, %rd29722, %rd19552;
	mov.u64 	%rd29723, %rd1938;
$L__BB3_413:
	mul.lo.s64 	%rd19575, %rd1549, %rd1934;
	// begin inline asm
	mul.hi.u64 %rd19553, %rd19575, %rd29505;
	// end inline asm
	// begin inline asm
	mul.lo.u64 %rd19556, %rd19575, %rd29505;
	// end inline asm
	not.b64 	%rd19697, %rd1934;
	setp.gt.u64 	%p2791, %rd19556, %rd19697;
	selp.u64 	%rd19698, 1, 0, %p2791;
	add.s64 	%rd19699, %rd19553, %rd19698;
	// begin inline asm
	mul.hi.u64 %rd19559, %rd19575, %rd29504;
	// end inline asm
	// begin inline asm
	mul.lo.u64 %rd19562, %rd19575, %rd29504;
	// end inline asm
	add.s64 	%rd19700, %rd19562, %rd19699;
	add.s64 	%rd19701, %rd19700, %rd1935;
	setp.lt.u64 	%p2792, %rd19701, %rd19700;
	selp.u64 	%rd19702, 1, 0, %p2792;
	add.s64 	%rd19703, %rd19559, %rd19702;
	// begin inline asm
	mul.hi.u64 %rd19565, %rd19575, %rd29503;
	// end inline asm
	// begin inline asm
	mul.lo.u64 %rd19568, %rd19575, %rd29503;
	// end inline asm
	add.s64 	%rd19704, %rd19568, %rd19703;
	add.s64 	%rd19705, %rd19704, %rd1936;
	setp.lt.u64 	%p2793, %rd19705, %rd19704;
	selp.u64 	%rd19706, 1, 0, %p2793;
	add.s64 	%rd19707, %rd19565, %rd19706;
	// begin inline asm
	mul.hi.u64 %rd19571, %rd19575, %rd29502;
	// end inline asm
	// begin inline asm
	mul.lo.u64 %rd19574, %rd19575, %rd29502;
	// end inline asm
	add.s64 	%rd19708, %rd19574, %rd19707;
	add.s64 	%rd19709, %rd19708, %rd29723;
	setp.lt.u64 	%p2794, %rd19709, %rd19708;
	selp.u64 	%rd19710, 1, 0, %p2794;
	add.s64 	%rd19711, %rd19571, %rd19710;
	add.s64 	%rd19712, %rd29722, %rd19711;
	setp.lt.u64 	%p2795, %rd19701, %rd29505;
	selp.u64 	%rd19713, 1, 0, %p2795;
	selp.s64 	%rd19714, -1, 0, %p2795;
	add.s64 	%rd19715, %rd19705, %rd19714;
	setp.lt.u64 	%p2796, %rd19705, %rd19713;
	selp.u64 	%rd19716, 1, 0, %p2796;
	sub.s64 	%rd19717, %rd19715, %rd29504;
	setp.lt.u64 	%p2797, %rd19715, %rd29504;
	selp.u64 	%rd19718, 1, 0, %p2797;
	add.s64 	%rd19719, %rd19718, %rd19716;
	sub.s64 	%rd19720, %rd19709, %rd19719;
	setp.lt.u64 	%p2798, %rd19709, %rd19719;
	selp.u64 	%rd19721, 1, 0, %p2798;
	sub.s64 	%rd19722, %rd19720, %rd29503;
	setp.lt.u64 	%p2799, %rd19720, %rd29503;
	selp.u64 	%rd19723, 1, 0, %p2799;
	add.s64 	%rd19724, %rd19723, %rd19721;
	sub.s64 	%rd19725, %rd19712, %rd19724;
	setp.ge.u64 	%p2800, %rd19712, %rd19724;
	sub.s64 	%rd19726, %rd19725, %rd29502;
	setp.ge.u64 	%p2801, %rd19725, %rd29502;
	and.pred  	%p2802, %p2800, %p2801;
	selp.b64 	%rd19727, %rd29505, 0, %p2802;
	sub.s64 	%rd19654, %rd19701, %rd19727;
	selp.b64 	%rd19660, %rd19717, %rd19705, %p2802;
	selp.b64 	%rd19666, %rd19722, %rd19709, %p2802;
	selp.b64 	%rd19672, %rd19726, %rd19712, %p2802;
	// begin inline asm
	mul.hi.u64 %rd19577, %rd19654, %rd19654;
	// end inline asm
	// begin inline asm
	mul.lo.u64 %rd19580, %rd19654, %rd19654;
	// end inline asm
	// begin inline asm
	mul.hi.u64 %rd19583, %rd19654, %rd19660;
	// end inline asm
	// begin inline asm
	mul.lo.u64 %rd19586, %rd19654, %rd19660;
	// end inline asm
	add.s64 	%rd19728, %rd19586, %rd19577;
	// begin inline asm
	mul.hi.u64 %rd19589, %rd19654, %rd19666;
	// end inline asm
	// begin inline asm
	mul.lo.u64 %rd19592, %rd19654, %rd19666;
	// end inline asm
	add.s64 	%rd19729, %rd19592, %rd19583;
	// begin inline asm
	mul.hi.u64 %rd19595, %rd19654, %rd19672;
	// end inline asm
	// begin inline asm
	mul.lo.u64 %rd19598, %rd19654, %rd19672;
	// end inline asm
	add.s64 	%rd19730, %rd19598, %rd19589;
	// begin inline asm
	mul.hi.u64 %rd19601, %rd19660, %rd19654;
	// end inline asm
	// begin inline asm
	mul.lo.u64 %rd19604, %rd19660, %rd19654;
	// end inline asm
	add.s64 	%rd19731, %rd19604, %rd19728;
	setp.lt.u64 	%p2803, %rd19731, %rd19604;
	selp.u64 	%rd19732, 1, 0, %p2803;
	add.s64 	%rd19733, %rd19601, %rd19732;
	// begin inline asm
	mul.hi.u64 %rd19607, %rd19660, %rd19660;
	// end inline asm
	// begin inline asm
	mul.lo.u64 %rd19610, %rd19660, %rd19660;
	// end inline asm
	add.s64 	%rd19734, %rd19610, %rd19733;
	add.s64 	%rd19735, %rd19734, %rd19729;
	setp.lt.u64 	%p2804, %rd19735, %rd19734;
	selp.u64 	%rd19736, 1, 0, %p2804;
	add.s64 	%rd19737, %rd19607, %rd19736;
	// begin inline asm
	mul.hi.u64 %rd19613, %rd19660, %rd19666;
	// end inline asm
	// begin inline asm
	mul.lo.u64 %rd19616, %rd19660, %rd19666;
	// end inline asm
	add.s64 	%rd19738, %rd19616, %rd19737;
	add.s64 	%rd19739, %rd19738, %rd19730;
	setp.lt.u64 	%p2805, %rd19739, %rd19738;
	selp.u64 	%rd19740, 1, 0, %p2805;
	add.s64 	%rd19741, %rd19613, %rd19740;
	// begin inline asm
	mul.hi.u64 %rd19619, %rd19660, %rd19672;
	// end inline asm
	// begin inline asm
	mul.lo.u64 %rd19622, %rd19660, %rd19672;
	// end inline asm
	add.s64 	%rd19742, %rd19622, %rd19741;
	add.s64 	%rd19743, %rd19742, %rd19595;
	setp.lt.u64 	%p2806, %rd19743, %rd19742;
	selp.u64 	%rd19744, 1, 0, %p2806;
	add.s64 	%rd19745, %rd19619, %rd19744;
	// begin inline asm
	mul.hi.u64 %rd19625, %rd19666, %rd19654;
	// end inline asm
	// begin inline asm
	mul.lo.u64 %rd19628, %rd19666, %rd19654;
	// end inline asm
	add.s64 	%rd19746, %rd19628, %rd19735;
	setp.lt.u64 	%p2807, %rd19746, %rd19628;
	selp.u64 	%rd19747, 1, 0, %p2807;
	add.s64 	%rd19748, %rd19625, %rd19747;
	// begin inline asm
	mul.hi.u64 %rd19631, %rd19666, %rd19660;
	// end inline asm
	// begin inline asm
	mul.lo.u64 %rd19634, %rd19666, %rd19660;
	// end inline asm
	add.s64 	%rd19749, %rd19634, %rd19748;
	add.s64 	%rd19750, %rd19749, %rd19739;
	setp.lt.u64 	%p2808, %rd19750, %rd19749;
	selp.u64 	%rd19751, 1, 0, %p2808;
	add.s64 	%rd19752, %rd19631, %rd19751;
	// begin inline asm
	mul.hi.u64 %rd19637, %rd19666, %rd19666;
	// end inline asm
	// begin inline asm
	mul.lo.u64 %rd19640, %rd19666, %rd19666;
	// end inline asm
	add.s64 	%rd19753, %rd19640, %rd19752;
	add.s64 	%rd19754, %rd19753, %rd19743;
	setp.lt.u64 	%p2809, %rd19754, %rd19753;
	selp.u64 	%rd19755, 1, 0, %p2809;
	add.s64 	%rd19756, %rd19637, %rd19755;
	// begin inline asm
	mul.hi.u64 %rd19643, %rd19666, %rd19672;
	// end inline asm
	// begin inline asm
	mul.lo.u64 %rd19646, %rd19666, %rd19672;
	// end inline asm
	add.s64 	%rd19757, %rd19646, %rd19756;
	add.s64 	%rd19758, %rd19757, %rd19745;
	setp.lt.u64 	%p2810, %rd19758, %rd19757;
	selp.u64 	%rd19759, 1, 0, %p2810;
	add.s64 	%rd19760, %rd19643, %rd19759;
	// begin inline asm
	mul.hi.u64 %rd19649, %rd19672, %rd19654;
	// end inline asm
	// begin inline asm
	mul.lo.u64 %rd19652, %rd19672, %rd19654;
	// end inline asm
	add.s64 	%rd19761, %rd19652, %rd19750;
	setp.lt.u64 	%p2811, %rd19761, %rd19652;
	selp.u64 	%rd19762, 1, 0, %p2811;
	add.s64 	%rd19763, %rd19649, %rd19762;
	// begin inline asm
	mul.hi.u64 %rd19655, %rd19672, %rd19660;
	// end inline asm
	// begin inline asm
	mul.lo.u64 %rd19658, %rd19672, %rd19660;
	// end inline asm
	add.s64 	%rd19764, %rd19658, %rd19763;
	add.s64 	%rd29734, %rd19764, %rd19754;
	setp.lt.u64 	%p2812, %rd29734, %rd19764;
	selp.u64 	%rd19765, 1, 0, %p2812;
	add.s64 	%rd19766, %rd19655, %rd19765;
	// begin inline asm
	mul.hi.u64 %rd19661, %rd19672, %rd19666;
	// end inline asm
	// begin inline asm
	mul.lo.u64 %rd19664, %rd19672, %rd19666;
	// end inline asm
	add.s64 	%rd19767, %rd19664, %rd19766;
	add.s64 	%rd29733, %rd19767, %rd19758;
	setp.lt.u64 	%p2813, %rd29733, %rd19767;
	selp.u64 	%rd19768, 1, 0, %p2813;
	add.s64 	%rd19769, %rd19661, %rd19768;
	// begin inline asm
	mul.hi.u64 %rd19667, %rd19672, %rd19672;
	// end inline asm
	// begin inline asm
	mul.lo.u64 %rd19670, %rd19672, %rd19672;
	// end inline asm
	add.s64 	%rd19770, %rd19670, %rd19769;
	add.s64 	%rd29732, %rd19770, %rd19760;
	setp.lt.u64 	%p2814, %rd29732, %rd19770;
	selp.u64 	%rd19771, 1, 0, %p2814;
	add.s64 	%rd29731, %rd19667, %rd19771;
	mul.lo.s64 	%rd19695, %rd1549, %rd19580;
	// begin inline asm
	mul.hi.u64 %rd19673, %rd19695, %rd29505;
	// end inline asm
	// begin inline asm
	mul.lo.u64 %rd19676, %rd19695, %rd29505;
	// end inline asm
	not.b64 	%rd19772, %rd19580;
	setp.gt.u64 	%p2815, %rd19676, %rd19772;
	selp.u64 	%rd19773, 1, 0, %p2815;
	add.s64 	%rd19774, %rd19673, %rd19773;
	// begin inline asm
	mul.hi.u64 %rd19679, %rd19695, %rd29504;
	// end inline asm
	// begin inline asm
	mul.lo.u64 %rd19682, %rd19695, %rd29504;
	// end inline asm
	add.s64 	%rd19775, %rd19682, %rd19774;
	add.s64 	%rd1950, %rd19775, %rd19731;
	setp.lt.u64 	%p2816, %rd1950, %rd19775;
	selp.u64 	%rd19776, 1, 0, %p2816;
	add.s64 	%rd19777, %rd19679, %rd19776;
	// begin inline asm
	mul.hi.u64 %rd19685, %rd19695, %rd29503;
	// end inline asm
	// begin inline asm
	mul.lo.u64 %rd19688, %rd19695, %rd29503;
	// end inline asm
	add.s64 	%rd19778, %rd19688, %rd19777;
	add.s64 	%rd1951, %rd19778, %rd19746;
	setp.lt.u64 	%p2817, %rd1951, %rd19778;
	selp.u64 	%rd19779, 1, 0, %p2817;
	add.s64 	%rd19780, %rd19685, %rd19779;
	// begin inline asm
	mul.hi.u64 %rd19691, %rd19695, %rd29502;
	// end inline asm
	// begin inline asm
	mul.lo.u64 %rd19694, %rd19695, %rd29502;
	// end inline asm
	add.s64 	%rd19781, %rd19694, %rd19780;
	add.s64 	%rd1952, %rd19781, %rd19761;
	setp.lt.u64 	%p2818, %rd1952, %rd19781;
	selp.u64 	%rd19782, 1, 0, %p2818;
	add.s64 	%rd1953, %rd19691, %rd19782;
	setp.eq.s64 	%p2819, %rd1953, 0;
	@%p2819 bra 	$L__BB3_417;
	add.s64 	%rd1954, %rd29734, %rd1953;
	setp.ge.u64 	%p2820, %rd1954, %rd29734;
	mov.u64 	%rd29734, %rd1954;
	@%p2820 bra 	$L__BB3_417;
	add.s64 	%rd29733, %rd29733, 1;
	setp.ne.s64 	%p2821, %rd29733, 0;
	mov.u64 	%rd29734, %rd1954;
	@%p2821 bra 	$L__BB3_417;
	add.s64 	%rd29732, %rd29732, 1;
	setp.eq.s64 	%p2822, %rd29732, 0;
	selp.u64 	%rd19784, 1, 0, %p2822;
	add.s64 	%rd29731, %rd29731, %rd19784;
	mov.b64 	%rd29733, 0;
	mov.u64 	%rd29734, %rd1954;
$L__BB3_417:
	mul.lo.s64 	%rd19807, %rd1549, %rd1950;
	// begin inline asm
	mul.hi.u64 %rd19785, %rd19807, %rd29505;
	// end inline asm
	// begin inline asm
	mul.lo.u64 %rd19788, %rd19807, %rd29505;
	// end inline asm
	not.b64 	%rd19809, %rd1950;
	setp.gt.u64 	%p2823, %rd19788, %rd19809;
	selp.u64 	%rd19810, 1, 0, %p2823;
	add.s64 	%rd19811, %rd19785, %rd19810;
	// begin inline asm
	mul.hi.u64 %rd19791, %rd19807, %rd29504;
	// end inline asm
	// begin inline asm
	mul.lo.u64 %rd19794, %rd19807, %rd29504;
	// end inline asm
	add.s64 	%rd19812, %rd19794, %rd19811;
	add.s64 	%rd1962, %rd19812, %rd1951;
	setp.lt.u64 	%p2824, %rd1962, %rd19812;
	selp.u64 	%rd19813, 1, 0, %p2824;
	add.s64 	%rd19814, %rd19791, %rd19813;
	// begin inline asm
	mul.hi.u64 %rd19797, %rd19807, %rd29503;
	// end inline asm
	// begin inline asm
	mul.lo.u64 %rd19800, %rd19807, %rd29503;
	// end inline asm
	add.s64 	%rd19815, %rd19800, %rd19814;
	add.s64 	%rd1963, %rd19815, %rd1952;
	setp.lt.u64 	%p2825, %rd1963, %rd19815;
	selp.u64 	%rd19816, 1, 0, %p2825;
	add.s64 	%rd19817, %rd19797, %rd19816;
	// begin inline asm
	mul.hi.u64 %rd19803, %rd19807, %rd29502;
	// end inline asm
	// begin inline asm
	mul.lo.u64 %rd19806, %rd19807, %rd29502;
	// end inline asm
	add.s64 	%rd19818, %rd19806, %rd19817;
	add.s64 	%rd1964, %rd19818, %rd29734;
	setp.lt.u64 	%p2826, %rd1964, %rd19818;
	selp.u64 	%rd19819, 1, 0, %p2826;
	add.s64 	%rd1965, %rd19803, %rd19819;
	setp.eq.s64 	%p2827, %rd1965, 0;
	@%p2827 bra 	$L__BB3_420;
	add.s64 	%rd1966, %rd29733, %rd1965;
	setp.ge.u64 	%p2828, %rd1966, %rd29733;
	mov.u64 	%rd29733, %rd1966;
	@%p2828 bra 	$L__BB3_420;
	add.s64 	%rd29732, %rd29732, 1;
	setp.eq.s64 	%p2829, %rd29732, 0;
	selp.u64 	%rd19820, 1, 0, %p2829;
	add.s64 	%rd29731, %rd29731, %rd19820;
$L__BB3_420:
	mul.lo.s64 	%rd19843, %rd1549, %rd1962;
	// begin inline asm
	mul.hi.u64 %rd19821, %rd19843, %rd29505;
	// end inline asm
	// begin inline asm
	mul.lo.u64 %rd19824, %rd19843, %rd29505;
	// end inline asm
	not.b64 	%rd19845, %rd1962;
	setp.gt.u64 	%p2830, %rd19824, %rd19845;
	selp.u64 	%rd19846, 1, 0, %p2830;
	add.s64 	%rd19847, %rd19821, %rd19846;
	// begin inline asm
	mul.hi.u64 %rd19827, %rd19843, %rd29504;
	// end inline asm
	// begin inline asm
	mul.lo.u64 %rd19830, %rd19843, %rd29504;
	// end inline asm
	add.s64 	%rd19848, %rd19830, %rd19847;
	add.s64 	%rd1972, %rd19848, %rd1963;
	setp.lt.u64 	%p2831, %rd1972, %rd19848;
	selp.u64 	%rd19849, 1, 0, %p2831;
	add.s64 	%rd19850, %rd19827, %rd19849;
	// begin inline asm
	mul.hi.u64 %rd19833, %rd19843, %rd29503;
	// end inline asm
	// begin inline asm
	mul.lo.u64 %rd19836, %rd19843, %rd29503;
	// end inline asm
	add.s64 	%rd19851, %rd19836, %rd19850;
	add.s64 	%rd1973, %rd19851, %rd1964;
	setp.lt.u64 	%p2832, %rd1973, %rd19851;
	selp.u64 	%rd19852, 1, 0, %p2832;
	add.s64 	%rd19853, %rd19833, %rd19852;
	// begin inline asm
	mul.hi.u64 %rd19839, %rd19843, %rd29502;
	// end inline asm
	// begin inline asm
	mul.lo.u64 %rd19842, %rd19843, %rd29502;
	// end inline asm
	add.s64 	%rd19854, %rd19842, %rd19853;
	add.s64 	%rd1974, %rd19854, %rd29733;
	setp.lt.u64 	%p2833, %rd1974, %rd19854;
	selp.u64 	%rd19855, 1, 0, %p2833;
	add.s64 	%rd1975, %rd19839, %rd19855;
	setp.eq.s64 	%p2834, %rd1975, 0;
	@%p2834 bra 	$L__BB3_422;
	add.s64 	%rd1976, %rd29732, %rd1975;
	setp.lt.u64 	%p2835, %rd1976, %rd29732;
	selp.u64 	%rd19856, 1, 0, %p2835;
	add.s64 	%rd29731, %rd29731, %rd19856;
	mov.u64 	%rd29732, %rd1976;
$L__BB3_422:
	mul.lo.s64 	%rd19879, %rd1549, %rd1972;
	// begin inline asm
	mul.hi.u64 %rd19857, %rd19879, %rd29505;
	// end inline asm
	// begin inline asm
	mul.lo.u64 %rd19860, %rd19879, %rd29505;
	// end inline asm
	not.b64 	%rd20001, %rd1972;
	setp.gt.u64 	%p2836, %rd19860, %rd20001;
	selp.u64 	%rd20002, 1, 0, %p2836;
	add.s64 	%rd20003, %rd19857, %rd20002;
	// begin inline asm
	mul.hi.u64 %rd19863, %rd19879, %rd29504;
	// end inline asm
	// begin inline asm
	mul.lo.u64 %rd19866, %rd19879, %rd29504;
	// end inline asm
	add.s64 	%rd20004, %rd19866, %rd20003;
	add.s64 	%rd20005, %rd20004, %rd1973;
	setp.lt.u64 	%p2837, %rd20005, %rd20004;
	selp.u64 	%rd20006, 1, 0, %p2837;
	add.s64 	%rd20007, %rd19863, %rd20006;
	// begin inline asm
	mul.hi.u64 %rd19869, %rd19879, %rd29503;
	// end inline asm
	// begin inline asm
	mul.lo.u64 %rd19872, %rd19879, %rd29503;
	// end inline asm
	add.s64 	%rd20008, %rd19872, %rd20007;
	add.s64 	%rd20009, %rd20008, %rd1974;
	setp.lt.u64 	%p2838, %rd20009, %rd20008;
	selp.u64 	%rd20010, 1, 0, %p2838;
	add.s64 	%rd20011, %rd19869, %rd20010;
	// begin inline asm
	mul.hi.u64 %rd19875, %rd19879, %rd29502;
	// end inline asm
	// begin inline asm
	mul.lo.u64 %rd19878, %rd19879, %rd29502;
	// end inline asm
	add.s64 	%rd20012, %rd19878, %rd20011;
	add.s64 	%rd20013, %rd20012, %rd29732;
	setp.lt.u64 	%p2839, %rd20013, %rd20012;
	selp.u64 	%rd20014, 1, 0, %p2839;
	add.s64 	%rd20015, %rd19875, %rd20014;
	add.s64 	%rd20016, %rd29731, %rd20015;
	setp.lt.u64 	%p2840, %rd20005, %rd29505;
	selp.u64 	%rd20017, 1, 0, %p2840;
	selp.s64 	%rd20018, -1, 0, %p2840;
	add.s64 	%rd20019, %rd20009, %rd20018;
	setp.lt.u64 	%p2841, %rd20009, %rd20017;
	selp.u64 	%rd20020, 1, 0, %p2841;
	sub.s64 	%rd20021, %rd20019, %rd29504;
	setp.lt.u64 	%p2842, %rd20019, %rd29504;
	selp.u64 	%rd20022, 1, 0, %p2842;
	add.s64 	%rd20023, %rd20022, %rd20020;
	sub.s64 	%rd20024, %rd20013, %rd20023;
	setp.lt.u64 	%p2843, %rd20013, %rd20023;
	selp.u64 	%rd20025, 1, 0, %p2843;
	sub.s64 	%rd20026, %rd20024, %rd29503;
	setp.lt.u64 	%p2844, %rd20024, %rd29503;
	selp.u64 	%rd20027, 1, 0, %p2844;
	add.s64 	%rd20028, %rd20027, %rd20025;
	sub.s64 	%rd20029, %rd20016, %rd20028;
	setp.ge.u64 	%p2845, %rd20016, %rd20028;
	sub.s64 	%rd20030, %rd20029, %rd29502;
	setp.ge.u64 	%p2846, %rd20029, %rd29502;
	and.pred  	%p2847, %p2845, %p2846;
	selp.b64 	%rd20031, %rd29505, 0, %p2847;
	sub.s64 	%rd1980, %rd20005, %rd20031;
	selp.b64 	%rd1981, %rd20021, %rd20009, %p2847;
	selp.b64 	%rd1982, %rd20026, %rd20013, %p2847;
	selp.b64 	%rd1983, %rd20030, %rd20016, %p2847;
	add.s64 	%rd20032, %rd19654, %rd21;
	setp.lt.u64 	%p2848, %rd20032, %rd19654;
	selp.u64 	%rd20033, 1, 0, %p2848;
	add.s64 	%rd20034, %rd20, %rd20033;
	setp.lt.u64 	%p2849, %rd20034, %rd20;
	selp.u64 	%rd20035, 1, 0, %p2849;
	add.s64 	%rd20036, %rd20034, %rd19660;
	setp.lt.u64 	%p2850, %rd20036, %rd20034;
	selp.u64 	%rd20037, 1, 0, %p2850;
	add.s64 	%rd20038, %rd19, %rd20035;
	add.s64 	%rd20039, %rd20038, %rd20037;
	setp.lt.u64 	%p2851, %rd20039, %rd19;
	selp.u64 	%rd20040, 1, 0, %p2851;
	add.s64 	%rd20041, %rd20039, %rd19666;
	setp.lt.u64 	%p2852, %rd20041, %rd20039;
	selp.u64 	%rd20042, 1, 0, %p2852;
	add.s64 	%rd20043, %rd18, %rd20040;
	add.s64 	%rd20044, %rd20043, %rd20042;
	setp.lt.u64 	%p2853, %rd20044, %rd18;
	add.s64 	%rd20045, %rd20044, %rd19672;
	setp.lt.u64 	%p2854, %rd20045, %rd20044;
	setp.lt.u64 	%p2855, %rd20032, %rd29505;
	selp.u64 	%rd20046, 1, 0, %p2855;
	selp.s64 	%rd20047, -1, 0, %p2855;
	add.s64 	%rd20048, %rd20036, %rd20047;
	setp.lt.u64 	%p2856, %rd20036, %rd20046;
	selp.u64 	%rd20049, 1, 0, %p2856;
	sub.s64 	%rd20050, %rd20048, %rd29504;
	setp.lt.u64 	%p2857, %rd20048, %rd29504;
	selp.u64 	%rd20051, 1, 0, %p2857;
	add.s64 	%rd20052, %rd20051, %rd20049;
	sub.s64 	%rd20053, %rd20041, %rd20052;
	setp.lt.u64 	%p2858, %rd20041, %rd20052;
	selp.u64 	%rd20054, 1, 0, %p2858;
	sub.s64 	%rd20055, %rd20053, %rd29503;
	setp.lt.u64 	%p2859, %rd20053, %rd29503;
	selp.u64 	%rd20056, 1, 0, %p2859;
	add.s64 	%rd20057, %rd20056, %rd20054;
	sub.s64 	%rd20058, %rd20045, %rd20057;
	setp.ge.u64 	%p2860, %rd20045, %rd20057;
	sub.s64 	%rd20059, %rd20058, %rd29502;
	setp.ge.u64 	%p2861, %rd20058, %rd29502;
	or.pred  	%p2862, %p2853, %p2854;
	and.pred  	%p2863, %p2860, %p2861;
	or.pred  	%p2865, %p2862, %p2863;
	selp.b64 	%rd20060, %rd29505, 0, %p2865;
	sub.s64 	%rd19958, %rd20032, %rd20060;
	selp.b64 	%rd19964, %rd20050, %rd20036, %p2865;
	selp.b64 	%rd19970, %rd20055, %rd20041, %p2865;
	selp.b64 	%rd19976, %rd20059, %rd20045, %p2865;
	// begin inline asm
	mul.hi.u64 %rd19881, %rd19958, %rd19958;
	// end inline asm
	// begin inline asm
	mul.lo.u64 %rd19884, %rd19958, %rd19958;
	// end inline asm
	// begin inline asm
	mul.hi.u64 %rd19887, %rd19958, %rd19964;
	// end inline asm
	// begin inline asm
	mul.lo.u64 %rd19890, %rd19958, %rd19964;
	// end inline asm
	add.s64 	%rd20061, %rd19890, %rd19881;
	// begin inline asm
	mul.hi.u64 %rd19893, %rd19958, %rd19970;
	// end inline asm
	// begin inline asm
	mul.lo.u64 %rd19896, %rd19958, %rd19970;
	// end inline asm
	add.s64 	%rd20062, %rd19896, %rd19887;
	// begin inline asm
	mul.hi.u64 %rd19899, %rd19958, %rd19976;
	// end inline asm
	// begin inline asm
	mul.lo.u64 %rd19902, %rd19958, %rd19976;
	// end inline asm
	add.s64 	%rd20063, %rd19902, %rd19893;
	// begin inline asm
	mul.hi.u64 %rd19905, %rd19964, %rd19958;
	// end inline asm
	// begin inline asm
	mul.lo.u64 %rd19908, %rd19964, %rd19958;
	// end inline asm
	add.s64 	%rd20064, %rd19908, %rd20061;
	setp.lt.u64 	%p2866, %rd20064, %rd19908;
	selp.u64 	%rd20065, 1, 0, %p2866;
	add.s64 	%rd20066, %rd19905, %rd20065;
	// begin inline asm
	mul.hi.u64 %rd19911, %rd19964, %rd19964;
	// end inline asm
	// begin inline asm
	mul.lo.u64 %rd19914, %rd19964, %rd19964;
	// end inline asm
	add.s64 	%rd20067, %rd19914, %rd20066;
	add.s64 	%rd20068, %rd20067, %rd20062;
	setp.lt.u64 	%p2867, %rd20068, %rd20067;
	selp.u64 	%rd20069, 1, 0, %p2867;
	add.s64 	%rd20070, %rd19911, %rd20069;
	// begin inline asm
	mul.hi.u64 %rd19917, %rd19964, %rd19970;
	// end inline asm
	// begin inline asm
	mul.lo.u64 %rd19920, %rd19964, %rd19970;
	// end inline asm
	add.s64 	%rd20071, %rd19920, %rd20070;
	add.s64 	%rd20072, %rd20071, %rd20063;
	setp.lt.u64 	%p2868, %rd20072, %rd20071;
	selp.u64 	%rd20073, 1, 0, %p2868;
	add.s64 	%rd20074, %rd19917, %rd20073;
	// begin inline asm
	mul.hi.u64 %rd19923, %rd19964, %rd19976;
	// end inline asm
	// begin inline asm
	mul.lo.u64 %rd19926, %rd19964, %rd19976;
	// end inline asm
	add.s64 	%rd20075, %rd19926, %rd20074;
	add.s64 	%rd20076, %rd20075, %rd19899;
	setp.lt.u64 	%p2869, %rd20076, %rd20075;
	selp.u64 	%rd20077, 1, 0, %p2869;
	add.s64 	%rd20078, %rd19923, %rd20077;
	// begin inline asm
	mul.hi.u64 %rd19929, %rd19970, %rd19958;
	// end inline asm
	// begin inline asm
	mul.lo.u64 %rd19932, %rd19970, %rd19958;
	// end inline asm
	add.s64 	%rd20079, %rd19932, %rd20068;
	setp.lt.u64 	%p2870, %rd20079, %rd19932;
	selp.u64 	%rd20080, 1, 0, %p2870;
	add.s64 	%rd20081, %rd19929, %rd20080;
	// begin inline asm
	mul.hi.u64 %rd19935, %rd19970, %rd19964;
	// end inline asm
	// begin inline asm
	mul.lo.u64 %rd19938, %rd19970, %rd19964;
	// end inline asm
	add.s64 	%rd20082, %rd19938, %rd20081;
	add.s64 	%rd20083, %rd20082, %rd20072;
	setp.lt.u64 	%p2871, %rd20083, %rd20082;
	selp.u64 	%rd20084, 1, 0, %p2871;
	add.s64 	%rd20085, %rd19935, %rd20084;
	// begin inline asm
	mul.hi.u64 %rd19941, %rd19970, %rd19970;
	// end inline asm
	// begin inline asm
	mul.lo.u64 %rd19944, %rd19970, %rd19970;
	// end inline asm
	add.s64 	%rd20086, %rd19944, %rd20085;
	add.s64 	%rd20087, %rd20086, %rd20076;
	setp.lt.u64 	%p2872, %rd20087, %rd20086;
	selp.u64 	%rd20088, 1, 0, %p2872;
	add.s64 	%rd20089, %rd19941, %rd20088;
	// begin inline asm
	mul.hi.u64 %rd19947, %rd19970, %rd19976;
	// end inline asm
	// begin inline asm
	mul.lo.u64 %rd19950, %rd19970, %rd19976;
	// end inline asm
	add.s64 	%rd20090, %rd19950, %rd20089;
	add.s64 	%rd20091, %rd20090, %rd20078;
	setp.lt.u64 	%p2873, %rd20091, %rd20090;
	selp.u64 	%rd20092, 1, 0, %p2873;
	add.s64 	%rd20093, %rd19947, %rd20092;
	// begin inline asm
	mul.hi.u64 %rd19953, %rd19976, %rd19958;
	// end inline asm
	// begin inline asm
	mul.lo.u64 %rd19956, %rd19976, %rd19958;
	// end inline asm
	add.s64 	%rd20094, %rd19956, %rd20083;
	setp.lt.u64 	%p2874, %rd20094, %rd19956;
	selp.u64 	%rd20095, 1, 0, %p2874;
	add.s64 	%rd20096, %rd19953, %rd20095;
	// begin inline asm
	mul.hi.u64 %rd19959, %rd19976, %rd19964;
	// end inline asm
	// begin inline asm
	mul.lo.u64 %rd19962, %rd19976, %rd19964;
	// end inline asm
	add.s64 	%rd20097, %rd19962, %rd20096;
	add.s64 	%rd29743, %rd20097, %rd20087;
	setp.lt.u64 	%p2875, %rd29743, %rd20097;
	selp.u64 	%rd20098, 1, 0, %p2875;
	add.s64 	%rd20099, %rd19959, %rd20098;
	// begin inline asm
	mul.hi.u64 %rd19965, %rd19976, %rd19970;
	// end inline asm
	// begin inline asm
	mul.lo.u64 %rd19968, %rd19976, %rd19970;
	// end inline asm
	add.s64 	%rd20100, %rd19968, %rd20099;
	add.s64 	%rd29742, %rd20100, %rd20091;
	setp.lt.u64 	%p2876, %rd29742, %rd20100;
	selp.u64 	%rd20101, 1, 0, %p2876;
	add.s64 	%rd20102, %rd19965, %rd20101;
	// begin inline asm
	mul.hi.u64 %rd19971, %rd19976, %rd19976;
	// end inline asm
	// begin inline asm
	mul.lo.u64 %rd19974, %rd19976, %rd19976;
	// end inline asm
	add.s64 	%rd20103, %rd19974, %rd20102;
	add.s64 	%rd29741, %rd20103, %rd20093;
	setp.lt.u64 	%p2877, %rd29741, %rd20103;
	selp.u64 	%rd20104, 1, 0, %p2877;
	add.s64 	%rd29740, %rd19971, %rd20104;
	mul.lo.s64 	%rd19999, %rd1549, %rd19884;
	// begin inline asm
	mul.hi.u64 %rd19977, %rd19999, %rd29505;
	// end inline asm
	// begin inline asm
	mul.lo.u64 %rd19980, %rd19999, %rd29505;
	// end inline asm
	not.b64 	%rd20105, %rd19884;
	setp.gt.u64 	%p2878, %rd19980, %rd20105;
	selp.u64 	%rd20106, 1, 0, %p2878;
	add.s64 	%rd20107, %rd19977, %rd20106;
	// begin inline asm
	mul.hi.u64 %rd19983, %rd19999, %rd29504;
	// end inline asm
	// begin inline asm
	mul.lo.u64 %rd19986, %rd19999, %rd29504;
	// end inline asm
	add.s64 	%rd20108, %rd19986, %rd20107;
	add.s64 	%rd1988, %rd20108, %rd20064;
	setp.lt.u64 	%p2879, %rd1988, %rd20108;
	selp.u64 	%rd20109, 1, 0, %p2879;
	add.s64 	%rd20110, %rd19983, %rd20109;
	// begin inline asm
	mul.hi.u64 %rd19989, %rd19999, %rd29503;
	// end inline asm
	// begin inline asm
	mul.lo.u64 %rd19992, %rd19999, %rd29503;
	// end inline asm
	add.s64 	%rd20111, %rd19992, %rd20110;
	add.s64 	%rd1989, %rd20111, %rd20079;
	setp.lt.u64 	%p2880, %rd1989, %rd20111;
	selp.u64 	%rd20112, 1, 0, %p2880;
	add.s64 	%rd20113, %rd19989, %rd20112;
	// begin inline asm
	mul.hi.u64 %rd19995, %rd19999, %rd29502;
	// end inline asm
	// begin inline asm
	mul.lo.u64 %rd19998, %rd19999, %rd29502;
	// end inline asm
	add.s64 	%rd20114, %rd19998, %rd20113;
	add.s64 	%rd1990, %rd20114, %rd20094;
	setp.lt.u64 	%p2881, %rd1990, %rd20114;
	selp.u64 	%rd20115, 1, 0, %p2881;
	add.s64 	%rd1991, %rd19995, %rd20115;
	setp.eq.s64 	%p2882, %rd1991, 0;
	@%p2882 bra 	$L__BB3_426;
	add.s64 	%rd1992, %rd29743, %rd1991;
	setp.ge.u64 	%p2883, %rd1992, %rd29743;
	mov.u64 	%rd29743, %rd1992;
	@%p2883 bra 	$L__BB3_426;
	add.s64 	%rd29742, %rd29742, 1;
	setp.ne.s64 	%p2884, %rd29742, 0;
	mov.u64 	%rd29743, %rd1992;
	@%p2884 bra 	$L__BB3_426;
	add.s64 	%rd29741, %rd29741, 1;
	setp.eq.s64 	%p2885, %rd29741, 0;
	selp.u64 	%rd20117, 1, 0, %p2885;
	add.s64 	%rd29740, %rd29740, %rd20117;
	mov.b64 	%rd29742, 0;
	mov.u64 	%rd29743, %rd1992;
$L__BB3_426:
	mul.lo.s64 	%rd20140, %rd1549, %rd1988;
	// begin inline asm
	mul.hi.u64 %rd20118, %rd20140, %rd29505;
	// end inline asm
	// begin inline asm
	mul.lo.u64 %rd20121, %rd20140, %rd29505;
	// end inline asm
	not.b64 	%rd20142, %rd1988;
	setp.gt.u64 	%p2886, %rd20121, %rd20142;
	selp.u64 	%rd20143, 1, 0, %p2886;
	add.s64 	%rd20144, %rd20118, %rd20143;
	// begin inline asm
	mul.hi.u64 %rd20124, %rd20140, %rd29504;
	// end inline asm
	// begin inline asm
	mul.lo.u64 %rd20127, %rd20140, %rd29504;
	// end inline asm
	add.s64 	%rd20145, %rd20127, %rd20144;
	add.s64 	%rd2000, %rd20145, %rd1989;
	setp.lt.u64 	%p2887, %rd2000, %rd20145;
	selp.u64 	%rd20146, 1, 0, %p2887;
	add.s64 	%rd20147, %rd20124, %rd20146;
	// begin inline asm
	mul.hi.u64 %rd20130, %rd20140, %rd29503;
	// end inline asm
	// begin inline asm
	mul.lo.u64 %rd20133, %rd20140, %rd29503;
	// end inline asm
	add.s64 	%rd20148, %rd20133, %rd20147;
	add.s64 	%rd2001, %rd20148, %rd1990;
	setp.lt.u64 	%p2888, %rd2001, %rd20148;
	selp.u64 	%rd20149, 1, 0, %p2888;
	add.s64 	%rd20150, %rd20130, %rd20149;
	// begin inline asm
	mul.hi.u64 %rd20136, %rd20140, %rd29502;
	// end inline asm
	// begin inline asm
	mul.lo.u64 %rd20139, %rd20140, %rd29502;
	// end inline asm
	add.s64 	%rd20151, %rd20139, %rd20150;
	add.s64 	%rd2002, %rd20151, %rd29743;
	setp.lt.u64 	%p2889, %rd2002, %rd20151;
	selp.u64 	%rd20152, 1, 0, %p2889;
	add.s64 	%rd2003, %rd20136, %rd20152;
	setp.eq.s64 	%p2890, %rd2003, 0;
	@%p2890 bra 	$L__BB3_429;
	add.s64 	%rd2004, %rd29742, %rd2003;
	setp.ge.u64 	%p2891, %rd2004, %rd29742;
	mov.u64 	%rd29742, %rd2004;
	@%p2891 bra 	$L__BB3_429;
	add.s64 	%rd29741, %rd29741, 1;
	setp.eq.s64 	%p2892, %rd29741, 0;
	selp.u64 	%rd20153, 1, 0, %p2892;
	add.s64 	%rd29740, %rd29740, %rd20153;
$L__BB3_429:
	mul.lo.s64 	%rd20176, %rd1549, %rd2000;
	// begin inline asm
	mul.hi.u64 %rd20154, %rd20176, %rd29505;
	// end inline asm
	// begin inline asm
	mul.lo.u64 %rd20157, %rd20176, %rd29505;
	// end inline asm
	not.b64 	%rd20178, %rd2000;
	setp.gt.u64 	%p2893, %rd20157, %rd20178;
	selp.u64 	%rd20179, 1, 0, %p2893;
	add.s64 	%rd20180, %rd20154, %rd20179;
	// begin inline asm
	mul.hi.u64 %rd20160, %rd20176, %rd29504;
	// end inline asm
	// begin inline asm
	mul.lo.u64 %rd20163, %rd20176, %rd29504;
	// end inline asm
	add.s64 	%rd20181, %rd20163, %rd20180;
	add.s64 	%rd2010, %rd20181, %rd2001;
	setp.lt.u64 	%p2894, %rd2010, %rd20181;
	selp.u64 	%rd20182, 1, 0, %p2894;
	add.s64 	%rd20183, %rd20160, %rd20182;
	// begin inline asm
	mul.hi.u64 %rd20166, %rd20176, %rd29503;
	// end inline asm
	// begin inline asm
	mul.lo.u64 %rd20169, %rd20176, %rd29503;
	// end inline asm
	add.s64 	%rd20184, %rd20169, %rd20183;
	add.s64 	%rd2011, %rd20184, %rd2002;
	setp.lt.u64 	%p2895, %rd2011, %rd20184;
	selp.u64 	%rd20185, 1, 0, %p2895;
	add.s64 	%rd20186, %rd20166, %rd20185;
	// begin inline asm
	mul.hi.u64 %rd20172, %rd20176, %rd29502;
	// end inline asm
	// begin inline asm
	mul.lo.u64 %rd20175, %rd20176, %rd29502;
	// end inline asm
	add.s64 	%rd20187, %rd20175, %rd20186;
	add.s64 	%rd2012, %rd20187, %rd29742;
	setp.lt.u64 	%p2896, %rd2012, %rd20187;
	selp.u64 	%rd20188, 1, 0, %p2896;
	add.s64 	%rd2013, %rd20172, %rd20188;
	setp.eq.s64 	%p2897, %rd2013, 0;
	@%p2897 bra 	$L__BB3_431;
	add.s64 	%rd2014, %rd29741, %rd2013;
	setp.lt.u64 	%p2898, %rd2014, %rd29741;
	selp.u64 	%rd20189, 1, 0, %p2898;
	add.s64 	%rd29740, %rd29740, %rd20189;
	mov.u64 	%rd29741, %rd2014;
$L__BB3_431:
	mul.lo.s64 	%rd20212, %rd1549, %rd2010;
	// begin inline asm
	mul.hi.u64 %rd20190, %rd20212, %rd29505;
	// end inline asm
	// begin inline asm
	mul.lo.u64 %rd20193, %rd20212, %rd29505;
	// end inline asm
	not.b64 	%rd20214, %rd2010;
	setp.gt.u64 	%p2899, %rd20193, %rd20214;
	selp.u64 	%rd20215, 1, 0, %p2899;
	add.s64 	%rd20216, %rd20190, %rd20215;
	// begin inline asm
	mul.hi.u64 %rd20196, %rd20212, %rd29504;
	// end inline asm
	// begin inline asm
	mul.lo.u64 %rd20199, %rd20212, %rd29504;
	// end inline asm
	add.s64 	%rd20217, %rd20199, %rd20216;
	add.s64 	%rd20218, %rd20217, %rd2011;
	setp.lt.u64 	%p2900, %rd20218, %rd20217;
	selp.u64 	%rd20219, 1, 0, %p2900;
	add.s64 	%rd20220, %rd20196, %rd20219;
	// begin inline asm
	mul.hi.u64 %rd20202, %rd20212, %rd29503;
	// end inline asm
	// begin inline asm
	mul.lo.u64 %rd20205, %rd20212, %rd29503;
	// end inline asm
	add.s64 	%rd20221, %rd20205, %rd20220;
	add.s64 	%rd20222, %rd20221, %rd2012;
	setp.lt.u64 	%p2901, %rd20222, %rd20221;
	selp.u64 	%rd20223, 1, 0, %p2901;
	add.s64 	%rd20224, %rd20202, %rd20223;
	// begin inline asm
	mul.hi.u64 %rd20208, %rd20212, %rd29502;
	// end inline asm
	// begin inline asm
	mul.lo.u64 %rd20211, %rd20212, %rd29502;
	// end inline asm
	add.s64 	%rd20225, %rd20211, %rd20224;
	add.s64 	%rd20226, %rd20225, %rd29741;
	setp.lt.u64 	%p2902, %rd20226, %rd20225;
	selp.u64 	%rd20227, 1, 0, %p2902;
	add.s64 	%rd20228, %rd20208, %rd20227;
	add.s64 	%rd20229, %rd29740, %rd20228;
	setp.lt.u64 	%p2903, %rd20218, %rd29505;
	selp.u64 	%rd20230, 1, 0, %p2903;
	selp.s64 	%rd20231, -1, 0, %p2903;
	add.s64 	%rd20232, %rd20222, %rd20231;
	setp.lt.u64 	%p2904, %rd20222, %rd20230;
	selp.u64 	%rd20233, 1, 0, %p2904;
	sub.s64 	%rd20234, %rd20232, %rd29504;
	setp.lt.u64 	%p2905, %rd20232, %rd29504;
	selp.u64 	%rd20235, 1, 0, %p2905;
	add.s64 	%rd20236, %rd20235, %rd20233;
	sub.s64 	%rd20237, %rd20226, %rd20236;
	setp.lt.u64 	%p2906, %rd20226, %rd20236;
	selp.u64 	%rd20238, 1, 0, %p2906;
	sub.s64 	%rd20239, %rd20237, %rd29503;
	setp.lt.u64 	%p2907, %rd20237, %rd29503;
	selp.u64 	%rd20240, 1, 0, %p2907;
	add.s64 	%rd20241, %rd20240, %rd20238;
	sub.s64 	%rd20242, %rd20229, %rd20241;
	setp.ge.u64 	%p2908, %rd20229, %rd20241;
	sub.s64 	%rd20243, %rd20242, %rd29502;
	setp.ge.u64 	%p2909, %rd20242, %rd29502;
	and.pred  	%p2910, %p2908, %p2909;
	selp.b64 	%rd20244, %rd29505, 0, %p2910;
	sub.s64 	%rd20245, %rd20218, %rd20244;
	selp.b64 	%rd20246, %rd20234, %rd20222, %p2910;
	selp.b64 	%rd20247, %rd20239, %rd20226, %p2910;
	selp.b64 	%rd20248, %rd20243, %rd20229, %p2910;
	sub.s64 	%rd29749, %rd20245, %rd1904;
	setp.lt.u64 	%p2911, %rd20245, %rd1904;
	selp.u64 	%rd20249, 1, 0, %p2911;
	selp.s64 	%rd20250, -1, 0, %p2911;
	add.s64 	%rd20251, %rd20246, %rd20250;
	setp.lt.u64 	%p2912, %rd20246, %rd20249;
	selp.u64 	%rd20252, 1, 0, %p2912;
	sub.s64 	%rd29750, %rd20251, %rd1905;
	setp.lt.u64 	%p2913, %rd20251, %rd1905;
	selp.u64 	%rd20253, 1, 0, %p2913;
	add.s64 	%rd20254, %rd20253, %rd20252;
	sub.s64 	%rd20255, %rd20247, %rd20254;
	setp.lt.u64 	%p2914, %rd20247, %rd20254;
	selp.u64 	%rd20256, 1, 0, %p2914;
	sub.s64 	%rd29751, %rd20255, %rd1906;
	setp.lt.u64 	%p2915, %rd20255, %rd1906;
	selp.u64 	%rd20257, 1, 0, %p2915;
	add.s64 	%rd20258, %rd20257, %rd20256;
	sub.s64 	%rd20259, %rd20248, %rd20258;
	setp.ge.u64 	%p2916, %rd20248, %rd20258;
	sub.s64 	%rd29752, %rd20259, %rd1907;
	setp.ge.u64 	%p2917, %rd20259, %rd1907;
	and.pred  	%p2918, %p2916, %p2917;
	@%p2918 bra 	$L__BB3_433;
	add.s64 	%rd29749, %rd29505, %rd29749;
	setp.lt.u64 	%p2919, %rd29749, %rd29505;
	selp.u64 	%rd20260, 1, 0, %p2919;
	add.s64 	%rd20261, %rd29750, %rd20260;
	setp.lt.u64 	%p2920, %rd20261, %rd29750;
	selp.u64 	%rd20262, 1, 0, %p2920;
	add.s64 	%rd29750, %rd20261, %rd29504;
	setp.lt.u64 	%p2921, %rd29750, %rd20261;
	selp.u64 	%rd20263, 1, 0, %p2921;
	add.s64 	%rd20264, %rd29751, %rd20262;
	add.s64 	%rd20265, %rd20264, %rd20263;
	setp.lt.u64 	%p2922, %rd20265, %rd29751;
	selp.u64 	%rd20266, 1, 0, %p2922;
	add.s64 	%rd29751, %rd20265, %rd29503;
	setp.lt.u64 	%p2923, %rd29751, %rd20265;
	selp.u64 	%rd20267, 1, 0, %p2923;
	add.s64 	%rd20268, %rd29502, %rd29752;
	add.s64 	%rd20269, %rd20268, %rd20266;
	add.s64 	%rd29752, %rd20269, %rd20267;
$L__BB3_433:
	sub.s64 	%rd29753, %rd29749, %rd1980;
	setp.lt.u64 	%p2924, %rd29749, %rd1980;
	selp.u64 	%rd20270, 1, 0, %p2924;
	selp.s64 	%rd20271, -1, 0, %p2924;
	add.s64 	%rd20272, %rd29750, %rd20271;
	setp.lt.u64 	%p2925, %rd29750, %rd20270;
	selp.u64 	%rd20273, 1, 0, %p2925;
	sub.s64 	%rd29754, %rd20272, %rd1981;
	setp.lt.u64 	%p2926, %rd20272, %rd1981;
	selp.u64 	%rd20274, 1, 0, %p2926;
	add.s64 	%rd20275, %rd20274, %rd20273;
	sub.s64 	%rd20276, %rd29751, %rd20275;
	setp.lt.u64 	%p2927, %rd29751, %rd20275;
	selp.u64 	%rd20277, 1, 0, %p2927;
	sub.s64 	%rd29755, %rd20276, %rd1982;
	setp.lt.u64 	%p2928, %rd20276, %rd1982;
	selp.u64 	%rd20278, 1, 0, %p2928;
	add.s64 	%rd20279, %rd20278, %rd20277;
	sub.s64 	%rd20280, %rd29752, %rd20279;
	setp.ge.u64 	%p2929, %rd29752, %rd20279;
	sub.s64 	%rd29756, %rd20280, %rd1983;
	setp.ge.u64 	%p2930, %rd20280, %rd1983;
	and.pred  	%p2931, %p2929, %p2930;
	@%p2931 bra 	$L__BB3_435;
	add.s64 	%rd29753, %rd29505, %rd29753;
	setp.lt.u64 	%p2932, %rd29753, %rd29505;
	selp.u64 	%rd20281, 1, 0, %p2932;
	add.s64 	%rd20282, %rd29754, %rd20281;
	setp.lt.u64 	%p2933, %rd20282, %rd29754;
	selp.u64 	%rd20283, 1, 0, %p2933;
	add.s64 	%rd29754, %rd20282, %rd29504;
	setp.lt.u64 	%p2934, %rd29754, %rd20282;
	selp.u64 	%rd20284, 1, 0, %p2934;
	add.s64 	%rd20285, %rd29755, %rd20283;
	add.s64 	%rd20286, %rd20285, %rd20284;
	setp.lt.u64 	%p2935, %rd20286, %rd29755;
	selp.u64 	%rd20287, 1, 0, %p2935;
	add.s64 	%rd29755, %rd20286, %rd29503;
	setp.lt.u64 	%p2936, %rd29755, %rd20286;
	selp.u64 	%rd20288, 1, 0, %p2936;
	add.s64 	%rd20289, %rd29502, %rd29756;
	add.s64 	%rd20290, %rd20289, %rd20287;
	add.s64 	%rd29756, %rd20290, %rd20288;
$L__BB3_435:
	shl.b64 	%rd20411, %rd29753, 1;
	shr.u64 	%rd20412, %rd29753, 63;
	add.s64 	%rd20413, %rd29754, %rd20412;
	setp.lt.u64 	%p2937, %rd20413, %rd29754;
	selp.u64 	%rd20414, 1, 0, %p2937;
	add.s64 	%rd20415, %rd20413, %rd29754;
	setp.lt.u64 	%p2938, %rd20415, %rd20413;
	selp.u64 	%rd20416, 1, 0, %p2938;
	add.s64 	%rd20417, %rd29755, %rd20414;
	add.s64 	%rd20418, %rd20417, %rd20416;
	setp.lt.u64 	%p2939, %rd20418, %rd29755;
	selp.u64 	%rd20419, 1, 0, %p2939;
	add.s64 	%rd20420, %rd20418, %rd29755;
	setp.lt.u64 	%p2940, %rd20420, %rd20418;
	selp.u64 	%rd20421, 1, 0, %p2940;
	add.s64 	%rd20422, %rd29756, %rd20419;
	add.s64 	%rd20423, %rd20422, %rd20421;
	setp.lt.u64 	%p2941, %rd20423, %rd29756;
	add.s64 	%rd20424, %rd20423, %rd29756;
	setp.lt.u64 	%p2942, %rd20424, %rd20423;
	setp.lt.u64 	%p2943, %rd20411, %rd29505;
	selp.u64 	%rd20425, 1, 0, %p2943;
	selp.s64 	%rd20426, -1, 0, %p2943;
	add.s64 	%rd20427, %rd20415, %rd20426;
	setp.lt.u64 	%p2944, %rd20415, %rd20425;
	selp.u64 	%rd20428, 1, 0, %p2944;
	sub.s64 	%rd20429, %rd20427, %rd29504;
	setp.lt.u64 	%p2945, %rd20427, %rd29504;
	selp.u64 	%rd20430, 1, 0, %p2945;
	add.s64 	%rd20431, %rd20430, %rd20428;
	sub.s64 	%rd20432, %rd20420, %rd20431;
	setp.lt.u64 	%p2946, %rd20420, %rd20431;
	selp.u64 	%rd20433, 1, 0, %p2946;
	sub.s64 	%rd20434, %rd20432, %rd29503;
	setp.lt.u64 	%p2947, %rd20432, %rd29503;
	selp.u64 	%rd20435, 1, 0, %p2947;
	add.s64 	%rd20436, %rd20435, %rd20433;
	sub.s64 	%rd20437, %rd20424, %rd20436;
	setp.ge.u64 	%p2948, %rd20424, %rd20436;
	sub.s64 	%rd20438, %rd20437, %rd29502;
	setp.ge.u64 	%p2949, %rd20437, %rd29502;
	or.pred  	%p2950, %p2941, %p2942;
	and.pred  	%p2951, %p2948, %p2949;
	or.pred  	%p2953, %p2950, %p2951;
	selp.b64 	%rd20439, %rd29505, 0, %p2953;
	sub.s64 	%rd2042, %rd20411, %rd20439;
	selp.b64 	%rd2043, %rd20429, %rd20415, %p2953;
	selp.b64 	%rd2044, %rd20434, %rd20420, %p2953;
	selp.b64 	%rd2045, %rd20438, %rd20424, %p2953;
	shl.b64 	%rd20440, %rd1904, 1;
	shr.u64 	%rd20441, %rd1904, 63;
	add.s64 	%rd20442, %rd20441, %rd1905;
	setp.lt.u64 	%p2954, %rd20442, %rd20441;
	selp.u64 	%rd20443, 1, 0, %p2954;
	add.s64 	%rd20444, %rd20442, %rd1905;
	setp.lt.u64 	%p2955, %rd20444, %rd20442;
	selp.u64 	%rd20445, 1, 0, %p2955;
	add.s64 	%rd20446, %rd1906, %rd20443;
	add.s64 	%rd20447, %rd20446, %rd20445;
	setp.lt.u64 	%p2956, %rd20447, %rd1906;
	selp.u64 	%rd20448, 1, 0, %p2956;
	add.s64 	%rd20449, %rd20447, %rd1906;
	setp.lt.u64 	%p2957, %rd20449, %rd20447;
	selp.u64 	%rd20450, 1, 0, %p2957;
	add.s64 	%rd20451, %rd1907, %rd20448;
	add.s64 	%rd20452, %rd20451, %rd20450;
	setp.lt.u64 	%p2958, %rd20452, %rd1907;
	add.s64 	%rd20453, %rd20452, %rd1907;
	setp.lt.u64 	%p2959, %rd20453, %rd20452;
	setp.lt.u64 	%p2960, %rd20440, %rd29505;
	selp.u64 	%rd20454, 1, 0, %p2960;
	selp.s64 	%rd20455, -1, 0, %p2960;
	add.s64 	%rd20456, %rd20444, %rd20455;
	setp.lt.u64 	%p2961, %rd20444, %rd20454;
	selp.u64 	%rd20457, 1, 0, %p2961;
	sub.s64 	%rd20458, %rd20456, %rd29504;
	setp.lt.u64 	%p2962, %rd20456, %rd29504;
	selp.u64 	%rd20459, 1, 0, %p2962;
	add.s64 	%rd20460, %rd20459, %rd20457;
	sub.s64 	%rd20461, %rd20449, %rd20460;
	setp.lt.u64 	%p2963, %rd20449, %rd20460;
	selp.u64 	%rd20462, 1, 0, %p2963;
	sub.s64 	%rd20463, %rd20461, %rd29503;
	setp.lt.u64 	%p2964, %rd20461, %rd29503;
	selp.u64 	%rd20464, 1, 0, %p2964;
	add.s64 	%rd20465, %rd20464, %rd20462;
	sub.s64 	%rd20466, %rd20453, %rd20465;
	setp.ge.u64 	%p2965, %rd20453, %rd20465;
	sub.s64 	%rd20467, %rd20466, %rd29502;
	setp.ge.u64 	%p2966, %rd20466, %rd29502;
	or.pred  	%p2967, %p2958, %p2959;
	and.pred  	%p2968, %p2965, %p2966;
	or.pred  	%p2970, %p2967, %p2968;
	selp.b64 	%rd20468, %rd29505, 0, %p2970;
	sub.s64 	%rd20469, %rd20440, %rd20468;
	selp.b64 	%rd20470, %rd20458, %rd20444, %p2970;
	selp.b64 	%rd20471, %rd20463, %rd20449, %p2970;
	selp.b64 	%rd20472, %rd20467, %rd20453, %p2970;
	add.s64 	%rd20473, %rd20469, %rd1904;
	setp.lt.u64 	%p2971, %rd20473, %rd20469;
	selp.u64 	%rd20474, 1, 0, %p2971;
	add.s64 	%rd20475, %rd20470, %rd20474;
	setp.lt.u64 	%p2972, %rd20475, %rd20470;
	selp.u64 	%rd20476, 1, 0, %p2972;
	add.s64 	%rd20477, %rd20475, %rd1905;
	setp.lt.u64 	%p2973, %rd20477, %rd20475;
	selp.u64 	%rd20478, 1, 0, %p2973;
	add.s64 	%rd20479, %rd20471, %rd20476;
	add.s64 	%rd20480, %rd20479, %rd20478;
	setp.lt.u64 	%p2974, %rd20480, %rd20471;
	selp.u64 	%rd20481, 1, 0, %p2974;
	add.s64 	%rd20482, %rd20480, %rd1906;
	setp.lt.u64 	%p2975, %rd20482, %rd20480;
	selp.u64 	%rd20483, 1, 0, %p2975;
	add.s64 	%rd20484, %rd20472, %rd20481;
	add.s64 	%rd20485, %rd20484, %rd20483;
	setp.lt.u64 	%p2976, %rd20485, %rd20472;
	add.s64 	%rd20486, %rd20485, %rd1907;
	setp.lt.u64 	%p2977, %rd20486, %rd20485;
	setp.lt.u64 	%p2978, %rd20473, %rd29505;
	selp.u64 	%rd20487, 1, 0, %p2978;
	selp.s64 	%rd20488, -1, 0, %p2978;
	add.s64 	%rd20489, %rd20477, %rd20488;
	setp.lt.u64 	%p2979, %rd20477, %rd20487;
	selp.u64 	%rd20490, 1, 0, %p2979;
	sub.s64 	%rd20491, %rd20489, %rd29504;
	setp.lt.u64 	%p2980, %rd20489, %rd29504;
	selp.u64 	%rd20492, 1, 0, %p2980;
	add.s64 	%rd20493, %rd20492, %rd20490;
	sub.s64 	%rd20494, %rd20482, %rd20493;
	setp.lt.u64 	%p2981, %rd20482, %rd20493;
	selp.u64 	%rd20495, 1, 0, %p2981;
	sub.s64 	%rd20496, %rd20494, %rd29503;
	setp.lt.u64 	%p2982, %rd20494, %rd29503;
	selp.u64 	%rd20497, 1, 0, %p2982;
	add.s64 	%rd20498, %rd20497, %rd20495;
	sub.s64 	%rd20499, %rd20486, %rd20498;
	setp.ge.u64 	%p2983, %rd20486, %rd20498;
	sub.s64 	%rd20500, %rd20499, %rd29502;
	setp.ge.u64 	%p2984, %rd20499, %rd29502;
	or.pred  	%p2985, %p2976, %p2977;
	and.pred  	%p2986, %p2983, %p2984;
	or.pred  	%p2988, %p2985, %p2986;
	selp.b64 	%rd20501, %rd29505, 0, %p2988;
	sub.s64 	%rd20368, %rd20473, %rd20501;
	selp.b64 	%rd20374, %rd20491, %rd20477, %p2988;
	selp.b64 	%rd20380, %rd20496, %rd20482, %p2988;
	selp.b64 	%rd20386, %rd20500, %rd20486, %p2988;
	// begin inline asm
	mul.hi.u64 %rd20291, %rd20368, %rd20368;
	// end inline asm
	// begin inline asm
	mul.lo.u64 %rd20294, %rd20368, %rd20368;
	// end inline asm
	// begin inline asm
	mul.hi.u64 %rd20297, %rd20368, %rd20374;
	// end inline asm
	// begin inline asm
	mul.lo.u64 %rd20300, %rd20368, %rd20374;
	// end inline asm
	add.s64 	%rd20502, %rd20300, %rd20291;
	// begin inline asm
	mul.hi.u64 %rd20303, %rd20368, %rd20380;
	// end inline asm
	// begin inline asm
	mul.lo.u64 %rd20306, %rd20368, %rd20380;
	// end inline asm
	add.s64 	%rd20503, %rd20306, %rd20297;
	// begin inline asm
	mul.hi.u64 %rd20309, %rd20368, %rd20386;
	// end inline asm
	// begin inline asm
	mul.lo.u64 %rd20312, %rd20368, %rd20386;
	// end inline asm
	add.s64 	%rd20504, %rd20312, %rd20303;
	// begin inline asm
	mul.hi.u64 %rd20315, %rd20374, %rd20368;
	// end inline asm
	// begin inline asm
	mul.lo.u64 %rd20318, %rd20374, %rd20368;
	// end inline asm
	add.s64 	%rd20505, %rd20318, %rd20502;
	setp.lt.u64 	%p2989, %rd20505, %rd20318;
	selp.u64 	%rd20506, 1, 0, %p2989;
	add.s64 	%rd20507, %rd20315, %rd20506;
	// begin inline asm
	mul.hi.u64 %rd20321, %rd20374, %rd20374;
	// end inline asm
	// begin inline asm
	mul.lo.u64 %rd20324, %rd20374, %rd20374;
	// end inline asm
	add.s64 	%rd20508, %rd20324, %rd20507;
	add.s64 	%rd20509, %rd20508, %rd20503;
	setp.lt.u64 	%p2990, %rd20509, %rd20508;
	selp.u64 	%rd20510, 1, 0, %p2990;
	add.s64 	%rd20511, %rd20321, %rd20510;
	// begin inline asm
	mul.hi.u64 %rd20327, %rd20374, %rd20380;
	// end inline asm
	// begin inline asm
	mul.lo.u64 %rd20330, %rd20374, %rd20380;
	// end inline asm
	add.s64 	%rd20512, %rd20330, %rd20511;
	add.s64 	%rd20513, %rd20512, %rd20504;
	setp.lt.u64 	%p2991, %rd20513, %rd20512;
	selp.u64 	%rd20514, 1, 0, %p2991;
	add.s64 	%rd20515, %rd20327, %rd20514;
	// begin inline asm
	mul.hi.u64 %rd20333, %rd20374, %rd20386;
	// end inline asm
	// begin inline asm
	mul.lo.u64 %rd20336, %rd20374, %rd20386;
	// end inline asm
	add.s64 	%rd20516, %rd20336, %rd20515;
	add.s64 	%rd20517, %rd20516, %rd20309;
	setp.lt.u64 	%p2992, %rd20517, %rd20516;
	selp.u64 	%rd20518, 1, 0, %p2992;
	add.s64 	%rd20519, %rd20333, %rd20518;
	// begin inline asm
	mul.hi.u64 %rd20339, %rd20380, %rd20368;
	// end inline asm
	// begin inline asm
	mul.lo.u64 %rd20342, %rd20380, %rd20368;
	// end inline asm
	add.s64 	%rd20520, %rd20342, %rd20509;
	setp.lt.u64 	%p2993, %rd20520, %rd20342;
	selp.u64 	%rd20521, 1, 0, %p2993;
	add.s64 	%rd20522, %rd20339, %rd20521;
	// begin inline asm
	mul.hi.u64 %rd20345, %rd20380, %rd20374;
	// end inline asm
	// begin inline asm
	mul.lo.u64 %rd20348, %rd20380, %rd20374;
	// end inline asm
	add.s64 	%rd20523, %rd20348, %rd20522;
	add.s64 	%rd20524, %rd20523, %rd20513;
	setp.lt.u64 	%p2994, %rd20524, %rd20523;
	selp.u64 	%rd20525, 1, 0, %p2994;
	add.s64 	%rd20526, %rd20345, %rd20525;
	// begin inline asm
	mul.hi.u64 %rd20351, %rd20380, %rd20380;
	// end inline asm
	// begin inline asm
	mul.lo.u64 %rd20354, %rd20380, %rd20380;
	// end inline asm
	add.s64 	%rd20527, %rd20354, %rd20526;
	add.s64 	%rd20528, %rd20527, %rd20517;
	setp.lt.u64 	%p2995, %rd20528, %rd20527;
	selp.u64 	%rd20529, 1, 0, %p2995;
	add.s64 	%rd20530, %rd20351, %rd20529;
	// begin inline asm
	mul.hi.u64 %rd20357, %rd20380, %rd20386;
	// end inline asm
	// begin inline asm
	mul.lo.u64 %rd20360, %rd20380, %rd20386;
	// end inline asm
	add.s64 	%rd20531, %rd20360, %rd20530;
	add.s64 	%rd20532, %rd20531, %rd20519;
	setp.lt.u64 	%p2996, %rd20532, %rd20531;
	selp.u64 	%rd20533, 1, 0, %p2996;
	add.s64 	%rd20534, %rd20357, %rd20533;
	// begin inline asm
	mul.hi.u64 %rd20363, %rd20386, %rd20368;
	// end inline asm
	// begin inline asm
	mul.lo.u64 %rd20366, %rd20386, %rd20368;
	// end inline asm
	add.s64 	%rd20535, %rd20366, %rd20524;
	setp.lt.u64 	%p2997, %rd20535, %rd20366;
	selp.u64 	%rd20536, 1, 0, %p2997;
	add.s64 	%rd20537, %rd20363, %rd20536;
	// begin inline asm
	mul.hi.u64 %rd20369, %rd20386, %rd20374;
	// end inline asm
	// begin inline asm
	mul.lo.u64 %rd20372, %rd20386, %rd20374;
	// end inline asm
	add.s64 	%rd20538, %rd20372, %rd20537;
	add.s64 	%rd29760, %rd20538, %rd20528;
	setp.lt.u64 	%p2998, %rd29760, %rd20538;
	selp.u64 	%rd20539, 1, 0, %p2998;
	add.s64 	%rd20540, %rd20369, %rd20539;
	// begin inline asm
	mul.hi.u64 %rd20375, %rd20386, %rd20380;
	// end inline asm
	// begin inline asm
	mul.lo.u64 %rd20378, %rd20386, %rd20380;
	// end inline asm
	add.s64 	%rd20541, %rd20378, %rd20540;
	add.s64 	%rd29759, %rd20541, %rd20532;
	setp.lt.u64 	%p2999, %rd29759, %rd20541;
	selp.u64 	%rd20542, 1, 0, %p2999;
	add.s64 	%rd20543, %rd20375, %rd20542;
	// begin inline asm
	mul.hi.u64 %rd20381, %rd20386, %rd20386;
	// end inline asm
	// begin inline asm
	mul.lo.u64 %rd20384, %rd20386, %rd20386;
	// end inline asm
	add.s64 	%rd20544, %rd20384, %rd20543;
	add.s64 	%rd29758, %rd20544, %rd20534;
	setp.lt.u64 	%p3000, %rd29758, %rd20544;
	selp.u64 	%rd20545, 1, 0, %p3000;
	add.s64 	%rd29757, %rd20381, %rd20545;
	mul.lo.s64 	%rd20409, %rd1549, %rd20294;
	// begin inline asm
	mul.hi.u64 %rd20387, %rd20409, %rd29505;
	// end inline asm
	// begin inline asm
	mul.lo.u64 %rd20390, %rd20409, %rd29505;
	// end inline asm
	not.b64 	%rd20546, %rd20294;
	setp.gt.u64 	%p3001, %rd20390, %rd20546;
	selp.u64 	%rd20547, 1, 0, %p3001;
	add.s64 	%rd20548, %rd20387, %rd20547;
	// begin inline asm
	mul.hi.u64 %rd20393, %rd20409, %rd29504;
	// end inline asm
	// begin inline asm
	mul.lo.u64 %rd20396, %rd20409, %rd29504;
	// end inline asm
	add.s64 	%rd20549, %rd20396, %rd20548;
	add.s64 	%rd2054, %rd20549, %rd20505;
	setp.lt.u64 	%p3002, %rd2054, %rd20549;
	selp.u64 	%rd20550, 1, 0, %p3002;
	add.s64 	%rd20551, %rd20393, %rd20550;
	// begin inline asm
	mul.hi.u64 %rd20399, %rd20409, %rd29503;
	// end inline asm
	// begin inline asm
	mul.lo.u64 %rd20402, %rd20409, %rd29503;
	// end inline asm
	add.s64 	%rd20552, %rd20402, %rd20551;
	add.s64 	%rd2055, %rd20552, %rd20520;
	setp.lt.u64 	%p3003, %rd2055, %rd20552;
	selp.u64 	%rd20553, 1, 0, %p3003;
	add.s64 	%rd20554, %rd20399, %rd20553;
	// begin inline asm
	mul.hi.u64 %rd20405, %rd20409, %rd29502;
	// end inline asm
	// begin inline asm
	mul.lo.u64 %rd20408, %rd20409, %rd29502;
	// end inline asm
	add.s64 	%rd20555, %rd20408, %rd20554;
	add.s64 	%rd2056, %rd20555, %rd20535;
	setp.lt.u64 	%p3004, %rd2056, %rd20555;
	selp.u64 	%rd20556, 1, 0, %p3004;
	add.s64 	%rd2057, %rd20405, %rd20556;
	setp.eq.s64 	%p3005, %rd2057, 0;
	@%p3005 bra 	$L__BB3_439;
	add.s64 	%rd2058, %rd29760, %rd2057;
	setp.ge.u64 	%p3006, %rd2058, %rd29760;
	mov.u64 	%rd29760, %rd2058;
	@%p3006 bra 	$L__BB3_439;
	add.s64 	%rd29759, %rd29759, 1;
	setp.ne.s64 	%p3007, %rd29759, 0;
	mov.u64 	%rd29760, %rd2058;
	@%p3007 bra 	$L__BB3_439;
	add.s64 	%rd29758, %rd29758, 1;
	setp.eq.s64 	%p3008, %rd29758, 0;
	selp.u64 	%rd20558, 1, 0, %p3008;
	add.s64 	%rd29757, %rd29757, %rd20558;
	mov.b64 	%rd29759, 0;
	mov.u64 	%rd29760, %rd2058;
$L__BB3_439:
	mul.lo.s64 	%rd20581, %rd1549, %rd2054;
	// begin inline asm
	mul.hi.u64 %rd20559, %rd20581, %rd29505;
	// end inline asm
	// begin inline asm
	mul.lo.u64 %rd20562, %rd20581, %rd29505;
	// end inline asm
	not.b64 	%rd20583, %rd2054;
	setp.gt.u64 	%p3009, %rd20562, %rd20583;
	selp.u64 	%rd20584, 1, 0, %p3009;
	add.s64 	%rd20585, %rd20559, %rd20584;
	// begin inline asm
	mul.hi.u64 %rd20565, %rd20581, %rd29504;
	// end inline asm
	// begin inline asm
	mul.lo.u64 %rd20568, %rd20581, %rd29504;
	// end inline asm
	add.s64 	%rd20586, %rd20568, %rd20585;
	add.s64 	%rd2066, %rd20586, %rd2055;
	setp.lt.u64 	%p3010, %rd2066, %rd20586;
	selp.u64 	%rd20587, 1, 0, %p3010;
	add.s64 	%rd20588, %rd20565, %rd20587;
	// begin inline asm
	mul.hi.u64 %rd20571, %rd20581, %rd29503;
	// end inline asm
	// begin inline asm
	mul.lo.u64 %rd20574, %rd20581, %rd29503;
	// end inline asm
	add.s64 	%rd20589, %rd20574, %rd20588;
	add.s64 	%rd2067, %rd20589, %rd2056;
	setp.lt.u64 	%p3011, %rd2067, %rd20589;
	selp.u64 	%rd20590, 1, 0, %p3011;
	add.s64 	%rd20591, %rd20571, %rd20590;
	// begin inline asm
	mul.hi.u64 %rd20577, %rd20581, %rd29502;
	// end inline asm
	// begin inline asm
	mul.lo.u64 %rd20580, %rd20581, %rd29502;
	// end inline asm
	add.s64 	%rd20592, %rd20580, %rd20591;
	add.s64 	%rd2068, %rd20592, %rd29760;
	setp.lt.u64 	%p3012, %rd2068, %rd20592;
	selp.u64 	%rd20593, 1, 0, %p3012;
	add.s64 	%rd2069, %rd20577, %rd20593;
	setp.eq.s64 	%p3013, %rd2069, 0;
	@%p3013 bra 	$L__BB3_442;
	add.s64 	%rd2070, %rd29759, %rd2069;
	setp.ge.u64 	%p3014, %rd2070, %rd29759;
	mov.u64 	%rd29759, %rd2070;
	@%p3014 bra 	$L__BB3_442;
	add.s64 	%rd29758, %rd29758, 1;
	setp.eq.s64 	%p3015, %rd29758, 0;
	selp.u64 	%rd20594, 1, 0, %p3015;
	add.s64 	%rd29757, %rd29757, %rd20594;
$L__BB3_442:
	mul.lo.s64 	%rd20617, %rd1549, %rd2066;
	// begin inline asm
	mul.hi.u64 %rd20595, %rd20617, %rd29505;
	// end inline asm
	// begin inline asm
	mul.lo.u64 %rd20598, %rd20617, %rd29505;
	// end inline asm
	not.b64 	%rd20619, %rd2066;
	setp.gt.u64 	%p3016, %rd20598, %rd20619;
	selp.u64 	%rd20620, 1, 0, %p3016;
	add.s64 	%rd20621, %rd20595, %rd20620;
	// begin inline asm
	mul.hi.u64 %rd20601, %rd20617, %rd29504;
	// end inline asm
	// begin inline asm
	mul.lo.u64 %rd20604, %rd20617, %rd29504;
	// end inline asm
	add.s64 	%rd20622, %rd20604, %rd20621;
	add.s64 	%rd2076, %rd20622, %rd2067;
	setp.lt.u64 	%p3017, %rd2076, %rd20622;
	selp.u64 	%rd20623, 1, 0, %p3017;
	add.s64 	%rd20624, %rd20601, %rd20623;
	// begin inline asm
	mul.hi.u64 %rd20607, %rd20617, %rd29503;
	// end inline asm
	// begin inline asm
	mul.lo.u64 %rd20610, %rd20617, %rd29503;
	// end inline asm
	add.s64 	%rd20625, %rd20610, %rd20624;
	add.s64 	%rd2077, %rd20625, %rd2068;
	setp.lt.u64 	%p3018, %rd2077, %rd20625;
	selp.u64 	%rd20626, 1, 0, %p3018;
	add.s64 	%rd20627, %rd20607, %rd20626;
	// begin inline asm
	mul.hi.u64 %rd20613, %rd20617, %rd29502;
	// end inline asm
	// begin inline asm
	mul.lo.u64 %rd20616, %rd20617, %rd29502;
	// end inline asm
	add.s64 	%rd20628, %rd20616, %rd20627;
	add.s64 	%rd2078, %rd20628, %rd29759;
	setp.lt.u64 	%p3019, %rd2078, %rd20628;
	selp.u64 	%rd20629, 1, 0, %p3019;
	add.s64 	%rd2079, %rd20613, %rd20629;
	setp.eq.s64 	%p3020, %rd2079, 0;
	@%p3020 bra 	$L__BB3_444;
	add.s64 	%rd2080, %rd29758, %rd2079;
	setp.lt.u64 	%p3021, %rd2080, %rd29758;
	selp.u64 	%rd20630, 1, 0, %p3021;
	add.s64 	%rd29757, %rd29757, %rd20630;
	mov.u64 	%rd29758, %rd2080;
$L__BB3_444:
	mul.lo.s64 	%rd20653, %rd1549, %rd2076;
	// begin inline asm
	mul.hi.u64 %rd20631, %rd20653, %rd29505;
	// end inline asm
	// begin inline asm
	mul.lo.u64 %rd20634, %rd20653, %rd29505;
	// end inline asm
	not.b64 	%rd20655, %rd2076;
	setp.gt.u64 	%p3022, %rd20634, %rd20655;
	selp.u64 	%rd20656, 1, 0, %p3022;
	add.s64 	%rd20657, %rd20631, %rd20656;
	// begin inline asm
	mul.hi.u64 %rd20637, %rd20653, %rd29504;
	// end inline asm
	// begin inline asm
	mul.lo.u64 %rd20640, %rd20653, %rd29504;
	// end inline asm
	add.s64 	%rd20658, %rd20640, %rd20657;
	add.s64 	%rd20659, %rd20658, %rd2077;
	setp.lt.u64 	%p3023, %rd20659, %rd20658;
	selp.u64 	%rd20660, 1, 0, %p3023;
	add.s64 	%rd20661, %rd20637, %rd20660;
	// begin inline asm
	mul.hi.u64 %rd20643, %rd20653, %rd29503;
	// end inline asm
	// begin inline asm
	mul.lo.u64 %rd20646, %rd20653, %rd29503;
	// end inline asm
	add.s64 	%rd20662, %rd20646, %rd20661;
	add.s64 	%rd20663, %rd20662, %rd2078;
	setp.lt.u64 	%p3024, %rd20663, %rd20662;
	selp.u64 	%rd20664, 1, 0, %p3024;
	add.s64 	%rd20665, %rd20643, %rd20664;
	// begin inline asm
	mul.hi.u64 %rd20649, %rd20653, %rd29502;
	// end inline asm
	// begin inline asm
	mul.lo.u64 %rd20652, %rd20653, %rd29502;
	// end inline asm
	add.s64 	%rd20666, %rd20652, %rd20665;
	add.s64 	%rd20667, %rd20666, %rd29758;
	setp.lt.u64 	%p3025, %rd20667, %rd20666;
	selp.u64 	%rd20668, 1, 0, %p3025;
	add.s64 	%rd20669, %rd20649, %rd20668;
	add.s64 	%rd20670, %rd29757, %rd20669;
	setp.lt.u64 	%p3026, %rd20659, %rd29505;
	selp.u64 	%rd20671, 1, 0, %p3026;
	selp.s64 	%rd20672, -1, 0, %p3026;
	add.s64 	%rd20673, %rd20663, %rd20672;
	setp.lt.u64 	%p3027, %rd20663, %rd20671;
	selp.u64 	%rd20674, 1, 0, %p3027;
	sub.s64 	%rd20675, %rd20673, %rd29504;
	setp.lt.u64 	%p3028, %rd20673, %rd29504;
	selp.u64 	%rd20676, 1, 0, %p3028;
	add.s64 	%rd20677, %rd20676, %rd20674;
	sub.s64 	%rd20678, %rd20667, %rd20677;
	setp.lt.u64 	%p3029, %rd20667, %rd20677;
	selp.u64 	%rd20679, 1, 0, %p3029;
	sub.s64 	%rd20680, %rd20678, %rd29503;
	setp.lt.u64 	%p3030, %rd20678, %rd29503;
	selp.u64 	%rd20681, 1, 0, %p3030;
	add.s64 	%rd20682, %rd20681, %rd20679;
	sub.s64 	%rd20683, %rd20670, %rd20682;
	setp.ge.u64 	%p3031, %rd20670, %rd20682;
	sub.s64 	%rd20684, %rd20683, %rd29502;
	setp.ge.u64 	%p3032, %rd20683, %rd29502;
	and.pred  	%p3033, %p3031, %p3032;
	selp.b64 	%rd20685, %rd29505, 0, %p3033;
	sub.s64 	%rd20686, %rd20659, %rd20685;
	selp.b64 	%rd20687, %rd20675, %rd20663, %p3033;
	selp.b64 	%rd20688, %rd20680, %rd20667, %p3033;
	selp.b64 	%rd20689, %rd20684, %rd20670, %p3033;
	shl.b64 	%rd20690, %rd2042, 1;
	shr.u64 	%rd20691, %rd2042, 63;
	add.s64 	%rd20692, %rd20691, %rd2043;
	setp.lt.u64 	%p3034, %rd20692, %rd20691;
	selp.u64 	%rd20693, 1, 0, %p3034;
	add.s64 	%rd20694, %rd20692, %rd2043;
	setp.lt.u64 	%p3035, %rd20694, %rd20692;
	selp.u64 	%rd20695, 1, 0, %p3035;
	add.s64 	%rd20696, %rd2044, %rd20693;
	add.s64 	%rd20697, %rd20696, %rd20695;
	setp.lt.u64 	%p3036, %rd20697, %rd2044;
	selp.u64 	%rd20698, 1, 0, %p3036;
	add.s64 	%rd20699, %rd20697, %rd2044;
	setp.lt.u64 	%p3037, %rd20699, %rd20697;
	selp.u64 	%rd20700, 1, 0, %p3037;
	add.s64 	%rd20701, %rd2045, %rd20698;
	add.s64 	%rd20702, %rd20701, %rd20700;
	setp.lt.u64 	%p3038, %rd20702, %rd2045;
	add.s64 	%rd20703, %rd20702, %rd2045;
	setp.lt.u64 	%p3039, %rd20703, %rd20702;
	setp.lt.u64 	%p3040, %rd20690, %rd29505;
	selp.u64 	%rd20704, 1, 0, %p3040;
	selp.s64 	%rd20705, -1, 0, %p3040;
	add.s64 	%rd20706, %rd20694, %rd20705;
	setp.lt.u64 	%p3041, %rd20694, %rd20704;
	selp.u64 	%rd20707, 1, 0, %p3041;
	sub.s64 	%rd20708, %rd20706, %rd29504;
	setp.lt.u64 	%p3042, %rd20706, %rd29504;
	selp.u64 	%rd20709, 1, 0, %p3042;
	add.s64 	%rd20710, %rd20709, %rd20707;
	sub.s64 	%rd20711, %rd20699, %rd20710;
	setp.lt.u64 	%p3043, %rd20699, %rd20710;
	selp.u64 	%rd20712, 1, 0, %p3043;
	sub.s64 	%rd20713, %rd20711, %rd29503;
	setp.lt.u64 	%p3044, %rd20711, %rd29503;
	selp.u64 	%rd20714, 1, 0, %p3044;
	add.s64 	%rd20715, %rd20714, %rd20712;
	sub.s64 	%rd20716, %rd20703, %rd20715;
	setp.ge.u64 	%p3045, %rd20703, %rd20715;
	sub.s64 	%rd20717, %rd20716, %rd29502;
	setp.ge.u64 	%p3046, %rd20716, %rd29502;
	or.pred  	%p3047, %p3038, %p3039;
	and.pred  	%p3048, %p3045, %p3046;
	or.pred  	%p3050, %p3047, %p3048;
	selp.b64 	%rd20718, %rd29505, 0, %p3050;
	sub.s64 	%rd20719, %rd20690, %rd20718;
	selp.b64 	%rd20720, %rd20708, %rd20694, %p3050;
	selp.b64 	%rd20721, %rd20713, %rd20699, %p3050;
	selp.b64 	%rd20722, %rd20717, %rd20703, %p3050;
	sub.s64 	%rd29915, %rd20686, %rd20719;
	setp.lt.u64 	%p3051, %rd20686, %rd20719;
	selp.u64 	%rd20723, 1, 0, %p3051;
	selp.s64 	%rd20724, -1, 0, %p3051;
	add.s64 	%rd20725, %rd20687, %rd20724;
	setp.lt.u64 	%p3052, %rd20687, %rd20723;
	selp.u64 	%rd20726, 1, 0, %p3052;
	sub.s64 	%rd29914, %rd20725, %rd20720;
	setp.lt.u64 	%p3053, %rd20725, %rd20720;
	selp.u64 	%rd20727, 1, 0, %p3053;
	add.s64 	%rd20728, %rd20727, %rd20726;
	sub.s64 	%rd20729, %rd20688, %rd20728;
	setp.lt.u64 	%p3054, %rd20688, %rd20728;
	selp.u64 	%rd20730, 1, 0, %p3054;
	sub.s64 	%rd29913, %rd20729, %rd20721;
	setp.lt.u64 	%p3055, %rd20729, %rd20721;
	selp.u64 	%rd20731, 1, 0, %p3055;
	add.s64 	%rd20732, %rd20731, %rd20730;
	sub.s64 	%rd20733, %rd20689, %rd20732;
	setp.ge.u64 	%p3056, %rd20689, %rd20732;
	sub.s64 	%rd29912, %rd20733, %rd20722;
	setp.ge.u64 	%p3057, %rd20733, %rd20722;
	and.pred  	%p3058, %p3056, %p3057;
	@%p3058 bra 	$L__BB3_446;
	add.s64 	%rd29915, %rd29505, %rd29915;
	setp.lt.u64 	%p3059, %rd29915, %rd29505;
	selp.u64 	%rd20734, 1, 0, %p3059;
	add.s64 	%rd20735, %rd29914, %rd20734;
	setp.lt.u64 	%p3060, %rd20735, %rd29914;
	selp.u64 	%rd20736, 1, 0, %p3060;
	add.s64 	%rd29914, %rd20735, %rd29504;
	setp.lt.u64 	%p3061, %rd29914, %rd20735;
	selp.u64 	%rd20737, 1, 0, %p3061;
	add.s64 	%rd20738, %rd29913, %rd20736;
	add.s64 	%rd20739, %rd20738, %rd20737;
	setp.lt.u64 	%p3062, %rd20739, %rd29913;
	selp.u64 	%rd20740, 1, 0, %p3062;
	add.s64 	%rd29913, %rd20739, %rd29503;
	setp.lt.u64 	%p3063, %rd29913, %rd20739;
	selp.u64 	%rd20741, 1, 0, %p3063;
	add.s64 	%rd20742, %rd29502, %rd29912;
	add.s64 	%rd20743, %rd20742, %rd20740;
	add.s64 	%rd29912, %rd20743, %rd20741;
$L__BB3_446:
	shl.b64 	%rd20744, %rd1980, 1;
	shr.u64 	%rd20745, %rd1980, 63;
	add.s64 	%rd20746, %rd20745, %rd1981;
	setp.lt.u64 	%p3064, %rd20746, %rd20745;
	selp.u64 	%rd20747, 1, 0, %p3064;
	add.s64 	%rd20748, %rd20746, %rd1981;
	setp.lt.u64 	%p3065, %rd20748, %rd20746;
	selp.u64 	%rd20749, 1, 0, %p3065;
	add.s64 	%rd20750, %rd1982, %rd20747;
	add.s64 	%rd20751, %rd20750, %rd20749;
	setp.lt.u64 	%p3066, %rd20751, %rd1982;
	selp.u64 	%rd20752, 1, 0, %p3066;
	add.s64 	%rd20753, %rd20751, %rd1982;
	setp.lt.u64 	%p3067, %rd20753, %rd20751;
	selp.u64 	%rd20754, 1, 0, %p3067;
	add.s64 	%rd20755, %rd1983, %rd20752;
	add.s64 	%rd20756, %rd20755, %rd20754;
	setp.lt.u64 	%p3068, %rd20756, %rd1983;
	add.s64 	%rd20757, %rd20756, %rd1983;
	setp.lt.u64 	%p3069, %rd20757, %rd20756;
	setp.lt.u64 	%p3070, %rd20744, %rd29505;
	selp.u64 	%rd20758, 1, 0, %p3070;
	selp.s64 	%rd20759, -1, 0, %p3070;
	add.s64 	%rd20760, %rd20748, %rd20759;
	setp.lt.u64 	%p3071, %rd20748, %rd20758;
	selp.u64 	%rd20761, 1, 0, %p3071;
	sub.s64 	%rd20762, %rd20760, %rd29504;
	setp.lt.u64 	%p3072, %rd20760, %rd29504;
	selp.u64 	%rd20763, 1, 0, %p3072;
	add.s64 	%rd20764, %rd20763, %rd20761;
	sub.s64 	%rd20765, %rd20753, %rd20764;
	setp.lt.u64 	%p3073, %rd20753, %rd20764;
	selp.u64 	%rd20766, 1, 0, %p3073;
	sub.s64 	%rd20767, %rd20765, %rd29503;
	setp.lt.u64 	%p3074, %rd20765, %rd29503;
	selp.u64 	%rd20768, 1, 0, %p3074;
	add.s64 	%rd20769, %rd20768, %rd20766;
	sub.s64 	%rd20770, %rd20757, %rd20769;
	setp.ge.u64 	%p3075, %rd20757, %rd20769;
	sub.s64 	%rd20771, %rd20770, %rd29502;
	setp.ge.u64 	%p3076, %rd20770, %rd29502;
	or.pred  	%p3077, %p3068, %p3069;
	and.pred  	%p3078, %p3075, %p3076;
	or.pred  	%p3080, %p3077, %p3078;
	selp.b64 	%rd20772, %rd29505, 0, %p3080;
	sub.s64 	%rd20773, %rd20744, %rd20772;
	selp.b64 	%rd20774, %rd20762, %rd20748, %p3080;
	selp.b64 	%rd20775, %rd20767, %rd20753, %p3080;
	selp.b64 	%rd20776, %rd20771, %rd20757, %p3080;
	shl.b64 	%rd20777, %rd20773, 1;
	shr.u64 	%rd20778, %rd20773, 63;
	add.s64 	%rd20779, %rd20774, %rd20778;
	setp.lt.u64 	%p3081, %rd20779, %rd20774;
	selp.u64 	%rd20780, 1, 0, %p3081;
	add.s64 	%rd20781, %rd20779, %rd20774;
	setp.lt.u64 	%p3082, %rd20781, %rd20779;
	selp.u64 	%rd20782, 1, 0, %p3082;
	add.s64 	%rd20783, %rd20775, %rd20780;
	add.s64 	%rd20784, %rd20783, %rd20782;
	setp.lt.u64 	%p3083, %rd20784, %rd20775;
	selp.u64 	%rd20785, 1, 0, %p3083;
	add.s64 	%rd20786, %rd20784, %rd20775;
	setp.lt.u64 	%p3084, %rd20786, %rd20784;
	selp.u64 	%rd20787, 1, 0, %p3084;
	add.s64 	%rd20788, %rd20776, %rd20785;
	add.s64 	%rd20789, %rd20788, %rd20787;
	setp.lt.u64 	%p3085, %rd20789, %rd20776;
	add.s64 	%rd20790, %rd20789, %rd20776;
	setp.lt.u64 	%p3086, %rd20790, %rd20789;
	setp.lt.u64 	%p3087, %rd20777, %rd29505;
	selp.u64 	%rd20791, 1, 0, %p3087;
	selp.s64 	%rd20792, -1, 0, %p3087;
	add.s64 	%rd20793, %rd20781, %rd20792;
	setp.lt.u64 	%p3088, %rd20781, %rd20791;
	selp.u64 	%rd20794, 1, 0, %p3088;
	sub.s64 	%rd20795, %rd20793, %rd29504;
	setp.lt.u64 	%p3089, %rd20793, %rd29504;
	selp.u64 	%rd20796, 1, 0, %p3089;
	add.s64 	%rd20797, %rd20796, %rd20794;
	sub.s64 	%rd20798, %rd20786, %rd20797;
	setp.lt.u64 	%p3090, %rd20786, %rd20797;
	selp.u64 	%rd20799, 1, 0, %p3090;
	sub.s64 	%rd20800, %rd20798, %rd29503;
	setp.lt.u64 	%p3091, %rd20798, %rd29503;
	selp.u64 	%rd20801, 1, 0, %p3091;
	add.s64 	%rd20802, %rd20801, %rd20799;
	sub.s64 	%rd20803, %rd20790, %rd20802;
	setp.ge.u64 	%p3092, %rd20790, %rd20802;
	sub.s64 	%rd20804, %rd20803, %rd29502;
	setp.ge.u64 	%p3093, %rd20803, %rd29502;
	or.pred  	%p3094, %p3085, %p3086;
	and.pred  	%p3095, %p3092, %p3093;
	or.pred  	%p3097, %p3094, %p3095;
	selp.b64 	%rd20805, %rd29505, 0, %p3097;
	sub.s64 	%rd2096, %rd20777, %rd20805;
	selp.b64 	%rd2097, %rd20795, %rd20781, %p3097;
	selp.b64 	%rd2098, %rd20800, %rd20786, %p3097;
	selp.b64 	%rd2099, %rd20804, %rd20790, %p3097;
	sub.s64 	%rd29770, %rd2042, %rd29915;
	setp.lt.u64 	%p3098, %rd2042, %rd29915;
	selp.u64 	%rd20806, 1, 0, %p3098;
	selp.s64 	%rd20807, -1, 0, %p3098;
	add.s64 	%rd20808, %rd2043, %rd20807;
	setp.lt.u64 	%p3099, %rd2043, %rd20806;
	selp.u64 	%rd20809, 1, 0, %p3099;
	sub.s64 	%rd29771, %rd20808, %rd29914;
	setp.lt.u64 	%p3100, %rd20808, %rd29914;
	selp.u64 	%rd20810, 1, 0, %p3100;
	add.s64 	%rd20811, %rd20810, %rd20809;
	sub.s64 	%rd20812, %rd2044, %rd20811;
	setp.lt.u64 	%p3101, %rd2044, %rd20811;
	selp.u64 	%rd20813, 1, 0, %p3101;
	sub.s64 	%rd29772, %rd20812, %rd29913;
	setp.lt.u64 	%p3102, %rd20812, %rd29913;
	selp.u64 	%rd20814, 1, 0, %p3102;
	add.s64 	%rd20815, %rd20814, %rd20813;
	sub.s64 	%rd20816, %rd2045, %rd20815;
	setp.ge.u64 	%p3103, %rd2045, %rd20815;
	sub.s64 	%rd29773, %rd20816, %rd29912;
	setp.ge.u64 	%p3104, %rd20816, %rd29912;
	and.pred  	%p3105, %p3103, %p3104;
	@%p3105 bra 	$L__BB3_448;
	add.s64 	%rd29770, %rd29505, %rd29770;
	setp.lt.u64 	%p3106, %rd29770, %rd29505;
	selp.u64 	%rd20817, 1, 0, %p3106;
	add.s64 	%rd20818, %rd29771, %rd20817;
	setp.lt.u64 	%p3107, %rd20818, %rd29771;
	selp.u64 	%rd20819, 1, 0, %p3107;
	add.s64 	%rd29771, %rd20818, %rd29504;
	setp.lt.u64 	%p3108, %rd29771, %rd20818;
	selp.u64 	%rd20820, 1, 0, %p3108;
	add.s64 	%rd20821, %rd29772, %rd20819;
	add.s64 	%rd20822, %rd20821, %rd20820;
	setp.lt.u64 	%p3109, %rd20822, %rd29772;
	selp.u64 	%rd20823, 1, 0, %p3109;
	add.s64 	%rd29772, %rd20822, %rd29503;
	setp.lt.u64 	%p3110, %rd29772, %rd20822;
	selp.u64 	%rd20824, 1, 0, %p3110;
	add.s64 	%rd20825, %rd29502, %rd29773;
	add.s64 	%rd20826, %rd20825, %rd20823;
	add.s64 	%rd29773, %rd20826, %rd20824;
$L__BB3_448:
	// begin inline asm
	mul.hi.u64 %rd20827, %rd20368, %rd29770;
	// end inline asm
	// begin inline asm
	mul.lo.u64 %rd20830, %rd20368, %rd29770;
	// end inline asm
	// begin inline asm
	mul.hi.u64 %rd20833, %rd20368, %rd29771;
	// end inline asm
	// begin inline asm
	mul.lo.u64 %rd20836, %rd20368, %rd29771;
	// end inline asm
	add.s64 	%rd20947, %rd20836, %rd20827;
	// begin inline asm
	mul.hi.u64 %rd20839, %rd20368, %rd29772;
	// end inline asm
	// begin inline asm
	mul.lo.u64 %rd20842, %rd20368, %rd29772;
	// end inline asm
	add.s64 	%rd20948, %rd20842, %rd20833;
	// begin inline asm
	mul.hi.u64 %rd20845, %rd20368, %rd29773;
	// end inline asm
	// begin inline asm
	mul.lo.u64 %rd20848, %rd20368, %rd29773;
	// end inline asm
	add.s64 	%rd20949, %rd20848, %rd20839;
	// begin inline asm
	mul.hi.u64 %rd20851, %rd20374, %rd29770;
	// end inline asm
	// begin inline asm
	mul.lo.u64 %rd20854, %rd20374, %rd29770;
	// end inline asm
	add.s64 	%rd20950, %rd20854, %rd20947;
	setp.lt.u64 	%p3111, %rd20950, %rd20854;
	selp.u64 	%rd20951, 1, 0, %p3111;
	add.s64 	%rd20952, %rd20851, %rd20951;
	// begin inline asm
	mul.hi.u64 %rd20857, %rd20374, %rd29771;
	// end inline asm
	// begin inline asm
	mul.lo.u64 %rd20860, %rd20374, %rd29771;
	// end inline asm
	add.s64 	%rd20953, %rd20860, %rd20952;
	add.s64 	%rd20954, %rd20953, %rd20948;
	setp.lt.u64 	%p3112, %rd20954, %rd20953;
	selp.u64 	%rd20955, 1, 0, %p3112;
	add.s64 	%rd20956, %rd20857, %rd20955;
	// begin inline asm
	mul.hi.u64 %rd20863, %rd20374, %rd29772;
	// end inline asm
	// begin inline asm
	mul.lo.u64 %rd20866, %rd20374, %rd29772;
	// end inline asm
	add.s64 	%rd20957, %rd20866, %rd20956;
	add.s64 	%rd20958, %rd20957, %rd20949;
	setp.lt.u64 	%p3113, %rd20958, %rd20957;
	selp.u64 	%rd20959, 1, 0, %p3113;
	add.s64 	%rd20960, %rd20863, %rd20959;
	// begin inline asm
	mul.hi.u64 %rd20869, %rd20374, %rd29773;
	// end inline asm
	// begin inline asm
	mul.lo.u64 %rd20872, %rd20374, %rd29773;
	// end inline asm
	add.s64 	%rd20961, %rd20872, %rd20960;
	add.s64 	%rd20962, %rd20961, %rd20845;
	setp.lt.u64 	%p3114, %rd20962, %rd20961;
	selp.u64 	%rd20963, 1, 0, %p3114;
	add.s64 	%rd20964, %rd20869, %rd20963;
	// begin inline asm
	mul.hi.u64 %rd20875, %rd20380, %rd29770;
	// end inline asm
	// begin inline asm
	mul.lo.u64 %rd20878, %rd20380, %rd29770;
	// end inline asm
	add.s64 	%rd20965, %rd20878, %rd20954;
	setp.lt.u64 	%p3115, %rd20965, %rd20878;
	selp.u64 	%rd20966, 1, 0, %p3115;
	add.s64 	%rd20967, %rd20875, %rd20966;
	// begin inline asm
	mul.hi.u64 %rd20881, %rd20380, %rd29771;
	// end inline asm
	// begin inline asm
	mul.lo.u64 %rd20884, %rd20380, %rd29771;
	// end inline asm
	add.s64 	%rd20968, %rd20884, %rd20967;
	add.s64 	%rd20969, %rd20968, %rd20958;
	setp.lt.u64 	%p3116, %rd20969, %rd20968;
	selp.u64 	%rd20970, 1, 0, %p3116;
	add.s64 	%rd20971, %rd20881, %rd20970;
	// begin inline asm
	mul.hi.u64 %rd20887, %rd20380, %rd29772;
	// end inline asm
	// begin inline asm
	mul.lo.u64 %rd20890, %rd20380, %rd29772;
	// end inline asm
	add.s64 	%rd20972, %rd20890, %rd20971;
	add.s64 	%rd20973, %rd20972, %rd20962;
	setp.lt.u64 	%p3117, %rd20973, %rd20972;
	selp.u64 	%rd20974, 1, 0, %p3117;
	add.s64 	%rd20975, %rd20887, %rd20974;
	// begin inline asm
	mul.hi.u64 %rd20893, %rd20380, %rd29773;
	// end inline asm
	// begin inline asm
	mul.lo.u64 %rd20896, %rd20380, %rd29773;
	// end inline asm
	add.s64 	%rd20976, %rd20896, %rd20975;
	add.s64 	%rd20977, %rd20976, %rd20964;
	setp.lt.u64 	%p3118, %rd20977, %rd20976;
	selp.u64 	%rd20978, 1, 0, %p3118;
	add.s64 	%rd20979, %rd20893, %rd20978;
	// begin inline asm
	mul.hi.u64 %rd20899, %rd20386, %rd29770;
	// end inline asm
	// begin inline asm
	mul.lo.u64 %rd20902, %rd20386, %rd29770;
	// end inline asm
	add.s64 	%rd20980, %rd20902, %rd20969;
	setp.lt.u64 	%p3119, %rd20980, %rd20902;
	selp.u64 	%rd20981, 1, 0, %p3119;
	add.s64 	%rd20982, %rd20899, %rd20981;
	// begin inline asm
	mul.hi.u64 %rd20905, %rd20386, %rd29771;
	// end inline asm
	// begin inline asm
	mul.lo.u64 %rd20908, %rd20386, %rd29771;
	// end inline asm
	add.s64 	%rd20983, %rd20908, %rd20982;
	add.s64 	%rd29777, %rd20983, %rd20973;
	setp.lt.u64 	%p3120, %rd29777, %rd20983;
	selp.u64 	%rd20984, 1, 0, %p3120;
	add.s64 	%rd20985, %rd20905, %rd20984;
	// begin inline asm
	mul.hi.u64 %rd20911, %rd20386, %rd29772;
	// end inline asm
	// begin inline asm
	mul.lo.u64 %rd20914, %rd20386, %rd29772;
	// end inline asm
	add.s64 	%rd20986, %rd20914, %rd20985;
	add.s64 	%rd29776, %rd20986, %rd20977;
	setp.lt.u64 	%p3121, %rd29776, %rd20986;
	selp.u64 	%rd20987, 1, 0, %p3121;
	add.s64 	%rd20988, %rd20911, %rd20987;
	// begin inline asm
	mul.hi.u64 %rd20917, %rd20386, %rd29773;
	// end inline asm
	// begin inline asm
	mul.lo.u64 %rd20920, %rd20386, %rd29773;
	// end inline asm
	add.s64 	%rd20989, %rd20920, %rd20988;
	add.s64 	%rd29775, %rd20989, %rd20979;
	setp.lt.u64 	%p3122, %rd29775, %rd20989;
	selp.u64 	%rd20990, 1, 0, %p3122;
	add.s64 	%rd29774, %rd20917, %rd20990;
	mul.lo.s64 	%rd20945, %rd1549, %rd20830;
	// begin inline asm
	mul.hi.u64 %rd20923, %rd20945, %rd29505;
	// end inline asm
	// begin inline asm
	mul.lo.u64 %rd20926, %rd20945, %rd29505;
	// end inline asm
	not.b64 	%rd20991, %rd20830;
	setp.gt.u64 	%p3123, %rd20926, %rd20991;
	selp.u64 	%rd20992, 1, 0, %p3123;
	add.s64 	%rd20993, %rd20923, %rd20992;
	// begin inline asm
	mul.hi.u64 %rd20929, %rd20945, %rd29504;
	// end inline asm
	// begin inline asm
	mul.lo.u64 %rd20932, %rd20945, %rd29504;
	// end inline asm
	add.s64 	%rd20994, %rd20932, %rd20993;
	add.s64 	%rd2116, %rd20994, %rd20950;
	setp.lt.u64 	%p3124, %rd2116, %rd20994;
	selp.u64 	%rd20995, 1, 0, %p3124;
	add.s64 	%rd20996, %rd20929, %rd20995;
	// begin inline asm
	mul.hi.u64 %rd20935, %rd20945, %rd29503;
	// end inline asm
	// begin inline asm
	mul.lo.u64 %rd20938, %rd20945, %rd29503;
	// end inline asm
	add.s64 	%rd20997, %rd20938, %rd20996;
	add.s64 	%rd2117, %rd20997, %rd20965;
	setp.lt.u64 	%p3125, %rd2117, %rd20997;
	selp.u64 	%rd20998, 1, 0, %p3125;
	add.s64 	%rd20999, %rd20935, %rd20998;
	// begin inline asm
	mul.hi.u64 %rd20941, %rd20945, %rd29502;
	// end inline asm
	// begin inline asm
	mul.lo.u64 %rd20944, %rd20945, %rd29502;
	// end inline asm
	add.s64 	%rd21000, %rd20944, %rd20999;
	add.s64 	%rd2118, %rd21000, %rd20980;
	setp.lt.u64 	%p3126, %rd2118, %rd21000;
	selp.u64 	%rd21001, 1, 0, %p3126;
	add.s64 	%rd2119, %rd20941, %rd21001;
	setp.eq.s64 	%p3127, %rd2119, 0;
	@%p3127 bra 	$L__BB3_452;
	add.s64 	%rd2120, %rd29777, %rd2119;
	setp.ge.u64 	%p3128, %rd2120, %rd29777;
	mov.u64 	%rd29777, %rd2120;
	@%p3128 bra 	$L__BB3_452;
	add.s64 	%rd29776, %rd29776, 1;
	setp.ne.s64 	%p3129, %rd29776, 0;
	mov.u64 	%rd29777, %rd2120;
	@%p3129 bra 	$L__BB3_452;
	add.s64 	%rd29775, %rd29775, 1;
	setp.eq.s64 	%p3130, %rd29775, 0;
	selp.u64 	%rd21003, 1, 0, %p3130;
	add.s64 	%rd29774, %rd29774, %rd21003;
	mov.b64 	%rd29776, 0;
	mov.u64 	%rd29777, %rd2120;
$L__BB3_452:
	mul.lo.s64 	%rd21026, %rd1549, %rd2116;
	// begin inline asm
	mul.hi.u64 %rd21004, %rd21026, %rd29505;
	// end inline asm
	// begin inline asm
	mul.lo.u64 %rd21007, %rd21026, %rd29505;
	// end inline asm
	not.b64 	%rd21028, %rd2116;
	setp.gt.u64 	%p3131, %rd21007, %rd21028;
	selp.u64 	%rd21029, 1, 0, %p3131;
	add.s64 	%rd21030, %rd21004, %rd21029;
	// begin inline asm
	mul.hi.u64 %rd21010, %rd21026, %rd29504;
	// end inline asm
	// begin inline asm
	mul.lo.u64 %rd21013, %rd21026, %rd29504;
	// end inline asm
	add.s64 	%rd21031, %rd21013, %rd21030;
	add.s64 	%rd2128, %rd21031, %rd2117;
	setp.lt.u64 	%p3132, %rd2128, %rd21031;
	selp.u64 	%rd21032, 1, 0, %p3132;
	add.s64 	%rd21033, %rd21010, %rd21032;
	// begin inline asm
	mul.hi.u64 %rd21016, %rd21026, %rd29503;
	// end inline asm
	// begin inline asm
	mul.lo.u64 %rd21019, %rd21026, %rd29503;
	// end inline asm
	add.s64 	%rd21034, %rd21019, %rd21033;
	add.s64 	%rd2129, %rd21034, %rd2118;
	setp.lt.u64 	%p3133, %rd2129, %rd21034;
	selp.u64 	%rd21035, 1, 0, %p3133;
	add.s64 	%rd21036, %rd21016, %rd21035;
	// begin inline asm
	mul.hi.u64 %rd21022, %rd21026, %rd29502;
	// end inline asm
	// begin inline asm
	mul.lo.u64 %rd21025, %rd21026, %rd29502;
	// end inline asm
	add.s64 	%rd21037, %rd21025, %rd21036;
	add.s64 	%rd2130, %rd21037, %rd29777;
	setp.lt.u64 	%p3134, %rd2130, %rd21037;
	selp.u64 	%rd21038, 1, 0, %p3134;
	add.s64 	%rd2131, %rd21022, %rd21038;
	setp.eq.s64 	%p3135, %rd2131, 0;
	@%p3135 bra 	$L__BB3_455;
	add.s64 	%rd2132, %rd29776, %rd2131;
	setp.ge.u64 	%p3136, %rd2132, %rd29776;
	mov.u64 	%rd29776, %rd2132;
	@%p3136 bra 	$L__BB3_455;
	add.s64 	%rd29775, %rd29775, 1;
	setp.eq.s64 	%p3137, %rd29775, 0;
	selp.u64 	%rd21039, 1, 0, %p3137;
	add.s64 	%rd29774, %rd29774, %rd21039;
$L__BB3_455:
	mul.lo.s64 	%rd21062, %rd1549, %rd2128;
	// begin inline asm
	mul.hi.u64 %rd21040, %rd21062, %rd29505;
	// end inline asm
	// begin inline asm
	mul.lo.u64 %rd21043, %rd21062, %rd29505;
	// end inline asm
	not.b64 	%rd21064, %rd2128;
	setp.gt.u64 	%p3138, %rd21043, %rd21064;
	selp.u64 	%rd21065, 1, 0, %p3138;
	add.s64 	%rd21066, %rd21040, %rd21065;
	// begin inline asm
	mul.hi.u64 %rd21046, %rd21062, %rd29504;
	// end inline asm
	// begin inline asm
	mul.lo.u64 %rd21049, %rd21062, %rd29504;
	// end inline asm
	add.s64 	%rd21067, %rd21049, %rd21066;
	add.s64 	%rd2138, %rd21067, %rd2129;
	setp.lt.u64 	%p3139, %rd2138, %rd21067;
	selp.u64 	%rd21068, 1, 0, %p3139;
	add.s64 	%rd21069, %rd21046, %rd21068;
	// begin inline asm
	mul.hi.u64 %rd21052, %rd21062, %rd29503;
	// end inline asm
	// begin inline asm
	mul.lo.u64 %rd21055, %rd21062, %rd29503;
	// end inline asm
	add.s64 	%rd21070, %rd21055, %rd21069;
	add.s64 	%rd2139, %rd21070, %rd2130;
	setp.lt.u64 	%p3140, %rd2139, %rd21070;
	selp.u64 	%rd21071, 1, 0, %p3140;
	add.s64 	%rd21072, %rd21052, %rd21071;
	// begin inline asm
	mul.hi.u64 %rd21058, %rd21062, %rd29502;
	// end inline asm
	// begin inline asm
	mul.lo.u64 %rd21061, %rd21062, %rd29502;
	// end inline asm
	add.s64 	%rd21073, %rd21061, %rd21072;
	add.s64 	%rd2140, %rd21073, %rd29776;
	setp.lt.u64 	%p3141, %rd2140, %rd21073;
	selp.u64 	%rd21074, 1, 0, %p3141;
	add.s64 	%rd2141, %rd21058, %rd21074;
	setp.eq.s64 	%p3142, %rd2141, 0;
	@%p3142 bra 	$L__BB3_457;
	add.s64 	%rd2142, %rd29775, %rd2141;
	setp.lt.u64 	%p3143, %rd2142, %rd29775;
	selp.u64 	%rd21075, 1, 0, %p3143;
	add.s64 	%rd29774, %rd29774, %rd21075;
	mov.u64 	%rd29775, %rd2142;
$L__BB3_457:
	shl.b64 	%rd21100, %rd2096, 1;
	shr.u64 	%rd21101, %rd2096, 63;
	add.s64 	%rd21102, %rd2097, %rd21101;
	setp.lt.u64 	%p3144, %rd21102, %rd2097;
	add.s64 	%rd21103, %rd21102, %rd2097;
	setp.lt.u64 	%p3145, %rd21103, %rd21102;
	selp.u64 	%rd21104, 1, 0, %p3144;
	add.s64 	%rd21105, %rd2098, %rd21104;
	selp.u64 	%rd21106, 1, 0, %p3145;
	add.s64 	%rd21107, %rd21105, %rd21106;
	add.s64 	%rd21108, %rd21107, %rd2098;
	setp.lt.u64 	%p3146, %rd21108, %rd21107;
	setp.lt.u64 	%p3147, %rd21107, %rd2098;
	selp.u64 	%rd21109, 1, 0, %p3147;
	add.s64 	%rd21110, %rd2099, %rd21109;
	selp.u64 	%rd21111, 1, 0, %p3146;
	add.s64 	%rd21112, %rd21110, %rd21111;
	add.s64 	%rd21113, %rd21112, %rd2099;
	setp.lt.u64 	%p3148, %rd21113, %rd21112;
	setp.lt.u64 	%p3149, %rd21100, %rd29505;
	selp.u64 	%rd21114, 1, 0, %p3149;
	selp.s64 	%rd21115, -1, 0, %p3149;
	add.s64 	%rd21116, %rd21103, %rd21115;
	setp.lt.u64 	%p3150, %rd21116, %rd29504;
	selp.u64 	%rd21117, 1, 0, %p3150;
	setp.lt.u64 	%p3151, %rd21103, %rd21114;
	selp.u64 	%rd21118, 1, 0, %p3151;
	add.s64 	%rd21119, %rd21117, %rd21118;
	sub.s64 	%rd21120, %rd21108, %rd21119;
	setp.lt.u64 	%p3152, %rd21120, %rd29503;
	selp.u64 	%rd21121, 1, 0, %p3152;
	setp.lt.u64 	%p3153, %rd21108, %rd21119;
	selp.u64 	%rd21122, 1, 0, %p3153;
	add.s64 	%rd21123, %rd21121, %rd21122;
	sub.s64 	%rd21124, %rd21113, %rd21123;
	setp.ge.u64 	%p3154, %rd21124, %rd29502;
	setp.ge.u64 	%p3155, %rd21113, %rd21123;
	and.pred  	%p3156, %p3155, %p3154;
	setp.lt.u64 	%p3158, %rd21112, %rd2099;
	or.pred  	%p3159, %p3158, %p3148;
	or.pred  	%p3160, %p3159, %p3156;
	selp.b64 	%rd21125, %rd29505, 0, %p3160;
	sub.s64 	%rd21126, %rd21100, %rd21125;
	sub.s64 	%rd21127, %rd21116, %rd29504;
	selp.b64 	%rd21128, %rd21127, %rd21103, %p3160;
	sub.s64 	%rd21129, %rd21120, %rd29503;
	selp.b64 	%rd21130, %rd21129, %rd21108, %p3160;
	sub.s64 	%rd21131, %rd21124, %rd29502;
	selp.b64 	%rd21132, %rd21131, %rd21113, %p3160;
	mul.lo.s64 	%rd21098, %rd1549, %rd2138;
	// begin inline asm
	mul.hi.u64 %rd21076, %rd21098, %rd29505;
	// end inline asm
	// begin inline asm
	mul.lo.u64 %rd21079, %rd21098, %rd29505;
	// end inline asm
	not.b64 	%rd21133, %rd2138;
	setp.gt.u64 	%p3161, %rd21079, %rd21133;
	selp.u64 	%rd21134, 1, 0, %p3161;
	add.s64 	%rd21135, %rd21076, %rd21134;
	// begin inline asm
	mul.hi.u64 %rd21082, %rd21098, %rd29504;
	// end inline asm
	// begin inline asm
	mul.lo.u64 %rd21085, %rd21098, %rd29504;
	// end inline asm
	add.s64 	%rd21136, %rd21085, %rd21135;
	add.s64 	%rd21137, %rd21136, %rd2139;
	setp.lt.u64 	%p3162, %rd21137, %rd21136;
	selp.u64 	%rd21138, 1, 0, %p3162;
	add.s64 	%rd21139, %rd21082, %rd21138;
	// begin inline asm
	mul.hi.u64 %rd21088, %rd21098, %rd29503;
	// end inline asm
	// begin inline asm
	mul.lo.u64 %rd21091, %rd21098, %rd29503;
	// end inline asm
	add.s64 	%rd21140, %rd21091, %rd21139;
	add.s64 	%rd21141, %rd21140, %rd2140;
	setp.lt.u64 	%p3163, %rd21141, %rd21140;
	selp.u64 	%rd21142, 1, 0, %p3163;
	add.s64 	%rd21143, %rd21088, %rd21142;
	// begin inline asm
	mul.hi.u64 %rd21094, %rd21098, %rd29502;
	// end inline asm
	// begin inline asm
	mul.lo.u64 %rd21097, %rd21098, %rd29502;
	// end inline asm
	add.s64 	%rd21144, %rd21097, %rd21143;
	add.s64 	%rd21145, %rd21144, %rd29775;
	setp.lt.u64 	%p3164, %rd21145, %rd21144;
	selp.u64 	%rd21146, 1, 0, %p3164;
	add.s64 	%rd21147, %rd21094, %rd21146;
	add.s64 	%rd21148, %rd29774, %rd21147;
	setp.lt.u64 	%p3165, %rd21137, %rd29505;
	selp.u64 	%rd21149, 1, 0, %p3165;
	selp.s64 	%rd21150, -1, 0, %p3165;
	add.s64 	%rd21151, %rd21141, %rd21150;
	setp.lt.u64 	%p3166, %rd21141, %rd21149;
	selp.u64 	%rd21152, 1, 0, %p3166;
	sub.s64 	%rd21153, %rd21151, %rd29504;
	setp.lt.u64 	%p3167, %rd21151, %rd29504;
	selp.u64 	%rd21154, 1, 0, %p3167;
	add.s64 	%rd21155, %rd21154, %rd21152;
	sub.s64 	%rd21156, %rd21145, %rd21155;
	setp.lt.u64 	%p3168, %rd21145, %rd21155;
	selp.u64 	%rd21157, 1, 0, %p3168;
	sub.s64 	%rd21158, %rd21156, %rd29503;
	setp.lt.u64 	%p3169, %rd21156, %rd29503;
	selp.u64 	%rd21159, 1, 0, %p3169;
	add.s64 	%rd21160, %rd21159, %rd21157;
	sub.s64 	%rd21161, %rd21148, %rd21160;
	setp.ge.u64 	%p3170, %rd21148, %rd21160;
	sub.s64 	%rd21162, %rd21161, %rd29502;
	setp.ge.u64 	%p3171, %rd21161, %rd29502;
	and.pred  	%p3172, %p3170, %p3171;
	selp.b64 	%rd21163, %rd29505, 0, %p3172;
	sub.s64 	%rd21164, %rd21137, %rd21163;
	selp.b64 	%rd21165, %rd21153, %rd21141, %p3172;
	selp.b64 	%rd21166, %rd21158, %rd21145, %p3172;
	selp.b64 	%rd21167, %rd21162, %rd21148, %p3172;
	sub.s64 	%rd29911, %rd21164, %rd21126;
	setp.lt.u64 	%p3173, %rd21164, %rd21126;
	selp.u64 	%rd21168, 1, 0, %p3173;
	selp.s64 	%rd21169, -1, 0, %p3173;
	add.s64 	%rd21170, %rd21165, %rd21169;
	setp.lt.u64 	%p3174, %rd21165, %rd21168;
	selp.u64 	%rd21171, 1, 0, %p3174;
	sub.s64 	%rd29910, %rd21170, %rd21128;
	setp.lt.u64 	%p3175, %rd21170, %rd21128;
	selp.u64 	%rd21172, 1, 0, %p3175;
	add.s64 	%rd21173, %rd21172, %rd21171;
	sub.s64 	%rd21174, %rd21166, %rd21173;
	setp.lt.u64 	%p3176, %rd21166, %rd21173;
	selp.u64 	%rd21175, 1, 0, %p3176;
	sub.s64 	%rd29909, %rd21174, %rd21130;
	setp.lt.u64 	%p3177, %rd21174, %rd21130;
	selp.u64 	%rd21176, 1, 0, %p3177;
	add.s64 	%rd21177, %rd21176, %rd21175;
	sub.s64 	%rd21178, %rd21167, %rd21177;
	setp.ge.u64 	%p3178, %rd21167, %rd21177;
	sub.s64 	%rd29908, %rd21178, %rd21132;
	setp.ge.u64 	%p3179, %rd21178, %rd21132;
	and.pred  	%p3180, %p3178, %p3179;
	@%p3180 bra 	$L__BB3_459;
	add.s64 	%rd29911, %rd29505, %rd29911;
	setp.lt.u64 	%p3181, %rd29911, %rd29505;
	selp.u64 	%rd21179, 1, 0, %p3181;
	add.s64 	%rd21180, %rd29910, %rd21179;
	setp.lt.u64 	%p3182, %rd21180, %rd29910;
	selp.u64 	%rd21181, 1, 0, %p3182;
	add.s64 	%rd29910, %rd21180, %rd29504;
	setp.lt.u64 	%p3183, %rd29910, %rd21180;
	selp.u64 	%rd21182, 1, 0, %p3183;
	add.s64 	%rd21183, %rd29909, %rd21181;
	add.s64 	%rd21184, %rd21183, %rd21182;
	setp.lt.u64 	%p3184, %rd21184, %rd29909;
	selp.u64 	%rd21185, 1, 0, %p3184;
	add.s64 	%rd29909, %rd21184, %rd29503;
	setp.lt.u64 	%p3185, %rd29909, %rd21184;
	selp.u64 	%rd21186, 1, 0, %p3185;
	add.s64 	%rd21187, %rd29502, %rd29908;
	add.s64 	%rd21188, %rd21187, %rd21185;
	add.s64 	%rd29908, %rd21188, %rd21186;
$L__BB3_459:
	// begin inline asm
	mul.hi.u64 %rd21189, %rd17, %rd25;
	// end inline asm
	// begin inline asm
	mul.lo.u64 %rd21192, %rd17, %rd25;
	// end inline asm
	// begin inline asm
	mul.hi.u64 %rd21195, %rd17, %rd24;
	// end inline asm
	// begin inline asm
	mul.lo.u64 %rd21198, %rd17, %rd24;
	// end inline asm
	add.s64 	%rd21309, %rd21198, %rd21189;
	// begin inline asm
	mul.hi.u64 %rd21201, %rd17, %rd23;
	// end inline asm
	// begin inline asm
	mul.lo.u64 %rd21204, %rd17, %rd23;
	// end inline asm
	add.s64 	%rd21310, %rd21204, %rd21195;
	// begin inline asm
	mul.hi.u64 %rd21207, %rd17, %rd22;
	// end inline asm
	// begin inline asm
	mul.lo.u64 %rd21210, %rd17, %rd22;
	// end inline asm
	add.s64 	%rd21311, %rd21210, %rd21201;
	// begin inline asm
	mul.hi.u64 %rd21213, %rd16, %rd25;
	// end inline asm
	// begin inline asm
	mul.lo.u64 %rd21216, %rd16, %rd25;
	// end inline asm
	add.s64 	%rd21312, %rd21216, %rd21309;
	setp.lt.u64 	%p3186, %rd21312, %rd21216;
	selp.u64 	%rd21313, 1, 0, %p3186;
	add.s64 	%rd21314, %rd21213, %rd21313;
	// begin inline asm
	mul.hi.u64 %rd21219, %rd16, %rd24;
	// end inline asm
	// begin inline asm
	mul.lo.u64 %rd21222, %rd16, %rd24;
	// end inline asm
	add.s64 	%rd21315, %rd21222, %rd21314;
	add.s64 	%rd21316, %rd21315, %rd21310;
	setp.lt.u64 	%p3187, %rd21316, %rd21315;
	selp.u64 	%rd21317, 1, 0, %p3187;
	add.s64 	%rd21318, %rd21219, %rd21317;
	// begin inline asm
	mul.hi.u64 %rd21225, %rd16, %rd23;
	// end inline asm
	// begin inline asm
	mul.lo.u64 %rd21228, %rd16, %rd23;
	// end inline asm
	add.s64 	%rd21319, %rd21228, %rd21318;
	add.s64 	%rd21320, %rd21319, %rd21311;
	setp.lt.u64 	%p3188, %rd21320, %rd21319;
	selp.u64 	%rd21321, 1, 0, %p3188;
	add.s64 	%rd21322, %rd21225, %rd21321;
	// begin inline asm
	mul.hi.u64 %rd21231, %rd16, %rd22;
	// end inline asm
	// begin inline asm
	mul.lo.u64 %rd21234, %rd16, %rd22;
	// end inline asm
	add.s64 	%rd21323, %rd21234, %rd21322;
	add.s64 	%rd21324, %rd21323, %rd21207;
	setp.lt.u64 	%p3189, %rd21324, %rd21323;
	selp.u64 	%rd21325, 1, 0, %p3189;
	add.s64 	%rd21326, %rd21231, %rd21325;
	// begin inline asm
	mul.hi.u64 %rd21237, %rd15, %rd25;
	// end inline asm
	// begin inline asm
	mul.lo.u64 %rd21240, %rd15, %rd25;
	// end inline asm
	add.s64 	%rd21327, %rd21240, %rd21316;
	setp.lt.u64 	%p3190, %rd21327, %rd21240;
	selp.u64 	%rd21328, 1, 0, %p3190;
	add.s64 	%rd21329, %rd21237, %rd21328;
	// begin inline asm
	mul.hi.u64 %rd21243, %rd15, %rd24;
	// end inline asm
	// begin inline asm
	mul.lo.u64 %rd21246, %rd15, %rd24;
	// end inline asm
	add.s64 	%rd21330, %rd21246, %rd21329;
	add.s64 	%rd21331, %rd21330, %rd21320;
	setp.lt.u64 	%p3191, %rd21331, %rd21330;
	selp.u64 	%rd21332, 1, 0, %p3191;
	add.s64 	%rd21333, %rd21243, %rd21332;
	// begin inline asm
	mul.hi.u64 %rd21249, %rd15, %rd23;
	// end inline asm
	// begin inline asm
	mul.lo.u64 %rd21252, %rd15, %rd23;
	// end inline asm
	add.s64 	%rd21334, %rd21252, %rd21333;
	add.s64 	%rd21335, %rd21334, %rd21324;
	setp.lt.u64 	%p3192, %rd21335, %rd21334;
	selp.u64 	%rd21336, 1, 0, %p3192;
	add.s64 	%rd21337, %rd21249, %rd21336;
	// begin inline asm
	mul.hi.u64 %rd21255, %rd15, %rd22;
	// end inline asm
	// begin inline asm
	mul.lo.u64 %rd21258, %rd15, %rd22;
	// end inline asm
	add.s64 	%rd21338, %rd21258, %rd21337;
	add.s64 	%rd21339, %rd21338, %rd21326;
	setp.lt.u64 	%p3193, %rd21339, %rd21338;
	selp.u64 	%rd21340, 1, 0, %p3193;
	add.s64 	%rd21341, %rd21255, %rd21340;
	// begin inline asm
	mul.hi.u64 %rd21261, %rd14, %rd25;
	// end inline asm
	// begin inline asm
	mul.lo.u64 %rd21264, %rd14, %rd25;
	// end inline asm
	add.s64 	%rd21342, %rd21264, %rd21331;
	setp.lt.u64 	%p3194, %rd21342, %rd21264;
	selp.u64 	%rd21343, 1, 0, %p3194;
	add.s64 	%rd21344, %rd21261, %rd21343;
	// begin inline asm
	mul.hi.u64 %rd21267, %rd14, %rd24;
	// end inline asm
	// begin inline asm
	mul.lo.u64 %rd21270, %rd14, %rd24;
	// end inline asm
	add.s64 	%rd21345, %rd21270, %rd21344;
	add.s64 	%rd29790, %rd21345, %rd21335;
	setp.lt.u64 	%p3195, %rd29790, %rd21345;
	selp.u64 	%rd21346, 1, 0, %p3195;
	add.s64 	%rd21347, %rd21267, %rd21346;
	// begin inline asm
	mul.hi.u64 %rd21273, %rd14, %rd23;
	// end inline asm
	// begin inline asm
	mul.lo.u64 %rd21276, %rd14, %rd23;
	// end inline asm
	add.s64 	%rd21348, %rd21276, %rd21347;
	add.s64 	%rd29789, %rd21348, %rd21339;
	setp.lt.u64 	%p3196, %rd29789, %rd21348;
	selp.u64 	%rd21349, 1, 0, %p3196;
	add.s64 	%rd21350, %rd21273, %rd21349;
	// begin inline asm
	mul.hi.u64 %rd21279, %rd14, %rd22;
	// end inline asm
	// begin inline asm
	mul.lo.u64 %rd21282, %rd14, %rd22;
	// end inline asm
	add.s64 	%rd21351, %rd21282, %rd21350;
	add.s64 	%rd29788, %rd21351, %rd21341;
	setp.lt.u64 	%p3197, %rd29788, %rd21351;
	selp.u64 	%rd21352, 1, 0, %p3197;
	add.s64 	%rd29787, %rd21279, %rd21352;
	mul.lo.s64 	%rd21307, %rd1549, %rd21192;
	// begin inline asm
	mul.hi.u64 %rd21285, %rd21307, %rd29505;
	// end inline asm
	// begin inline asm
	mul.lo.u64 %rd21288, %rd21307, %rd29505;
	// end inline asm
	not.b64 	%rd21353, %rd21192;
	setp.gt.u64 	%p3198, %rd21288, %rd21353;
	selp.u64 	%rd21354, 1, 0, %p3198;
	add.s64 	%rd21355, %rd21285, %rd21354;
	// begin inline asm
	mul.hi.u64 %rd21291, %rd21307, %rd29504;
	// end inline asm
	// begin inline asm
	mul.lo.u64 %rd21294, %rd21307, %rd29504;
	// end inline asm
	add.s64 	%rd21356, %rd21294, %rd21355;
	add.s64 	%rd2162, %rd21356, %rd21312;
	setp.lt.u64 	%p3199, %rd2162, %rd21356;
	selp.u64 	%rd21357, 1, 0, %p3199;
	add.s64 	%rd21358, %rd21291, %rd21357;
	// begin inline asm
	mul.hi.u64 %rd21297, %rd21307, %rd29503;
	// end inline asm
	// begin inline asm
	mul.lo.u64 %rd21300, %rd21307, %rd29503;
	// end inline asm
	add.s64 	%rd21359, %rd21300, %rd21358;
	add.s64 	%rd2163, %rd21359, %rd21327;
	setp.lt.u64 	%p3200, %rd2163, %rd21359;
	selp.u64 	%rd21360, 1, 0, %p3200;
	add.s64 	%rd21361, %rd21297, %rd21360;
	// begin inline asm
	mul.hi.u64 %rd21303, %rd21307, %rd29502;
	// end inline asm
	// begin inline asm
	mul.lo.u64 %rd21306, %rd21307, %rd29502;
	// end inline asm
	add.s64 	%rd21362, %rd21306, %rd21361;
	add.s64 	%rd2164, %rd21362, %rd21342;
	setp.lt.u64 	%p3201, %rd2164, %rd21362;
	selp.u64 	%rd21363, 1, 0, %p3201;
	add.s64 	%rd2165, %rd21303, %rd21363;
	setp.eq.s64 	%p3202, %rd2165, 0;
	@%p3202 bra 	$L__BB3_463;
	add.s64 	%rd2166, %rd29790, %rd2165;
	setp.ge.u64 	%p3203, %rd2166, %rd29790;
	mov.u64 	%rd29790, %rd2166;
	@%p3203 bra 	$L__BB3_463;
	add.s64 	%rd29789, %rd29789, 1;
	setp.ne.s64 	%p3204, %rd29789, 0;
	mov.u64 	%rd29790, %rd2166;
	@%p3204 bra 	$L__BB3_463;
	add.s64 	%rd29788, %rd29788, 1;
	setp.eq.s64 	%p3205, %rd29788, 0;
	selp.u64 	%rd21365, 1, 0, %p3205;
	add.s64 	%rd29787, %rd29787, %rd21365;
	mov.b64 	%rd29789, 0;
	mov.u64 	%rd29790, %rd2166;
$L__BB3_463:
	mul.lo.s64 	%rd21388, %rd1549, %rd2162;
	// begin inline asm
	mul.hi.u64 %rd21366, %rd21388, %rd29505;
	// end inline asm
	// begin inline asm
	mul.lo.u64 %rd21369, %rd21388, %rd29505;
	// end inline asm
	not.b64 	%rd21390, %rd2162;
	setp.gt.u64 	%p3206, %rd21369, %rd21390;
	selp.u64 	%rd21391, 1, 0, %p3206;
	add.s64 	%rd21392, %rd21366, %rd21391;
	// begin inline asm
	mul.hi.u64 %rd21372, %rd21388, %rd29504;
	// end inline asm
	// begin inline asm
	mul.lo.u64 %rd21375, %rd21388, %rd29504;
	// end inline asm
	add.s64 	%rd21393, %rd21375, %rd21392;
	add.s64 	%rd2174, %rd21393, %rd2163;
	setp.lt.u64 	%p3207, %rd2174, %rd21393;
	selp.u64 	%rd21394, 1, 0, %p3207;
	add.s64 	%rd21395, %rd21372, %rd21394;
	// begin inline asm
	mul.hi.u64 %rd21378, %rd21388, %rd29503;
	// end inline asm
	// begin inline asm
	mul.lo.u64 %rd21381, %rd21388, %rd29503;
	// end inline asm
	add.s64 	%rd21396, %rd21381, %rd21395;
	add.s64 	%rd2175, %rd21396, %rd2164;
	setp.lt.u64 	%p3208, %rd2175, %rd21396;
	selp.u64 	%rd21397, 1, 0, %p3208;
	add.s64 	%rd21398, %rd21378, %rd21397;
	// begin inline asm
	mul.hi.u64 %rd21384, %rd21388, %rd29502;
	// end inline asm
	// begin inline asm
	mul.lo.u64 %rd21387, %rd21388, %rd29502;
	// end inline asm
	add.s64 	%rd21399, %rd21387, %rd21398;
	add.s64 	%rd2176, %rd21399, %rd29790;
	setp.lt.u64 	%p3209, %rd2176, %rd21399;
	selp.u64 	%rd21400, 1, 0, %p3209;
	add.s64 	%rd2177, %rd21384, %rd21400;
	setp.eq.s64 	%p3210, %rd2177, 0;
	@%p3210 bra 	$L__BB3_466;
	add.s64 	%rd2178, %rd29789, %rd2177;
	setp.ge.u64 	%p3211, %rd2178, %rd29789;
	mov.u64 	%rd29789, %rd2178;
	@%p3211 bra 	$L__BB3_466;
	add.s64 	%rd29788, %rd29788, 1;
	setp.eq.s64 	%p3212, %rd29788, 0;
	selp.u64 	%rd21401, 1, 0, %p3212;
	add.s64 	%rd29787, %rd29787, %rd21401;
$L__BB3_466:
	mul.lo.s64 	%rd21424, %rd1549, %rd2174;
	// begin inline asm
	mul.hi.u64 %rd21402, %rd21424, %rd29505;
	// end inline asm
	// begin inline asm
	mul.lo.u64 %rd21405, %rd21424, %rd29505;
	// end inline asm
	not.b64 	%rd21426, %rd2174;
	setp.gt.u64 	%p3213, %rd21405, %rd21426;
	selp.u64 	%rd21427, 1, 0, %p3213;
	add.s64 	%rd21428, %rd21402, %rd21427;
	// begin inline asm
	mul.hi.u64 %rd21408, %rd21424, %rd29504;
	// end inline asm
	// begin inline asm
	mul.lo.u64 %rd21411, %rd21424, %rd29504;
	// end inline asm
	add.s64 	%rd21429, %rd21411, %rd21428;
	add.s64 	%rd2184, %rd21429, %rd2175;
	setp.lt.u64 	%p3214, %rd2184, %rd21429;
	selp.u64 	%rd21430, 1, 0, %p3214;
	add.s64 	%rd21431, %rd21408, %rd21430;
	// begin inline asm
	mul.hi.u64 %rd21414, %rd21424, %rd29503;
	// end inline asm
	// begin inline asm
	mul.lo.u64 %rd21417, %rd21424, %rd29503;
	// end inline asm
	add.s64 	%rd21432, %rd21417, %rd21431;
	add.s64 	%rd2185, %rd21432, %rd2176;
	setp.lt.u64 	%p3215, %rd2185, %rd21432;
	selp.u64 	%rd21433, 1, 0, %p3215;
	add.s64 	%rd21434, %rd21414, %rd21433;
	// begin inline asm
	mul.hi.u64 %rd21420, %rd21424, %rd29502;
	// end inline asm
	// begin inline asm
	mul.lo.u64 %rd21423, %rd21424, %rd29502;
	// end inline asm
	add.s64 	%rd21435, %rd21423, %rd21434;
	add.s64 	%rd2186, %rd21435, %rd29789;
	setp.lt.u64 	%p3216, %rd2186, %rd21435;
	selp.u64 	%rd21436, 1, 0, %p3216;
	add.s64 	%rd2187, %rd21420, %rd21436;
	setp.eq.s64 	%p3217, %rd2187, 0;
	@%p3217 bra 	$L__BB3_468;
	add.s64 	%rd2188, %rd29788, %rd2187;
	setp.lt.u64 	%p3218, %rd2188, %rd29788;
	selp.u64 	%rd21437, 1, 0, %p3218;
	add.s64 	%rd29787, %rd29787, %rd21437;
	mov.u64 	%rd29788, %rd2188;
$L__BB3_468:
	mul.lo.s64 	%rd21460, %rd1549, %rd2184;
	// begin inline asm
	mul.hi.u64 %rd21438, %rd21460, %rd29505;
	// end inline asm
	// begin inline asm
	mul.lo.u64 %rd21441, %rd21460, %rd29505;
	// end inline asm
	not.b64 	%rd21462, %rd2184;
	setp.gt.u64 	%p3219, %rd21441, %rd21462;
	selp.u64 	%rd21463, 1, 0, %p3219;
	add.s64 	%rd21464, %rd21438, %rd21463;
	// begin inline asm
	mul.hi.u64 %rd21444, %rd21460, %rd29504;
	// end inline asm
	// begin inline asm
	mul.lo.u64 %rd21447, %rd21460, %rd29504;
	// end inline asm
	add.s64 	%rd21465, %rd21447, %rd21464;
	add.s64 	%rd21466, %rd21465, %rd2185;
	setp.lt.u64 	%p3220, %rd21466, %rd21465;
	selp.u64 	%rd21467, 1, 0, %p3220;
	add.s64 	%rd21468, %rd21444, %rd21467;
	// begin inline asm
	mul.hi.u64 %rd21450, %rd21460, %rd29503;
	// end inline asm
	// begin inline asm
	mul.lo.u64 %rd21453, %rd21460, %rd29503;
	// end inline asm
	add.s64 	%rd21469, %rd21453, %rd21468;
	add.s64 	%rd21470, %rd21469, %rd2186;
	setp.lt.u64 	%p3221, %rd21470, %rd21469;
	selp.u64 	%rd21471, 1, 0, %p3221;
	add.s64 	%rd21472, %rd21450, %rd21471;
	// begin inline asm
	mul.hi.u64 %rd21456, %rd21460, %rd29502;
	// end inline asm
	// begin inline asm
	mul.lo.u64 %rd21459, %rd21460, %rd29502;
	// end inline asm
	add.s64 	%rd21473, %rd21459, %rd21472;
	add.s64 	%rd21474, %rd21473, %rd29788;
	setp.lt.u64 	%p3222, %rd21474, %rd21473;
	selp.u64 	%rd21475, 1, 0, %p3222;
	add.s64 	%rd21476, %rd21456, %rd21475;
	add.s64 	%rd21477, %rd29787, %rd21476;
	setp.lt.u64 	%p3223, %rd21466, %rd29505;
	selp.u64 	%rd21478, 1, 0, %p3223;
	selp.s64 	%rd21479, -1, 0, %p3223;
	add.s64 	%rd21480, %rd21470, %rd21479;
	setp.lt.u64 	%p3224, %rd21470, %rd21478;
	selp.u64 	%rd21481, 1, 0, %p3224;
	sub.s64 	%rd21482, %rd21480, %rd29504;
	setp.lt.u64 	%p3225, %rd21480, %rd29504;
	selp.u64 	%rd21483, 1, 0, %p3225;
	add.s64 	%rd21484, %rd21483, %rd21481;
	sub.s64 	%rd21485, %rd21474, %rd21484;
	setp.lt.u64 	%p3226, %rd21474, %rd21484;
	selp.u64 	%rd21486, 1, 0, %p3226;
	sub.s64 	%rd21487, %rd21485, %rd29503;
	setp.lt.u64 	%p3227, %rd21485, %rd29503;
	selp.u64 	%rd21488, 1, 0, %p3227;
	add.s64 	%rd21489, %rd21488, %rd21486;
	sub.s64 	%rd21490, %rd21477, %rd21489;
	setp.ge.u64 	%p3228, %rd21477, %rd21489;
	sub.s64 	%rd21491, %rd21490, %rd29502;
	setp.ge.u64 	%p3229, %rd21490, %rd29502;
	and.pred  	%p3230, %p3228, %p3229;
	selp.b64 	%rd21492, %rd29505, 0, %p3230;
	sub.s64 	%rd21493, %rd21466, %rd21492;
	selp.b64 	%rd21494, %rd21482, %rd21470, %p3230;
	selp.b64 	%rd21495, %rd21487, %rd21474, %p3230;
	selp.b64 	%rd21496, %rd21491, %rd21477, %p3230;
	shl.b64 	%rd21497, %rd21493, 1;
	shr.u64 	%rd21498, %rd21493, 63;
	add.s64 	%rd21499, %rd21498, %rd21494;
	setp.lt.u64 	%p3231, %rd21499, %rd21498;
	selp.u64 	%rd21500, 1, 0, %p3231;
	add.s64 	%rd21501, %rd21499, %rd21494;
	setp.lt.u64 	%p3232, %rd21501, %rd21499;
	selp.u64 	%rd21502, 1, 0, %p3232;
	add.s64 	%rd21503, %rd21495, %rd21500;
	add.s64 	%rd21504, %rd21503, %rd21502;
	setp.lt.u64 	%p3233, %rd21504, %rd21495;
	selp.u64 	%rd21505, 1, 0, %p3233;
	add.s64 	%rd21506, %rd21504, %rd21495;
	setp.lt.u64 	%p3234, %rd21506, %rd21504;
	selp.u64 	%rd21507, 1, 0, %p3234;
	add.s64 	%rd21508, %rd21496, %rd21505;
	add.s64 	%rd21509, %rd21508, %rd21507;
	setp.lt.u64 	%p3235, %rd21509, %rd21496;
	add.s64 	%rd21510, %rd21509, %rd21496;
	setp.lt.u64 	%p3236, %rd21510, %rd21509;
	setp.lt.u64 	%p3237, %rd21497, %rd29505;
	selp.u64 	%rd21511, 1, 0, %p3237;
	selp.s64 	%rd21512, -1, 0, %p3237;
	add.s64 	%rd21513, %rd21501, %rd21512;
	setp.lt.u64 	%p3238, %rd21501, %rd21511;
	selp.u64 	%rd21514, 1, 0, %p3238;
	sub.s64 	%rd21515, %rd21513, %rd29504;
	setp.lt.u64 	%p3239, %rd21513, %rd29504;
	selp.u64 	%rd21516, 1, 0, %p3239;
	add.s64 	%rd21517, %rd21516, %rd21514;
	sub.s64 	%rd21518, %rd21506, %rd21517;
	setp.lt.u64 	%p3240, %rd21506, %rd21517;
	selp.u64 	%rd21519, 1, 0, %p3240;
	sub.s64 	%rd21520, %rd21518, %rd29503;
	setp.lt.u64 	%p3241, %rd21518, %rd29503;
	selp.u64 	%rd21521, 1, 0, %p3241;
	add.s64 	%rd21522, %rd21521, %rd21519;
	sub.s64 	%rd21523, %rd21510, %rd21522;
	setp.ge.u64 	%p3242, %rd21510, %rd21522;
	sub.s64 	%rd21524, %rd21523, %rd29502;
	setp.ge.u64 	%p3243, %rd21523, %rd29502;
	or.pred  	%p3244, %p3235, %p3236;
	and.pred  	%p3245, %p3242, %p3243;
	or.pred  	%p3247, %p3244, %p3245;
	selp.b64 	%rd21525, %rd29505, 0, %p3247;
	sub.s64 	%rd29907, %rd21497, %rd21525;
	selp.b64 	%rd29906, %rd21515, %rd21501, %p3247;
	selp.b64 	%rd29905, %rd21520, %rd21506, %p3247;
	selp.b64 	%rd29904, %rd21524, %rd21510, %p3247;
	bra.uni 	$L__BB3_550;
$L__BB3_469:
	// begin inline asm
	mul.hi.u64 %rd16443, %rd29708, %rd29708;
	// end inline asm
	// begin inline asm
	mul.lo.u64 %rd16446, %rd29708, %rd29708;
	// end inline asm
	// begin inline asm
	mul.hi.u64 %rd16449, %rd29708, %rd29707;
	// end inline asm
	// begin inline asm
	mul.lo.u64 %rd16452, %rd29708, %rd29707;
	// end inline asm
	add.s64 	%rd16563, %rd16452, %rd16443;
	// begin inline asm
	mul.hi.u64 %rd16455, %rd29708, %rd29706;
	// end inline asm
	// begin inline asm
	mul.lo.u64 %rd16458, %rd29708, %rd29706;
	// end inline asm
	add.s64 	%rd16564, %rd16458, %rd16449;
	// begin inline asm
	mul.hi.u64 %rd16461, %rd29708, %rd29705;
	// end inline asm
	// begin inline asm
	mul.lo.u64 %rd16464, %rd29708, %rd29705;
	// end inline asm
	add.s64 	%rd16565, %rd16464, %rd16455;
	// begin inline asm
	mul.hi.u64 %rd16467, %rd29707, %rd29708;
	// end inline asm
	// begin inline asm
	mul.lo.u64 %rd16470, %rd29707, %rd29708;
	// end inline asm
	add.s64 	%rd16566, %rd16470, %rd16563;
	setp.lt.u64 	%p2284, %rd16566, %rd16470;
	selp.u64 	%rd16567, 1, 0, %p2284;
	add.s64 	%rd16568, %rd16467, %rd16567;
	// begin inline asm
	mul.hi.u64 %rd16473, %rd29707, %rd29707;
	// end inline asm
	// begin inline asm
	mul.lo.u64 %rd16476, %rd29707, %rd29707;
	// end inline asm
	add.s64 	%rd16569, %rd16476, %rd16568;
	add.s64 	%rd16570, %rd16569, %rd16564;
	setp.lt.u64 	%p2285, %rd16570, %rd16569;
	selp.u64 	%rd16571, 1, 0, %p2285;
	add.s64 	%rd16572, %rd16473, %rd16571;
	// begin inline asm
	mul.hi.u64 %rd16479, %rd29707, %rd29706;
	// end inline asm
	// begin inline asm
	mul.lo.u64 %rd16482, %rd29707, %rd29706;
	// end inline asm
	add.s64 	%rd16573, %rd16482, %rd16572;
	add.s64 	%rd16574, %rd16573, %rd16565;
	setp.lt.u64 	%p2286, %rd16574, %rd16573;
	selp.u64 	%rd16575, 1, 0, %p2286;
	add.s64 	%rd16576, %rd16479, %rd16575;
	// begin inline asm
	mul.hi.u64 %rd16485, %rd29707, %rd29705;
	// end inline asm
	// begin inline asm
	mul.lo.u64 %rd16488, %rd29707, %rd29705;
	// end inline asm
	add.s64 	%rd16577, %rd16488, %rd16576;
	add.s64 	%rd16578, %rd16577, %rd16461;
	setp.lt.u64 	%p2287, %rd16578, %rd16577;
	selp.u64 	%rd16579, 1, 0, %p2287;
	add.s64 	%rd16580, %rd16485, %rd16579;
	// begin inline asm
	mul.hi.u64 %rd16491, %rd29706, %rd29708;
	// end inline asm
	// begin inline asm
	mul.lo.u64 %rd16494, %rd29706, %rd29708;
	// end inline asm
	add.s64 	%rd16581, %rd16494, %rd16570;
	setp.lt.u64 	%p2288, %rd16581, %rd16494;
	selp.u64 	%rd16582, 1, 0, %p2288;
	add.s64 	%rd16583, %rd16491, %rd16582;
	// begin inline asm
	mul.hi.u64 %rd16497, %rd29706, %rd29707;
	// end inline asm
	// begin inline asm
	mul.lo.u64 %rd16500, %rd29706, %rd29707;
	// end inline asm
	add.s64 	%rd16584, %rd16500, %rd16583;
	add.s64 	%rd16585, %rd16584, %rd16574;
	setp.lt.u64 	%p2289, %rd16585, %rd16584;
	selp.u64 	%rd16586, 1, 0, %p2289;
	add.s64 	%rd16587, %rd16497, %rd16586;
	// begin inline asm
	mul.hi.u64 %rd16503, %rd29706, %rd29706;
	// end inline asm
	// begin inline asm
	mul.lo.u64 %rd16506, %rd29706, %rd29706;
	// end inline asm
	add.s64 	%rd16588, %rd16506, %rd16587;
	add.s64 	%rd16589, %rd16588, %rd16578;
	setp.lt.u64 	%p2290, %rd16589, %rd16588;
	selp.u64 	%rd16590, 1, 0, %p2290;
	add.s64 	%rd16591, %rd16503, %rd16590;
	// begin inline asm
	mul.hi.u64 %rd16509, %rd29706, %rd29705;
	// end inline asm
	// begin inline asm
	mul.lo.u64 %rd16512, %rd29706, %rd29705;
	// end inline asm
	add.s64 	%rd16592, %rd16512, %rd16591;
	add.s64 	%rd16593, %rd16592, %rd16580;
	setp.lt.u64 	%p2291, %rd16593, %rd16592;
	selp.u64 	%rd16594, 1, 0, %p2291;
	add.s64 	%rd16595, %rd16509, %rd16594;
	// begin inline asm
	mul.hi.u64 %rd16515, %rd29705, %rd29708;
	// end inline asm
	// begin inline asm
	mul.lo.u64 %rd16518, %rd29705, %rd29708;
	// end inline asm
	add.s64 	%rd16596, %rd16518, %rd16585;
	setp.lt.u64 	%p2292, %rd16596, %rd16518;
	selp.u64 	%rd16597, 1, 0, %p2292;
	add.s64 	%rd16598, %rd16515, %rd16597;
	// begin inline asm
	mul.hi.u64 %rd16521, %rd29705, %rd29707;
	// end inline asm
	// begin inline asm
	mul.lo.u64 %rd16524, %rd29705, %rd29707;
	// end inline asm
	add.s64 	%rd16599, %rd16524, %rd16598;
	add.s64 	%rd29799, %rd16599, %rd16589;
	setp.lt.u64 	%p2293, %rd29799, %rd16599;
	selp.u64 	%rd16600, 1, 0, %p2293;
	add.s64 	%rd16601, %rd16521, %rd16600;
	// begin inline asm
	mul.hi.u64 %rd16527, %rd29705, %rd29706;
	// end inline asm
	// begin inline asm
	mul.lo.u64 %rd16530, %rd29705, %rd29706;
	// end inline asm
	add.s64 	%rd16602, %rd16530, %rd16601;
	add.s64 	%rd29798, %rd16602, %rd16593;
	setp.lt.u64 	%p2294, %rd29798, %rd16602;
	selp.u64 	%rd16603, 1, 0, %p2294;
	add.s64 	%rd16604, %rd16527, %rd16603;
	// begin inline asm
	mul.hi.u64 %rd16533, %rd29705, %rd29705;
	// end inline asm
	// begin inline asm
	mul.lo.u64 %rd16536, %rd29705, %rd29705;
	// end inline asm
	add.s64 	%rd16605, %rd16536, %rd16604;
	add.s64 	%rd29797, %rd16605, %rd16595;
	setp.lt.u64 	%p2295, %rd29797, %rd16605;
	selp.u64 	%rd16606, 1, 0, %p2295;
	add.s64 	%rd29796, %rd16533, %rd16606;
	mul.lo.s64 	%rd16561, %rd1549, %rd16446;
	// begin inline asm
	mul.hi.u64 %rd16539, %rd16561, %rd29505;
	// end inline asm
	// begin inline asm
	mul.lo.u64 %rd16542, %rd16561, %rd29505;
	// end inline asm
	not.b64 	%rd16607, %rd16446;
	setp.gt.u64 	%p2296, %rd16542, %rd16607;
	selp.u64 	%rd16608, 1, 0, %p2296;
	add.s64 	%rd16609, %rd16539, %rd16608;
	// begin inline asm
	mul.hi.u64 %rd16545, %rd16561, %rd29504;
	// end inline asm
	// begin inline asm
	mul.lo.u64 %rd16548, %rd16561, %rd29504;
	// end inline asm
	add.s64 	%rd16610, %rd16548, %rd16609;
	add.s64 	%rd2200, %rd16610, %rd16566;
	setp.lt.u64 	%p2297, %rd2200, %rd16610;
	selp.u64 	%rd16611, 1, 0, %p2297;
	add.s64 	%rd16612, %rd16545, %rd16611;
	// begin inline asm
	mul.hi.u64 %rd16551, %rd16561, %rd29503;
	// end inline asm
	// begin inline asm
	mul.lo.u64 %rd16554, %rd16561, %rd29503;
	// end inline asm
	add.s64 	%rd16613, %rd16554, %rd16612;
	add.s64 	%rd2201, %rd16613, %rd16581;
	setp.lt.u64 	%p2298, %rd2201, %rd16613;
	selp.u64 	%rd16614, 1, 0, %p2298;
	add.s64 	%rd16615, %rd16551, %rd16614;
	// begin inline asm
	mul.hi.u64 %rd16557, %rd16561, %rd29502;
	// end inline asm
	// begin inline asm
	mul.lo.u64 %rd16560, %rd16561, %rd29502;
	// end inline asm
	add.s64 	%rd16616, %rd16560, %rd16615;
	add.s64 	%rd2202, %rd16616, %rd16596;
	setp.lt.u64 	%p2299, %rd2202, %rd16616;
	selp.u64 	%rd16617, 1, 0, %p2299;
	add.s64 	%rd2203, %rd16557, %rd16617;
	setp.eq.s64 	%p2300, %rd2203, 0;
	@%p2300 bra 	$L__BB3_473;
	add.s64 	%rd2204, %rd29799, %rd2203;
	setp.ge.u64 	%p2301, %rd2204, %rd29799;
	mov.u64 	%rd29799, %rd2204;
	@%p2301 bra 	$L__BB3_473;
	add.s64 	%rd29798, %rd29798, 1;
	setp.ne.s64 	%p2302, %rd29798, 0;
	mov.u64 	%rd29799, %rd2204;
	@%p2302 bra 	$L__BB3_473;
	add.s64 	%rd29797, %rd29797, 1;
	setp.eq.s64 	%p2303, %rd29797, 0;
	selp.u64 	%rd16619, 1, 0, %p2303;
	add.s64 	%rd29796, %rd29796, %rd16619;
	mov.b64 	%rd29798, 0;
	mov.u64 	%rd29799, %rd2204;
$L__BB3_473:
	mul.lo.s64 	%rd16642, %rd1549, %rd2200;
	// begin inline asm
	mul.hi.u64 %rd16620, %rd16642, %rd29505;
	// end inline asm
	// begin inline asm
	mul.lo.u64 %rd16623, %rd16642, %rd29505;
	// end inline asm
	not.b64 	%rd16644, %rd2200;
	setp.gt.u64 	%p2304, %rd16623, %rd16644;
	selp.u64 	%rd16645, 1, 0, %p2304;
	add.s64 	%rd16646, %rd16620, %rd16645;
	// begin inline asm
	mul.hi.u64 %rd16626, %rd16642, %rd29504;
	// end inline asm
	// begin inline asm
	mul.lo.u64 %rd16629, %rd16642, %rd29504;
	// end inline asm
	add.s64 	%rd16647, %rd16629, %rd16646;
	add.s64 	%rd2212, %rd16647, %rd2201;
	setp.lt.u64 	%p2305, %rd2212, %rd16647;
	selp.u64 	%rd16648, 1, 0, %p2305;
	add.s64 	%rd16649, %rd16626, %rd16648;
	// begin inline asm
	mul.hi.u64 %rd16632, %rd16642, %rd29503;
	// end inline asm
	// begin inline asm
	mul.lo.u64 %rd16635, %rd16642, %rd29503;
	// end inline asm
	add.s64 	%rd16650, %rd16635, %rd16649;
	add.s64 	%rd2213, %rd16650, %rd2202;
	setp.lt.u64 	%p2306, %rd2213, %rd16650;
	selp.u64 	%rd16651, 1, 0, %p2306;
	add.s64 	%rd16652, %rd16632, %rd16651;
	// begin inline asm
	mul.hi.u64 %rd16638, %rd16642, %rd29502;
	// end inline asm
	// begin inline asm
	mul.lo.u64 %rd16641, %rd16642, %rd29502;
	// end inline asm
	add.s64 	%rd16653, %rd16641, %rd16652;
	add.s64 	%rd2214, %rd16653, %rd29799;
	setp.lt.u64 	%p2307, %rd2214, %rd16653;
	selp.u64 	%rd16654, 1, 0, %p2307;
	add.s64 	%rd2215, %rd16638, %rd16654;
	setp.eq.s64 	%p2308, %rd2215, 0;
	@%p2308 bra 	$L__BB3_476;
	add.s64 	%rd2216, %rd29798, %rd2215;
	setp.ge.u64 	%p2309, %rd2216, %rd29798;
	mov.u64 	%rd29798, %rd2216;
	@%p2309 bra 	$L__BB3_476;
	add.s64 	%rd29797, %rd29797, 1;
	setp.eq.s64 	%p2310, %rd29797, 0;
	selp.u64 	%rd16655, 1, 0, %p2310;
	add.s64 	%rd29796, %rd29796, %rd16655;
$L__BB3_476:
	mul.lo.s64 	%rd16678, %rd1549, %rd2212;
	// begin inline asm
	mul.hi.u64 %rd16656, %rd16678, %rd29505;
	// end inline asm
	// begin inline asm
	mul.lo.u64 %rd16659, %rd16678, %rd29505;
	// end inline asm
	not.b64 	%rd16680, %rd2212;
	setp.gt.u64 	%p2311, %rd16659, %rd16680;
	selp.u64 	%rd16681, 1, 0, %p2311;
	add.s64 	%rd16682, %rd16656, %rd16681;
	// begin inline asm
	mul.hi.u64 %rd16662, %rd16678, %rd29504;
	// end inline asm
	// begin inline asm
	mul.lo.u64 %rd16665, %rd16678, %rd29504;
	// end inline asm
	add.s64 	%rd16683, %rd16665, %rd16682;
	add.s64 	%rd2222, %rd16683, %rd2213;
	setp.lt.u64 	%p2312, %rd2222, %rd16683;
	selp.u64 	%rd16684, 1, 0, %p2312;
	add.s64 	%rd16685, %rd16662, %rd16684;
	// begin inline asm
	mul.hi.u64 %rd16668, %rd16678, %rd29503;
	// end inline asm
	// begin inline asm
	mul.lo.u64 %rd16671, %rd16678, %rd29503;
	// end inline asm
	add.s64 	%rd16686, %rd16671, %rd16685;
	add.s64 	%rd2223, %rd16686, %rd2214;
	setp.lt.u64 	%p2313, %rd2223, %rd16686;
	selp.u64 	%rd16687, 1, 0, %p2313;
	add.s64 	%rd16688, %rd16668, %rd16687;
	// begin inline asm
	mul.hi.u64 %rd16674, %rd16678, %rd29502;
	// end inline asm
	// begin inline asm
	mul.lo.u64 %rd16677, %rd16678, %rd29502;
	// end inline asm
	add.s64 	%rd16689, %rd16677, %rd16688;
	add.s64 	%rd2224, %rd16689, %rd29798;
	setp.lt.u64 	%p2314, %rd2224, %rd16689;
	selp.u64 	%rd16690, 1, 0, %p2314;
	add.s64 	%rd2225, %rd16674, %rd16690;
	setp.eq.s64 	%p2315, %rd2225, 0;
	@%p2315 bra 	$L__BB3_478;
	add.s64 	%rd2226, %rd29797, %rd2225;
	setp.lt.u64 	%p2316, %rd2226, %rd29797;
	selp.u64 	%rd16691, 1, 0, %p2316;
	add.s64 	%rd29796, %rd29796, %rd16691;
	mov.u64 	%rd29797, %rd2226;
$L__BB3_478:
	mul.lo.s64 	%rd16714, %rd1549, %rd2222;
	// begin inline asm
	mul.hi.u64 %rd16692, %rd16714, %rd29505;
	// end inline asm
	// begin inline asm
	mul.lo.u64 %rd16695, %rd16714, %rd29505;
	// end inline asm
	not.b64 	%rd16836, %rd2222;
	setp.gt.u64 	%p2317, %rd16695, %rd16836;
	selp.u64 	%rd16837, 1, 0, %p2317;
	add.s64 	%rd16838, %rd16692, %rd16837;
	// begin inline asm
	mul.hi.u64 %rd16698, %rd16714, %rd29504;
	// end inline asm
	// begin inline asm
	mul.lo.u64 %rd16701, %rd16714, %rd29504;
	// end inline asm
	add.s64 	%rd16839, %rd16701, %rd16838;
	add.s64 	%rd16840, %rd16839, %rd2223;
	setp.lt.u64 	%p2318, %rd16840, %rd16839;
	selp.u64 	%rd16841, 1, 0, %p2318;
	add.s64 	%rd16842, %rd16698, %rd16841;
	// begin inline asm
	mul.hi.u64 %rd16704, %rd16714, %rd29503;
	// end inline asm
	// begin inline asm
	mul.lo.u64 %rd16707, %rd16714, %rd29503;
	// end inline asm
	add.s64 	%rd16843, %rd16707, %rd16842;
	add.s64 	%rd16844, %rd16843, %rd2224;
	setp.lt.u64 	%p2319, %rd16844, %rd16843;
	selp.u64 	%rd16845, 1, 0, %p2319;
	add.s64 	%rd16846, %rd16704, %rd16845;
	// begin inline asm
	mul.hi.u64 %rd16710, %rd16714, %rd29502;
	// end inline asm
	// begin inline asm
	mul.lo.u64 %rd16713, %rd16714, %rd29502;
	// end inline asm
	add.s64 	%rd16847, %rd16713, %rd16846;
	add.s64 	%rd16848, %rd16847, %rd29797;
	setp.lt.u64 	%p2320, %rd16848, %rd16847;
	selp.u64 	%rd16849, 1, 0, %p2320;
	add.s64 	%rd16850, %rd16710, %rd16849;
	add.s64 	%rd16851, %rd29796, %rd16850;
	setp.lt.u64 	%p2321, %rd16840, %rd29505;
	selp.u64 	%rd16852, 1, 0, %p2321;
	selp.s64 	%rd16853, -1, 0, %p2321;
	add.s64 	%rd16854, %rd16844, %rd16853;
	setp.lt.u64 	%p2322, %rd16844, %rd16852;
	selp.u64 	%rd16855, 1, 0, %p2322;
	sub.s64 	%rd16856, %rd16854, %rd29504;
	setp.lt.u64 	%p2323, %rd16854, %rd29504;
	selp.u64 	%rd16857, 1, 0, %p2323;
	add.s64 	%rd16858, %rd16857, %rd16855;
	sub.s64 	%rd16859, %rd16848, %rd16858;
	setp.lt.u64 	%p2324, %rd16848, %rd16858;
	selp.u64 	%rd16860, 1, 0, %p2324;
	sub.s64 	%rd16861, %rd16859, %rd29503;
	setp.lt.u64 	%p2325, %rd16859, %rd29503;
	selp.u64 	%rd16862, 1, 0, %p2325;
	add.s64 	%rd16863, %rd16862, %rd16860;
	sub.s64 	%rd16864, %rd16851, %rd16863;
	setp.ge.u64 	%p2326, %rd16851, %rd16863;
	sub.s64 	%rd16865, %rd16864, %rd29502;
	setp.ge.u64 	%p2327, %rd16864, %rd29502;
	and.pred  	%p2328, %p2326, %p2327;
	selp.b64 	%rd16866, %rd29505, 0, %p2328;
	sub.s64 	%rd16793, %rd16840, %rd16866;
	selp.b64 	%rd16799, %rd16856, %rd16844, %p2328;
	selp.b64 	%rd16805, %rd16861, %rd16848, %p2328;
	selp.b64 	%rd16811, %rd16865, %rd16851, %p2328;
	// begin inline asm
	mul.hi.u64 %rd16716, %rd29708, %rd16793;
	// end inline asm
	// begin inline asm
	mul.lo.u64 %rd16719, %rd29708, %rd16793;
	// end inline asm
	// begin inline asm
	mul.hi.u64 %rd16722, %rd29708, %rd16799;
	// end inline asm
	// begin inline asm
	mul.lo.u64 %rd16725, %rd29708, %rd16799;
	// end inline asm
	add.s64 	%rd16867, %rd16725, %rd16716;
	// begin inline asm
	mul.hi.u64 %rd16728, %rd29708, %rd16805;
	// end inline asm
	// begin inline asm
	mul.lo.u64 %rd16731, %rd29708, %rd16805;
	// end inline asm
	add.s64 	%rd16868, %rd16731, %rd16722;
	// begin inline asm
	mul.hi.u64 %rd16734, %rd29708, %rd16811;
	// end inline asm
	// begin inline asm
	mul.lo.u64 %rd16737, %rd29708, %rd16811;
	// end inline asm
	add.s64 	%rd16869, %rd16737, %rd16728;
	// begin inline asm
	mul.hi.u64 %rd16740, %rd29707, %rd16793;
	// end inline asm
	// begin inline asm
	mul.lo.u64 %rd16743, %rd29707, %rd16793;
	// end inline asm
	add.s64 	%rd16870, %rd16743, %rd16867;
	setp.lt.u64 	%p2329, %rd16870, %rd16743;
	selp.u64 	%rd16871, 1, 0, %p2329;
	add.s64 	%rd16872, %rd16740, %rd16871;
	// begin inline asm
	mul.hi.u64 %rd16746, %rd29707, %rd16799;
	// end inline asm
	// begin inline asm
	mul.lo.u64 %rd16749, %rd29707, %rd16799;
	// end inline asm
	add.s64 	%rd16873, %rd16749, %rd16872;
	add.s64 	%rd16874, %rd16873, %rd16868;
	setp.lt.u64 	%p2330, %rd16874, %rd16873;
	selp.u64 	%rd16875, 1, 0, %p2330;
	add.s64 	%rd16876, %rd16746, %rd16875;
	// begin inline asm
	mul.hi.u64 %rd16752, %rd29707, %rd16805;
	// end inline asm
	// begin inline asm
	mul.lo.u64 %rd16755, %rd29707, %rd16805;
	// end inline asm
	add.s64 	%rd16877, %rd16755, %rd16876;
	add.s64 	%rd16878, %rd16877, %rd16869;
	setp.lt.u64 	%p2331, %rd16878, %rd16877;
	selp.u64 	%rd16879, 1, 0, %p2331;
	add.s64 	%rd16880, %rd16752, %rd16879;
	// begin inline asm
	mul.hi.u64 %rd16758, %rd29707, %rd16811;
	// end inline asm
	// begin inline asm
	mul.lo.u64 %rd16761, %rd29707, %rd16811;
	// end inline asm
	add.s64 	%rd16881, %rd16761, %rd16880;
	add.s64 	%rd16882, %rd16881, %rd16734;
	setp.lt.u64 	%p2332, %rd16882, %rd16881;
	selp.u64 	%rd16883, 1, 0, %p2332;
	add.s64 	%rd16884, %rd16758, %rd16883;
	// begin inline asm
	mul.hi.u64 %rd16764, %rd29706, %rd16793;
	// end inline asm
	// begin inline asm
	mul.lo.u64 %rd16767, %rd29706, %rd16793;
	// end inline asm
	add.s64 	%rd16885, %rd16767, %rd16874;
	setp.lt.u64 	%p2333, %rd16885, %rd16767;
	selp.u64 	%rd16886, 1, 0, %p2333;
	add.s64 	%rd16887, %rd16764, %rd16886;
	// begin inline asm
	mul.hi.u64 %rd16770, %rd29706, %rd16799;
	// end inline asm
	// begin inline asm
	mul.lo.u64 %rd16773, %rd29706, %rd16799;
	// end inline asm
	add.s64 	%rd16888, %rd16773, %rd16887;
	add.s64 	%rd16889, %rd16888, %rd16878;
	setp.lt.u64 	%p2334, %rd16889, %rd16888;
	selp.u64 	%rd16890, 1, 0, %p2334;
	add.s64 	%rd16891, %rd16770, %rd16890;
	// begin inline asm
	mul.hi.u64 %rd16776, %rd29706, %rd16805;
	// end inline asm
	// begin inline asm
	mul.lo.u64 %rd16779, %rd29706, %rd16805;
	// end inline asm
	add.s64 	%rd16892, %rd16779, %rd16891;
	add.s64 	%rd16893, %rd16892, %rd16882;
	setp.lt.u64 	%p2335, %rd16893, %rd16892;
	selp.u64 	%rd16894, 1, 0, %p2335;
	add.s64 	%rd16895, %rd16776, %rd16894;
	// begin inline asm
	mul.hi.u64 %rd16782, %rd29706, %rd16811;
	// end inline asm
	// begin inline asm
	mul.lo.u64 %rd16785, %rd29706, %rd16811;
	// end inline asm
	add.s64 	%rd16896, %rd16785, %rd16895;
	add.s64 	%rd16897, %rd16896, %rd16884;
	setp.lt.u64 	%p2336, %rd16897, %rd16896;
	selp.u64 	%rd16898, 1, 0, %p2336;
	add.s64 	%rd16899, %rd16782, %rd16898;
	// begin inline asm
	mul.hi.u64 %rd16788, %rd29705, %rd16793;
	// end inline asm
	// begin inline asm
	mul.lo.u64 %rd16791, %rd29705, %rd16793;
	// end inline asm
	add.s64 	%rd16900, %rd16791, %rd16889;
	setp.lt.u64 	%p2337, %rd16900, %rd16791;
	selp.u64 	%rd16901, 1, 0, %p2337;
	add.s64 	%rd16902, %rd16788, %rd16901;
	// begin inline asm
	mul.hi.u64 %rd16794, %rd29705, %rd16799;
	// end inline asm
	// begin inline asm
	mul.lo.u64 %rd16797, %rd29705, %rd16799;
	// end inline asm
	add.s64 	%rd16903, %rd16797, %rd16902;
	add.s64 	%rd29808, %rd16903, %rd16893;
	setp.lt.u64 	%p2338, %rd29808, %rd16903;
	selp.u64 	%rd16904, 1, 0, %p2338;
	add.s64 	%rd16905, %rd16794, %rd16904;
	// begin inline asm
	mul.hi.u64 %rd16800, %rd29705, %rd16805;
	// end inline asm
	// begin inline asm
	mul.lo.u64 %rd16803, %rd29705, %rd16805;
	// end inline asm
	add.s64 	%rd16906, %rd16803, %rd16905;
	add.s64 	%rd29807, %rd16906, %rd16897;
	setp.lt.u64 	%p2339, %rd29807, %rd16906;
	selp.u64 	%rd16907, 1, 0, %p2339;
	add.s64 	%rd16908, %rd16800, %rd16907;
	// begin inline asm
	mul.hi.u64 %rd16806, %rd29705, %rd16811;
	// end inline asm
	// begin inline asm
	mul.lo.u64 %rd16809, %rd29705, %rd16811;
	// end inline asm
	add.s64 	%rd16909, %rd16809, %rd16908;
	add.s64 	%rd29806, %rd16909, %rd16899;
	setp.lt.u64 	%p2340, %rd29806, %rd16909;
	selp.u64 	%rd16910, 1, 0, %p2340;
	add.s64 	%rd29805, %rd16806, %rd16910;
	mul.lo.s64 	%rd16834, %rd1549, %rd16719;
	// begin inline asm
	mul.hi.u64 %rd16812, %rd16834, %rd29505;
	// end inline asm
	// begin inline asm
	mul.lo.u64 %rd16815, %rd16834, %rd29505;
	// end inline asm
	not.b64 	%rd16911, %rd16719;
	setp.gt.u64 	%p2341, %rd16815, %rd16911;
	selp.u64 	%rd16912, 1, 0, %p2341;
	add.s64 	%rd16913, %rd16812, %rd16912;
	// begin inline asm
	mul.hi.u64 %rd16818, %rd16834, %rd29504;
	// end inline asm
	// begin inline asm
	mul.lo.u64 %rd16821, %rd16834, %rd29504;
	// end inline asm
	add.s64 	%rd16914, %rd16821, %rd16913;
	add.s64 	%rd2238, %rd16914, %rd16870;
	setp.lt.u64 	%p2342, %rd2238, %rd16914;
	selp.u64 	%rd16915, 1, 0, %p2342;
	add.s64 	%rd16916, %rd16818, %rd16915;
	// begin inline asm
	mul.hi.u64 %rd16824, %rd16834, %rd29503;
	// end inline asm
	// begin inline asm
	mul.lo.u64 %rd16827, %rd16834, %rd29503;
	// end inline asm
	add.s64 	%rd16917, %rd16827, %rd16916;
	add.s64 	%rd2239, %rd16917, %rd16885;
	setp.lt.u64 	%p2343, %rd2239, %rd16917;
	selp.u64 	%rd16918, 1, 0, %p2343;
	add.s64 	%rd16919, %rd16824, %rd16918;
	// begin inline asm
	mul.hi.u64 %rd16830, %rd16834, %rd29502;
	// end inline asm
	// begin inline asm
	mul.lo.u64 %rd16833, %rd16834, %rd29502;
	// end inline asm
	add.s64 	%rd16920, %rd16833, %rd16919;
	add.s64 	%rd2240, %rd16920, %rd16900;
	setp.lt.u64 	%p2344, %rd2240, %rd16920;
	selp.u64 	%rd16921, 1, 0, %p2344;
	add.s64 	%rd2241, %rd16830, %rd16921;
	setp.eq.s64 	%p2345, %rd2241, 0;
	@%p2345 bra 	$L__BB3_482;
	add.s64 	%rd2242, %rd29808, %rd2241;
	setp.ge.u64 	%p2346, %rd2242, %rd29808;
	mov.u64 	%rd29808, %rd2242;
	@%p2346 bra 	$L__BB3_482;
	add.s64 	%rd29807, %rd29807, 1;
	setp.ne.s64 	%p2347, %rd29807, 0;
	mov.u64 	%rd29808, %rd2242;
	@%p2347 bra 	$L__BB3_482;
	add.s64 	%rd29806, %rd29806, 1;
	setp.eq.s64 	%p2348, %rd29806, 0;
	selp.u64 	%rd16923, 1, 0, %p2348;
	add.s64 	%rd29805, %rd29805, %rd16923;
	mov.b64 	%rd29807, 0;
	mov.u64 	%rd29808, %rd2242;
$L__BB3_482:
	mul.lo.s64 	%rd16946, %rd1549, %rd2238;
	// begin inline asm
	mul.hi.u64 %rd16924, %rd16946, %rd29505;
	// end inline asm
	// begin inline asm
	mul.lo.u64 %rd16927, %rd16946, %rd29505;
	// end inline asm
	not.b64 	%rd16948, %rd2238;
	setp.gt.u64 	%p2349, %rd16927, %rd16948;
	selp.u64 	%rd16949, 1, 0, %p2349;
	add.s64 	%rd16950, %rd16924, %rd16949;
	// begin inline asm
	mul.hi.u64 %rd16930, %rd16946, %rd29504;
	// end inline asm
	// begin inline asm
	mul.lo.u64 %rd16933, %rd16946, %rd29504;
	// end inline asm
	add.s64 	%rd16951, %rd16933, %rd16950;
	add.s64 	%rd2250, %rd16951, %rd2239;
	setp.lt.u64 	%p2350, %rd2250, %rd16951;
	selp.u64 	%rd16952, 1, 0, %p2350;
	add.s64 	%rd16953, %rd16930, %rd16952;
	// begin inline asm
	mul.hi.u64 %rd16936, %rd16946, %rd29503;
	// end inline asm
	// begin inline asm
	mul.lo.u64 %rd16939, %rd16946, %rd29503;
	// end inline asm
	add.s64 	%rd16954, %rd16939, %rd16953;
	add.s64 	%rd2251, %rd16954, %rd2240;
	setp.lt.u64 	%p2351, %rd2251, %rd16954;
	selp.u64 	%rd16955, 1, 0, %p2351;
	add.s64 	%rd16956, %rd16936, %rd16955;
	// begin inline asm
	mul.hi.u64 %rd16942, %rd16946, %rd29502;
	// end inline asm
	// begin inline asm
	mul.lo.u64 %rd16945, %rd16946, %rd29502;
	// end inline asm
	add.s64 	%rd16957, %rd16945, %rd16956;
	add.s64 	%rd2252, %rd16957, %rd29808;
	setp.lt.u64 	%p2352, %rd2252, %rd16957;
	selp.u64 	%rd16958, 1, 0, %p2352;
	add.s64 	%rd2253, %rd16942, %rd16958;
	setp.eq.s64 	%p2353, %rd2253, 0;
	@%p2353 bra 	$L__BB3_485;
	add.s64 	%rd2254, %rd29807, %rd2253;
	setp.ge.u64 	%p2354, %rd2254, %rd29807;
	mov.u64 	%rd29807, %rd2254;
	@%p2354 bra 	$L__BB3_485;
	add.s64 	%rd29806, %rd29806, 1;
	setp.eq.s64 	%p2355, %rd29806, 0;
	selp.u64 	%rd16959, 1, 0, %p2355;
	add.s64 	%rd29805, %rd29805, %rd16959;
$L__BB3_485:
	mul.lo.s64 	%rd16982, %rd1549, %rd2250;
	// begin inline asm
	mul.hi.u64 %rd16960, %rd16982, %rd29505;
	// end inline asm
	// begin inline asm
	mul.lo.u64 %rd16963, %rd16982, %rd29505;
	// end inline asm
	not.b64 	%rd16984, %rd2250;
	setp.gt.u64 	%p2356, %rd16963, %rd16984;
	selp.u64 	%rd16985, 1, 0, %p2356;
	add.s64 	%rd16986, %rd16960, %rd16985;
	// begin inline asm
	mul.hi.u64 %rd16966, %rd16982, %rd29504;
	// end inline asm
	// begin inline asm
	mul.lo.u64 %rd16969, %rd16982, %rd29504;
	// end inline asm
	add.s64 	%rd16987, %rd16969, %rd16986;
	add.s64 	%rd2260, %rd16987, %rd2251;
	setp.lt.u64 	%p2357, %rd2260, %rd16987;
	selp.u64 	%rd16988, 1, 0, %p2357;
	add.s64 	%rd16989, %rd16966, %rd16988;
	// begin inline asm
	mul.hi.u64 %rd16972, %rd16982, %rd29503;
	// end inline asm
	// begin inline asm
	mul.lo.u64 %rd16975, %rd16982, %rd29503;
	// end inline asm
	add.s64 	%rd16990, %rd16975, %rd16989;
	add.s64 	%rd2261, %rd16990, %rd2252;
	setp.lt.u64 	%p2358, %rd2261, %rd16990;
	selp.u64 	%rd16991, 1, 0, %p2358;
	add.s64 	%rd16992, %rd16972, %rd16991;
	// begin inline asm
	mul.hi.u64 %rd16978, %rd16982, %rd29502;
	// end inline asm
	// begin inline asm
	mul.lo.u64 %rd16981, %rd16982, %rd29502;
	// end inline asm
	add.s64 	%rd16993, %rd16981, %rd16992;
	add.s64 	%rd2262, %rd16993, %rd29807;
	setp.lt.u64 	%p2359, %rd2262, %rd16993;
	selp.u64 	%rd16994, 1, 0, %p2359;
	add.s64 	%rd2263, %rd16978, %rd16994;
	setp.eq.s64 	%p2360, %rd2263, 0;
	@%p2360 bra 	$L__BB3_487;
	add.s64 	%rd2264, %rd29806, %rd2263;
	setp.lt.u64 	%p2361, %rd2264, %rd29806;
	selp.u64 	%rd16995, 1, 0, %p2361;
	add.s64 	%rd29805, %rd29805, %rd16995;
	mov.u64 	%rd29806, %rd2264;
$L__BB3_487:
	mul.lo.s64 	%rd17018, %rd1549, %rd2260;
	// begin inline asm
	mul.hi.u64 %rd16996, %rd17018, %rd29505;
	// end inline asm
	// begin inline asm
	mul.lo.u64 %rd16999, %rd17018, %rd29505;
	// end inline asm
	not.b64 	%rd17140, %rd2260;
	setp.gt.u64 	%p2362, %rd16999, %rd17140;
	selp.u64 	%rd17141, 1, 0, %p2362;
	add.s64 	%rd17142, %rd16996, %rd17141;
	// begin inline asm
	mul.hi.u64 %rd17002, %rd17018, %rd29504;
	// end inline asm
	// begin inline asm
	mul.lo.u64 %rd17005, %rd17018, %rd29504;
	// end inline asm
	add.s64 	%rd17143, %rd17005, %rd17142;
	add.s64 	%rd17144, %rd17143, %rd2261;
	setp.lt.u64 	%p2363, %rd17144, %rd17143;
	selp.u64 	%rd17145, 1, 0, %p2363;
	add.s64 	%rd17146, %rd17002, %rd17145;
	// begin inline asm
	mul.hi.u64 %rd17008, %rd17018, %rd29503;
	// end inline asm
	// begin inline asm
	mul.lo.u64 %rd17011, %rd17018, %rd29503;
	// end inline asm
	add.s64 	%rd17147, %rd17011, %rd17146;
	add.s64 	%rd17148, %rd17147, %rd2262;
	setp.lt.u64 	%p2364, %rd17148, %rd17147;
	selp.u64 	%rd17149, 1, 0, %p2364;
	add.s64 	%rd17150, %rd17008, %rd17149;
	// begin inline asm
	mul.hi.u64 %rd17014, %rd17018, %rd29502;
	// end inline asm
	// begin inline asm
	mul.lo.u64 %rd17017, %rd17018, %rd29502;
	// end inline asm
	add.s64 	%rd17151, %rd17017, %rd17150;
	add.s64 	%rd17152, %rd17151, %rd29806;
	setp.lt.u64 	%p2365, %rd17152, %rd17151;
	selp.u64 	%rd17153, 1, 0, %p2365;
	add.s64 	%rd17154, %rd17014, %rd17153;
	add.s64 	%rd17155, %rd29805, %rd17154;
	setp.lt.u64 	%p2366, %rd17144, %rd29505;
	selp.u64 	%rd17156, 1, 0, %p2366;
	selp.s64 	%rd17157, -1, 0, %p2366;
	add.s64 	%rd17158, %rd17148, %rd17157;
	setp.lt.u64 	%p2367, %rd17148, %rd17156;
	selp.u64 	%rd17159, 1, 0, %p2367;
	sub.s64 	%rd17160, %rd17158, %rd29504;
	setp.lt.u64 	%p2368, %rd17158, %rd29504;
	selp.u64 	%rd17161, 1, 0, %p2368;
	add.s64 	%rd17162, %rd17161, %rd17159;
	sub.s64 	%rd17163, %rd17152, %rd17162;
	setp.lt.u64 	%p2369, %rd17152, %rd17162;
	selp.u64 	%rd17164, 1, 0, %p2369;
	sub.s64 	%rd17165, %rd17163, %rd29503;
	setp.lt.u64 	%p2370, %rd17163, %rd29503;
	selp.u64 	%rd17166, 1, 0, %p2370;
	add.s64 	%rd17167, %rd17166, %rd17164;
	sub.s64 	%rd17168, %rd17155, %rd17167;
	setp.ge.u64 	%p2371, %rd17155, %rd17167;
	sub.s64 	%rd17169, %rd17168, %rd29502;
	setp.ge.u64 	%p2372, %rd17168, %rd29502;
	and.pred  	%p2373, %p2371, %p2372;
	selp.b64 	%rd17170, %rd29505, 0, %p2373;
	sub.s64 	%rd2268, %rd17144, %rd17170;
	selp.b64 	%rd2269, %rd17160, %rd17148, %p2373;
	selp.b64 	%rd2270, %rd17165, %rd17152, %p2373;
	selp.b64 	%rd2271, %rd17169, %rd17155, %p2373;
	// begin inline asm
	mul.hi.u64 %rd17020, %rd1663, %rd16793;
	// end inline asm
	// begin inline asm
	mul.lo.u64 %rd17023, %rd1663, %rd16793;
	// end inline asm
	// begin inline asm
	mul.hi.u64 %rd17026, %rd1663, %rd16799;
	// end inline asm
	// begin inline asm
	mul.lo.u64 %rd17029, %rd1663, %rd16799;
	// end inline asm
	add.s64 	%rd17171, %rd17029, %rd17020;
	// begin inline asm
	mul.hi.u64 %rd17032, %rd1663, %rd16805;
	// end inline asm
	// begin inline asm
	mul.lo.u64 %rd17035, %rd1663, %rd16805;
	// end inline asm
	add.s64 	%rd17172, %rd17035, %rd17026;
	// begin inline asm
	mul.hi.u64 %rd17038, %rd1663, %rd16811;
	// end inline asm
	// begin inline asm
	mul.lo.u64 %rd17041, %rd1663, %rd16811;
	// end inline asm
	add.s64 	%rd17173, %rd17041, %rd17032;
	// begin inline asm
	mul.hi.u64 %rd17044, %rd1662, %rd16793;
	// end inline asm
	// begin inline asm
	mul.lo.u64 %rd17047, %rd1662, %rd16793;
	// end inline asm
	add.s64 	%rd17174, %rd17047, %rd17171;
	setp.lt.u64 	%p2374, %rd17174, %rd17047;
	selp.u64 	%rd17175, 1, 0, %p2374;
	add.s64 	%rd17176, %rd17044, %rd17175;
	// begin inline asm
	mul.hi.u64 %rd17050, %rd1662, %rd16799;
	// end inline asm
	// begin inline asm
	mul.lo.u64 %rd17053, %rd1662, %rd16799;
	// end inline asm
	add.s64 	%rd17177, %rd17053, %rd17176;
	add.s64 	%rd17178, %rd17177, %rd17172;
	setp.lt.u64 	%p2375, %rd17178, %rd17177;
	selp.u64 	%rd17179, 1, 0, %p2375;
	add.s64 	%rd17180, %rd17050, %rd17179;
	// begin inline asm
	mul.hi.u64 %rd17056, %rd1662, %rd16805;
	// end inline asm
	// begin inline asm
	mul.lo.u64 %rd17059, %rd1662, %rd16805;
	// end inline asm
	add.s64 	%rd17181, %rd17059, %rd17180;
	add.s64 	%rd17182, %rd17181, %rd17173;
	setp.lt.u64 	%p2376, %rd17182, %rd17181;
	selp.u64 	%rd17183, 1, 0, %p2376;
	add.s64 	%rd17184, %rd17056, %rd17183;
	// begin inline asm
	mul.hi.u64 %rd17062, %rd1662, %rd16811;
	// end inline asm
	// begin inline asm
	mul.lo.u64 %rd17065, %rd1662, %rd16811;
	// end inline asm
	add.s64 	%rd17185, %rd17065, %rd17184;
	add.s64 	%rd17186, %rd17185, %rd17038;
	setp.lt.u64 	%p2377, %rd17186, %rd17185;
	selp.u64 	%rd17187, 1, 0, %p2377;
	add.s64 	%rd17188, %rd17062, %rd17187;
	// begin inline asm
	mul.hi.u64 %rd17068, %rd1661, %rd16793;
	// end inline asm
	// begin inline asm
	mul.lo.u64 %rd17071, %rd1661, %rd16793;
	// end inline asm
	add.s64 	%rd17189, %rd17071, %rd17178;
	setp.lt.u64 	%p2378, %rd17189, %rd17071;
	selp.u64 	%rd17190, 1, 0, %p2378;
	add.s64 	%rd17191, %rd17068, %rd17190;
	// begin inline asm
	mul.hi.u64 %rd17074, %rd1661, %rd16799;
	// end inline asm
	// begin inline asm
	mul.lo.u64 %rd17077, %rd1661, %rd16799;
	// end inline asm
	add.s64 	%rd17192, %rd17077, %rd17191;
	add.s64 	%rd17193, %rd17192, %rd17182;
	setp.lt.u64 	%p2379, %rd17193, %rd17192;
	selp.u64 	%rd17194, 1, 0, %p2379;
	add.s64 	%rd17195, %rd17074, %rd17194;
	// begin inline asm
	mul.hi.u64 %rd17080, %rd1661, %rd16805;
	// end inline asm
	// begin inline asm
	mul.lo.u64 %rd17083, %rd1661, %rd16805;
	// end inline asm
	add.s64 	%rd17196, %rd17083, %rd17195;
	add.s64 	%rd17197, %rd17196, %rd17186;
	setp.lt.u64 	%p2380, %rd17197, %rd17196;
	selp.u64 	%rd17198, 1, 0, %p2380;
	add.s64 	%rd17199, %rd17080, %rd17198;
	// begin inline asm
	mul.hi.u64 %rd17086, %rd1661, %rd16811;
	// end inline asm
	// begin inline asm
	mul.lo.u64 %rd17089, %rd1661, %rd16811;
	// end inline asm
	add.s64 	%rd17200, %rd17089, %rd17199;
	add.s64 	%rd17201, %rd17200, %rd17188;
	setp.lt.u64 	%p2381, %rd17201, %rd17200;
	selp.u64 	%rd17202, 1, 0, %p2381;
	add.s64 	%rd17203, %rd17086, %rd17202;
	// begin inline asm
	mul.hi.u64 %rd17092, %rd1660, %rd16793;
	// end inline asm
	// begin inline asm
	mul.lo.u64 %rd17095, %rd1660, %rd16793;
	// end inline asm
	add.s64 	%rd17204, %rd17095, %rd17193;
	setp.lt.u64 	%p2382, %rd17204, %rd17095;
	selp.u64 	%rd17205, 1, 0, %p2382;
	add.s64 	%rd17206, %rd17092, %rd17205;
	// begin inline asm
	mul.hi.u64 %rd17098, %rd1660, %rd16799;
	// end inline asm
	// begin inline asm
	mul.lo.u64 %rd17101, %rd1660, %rd16799;
	// end inline asm
	add.s64 	%rd17207, %rd17101, %rd17206;
	add.s64 	%rd29814, %rd17207, %rd17197;
	setp.lt.u64 	%p2383, %rd29814, %rd17207;
	selp.u64 	%rd17208, 1, 0, %p2383;
	add.s64 	%rd17209, %rd17098, %rd17208;
	// begin inline asm
	mul.hi.u64 %rd17104, %rd1660, %rd16805;
	// end inline asm
	// begin inline asm
	mul.lo.u64 %rd17107, %rd1660, %rd16805;
	// end inline asm
	add.s64 	%rd17210, %rd17107, %rd17209;
	add.s64 	%rd29815, %rd17210, %rd17201;
	setp.lt.u64 	%p2384, %rd29815, %rd17210;
	selp.u64 	%rd17211, 1, 0, %p2384;
	add.s64 	%rd17212, %rd17104, %rd17211;
	// begin inline asm
	mul.hi.u64 %rd17110, %rd1660, %rd16811;
	// end inline asm
	// begin inline asm
	mul.lo.u64 %rd17113, %rd1660, %rd16811;
	// end inline asm
	add.s64 	%rd17213, %rd17113, %rd17212;
	add.s64 	%rd29816, %rd17213, %rd17203;
	setp.lt.u64 	%p2385, %rd29816, %rd17213;
	selp.u64 	%rd17214, 1, 0, %p2385;
	add.s64 	%rd29817, %rd17110, %rd17214;
	mul.lo.s64 	%rd17138, %rd1549, %rd17023;
	// begin inline asm
	mul.hi.u64 %rd17116, %rd17138, %rd29505;
	// end inline asm
	// begin inline asm
	mul.lo.u64 %rd17119, %rd17138, %rd29505;
	// end inline asm
	not.b64 	%rd17215, %rd17023;
	setp.gt.u64 	%p2386, %rd17119, %rd17215;
	selp.u64 	%rd17216, 1, 0, %p2386;
	add.s64 	%rd17217, %rd17116, %rd17216;
	// begin inline asm
	mul.hi.u64 %rd17122, %rd17138, %rd29504;
	// end inline asm
	// begin inline asm
	mul.lo.u64 %rd17125, %rd17138, %rd29504;
	// end inline asm
	add.s64 	%rd17218, %rd17125, %rd17217;
	add.s64 	%rd2276, %rd17218, %rd17174;
	setp.lt.u64 	%p2387, %rd2276, %rd17218;
	selp.u64 	%rd17219, 1, 0, %p2387;
	add.s64 	%rd17220, %rd17122, %rd17219;
	// begin inline asm
	mul.hi.u64 %rd17128, %rd17138, %rd29503;
	// end inline asm
	// begin inline asm
	mul.lo.u64 %rd17131, %rd17138, %rd29503;
	// end inline asm
	add.s64 	%rd17221, %rd17131, %rd17220;
	add.s64 	%rd2277, %rd17221, %rd17189;
	setp.lt.u64 	%p2388, %rd2277, %rd17221;
	selp.u64 	%rd17222, 1, 0, %p2388;
	add.s64 	%rd17223, %rd17128, %rd17222;
	// begin inline asm
	mul.hi.u64 %rd17134, %rd17138, %rd29502;
	// end inline asm
	// begin inline asm
	mul.lo.u64 %rd17137, %rd17138, %rd29502;
	// end inline asm
	add.s64 	%rd17224, %rd17137, %rd17223;
	add.s64 	%rd2278, %rd17224, %rd17204;
	setp.lt.u64 	%p2389, %rd2278, %rd17224;
	selp.u64 	%rd17225, 1, 0, %p2389;
	add.s64 	%rd2279, %rd17134, %rd17225;
	setp.eq.s64 	%p2390, %rd2279, 0;
	@%p2390 bra 	$L__BB3_491;
	add.s64 	%rd2280, %rd29814, %rd2279;
	setp.ge.u64 	%p2391, %rd2280, %rd29814;
	mov.u64 	%rd29814, %rd2280;
	@%p2391 bra 	$L__BB3_491;
	add.s64 	%rd29815, %rd29815, 1;
	setp.ne.s64 	%p2392, %rd29815, 0;
	mov.u64 	%rd29814, %rd2280;
	@%p2392 bra 	$L__BB3_491;
	add.s64 	%rd29816, %rd29816, 1;
	setp.eq.s64 	%p2393, %rd29816, 0;
	selp.u64 	%rd17227, 1, 0, %p2393;
	add.s64 	%rd29817, %rd29817, %rd17227;
	mov.b64 	%rd29815, 0;
	mov.u64 	%rd29814, %rd2280;
$L__BB3_491:
	mul.lo.s64 	%rd17250, %rd1549, %rd2276;
	// begin inline asm
	mul.hi.u64 %rd17228, %rd17250, %rd29505;
	// end inline asm
	// begin inline asm
	mul.lo.u64 %rd17231, %rd17250, %rd29505;
	// end inline asm
	not.b64 	%rd17252, %rd2276;
	setp.gt.u64 	%p2394, %rd17231, %rd17252;
	selp.u64 	%rd17253, 1, 0, %p2394;
	add.s64 	%rd17254, %rd17228, %rd17253;
	// begin inline asm
	mul.hi.u64 %rd17234, %rd17250, %rd29504;
	// end inline asm
	// begin inline asm
	mul.lo.u64 %rd17237, %rd17250, %rd29504;
	// end inline asm
	add.s64 	%rd17255, %rd17237, %rd17254;
	add.s64 	%rd2288, %rd17255, %rd2277;
	setp.lt.u64 	%p2395, %rd2288, %rd17255;
	selp.u64 	%rd17256, 1, 0, %p2395;
	add.s64 	%rd17257, %rd17234, %rd17256;
	// begin inline asm
	mul.hi.u64 %rd17240, %rd17250, %rd29503;
	// end inline asm
	// begin inline asm
	mul.lo.u64 %rd17243, %rd17250, %rd29503;
	// end inline asm
	add.s64 	%rd17258, %rd17243, %rd17257;
	add.s64 	%rd2289, %rd17258, %rd2278;
	setp.lt.u64 	%p2396, %rd2289, %rd17258;
	selp.u64 	%rd17259, 1, 0, %p2396;
	add.s64 	%rd17260, %rd17240, %rd17259;
	// begin inline asm
	mul.hi.u64 %rd17246, %rd17250, %rd29502;
	// end inline asm
	// begin inline asm
	mul.lo.u64 %rd17249, %rd17250, %rd29502;
	// end inline asm
	add.s64 	%rd17261, %rd17249, %rd17260;
	add.s64 	%rd2290, %rd17261, %rd29814;
	setp.lt.u64 	%p2397, %rd2290, %rd17261;
	selp.u64 	%rd17262, 1, 0, %p2397;
	add.s64 	%rd2291, %rd17246, %rd17262;
	setp.eq.s64 	%p2398, %rd2291, 0;
	@%p2398 bra 	$L__BB3_494;
	add.s64 	%rd2292, %rd29815, %rd2291;
	setp.ge.u64 	%p2399, %rd2292, %rd29815;
	mov.u64 	%rd29815, %rd2292;
	@%p2399 bra 	$L__BB3_494;
	add.s64 	%rd29816, %rd29816, 1;
	setp.eq.s64 	%p2400, %rd29816, 0;
	selp.u64 	%rd17263, 1, 0, %p2400;
	add.s64 	%rd29817, %rd29817, %rd17263;
$L__BB3_494:
	mul.lo.s64 	%rd17286, %rd1549, %rd2288;
	// begin inline asm
	mul.hi.u64 %rd17264, %rd17286, %rd29505;
	// end inline asm
	// begin inline asm
	mul.lo.u64 %rd17267, %rd17286, %rd29505;
	// end inline asm
	not.b64 	%rd17288, %rd2288;
	setp.gt.u64 	%p2401, %rd17267, %rd17288;
	selp.u64 	%rd17289, 1, 0, %p2401;
	add.s64 	%rd17290, %rd17264, %rd17289;
	// begin inline asm
	mul.hi.u64 %rd17270, %rd17286, %rd29504;
	// end inline asm
	// begin inline asm
	mul.lo.u64 %rd17273, %rd17286, %rd29504;
	// end inline asm
	add.s64 	%rd17291, %rd17273, %rd17290;
	add.s64 	%rd2298, %rd17291, %rd2289;
	setp.lt.u64 	%p2402, %rd2298, %rd17291;
	selp.u64 	%rd17292, 1, 0, %p2402;
	add.s64 	%rd17293, %rd17270, %rd17292;
	// begin inline asm
	mul.hi.u64 %rd17276, %rd17286, %rd29503;
	// end inline asm
	// begin inline asm
	mul.lo.u64 %rd17279, %rd17286, %rd29503;
	// end inline asm
	add.s64 	%rd17294, %rd17279, %rd17293;
	add.s64 	%rd2299, %rd17294, %rd2290;
	setp.lt.u64 	%p2403, %rd2299, %rd17294;
	selp.u64 	%rd17295, 1, 0, %p2403;
	add.s64 	%rd17296, %rd17276, %rd17295;
	// begin inline asm
	mul.hi.u64 %rd17282, %rd17286, %rd29502;
	// end inline asm
	// begin inline asm
	mul.lo.u64 %rd17285, %rd17286, %rd29502;
	// end inline asm
	add.s64 	%rd17297, %rd17285, %rd17296;
	add.s64 	%rd2300, %rd17297, %rd29815;
	setp.lt.u64 	%p2404, %rd2300, %rd17297;
	selp.u64 	%rd17298, 1, 0, %p2404;
	add.s64 	%rd2301, %rd17282, %rd17298;
	setp.eq.s64 	%p2405, %rd2301, 0;
	@%p2405 bra 	$L__BB3_496;
	add.s64 	%rd2302, %rd29816, %rd2301;
	setp.lt.u64 	%p2406, %rd2302, %rd29816;
	selp.u64 	%rd17299, 1, 0, %p2406;
	add.s64 	%rd29817, %rd29817, %rd17299;
	mov.u64 	%rd29816, %rd2302;
$L__BB3_496:
	mul.lo.s64 	%rd17322, %rd1549, %rd2298;
	// begin inline asm
	mul.hi.u64 %rd17300, %rd17322, %rd29505;
	// end inline asm
	// begin inline asm
	mul.lo.u64 %rd17303, %rd17322, %rd29505;
	// end inline asm
	not.b64 	%rd17444, %rd2298;
	setp.gt.u64 	%p2407, %rd17303, %rd17444;
	selp.u64 	%rd17445, 1, 0, %p2407;
	add.s64 	%rd17446, %rd17300, %rd17445;
	// begin inline asm
	mul.hi.u64 %rd17306, %rd17322, %rd29504;
	// end inline asm
	// begin inline asm
	mul.lo.u64 %rd17309, %rd17322, %rd29504;
	// end inline asm
	add.s64 	%rd17447, %rd17309, %rd17446;
	add.s64 	%rd17448, %rd17447, %rd2299;
	setp.lt.u64 	%p2408, %rd17448, %rd17447;
	selp.u64 	%rd17449, 1, 0, %p2408;
	add.s64 	%rd17450, %rd17306, %rd17449;
	// begin inline asm
	mul.hi.u64 %rd17312, %rd17322, %rd29503;
	// end inline asm
	// begin inline asm
	mul.lo.u64 %rd17315, %rd17322, %rd29503;
	// end inline asm
	add.s64 	%rd17451, %rd17315, %rd17450;
	add.s64 	%rd17452, %rd17451, %rd2300;
	setp.lt.u64 	%p2409, %rd17452, %rd17451;
	selp.u64 	%rd17453, 1, 0, %p2409;
	add.s64 	%rd17454, %rd17312, %rd17453;
	// begin inline asm
	mul.hi.u64 %rd17318, %rd17322, %rd29502;
	// end inline asm
	// begin inline asm
	mul.lo.u64 %rd17321, %rd17322, %rd29502;
	// end inline asm
	add.s64 	%rd17455, %rd17321, %rd17454;
	add.s64 	%rd17456, %rd17455, %rd29816;
	setp.lt.u64 	%p2410, %rd17456, %rd17455;
	selp.u64 	%rd17457, 1, 0, %p2410;
	add.s64 	%rd17458, %rd17318, %rd17457;
	add.s64 	%rd17459, %rd29817, %rd17458;
	setp.lt.u64 	%p2411, %rd17448, %rd29505;
	selp.u64 	%rd17460, 1, 0, %p2411;
	selp.s64 	%rd17461, -1, 0, %p2411;
	add.s64 	%rd17462, %rd17452, %rd17461;
	setp.lt.u64 	%p2412, %rd17452, %rd17460;
	selp.u64 	%rd17463, 1, 0, %p2412;
	sub.s64 	%rd17464, %rd17462, %rd29504;
	setp.lt.u64 	%p2413, %rd17462, %rd29504;
	selp.u64 	%rd17465, 1, 0, %p2413;
	add.s64 	%rd17466, %rd17465, %rd17463;
	sub.s64 	%rd17467, %rd17456, %rd17466;
	setp.lt.u64 	%p2414, %rd17456, %rd17466;
	selp.u64 	%rd17468, 1, 0, %p2414;
	sub.s64 	%rd17469, %rd17467, %rd29503;
	setp.lt.u64 	%p2415, %rd17467, %rd29503;
	selp.u64 	%rd17470, 1, 0, %p2415;
	add.s64 	%rd17471, %rd17470, %rd17468;
	sub.s64 	%rd17472, %rd17459, %rd17471;
	setp.ge.u64 	%p2416, %rd17459, %rd17471;
	sub.s64 	%rd17473, %rd17472, %rd29502;
	setp.ge.u64 	%p2417, %rd17472, %rd29502;
	and.pred  	%p2418, %p2416, %p2417;
	selp.b64 	%rd17474, %rd29505, 0, %p2418;
	sub.s64 	%rd2306, %rd17448, %rd17474;
	selp.b64 	%rd2307, %rd17464, %rd17452, %p2418;
	selp.b64 	%rd2308, %rd17469, %rd17456, %p2418;
	selp.b64 	%rd2309, %rd17473, %rd17459, %p2418;
	// begin inline asm
	mul.hi.u64 %rd17324, %rd29712, %rd29712;
	// end inline asm
	// begin inline asm
	mul.lo.u64 %rd17327, %rd29712, %rd29712;
	// end inline asm
	// begin inline asm
	mul.hi.u64 %rd17330, %rd29712, %rd29711;
	// end inline asm
	// begin inline asm
	mul.lo.u64 %rd17333, %rd29712, %rd29711;
	// end inline asm
	add.s64 	%rd17475, %rd17333, %rd17324;
	// begin inline asm
	mul.hi.u64 %rd17336, %rd29712, %rd29710;
	// end inline asm
	// begin inline asm
	mul.lo.u64 %rd17339, %rd29712, %rd29710;
	// end inline asm
	add.s64 	%rd17476, %rd17339, %rd17330;
	// begin inline asm
	mul.hi.u64 %rd17342, %rd29712, %rd29709;
	// end inline asm
	// begin inline asm
	mul.lo.u64 %rd17345, %rd29712, %rd29709;
	// end inline asm
	add.s64 	%rd17477, %rd17345, %rd17336;
	// begin inline asm
	mul.hi.u64 %rd17348, %rd29711, %rd29712;
	// end inline asm
	// begin inline asm
	mul.lo.u64 %rd17351, %rd29711, %rd29712;
	// end inline asm
	add.s64 	%rd17478, %rd17351, %rd17475;
	setp.lt.u64 	%p2419, %rd17478, %rd17351;
	selp.u64 	%rd17479, 1, 0, %p2419;
	add.s64 	%rd17480, %rd17348, %rd17479;
	// begin inline asm
	mul.hi.u64 %rd17354, %rd29711, %rd29711;
	// end inline asm
	// begin inline asm
	mul.lo.u64 %rd17357, %rd29711, %rd29711;
	// end inline asm
	add.s64 	%rd17481, %rd17357, %rd17480;
	add.s64 	%rd17482, %rd17481, %rd17476;
	setp.lt.u64 	%p2420, %rd17482, %rd17481;
	selp.u64 	%rd17483, 1, 0, %p2420;
	add.s64 	%rd17484, %rd17354, %rd17483;
	// begin inline asm
	mul.hi.u64 %rd17360, %rd29711, %rd29710;
	// end inline asm
	// begin inline asm
	mul.lo.u64 %rd17363, %rd29711, %rd29710;
	// end inline asm
	add.s64 	%rd17485, %rd17363, %rd17484;
	add.s64 	%rd17486, %rd17485, %rd17477;
	setp.lt.u64 	%p2421, %rd17486, %rd17485;
	selp.u64 	%rd17487, 1, 0, %p2421;
	add.s64 	%rd17488, %rd17360, %rd17487;
	// begin inline asm
	mul.hi.u64 %rd17366, %rd29711, %rd29709;
	// end inline asm
	// begin inline asm
	mul.lo.u64 %rd17369, %rd29711, %rd29709;
	// end inline asm
	add.s64 	%rd17489, %rd17369, %rd17488;
	add.s64 	%rd17490, %rd17489, %rd17342;
	setp.lt.u64 	%p2422, %rd17490, %rd17489;
	selp.u64 	%rd17491, 1, 0, %p2422;
	add.s64 	%rd17492, %rd17366, %rd17491;
	// begin inline asm
	mul.hi.u64 %rd17372, %rd29710, %rd29712;
	// end inline asm
	// begin inline asm
	mul.lo.u64 %rd17375, %rd29710, %rd29712;
	// end inline asm
	add.s64 	%rd17493, %rd17375, %rd17482;
	setp.lt.u64 	%p2423, %rd17493, %rd17375;
	selp.u64 	%rd17494, 1, 0, %p2423;
	add.s64 	%rd17495, %rd17372, %rd17494;
	// begin inline asm
	mul.hi.u64 %rd17378, %rd29710, %rd29711;
	// end inline asm
	// begin inline asm
	mul.lo.u64 %rd17381, %rd29710, %rd29711;
	// end inline asm
	add.s64 	%rd17496, %rd17381, %rd17495;
	add.s64 	%rd17497, %rd17496, %rd17486;
	setp.lt.u64 	%p2424, %rd17497, %rd17496;
	selp.u64 	%rd17498, 1, 0, %p2424;
	add.s64 	%rd17499, %rd17378, %rd17498;
	// begin inline asm
	mul.hi.u64 %rd17384, %rd29710, %rd29710;
	// end inline asm
	// begin inline asm
	mul.lo.u64 %rd17387, %rd29710, %rd29710;
	// end inline asm
	add.s64 	%rd17500, %rd17387, %rd17499;
	add.s64 	%rd17501, %rd17500, %rd17490;
	setp.lt.u64 	%p2425, %rd17501, %rd17500;
	selp.u64 	%rd17502, 1, 0, %p2425;
	add.s64 	%rd17503, %rd17384, %rd17502;
	// begin inline asm
	mul.hi.u64 %rd17390, %rd29710, %rd29709;
	// end inline asm
	// begin inline asm
	mul.lo.u64 %rd17393, %rd29710, %rd29709;
	// end inline asm
	add.s64 	%rd17504, %rd17393, %rd17503;
	add.s64 	%rd17505, %rd17504, %rd17492;
	setp.lt.u64 	%p2426, %rd17505, %rd17504;
	selp.u64 	%rd17506, 1, 0, %p2426;
	add.s64 	%rd17507, %rd17390, %rd17506;
	// begin inline asm
	mul.hi.u64 %rd17396, %rd29709, %rd29712;
	// end inline asm
	// begin inline asm
	mul.lo.u64 %rd17399, %rd29709, %rd29712;
	// end inline asm
	add.s64 	%rd17508, %rd17399, %rd17497;
	setp.lt.u64 	%p2427, %rd17508, %rd17399;
	selp.u64 	%rd17509, 1, 0, %p2427;
	add.s64 	%rd17510, %rd17396, %rd17509;
	// begin inline asm
	mul.hi.u64 %rd17402, %rd29709, %rd29711;
	// end inline asm
	// begin inline asm
	mul.lo.u64 %rd17405, %rd29709, %rd29711;
	// end inline asm
	add.s64 	%rd17511, %rd17405, %rd17510;
	add.s64 	%rd29823, %rd17511, %rd17501;
	setp.lt.u64 	%p2428, %rd29823, %rd17511;
	selp.u64 	%rd17512, 1, 0, %p2428;
	add.s64 	%rd17513, %rd17402, %rd17512;
	// begin inline asm
	mul.hi.u64 %rd17408, %rd29709, %rd29710;
	// end inline asm
	// begin inline asm
	mul.lo.u64 %rd17411, %rd29709, %rd29710;
	// end inline asm
	add.s64 	%rd17514, %rd17411, %rd17513;
	add.s64 	%rd29824, %rd17514, %rd17505;
	setp.lt.u64 	%p2429, %rd29824, %rd17514;
	selp.u64 	%rd17515, 1, 0, %p2429;
	add.s64 	%rd17516, %rd17408, %rd17515;
	// begin inline asm
	mul.hi.u64 %rd17414, %rd29709, %rd29709;
	// end inline asm
	// begin inline asm
	mul.lo.u64 %rd17417, %rd29709, %rd29709;
	// end inline asm
	add.s64 	%rd17517, %rd17417, %rd17516;
	add.s64 	%rd29825, %rd17517, %rd17507;
	setp.lt.u64 	%p2430, %rd29825, %rd17517;
	selp.u64 	%rd17518, 1, 0, %p2430;
	add.s64 	%rd29826, %rd17414, %rd17518;
	mul.lo.s64 	%rd17442, %rd1549, %rd17327;
	// begin inline asm
	mul.hi.u64 %rd17420, %rd17442, %rd29505;
	// end inline asm
	// begin inline asm
	mul.lo.u64 %rd17423, %rd17442, %rd29505;
	// end inline asm
	not.b64 	%rd17519, %rd17327;
	setp.gt.u64 	%p2431, %rd17423, %rd17519;
	selp.u64 	%rd17520, 1, 0, %p2431;
	add.s64 	%rd17521, %rd17420, %rd17520;
	// begin inline asm
	mul.hi.u64 %rd17426, %rd17442, %rd29504;
	// end inline asm
	// begin inline asm
	mul.lo.u64 %rd17429, %rd17442, %rd29504;
	// end inline asm
	add.s64 	%rd17522, %rd17429, %rd17521;
	add.s64 	%rd2314, %rd17522, %rd17478;
	setp.lt.u64 	%p2432, %rd2314, %rd17522;
	selp.u64 	%rd17523, 1, 0, %p2432;
	add.s64 	%rd17524, %rd17426, %rd17523;
	// begin inline asm
	mul.hi.u64 %rd17432, %rd17442, %rd29503;
	// end inline asm
	// begin inline asm
	mul.lo.u64 %rd17435, %rd17442, %rd29503;
	// end inline asm
	add.s64 	%rd17525, %rd17435, %rd17524;
	add.s64 	%rd2315, %rd17525, %rd17493;
	setp.lt.u64 	%p2433, %rd2315, %rd17525;
	selp.u64 	%rd17526, 1, 0, %p2433;
	add.s64 	%rd17527, %rd17432, %rd17526;
	// begin inline asm
	mul.hi.u64 %rd17438, %rd17442, %rd29502;
	// end inline asm
	// begin inline asm
	mul.lo.u64 %rd17441, %rd17442, %rd29502;
	// end inline asm
	add.s64 	%rd17528, %rd17441, %rd17527;
	add.s64 	%rd2316, %rd17528, %rd17508;
	setp.lt.u64 	%p2434, %rd2316, %rd17528;
	selp.u64 	%rd17529, 1, 0, %p2434;
	add.s64 	%rd2317, %rd17438, %rd17529;
	setp.eq.s64 	%p2435, %rd2317, 0;
	@%p2435 bra 	$L__BB3_500;
	add.s64 	%rd2318, %rd29823, %rd2317;
	setp.ge.u64 	%p2436, %rd2318, %rd29823;
	mov.u64 	%rd29823, %rd2318;
	@%p2436 bra 	$L__BB3_500;
	add.s64 	%rd29824, %rd29824, 1;
	setp.ne.s64 	%p2437, %rd29824, 0;
	mov.u64 	%rd29823, %rd2318;
	@%p2437 bra 	$L__BB3_500;
	add.s64 	%rd29825, %rd29825, 1;
	setp.eq.s64 	%p2438, %rd29825, 0;
	selp.u64 	%rd17531, 1, 0, %p2438;
	add.s64 	%rd29826, %rd29826, %rd17531;
	mov.b64 	%rd29824, 0;
	mov.u64 	%rd29823, %rd2318;
$L__BB3_500:
	mul.lo.s64 	%rd17554, %rd1549, %rd2314;
	// begin inline asm
	mul.hi.u64 %rd17532, %rd17554, %rd29505;
	// end inline asm
	// begin inline asm
	mul.lo.u64 %rd17535, %rd17554, %rd29505;
	// end inline asm
	not.b64 	%rd17556, %rd2314;
	setp.gt.u64 	%p2439, %rd17535, %rd17556;
	selp.u64 	%rd17557, 1, 0, %p2439;
	add.s64 	%rd17558, %rd17532, %rd17557;
	// begin inline asm
	mul.hi.u64 %rd17538, %rd17554, %rd29504;
	// end inline asm
	// begin inline asm
	mul.lo.u64 %rd17541, %rd17554, %rd29504;
	// end inline asm
	add.s64 	%rd17559, %rd17541, %rd17558;
	add.s64 	%rd2326, %rd17559, %rd2315;
	setp.lt.u64 	%p2440, %rd2326, %rd17559;
	selp.u64 	%rd17560, 1, 0, %p2440;
	add.s64 	%rd17561, %rd17538, %rd17560;
	// begin inline asm
	mul.hi.u64 %rd17544, %rd17554, %rd29503;
	// end inline asm
	// begin inline asm
	mul.lo.u64 %rd17547, %rd17554, %rd29503;
	// end inline asm
	add.s64 	%rd17562, %rd17547, %rd17561;
	add.s64 	%rd2327, %rd17562, %rd2316;
	setp.lt.u64 	%p2441, %rd2327, %rd17562;
	selp.u64 	%rd17563, 1, 0, %p2441;
	add.s64 	%rd17564, %rd17544, %rd17563;
	// begin inline asm
	mul.hi.u64 %rd17550, %rd17554, %rd29502;
	// end inline asm
	// begin inline asm
	mul.lo.u64 %rd17553, %rd17554, %rd29502;
	// end inline asm
	add.s64 	%rd17565, %rd17553, %rd17564;
	add.s64 	%rd2328, %rd17565, %rd29823;
	setp.lt.u64 	%p2442, %rd2328, %rd17565;
	selp.u64 	%rd17566, 1, 0, %p2442;
	add.s64 	%rd2329, %rd17550, %rd17566;
	setp.eq.s64 	%p2443, %rd2329, 0;
	@%p2443 bra 	$L__BB3_503;
	add.s64 	%rd2330, %rd29824, %rd2329;
	setp.ge.u64 	%p2444, %rd2330, %rd29824;
	mov.u64 	%rd29824, %rd2330;
	@%p2444 bra 	$L__BB3_503;
	add.s64 	%rd29825, %rd29825, 1;
	setp.eq.s64 	%p2445, %rd29825, 0;
	selp.u64 	%rd17567, 1, 0, %p2445;
	add.s64 	%rd29826, %rd29826, %rd17567;
$L__BB3_503:
	mul.lo.s64 	%rd17590, %rd1549, %rd2326;
	// begin inline asm
	mul.hi.u64 %rd17568, %rd17590, %rd29505;
	// end inline asm
	// begin inline asm
	mul.lo.u64 %rd17571, %rd17590, %rd29505;
	// end inline asm
	not.b64 	%rd17592, %rd2326;
	setp.gt.u64 	%p2446, %rd17571, %rd17592;
	selp.u64 	%rd17593, 1, 0, %p2446;
	add.s64 	%rd17594, %rd17568, %rd17593;
	// begin inline asm
	mul.hi.u64 %rd17574, %rd17590, %rd29504;
	// end inline asm
	// begin inline asm
	mul.lo.u64 %rd17577, %rd17590, %rd29504;
	// end inline asm
	add.s64 	%rd17595, %rd17577, %rd17594;
	add.s64 	%rd2336, %rd17595, %rd2327;
	setp.lt.u64 	%p2447, %rd2336, %rd17595;
	selp.u64 	%rd17596, 1, 0, %p2447;
	add.s64 	%rd17597, %rd17574, %rd17596;
	// begin inline asm
	mul.hi.u64 %rd17580, %rd17590, %rd29503;
	// end inline asm
	// begin inline asm
	mul.lo.u64 %rd17583, %rd17590, %rd29503;
	// end inline asm
	add.s64 	%rd17598, %rd17583, %rd17597;
	add.s64 	%rd2337, %rd17598, %rd2328;
	setp.lt.u64 	%p2448, %rd2337, %rd17598;
	selp.u64 	%rd17599, 1, 0, %p2448;
	add.s64 	%rd17600, %rd17580, %rd17599;
	// begin inline asm
	mul.hi.u64 %rd17586, %rd17590, %rd29502;
	// end inline asm
	// begin inline asm
	mul.lo.u64 %rd17589, %rd17590, %rd29502;
	// end inline asm
	add.s64 	%rd17601, %rd17589, %rd17600;
	add.s64 	%rd2338, %rd17601, %rd29824;
	setp.lt.u64 	%p2449, %rd2338, %rd17601;
	selp.u64 	%rd17602, 1, 0, %p2449;
	add.s64 	%rd2339, %rd17586, %rd17602;
	setp.eq.s64 	%p2450, %rd2339, 0;
	@%p2450 bra 	$L__BB3_505;
	add.s64 	%rd2340, %rd29825, %rd2339;
	setp.lt.u64 	%p2451, %rd2340, %rd29825;
	selp.u64 	%rd17603, 1, 0, %p2451;
	add.s64 	%rd29826, %rd29826, %rd17603;
	mov.u64 	%rd29825, %rd2340;
$L__BB3_505:
	mul.lo.s64 	%rd17626, %rd1549, %rd2336;
	// begin inline asm
	mul.hi.u64 %rd17604, %rd17626, %rd29505;
	// end inline asm
	// begin inline asm
	mul.lo.u64 %rd17607, %rd17626, %rd29505;
	// end inline asm
	not.b64 	%rd17628, %rd2336;
	setp.gt.u64 	%p2452, %rd17607, %rd17628;
	selp.u64 	%rd17629, 1, 0, %p2452;
	add.s64 	%rd17630, %rd17604, %rd17629;
	// begin inline asm
	mul.hi.u64 %rd17610, %rd17626, %rd29504;
	// end inline asm
	// begin inline asm
	mul.lo.u64 %rd17613, %rd17626, %rd29504;
	// end inline asm
	add.s64 	%rd17631, %rd17613, %rd17630;
	add.s64 	%rd17632, %rd17631, %rd2337;
	setp.lt.u64 	%p2453, %rd17632, %rd17631;
	selp.u64 	%rd17633, 1, 0, %p2453;
	add.s64 	%rd17634, %rd17610, %rd17633;
	// begin inline asm
	mul.hi.u64 %rd17616, %rd17626, %rd29503;
	// end inline asm
	// begin inline asm
	mul.lo.u64 %rd17619, %rd17626, %rd29503;
	// end inline asm
	add.s64 	%rd17635, %rd17619, %rd17634;
	add.s64 	%rd17636, %rd17635, %rd2338;
	setp.lt.u64 	%p2454, %rd17636, %rd17635;
	selp.u64 	%rd17637, 1, 0, %p2454;
	add.s64 	%rd17638, %rd17616, %rd17637;
	// begin inline asm
	mul.hi.u64 %rd17622, %rd17626, %rd29502;
	// end inline asm
	// begin inline asm
	mul.lo.u64 %rd17625, %rd17626, %rd29502;
	// end inline asm
	add.s64 	%rd17639, %rd17625, %rd17638;
	add.s64 	%rd17640, %rd17639, %rd29825;
	setp.lt.u64 	%p2455, %rd17640, %rd17639;
	selp.u64 	%rd17641, 1, 0, %p2455;
	add.s64 	%rd17642, %rd17622, %rd17641;
	add.s64 	%rd17643, %rd29826, %rd17642;
	setp.lt.u64 	%p2456, %rd17632, %rd29505;
	selp.u64 	%rd17644, 1, 0, %p2456;
	selp.s64 	%rd17645, -1, 0, %p2456;
	add.s64 	%rd17646, %rd17636, %rd17645;
	setp.lt.u64 	%p2457, %rd17636, %rd17644;
	selp.u64 	%rd17647, 1, 0, %p2457;
	sub.s64 	%rd17648, %rd17646, %rd29504;
	setp.lt.u64 	%p2458, %rd17646, %rd29504;
	selp.u64 	%rd17649, 1, 0, %p2458;
	add.s64 	%rd17650, %rd17649, %rd17647;
	sub.s64 	%rd17651, %rd17640, %rd17650;
	setp.lt.u64 	%p2459, %rd17640, %rd17650;
	selp.u64 	%rd17652, 1, 0, %p2459;
	sub.s64 	%rd17653, %rd17651, %rd29503;
	setp.lt.u64 	%p2460, %rd17651, %rd29503;
	selp.u64 	%rd17654, 1, 0, %p2460;
	add.s64 	%rd17655, %rd17654, %rd17652;
	sub.s64 	%rd17656, %rd17643, %rd17655;
	setp.ge.u64 	%p2461, %rd17643, %rd17655;
	sub.s64 	%rd17657, %rd17656, %rd29502;
	setp.ge.u64 	%p2462, %rd17656, %rd29502;
	and.pred  	%p2463, %p2461, %p2462;
	selp.b64 	%rd17658, %rd29505, 0, %p2463;
	sub.s64 	%rd17659, %rd17632, %rd17658;
	selp.b64 	%rd17660, %rd17648, %rd17636, %p2463;
	selp.b64 	%rd17661, %rd17653, %rd17640, %p2463;
	selp.b64 	%rd17662, %rd17657, %rd17643, %p2463;
	sub.s64 	%rd29832, %rd17659, %rd2268;
	setp.lt.u64 	%p2464, %rd17659, %rd2268;
	selp.u64 	%rd17663, 1, 0, %p2464;
	selp.s64 	%rd17664, -1, 0, %p2464;
	add.s64 	%rd17665, %rd17660, %rd17664;
	setp.lt.u64 	%p2465, %rd17660, %rd17663;
	selp.u64 	%rd17666, 1, 0, %p2465;
	sub.s64 	%rd29833, %rd17665, %rd2269;
	setp.lt.u64 	%p2466, %rd17665, %rd2269;
	selp.u64 	%rd17667, 1, 0, %p2466;
	add.s64 	%rd17668, %rd17667, %rd17666;
	sub.s64 	%rd17669, %rd17661, %rd17668;
	setp.lt.u64 	%p2467, %rd17661, %rd17668;
	selp.u64 	%rd17670, 1, 0, %p2467;
	sub.s64 	%rd29834, %rd17669, %rd2270;
	setp.lt.u64 	%p2468, %rd17669, %rd2270;
	selp.u64 	%rd17671, 1, 0, %p2468;
	add.s64 	%rd17672, %rd17671, %rd17670;
	sub.s64 	%rd17673, %rd17662, %rd17672;
	setp.ge.u64 	%p2469, %rd17662, %rd17672;
	sub.s64 	%rd29835, %rd17673, %rd2271;
	setp.ge.u64 	%p2470, %rd17673, %rd2271;
	and.pred  	%p2471, %p2469, %p2470;
	@%p2471 bra 	$L__BB3_507;
	add.s64 	%rd29832, %rd29505, %rd29832;
	setp.lt.u64 	%p2472, %rd29832, %rd29505;
	selp.u64 	%rd17674, 1, 0, %p2472;
	add.s64 	%rd17675, %rd29833, %rd17674;
	setp.lt.u64 	%p2473, %rd17675, %rd29833;
	selp.u64 	%rd17676, 1, 0, %p2473;
	add.s64 	%rd29833, %rd17675, %rd29504;
	setp.lt.u64 	%p2474, %rd29833, %rd17675;
	selp.u64 	%rd17677, 1, 0, %p2474;
	add.s64 	%rd17678, %rd29834, %rd17676;
	add.s64 	%rd17679, %rd17678, %rd17677;
	setp.lt.u64 	%p2475, %rd17679, %rd29834;
	selp.u64 	%rd17680, 1, 0, %p2475;
	add.s64 	%rd29834, %rd17679, %rd29503;
	setp.lt.u64 	%p2476, %rd29834, %rd17679;
	selp.u64 	%rd17681, 1, 0, %p2476;
	add.s64 	%rd17682, %rd29502, %rd29835;
	add.s64 	%rd17683, %rd17682, %rd17680;
	add.s64 	%rd29835, %rd17683, %rd17681;
$L__BB3_507:
	shl.b64 	%rd17684, %rd2306, 1;
	shr.u64 	%rd17685, %rd2306, 63;
	add.s64 	%rd17686, %rd17685, %rd2307;
	setp.lt.u64 	%p2477, %rd17686, %rd17685;
	add.s64 	%rd17687, %rd17686, %rd2307;
	setp.lt.u64 	%p2478, %rd17687, %rd17686;
	selp.u64 	%rd17688, 1, 0, %p2477;
	add.s64 	%rd17689, %rd2308, %rd17688;
	selp.u64 	%rd17690, 1, 0, %p2478;
	add.s64 	%rd17691, %rd17689, %rd17690;
	add.s64 	%rd17692, %rd17691, %rd2308;
	setp.lt.u64 	%p2479, %rd17692, %rd17691;
	setp.lt.u64 	%p2480, %rd17691, %rd2308;
	selp.u64 	%rd17693, 1, 0, %p2480;
	add.s64 	%rd17694, %rd2309, %rd17693;
	selp.u64 	%rd17695, 1, 0, %p2479;
	add.s64 	%rd17696, %rd17694, %rd17695;
	add.s64 	%rd17697, %rd17696, %rd2309;
	setp.lt.u64 	%p2481, %rd17697, %rd17696;
	setp.lt.u64 	%p2482, %rd17684, %rd29505;
	selp.u64 	%rd17698, 1, 0, %p2482;
	selp.s64 	%rd17699, -1, 0, %p2482;
	add.s64 	%rd17700, %rd17687, %rd17699;
	setp.lt.u64 	%p2483, %rd17700, %rd29504;
	selp.u64 	%rd17701, 1, 0, %p2483;
	setp.lt.u64 	%p2484, %rd17687, %rd17698;
	selp.u64 	%rd17702, 1, 0, %p2484;
	add.s64 	%rd17703, %rd17701, %rd17702;
	sub.s64 	%rd17704, %rd17692, %rd17703;
	setp.lt.u64 	%p2485, %rd17704, %rd29503;
	selp.u64 	%rd17705, 1, 0, %p2485;
	setp.lt.u64 	%p2486, %rd17692, %rd17703;
	selp.u64 	%rd17706, 1, 0, %p2486;
	add.s64 	%rd17707, %rd17705, %rd17706;
	sub.s64 	%rd17708, %rd17697, %rd17707;
	setp.ge.u64 	%p2487, %rd17708, %rd29502;
	setp.ge.u64 	%p2488, %rd17697, %rd17707;
	and.pred  	%p2489, %p2488, %p2487;
	setp.lt.u64 	%p2491, %rd17696, %rd2309;
	or.pred  	%p2492, %p2491, %p2481;
	or.pred  	%p2493, %p2492, %p2489;
	selp.b64 	%rd17709, %rd29505, 0, %p2493;
	sub.s64 	%rd17710, %rd17684, %rd17709;
	sub.s64 	%rd17711, %rd17700, %rd29504;
	selp.b64 	%rd17712, %rd17711, %rd17687, %p2493;
	sub.s64 	%rd17713, %rd17704, %rd29503;
	selp.b64 	%rd17714, %rd17713, %rd17692, %p2493;
	sub.s64 	%rd17715, %rd17708, %rd29502;
	selp.b64 	%rd17716, %rd17715, %rd17697, %p2493;
	sub.s64 	%rd29915, %rd29832, %rd17710;
	setp.lt.u64 	%p2494, %rd29832, %rd17710;
	selp.u64 	%rd17717, 1, 0, %p2494;
	selp.s64 	%rd17718, -1, 0, %p2494;
	add.s64 	%rd17719, %rd29833, %rd17718;
	setp.lt.u64 	%p2495, %rd29833, %rd17717;
	selp.u64 	%rd17720, 1, 0, %p2495;
	sub.s64 	%rd29914, %rd17719, %rd17712;
	setp.lt.u64 	%p2496, %rd17719, %rd17712;
	selp.u64 	%rd17721, 1, 0, %p2496;
	add.s64 	%rd17722, %rd17721, %rd17720;
	sub.s64 	%rd17723, %rd29834, %rd17722;
	setp.lt.u64 	%p2497, %rd29834, %rd17722;
	selp.u64 	%rd17724, 1, 0, %p2497;
	sub.s64 	%rd29913, %rd17723, %rd17714;
	setp.lt.u64 	%p2498, %rd17723, %rd17714;
	selp.u64 	%rd17725, 1, 0, %p2498;
	add.s64 	%rd17726, %rd17725, %rd17724;
	sub.s64 	%rd17727, %rd29835, %rd17726;
	setp.ge.u64 	%p2499, %rd29835, %rd17726;
	sub.s64 	%rd29912, %rd17727, %rd17716;
	setp.ge.u64 	%p2500, %rd17727, %rd17716;
	and.pred  	%p2501, %p2499, %p2500;
	@%p2501 bra 	$L__BB3_509;
	add.s64 	%rd29915, %rd29505, %rd29915;
	setp.lt.u64 	%p2502, %rd29915, %rd29505;
	selp.u64 	%rd17728, 1, 0, %p2502;
	add.s64 	%rd17729, %rd29914, %rd17728;
	setp.lt.u64 	%p2503, %rd17729, %rd29914;
	selp.u64 	%rd17730, 1, 0, %p2503;
	add.s64 	%rd29914, %rd17729, %rd29504;
	setp.lt.u64 	%p2504, %rd29914, %rd17729;
	selp.u64 	%rd17731, 1, 0, %p2504;
	add.s64 	%rd17732, %rd29913, %rd17730;
	add.s64 	%rd17733, %rd17732, %rd17731;
	setp.lt.u64 	%p2505, %rd17733, %rd29913;
	selp.u64 	%rd17734, 1, 0, %p2505;
	add.s64 	%rd29913, %rd17733, %rd29503;
	setp.lt.u64 	%p2506, %rd29913, %rd17733;
	selp.u64 	%rd17735, 1, 0, %p2506;
	add.s64 	%rd17736, %rd29502, %rd29912;
	add.s64 	%rd17737, %rd17736, %rd17734;
	add.s64 	%rd29912, %rd17737, %rd17735;
$L__BB3_509:
	sub.s64 	%rd29840, %rd2306, %rd29915;
	setp.lt.u64 	%p2507, %rd2306, %rd29915;
	selp.u64 	%rd17738, 1, 0, %p2507;
	selp.s64 	%rd17739, -1, 0, %p2507;
	add.s64 	%rd17740, %rd2307, %rd17739;
	setp.lt.u64 	%p2508, %rd2307, %rd17738;
	selp.u64 	%rd17741, 1, 0, %p2508;
	sub.s64 	%rd29841, %rd17740, %rd29914;
	setp.lt.u64 	%p2509, %rd17740, %rd29914;
	selp.u64 	%rd17742, 1, 0, %p2509;
	add.s64 	%rd17743, %rd17742, %rd17741;
	sub.s64 	%rd17744, %rd2308, %rd17743;
	setp.lt.u64 	%p2510, %rd2308, %rd17743;
	selp.u64 	%rd17745, 1, 0, %p2510;
	sub.s64 	%rd29842, %rd17744, %rd29913;
	setp.lt.u64 	%p2511, %rd17744, %rd29913;
	selp.u64 	%rd17746, 1, 0, %p2511;
	add.s64 	%rd17747, %rd17746, %rd17745;
	sub.s64 	%rd17748, %rd2309, %rd17747;
	setp.ge.u64 	%p2512, %rd2309, %rd17747;
	sub.s64 	%rd29843, %rd17748, %rd29912;
	setp.ge.u64 	%p2513, %rd17748, %rd29912;
	and.pred  	%p2514, %p2512, %p2513;
	@%p2514 bra 	$L__BB3_511;
	add.s64 	%rd29840, %rd29505, %rd29840;
	setp.lt.u64 	%p2515, %rd29840, %rd29505;
	selp.u64 	%rd17749, 1, 0, %p2515;
	add.s64 	%rd17750, %rd29841, %rd17749;
	setp.lt.u64 	%p2516, %rd17750, %rd29841;
	selp.u64 	%rd17751, 1, 0, %p2516;
	add.s64 	%rd29841, %rd17750, %rd29504;
	setp.lt.u64 	%p2517, %rd29841, %rd17750;
	selp.u64 	%rd17752, 1, 0, %p2517;
	add.s64 	%rd17753, %rd29842, %rd17751;
	add.s64 	%rd17754, %rd17753, %rd17752;
	setp.lt.u64 	%p2518, %rd17754, %rd29842;
	selp.u64 	%rd17755, 1, 0, %p2518;
	add.s64 	%rd29842, %rd17754, %rd29503;
	setp.lt.u64 	%p2519, %rd29842, %rd17754;
	selp.u64 	%rd17756, 1, 0, %p2519;
	add.s64 	%rd17757, %rd29502, %rd29843;
	add.s64 	%rd17758, %rd17757, %rd17755;
	add.s64 	%rd29843, %rd17758, %rd17756;
$L__BB3_511:
	// begin inline asm
	mul.hi.u64 %rd17759, %rd29712, %rd29840;
	// end inline asm
	// begin inline asm
	mul.lo.u64 %rd17762, %rd29712, %rd29840;
	// end inline asm
	// begin inline asm
	mul.hi.u64 %rd17765, %rd29712, %rd29841;
	// end inline asm
	// begin inline asm
	mul.lo.u64 %rd17768, %rd29712, %rd29841;
	// end inline asm
	add.s64 	%rd17879, %rd17768, %rd17759;
	// begin inline asm
	mul.hi.u64 %rd17771, %rd29712, %rd29842;
	// end inline asm
	// begin inline asm
	mul.lo.u64 %rd17774, %rd29712, %rd29842;
	// end inline asm
	add.s64 	%rd17880, %rd17774, %rd17765;
	// begin inline asm
	mul.hi.u64 %rd17777, %rd29712, %rd29843;
	// end inline asm
	// begin inline asm
	mul.lo.u64 %rd17780, %rd29712, %rd29843;
	// end inline asm
	add.s64 	%rd17881, %rd17780, %rd17771;
	// begin inline asm
	mul.hi.u64 %rd17783, %rd29711, %rd29840;
	// end inline asm
	// begin inline asm
	mul.lo.u64 %rd17786, %rd29711, %rd29840;
	// end inline asm
	add.s64 	%rd17882, %rd17786, %rd17879;
	setp.lt.u64 	%p2520, %rd17882, %rd17786;
	selp.u64 	%rd17883, 1, 0, %p2520;
	add.s64 	%rd17884, %rd17783, %rd17883;
	// begin inline asm
	mul.hi.u64 %rd17789, %rd29711, %rd29841;
	// end inline asm
	// begin inline asm
	mul.lo.u64 %rd17792, %rd29711, %rd29841;
	// end inline asm
	add.s64 	%rd17885, %rd17792, %rd17884;
	add.s64 	%rd17886, %rd17885, %rd17880;
	setp.lt.u64 	%p2521, %rd17886, %rd17885;
	selp.u64 	%rd17887, 1, 0, %p2521;
	add.s64 	%rd17888, %rd17789, %rd17887;
	// begin inline asm
	mul.hi.u64 %rd17795, %rd29711, %rd29842;
	// end inline asm
	// begin inline asm
	mul.lo.u64 %rd17798, %rd29711, %rd29842;
	// end inline asm
	add.s64 	%rd17889, %rd17798, %rd17888;
	add.s64 	%rd17890, %rd17889, %rd17881;
	setp.lt.u64 	%p2522, %rd17890, %rd17889;
	selp.u64 	%rd17891, 1, 0, %p2522;
	add.s64 	%rd17892, %rd17795, %rd17891;
	// begin inline asm
	mul.hi.u64 %rd17801, %rd29711, %rd29843;
	// end inline asm
	// begin inline asm
	mul.lo.u64 %rd17804, %rd29711, %rd29843;
	// end inline asm
	add.s64 	%rd17893, %rd17804, %rd17892;
	add.s64 	%rd17894, %rd17893, %rd17777;
	setp.lt.u64 	%p2523, %rd17894, %rd17893;
	selp.u64 	%rd17895, 1, 0, %p2523;
	add.s64 	%rd17896, %rd17801, %rd17895;
	// begin inline asm
	mul.hi.u64 %rd17807, %rd29710, %rd29840;
	// end inline asm
	// begin inline asm
	mul.lo.u64 %rd17810, %rd29710, %rd29840;
	// end inline asm
	add.s64 	%rd17897, %rd17810, %rd17886;
	setp.lt.u64 	%p2524, %rd17897, %rd17810;
	selp.u64 	%rd17898, 1, 0, %p2524;
	add.s64 	%rd17899, %rd17807, %rd17898;
	// begin inline asm
	mul.hi.u64 %rd17813, %rd29710, %rd29841;
	// end inline asm
	// begin inline asm
	mul.lo.u64 %rd17816, %rd29710, %rd29841;
	// end inline asm
	add.s64 	%rd17900, %rd17816, %rd17899;
	add.s64 	%rd17901, %rd17900, %rd17890;
	setp.lt.u64 	%p2525, %rd17901, %rd17900;
	selp.u64 	%rd17902, 1, 0, %p2525;
	add.s64 	%rd17903, %rd17813, %rd17902;
	// begin inline asm
	mul.hi.u64 %rd17819, %rd29710, %rd29842;
	// end inline asm
	// begin inline asm
	mul.lo.u64 %rd17822, %rd29710, %rd29842;
	// end inline asm
	add.s64 	%rd17904, %rd17822, %rd17903;
	add.s64 	%rd17905, %rd17904, %rd17894;
	setp.lt.u64 	%p2526, %rd17905, %rd17904;
	selp.u64 	%rd17906, 1, 0, %p2526;
	add.s64 	%rd17907, %rd17819, %rd17906;
	// begin inline asm
	mul.hi.u64 %rd17825, %rd29710, %rd29843;
	// end inline asm
	// begin inline asm
	mul.lo.u64 %rd17828, %rd29710, %rd29843;
	// end inline asm
	add.s64 	%rd17908, %rd17828, %rd17907;
	add.s64 	%rd17909, %rd17908, %rd17896;
	setp.lt.u64 	%p2527, %rd17909, %rd17908;
	selp.u64 	%rd17910, 1, 0, %p2527;
	add.s64 	%rd17911, %rd17825, %rd17910;
	// begin inline asm
	mul.hi.u64 %rd17831, %rd29709, %rd29840;
	// end inline asm
	// begin inline asm
	mul.lo.u64 %rd17834, %rd29709, %rd29840;
	// end inline asm
	add.s64 	%rd17912, %rd17834, %rd17901;
	setp.lt.u64 	%p2528, %rd17912, %rd17834;
	selp.u64 	%rd17913, 1, 0, %p2528;
	add.s64 	%rd17914, %rd17831, %rd17913;
	// begin inline asm
	mul.hi.u64 %rd17837, %rd29709, %rd29841;
	// end inline asm
	// begin inline asm
	mul.lo.u64 %rd17840, %rd29709, %rd29841;
	// end inline asm
	add.s64 	%rd17915, %rd17840, %rd17914;
	add.s64 	%rd29844, %rd17915, %rd17905;
	setp.lt.u64 	%p2529, %rd29844, %rd17915;
	selp.u64 	%rd17916, 1, 0, %p2529;
	add.s64 	%rd17917, %rd17837, %rd17916;
	// begin inline asm
	mul.hi.u64 %rd17843, %rd29709, %rd29842;
	// end inline asm
	// begin inline asm
	mul.lo.u64 %rd17846, %rd29709, %rd29842;
	// end inline asm
	add.s64 	%rd17918, %rd17846, %rd17917;
	add.s64 	%rd29845, %rd17918, %rd17909;
	setp.lt.u64 	%p2530, %rd29845, %rd17918;
	selp.u64 	%rd17919, 1, 0, %p2530;
	add.s64 	%rd17920, %rd17843, %rd17919;
	// begin inline asm
	mul.hi.u64 %rd17849, %rd29709, %rd29843;
	// end inline asm
	// begin inline asm
	mul.lo.u64 %rd17852, %rd29709, %rd29843;
	// end inline asm
	add.s64 	%rd17921, %rd17852, %rd17920;
	add.s64 	%rd29846, %rd17921, %rd17911;
	setp.lt.u64 	%p2531, %rd29846, %rd17921;
	selp.u64 	%rd17922, 1, 0, %p2531;
	add.s64 	%rd29847, %rd17849, %rd17922;
	mul.lo.s64 	%rd17877, %rd1549, %rd17762;
	// begin inline asm
	mul.hi.u64 %rd17855, %rd17877, %rd29505;
	// end inline asm
	// begin inline asm
	mul.lo.u64 %rd17858, %rd17877, %rd29505;
	// end inline asm
	not.b64 	%rd17923, %rd17762;
	setp.gt.u64 	%p2532, %rd17858, %rd17923;
	selp.u64 	%rd17924, 1, 0, %p2532;
	add.s64 	%rd17925, %rd17855, %rd17924;
	// begin inline asm
	mul.hi.u64 %rd17861, %rd17877, %rd29504;
	// end inline asm
	// begin inline asm
	mul.lo.u64 %rd17864, %rd17877, %rd29504;
	// end inline asm
	add.s64 	%rd17926, %rd17864, %rd17925;
	add.s64 	%rd2384, %rd17926, %rd17882;
	setp.lt.u64 	%p2533, %rd2384, %rd17926;
	selp.u64 	%rd17927, 1, 0, %p2533;
	add.s64 	%rd17928, %rd17861, %rd17927;
	// begin inline asm
	mul.hi.u64 %rd17867, %rd17877, %rd29503;
	// end inline asm
	// begin inline asm
	mul.lo.u64 %rd17870, %rd17877, %rd29503;
	// end inline asm
	add.s64 	%rd17929, %rd17870, %rd17928;
	add.s64 	%rd2385, %rd17929, %rd17897;
	setp.lt.u64 	%p2534, %rd2385, %rd17929;
	selp.u64 	%rd17930, 1, 0, %p2534;
	add.s64 	%rd17931, %rd17867, %rd17930;
	// begin inline asm
	mul.hi.u64 %rd17873, %rd17877, %rd29502;
	// end inline asm
	// begin inline asm
	mul.lo.u64 %rd17876, %rd17877, %rd29502;
	// end inline asm
	add.s64 	%rd17932, %rd17876, %rd17931;
	add.s64 	%rd2386, %rd17932, %rd17912;
	setp.lt.u64 	%p2535, %rd2386, %rd17932;
	selp.u64 	%rd17933, 1, 0, %p2535;
	add.s64 	%rd2387, %rd17873, %rd17933;
	setp.eq.s64 	%p2536, %rd2387, 0;
	@%p2536 bra 	$L__BB3_515;
	add.s64 	%rd2388, %rd29844, %rd2387;
	setp.ge.u64 	%p2537, %rd2388, %rd29844;
	mov.u64 	%rd29844, %rd2388;
	@%p2537 bra 	$L__BB3_515;
	add.s64 	%rd29845, %rd29845, 1;
	setp.ne.s64 	%p2538, %rd29845, 0;
	mov.u64 	%rd29844, %rd2388;
	@%p2538 bra 	$L__BB3_515;
	add.s64 	%rd29846, %rd29846, 1;
	setp.eq.s64 	%p2539, %rd29846, 0;
	selp.u64 	%rd17935, 1, 0, %p2539;
	add.s64 	%rd29847, %rd29847, %rd17935;
	mov.b64 	%rd29845, 0;
	mov.u64 	%rd29844, %rd2388;
$L__BB3_515:
	mul.lo.s64 	%rd17958, %rd1549, %rd2384;
	// begin inline asm
	mul.hi.u64 %rd17936, %rd17958, %rd29505;
	// end inline asm
	// begin inline asm
	mul.lo.u64 %rd17939, %rd17958, %rd29505;
	// end inline asm
	not.b64 	%rd17960, %rd2384;
	setp.gt.u64 	%p2540, %rd17939, %rd17960;
	selp.u64 	%rd17961, 1, 0, %p2540;
	add.s64 	%rd17962, %rd17936, %rd17961;
	// begin inline asm
	mul.hi.u64 %rd17942, %rd17958, %rd29504;
	// end inline asm
	// begin inline asm
	mul.lo.u64 %rd17945, %rd17958, %rd29504;
	// end inline asm
	add.s64 	%rd17963, %rd17945, %rd17962;
	add.s64 	%rd2396, %rd17963, %rd2385;
	setp.lt.u64 	%p2541, %rd2396, %rd17963;
	selp.u64 	%rd17964, 1, 0, %p2541;
	add.s64 	%rd17965, %rd17942, %rd17964;
	// begin inline asm
	mul.hi.u64 %rd17948, %rd17958, %rd29503;
	// end inline asm
	// begin inline asm
	mul.lo.u64 %rd17951, %rd17958, %rd29503;
	// end inline asm
	add.s64 	%rd17966, %rd17951, %rd17965;
	add.s64 	%rd2397, %rd17966, %rd2386;
	setp.lt.u64 	%p2542, %rd2397, %rd17966;
	selp.u64 	%rd17967, 1, 0, %p2542;
	add.s64 	%rd17968, %rd17948, %rd17967;
	// begin inline asm
	mul.hi.u64 %rd17954, %rd17958, %rd29502;
	// end inline asm
	// begin inline asm
	mul.lo.u64 %rd17957, %rd17958, %rd29502;
	// end inline asm
	add.s64 	%rd17969, %rd17957, %rd17968;
	add.s64 	%rd2398, %rd17969, %rd29844;
	setp.lt.u64 	%p2543, %rd2398, %rd17969;
	selp.u64 	%rd17970, 1, 0, %p2543;
	add.s64 	%rd2399, %rd17954, %rd17970;
	setp.eq.s64 	%p2544, %rd2399, 0;
	@%p2544 bra 	$L__BB3_518;
	add.s64 	%rd2400, %rd29845, %rd2399;
	setp.ge.u64 	%p2545, %rd2400, %rd29845;
	mov.u64 	%rd29845, %rd2400;
	@%p2545 bra 	$L__BB3_518;
	add.s64 	%rd29846, %rd29846, 1;
	setp.eq.s64 	%p2546, %rd29846, 0;
	selp.u64 	%rd17971, 1, 0, %p2546;
	add.s64 	%rd29847, %rd29847, %rd17971;
$L__BB3_518:
	mul.lo.s64 	%rd17994, %rd1549, %rd2396;
	// begin inline asm
	mul.hi.u64 %rd17972, %rd17994, %rd29505;
	// end inline asm
	// begin inline asm
	mul.lo.u64 %rd17975, %rd17994, %rd29505;
	// end inline asm
	not.b64 	%rd17996, %rd2396;
	setp.gt.u64 	%p2547, %rd17975, %rd17996;
	selp.u64 	%rd17997, 1, 0, %p2547;
	add.s64 	%rd17998, %rd17972, %rd17997;
	// begin inline asm
	mul.hi.u64 %rd17978, %rd17994, %rd29504;
	// end inline asm
	// begin inline asm
	mul.lo.u64 %rd17981, %rd17994, %rd29504;
	// end inline asm
	add.s64 	%rd17999, %rd17981, %rd17998;
	add.s64 	%rd2406, %rd17999, %rd2397;
	setp.lt.u64 	%p2548, %rd2406, %rd17999;
	selp.u64 	%rd18000, 1, 0, %p2548;
	add.s64 	%rd18001, %rd17978, %rd18000;
	// begin inline asm
	mul.hi.u64 %rd17984, %rd17994, %rd29503;
	// end inline asm
	// begin inline asm
	mul.lo.u64 %rd17987, %rd17994, %rd29503;
	// end inline asm
	add.s64 	%rd18002, %rd17987, %rd18001;
	add.s64 	%rd2407, %rd18002, %rd2398;
	setp.lt.u64 	%p2549, %rd2407, %rd18002;
	selp.u64 	%rd18003, 1, 0, %p2549;
	add.s64 	%rd18004, %rd17984, %rd18003;
	// begin inline asm
	mul.hi.u64 %rd17990, %rd17994, %rd29502;
	// end inline asm
	// begin inline asm
	mul.lo.u64 %rd17993, %rd17994, %rd29502;
	// end inline asm
	add.s64 	%rd18005, %rd17993, %rd18004;
	add.s64 	%rd2408, %rd18005, %rd29845;
	setp.lt.u64 	%p2550, %rd2408, %rd18005;
	selp.u64 	%rd18006, 1, 0, %p2550;
	add.s64 	%rd2409, %rd17990, %rd18006;
	setp.eq.s64 	%p2551, %rd2409, 0;
	@%p2551 bra 	$L__BB3_520;
	add.s64 	%rd2410, %rd29846, %rd2409;
	setp.lt.u64 	%p2552, %rd2410, %rd29846;
	selp.u64 	%rd18007, 1, 0, %p2552;
	add.s64 	%rd29847, %rd29847, %rd18007;
	mov.u64 	%rd29846, %rd2410;
$L__BB3_520:
	mul.lo.s64 	%rd18030, %rd1549, %rd2406;
	// begin inline asm
	mul.hi.u64 %rd18008, %rd18030, %rd29505;
	// end inline asm
	// begin inline asm
	mul.lo.u64 %rd18011, %rd18030, %rd29505;
	// end inline asm
	not.b64 	%rd18152, %rd2406;
	setp.gt.u64 	%p2553, %rd18011, %rd18152;
	selp.u64 	%rd18153, 1, 0, %p2553;
	add.s64 	%rd18154, %rd18008, %rd18153;
	// begin inline asm
	mul.hi.u64 %rd18014, %rd18030, %rd29504;
	// end inline asm
	// begin inline asm
	mul.lo.u64 %rd18017, %rd18030, %rd29504;
	// end inline asm
	add.s64 	%rd18155, %rd18017, %rd18154;
	add.s64 	%rd2414, %rd18155, %rd2407;
	setp.lt.u64 	%p2554, %rd2414, %rd18155;
	selp.u64 	%rd18156, 1, 0, %p2554;
	add.s64 	%rd18157, %rd18014, %rd18156;
	// begin inline asm
	mul.hi.u64 %rd18020, %rd18030, %rd29503;
	// end inline asm
	// begin inline asm
	mul.lo.u64 %rd18023, %rd18030, %rd29503;
	// end inline asm
	add.s64 	%rd18158, %rd18023, %rd18157;
	add.s64 	%rd2415, %rd18158, %rd2408;
	setp.lt.u64 	%p2555, %rd2415, %rd18158;
	selp.u64 	%rd18159, 1, 0, %p2555;
	add.s64 	%rd18160, %rd18020, %rd18159;
	// begin inline asm
	mul.hi.u64 %rd18026, %rd18030, %rd29502;
	// end inline asm
	// begin inline asm
	mul.lo.u64 %rd18029, %rd18030, %rd29502;
	// end inline asm
	add.s64 	%rd18161, %rd18029, %rd18160;
	add.s64 	%rd2416, %rd18161, %rd29846;
	setp.lt.u64 	%p2556, %rd2416, %rd18161;
	selp.u64 	%rd18162, 1, 0, %p2556;
	add.s64 	%rd18163, %rd18026, %rd18162;
	add.s64 	%rd2417, %rd29847, %rd18163;
	// begin inline asm
	mul.hi.u64 %rd18032, %rd1773, %rd2268;
	// end inline asm
	// begin inline asm
	mul.lo.u64 %rd18035, %rd1773, %rd2268;
	// end inline asm
	// begin inline asm
	mul.hi.u64 %rd18038, %rd1773, %rd2269;
	// end inline asm
	// begin inline asm
	mul.lo.u64 %rd18041, %rd1773, %rd2269;
	// end inline asm
	add.s64 	%rd18164, %rd18041, %rd18032;
	// begin inline asm
	mul.hi.u64 %rd18044, %rd1773, %rd2270;
	// end inline asm
	// begin inline asm
	mul.lo.u64 %rd18047, %rd1773, %rd2270;
	// end inline asm
	add.s64 	%rd18165, %rd18047, %rd18038;
	// begin inline asm
	mul.hi.u64 %rd18050, %rd1773, %rd2271;
	// end inline asm
	// begin inline asm
	mul.lo.u64 %rd18053, %rd1773, %rd2271;
	// end inline asm
	add.s64 	%rd18166, %rd18053, %rd18044;
	// begin inline asm
	mul.hi.u64 %rd18056, %rd1772, %rd2268;
	// end inline asm
	// begin inline asm
	mul.lo.u64 %rd18059, %rd1772, %rd2268;
	// end inline asm
	add.s64 	%rd18167, %rd18059, %rd18164;
	setp.lt.u64 	%p2557, %rd18167, %rd18059;
	selp.u64 	%rd18168, 1, 0, %p2557;
	add.s64 	%rd18169, %rd18056, %rd18168;
	// begin inline asm
	mul.hi.u64 %rd18062, %rd1772, %rd2269;
	// end inline asm
	// begin inline asm
	mul.lo.u64 %rd18065, %rd1772, %rd2269;
	// end inline asm
	add.s64 	%rd18170, %rd18065, %rd18169;
	add.s64 	%rd18171, %rd18170, %rd18165;
	setp.lt.u64 	%p2558, %rd18171, %rd18170;
	selp.u64 	%rd18172, 1, 0, %p2558;
	add.s64 	%rd18173, %rd18062, %rd18172;
	// begin inline asm
	mul.hi.u64 %rd18068, %rd1772, %rd2270;
	// end inline asm
	// begin inline asm
	mul.lo.u64 %rd18071, %rd1772, %rd2270;
	// end inline asm
	add.s64 	%rd18174, %rd18071, %rd18173;
	add.s64 	%rd18175, %rd18174, %rd18166;
	setp.lt.u64 	%p2559, %rd18175, %rd18174;
	selp.u64 	%rd18176, 1, 0, %p2559;
	add.s64 	%rd18177, %rd18068, %rd18176;
	// begin inline asm
	mul.hi.u64 %rd18074, %rd1772, %rd2271;
	// end inline asm
	// begin inline asm
	mul.lo.u64 %rd18077, %rd1772, %rd2271;
	// end inline asm
	add.s64 	%rd18178, %rd18077, %rd18177;
	add.s64 	%rd18179, %rd18178, %rd18050;
	setp.lt.u64 	%p2560, %rd18179, %rd18178;
	selp.u64 	%rd18180, 1, 0, %p2560;
	add.s64 	%rd18181, %rd18074, %rd18180;
	// begin inline asm
	mul.hi.u64 %rd18080, %rd1771, %rd2268;
	// end inline asm
	// begin inline asm
	mul.lo.u64 %rd18083, %rd1771, %rd2268;
	// end inline asm
	add.s64 	%rd18182, %rd18083, %rd18171;
	setp.lt.u64 	%p2561, %rd18182, %rd18083;
	selp.u64 	%rd18183, 1, 0, %p2561;
	add.s64 	%rd18184, %rd18080, %rd18183;
	// begin inline asm
	mul.hi.u64 %rd18086, %rd1771, %rd2269;
	// end inline asm
	// begin inline asm
	mul.lo.u64 %rd18089, %rd1771, %rd2269;
	// end inline asm
	add.s64 	%rd18185, %rd18089, %rd18184;
	add.s64 	%rd18186, %rd18185, %rd18175;
	setp.lt.u64 	%p2562, %rd18186, %rd18185;
	selp.u64 	%rd18187, 1, 0, %p2562;
	add.s64 	%rd18188, %rd18086, %rd18187;
	// begin inline asm
	mul.hi.u64 %rd18092, %rd1771, %rd2270;
	// end inline asm
	// begin inline asm
	mul.lo.u64 %rd18095, %rd1771, %rd2270;
	// end inline asm
	add.s64 	%rd18189, %rd18095, %rd18188;
	add.s64 	%rd18190, %rd18189, %rd18179;
	setp.lt.u64 	%p2563, %rd18190, %rd18189;
	selp.u64 	%rd18191, 1, 0, %p2563;
	add.s64 	%rd18192, %rd18092, %rd18191;
	// begin inline asm
	mul.hi.u64 %rd18098, %rd1771, %rd2271;
	// end inline asm
	// begin inline asm
	mul.lo.u64 %rd18101, %rd1771, %rd2271;
	// end inline asm
	add.s64 	%rd18193, %rd18101, %rd18192;
	add.s64 	%rd18194, %rd18193, %rd18181;
	setp.lt.u64 	%p2564, %rd18194, %rd18193;
	selp.u64 	%rd18195, 1, 0, %p2564;
	add.s64 	%rd18196, %rd18098, %rd18195;
	// begin inline asm
	mul.hi.u64 %rd18104, %rd1770, %rd2268;
	// end inline asm
	// begin inline asm
	mul.lo.u64 %rd18107, %rd1770, %rd2268;
	// end inline asm
	add.s64 	%rd18197, %rd18107, %rd18186;
	setp.lt.u64 	%p2565, %rd18197, %rd18107;
	selp.u64 	%rd18198, 1, 0, %p2565;
	add.s64 	%rd18199, %rd18104, %rd18198;
	// begin inline asm
	mul.hi.u64 %rd18110, %rd1770, %rd2269;
	// end inline asm
	// begin inline asm
	mul.lo.u64 %rd18113, %rd1770, %rd2269;
	// end inline asm
	add.s64 	%rd18200, %rd18113, %rd18199;
	add.s64 	%rd29853, %rd18200, %rd18190;
	setp.lt.u64 	%p2566, %rd29853, %rd18200;
	selp.u64 	%rd18201, 1, 0, %p2566;
	add.s64 	%rd18202, %rd18110, %rd18201;
	// begin inline asm
	mul.hi.u64 %rd18116, %rd1770, %rd2270;
	// end inline asm
	// begin inline asm
	mul.lo.u64 %rd18119, %rd1770, %rd2270;
	// end inline asm
	add.s64 	%rd18203, %rd18119, %rd18202;
	add.s64 	%rd29854, %rd18203, %rd18194;
	setp.lt.u64 	%p2567, %rd29854, %rd18203;
	selp.u64 	%rd18204, 1, 0, %p2567;
	add.s64 	%rd18205, %rd18116, %rd18204;
	// begin inline asm
	mul.hi.u64 %rd18122, %rd1770, %rd2271;
	// end inline asm
	// begin inline asm
	mul.lo.u64 %rd18125, %rd1770, %rd2271;
	// end inline asm
	add.s64 	%rd18206, %rd18125, %rd18205;
	add.s64 	%rd29855, %rd18206, %rd18196;
	setp.lt.u64 	%p2568, %rd29855, %rd18206;
	selp.u64 	%rd18207, 1, 0, %p2568;
	add.s64 	%rd29856, %rd18122, %rd18207;
	mul.lo.s64 	%rd18150, %rd1549, %rd18035;
	// begin inline asm
	mul.hi.u64 %rd18128, %rd18150, %rd29505;
	// end inline asm
	// begin inline asm
	mul.lo.u64 %rd18131, %rd18150, %rd29505;
	// end inline asm
	not.b64 	%rd18208, %rd18035;
	setp.gt.u64 	%p2569, %rd18131, %rd18208;
	selp.u64 	%rd18209, 1, 0, %p2569;
	add.s64 	%rd18210, %rd18128, %rd18209;
	// begin inline asm
	mul.hi.u64 %rd18134, %rd18150, %rd29504;
	// end inline asm
	// begin inline asm
	mul.lo.u64 %rd18137, %rd18150, %rd29504;
	// end inline asm
	add.s64 	%rd18211, %rd18137, %rd18210;
	add.s64 	%rd2422, %rd18211, %rd18167;
	setp.lt.u64 	%p2570, %rd2422, %rd18211;
	selp.u64 	%rd18212, 1, 0, %p2570;
	add.s64 	%rd18213, %rd18134, %rd18212;
	// begin inline asm
	mul.hi.u64 %rd18140, %rd18150, %rd29503;
	// end inline asm
	// begin inline asm
	mul.lo.u64 %rd18143, %rd18150, %rd29503;
	// end inline asm
	add.s64 	%rd18214, %rd18143, %rd18213;
	add.s64 	%rd2423, %rd18214, %rd18182;
	setp.lt.u64 	%p2571, %rd2423, %rd18214;
	selp.u64 	%rd18215, 1, 0, %p2571;
	add.s64 	%rd18216, %rd18140, %rd18215;
	// begin inline asm
	mul.hi.u64 %rd18146, %rd18150, %rd29502;
	// end inline asm
	// begin inline asm
	mul.lo.u64 %rd18149, %rd18150, %rd29502;
	// end inline asm
	add.s64 	%rd18217, %rd18149, %rd18216;
	add.s64 	%rd2424, %rd18217, %rd18197;
	setp.lt.u64 	%p2572, %rd2424, %rd18217;
	selp.u64 	%rd18218, 1, 0, %p2572;
	add.s64 	%rd2425, %rd18146, %rd18218;
	setp.eq.s64 	%p2573, %rd2425, 0;
	@%p2573 bra 	$L__BB3_524;
	add.s64 	%rd2426, %rd29853, %rd2425;
	setp.ge.u64 	%p2574, %rd2426, %rd29853;
	mov.u64 	%rd29853, %rd2426;
	@%p2574 bra 	$L__BB3_524;
	add.s64 	%rd29854, %rd29854, 1;
	setp.ne.s64 	%p2575, %rd29854, 0;
	mov.u64 	%rd29853, %rd2426;
	@%p2575 bra 	$L__BB3_524;
	add.s64 	%rd29855, %rd29855, 1;
	setp.eq.s64 	%p2576, %rd29855, 0;
	selp.u64 	%rd18220, 1, 0, %p2576;
	add.s64 	%rd29856, %rd29856, %rd18220;
	mov.b64 	%rd29854, 0;
	mov.u64 	%rd29853, %rd2426;
$L__BB3_524:
	mul.lo.s64 	%rd18243, %rd1549, %rd2422;
	// begin inline asm
	mul.hi.u64 %rd18221, %rd18243, %rd29505;
	// end inline asm
	// begin inline asm
	mul.lo.u64 %rd18224, %rd18243, %rd29505;
	// end inline asm
	not.b64 	%rd18245, %rd2422;
	setp.gt.u64 	%p2577, %rd18224, %rd18245;
	selp.u64 	%rd18246, 1, 0, %p2577;
	add.s64 	%rd18247, %rd18221, %rd18246;
	// begin inline asm
	mul.hi.u64 %rd18227, %rd18243, %rd29504;
	// end inline asm
	// begin inline asm
	mul.lo.u64 %rd18230, %rd18243, %rd29504;
	// end inline asm
	add.s64 	%rd18248, %rd18230, %rd18247;
	add.s64 	%rd2434, %rd18248, %rd2423;
	setp.lt.u64 	%p2578, %rd2434, %rd18248;
	selp.u64 	%rd18249, 1, 0, %p2578;
	add.s64 	%rd18250, %rd18227, %rd18249;
	// begin inline asm
	mul.hi.u64 %rd18233, %rd18243, %rd29503;
	// end inline asm
	// begin inline asm
	mul.lo.u64 %rd18236, %rd18243, %rd29503;
	// end inline asm
	add.s64 	%rd18251, %rd18236, %rd18250;
	add.s64 	%rd2435, %rd18251, %rd2424;
	setp.lt.u64 	%p2579, %rd2435, %rd18251;
	selp.u64 	%rd18252, 1, 0, %p2579;
	add.s64 	%rd18253, %rd18233, %rd18252;
	// begin inline asm
	mul.hi.u64 %rd18239, %rd18243, %rd29502;
	// end inline asm
	// begin inline asm
	mul.lo.u64 %rd18242, %rd18243, %rd29502;
	// end inline asm
	add.s64 	%rd18254, %rd18242, %rd18253;
	add.s64 	%rd2436, %rd18254, %rd29853;
	setp.lt.u64 	%p2580, %rd2436, %rd18254;
	selp.u64 	%rd18255, 1, 0, %p2580;
	add.s64 	%rd2437, %rd18239, %rd18255;
	setp.eq.s64 	%p2581, %rd2437, 0;
	@%p2581 bra 	$L__BB3_527;
	add.s64 	%rd2438, %rd29854, %rd2437;
	setp.ge.u64 	%p2582, %rd2438, %rd29854;
	mov.u64 	%rd29854, %rd2438;
	@%p2582 bra 	$L__BB3_527;
	add.s64 	%rd29855, %rd29855, 1;
	setp.eq.s64 	%p2583, %rd29855, 0;
	selp.u64 	%rd18256, 1, 0, %p2583;
	add.s64 	%rd29856, %rd29856, %rd18256;
$L__BB3_527:
	mul.lo.s64 	%rd18279, %rd1549, %rd2434;
	// begin inline asm
	mul.hi.u64 %rd18257, %rd18279, %rd29505;
	// end inline asm
	// begin inline asm
	mul.lo.u64 %rd18260, %rd18279, %rd29505;
	// end inline asm
	not.b64 	%rd18281, %rd2434;
	setp.gt.u64 	%p2584, %rd18260, %rd18281;
	selp.u64 	%rd18282, 1, 0, %p2584;
	add.s64 	%rd18283, %rd18257, %rd18282;
	// begin inline asm
	mul.hi.u64 %rd18263, %rd18279, %rd29504;
	// end inline asm
	// begin inline asm
	mul.lo.u64 %rd18266, %rd18279, %rd29504;
	// end inline asm
	add.s64 	%rd18284, %rd18266, %rd18283;
	add.s64 	%rd2444, %rd18284, %rd2435;
	setp.lt.u64 	%p2585, %rd2444, %rd18284;
	selp.u64 	%rd18285, 1, 0, %p2585;
	add.s64 	%rd18286, %rd18263, %rd18285;
	// begin inline asm
	mul.hi.u64 %rd18269, %rd18279, %rd29503;
	// end inline asm
	// begin inline asm
	mul.lo.u64 %rd18272, %rd18279, %rd29503;
	// end inline asm
	add.s64 	%rd18287, %rd18272, %rd18286;
	add.s64 	%rd2445, %rd18287, %rd2436;
	setp.lt.u64 	%p2586, %rd2445, %rd18287;
	selp.u64 	%rd18288, 1, 0, %p2586;
	add.s64 	%rd18289, %rd18269, %rd18288;
	// begin inline asm
	mul.hi.u64 %rd18275, %rd18279, %rd29502;
	// end inline asm
	// begin inline asm
	mul.lo.u64 %rd18278, %rd18279, %rd29502;
	// end inline asm
	add.s64 	%rd18290, %rd18278, %rd18289;
	add.s64 	%rd2446, %rd18290, %rd29854;
	setp.lt.u64 	%p2587, %rd2446, %rd18290;
	selp.u64 	%rd18291, 1, 0, %p2587;
	add.s64 	%rd2447, %rd18275, %rd18291;
	setp.eq.s64 	%p2588, %rd2447, 0;
	@%p2588 bra 	$L__BB3_529;
	add.s64 	%rd2448, %rd29855, %rd2447;
	setp.lt.u64 	%p2589, %rd2448, %rd29855;
	selp.u64 	%rd18292, 1, 0, %p2589;
	add.s64 	%rd29856, %rd29856, %rd18292;
	mov.u64 	%rd29855, %rd2448;
$L__BB3_529:
	setp.lt.u64 	%p2590, %rd2414, %rd29505;
	selp.u64 	%rd18317, 1, 0, %p2590;
	selp.s64 	%rd18318, -1, 0, %p2590;
	add.s64 	%rd18319, %rd2415, %rd18318;
	setp.lt.u64 	%p2591, %rd18319, %rd29504;
	selp.u64 	%rd18320, 1, 0, %p2591;
	setp.lt.u64 	%p2592, %rd2415, %rd18317;
	selp.u64 	%rd18321, 1, 0, %p2592;
	add.s64 	%rd18322, %rd18320, %rd18321;
	sub.s64 	%rd18323, %rd2416, %rd18322;
	setp.lt.u64 	%p2593, %rd18323, %rd29503;
	selp.u64 	%rd18324, 1, 0, %p2593;
	setp.lt.u64 	%p2594, %rd2416, %rd18322;
	selp.u64 	%rd18325, 1, 0, %p2594;
	add.s64 	%rd18326, %rd18324, %rd18325;
	sub.s64 	%rd18327, %rd2417, %rd18326;
	setp.ge.u64 	%p2595, %rd18327, %rd29502;
	setp.ge.u64 	%p2596, %rd2417, %rd18326;
	and.pred  	%p2597, %p2596, %p2595;
	selp.b64 	%rd18328, %rd29505, 0, %p2597;
	sub.s64 	%rd18329, %rd2414, %rd18328;
	sub.s64 	%rd18330, %rd18319, %rd29504;
	selp.b64 	%rd18331, %rd18330, %rd2415, %p2597;
	sub.s64 	%rd18332, %rd18323, %rd29503;
	selp.b64 	%rd18333, %rd18332, %rd2416, %p2597;
	sub.s64 	%rd18334, %rd18327, %rd29502;
	selp.b64 	%rd18335, %rd18334, %rd2417, %p2597;
	mul.lo.s64 	%rd18315, %rd1549, %rd2444;
	// begin inline asm
	mul.hi.u64 %rd18293, %rd18315, %rd29505;
	// end inline asm
	// begin inline asm
	mul.lo.u64 %rd18296, %rd18315, %rd29505;
	// end inline asm
	not.b64 	%rd18336, %rd2444;
	setp.gt.u64 	%p2598, %rd18296, %rd18336;
	selp.u64 	%rd18337, 1, 0, %p2598;
	add.s64 	%rd18338, %rd18293, %rd18337;
	// begin inline asm
	mul.hi.u64 %rd18299, %rd18315, %rd29504;
	// end inline asm
	// begin inline asm
	mul.lo.u64 %rd18302, %rd18315, %rd29504;
	// end inline asm
	add.s64 	%rd18339, %rd18302, %rd18338;
	add.s64 	%rd18340, %rd18339, %rd2445;
	setp.lt.u64 	%p2599, %rd18340, %rd18339;
	selp.u64 	%rd18341, 1, 0, %p2599;
	add.s64 	%rd18342, %rd18299, %rd18341;
	// begin inline asm
	mul.hi.u64 %rd18305, %rd18315, %rd29503;
	// end inline asm
	// begin inline asm
	mul.lo.u64 %rd18308, %rd18315, %rd29503;
	// end inline asm
	add.s64 	%rd18343, %rd18308, %rd18342;
	add.s64 	%rd18344, %rd18343, %rd2446;
	setp.lt.u64 	%p2600, %rd18344, %rd18343;
	selp.u64 	%rd18345, 1, 0, %p2600;
	add.s64 	%rd18346, %rd18305, %rd18345;
	// begin inline asm
	mul.hi.u64 %rd18311, %rd18315, %rd29502;
	// end inline asm
	// begin inline asm
	mul.lo.u64 %rd18314, %rd18315, %rd29502;
	// end inline asm
	add.s64 	%rd18347, %rd18314, %rd18346;
	add.s64 	%rd18348, %rd18347, %rd29855;
	setp.lt.u64 	%p2601, %rd18348, %rd18347;
	selp.u64 	%rd18349, 1, 0, %p2601;
	add.s64 	%rd18350, %rd18311, %rd18349;
	add.s64 	%rd18351, %rd29856, %rd18350;
	setp.lt.u64 	%p2602, %rd18340, %rd29505;
	selp.u64 	%rd18352, 1, 0, %p2602;
	selp.s64 	%rd18353, -1, 0, %p2602;
	add.s64 	%rd18354, %rd18344, %rd18353;
	setp.lt.u64 	%p2603, %rd18344, %rd18352;
	selp.u64 	%rd18355, 1, 0, %p2603;
	sub.s64 	%rd18356, %rd18354, %rd29504;
	setp.lt.u64 	%p2604, %rd18354, %rd29504;
	selp.u64 	%rd18357, 1, 0, %p2604;
	add.s64 	%rd18358, %rd18357, %rd18355;
	sub.s64 	%rd18359, %rd18348, %rd18358;
	setp.lt.u64 	%p2605, %rd18348, %rd18358;
	selp.u64 	%rd18360, 1, 0, %p2605;
	sub.s64 	%rd18361, %rd18359, %rd29503;
	setp.lt.u64 	%p2606, %rd18359, %rd29503;
	selp.u64 	%rd18362, 1, 0, %p2606;
	add.s64 	%rd18363, %rd18362, %rd18360;
	sub.s64 	%rd18364, %rd18351, %rd18363;
	setp.ge.u64 	%p2607, %rd18351, %rd18363;
	sub.s64 	%rd18365, %rd18364, %rd29502;
	setp.ge.u64 	%p2608, %rd18364, %rd29502;
	and.pred  	%p2609, %p2607, %p2608;
	selp.b64 	%rd18366, %rd29505, 0, %p2609;
	sub.s64 	%rd18367, %rd18340, %rd18366;
	selp.b64 	%rd18368, %rd18356, %rd18344, %p2609;
	selp.b64 	%rd18369, %rd18361, %rd18348, %p2609;
	selp.b64 	%rd18370, %rd18365, %rd18351, %p2609;
	sub.s64 	%rd29911, %rd18329, %rd18367;
	setp.lt.u64 	%p2610, %rd18329, %rd18367;
	selp.u64 	%rd18371, 1, 0, %p2610;
	selp.s64 	%rd18372, -1, 0, %p2610;
	add.s64 	%rd18373, %rd18331, %rd18372;
	setp.lt.u64 	%p2611, %rd18331, %rd18371;
	selp.u64 	%rd18374, 1, 0, %p2611;
	sub.s64 	%rd29910, %rd18373, %rd18368;
	setp.lt.u64 	%p2612, %rd18373, %rd18368;
	selp.u64 	%rd18375, 1, 0, %p2612;
	add.s64 	%rd18376, %rd18375, %rd18374;
	sub.s64 	%rd18377, %rd18333, %rd18376;
	setp.lt.u64 	%p2613, %rd18333, %rd18376;
	selp.u64 	%rd18378, 1, 0, %p2613;
	sub.s64 	%rd29909, %rd18377, %rd18369;
	setp.lt.u64 	%p2614, %rd18377, %rd18369;
	selp.u64 	%rd18379, 1, 0, %p2614;
	add.s64 	%rd18380, %rd18379, %rd18378;
	sub.s64 	%rd18381, %rd18335, %rd18380;
	setp.ge.u64 	%p2615, %rd18335, %rd18380;
	sub.s64 	%rd29908, %rd18381, %rd18370;
	setp.ge.u64 	%p2616, %rd18381, %rd18370;
	and.pred  	%p2617, %p2615, %p2616;
	@%p2617 bra 	$L__BB3_531;
	add.s64 	%rd29911, %rd29505, %rd29911;
	setp.lt.u64 	%p2618, %rd29911, %rd29505;
	selp.u64 	%rd18382, 1, 0, %p2618;
	add.s64 	%rd18383, %rd29910, %rd18382;
	setp.lt.u64 	%p2619, %rd18383, %rd29910;
	selp.u64 	%rd18384, 1, 0, %p2619;
	add.s64 	%rd29910, %rd18383, %rd29504;
	setp.lt.u64 	%p2620, %rd29910, %rd18383;
	selp.u64 	%rd18385, 1, 0, %p2620;
	add.s64 	%rd18386, %rd29909, %rd18384;
	add.s64 	%rd18387, %rd18386, %rd18385;
	setp.lt.u64 	%p2621, %rd18387, %rd29909;
	selp.u64 	%rd18388, 1, 0, %p2621;
	add.s64 	%rd29909, %rd18387, %rd29503;
	setp.lt.u64 	%p2622, %rd29909, %rd18387;
	selp.u64 	%rd18389, 1, 0, %p2622;
	add.s64 	%rd18390, %rd29502, %rd29908;
	add.s64 	%rd18391, %rd18390, %rd18388;
	add.s64 	%rd29908, %rd18391, %rd18389;
$L__BB3_531:
	// begin inline asm
	mul.hi.u64 %rd18392, %rd25, %rd29509;
	// end inline asm
	// begin inline asm
	mul.lo.u64 %rd18395, %rd25, %rd29509;
	// end inline asm
	// begin inline asm
	mul.hi.u64 %rd18398, %rd25, %rd29508;
	// end inline asm
	// begin inline asm
	mul.lo.u64 %rd18401, %rd25, %rd29508;
	// end inline asm
	add.s64 	%rd18512, %rd18401, %rd18392;
	// begin inline asm
	mul.hi.u64 %rd18404, %rd25, %rd29507;
	// end inline asm
	// begin inline asm
	mul.lo.u64 %rd18407, %rd25, %rd29507;
	// end inline asm
	add.s64 	%rd18513, %rd18407, %rd18398;
	// begin inline asm
	mul.hi.u64 %rd18410, %rd25, %rd29506;
	// end inline asm
	// begin inline asm
	mul.lo.u64 %rd18413, %rd25, %rd29506;
	// end inline asm
	add.s64 	%rd18514, %rd18413, %rd18404;
	// begin inline asm
	mul.hi.u64 %rd18416, %rd24, %rd29509;
	// end inline asm
	// begin inline asm
	mul.lo.u64 %rd18419, %rd24, %rd29509;
	// end inline asm
	add.s64 	%rd18515, %rd18419, %rd18512;
	setp.lt.u64 	%p2623, %rd18515, %rd18419;
	selp.u64 	%rd18516, 1, 0, %p2623;
	add.s64 	%rd18517, %rd18416, %rd18516;
	// begin inline asm
	mul.hi.u64 %rd18422, %rd24, %rd29508;
	// end inline asm
	// begin inline asm
	mul.lo.u64 %rd18425, %rd24, %rd29508;
	// end inline asm
	add.s64 	%rd18518, %rd18425, %rd18517;
	add.s64 	%rd18519, %rd18518, %rd18513;
	setp.lt.u64 	%p2624, %rd18519, %rd18518;
	selp.u64 	%rd18520, 1, 0, %p2624;
	add.s64 	%rd18521, %rd18422, %rd18520;
	// begin inline asm
	mul.hi.u64 %rd18428, %rd24, %rd29507;
	// end inline asm
	// begin inline asm
	mul.lo.u64 %rd18431, %rd24, %rd29507;
	// end inline asm
	add.s64 	%rd18522, %rd18431, %rd18521;
	add.s64 	%rd18523, %rd18522, %rd18514;
	setp.lt.u64 	%p2625, %rd18523, %rd18522;
	selp.u64 	%rd18524, 1, 0, %p2625;
	add.s64 	%rd18525, %rd18428, %rd18524;
	// begin inline asm
	mul.hi.u64 %rd18434, %rd24, %rd29506;
	// end inline asm
	// begin inline asm
	mul.lo.u64 %rd18437, %rd24, %rd29506;
	// end inline asm
	add.s64 	%rd18526, %rd18437, %rd18525;
	add.s64 	%rd18527, %rd18526, %rd18410;
	setp.lt.u64 	%p2626, %rd18527, %rd18526;
	selp.u64 	%rd18528, 1, 0, %p2626;
	add.s64 	%rd18529, %rd18434, %rd18528;
	// begin inline asm
	mul.hi.u64 %rd18440, %rd23, %rd29509;
	// end inline asm
	// begin inline asm
	mul.lo.u64 %rd18443, %rd23, %rd29509;
	// end inline asm
	add.s64 	%rd18530, %rd18443, %rd18519;
	setp.lt.u64 	%p2627, %rd18530, %rd18443;
	selp.u64 	%rd18531, 1, 0, %p2627;
	add.s64 	%rd18532, %rd18440, %rd18531;
	// begin inline asm
	mul.hi.u64 %rd18446, %rd23, %rd29508;
	// end inline asm
	// begin inline asm
	mul.lo.u64 %rd18449, %rd23, %rd29508;
	// end inline asm
	add.s64 	%rd18533, %rd18449, %rd18532;
	add.s64 	%rd18534, %rd18533, %rd18523;
	setp.lt.u64 	%p2628, %rd18534, %rd18533;
	selp.u64 	%rd18535, 1, 0, %p2628;
	add.s64 	%rd18536, %rd18446, %rd18535;
	// begin inline asm
	mul.hi.u64 %rd18452, %rd23, %rd29507;
	// end inline asm
	// begin inline asm
	mul.lo.u64 %rd18455, %rd23, %rd29507;
	// end inline asm
	add.s64 	%rd18537, %rd18455, %rd18536;
	add.s64 	%rd18538, %rd18537, %rd18527;
	setp.lt.u64 	%p2629, %rd18538, %rd18537;
	selp.u64 	%rd18539, 1, 0, %p2629;
	add.s64 	%rd18540, %rd18452, %rd18539;
	// begin inline asm
	mul.hi.u64 %rd18458, %rd23, %rd29506;
	// end inline asm
	// begin inline asm
	mul.lo.u64 %rd18461, %rd23, %rd29506;
	// end inline asm
	add.s64 	%rd18541, %rd18461, %rd18540;
	add.s64 	%rd18542, %rd18541, %rd18529;
	setp.lt.u64 	%p2630, %rd18542, %rd18541;
	selp.u64 	%rd18543, 1, 0, %p2630;
	add.s64 	%rd18544, %rd18458, %rd18543;
	// begin inline asm
	mul.hi.u64 %rd18464, %rd22, %rd29509;
	// end inline asm
	// begin inline asm
	mul.lo.u64 %rd18467, %rd22, %rd29509;
	// end inline asm
	add.s64 	%rd18545, %rd18467, %rd18534;
	setp.lt.u64 	%p2631, %rd18545, %rd18467;
	selp.u64 	%rd18546, 1, 0, %p2631;
	add.s64 	%rd18547, %rd18464, %rd18546;
	// begin inline asm
	mul.hi.u64 %rd18470, %rd22, %rd29508;
	// end inline asm
	// begin inline asm
	mul.lo.u64 %rd18473, %rd22, %rd29508;
	// end inline asm
	add.s64 	%rd18548, %rd18473, %rd18547;
	add.s64 	%rd29866, %rd18548, %rd18538;
	setp.lt.u64 	%p2632, %rd29866, %rd18548;
	selp.u64 	%rd18549, 1, 0, %p2632;
	add.s64 	%rd18550, %rd18470, %rd18549;
	// begin inline asm
	mul.hi.u64 %rd18476, %rd22, %rd29507;
	// end inline asm
	// begin inline asm
	mul.lo.u64 %rd18479, %rd22, %rd29507;
	// end inline asm
	add.s64 	%rd18551, %rd18479, %rd18550;
	add.s64 	%rd29867, %rd18551, %rd18542;
	setp.lt.u64 	%p2633, %rd29867, %rd18551;
	selp.u64 	%rd18552, 1, 0, %p2633;
	add.s64 	%rd18553, %rd18476, %rd18552;
	// begin inline asm
	mul.hi.u64 %rd18482, %rd22, %rd29506;
	// end inline asm
	// begin inline asm
	mul.lo.u64 %rd18485, %rd22, %rd29506;
	// end inline asm
	add.s64 	%rd18554, %rd18485, %rd18553;
	add.s64 	%rd29868, %rd18554, %rd18544;
	setp.lt.u64 	%p2634, %rd29868, %rd18554;
	selp.u64 	%rd18555, 1, 0, %p2634;
	add.s64 	%rd29869, %rd18482, %rd18555;
	mul.lo.s64 	%rd18510, %rd1549, %rd18395;
	// begin inline asm
	mul.hi.u64 %rd18488, %rd18510, %rd29505;
	// end inline asm
	// begin inline asm
	mul.lo.u64 %rd18491, %rd18510, %rd29505;
	// end inline asm
	not.b64 	%rd18556, %rd18395;
	setp.gt.u64 	%p2635, %rd18491, %rd18556;
	selp.u64 	%rd18557, 1, 0, %p2635;
	add.s64 	%rd18558, %rd18488, %rd18557;
	// begin inline asm
	mul.hi.u64 %rd18494, %rd18510, %rd29504;
	// end inline asm
	// begin inline asm
	mul.lo.u64 %rd18497, %rd18510, %rd29504;
	// end inline asm
	add.s64 	%rd18559, %rd18497, %rd18558;
	add.s64 	%rd2468, %rd18559, %rd18515;
	setp.lt.u64 	%p2636, %rd2468, %rd18559;
	selp.u64 	%rd18560, 1, 0, %p2636;
	add.s64 	%rd18561, %rd18494, %rd18560;
	// begin inline asm
	mul.hi.u64 %rd18500, %rd18510, %rd29503;
	// end inline asm
	// begin inline asm
	mul.lo.u64 %rd18503, %rd18510, %rd29503;
	// end inline asm
	add.s64 	%rd18562, %rd18503, %rd18561;
	add.s64 	%rd2469, %rd18562, %rd18530;
	setp.lt.u64 	%p2637, %rd2469, %rd18562;
	selp.u64 	%rd18563, 1, 0, %p2637;
	add.s64 	%rd18564, %rd18500, %rd18563;
	// begin inline asm
	mul.hi.u64 %rd18506, %rd18510, %rd29502;
	// end inline asm
	// begin inline asm
	mul.lo.u64 %rd18509, %rd18510, %rd29502;
	// end inline asm
	add.s64 	%rd18565, %rd18509, %rd18564;
	add.s64 	%rd2470, %rd18565, %rd18545;
	setp.lt.u64 	%p2638, %rd2470, %rd18565;
	selp.u64 	%rd18566, 1, 0, %p2638;
	add.s64 	%rd2471, %rd18506, %rd18566;
	setp.eq.s64 	%p2639, %rd2471, 0;
	@%p2639 bra 	$L__BB3_535;
	add.s64 	%rd2472, %rd29866, %rd2471;
	setp.ge.u64 	%p2640, %rd2472, %rd29866;
	mov.u64 	%rd29866, %rd2472;
	@%p2640 bra 	$L__BB3_535;
	add.s64 	%rd29867, %rd29867, 1;
	setp.ne.s64 	%p2641, %rd29867, 0;
	mov.u64 	%rd29866, %rd2472;
	@%p2641 bra 	$L__BB3_535;
	add.s64 	%rd29868, %rd29868, 1;
	setp.eq.s64 	%p2642, %rd29868, 0;
	selp.u64 	%rd18568, 1, 0, %p2642;
	add.s64 	%rd29869, %rd29869, %rd18568;
	mov.b64 	%rd29867, 0;
	mov.u64 	%rd29866, %rd2472;
$L__BB3_535:
	mul.lo.s64 	%rd18591, %rd1549, %rd2468;
	// begin inline asm
	mul.hi.u64 %rd18569, %rd18591, %rd29505;
	// end inline asm
	// begin inline asm
	mul.lo.u64 %rd18572, %rd18591, %rd29505;
	// end inline asm
	not.b64 	%rd18593, %rd2468;
	setp.gt.u64 	%p2643, %rd18572, %rd18593;
	selp.u64 	%rd18594, 1, 0, %p2643;
	add.s64 	%rd18595, %rd18569, %rd18594;
	// begin inline asm
	mul.hi.u64 %rd18575, %rd18591, %rd29504;
	// end inline asm
	// begin inline asm
	mul.lo.u64 %rd18578, %rd18591, %rd29504;
	// end inline asm
	add.s64 	%rd18596, %rd18578, %rd18595;
	add.s64 	%rd2480, %rd18596, %rd2469;
	setp.lt.u64 	%p2644, %rd2480, %rd18596;
	selp.u64 	%rd18597, 1, 0, %p2644;
	add.s64 	%rd18598, %rd18575, %rd18597;
	// begin inline asm
	mul.hi.u64 %rd18581, %rd18591, %rd29503;
	// end inline asm
	// begin inline asm
	mul.lo.u64 %rd18584, %rd18591, %rd29503;
	// end inline asm
	add.s64 	%rd18599, %rd18584, %rd18598;
	add.s64 	%rd2481, %rd18599, %rd2470;
	setp.lt.u64 	%p2645, %rd2481, %rd18599;
	selp.u64 	%rd18600, 1, 0, %p2645;
	add.s64 	%rd18601, %rd18581, %rd18600;
	// begin inline asm
	mul.hi.u64 %rd18587, %rd18591, %rd29502;
	// end inline asm
	// begin inline asm
	mul.lo.u64 %rd18590, %rd18591, %rd29502;
	// end inline asm
	add.s64 	%rd18602, %rd18590, %rd18601;
	add.s64 	%rd2482, %rd18602, %rd29866;
	setp.lt.u64 	%p2646, %rd2482, %rd18602;
	selp.u64 	%rd18603, 1, 0, %p2646;
	add.s64 	%rd2483, %rd18587, %rd18603;
	setp.eq.s64 	%p2647, %rd2483, 0;
	@%p2647 bra 	$L__BB3_538;
	add.s64 	%rd2484, %rd29867, %rd2483;
	setp.ge.u64 	%p2648, %rd2484, %rd29867;
	mov.u64 	%rd29867, %rd2484;
	@%p2648 bra 	$L__BB3_538;
	add.s64 	%rd29868, %rd29868, 1;
	setp.eq.s64 	%p2649, %rd29868, 0;
	selp.u64 	%rd18604, 1, 0, %p2649;
	add.s64 	%rd29869, %rd29869, %rd18604;
$L__BB3_538:
	mul.lo.s64 	%rd18627, %rd1549, %rd2480;
	// begin inline asm
	mul.hi.u64 %rd18605, %rd18627, %rd29505;
	// end inline asm
	// begin inline asm
	mul.lo.u64 %rd18608, %rd18627, %rd29505;
	// end inline asm
	not.b64 	%rd18629, %rd2480;
	setp.gt.u64 	%p2650, %rd18608, %rd18629;
	selp.u64 	%rd18630, 1, 0, %p2650;
	add.s64 	%rd18631, %rd18605, %rd18630;
	// begin inline asm
	mul.hi.u64 %rd18611, %rd18627, %rd29504;
	// end inline asm
	// begin inline asm
	mul.lo.u64 %rd18614, %rd18627, %rd29504;
	// end inline asm
	add.s64 	%rd18632, %rd18614, %rd18631;
	add.s64 	%rd2490, %rd18632, %rd2481;
	setp.lt.u64 	%p2651, %rd2490, %rd18632;
	selp.u64 	%rd18633, 1, 0, %p2651;
	add.s64 	%rd18634, %rd18611, %rd18633;
	// begin inline asm
	mul.hi.u64 %rd18617, %rd18627, %rd29503;
	// end inline asm
	// begin inline asm
	mul.lo.u64 %rd18620, %rd18627, %rd29503;
	// end inline asm
	add.s64 	%rd18635, %rd18620, %rd18634;
	add.s64 	%rd2491, %rd18635, %rd2482;
	setp.lt.u64 	%p2652, %rd2491, %rd18635;
	selp.u64 	%rd18636, 1, 0, %p2652;
	add.s64 	%rd18637, %rd18617, %rd18636;
	// begin inline asm
	mul.hi.u64 %rd18623, %rd18627, %rd29502;
	// end inline asm
	// begin inline asm
	mul.lo.u64 %rd18626, %rd18627, %rd29502;
	// end inline asm
	add.s64 	%rd18638, %rd18626, %rd18637;
	add.s64 	%rd2492, %rd18638, %rd29867;
	setp.lt.u64 	%p2653, %rd2492, %rd18638;
	selp.u64 	%rd18639, 1, 0, %p2653;
	add.s64 	%rd2493, %rd18623, %rd18639;
	setp.eq.s64 	%p2654, %rd2493, 0;
	@%p2654 bra 	$L__BB3_540;
	add.s64 	%rd2494, %rd29868, %rd2493;
	setp.lt.u64 	%p2655, %rd2494, %rd29868;
	selp.u64 	%rd18640, 1, 0, %p2655;
	add.s64 	%rd29869, %rd29869, %rd18640;
	mov.u64 	%rd29868, %rd2494;
$L__BB3_540:
	mul.lo.s64 	%rd18663, %rd1549, %rd2490;
	// begin inline asm
	mul.hi.u64 %rd18641, %rd18663, %rd29505;
	// end inline asm
	// begin inline asm
	mul.lo.u64 %rd18644, %rd18663, %rd29505;
	// end inline asm
	not.b64 	%rd18785, %rd2490;
	setp.gt.u64 	%p2656, %rd18644, %rd18785;
	selp.u64 	%rd18786, 1, 0, %p2656;
	add.s64 	%rd18787, %rd18641, %rd18786;
	// begin inline asm
	mul.hi.u64 %rd18647, %rd18663, %rd29504;
	// end inline asm
	// begin inline asm
	mul.lo.u64 %rd18650, %rd18663, %rd29504;
	// end inline asm
	add.s64 	%rd18788, %rd18650, %rd18787;
	add.s64 	%rd18789, %rd18788, %rd2491;
	setp.lt.u64 	%p2657, %rd18789, %rd18788;
	selp.u64 	%rd18790, 1, 0, %p2657;
	add.s64 	%rd18791, %rd18647, %rd18790;
	// begin inline asm
	mul.hi.u64 %rd18653, %rd18663, %rd29503;
	// end inline asm
	// begin inline asm
	mul.lo.u64 %rd18656, %rd18663, %rd29503;
	// end inline asm
	add.s64 	%rd18792, %rd18656, %rd18791;
	add.s64 	%rd18793, %rd18792, %rd2492;
	setp.lt.u64 	%p2658, %rd18793, %rd18792;
	selp.u64 	%rd18794, 1, 0, %p2658;
	add.s64 	%rd18795, %rd18653, %rd18794;
	// begin inline asm
	mul.hi.u64 %rd18659, %rd18663, %rd29502;
	// end inline asm
	// begin inline asm
	mul.lo.u64 %rd18662, %rd18663, %rd29502;
	// end inline asm
	add.s64 	%rd18796, %rd18662, %rd18795;
	add.s64 	%rd18797, %rd18796, %rd29868;
	setp.lt.u64 	%p2659, %rd18797, %rd18796;
	selp.u64 	%rd18798, 1, 0, %p2659;
	add.s64 	%rd18799, %rd18659, %rd18798;
	add.s64 	%rd18800, %rd29869, %rd18799;
	setp.lt.u64 	%p2660, %rd18789, %rd29505;
	selp.u64 	%rd18801, 1, 0, %p2660;
	selp.s64 	%rd18802, -1, 0, %p2660;
	add.s64 	%rd18803, %rd18793, %rd18802;
	setp.lt.u64 	%p2661, %rd18793, %rd18801;
	selp.u64 	%rd18804, 1, 0, %p2661;
	sub.s64 	%rd18805, %rd18803, %rd29504;
	setp.lt.u64 	%p2662, %rd18803, %rd29504;
	selp.u64 	%rd18806, 1, 0, %p2662;
	add.s64 	%rd18807, %rd18806, %rd18804;
	sub.s64 	%rd18808, %rd18797, %rd18807;
	setp.lt.u64 	%p2663, %rd18797, %rd18807;
	selp.u64 	%rd18809, 1, 0, %p2663;
	sub.s64 	%rd18810, %rd18808, %rd29503;
	setp.lt.u64 	%p2664, %rd18808, %rd29503;
	selp.u64 	%rd18811, 1, 0, %p2664;
	add.s64 	%rd18812, %rd18811, %rd18809;
	sub.s64 	%rd18813, %rd18800, %rd18812;
	setp.ge.u64 	%p2665, %rd18800, %rd18812;
	sub.s64 	%rd18814, %rd18813, %rd29502;
	setp.ge.u64 	%p2666, %rd18813, %rd29502;
	and.pred  	%p2667, %p2665, %p2666;
	selp.b64 	%rd18815, %rd29505, 0, %p2667;
	sub.s64 	%rd18687, %rd18789, %rd18815;
	selp.b64 	%rd18711, %rd18805, %rd18793, %p2667;
	selp.b64 	%rd18735, %rd18810, %rd18797, %p2667;
	selp.b64 	%rd18759, %rd18814, %rd18800, %p2667;
	// begin inline asm
	mul.hi.u64 %rd18665, %rd18687, %rd29708;
	// end inline asm
	// begin inline asm
	mul.lo.u64 %rd18668, %rd18687, %rd29708;
	// end inline asm
	// begin inline asm
	mul.hi.u64 %rd18671, %rd18687, %rd29707;
	// end inline asm
	// begin inline asm
	mul.lo.u64 %rd18674, %rd18687, %rd29707;
	// end inline asm
	add.s64 	%rd18816, %rd18674, %rd18665;
	// begin inline asm
	mul.hi.u64 %rd18677, %rd18687, %rd29706;
	// end inline asm
	// begin inline asm
	mul.lo.u64 %rd18680, %rd18687, %rd29706;
	// end inline asm
	add.s64 	%rd18817, %rd18680, %rd18671;
	// begin inline asm
	mul.hi.u64 %rd18683, %rd18687, %rd29705;
	// end inline asm
	// begin inline asm
	mul.lo.u64 %rd18686, %rd18687, %rd29705;
	// end inline asm
	add.s64 	%rd18818, %rd18686, %rd18677;
	// begin inline asm
	mul.hi.u64 %rd18689, %rd18711, %rd29708;
	// end inline asm
	// begin inline asm
	mul.lo.u64 %rd18692, %rd18711, %rd29708;
	// end inline asm
	add.s64 	%rd18819, %rd18692, %rd18816;
	setp.lt.u64 	%p2668, %rd18819, %rd18692;
	selp.u64 	%rd18820, 1, 0, %p2668;
	add.s64 	%rd18821, %rd18689, %rd18820;
	// begin inline asm
	mul.hi.u64 %rd18695, %rd18711, %rd29707;
	// end inline asm
	// begin inline asm
	mul.lo.u64 %rd18698, %rd18711, %rd29707;
	// end inline asm
	add.s64 	%rd18822, %rd18698, %rd18821;
	add.s64 	%rd18823, %rd18822, %rd18817;
	setp.lt.u64 	%p2669, %rd18823, %rd18822;
	selp.u64 	%rd18824, 1, 0, %p2669;
	add.s64 	%rd18825, %rd18695, %rd18824;
	// begin inline asm
	mul.hi.u64 %rd18701, %rd18711, %rd29706;
	// end inline asm
	// begin inline asm
	mul.lo.u64 %rd18704, %rd18711, %rd29706;
	// end inline asm
	add.s64 	%rd18826, %rd18704, %rd18825;
	add.s64 	%rd18827, %rd18826, %rd18818;
	setp.lt.u64 	%p2670, %rd18827, %rd18826;
	selp.u64 	%rd18828, 1, 0, %p2670;
	add.s64 	%rd18829, %rd18701, %rd18828;
	// begin inline asm
	mul.hi.u64 %rd18707, %rd18711, %rd29705;
	// end inline asm
	// begin inline asm
	mul.lo.u64 %rd18710, %rd18711, %rd29705;
	// end inline asm
	add.s64 	%rd18830, %rd18710, %rd18829;
	add.s64 	%rd18831, %rd18830, %rd18683;
	setp.lt.u64 	%p2671, %rd18831, %rd18830;
	selp.u64 	%rd18832, 1, 0, %p2671;
	add.s64 	%rd18833, %rd18707, %rd18832;
	// begin inline asm
	mul.hi.u64 %rd18713, %rd18735, %rd29708;
	// end inline asm
	// begin inline asm
	mul.lo.u64 %rd18716, %rd18735, %rd29708;
	// end inline asm
	add.s64 	%rd18834, %rd18716, %rd18823;
	setp.lt.u64 	%p2672, %rd18834, %rd18716;
	selp.u64 	%rd18835, 1, 0, %p2672;
	add.s64 	%rd18836, %rd18713, %rd18835;
	// begin inline asm
	mul.hi.u64 %rd18719, %rd18735, %rd29707;
	// end inline asm
	// begin inline asm
	mul.lo.u64 %rd18722, %rd18735, %rd29707;
	// end inline asm
	add.s64 	%rd18837, %rd18722, %rd18836;
	add.s64 	%rd18838, %rd18837, %rd18827;
	setp.lt.u64 	%p2673, %rd18838, %rd18837;
	selp.u64 	%rd18839, 1, 0, %p2673;
	add.s64 	%rd18840, %rd18719, %rd18839;
	// begin inline asm
	mul.hi.u64 %rd18725, %rd18735, %rd29706;
	// end inline asm
	// begin inline asm
	mul.lo.u64 %rd18728, %rd18735, %rd29706;
	// end inline asm
	add.s64 	%rd18841, %rd18728, %rd18840;
	add.s64 	%rd18842, %rd18841, %rd18831;
	setp.lt.u64 	%p2674, %rd18842, %rd18841;
	selp.u64 	%rd18843, 1, 0, %p2674;
	add.s64 	%rd18844, %rd18725, %rd18843;
	// begin inline asm
	mul.hi.u64 %rd18731, %rd18735, %rd29705;
	// end inline asm
	// begin inline asm
	mul.lo.u64 %rd18734, %rd18735, %rd29705;
	// end inline asm
	add.s64 	%rd18845, %rd18734, %rd18844;
	add.s64 	%rd18846, %rd18845, %rd18833;
	setp.lt.u64 	%p2675, %rd18846, %rd18845;
	selp.u64 	%rd18847, 1, 0, %p2675;
	add.s64 	%rd18848, %rd18731, %rd18847;
	// begin inline asm
	mul.hi.u64 %rd18737, %rd18759, %rd29708;
	// end inline asm
	// begin inline asm
	mul.lo.u64 %rd18740, %rd18759, %rd29708;
	// end inline asm
	add.s64 	%rd18849, %rd18740, %rd18838;
	setp.lt.u64 	%p2676, %rd18849, %rd18740;
	selp.u64 	%rd18850, 1, 0, %p2676;
	add.s64 	%rd18851, %rd18737, %rd18850;
	// begin inline asm
	mul.hi.u64 %rd18743, %rd18759, %rd29707;
	// end inline asm
	// begin inline asm
	mul.lo.u64 %rd18746, %rd18759, %rd29707;
	// end inline asm
	add.s64 	%rd18852, %rd18746, %rd18851;
	add.s64 	%rd29875, %rd18852, %rd18842;
	setp.lt.u64 	%p2677, %rd29875, %rd18852;
	selp.u64 	%rd18853, 1, 0, %p2677;
	add.s64 	%rd18854, %rd18743, %rd18853;
	// begin inline asm
	mul.hi.u64 %rd18749, %rd18759, %rd29706;
	// end inline asm
	// begin inline asm
	mul.lo.u64 %rd18752, %rd18759, %rd29706;
	// end inline asm
	add.s64 	%rd18855, %rd18752, %rd18854;
	add.s64 	%rd29876, %rd18855, %rd18846;
	setp.lt.u64 	%p2678, %rd29876, %rd18855;
	selp.u64 	%rd18856, 1, 0, %p2678;
	add.s64 	%rd18857, %rd18749, %rd18856;
	// begin inline asm
	mul.hi.u64 %rd18755, %rd18759, %rd29705;
	// end inline asm
	// begin inline asm
	mul.lo.u64 %rd18758, %rd18759, %rd29705;
	// end inline asm
	add.s64 	%rd18858, %rd18758, %rd18857;
	add.s64 	%rd29877, %rd18858, %rd18848;
	setp.lt.u64 	%p2679, %rd29877, %rd18858;
	selp.u64 	%rd18859, 1, 0, %p2679;
	add.s64 	%rd29878, %rd18755, %rd18859;
	mul.lo.s64 	%rd18783, %rd1549, %rd18668;
	// begin inline asm
	mul.hi.u64 %rd18761, %rd18783, %rd29505;
	// end inline asm
	// begin inline asm
	mul.lo.u64 %rd18764, %rd18783, %rd29505;
	// end inline asm
	not.b64 	%rd18860, %rd18668;
	setp.gt.u64 	%p2680, %rd18764, %rd18860;
	selp.u64 	%rd18861, 1, 0, %p2680;
	add.s64 	%rd18862, %rd18761, %rd18861;
	// begin inline asm
	mul.hi.u64 %rd18767, %rd18783, %rd29504;
	// end inline asm
	// begin inline asm
	mul.lo.u64 %rd18770, %rd18783, %rd29504;
	// end inline asm
	add.s64 	%rd18863, %rd18770, %rd18862;
	add.s64 	%rd2502, %rd18863, %rd18819;
	setp.lt.u64 	%p2681, %rd2502, %rd18863;
	selp.u64 	%rd18864, 1, 0, %p2681;
	add.s64 	%rd18865, %rd18767, %rd18864;
	// begin inline asm
	mul.hi.u64 %rd18773, %rd18783, %rd29503;
	// end inline asm
	// begin inline asm
	mul.lo.u64 %rd18776, %rd18783, %rd29503;
	// end inline asm
	add.s64 	%rd18866, %rd18776, %rd18865;
	add.s64 	%rd2503, %rd18866, %rd18834;
	setp.lt.u64 	%p2682, %rd2503, %rd18866;
	selp.u64 	%rd18867, 1, 0, %p2682;
	add.s64 	%rd18868, %rd18773, %rd18867;
	// begin inline asm
	mul.hi.u64 %rd18779, %rd18783, %rd29502;
	// end inline asm
	// begin inline asm
	mul.lo.u64 %rd18782, %rd18783, %rd29502;
	// end inline asm
	add.s64 	%rd18869, %rd18782, %rd18868;
	add.s64 	%rd2504, %rd18869, %rd18849;
	setp.lt.u64 	%p2683, %rd2504, %rd18869;
	selp.u64 	%rd18870, 1, 0, %p2683;
	add.s64 	%rd2505, %rd18779, %rd18870;
	setp.eq.s64 	%p2684, %rd2505, 0;
	@%p2684 bra 	$L__BB3_544;
	add.s64 	%rd2506, %rd29875, %rd2505;
	setp.ge.u64 	%p2685, %rd2506, %rd29875;
	mov.u64 	%rd29875, %rd2506;
	@%p2685 bra 	$L__BB3_544;
	add.s64 	%rd29876, %rd29876, 1;
	setp.ne.s64 	%p2686, %rd29876, 0;
	mov.u64 	%rd29875, %rd2506;
	@%p2686 bra 	$L__BB3_544;
	add.s64 	%rd29877, %rd29877, 1;
	setp.eq.s64 	%p2687, %rd29877, 0;
	selp.u64 	%rd18872, 1, 0, %p2687;
	add.s64 	%rd29878, %rd29878, %rd18872;
	mov.b64 	%rd29876, 0;
	mov.u64 	%rd29875, %rd2506;
$L__BB3_544:
	mul.lo.s64 	%rd18895, %rd1549, %rd2502;
	// begin inline asm
	mul.hi.u64 %rd18873, %rd18895, %rd29505;
	// end inline asm
	// begin inline asm
	mul.lo.u64 %rd18876, %rd18895, %rd29505;
	// end inline asm
	not.b64 	%rd18897, %rd2502;
	setp.gt.u64 	%p2688, %rd18876, %rd18897;
	selp.u64 	%rd18898, 1, 0, %p2688;
	add.s64 	%rd18899, %rd18873, %rd18898;
	// begin inline asm
	mul.hi.u64 %rd18879, %rd18895, %rd29504;
	// end inline asm
	// begin inline asm
	mul.lo.u64 %rd18882, %rd18895, %rd29504;
	// end inline asm
	add.s64 	%rd18900, %rd18882, %rd18899;
	add.s64 	%rd2514, %rd18900, %rd2503;
	setp.lt.u64 	%p2689, %rd2514, %rd18900;
	selp.u64 	%rd18901, 1, 0, %p2689;
	add.s64 	%rd18902, %rd18879, %rd18901;
	// begin inline asm
	mul.hi.u64 %rd18885, %rd18895, %rd29503;
	// end inline asm
	// begin inline asm
	mul.lo.u64 %rd18888, %rd18895, %rd29503;
	// end inline asm
	add.s64 	%rd18903, %rd18888, %rd18902;
	add.s64 	%rd2515, %rd18903, %rd2504;
	setp.lt.u64 	%p2690, %rd2515, %rd18903;
	selp.u64 	%rd18904, 1, 0, %p2690;
	add.s64 	%rd18905, %rd18885, %rd18904;
	// begin inline asm
	mul.hi.u64 %rd18891, %rd18895, %rd29502;
	// end inline asm
	// begin inline asm
	mul.lo.u64 %rd18894, %rd18895, %rd29502;
	// end inline asm
	add.s64 	%rd18906, %rd18894, %rd18905;
	add.s64 	%rd2516, %rd18906, %rd29875;
	setp.lt.u64 	%p2691, %rd2516, %rd18906;
	selp.u64 	%rd18907, 1, 0, %p2691;
	add.s64 	%rd2517, %rd18891, %rd18907;
	setp.eq.s64 	%p2692, %rd2517, 0;
	@%p2692 bra 	$L__BB3_547;
	add.s64 	%rd2518, %rd29876, %rd2517;
	setp.ge.u64 	%p2693, %rd2518, %rd29876;
	mov.u64 	%rd29876, %rd2518;
	@%p2693 bra 	$L__BB3_547;
	add.s64 	%rd29877, %rd29877, 1;
	setp.eq.s64 	%p2694, %rd29877, 0;
	selp.u64 	%rd18908, 1, 0, %p2694;
	add.s64 	%rd29878, %rd29878, %rd18908;
$L__BB3_547:
	mul.lo.s64 	%rd18931, %rd1549, %rd2514;
	// begin inline asm
	mul.hi.u64 %rd18909, %rd18931, %rd29505;
	// end inline asm
	// begin inline asm
	mul.lo.u64 %rd18912, %rd18931, %rd29505;
	// end inline asm
	not.b64 	%rd18933, %rd2514;
	setp.gt.u64 	%p2695, %rd18912, %rd18933;
	selp.u64 	%rd18934, 1, 0, %p2695;
	add.s64 	%rd18935, %rd18909, %rd18934;
	// begin inline asm
	mul.hi.u64 %rd18915, %rd18931, %rd29504;
	// end inline asm
	// begin inline asm
	mul.lo.u64 %rd18918, %rd18931, %rd29504;
	// end inline asm
	add.s64 	%rd18936, %rd18918, %rd18935;
	add.s64 	%rd2524, %rd18936, %rd2515;
	setp.lt.u64 	%p2696, %rd2524, %rd18936;
	selp.u64 	%rd18937, 1, 0, %p2696;
	add.s64 	%rd18938, %rd18915, %rd18937;
	// begin inline asm
	mul.hi.u64 %rd18921, %rd18931, %rd29503;
	// end inline asm
	// begin inline asm
	mul.lo.u64 %rd18924, %rd18931, %rd29503;
	// end inline asm
	add.s64 	%rd18939, %rd18924, %rd18938;
	add.s64 	%rd2525, %rd18939, %rd2516;
	setp.lt.u64 	%p2697, %rd2525, %rd18939;
	selp.u64 	%rd18940, 1, 0, %p2697;
	add.s64 	%rd18941, %rd18921, %rd18940;
	// begin inline asm
	mul.hi.u64 %rd18927, %rd18931, %rd29502;
	// end inline asm
	// begin inline asm
	mul.lo.u64 %rd18930, %rd18931, %rd29502;
	// end inline asm
	add.s64 	%rd18942, %rd18930, %rd18941;
	add.s64 	%rd2526, %rd18942, %rd29876;
	setp.lt.u64 	%p2698, %rd2526, %rd18942;
	selp.u64 	%rd18943, 1, 0, %p2698;
	add.s64 	%rd2527, %rd18927, %rd18943;
	setp.eq.s64 	%p2699, %rd2527, 0;
	@%p2699 bra 	$L__BB3_549;
	add.s64 	%rd2528, %rd29877, %rd2527;
	setp.lt.u64 	%p2700, %rd2528, %rd29877;
	selp.u64 	%rd18944, 1, 0, %p2700;
	add.s64 	%rd29878, %rd29878, %rd18944;
	mov.u64 	%rd29877, %rd2528;
$L__BB3_549:
	mul.lo.s64 	%rd18967, %rd1549, %rd2524;
	// begin inline asm
	mul.hi.u64 %rd18945, %rd18967, %rd29505;
	// end inline asm
	// begin inline asm
	mul.lo.u64 %rd18948, %rd18967, %rd29505;
	// end inline asm
	not.b64 	%rd18969, %rd2524;
	setp.gt.u64 	%p2701, %rd18948, %rd18969;
	selp.u64 	%rd18970, 1, 0, %p2701;
	add.s64 	%rd18971, %rd18945, %rd18970;
	// begin inline asm
	mul.hi.u64 %rd18951, %rd18967, %rd29504;
	// end inline asm
	// begin inline asm
	mul.lo.u64 %rd18954, %rd18967, %rd29504;
	// end inline asm
	add.s64 	%rd18972, %rd18954, %rd18971;
	add.s64 	%rd18973, %rd18972, %rd2525;
	setp.lt.u64 	%p2702, %rd18973, %rd18972;
	selp.u64 	%rd18974, 1, 0, %p2702;
	add.s64 	%rd18975, %rd18951, %rd18974;
	// begin inline asm
	mul.hi.u64 %rd18957, %rd18967, %rd29503;
	// end inline asm
	// begin inline asm
	mul.lo.u64 %rd18960, %rd18967, %rd29503;
	// end inline asm
	add.s64 	%rd18976, %rd18960, %rd18975;
	add.s64 	%rd18977, %rd18976, %rd2526;
	setp.lt.u64 	%p2703, %rd18977, %rd18976;
	selp.u64 	%rd18978, 1, 0, %p2703;
	add.s64 	%rd18979, %rd18957, %rd18978;
	// begin inline asm
	mul.hi.u64 %rd18963, %rd18967, %rd29502;
	// end inline asm
	// begin inline asm
	mul.lo.u64 %rd18966, %rd18967, %rd29502;
	// end inline asm
	add.s64 	%rd18980, %rd18966, %rd18979;
	add.s64 	%rd18981, %rd18980, %rd29877;
	setp.lt.u64 	%p2704, %rd18981, %rd18980;
	selp.u64 	%rd18982, 1, 0, %p2704;
	add.s64 	%rd18983, %rd18963, %rd18982;
	add.s64 	%rd18984, %rd29878, %rd18983;
	setp.lt.u64 	%p2705, %rd18973, %rd29505;
	selp.u64 	%rd18985, 1, 0, %p2705;
	selp.s64 	%rd18986, -1, 0, %p2705;
	add.s64 	%rd18987, %rd18977, %rd18986;
	setp.lt.u64 	%p2706, %rd18977, %rd18985;
	selp.u64 	%rd18988, 1, 0, %p2706;
	sub.s64 	%rd18989, %rd18987, %rd29504;
	setp.lt.u64 	%p2707, %rd18987, %rd29504;
	selp.u64 	%rd18990, 1, 0, %p2707;
	add.s64 	%rd18991, %rd18990, %rd18988;
	sub.s64 	%rd18992, %rd18981, %rd18991;
	setp.lt.u64 	%p2708, %rd18981, %rd18991;
	selp.u64 	%rd18993, 1, 0, %p2708;
	sub.s64 	%rd18994, %rd18992, %rd29503;
	setp.lt.u64 	%p2709, %rd18992, %rd29503;
	selp.u64 	%rd18995, 1, 0, %p2709;
	add.s64 	%rd18996, %rd18995, %rd18993;
	sub.s64 	%rd18997, %rd18984, %rd18996;
	setp.ge.u64 	%p2710, %rd18984, %rd18996;
	sub.s64 	%rd18998, %rd18997, %rd29502;
	setp.ge.u64 	%p2711, %rd18997, %rd29502;
	and.pred  	%p2712, %p2710, %p2711;
	selp.b64 	%rd18999, %rd29505, 0, %p2712;
	sub.s64 	%rd29907, %rd18973, %rd18999;
	selp.b64 	%rd29906, %rd18989, %rd18977, %p2712;
	selp.b64 	%rd29905, %rd18994, %rd18981, %p2712;
	selp.b64 	%rd29904, %rd18998, %rd18984, %p2712;
$L__BB3_550:
	add.s32 	%r38, %r38, 1;
	setp.lt.u32 	%p3248, %r38, %r3;
	@%p3248 bra 	$L__BB3_2;
	mov.u32 	%r32, %tid.x;
	mov.u32 	%r33, _ZZN3lux4cuda5bn25422bn254_batch_msm_kernelEPKNS1_8G1AffineEPKmPNS1_12G1ProjectiveEjE7partial;
	mad.lo.s32 	%r34, %r32, 96, %r33;
	st.shared.u64 	[%r34+64], %rd29907;
	st.shared.u64 	[%r34+72], %rd29906;
	st.shared.u64 	[%r34+80], %rd29905;
	st.shared.u64 	[%r34+88], %rd29904;
	st.shared.u64 	[%r34], %rd29915;
	st.shared.u64 	[%r34+8], %rd29914;
	st.shared.u64 	[%r34+16], %rd29913;
	st.shared.u64 	[%r34+24], %rd29912;
	st.shared.u64 	[%r34+32], %rd29911;
	st.shared.u64 	[%r34+40], %rd29910;
	st.shared.u64 	[%r34+48], %rd29909;
	st.shared.u64 	[%r34+56], %rd29908;
$L__BB3_552:
	mov.u32 	%r10, %tid.x;
	bar.sync 	0;
	mov.u32 	%r41, %ntid.x;
	setp.lt.u32 	%p3249, %r41, 2;
	@%p3249 bra 	$L__BB3_800;
	ld.const.u64 	%rd2568, [_ZN3lux4cuda5bn2549BN254_INVE];
	ld.const.u64 	%rd2569, [_ZN3lux4cuda5bn2547BN254_PE];
	ld.const.u64 	%rd2570, [_ZN3lux4cuda5bn2547BN254_PE+8];
	ld.const.u64 	%rd2571, [_ZN3lux4cuda5bn2547BN254_PE+16];
	ld.const.u64 	%rd2572, [_ZN3lux4cuda5bn2547BN254_PE+24];
	mov.u32 	%r36, _ZZN3lux4cuda5bn25422bn254_batch_msm_kernelEPKNS1_8G1AffineEPKmPNS1_12G1ProjectiveEjE7partial;
	mad.lo.s32 	%r14, %r10, 96, %r36;
$L__BB3_554:
	shr.u32 	%r13, %r41, 1;
	setp.ge.u32 	%p3250, %r10, %r13;
	@%p3250 bra 	$L__BB3_799;
	mad.lo.s32 	%r15, %r13, 96, %r14;
	ld.shared.u64 	%rd2573, [%r14+64];
	setp.ne.s64 	%p3251, %rd2573, 0;
	@%p3251 bra 	$L__BB3_560;
	ld.shared.u64 	%rd21526, [%r14+72];
	setp.ne.s64 	%p3252, %rd21526, 0;
	@%p3252 bra 	$L__BB3_560;
	ld.shared.u64 	%rd21527, [%r14+80];
	setp.ne.s64 	%p3253, %rd21527, 0;
	@%p3253 bra 	$L__BB3_560;
	ld.shared.u64 	%rd21528, [%r14+88];
	setp.ne.s64 	%p3254, %rd21528, 0;
	@%p3254 bra 	$L__BB3_560;
	ld.shared.u64 	%rd30178, [%r15];
	ld.shared.u64 	%rd30177, [%r15+8];
	ld.shared.u64 	%rd30176, [%r15+16];
	ld.shared.u64 	%rd30175, [%r15+24];
	ld.shared.u64 	%rd30174, [%r15+32];
	ld.shared.u64 	%rd30173, [%r15+40];
	ld.shared.u64 	%rd30172, [%r15+48];
	ld.shared.u64 	%rd30171, [%r15+56];
	ld.shared.u64 	%rd30170, [%r15+64];
	ld.shared.u64 	%rd30169, [%r15+72];
	ld.shared.u64 	%rd30168, [%r15+80];
	ld.shared.u64 	%rd30167, [%r15+88];
	bra.uni 	$L__BB3_798;
$L__BB3_560:
	ld.shared.u64 	%rd2586, [%r15+64];
	setp.ne.s64 	%p3255, %rd2586, 0;
	@%p3255 bra 	$L__BB3_565;
	ld.shared.u64 	%rd21529, [%r15+72];
	setp.ne.s64 	%p3256, %rd21529, 0;
	@%p3256 bra 	$L__BB3_565;
	ld.shared.u64 	%rd21530, [%r15+80];
	setp.ne.s64 	%p3257, %rd21530, 0;
	@%p3257 bra 	$L__BB3_565;
	ld.shared.u64 	%rd21531, [%r15+88];
	setp.ne.s64 	%p3258, %rd21531, 0;
	@%p3258 bra 	$L__BB3_565;
	ld.shared.u64 	%rd30178, [%r14];
	ld.shared.u64 	%rd30177, [%r14+8];
	ld.shared.u64 	%rd30176, [%r14+16];
	ld.shared.u64 	%rd30175, [%r14+24];
	ld.shared.u64 	%rd30174, [%r14+32];
	ld.shared.u64 	%rd30173, [%r14+40];
	ld.shared.u64 	%rd30172, [%r14+48];
	ld.shared.u64 	%rd30171, [%r14+56];
	ld.shared.u64 	%rd30169, [%r14+72];
	ld.shared.u64 	%rd30168, [%r14+80];
	ld.shared.u64 	%rd30167, [%r14+88];
	mov.u64 	%rd30170, %rd2573;
	bra.uni 	$L__BB3_798;
$L__BB3_565:
	// begin inline asm
	mul.hi.u64 %rd21532, %rd2573, %rd2573;
	// end inline asm
	// begin inline asm
	mul.lo.u64 %rd21535, %rd2573, %rd2573;
	// end inline asm
	ld.shared.u64 	%rd2598, [%r14+72];
	// begin inline asm
	mul.hi.u64 %rd21538, %rd2573, %rd2598;
	// end inline asm
	// begin inline asm
	mul.lo.u64 %rd21541, %rd2573, %rd2598;
	// end inline asm
	add.s64 	%rd21652, %rd21541, %rd21532;
	ld.shared.u64 	%rd2599, [%r14+80];
	// begin inline asm
	mul.hi.u64 %rd21544, %rd2573, %rd2599;
	// end inline asm
	// begin inline asm
	mul.lo.u64 %rd21547, %rd2573, %rd2599;
	// end inline asm
	add.s64 	%rd21653, %rd21547, %rd21538;
	ld.shared.u64 	%rd2600, [%r14+88];
	// begin inline asm
	mul.hi.u64 %rd21550, %rd2573, %rd2600;
	// end inline asm
	// begin inline asm
	mul.lo.u64 %rd21553, %rd2573, %rd2600;
	// end inline asm
	add.s64 	%rd21654, %rd21553, %rd21544;
	// begin inline asm
	mul.hi.u64 %rd21556, %rd2598, %rd2573;
	// end inline asm
	// begin inline asm
	mul.lo.u64 %rd21559, %rd2598, %rd2573;
	// end inline asm
	add.s64 	%rd21655, %rd21559, %rd21652;
	setp.lt.u64 	%p3259, %rd21655, %rd21559;
	selp.u64 	%rd21656, 1, 0, %p3259;
	add.s64 	%rd21657, %rd21556, %rd21656;
	// begin inline asm
	mul.hi.u64 %rd21562, %rd2598, %rd2598;
	// end inline asm
	// begin inline asm
	mul.lo.u64 %rd21565, %rd2598, %rd2598;
	// end inline asm
	add.s64 	%rd21658, %rd21565, %rd21657;
	add.s64 	%rd21659, %rd21658, %rd21653;
	setp.lt.u64 	%p3260, %rd21659, %rd21658;
	selp.u64 	%rd21660, 1, 0, %p3260;
	add.s64 	%rd21661, %rd21562, %rd21660;
	// begin inline asm
	mul.hi.u64 %rd21568, %rd2598, %rd2599;
	// end inline asm
	// begin inline asm
	mul.lo.u64 %rd21571, %rd2598, %rd2599;
	// end inline asm
	add.s64 	%rd21662, %rd21571, %rd21661;
	add.s64 	%rd21663, %rd21662, %rd21654;
	setp.lt.u64 	%p3261, %rd21663, %rd21662;
	selp.u64 	%rd21664, 1, 0, %p3261;
	add.s64 	%rd21665, %rd21568, %rd21664;
	// begin inline asm
	mul.hi.u64 %rd21574, %rd2598, %rd2600;
	// end inline asm
	// begin inline asm
	mul.lo.u64 %rd21577, %rd2598, %rd2600;
	// end inline asm
	add.s64 	%rd21666, %rd21577, %rd21665;
	add.s64 	%rd21667, %rd21666, %rd21550;
	setp.lt.u64 	%p3262, %rd21667, %rd21666;
	selp.u64 	%rd21668, 1, 0, %p3262;
	add.s64 	%rd21669, %rd21574, %rd21668;
	// begin inline asm
	mul.hi.u64 %rd21580, %rd2599, %rd2573;
	// end inline asm
	// begin inline asm
	mul.lo.u64 %rd21583, %rd2599, %rd2573;
	// end inline asm
	add.s64 	%rd21670, %rd21583, %rd21659;
	setp.lt.u64 	%p3263, %rd21670, %rd21583;
	selp.u64 	%rd21671, 1, 0, %p3263;
	add.s64 	%rd21672, %rd21580, %rd21671;
	// begin inline asm
	mul.hi.u64 %rd21586, %rd2599, %rd2598;
	// end inline asm
	// begin inline asm
	mul.lo.u64 %rd21589, %rd2599, %rd2598;
	// end inline asm
	add.s64 	%rd21673, %rd21589, %rd21672;
	add.s64 	%rd21674, %rd21673, %rd21663;
	setp.lt.u64 	%p3264, %rd21674, %rd21673;
	selp.u64 	%rd21675, 1, 0, %p3264;
	add.s64 	%rd21676, %rd21586, %rd21675;
	// begin inline asm
	mul.hi.u64 %rd21592, %rd2599, %rd2599;
	// end inline asm
	// begin inline asm
	mul.lo.u64 %rd21595, %rd2599, %rd2599;
	// end inline asm
	add.s64 	%rd21677, %rd21595, %rd21676;
	add.s64 	%rd21678, %rd21677, %rd21667;
	setp.lt.u64 	%p3265, %rd21678, %rd21677;
	selp.u64 	%rd21679, 1, 0, %p3265;
	add.s64 	%rd21680, %rd21592, %rd21679;
	// begin inline asm
	mul.hi.u64 %rd21598, %rd2599, %rd2600;
	// end inline asm
	// begin inline asm
	mul.lo.u64 %rd21601, %rd2599, %rd2600;
	// end inline asm
	add.s64 	%rd21681, %rd21601, %rd21680;
	add.s64 	%rd21682, %rd21681, %rd21669;
	setp.lt.u64 	%p3266, %rd21682, %rd21681;
	selp.u64 	%rd21683, 1, 0, %p3266;
	add.s64 	%rd21684, %rd21598, %rd21683;
	// begin inline asm
	mul.hi.u64 %rd21604, %rd2600, %rd2573;
	// end inline asm
	// begin inline asm
	mul.lo.u64 %rd21607, %rd2600, %rd2573;
	// end inline asm
	add.s64 	%rd21685, %rd21607, %rd21674;
	setp.lt.u64 	%p3267, %rd21685, %rd21607;
	selp.u64 	%rd21686, 1, 0, %p3267;
	add.s64 	%rd21687, %rd21604, %rd21686;
	// begin inline asm
	mul.hi.u64 %rd21610, %rd2600, %rd2598;
	// end inline asm
	// begin inline asm
	mul.lo.u64 %rd21613, %rd2600, %rd2598;
	// end inline asm
	add.s64 	%rd21688, %rd21613, %rd21687;
	add.s64 	%rd29916, %rd21688, %rd21678;
	setp.lt.u64 	%p3268, %rd29916, %rd21688;
	selp.u64 	%rd21689, 1, 0, %p3268;
	add.s64 	%rd21690, %rd21610, %rd21689;
	// begin inline asm
	mul.hi.u64 %rd21616, %rd2600, %rd2599;
	// end inline asm
	// begin inline asm
	mul.lo.u64 %rd21619, %rd2600, %rd2599;
	// end inline asm
	add.s64 	%rd21691, %rd21619, %rd21690;
	add.s64 	%rd29917, %rd21691, %rd21682;
	setp.lt.u64 	%p3269, %rd29917, %rd21691;
	selp.u64 	%rd21692, 1, 0, %p3269;
	add.s64 	%rd21693, %rd21616, %rd21692;
	// begin inline asm
	mul.hi.u64 %rd21622, %rd2600, %rd2600;
	// end inline asm
	// begin inline asm
	mul.lo.u64 %rd21625, %rd2600, %rd2600;
	// end inline asm
	add.s64 	%rd21694, %rd21625, %rd21693;
	add.s64 	%rd29921, %rd21694, %rd21684;
	setp.lt.u64 	%p3270, %rd29921, %rd21694;
	selp.u64 	%rd21695, 1, 0, %p3270;
	add.s64 	%rd29922, %rd21622, %rd21695;
	mul.lo.s64 	%rd21650, %rd2568, %rd21535;
	// begin inline asm
	mul.hi.u64 %rd21628, %rd21650, %rd2569;
	// end inline asm
	// begin inline asm
	mul.lo.u64 %rd21631, %rd21650, %rd2569;
	// end inline asm
	not.b64 	%rd21696, %rd21535;
	setp.gt.u64 	%p3271, %rd21631, %rd21696;
	selp.u64 	%rd21697, 1, 0, %p3271;
	add.s64 	%rd21698, %rd21628, %rd21697;
	// begin inline asm
	mul.hi.u64 %rd21634, %rd21650, %rd2570;
	// end inline asm
	// begin inline asm
	mul.lo.u64 %rd21637, %rd21650, %rd2570;
	// end inline asm
	add.s64 	%rd21699, %rd21637, %rd21698;
	add.s64 	%rd2605, %rd21699, %rd21655;
	setp.lt.u64 	%p3272, %rd2605, %rd21699;
	selp.u64 	%rd21700, 1, 0, %p3272;
	add.s64 	%rd21701, %rd21634, %rd21700;
	// begin inline asm
	mul.hi.u64 %rd21640, %rd21650, %rd2571;
	// end inline asm
	// begin inline asm
	mul.lo.u64 %rd21643, %rd21650, %rd2571;
	// end inline asm
	add.s64 	%rd21702, %rd21643, %rd21701;
	add.s64 	%rd2606, %rd21702, %rd21670;
	setp.lt.u64 	%p3273, %rd2606, %rd21702;
	selp.u64 	%rd21703, 1, 0, %p3273;
	add.s64 	%rd21704, %rd21640, %rd21703;
	// begin inline asm
	mul.hi.u64 %rd21646, %rd21650, %rd2572;
	// end inline asm
	// begin inline asm
	mul.lo.u64 %rd21649, %rd21650, %rd2572;
	// end inline asm
	add.s64 	%rd21705, %rd21649, %rd21704;
	add.s64 	%rd2607, %rd21705, %rd21685;
	setp.lt.u64 	%p3274, %rd2607, %rd21705;
	selp.u64 	%rd21706, 1, 0, %p3274;
	add.s64 	%rd2608, %rd21646, %rd21706;
	setp.eq.s64 	%p3275, %rd2608, 0;
	@%p3275 bra 	$L__BB3_569;
	add.s64 	%rd2609, %rd29916, %rd2608;
	setp.ge.u64 	%p3276, %rd2609, %rd29916;
	mov.u64 	%rd29916, %rd2609;
	@%p3276 bra 	$L__BB3_569;
	add.s64 	%rd29917, %rd29917, 1;
	setp.ne.s64 	%p3277, %rd29917, 0;
	mov.u64 	%rd29916, %rd2609;
	@%p3277 bra 	$L__BB3_569;
	add.s64 	%rd29921, %rd29921, 1;
	setp.eq.s64 	%p3278, %rd29921, 0;
	selp.u64 	%rd21708, 1, 0, %p3278;
	add.s64 	%rd29922, %rd29922, %rd21708;
	mov.b64 	%rd29917, 0;
	mov.u64 	%rd29916, %rd2609;
$L__BB3_569:
	mul.lo.s64 	%rd21731, %rd2568, %rd2605;
	// begin inline asm
	mul.hi.u64 %rd21709, %rd21731, %rd2569;
	// end inline asm
	// begin inline asm
	mul.lo.u64 %rd21712, %rd21731, %rd2569;
	// end inline asm
	not.b64 	%rd21733, %rd2605;
	setp.gt.u64 	%p3279, %rd21712, %rd21733;
	selp.u64 	%rd21734, 1, 0, %p3279;
	add.s64 	%rd21735, %rd21709, %rd21734;
	// begin inline asm
	mul.hi.u64 %rd21715, %rd21731, %rd2570;
	// end inline asm
	// begin inline asm
	mul.lo.u64 %rd21718, %rd21731, %rd2570;
	// end inline asm
	add.s64 	%rd21736, %rd21718, %rd21735;
	add.s64 	%rd2617, %rd21736, %rd2606;
	setp.lt.u64 	%p3280, %rd2617, %rd21736;
	selp.u64 	%rd21737, 1, 0, %p3280;
	add.s64 	%rd21738, %rd21715, %rd21737;
	// begin inline asm
	mul.hi.u64 %rd21721, %rd21731, %rd2571;
	// end inline asm
	// begin inline asm
	mul.lo.u64 %rd21724, %rd21731, %rd2571;
	// end inline asm
	add.s64 	%rd21739, %rd21724, %rd21738;
	add.s64 	%rd2618, %rd21739, %rd2607;
	setp.lt.u64 	%p3281, %rd2618, %rd21739;
	selp.u64 	%rd21740, 1, 0, %p3281;
	add.s64 	%rd21741, %rd21721, %rd21740;
	// begin inline asm
	mul.hi.u64 %rd21727, %rd21731, %rd2572;
	// end inline asm
	// begin inline asm
	mul.lo.u64 %rd21730, %rd21731, %rd2572;
	// end inline asm
	add.s64 	%rd21742, %rd21730, %rd21741;
	add.s64 	%rd2619, %rd21742, %rd29916;
	setp.lt.u64 	%p3282, %rd2619, %rd21742;
	selp.u64 	%rd21743, 1, 0, %p3282;
	add.s64 	%rd2620, %rd21727, %rd21743;
	setp.eq.s64 	%p3283, %rd2620, 0;
	@%p3283 bra 	$L__BB3_572;
	add.s64 	%rd2621, %rd29917, %rd2620;
	setp.ge.u64 	%p3284, %rd2621, %rd29917;
	mov.u64 	%rd29917, %rd2621;
	@%p3284 bra 	$L__BB3_572;
	add.s64 	%rd29921, %rd29921, 1;
	setp.eq.s64 	%p3285, %rd29921, 0;
	selp.u64 	%rd21744, 1, 0, %p3285;
	add.s64 	%rd29922, %rd29922, %rd21744;
$L__BB3_572:
	mul.lo.s64 	%rd21767, %rd2568, %rd2617;
	// begin inline asm
	mul.hi.u64 %rd21745, %rd21767, %rd2569;
	// end inline asm
	// begin inline asm
	mul.lo.u64 %rd21748, %rd21767, %rd2569;
	// end inline asm
	not.b64 	%rd21769, %rd2617;
	setp.gt.u64 	%p3286, %rd21748, %rd21769;
	selp.u64 	%rd21770, 1, 0, %p3286;
	add.s64 	%rd21771, %rd21745, %rd21770;
	// begin inline asm
	mul.hi.u64 %rd21751, %rd21767, %rd2570;
	// end inline asm
	// begin inline asm
	mul.lo.u64 %rd21754, %rd21767, %rd2570;
	// end inline asm
	add.s64 	%rd21772, %rd21754, %rd21771;
	add.s64 	%rd2627, %rd21772, %rd2618;
	setp.lt.u64 	%p3287, %rd2627, %rd21772;
	selp.u64 	%rd21773, 1, 0, %p3287;
	add.s64 	%rd21774, %rd21751, %rd21773;
	// begin inline asm
	mul.hi.u64 %rd21757, %rd21767, %rd2571;
	// end inline asm
	// begin inline asm
	mul.lo.u64 %rd21760, %rd21767, %rd2571;
	// end inline asm
	add.s64 	%rd21775, %rd21760, %rd21774;
	add.s64 	%rd2628, %rd21775, %rd2619;
	setp.lt.u64 	%p3288, %rd2628, %rd21775;
	selp.u64 	%rd21776, 1, 0, %p3288;
	add.s64 	%rd21777, %rd21757, %rd21776;
	// begin inline asm
	mul.hi.u64 %rd21763, %rd21767, %rd2572;
	// end inline asm
	// begin inline asm
	mul.lo.u64 %rd21766, %rd21767, %rd2572;
	// end inline asm
	add.s64 	%rd21778, %rd21766, %rd21777;
	add.s64 	%rd2629, %rd21778, %rd29917;
	setp.lt.u64 	%p3289, %rd2629, %rd21778;
	selp.u64 	%rd21779, 1, 0, %p3289;
	add.s64 	%rd2630, %rd21763, %rd21779;
	setp.eq.s64 	%p3290, %rd2630, 0;
	@%p3290 bra 	$L__BB3_574;
	add.s64 	%rd2631, %rd29921, %rd2630;
	setp.lt.u64 	%p3291, %rd2631, %rd29921;
	selp.u64 	%rd21780, 1, 0, %p3291;
	add.s64 	%rd29922, %rd29922, %rd21780;
	mov.u64 	%rd29921, %rd2631;
$L__BB3_574:
	mul.lo.s64 	%rd21803, %rd2568, %rd2627;
	// begin inline asm
	mul.hi.u64 %rd21781, %rd21803, %rd2569;
	// end inline asm
	// begin inline asm
	mul.lo.u64 %rd21784, %rd21803, %rd2569;
	// end inline asm
	not.b64 	%rd21925, %rd2627;
	setp.gt.u64 	%p3292, %rd21784, %rd21925;
	selp.u64 	%rd21926, 1, 0, %p3292;
	add.s64 	%rd21927, %rd21781, %rd21926;
	// begin inline asm
	mul.hi.u64 %rd21787, %rd21803, %rd2570;
	// end inline asm
	// begin inline asm
	mul.lo.u64 %rd21790, %rd21803, %rd2570;
	// end inline asm
	add.s64 	%rd21928, %rd21790, %rd21927;
	add.s64 	%rd21929, %rd21928, %rd2628;
	setp.lt.u64 	%p3293, %rd21929, %rd21928;
	selp.u64 	%rd21930, 1, 0, %p3293;
	add.s64 	%rd21931, %rd21787, %rd21930;
	// begin inline asm
	mul.hi.u64 %rd21793, %rd21803, %rd2571;
	// end inline asm
	// begin inline asm
	mul.lo.u64 %rd21796, %rd21803, %rd2571;
	// end inline asm
	add.s64 	%rd21932, %rd21796, %rd21931;
	add.s64 	%rd21933, %rd21932, %rd2629;
	setp.lt.u64 	%p3294, %rd21933, %rd21932;
	selp.u64 	%rd21934, 1, 0, %p3294;
	add.s64 	%rd21935, %rd21793, %rd21934;
	// begin inline asm
	mul.hi.u64 %rd21799, %rd21803, %rd2572;
	// end inline asm
	// begin inline asm
	mul.lo.u64 %rd21802, %rd21803, %rd2572;
	// end inline asm
	add.s64 	%rd21936, %rd21802, %rd21935;
	add.s64 	%rd21937, %rd21936, %rd29921;
	setp.lt.u64 	%p3295, %rd21937, %rd21936;
	selp.u64 	%rd21938, 1, 0, %p3295;
	add.s64 	%rd21939, %rd21799, %rd21938;
	add.s64 	%rd21940, %rd29922, %rd21939;
	setp.lt.u64 	%p3296, %rd21929, %rd2569;
	selp.u64 	%rd21941, 1, 0, %p3296;
	selp.s64 	%rd21942, -1, 0, %p3296;
	add.s64 	%rd21943, %rd21933, %rd21942;
	setp.lt.u64 	%p3297, %rd21933, %rd21941;
	selp.u64 	%rd21944, 1, 0, %p3297;
	sub.s64 	%rd21945, %rd21943, %rd2570;
	setp.lt.u64 	%p3298, %rd21943, %rd2570;
	selp.u64 	%rd21946, 1, 0, %p3298;
	add.s64 	%rd21947, %rd21946, %rd21944;
	sub.s64 	%rd21948, %rd21937, %rd21947;
	setp.lt.u64 	%p3299, %rd21937, %rd21947;
	selp.u64 	%rd21949, 1, 0, %p3299;
	sub.s64 	%rd21950, %rd21948, %rd2571;
	setp.lt.u64 	%p3300, %rd21948, %rd2571;
	selp.u64 	%rd21951, 1, 0, %p3300;
	add.s64 	%rd21952, %rd21951, %rd21949;
	sub.s64 	%rd21953, %rd21940, %rd21952;
	setp.ge.u64 	%p3301, %rd21940, %rd21952;
	sub.s64 	%rd21954, %rd21953, %rd2572;
	setp.ge.u64 	%p3302, %rd21953, %rd2572;
	and.pred  	%p3303, %p3301, %p3302;
	selp.b64 	%rd2635, %rd21954, %rd21940, %p3303;
	selp.b64 	%rd2636, %rd21950, %rd21937, %p3303;
	selp.b64 	%rd2637, %rd21945, %rd21933, %p3303;
	selp.b64 	%rd21955, %rd2569, 0, %p3303;
	sub.s64 	%rd2638, %rd21929, %rd21955;
	// begin inline asm
	mul.hi.u64 %rd21805, %rd2586, %rd2586;
	// end inline asm
	// begin inline asm
	mul.lo.u64 %rd21808, %rd2586, %rd2586;
	// end inline asm
	ld.shared.u64 	%rd2639, [%r15+72];
	// begin inline asm
	mul.hi.u64 %rd21811, %rd2586, %rd2639;
	// end inline asm
	// begin inline asm
	mul.lo.u64 %rd21814, %rd2586, %rd2639;
	// end inline asm
	add.s64 	%rd21956, %rd21814, %rd21805;
	ld.shared.u64 	%rd2640, [%r15+80];
	// begin inline asm
	mul.hi.u64 %rd21817, %rd2586, %rd2640;
	// end inline asm
	// begin inline asm
	mul.lo.u64 %rd21820, %rd2586, %rd2640;
	// end inline asm
	add.s64 	%rd21957, %rd21820, %rd21811;
	ld.shared.u64 	%rd2641, [%r15+88];
	// begin inline asm
	mul.hi.u64 %rd21823, %rd2586, %rd2641;
	// end inline asm
	// begin inline asm
	mul.lo.u64 %rd21826, %rd2586, %rd2641;
	// end inline asm
	add.s64 	%rd21958, %rd21826, %rd21817;
	// begin inline asm
	mul.hi.u64 %rd21829, %rd2639, %rd2586;
	// end inline asm
	// begin inline asm
	mul.lo.u64 %rd21832, %rd2639, %rd2586;
	// end inline asm
	add.s64 	%rd21959, %rd21832, %rd21956;
	setp.lt.u64 	%p3304, %rd21959, %rd21832;
	selp.u64 	%rd21960, 1, 0, %p3304;
	add.s64 	%rd21961, %rd21829, %rd21960;
	// begin inline asm
	mul.hi.u64 %rd21835, %rd2639, %rd2639;
	// end inline asm
	// begin inline asm
	mul.lo.u64 %rd21838, %rd2639, %rd2639;
	// end inline asm
	add.s64 	%rd21962, %rd21838, %rd21961;
	add.s64 	%rd21963, %rd21962, %rd21957;
	setp.lt.u64 	%p3305, %rd21963, %rd21962;
	selp.u64 	%rd21964, 1, 0, %p3305;
	add.s64 	%rd21965, %rd21835, %rd21964;
	// begin inline asm
	mul.hi.u64 %rd21841, %rd2639, %rd2640;
	// end inline asm
	// begin inline asm
	mul.lo.u64 %rd21844, %rd2639, %rd2640;
	// end inline asm
	add.s64 	%rd21966, %rd21844, %rd21965;
	add.s64 	%rd21967, %rd21966, %rd21958;
	setp.lt.u64 	%p3306, %rd21967, %rd21966;
	selp.u64 	%rd21968, 1, 0, %p3306;
	add.s64 	%rd21969, %rd21841, %rd21968;
	// begin inline asm
	mul.hi.u64 %rd21847, %rd2639, %rd2641;
	// end inline asm
	// begin inline asm
	mul.lo.u64 %rd21850, %rd2639, %rd2641;
	// end inline asm
	add.s64 	%rd21970, %rd21850, %rd21969;
	add.s64 	%rd21971, %rd21970, %rd21823;
	setp.lt.u64 	%p3307, %rd21971, %rd21970;
	selp.u64 	%rd21972, 1, 0, %p3307;
	add.s64 	%rd21973, %rd21847, %rd21972;
	// begin inline asm
	mul.hi.u64 %rd21853, %rd2640, %rd2586;
	// end inline asm
	// begin inline asm
	mul.lo.u64 %rd21856, %rd2640, %rd2586;
	// end inline asm
	add.s64 	%rd21974, %rd21856, %rd21963;
	setp.lt.u64 	%p3308, %rd21974, %rd21856;
	selp.u64 	%rd21975, 1, 0, %p3308;
	add.s64 	%rd21976, %rd21853, %rd21975;
	// begin inline asm
	mul.hi.u64 %rd21859, %rd2640, %rd2639;
	// end inline asm
	// begin inline asm
	mul.lo.u64 %rd21862, %rd2640, %rd2639;
	// end inline asm
	add.s64 	%rd21977, %rd21862, %rd21976;
	add.s64 	%rd21978, %rd21977, %rd21967;
	setp.lt.u64 	%p3309, %rd21978, %rd21977;
	selp.u64 	%rd21979, 1, 0, %p3309;
	add.s64 	%rd21980, %rd21859, %rd21979;
	// begin inline asm
	mul.hi.u64 %rd21865, %rd2640, %rd2640;
	// end inline asm
	// begin inline asm
	mul.lo.u64 %rd21868, %rd2640, %rd2640;
	// end inline asm
	add.s64 	%rd21981, %rd21868, %rd21980;
	add.s64 	%rd21982, %rd21981, %rd21971;
	setp.lt.u64 	%p3310, %rd21982, %rd21981;
	selp.u64 	%rd21983, 1, 0, %p3310;
	add.s64 	%rd21984, %rd21865, %rd21983;
	// begin inline asm
	mul.hi.u64 %rd21871, %rd2640, %rd2641;
	// end inline asm
	// begin inline asm
	mul.lo.u64 %rd21874, %rd2640, %rd2641;
	// end inline asm
	add.s64 	%rd21985, %rd21874, %rd21984;
	add.s64 	%rd21986, %rd21985, %rd21973;
	setp.lt.u64 	%p3311, %rd21986, %rd21985;
	selp.u64 	%rd21987, 1, 0, %p3311;
	add.s64 	%rd21988, %rd21871, %rd21987;
	// begin inline asm
	mul.hi.u64 %rd21877, %rd2641, %rd2586;
	// end inline asm
	// begin inline asm
	mul.lo.u64 %rd21880, %rd2641, %rd2586;
	// end inline asm
	add.s64 	%rd21989, %rd21880, %rd21978;
	setp.lt.u64 	%p3312, %rd21989, %rd21880;
	selp.u64 	%rd21990, 1, 0, %p3312;
	add.s64 	%rd21991, %rd21877, %rd21990;
	// begin inline asm
	mul.hi.u64 %rd21883, %rd2641, %rd2639;
	// end inline asm
	// begin inline asm
	mul.lo.u64 %rd21886, %rd2641, %rd2639;
	// end inline asm
	add.s64 	%rd21992, %rd21886, %rd21991;
	add.s64 	%rd29925, %rd21992, %rd21982;
	setp.lt.u64 	%p3313, %rd29925, %rd21992;
	selp.u64 	%rd21993, 1, 0, %p3313;
	add.s64 	%rd21994, %rd21883, %rd21993;
	// begin inline asm
	mul.hi.u64 %rd21889, %rd2641, %rd2640;
	// end inline asm
	// begin inline asm
	mul.lo.u64 %rd21892, %rd2641, %rd2640;
	// end inline asm
	add.s64 	%rd21995, %rd21892, %rd21994;
	add.s64 	%rd29926, %rd21995, %rd21986;
	setp.lt.u64 	%p3314, %rd29926, %rd21995;
	selp.u64 	%rd21996, 1, 0, %p3314;
	add.s64 	%rd21997, %rd21889, %rd21996;
	// begin inline asm
	mul.hi.u64 %rd21895, %rd2641, %rd2641;
	// end inline asm
	// begin inline asm
	mul.lo.u64 %rd21898, %rd2641, %rd2641;
	// end inline asm
	add.s64 	%rd21998, %rd21898, %rd21997;
	add.s64 	%rd29927, %rd21998, %rd21988;
	setp.lt.u64 	%p3315, %rd29927, %rd21998;
	selp.u64 	%rd21999, 1, 0, %p3315;
	add.s64 	%rd29928, %rd21895, %rd21999;
	mul.lo.s64 	%rd21923, %rd2568, %rd21808;
	// begin inline asm
	mul.hi.u64 %rd21901, %rd21923, %rd2569;
	// end inline asm
	// begin inline asm
	mul.lo.u64 %rd21904, %rd21923, %rd2569;
	// end inline asm
	not.b64 	%rd22000, %rd21808;
	setp.gt.u64 	%p3316, %rd21904, %rd22000;
	selp.u64 	%rd22001, 1, 0, %p3316;
	add.s64 	%rd22002, %rd21901, %rd22001;
	// begin inline asm
	mul.hi.u64 %rd21907, %rd21923, %rd2570;
	// end inline asm
	// begin inline asm
	mul.lo.u64 %rd21910, %rd21923, %rd2570;
	// end inline asm
	add.s64 	%rd22003, %rd21910, %rd22002;
	add.s64 	%rd2646, %rd22003, %rd21959;
	setp.lt.u64 	%p3317, %rd2646, %rd22003;
	selp.u64 	%rd22004, 1, 0, %p3317;
	add.s64 	%rd22005, %rd21907, %rd22004;
	// begin inline asm
	mul.hi.u64 %rd21913, %rd21923, %rd2571;
	// end inline asm
	// begin inline asm
	mul.lo.u64 %rd21916, %rd21923, %rd2571;
	// end inline asm
	add.s64 	%rd22006, %rd21916, %rd22005;
	add.s64 	%rd2647, %rd22006, %rd21974;
	setp.lt.u64 	%p3318, %rd2647, %rd22006;
	selp.u64 	%rd22007, 1, 0, %p3318;
	add.s64 	%rd22008, %rd21913, %rd22007;
	// begin inline asm
	mul.hi.u64 %rd21919, %rd21923, %rd2572;
	// end inline asm
	// begin inline asm
	mul.lo.u64 %rd21922, %rd21923, %rd2572;
	// end inline asm
	add.s64 	%rd22009, %rd21922, %rd22008;
	add.s64 	%rd2648, %rd22009, %rd21989;
	setp.lt.u64 	%p3319, %rd2648, %rd22009;
	selp.u64 	%rd22010, 1, 0, %p3319;
	add.s64 	%rd2649, %rd21919, %rd22010;
	setp.eq.s64 	%p3320, %rd2649, 0;
	@%p3320 bra 	$L__BB3_578;
	add.s64 	%rd2650, %rd29925, %rd2649;
	setp.ge.u64 	%p3321, %rd2650, %rd29925;
	mov.u64 	%rd29925, %rd2650;
	@%p3321 bra 	$L__BB3_578;
	add.s64 	%rd29926, %rd29926, 1;
	setp.ne.s64 	%p3322, %rd29926, 0;
	mov.u64 	%rd29925, %rd2650;
	@%p3322 bra 	$L__BB3_578;
	add.s64 	%rd29927, %rd29927, 1;
	setp.eq.s64 	%p3323, %rd29927, 0;
	selp.u64 	%rd22012, 1, 0, %p3323;
	add.s64 	%rd29928, %rd29928, %rd22012;
	mov.b64 	%rd29926, 0;
	mov.u64 	%rd29925, %rd2650;
$L__BB3_578:
	mul.lo.s64 	%rd22035, %rd2568, %rd2646;
	// begin inline asm
	mul.hi.u64 %rd22013, %rd22035, %rd2569;
	// end inline asm
	// begin inline asm
	mul.lo.u64 %rd22016, %rd22035, %rd2569;
	// end inline asm
	not.b64 	%rd22037, %rd2646;
	setp.gt.u64 	%p3324, %rd22016, %rd22037;
	selp.u64 	%rd22038, 1, 0, %p3324;
	add.s64 	%rd22039, %rd22013, %rd22038;
	// begin inline asm
	mul.hi.u64 %rd22019, %rd22035, %rd2570;
	// end inline asm
	// begin inline asm
	mul.lo.u64 %rd22022, %rd22035, %rd2570;
	// end inline asm
	add.s64 	%rd22040, %rd22022, %rd22039;
	add.s64 	%rd2658, %rd22040, %rd2647;
	setp.lt.u64 	%p3325, %rd2658, %rd22040;
	selp.u64 	%rd22041, 1, 0, %p3325;
	add.s64 	%rd22042, %rd22019, %rd22041;
	// begin inline asm
	mul.hi.u64 %rd22025, %rd22035, %rd2571;
	// end inline asm
	// begin inline asm
	mul.lo.u64 %rd22028, %rd22035, %rd2571;
	// end inline asm
	add.s64 	%rd22043, %rd22028, %rd22042;
	add.s64 	%rd2659, %rd22043, %rd2648;
	setp.lt.u64 	%p3326, %rd2659, %rd22043;
	selp.u64 	%rd22044, 1, 0, %p3326;
	add.s64 	%rd22045, %rd22025, %rd22044;
	// begin inline asm
	mul.hi.u64 %rd22031, %rd22035, %rd2572;
	// end inline asm
	// begin inline asm
	mul.lo.u64 %rd22034, %rd22035, %rd2572;
	// end inline asm
	add.s64 	%rd22046, %rd22034, %rd22045;
	add.s64 	%rd2660, %rd22046, %rd29925;
	setp.lt.u64 	%p3327, %rd2660, %rd22046;
	selp.u64 	%rd22047, 1, 0, %p3327;
	add.s64 	%rd2661, %rd22031, %rd22047;
	setp.eq.s64 	%p3328, %rd2661, 0;
	@%p3328 bra 	$L__BB3_581;
	add.s64 	%rd2662, %rd29926, %rd2661;
	setp.ge.u64 	%p3329, %rd2662, %rd29926;
	mov.u64 	%rd29926, %rd2662;
	@%p3329 bra 	$L__BB3_581;
	add.s64 	%rd29927, %rd29927, 1;
	setp.eq.s64 	%p3330, %rd29927, 0;
	selp.u64 	%rd22048, 1, 0, %p3330;
	add.s64 	%rd29928, %rd29928, %rd22048;
$L__BB3_581:
	mul.lo.s64 	%rd22071, %rd2568, %rd2658;
	// begin inline asm
	mul.hi.u64 %rd22049, %rd22071, %rd2569;
	// end inline asm
	// begin inline asm
	mul.lo.u64 %rd22052, %rd22071, %rd2569;
	// end inline asm
	not.b64 	%rd22073, %rd2658;
	setp.gt.u64 	%p3331, %rd22052, %rd22073;
	selp.u64 	%rd22074, 1, 0, %p3331;
	add.s64 	%rd22075, %rd22049, %rd22074;
	// begin inline asm
	mul.hi.u64 %rd22055, %rd22071, %rd2570;
	// end inline asm
	// begin inline asm
	mul.lo.u64 %rd22058, %rd22071, %rd2570;
	// end inline asm
	add.s64 	%rd22076, %rd22058, %rd22075;
	add.s64 	%rd2668, %rd22076, %rd2659;
	setp.lt.u64 	%p3332, %rd2668, %rd22076;
	selp.u64 	%rd22077, 1, 0, %p3332;
	add.s64 	%rd22078, %rd22055, %rd22077;
	// begin inline asm
	mul.hi.u64 %rd22061, %rd22071, %rd2571;
	// end inline asm
	// begin inline asm
	mul.lo.u64 %rd22064, %rd22071, %rd2571;
	// end inline asm
	add.s64 	%rd22079, %rd22064, %rd22078;
	add.s64 	%rd2669, %rd22079, %rd2660;
	setp.lt.u64 	%p3333, %rd2669, %rd22079;
	selp.u64 	%rd22080, 1, 0, %p3333;
	add.s64 	%rd22081, %rd22061, %rd22080;
	// begin inline asm
	mul.hi.u64 %rd22067, %rd22071, %rd2572;
	// end inline asm
	// begin inline asm
	mul.lo.u64 %rd22070, %rd22071, %rd2572;
	// end inline asm
	add.s64 	%rd22082, %rd22070, %rd22081;
	add.s64 	%rd2670, %rd22082, %rd29926;
	setp.lt.u64 	%p3334, %rd2670, %rd22082;
	selp.u64 	%rd22083, 1, 0, %p3334;
	add.s64 	%rd2671, %rd22067, %rd22083;
	setp.eq.s64 	%p3335, %rd2671, 0;
	@%p3335 bra 	$L__BB3_583;
	add.s64 	%rd2672, %rd29927, %rd2671;
	setp.lt.u64 	%p3336, %rd2672, %rd29927;
	selp.u64 	%rd22084, 1, 0, %p3336;
	add.s64 	%rd29928, %rd29928, %rd22084;
	mov.u64 	%rd29927, %rd2672;
$L__BB3_583:
	mul.lo.s64 	%rd22107, %rd2568, %rd2668;
	// begin inline asm
	mul.hi.u64 %rd22085, %rd22107, %rd2569;
	// end inline asm
	// begin inline asm
	mul.lo.u64 %rd22088, %rd22107, %rd2569;
	// end inline asm
	not.b64 	%rd22229, %rd2668;
	setp.gt.u64 	%p3337, %rd22088, %rd22229;
	selp.u64 	%rd22230, 1, 0, %p3337;
	add.s64 	%rd22231, %rd22085, %rd22230;
	// begin inline asm
	mul.hi.u64 %rd22091, %rd22107, %rd2570;
	// end inline asm
	// begin inline asm
	mul.lo.u64 %rd22094, %rd22107, %rd2570;
	// end inline asm
	add.s64 	%rd22232, %rd22094, %rd22231;
	add.s64 	%rd22233, %rd22232, %rd2669;
	setp.lt.u64 	%p3338, %rd22233, %rd22232;
	selp.u64 	%rd22234, 1, 0, %p3338;
	add.s64 	%rd22235, %rd22091, %rd22234;
	// begin inline asm
	mul.hi.u64 %rd22097, %rd22107, %rd2571;
	// end inline asm
	// begin inline asm
	mul.lo.u64 %rd22100, %rd22107, %rd2571;
	// end inline asm
	add.s64 	%rd22236, %rd22100, %rd22235;
	add.s64 	%rd22237, %rd22236, %rd2670;
	setp.lt.u64 	%p3339, %rd22237, %rd22236;
	selp.u64 	%rd22238, 1, 0, %p3339;
	add.s64 	%rd22239, %rd22097, %rd22238;
	// begin inline asm
	mul.hi.u64 %rd22103, %rd22107, %rd2572;
	// end inline asm
	// begin inline asm
	mul.lo.u64 %rd22106, %rd22107, %rd2572;
	// end inline asm
	add.s64 	%rd22240, %rd22106, %rd22239;
	add.s64 	%rd22241, %rd22240, %rd29927;
	setp.lt.u64 	%p3340, %rd22241, %rd22240;
	selp.u64 	%rd22242, 1, 0, %p3340;
	add.s64 	%rd22243, %rd22103, %rd22242;
	add.s64 	%rd22244, %rd29928, %rd22243;
	setp.lt.u64 	%p3341, %rd22233, %rd2569;
	selp.u64 	%rd22245, 1, 0, %p3341;
	selp.s64 	%rd22246, -1, 0, %p3341;
	add.s64 	%rd22247, %rd22237, %rd22246;
	setp.lt.u64 	%p3342, %rd22237, %rd22245;
	selp.u64 	%rd22248, 1, 0, %p3342;
	sub.s64 	%rd22249, %rd22247, %rd2570;
	setp.lt.u64 	%p3343, %rd22247, %rd2570;
	selp.u64 	%rd22250, 1, 0, %p3343;
	add.s64 	%rd22251, %rd22250, %rd22248;
	sub.s64 	%rd22252, %rd22241, %rd22251;
	setp.lt.u64 	%p3344, %rd22241, %rd22251;
	selp.u64 	%rd22253, 1, 0, %p3344;
	sub.s64 	%rd22254, %rd22252, %rd2571;
	setp.lt.u64 	%p3345, %rd22252, %rd2571;
	selp.u64 	%rd22255, 1, 0, %p3345;
	add.s64 	%rd22256, %rd22255, %rd22253;
	sub.s64 	%rd22257, %rd22244, %rd22256;
	setp.ge.u64 	%p3346, %rd22244, %rd22256;
	sub.s64 	%rd22258, %rd22257, %rd2572;
	setp.ge.u64 	%p3347, %rd22257, %rd2572;
	and.pred  	%p3348, %p3346, %p3347;
	selp.b64 	%rd22204, %rd22258, %rd22244, %p3348;
	selp.b64 	%rd22198, %rd22254, %rd22241, %p3348;
	selp.b64 	%rd22192, %rd22249, %rd22237, %p3348;
	selp.b64 	%rd22259, %rd2569, 0, %p3348;
	sub.s64 	%rd22186, %rd22233, %rd22259;
	ld.shared.u64 	%rd30178, [%r14];
	// begin inline asm
	mul.hi.u64 %rd22109, %rd30178, %rd22186;
	// end inline asm
	// begin inline asm
	mul.lo.u64 %rd22112, %rd30178, %rd22186;
	// end inline asm
	// begin inline asm
	mul.hi.u64 %rd22115, %rd30178, %rd22192;
	// end inline asm
	// begin inline asm
	mul.lo.u64 %rd22118, %rd30178, %rd22192;
	// end inline asm
	add.s64 	%rd22260, %rd22118, %rd22109;
	// begin inline asm
	mul.hi.u64 %rd22121, %rd30178, %rd22198;
	// end inline asm
	// begin inline asm
	mul.lo.u64 %rd22124, %rd30178, %rd22198;
	// end inline asm
	add.s64 	%rd22261, %rd22124, %rd22115;
	// begin inline asm
	mul.hi.u64 %rd22127, %rd30178, %rd22204;
	// end inline asm
	// begin inline asm
	mul.lo.u64 %rd22130, %rd30178, %rd22204;
	// end inline asm
	add.s64 	%rd22262, %rd22130, %rd22121;
	ld.shared.u64 	%rd30177, [%r14+8];
	// begin inline asm
	mul.hi.u64 %rd22133, %rd30177, %rd22186;
	// end inline asm
	// begin inline asm
	mul.lo.u64 %rd22136, %rd30177, %rd22186;
	// end inline asm
	add.s64 	%rd22263, %rd22136, %rd22260;
	setp.lt.u64 	%p3349, %rd22263, %rd22136;
	selp.u64 	%rd22264, 1, 0, %p3349;
	add.s64 	%rd22265, %rd22133, %rd22264;
	// begin inline asm
	mul.hi.u64 %rd22139, %rd30177, %rd22192;
	// end inline asm
	// begin inline asm
	mul.lo.u64 %rd22142, %rd30177, %rd22192;
	// end inline asm
	add.s64 	%rd22266, %rd22142, %rd22265;
	add.s64 	%rd22267, %rd22266, %rd22261;
	setp.lt.u64 	%p3350, %rd22267, %rd22266;
	selp.u64 	%rd22268, 1, 0, %p3350;
	add.s64 	%rd22269, %rd22139, %rd22268;
	// begin inline asm
	mul.hi.u64 %rd22145, %rd30177, %rd22198;
	// end inline asm
	// begin inline asm
	mul.lo.u64 %rd22148, %rd30177, %rd22198;
	// end inline asm
	add.s64 	%rd22270, %rd22148, %rd22269;
	add.s64 	%rd22271, %rd22270, %rd22262;
	setp.lt.u64 	%p3351, %rd22271, %rd22270;
	selp.u64 	%rd22272, 1, 0, %p3351;
	add.s64 	%rd22273, %rd22145, %rd22272;
	// begin inline asm
	mul.hi.u64 %rd22151, %rd30177, %rd22204;
	// end inline asm
	// begin inline asm
	mul.lo.u64 %rd22154, %rd30177, %rd22204;
	// end inline asm
	add.s64 	%rd22274, %rd22154, %rd22273;
	add.s64 	%rd22275, %rd22274, %rd22127;
	setp.lt.u64 	%p3352, %rd22275, %rd22274;
	selp.u64 	%rd22276, 1, 0, %p3352;
	add.s64 	%rd22277, %rd22151, %rd22276;
	ld.shared.u64 	%rd30176, [%r14+16];
	// begin inline asm
	mul.hi.u64 %rd22157, %rd30176, %rd22186;
	// end inline asm
	// begin inline asm
	mul.lo.u64 %rd22160, %rd30176, %rd22186;
	// end inline asm
	add.s64 	%rd22278, %rd22160, %rd22267;
	setp.lt.u64 	%p3353, %rd22278, %rd22160;
	selp.u64 	%rd22279, 1, 0, %p3353;
	add.s64 	%rd22280, %rd22157, %rd22279;
	// begin inline asm
	mul.hi.u64 %rd22163, %rd30176, %rd22192;
	// end inline asm
	// begin inline asm
	mul.lo.u64 %rd22166, %rd30176, %rd22192;
	// end inline asm
	add.s64 	%rd22281, %rd22166, %rd22280;
	add.s64 	%rd22282, %rd22281, %rd22271;
	setp.lt.u64 	%p3354, %rd22282, %rd22281;
	selp.u64 	%rd22283, 1, 0, %p3354;
	add.s64 	%rd22284, %rd22163, %rd22283;
	// begin inline asm
	mul.hi.u64 %rd22169, %rd30176, %rd22198;
	// end inline asm
	// begin inline asm
	mul.lo.u64 %rd22172, %rd30176, %rd22198;
	// end inline asm
	add.s64 	%rd22285, %rd22172, %rd22284;
	add.s64 	%rd22286, %rd22285, %rd22275;
	setp.lt.u64 	%p3355, %rd22286, %rd22285;
	selp.u64 	%rd22287, 1, 0, %p3355;
	add.s64 	%rd22288, %rd22169, %rd22287;
	// begin inline asm
	mul.hi.u64 %rd22175, %rd30176, %rd22204;
	// end inline asm
	// begin inline asm
	mul.lo.u64 %rd22178, %rd30176, %rd22204;
	// end inline asm
	add.s64 	%rd22289, %rd22178, %rd22288;
	add.s64 	%rd22290, %rd22289, %rd22277;
	setp.lt.u64 	%p3356, %rd22290, %rd22289;
	selp.u64 	%rd22291, 1, 0, %p3356;
	add.s64 	%rd22292, %rd22175, %rd22291;
	ld.shared.u64 	%rd30175, [%r14+24];
	// begin inline asm
	mul.hi.u64 %rd22181, %rd30175, %rd22186;
	// end inline asm
	// begin inline asm
	mul.lo.u64 %rd22184, %rd30175, %rd22186;
	// end inline asm
	add.s64 	%rd22293, %rd22184, %rd22282;
	setp.lt.u64 	%p3357, %rd22293, %rd22184;
	selp.u64 	%rd22294, 1, 0, %p3357;
	add.s64 	%rd22295, %rd22181, %rd22294;
	// begin inline asm
	mul.hi.u64 %rd22187, %rd30175, %rd22192;
	// end inline asm
	// begin inline asm
	mul.lo.u64 %rd22190, %rd30175, %rd22192;
	// end inline asm
	add.s64 	%rd22296, %rd22190, %rd22295;
	add.s64 	%rd29934, %rd22296, %rd22286;
	setp.lt.u64 	%p3358, %rd29934, %rd22296;
	selp.u64 	%rd22297, 1, 0, %p3358;
	add.s64 	%rd22298, %rd22187, %rd22297;
	// begin inline asm
	mul.hi.u64 %rd22193, %rd30175, %rd22198;
	// end inline asm
	// begin inline asm
	mul.lo.u64 %rd22196, %rd30175, %rd22198;
	// end inline asm
	add.s64 	%rd22299, %rd22196, %rd22298;
	add.s64 	%rd29935, %rd22299, %rd22290;
	setp.lt.u64 	%p3359, %rd29935, %rd22299;
	selp.u64 	%rd22300, 1, 0, %p3359;
	add.s64 	%rd22301, %rd22193, %rd22300;
	// begin inline asm
	mul.hi.u64 %rd22199, %rd30175, %rd22204;
	// end inline asm
	// begin inline asm
	mul.lo.u64 %rd22202, %rd30175, %rd22204;
	// end inline asm
	add.s64 	%rd22302, %rd22202, %rd22301;
	add.s64 	%rd29936, %rd22302, %rd22292;
	setp.lt.u64 	%p3360, %rd29936, %rd22302;
	selp.u64 	%rd22303, 1, 0, %p3360;
	add.s64 	%rd29937, %rd22199, %rd22303;
	mul.lo.s64 	%rd22227, %rd2568, %rd22112;
	// begin inline asm
	mul.hi.u64 %rd22205, %rd22227, %rd2569;
	// end inline asm
	// begin inline asm
	mul.lo.u64 %rd22208, %rd22227, %rd2569;
	// end inline asm
	not.b64 	%rd22304, %rd22112;
	setp.gt.u64 	%p3361, %rd22208, %rd22304;
	selp.u64 	%rd22305, 1, 0, %p3361;
	add.s64 	%rd22306, %rd22205, %rd22305;
	// begin inline asm
	mul.hi.u64 %rd22211, %rd22227, %rd2570;
	// end inline asm
	// begin inline asm
	mul.lo.u64 %rd22214, %rd22227, %rd2570;
	// end inline asm
	add.s64 	%rd22307, %rd22214, %rd22306;
	add.s64 	%rd2688, %rd22307, %rd22263;
	setp.lt.u64 	%p3362, %rd2688, %rd22307;
	selp.u64 	%rd22308, 1, 0, %p3362;
	add.s64 	%rd22309, %rd22211, %rd22308;
	// begin inline asm
	mul.hi.u64 %rd22217, %rd22227, %rd2571;
	// end inline asm
	// begin inline asm
	mul.lo.u64 %rd22220, %rd22227, %rd2571;
	// end inline asm
	add.s64 	%rd22310, %rd22220, %rd22309;
	add.s64 	%rd2689, %rd22310, %rd22278;
	setp.lt.u64 	%p3363, %rd2689, %rd22310;
	selp.u64 	%rd22311, 1, 0, %p3363;
	add.s64 	%rd22312, %rd22217, %rd22311;
	// begin inline asm
	mul.hi.u64 %rd22223, %rd22227, %rd2572;
	// end inline asm
	// begin inline asm
	mul.lo.u64 %rd22226, %rd22227, %rd2572;
	// end inline asm
	add.s64 	%rd22313, %rd22226, %rd22312;
	add.s64 	%rd2690, %rd22313, %rd22293;
	setp.lt.u64 	%p3364, %rd2690, %rd22313;
	selp.u64 	%rd22314, 1, 0, %p3364;
	add.s64 	%rd2691, %rd22223, %rd22314;
	setp.eq.s64 	%p3365, %rd2691, 0;
	@%p3365 bra 	$L__BB3_587;
	add.s64 	%rd2692, %rd29934, %rd2691;
	setp.ge.u64 	%p3366, %rd2692, %rd29934;
	mov.u64 	%rd29934, %rd2692;
	@%p3366 bra 	$L__BB3_587;
	add.s64 	%rd29935, %rd29935, 1;
	setp.ne.s64 	%p3367, %rd29935, 0;
	mov.u64 	%rd29934, %rd2692;
	@%p3367 bra 	$L__BB3_587;
	add.s64 	%rd29936, %rd29936, 1;
	setp.eq.s64 	%p3368, %rd29936, 0;
	selp.u64 	%rd22316, 1, 0, %p3368;
	add.s64 	%rd29937, %rd29937, %rd22316;
	mov.b64 	%rd29935, 0;
	mov.u64 	%rd29934, %rd2692;
$L__BB3_587:
	mul.lo.s64 	%rd22339, %rd2568, %rd2688;
	// begin inline asm
	mul.hi.u64 %rd22317, %rd22339, %rd2569;
	// end inline asm
	// begin inline asm
	mul.lo.u64 %rd22320, %rd22339, %rd2569;
	// end inline asm
	not.b64 	%rd22341, %rd2688;
	setp.gt.u64 	%p3369, %rd22320, %rd22341;
	selp.u64 	%rd22342, 1, 0, %p3369;
	add.s64 	%rd22343, %rd22317, %rd22342;
	// begin inline asm
	mul.hi.u64 %rd22323, %rd22339, %rd2570;
	// end inline asm
	// begin inline asm
	mul.lo.u64 %rd22326, %rd22339, %rd2570;
	// end inline asm
	add.s64 	%rd22344, %rd22326, %rd22343;
	add.s64 	%rd2700, %rd22344, %rd2689;
	setp.lt.u64 	%p3370, %rd2700, %rd22344;
	selp.u64 	%rd22345, 1, 0, %p3370;
	add.s64 	%rd22346, %rd22323, %rd22345;
	// begin inline asm
	mul.hi.u64 %rd22329, %rd22339, %rd2571;
	// end inline asm
	// begin inline asm
	mul.lo.u64 %rd22332, %rd22339, %rd2571;
	// end inline asm
	add.s64 	%rd22347, %rd22332, %rd22346;
	add.s64 	%rd2701, %rd22347, %rd2690;
	setp.lt.u64 	%p3371, %rd2701, %rd22347;
	selp.u64 	%rd22348, 1, 0, %p3371;
	add.s64 	%rd22349, %rd22329, %rd22348;
	// begin inline asm
	mul.hi.u64 %rd22335, %rd22339, %rd2572;
	// end inline asm
	// begin inline asm
	mul.lo.u64 %rd22338, %rd22339, %rd2572;
	// end inline asm
	add.s64 	%rd22350, %rd22338, %rd22349;
	add.s64 	%rd2702, %rd22350, %rd29934;
	setp.lt.u64 	%p3372, %rd2702, %rd22350;
	selp.u64 	%rd22351, 1, 0, %p3372;
	add.s64 	%rd2703, %rd22335, %rd22351;
	setp.eq.s64 	%p3373, %rd2703, 0;
	@%p3373 bra 	$L__BB3_590;
	add.s64 	%rd2704, %rd29935, %rd2703;
	setp.ge.u64 	%p3374, %rd2704, %rd29935;
	mov.u64 	%rd29935, %rd2704;
	@%p3374 bra 	$L__BB3_590;
	add.s64 	%rd29936, %rd29936, 1;
	setp.eq.s64 	%p3375, %rd29936, 0;
	selp.u64 	%rd22352, 1, 0, %p3375;
	add.s64 	%rd29937, %rd29937, %rd22352;
$L__BB3_590:
	mul.lo.s64 	%rd22375, %rd2568, %rd2700;
	// begin inline asm
	mul.hi.u64 %rd22353, %rd22375, %rd2569;
	// end inline asm
	// begin inline asm
	mul.lo.u64 %rd22356, %rd22375, %rd2569;
	// end inline asm
	not.b64 	%rd22377, %rd2700;
	setp.gt.u64 	%p3376, %rd22356, %rd22377;
	selp.u64 	%rd22378, 1, 0, %p3376;
	add.s64 	%rd22379, %rd22353, %rd22378;
	// begin inline asm
	mul.hi.u64 %rd22359, %rd22375, %rd2570;
	// end inline asm
	// begin inline asm
	mul.lo.u64 %rd22362, %rd22375, %rd2570;
	// end inline asm
	add.s64 	%rd22380, %rd22362, %rd22379;
	add.s64 	%rd2710, %rd22380, %rd2701;
	setp.lt.u64 	%p3377, %rd2710, %rd22380;
	selp.u64 	%rd22381, 1, 0, %p3377;
	add.s64 	%rd22382, %rd22359, %rd22381;
	// begin inline asm
	mul.hi.u64 %rd22365, %rd22375, %rd2571;
	// end inline asm
	// begin inline asm
	mul.lo.u64 %rd22368, %rd22375, %rd2571;
	// end inline asm
	add.s64 	%rd22383, %rd22368, %rd22382;
	add.s64 	%rd2711, %rd22383, %rd2702;
	setp.lt.u64 	%p3378, %rd2711, %rd22383;
	selp.u64 	%rd22384, 1, 0, %p3378;
	add.s64 	%rd22385, %rd22365, %rd22384;
	// begin inline asm
	mul.hi.u64 %rd22371, %rd22375, %rd2572;
	// end inline asm
	// begin inline asm
	mul.lo.u64 %rd22374, %rd22375, %rd2572;
	// end inline asm
	add.s64 	%rd22386, %rd22374, %rd22385;
	add.s64 	%rd2712, %rd22386, %rd29935;
	setp.lt.u64 	%p3379, %rd2712, %rd22386;
	selp.u64 	%rd22387, 1, 0, %p3379;
	add.s64 	%rd2713, %rd22371, %rd22387;
	setp.eq.s64 	%p3380, %rd2713, 0;
	@%p3380 bra 	$L__BB3_592;
	add.s64 	%rd2714, %rd29936, %rd2713;
	setp.lt.u64 	%p3381, %rd2714, %rd29936;
	selp.u64 	%rd22388, 1, 0, %p3381;
	add.s64 	%rd29937, %rd29937, %rd22388;
	mov.u64 	%rd29936, %rd2714;
$L__BB3_592:
	mul.lo.s64 	%rd22411, %rd2568, %rd2710;
	// begin inline asm
	mul.hi.u64 %rd22389, %rd22411, %rd2569;
	// end inline asm
	// begin inline asm
	mul.lo.u64 %rd22392, %rd22411, %rd2569;
	// end inline asm
	not.b64 	%rd22533, %rd2710;
	setp.gt.u64 	%p3382, %rd22392, %rd22533;
	selp.u64 	%rd22534, 1, 0, %p3382;
	add.s64 	%rd22535, %rd22389, %rd22534;
	// begin inline asm
	mul.hi.u64 %rd22395, %rd22411, %rd2570;
	// end inline asm
	// begin inline asm
	mul.lo.u64 %rd22398, %rd22411, %rd2570;
	// end inline asm
	add.s64 	%rd22536, %rd22398, %rd22535;
	add.s64 	%rd22537, %rd22536, %rd2711;
	setp.lt.u64 	%p3383, %rd22537, %rd22536;
	selp.u64 	%rd22538, 1, 0, %p3383;
	add.s64 	%rd22539, %rd22395, %rd22538;
	// begin inline asm
	mul.hi.u64 %rd22401, %rd22411, %rd2571;
	// end inline asm
	// begin inline asm
	mul.lo.u64 %rd22404, %rd22411, %rd2571;
	// end inline asm
	add.s64 	%rd22540, %rd22404, %rd22539;
	add.s64 	%rd22541, %rd22540, %rd2712;
	setp.lt.u64 	%p3384, %rd22541, %rd22540;
	selp.u64 	%rd22542, 1, 0, %p3384;
	add.s64 	%rd22543, %rd22401, %rd22542;
	// begin inline asm
	mul.hi.u64 %rd22407, %rd22411, %rd2572;
	// end inline asm
	// begin inline asm
	mul.lo.u64 %rd22410, %rd22411, %rd2572;
	// end inline asm
	add.s64 	%rd22544, %rd22410, %rd22543;
	add.s64 	%rd22545, %rd22544, %rd29936;
	setp.lt.u64 	%p3385, %rd22545, %rd22544;
	selp.u64 	%rd22546, 1, 0, %p3385;
	add.s64 	%rd22547, %rd22407, %rd22546;
	add.s64 	%rd22548, %rd29937, %rd22547;
	setp.lt.u64 	%p3386, %rd22537, %rd2569;
	selp.u64 	%rd22549, 1, 0, %p3386;
	selp.s64 	%rd22550, -1, 0, %p3386;
	add.s64 	%rd22551, %rd22541, %rd22550;
	setp.lt.u64 	%p3387, %rd22541, %rd22549;
	selp.u64 	%rd22552, 1, 0, %p3387;
	sub.s64 	%rd22553, %rd22551, %rd2570;
	setp.lt.u64 	%p3388, %rd22551, %rd2570;
	selp.u64 	%rd22554, 1, 0, %p3388;
	add.s64 	%rd22555, %rd22554, %rd22552;
	sub.s64 	%rd22556, %rd22545, %rd22555;
	setp.lt.u64 	%p3389, %rd22545, %rd22555;
	selp.u64 	%rd22557, 1, 0, %p3389;
	sub.s64 	%rd22558, %rd22556, %rd2571;
	setp.lt.u64 	%p3390, %rd22556, %rd2571;
	selp.u64 	%rd22559, 1, 0, %p3390;
	add.s64 	%rd22560, %rd22559, %rd22557;
	sub.s64 	%rd22561, %rd22548, %rd22560;
	setp.ge.u64 	%p3391, %rd22548, %rd22560;
	sub.s64 	%rd22562, %rd22561, %rd2572;
	setp.ge.u64 	%p3392, %rd22561, %rd2572;
	and.pred  	%p3393, %p3391, %p3392;
	selp.b64 	%rd2718, %rd22562, %rd22548, %p3393;
	selp.b64 	%rd2719, %rd22558, %rd22545, %p3393;
	selp.b64 	%rd2720, %rd22553, %rd22541, %p3393;
	selp.b64 	%rd22563, %rd2569, 0, %p3393;
	sub.s64 	%rd2721, %rd22537, %rd22563;
	ld.shared.u64 	%rd22414, [%r15];
	// begin inline asm
	mul.hi.u64 %rd22413, %rd22414, %rd2638;
	// end inline asm
	// begin inline asm
	mul.lo.u64 %rd22416, %rd22414, %rd2638;
	// end inline asm
	// begin inline asm
	mul.hi.u64 %rd22419, %rd22414, %rd2637;
	// end inline asm
	// begin inline asm
	mul.lo.u64 %rd22422, %rd22414, %rd2637;
	// end inline asm
	add.s64 	%rd22564, %rd22422, %rd22413;
	// begin inline asm
	mul.hi.u64 %rd22425, %rd22414, %rd2636;
	// end inline asm
	// begin inline asm
	mul.lo.u64 %rd22428, %rd22414, %rd2636;
	// end inline asm
	add.s64 	%rd22565, %rd22428, %rd22419;
	// begin inline asm
	mul.hi.u64 %rd22431, %rd22414, %rd2635;
	// end inline asm
	// begin inline asm
	mul.lo.u64 %rd22434, %rd22414, %rd2635;
	// end inline asm
	add.s64 	%rd22566, %rd22434, %rd22425;
	ld.shared.u64 	%rd22438, [%r15+8];
	// begin inline asm
	mul.hi.u64 %rd22437, %rd22438, %rd2638;
	// end inline asm
	// begin inline asm
	mul.lo.u64 %rd22440, %rd22438, %rd2638;
	// end inline asm
	add.s64 	%rd22567, %rd22440, %rd22564;
	setp.lt.u64 	%p3394, %rd22567, %rd22440;
	selp.u64 	%rd22568, 1, 0, %p3394;
	add.s64 	%rd22569, %rd22437, %rd22568;
	// begin inline asm
	mul.hi.u64 %rd22443, %rd22438, %rd2637;
	// end inline asm
	// begin inline asm
	mul.lo.u64 %rd22446, %rd22438, %rd2637;
	// end inline asm
	add.s64 	%rd22570, %rd22446, %rd22569;
	add.s64 	%rd22571, %rd22570, %rd22565;
	setp.lt.u64 	%p3395, %rd22571, %rd22570;
	selp.u64 	%rd22572, 1, 0, %p3395;
	add.s64 	%rd22573, %rd22443, %rd22572;
	// begin inline asm
	mul.hi.u64 %rd22449, %rd22438, %rd2636;
	// end inline asm
	// begin inline asm
	mul.lo.u64 %rd22452, %rd22438, %rd2636;
	// end inline asm
	add.s64 	%rd22574, %rd22452, %rd22573;
	add.s64 	%rd22575, %rd22574, %rd22566;
	setp.lt.u64 	%p3396, %rd22575, %rd22574;
	selp.u64 	%rd22576, 1, 0, %p3396;
	add.s64 	%rd22577, %rd22449, %rd22576;
	// begin inline asm
	mul.hi.u64 %rd22455, %rd22438, %rd2635;
	// end inline asm
	// begin inline asm
	mul.lo.u64 %rd22458, %rd22438, %rd2635;
	// end inline asm
	add.s64 	%rd22578, %rd22458, %rd22577;
	add.s64 	%rd22579, %rd22578, %rd22431;
	setp.lt.u64 	%p3397, %rd22579, %rd22578;
	selp.u64 	%rd22580, 1, 0, %p3397;
	add.s64 	%rd22581, %rd22455, %rd22580;
	ld.shared.u64 	%rd22462, [%r15+16];
	// begin inline asm
	mul.hi.u64 %rd22461, %rd22462, %rd2638;
	// end inline asm
	// begin inline asm
	mul.lo.u64 %rd22464, %rd22462, %rd2638;
	// end inline asm
	add.s64 	%rd22582, %rd22464, %rd22571;
	setp.lt.u64 	%p3398, %rd22582, %rd22464;
	selp.u64 	%rd22583, 1, 0, %p3398;
	add.s64 	%rd22584, %rd22461, %rd22583;
	// begin inline asm
	mul.hi.u64 %rd22467, %rd22462, %rd2637;
	// end inline asm
	// begin inline asm
	mul.lo.u64 %rd22470, %rd22462, %rd2637;
	// end inline asm
	add.s64 	%rd22585, %rd22470, %rd22584;
	add.s64 	%rd22586, %rd22585, %rd22575;
	setp.lt.u64 	%p3399, %rd22586, %rd22585;
	selp.u64 	%rd22587, 1, 0, %p3399;
	add.s64 	%rd22588, %rd22467, %rd22587;
	// begin inline asm
	mul.hi.u64 %rd22473, %rd22462, %rd2636;
	// end inline asm
	// begin inline asm
	mul.lo.u64 %rd22476, %rd22462, %rd2636;
	// end inline asm
	add.s64 	%rd22589, %rd22476, %rd22588;
	add.s64 	%rd22590, %rd22589, %rd22579;
	setp.lt.u64 	%p3400, %rd22590, %rd22589;
	selp.u64 	%rd22591, 1, 0, %p3400;
	add.s64 	%rd22592, %rd22473, %rd22591;
	// begin inline asm
	mul.hi.u64 %rd22479, %rd22462, %rd2635;
	// end inline asm
	// begin inline asm
	mul.lo.u64 %rd22482, %rd22462, %rd2635;
	// end inline asm
	add.s64 	%rd22593, %rd22482, %rd22592;
	add.s64 	%rd22594, %rd22593, %rd22581;
	setp.lt.u64 	%p3401, %rd22594, %rd22593;
	selp.u64 	%rd22595, 1, 0, %p3401;
	add.s64 	%rd22596, %rd22479, %rd22595;
	ld.shared.u64 	%rd22486, [%r15+24];
	// begin inline asm
	mul.hi.u64 %rd22485, %rd22486, %rd2638;
	// end inline asm
	// begin inline asm
	mul.lo.u64 %rd22488, %rd22486, %rd2638;
	// end inline asm
	add.s64 	%rd22597, %rd22488, %rd22586;
	setp.lt.u64 	%p3402, %rd22597, %rd22488;
	selp.u64 	%rd22598, 1, 0, %p3402;
	add.s64 	%rd22599, %rd22485, %rd22598;
	// begin inline asm
	mul.hi.u64 %rd22491, %rd22486, %rd2637;
	// end inline asm
	// begin inline asm
	mul.lo.u64 %rd22494, %rd22486, %rd2637;
	// end inline asm
	add.s64 	%rd22600, %rd22494, %rd22599;
	add.s64 	%rd29943, %rd22600, %rd22590;
	setp.lt.u64 	%p3403, %rd29943, %rd22600;
	selp.u64 	%rd22601, 1, 0, %p3403;
	add.s64 	%rd22602, %rd22491, %rd22601;
	// begin inline asm
	mul.hi.u64 %rd22497, %rd22486, %rd2636;
	// end inline asm
	// begin inline asm
	mul.lo.u64 %rd22500, %rd22486, %rd2636;
	// end inline asm
	add.s64 	%rd22603, %rd22500, %rd22602;
	add.s64 	%rd29944, %rd22603, %rd22594;
	setp.lt.u64 	%p3404, %rd29944, %rd22603;
	selp.u64 	%rd22604, 1, 0, %p3404;
	add.s64 	%rd22605, %rd22497, %rd22604;
	// begin inline asm
	mul.hi.u64 %rd22503, %rd22486, %rd2635;
	// end inline asm
	// begin inline asm
	mul.lo.u64 %rd22506, %rd22486, %rd2635;
	// end inline asm
	add.s64 	%rd22606, %rd22506, %rd22605;
	add.s64 	%rd29945, %rd22606, %rd22596;
	setp.lt.u64 	%p3405, %rd29945, %rd22606;
	selp.u64 	%rd22607, 1, 0, %p3405;
	add.s64 	%rd29946, %rd22503, %rd22607;
	mul.lo.s64 	%rd22531, %rd2568, %rd22416;
	// begin inline asm
	mul.hi.u64 %rd22509, %rd22531, %rd2569;
	// end inline asm
	// begin inline asm
	mul.lo.u64 %rd22512, %rd22531, %rd2569;
	// end inline asm
	not.b64 	%rd22608, %rd22416;
	setp.gt.u64 	%p3406, %rd22512, %rd22608;
	selp.u64 	%rd22609, 1, 0, %p3406;
	add.s64 	%rd22610, %rd22509, %rd22609;
	// begin inline asm
	mul.hi.u64 %rd22515, %rd22531, %rd2570;
	// end inline asm
	// begin inline asm
	mul.lo.u64 %rd22518, %rd22531, %rd2570;
	// end inline asm
	add.s64 	%rd22611, %rd22518, %rd22610;
	add.s64 	%rd2726, %rd22611, %rd22567;
	setp.lt.u64 	%p3407, %rd2726, %rd22611;
	selp.u64 	%rd22612, 1, 0, %p3407;
	add.s64 	%rd22613, %rd22515, %rd22612;
	// begin inline asm
	mul.hi.u64 %rd22521, %rd22531, %rd2571;
	// end inline asm
	// begin inline asm
	mul.lo.u64 %rd22524, %rd22531, %rd2571;
	// end inline asm
	add.s64 	%rd22614, %rd22524, %rd22613;
	add.s64 	%rd2727, %rd22614, %rd22582;
	setp.lt.u64 	%p3408, %rd2727, %rd22614;
	selp.u64 	%rd22615, 1, 0, %p3408;
	add.s64 	%rd22616, %rd22521, %rd22615;
	// begin inline asm
	mul.hi.u64 %rd22527, %rd22531, %rd2572;
	// end inline asm
	// begin inline asm
	mul.lo.u64 %rd22530, %rd22531, %rd2572;
	// end inline asm
	add.s64 	%rd22617, %rd22530, %rd22616;
	add.s64 	%rd2728, %rd22617, %rd22597;
	setp.lt.u64 	%p3409, %rd2728, %rd22617;
	selp.u64 	%rd22618, 1, 0, %p3409;
	add.s64 	%rd2729, %rd22527, %rd22618;
	setp.eq.s64 	%p3410, %rd2729, 0;
	@%p3410 bra 	$L__BB3_596;
	add.s64 	%rd2730, %rd29943, %rd2729;
	setp.ge.u64 	%p3411, %rd2730, %rd29943;
	mov.u64 	%rd29943, %rd2730;
	@%p3411 bra 	$L__BB3_596;
	add.s64 	%rd29944, %rd29944, 1;
	setp.ne.s64 	%p3412, %rd29944, 0;
	mov.u64 	%rd29943, %rd2730;
	@%p3412 bra 	$L__BB3_596;
	add.s64 	%rd29945, %rd29945, 1;
	setp.eq.s64 	%p3413, %rd29945, 0;
	selp.u64 	%rd22620, 1, 0, %p3413;
	add.s64 	%rd29946, %rd29946, %rd22620;
	mov.b64 	%rd29944, 0;
	mov.u64 	%rd29943, %rd2730;
$L__BB3_596:
	mul.lo.s64 	%rd22643, %rd2568, %rd2726;
	// begin inline asm
	mul.hi.u64 %rd22621, %rd22643, %rd2569;
	// end inline asm
	// begin inline asm
	mul.lo.u64 %rd22624, %rd22643, %rd2569;
	// end inline asm
	not.b64 	%rd22645, %rd2726;
	setp.gt.u64 	%p3414, %rd22624, %rd22645;
	selp.u64 	%rd22646, 1, 0, %p3414;
	add.s64 	%rd22647, %rd22621, %rd22646;
	// begin inline asm
	mul.hi.u64 %rd22627, %rd22643, %rd2570;
	// end inline asm
	// begin inline asm
	mul.lo.u64 %rd22630, %rd22643, %rd2570;
	// end inline asm
	add.s64 	%rd22648, %rd22630, %rd22647;
	add.s64 	%rd2738, %rd22648, %rd2727;
	setp.lt.u64 	%p3415, %rd2738, %rd22648;
	selp.u64 	%rd22649, 1, 0, %p3415;
	add.s64 	%rd22650, %rd22627, %rd22649;
	// begin inline asm
	mul.hi.u64 %rd22633, %rd22643, %rd2571;
	// end inline asm
	// begin inline asm
	mul.lo.u64 %rd22636, %rd22643, %rd2571;
	// end inline asm
	add.s64 	%rd22651, %rd22636, %rd22650;
	add.s64 	%rd2739, %rd22651, %rd2728;
	setp.lt.u64 	%p3416, %rd2739, %rd22651;
	selp.u64 	%rd22652, 1, 0, %p3416;
	add.s64 	%rd22653, %rd22633, %rd22652;
	// begin inline asm
	mul.hi.u64 %rd22639, %rd22643, %rd2572;
	// end inline asm
	// begin inline asm
	mul.lo.u64 %rd22642, %rd22643, %rd2572;
	// end inline asm
	add.s64 	%rd22654, %rd22642, %rd22653;
	add.s64 	%rd2740, %rd22654, %rd29943;
	setp.lt.u64 	%p3417, %rd2740, %rd22654;
	selp.u64 	%rd22655, 1, 0, %p3417;
	add.s64 	%rd2741, %rd22639, %rd22655;
	setp.eq.s64 	%p3418, %rd2741, 0;
	@%p3418 bra 	$L__BB3_599;
	add.s64 	%rd2742, %rd29944, %rd2741;
	setp.ge.u64 	%p3419, %rd2742, %rd29944;
	mov.u64 	%rd29944, %rd2742;
	@%p3419 bra 	$L__BB3_599;
	add.s64 	%rd29945, %rd29945, 1;
	setp.eq.s64 	%p3420, %rd29945, 0;
	selp.u64 	%rd22656, 1, 0, %p3420;
	add.s64 	%rd29946, %rd29946, %rd22656;
$L__BB3_599:
	mul.lo.s64 	%rd22679, %rd2568, %rd2738;
	// begin inline asm
	mul.hi.u64 %rd22657, %rd22679, %rd2569;
	// end inline asm
	// begin inline asm
	mul.lo.u64 %rd22660, %rd22679, %rd2569;
	// end inline asm
	not.b64 	%rd22681, %rd2738;
	setp.gt.u64 	%p3421, %rd22660, %rd22681;
	selp.u64 	%rd22682, 1, 0, %p3421;
	add.s64 	%rd22683, %rd22657, %rd22682;
	// begin inline asm
	mul.hi.u64 %rd22663, %rd22679, %rd2570;
	// end inline asm
	// begin inline asm
	mul.lo.u64 %rd22666, %rd22679, %rd2570;
	// end inline asm
	add.s64 	%rd22684, %rd22666, %rd22683;
	add.s64 	%rd2748, %rd22684, %rd2739;
	setp.lt.u64 	%p3422, %rd2748, %rd22684;
	selp.u64 	%rd22685, 1, 0, %p3422;
	add.s64 	%rd22686, %rd22663, %rd22685;
	// begin inline asm
	mul.hi.u64 %rd22669, %rd22679, %rd2571;
	// end inline asm
	// begin inline asm
	mul.lo.u64 %rd22672, %rd22679, %rd2571;
	// end inline asm
	add.s64 	%rd22687, %rd22672, %rd22686;
	add.s64 	%rd2749, %rd22687, %rd2740;
	setp.lt.u64 	%p3423, %rd2749, %rd22687;
	selp.u64 	%rd22688, 1, 0, %p3423;
	add.s64 	%rd22689, %rd22669, %rd22688;
	// begin inline asm
	mul.hi.u64 %rd22675, %rd22679, %rd2572;
	// end inline asm
	// begin inline asm
	mul.lo.u64 %rd22678, %rd22679, %rd2572;
	// end inline asm
	add.s64 	%rd22690, %rd22678, %rd22689;
	add.s64 	%rd2750, %rd22690, %rd29944;
	setp.lt.u64 	%p3424, %rd2750, %rd22690;
	selp.u64 	%rd22691, 1, 0, %p3424;
	add.s64 	%rd2751, %rd22675, %rd22691;
	setp.eq.s64 	%p3425, %rd2751, 0;
	@%p3425 bra 	$L__BB3_601;
	add.s64 	%rd2752, %rd29945, %rd2751;
	setp.lt.u64 	%p3426, %rd2752, %rd29945;
	selp.u64 	%rd22692, 1, 0, %p3426;
	add.s64 	%rd29946, %rd29946, %rd22692;
	mov.u64 	%rd29945, %rd2752;
$L__BB3_601:
	mul.lo.s64 	%rd22715, %rd2568, %rd2748;
	// begin inline asm
	mul.hi.u64 %rd22693, %rd22715, %rd2569;
	// end inline asm
	// begin inline asm
	mul.lo.u64 %rd22696, %rd22715, %rd2569;
	// end inline asm
	not.b64 	%rd22837, %rd2748;
	setp.gt.u64 	%p3427, %rd22696, %rd22837;
	selp.u64 	%rd22838, 1, 0, %p3427;
	add.s64 	%rd22839, %rd22693, %rd22838;
	// begin inline asm
	mul.hi.u64 %rd22699, %rd22715, %rd2570;
	// end inline asm
	// begin inline asm
	mul.lo.u64 %rd22702, %rd22715, %rd2570;
	// end inline asm
	add.s64 	%rd22840, %rd22702, %rd22839;
	add.s64 	%rd2756, %rd22840, %rd2749;
	setp.lt.u64 	%p3428, %rd2756, %rd22840;
	selp.u64 	%rd22841, 1, 0, %p3428;
	add.s64 	%rd22842, %rd22699, %rd22841;
	// begin inline asm
	mul.hi.u64 %rd22705, %rd22715, %rd2571;
	// end inline asm
	// begin inline asm
	mul.lo.u64 %rd22708, %rd22715, %rd2571;
	// end inline asm
	add.s64 	%rd22843, %rd22708, %rd22842;
	add.s64 	%rd2757, %rd22843, %rd2750;
	setp.lt.u64 	%p3429, %rd2757, %rd22843;
	selp.u64 	%rd22844, 1, 0, %p3429;
	add.s64 	%rd22845, %rd22705, %rd22844;
	// begin inline asm
	mul.hi.u64 %rd22711, %rd22715, %rd2572;
	// end inline asm
	// begin inline asm
	mul.lo.u64 %rd22714, %rd22715, %rd2572;
	// end inline asm
	add.s64 	%rd22846, %rd22714, %rd22845;
	add.s64 	%rd2758, %rd22846, %rd29945;
	setp.lt.u64 	%p3430, %rd2758, %rd22846;
	selp.u64 	%rd22847, 1, 0, %p3430;
	add.s64 	%rd22848, %rd22711, %rd22847;
	add.s64 	%rd2759, %rd29946, %rd22848;
	ld.shared.u64 	%rd30174, [%r14+32];
	// begin inline asm
	mul.hi.u64 %rd22717, %rd30174, %rd2586;
	// end inline asm
	// begin inline asm
	mul.lo.u64 %rd22720, %rd30174, %rd2586;
	// end inline asm
	// begin inline asm
	mul.hi.u64 %rd22723, %rd30174, %rd2639;
	// end inline asm
	// begin inline asm
	mul.lo.u64 %rd22726, %rd30174, %rd2639;
	// end inline asm
	add.s64 	%rd22849, %rd22726, %rd22717;
	// begin inline asm
	mul.hi.u64 %rd22729, %rd30174, %rd2640;
	// end inline asm
	// begin inline asm
	mul.lo.u64 %rd22732, %rd30174, %rd2640;
	// end inline asm
	add.s64 	%rd22850, %rd22732, %rd22723;
	// begin inline asm
	mul.hi.u64 %rd22735, %rd30174, %rd2641;
	// end inline asm
	// begin inline asm
	mul.lo.u64 %rd22738, %rd30174, %rd2641;
	// end inline asm
	add.s64 	%rd22851, %rd22738, %rd22729;
	ld.shared.u64 	%rd30173, [%r14+40];
	// begin inline asm
	mul.hi.u64 %rd22741, %rd30173, %rd2586;
	// end inline asm
	// begin inline asm
	mul.lo.u64 %rd22744, %rd30173, %rd2586;
	// end inline asm
	add.s64 	%rd22852, %rd22744, %rd22849;
	setp.lt.u64 	%p3431, %rd22852, %rd22744;
	selp.u64 	%rd22853, 1, 0, %p3431;
	add.s64 	%rd22854, %rd22741, %rd22853;
	// begin inline asm
	mul.hi.u64 %rd22747, %rd30173, %rd2639;
	// end inline asm
	// begin inline asm
	mul.lo.u64 %rd22750, %rd30173, %rd2639;
	// end inline asm
	add.s64 	%rd22855, %rd22750, %rd22854;
	add.s64 	%rd22856, %rd22855, %rd22850;
	setp.lt.u64 	%p3432, %rd22856, %rd22855;
	selp.u64 	%rd22857, 1, 0, %p3432;
	add.s64 	%rd22858, %rd22747, %rd22857;
	// begin inline asm
	mul.hi.u64 %rd22753, %rd30173, %rd2640;
	// end inline asm
	// begin inline asm
	mul.lo.u64 %rd22756, %rd30173, %rd2640;
	// end inline asm
	add.s64 	%rd22859, %rd22756, %rd22858;
	add.s64 	%rd22860, %rd22859, %rd22851;
	setp.lt.u64 	%p3433, %rd22860, %rd22859;
	selp.u64 	%rd22861, 1, 0, %p3433;
	add.s64 	%rd22862, %rd22753, %rd22861;
	// begin inline asm
	mul.hi.u64 %rd22759, %rd30173, %rd2641;
	// end inline asm
	// begin inline asm
	mul.lo.u64 %rd22762, %rd30173, %rd2641;
	// end inline asm
	add.s64 	%rd22863, %rd22762, %rd22862;
	add.s64 	%rd22864, %rd22863, %rd22735;
	setp.lt.u64 	%p3434, %rd22864, %rd22863;
	selp.u64 	%rd22865, 1, 0, %p3434;
	add.s64 	%rd22866, %rd22759, %rd22865;
	ld.shared.u64 	%rd30172, [%r14+48];
	// begin inline asm
	mul.hi.u64 %rd22765, %rd30172, %rd2586;
	// end inline asm
	// begin inline asm
	mul.lo.u64 %rd22768, %rd30172, %rd2586;
	// end inline asm
	add.s64 	%rd22867, %rd22768, %rd22856;
	setp.lt.u64 	%p3435, %rd22867, %rd22768;
	selp.u64 	%rd22868, 1, 0, %p3435;
	add.s64 	%rd22869, %rd22765, %rd22868;
	// begin inline asm
	mul.hi.u64 %rd22771, %rd30172, %rd2639;
	// end inline asm
	// begin inline asm
	mul.lo.u64 %rd22774, %rd30172, %rd2639;
	// end inline asm
	add.s64 	%rd22870, %rd22774, %rd22869;
	add.s64 	%rd22871, %rd22870, %rd22860;
	setp.lt.u64 	%p3436, %rd22871, %rd22870;
	selp.u64 	%rd22872, 1, 0, %p3436;
	add.s64 	%rd22873, %rd22771, %rd22872;
	// begin inline asm
	mul.hi.u64 %rd22777, %rd30172, %rd2640;
	// end inline asm
	// begin inline asm
	mul.lo.u64 %rd22780, %rd30172, %rd2640;
	// end inline asm
	add.s64 	%rd22874, %rd22780, %rd22873;
	add.s64 	%rd22875, %rd22874, %rd22864;
	setp.lt.u64 	%p3437, %rd22875, %rd22874;
	selp.u64 	%rd22876, 1, 0, %p3437;
	add.s64 	%rd22877, %rd22777, %rd22876;
	// begin inline asm
	mul.hi.u64 %rd22783, %rd30172, %rd2641;
	// end inline asm
	// begin inline asm
	mul.lo.u64 %rd22786, %rd30172, %rd2641;
	// end inline asm
	add.s64 	%rd22878, %rd22786, %rd22877;
	add.s64 	%rd22879, %rd22878, %rd22866;
	setp.lt.u64 	%p3438, %rd22879, %rd22878;
	selp.u64 	%rd22880, 1, 0, %p3438;
	add.s64 	%rd22881, %rd22783, %rd22880;
	ld.shared.u64 	%rd30171, [%r14+56];
	// begin inline asm
	mul.hi.u64 %rd22789, %rd30171, %rd2586;
	// end inline asm
	// begin inline asm
	mul.lo.u64 %rd22792, %rd30171, %rd2586;
	// end inline asm
	add.s64 	%rd22882, %rd22792, %rd22871;
	setp.lt.u64 	%p3439, %rd22882, %rd22792;
	selp.u64 	%rd22883, 1, 0, %p3439;
	add.s64 	%rd22884, %rd22789, %rd22883;
	// begin inline asm
	mul.hi.u64 %rd22795, %rd30171, %rd2639;
	// end inline asm
	// begin inline asm
	mul.lo.u64 %rd22798, %rd30171, %rd2639;
	// end inline asm
	add.s64 	%rd22885, %rd22798, %rd22884;
	add.s64 	%rd29952, %rd22885, %rd22875;
	setp.lt.u64 	%p3440, %rd29952, %rd22885;
	selp.u64 	%rd22886, 1, 0, %p3440;
	add.s64 	%rd22887, %rd22795, %rd22886;
	// begin inline asm
	mul.hi.u64 %rd22801, %rd30171, %rd2640;
	// end inline asm
	// begin inline asm
	mul.lo.u64 %rd22804, %rd30171, %rd2640;
	// end inline asm
	add.s64 	%rd22888, %rd22804, %rd22887;
	add.s64 	%rd29953, %rd22888, %rd22879;
	setp.lt.u64 	%p3441, %rd29953, %rd22888;
	selp.u64 	%rd22889, 1, 0, %p3441;
	add.s64 	%rd22890, %rd22801, %rd22889;
	// begin inline asm
	mul.hi.u64 %rd22807, %rd30171, %rd2641;
	// end inline asm
	// begin inline asm
	mul.lo.u64 %rd22810, %rd30171, %rd2641;
	// end inline asm
	add.s64 	%rd22891, %rd22810, %rd22890;
	add.s64 	%rd29954, %rd22891, %rd22881;
	setp.lt.u64 	%p3442, %rd29954, %rd22891;
	selp.u64 	%rd22892, 1, 0, %p3442;
	add.s64 	%rd29955, %rd22807, %rd22892;
	mul.lo.s64 	%rd22835, %rd2568, %rd22720;
	// begin inline asm
	mul.hi.u64 %rd22813, %rd22835, %rd2569;
	// end inline asm
	// begin inline asm
	mul.lo.u64 %rd22816, %rd22835, %rd2569;
	// end inline asm
	not.b64 	%rd22893, %rd22720;
	setp.gt.u64 	%p3443, %rd22816, %rd22893;
	selp.u64 	%rd22894, 1, 0, %p3443;
	add.s64 	%rd22895, %rd22813, %rd22894;
	// begin inline asm
	mul.hi.u64 %rd22819, %rd22835, %rd2570;
	// end inline asm
	// begin inline asm
	mul.lo.u64 %rd22822, %rd22835, %rd2570;
	// end inline asm
	add.s64 	%rd22896, %rd22822, %rd22895;
	add.s64 	%rd2768, %rd22896, %rd22852;
	setp.lt.u64 	%p3444, %rd2768, %rd22896;
	selp.u64 	%rd22897, 1, 0, %p3444;
	add.s64 	%rd22898, %rd22819, %rd22897;
	// begin inline asm
	mul.hi.u64 %rd22825, %rd22835, %rd2571;
	// end inline asm
	// begin inline asm
	mul.lo.u64 %rd22828, %rd22835, %rd2571;
	// end inline asm
	add.s64 	%rd22899, %rd22828, %rd22898;
	add.s64 	%rd2769, %rd22899, %rd22867;
	setp.lt.u64 	%p3445, %rd2769, %rd22899;
	selp.u64 	%rd22900, 1, 0, %p3445;
	add.s64 	%rd22901, %rd22825, %rd22900;
	// begin inline asm
	mul.hi.u64 %rd22831, %rd22835, %rd2572;
	// end inline asm
	// begin inline asm
	mul.lo.u64 %rd22834, %rd22835, %rd2572;
	// end inline asm
	add.s64 	%rd22902, %rd22834, %rd22901;
	add.s64 	%rd2770, %rd22902, %rd22882;
	setp.lt.u64 	%p3446, %rd2770, %rd22902;
	selp.u64 	%rd22903, 1, 0, %p3446;
	add.s64 	%rd2771, %rd22831, %rd22903;
	setp.eq.s64 	%p3447, %rd2771, 0;
	@%p3447 bra 	$L__BB3_605;
	add.s64 	%rd2772, %rd29952, %rd2771;
	setp.ge.u64 	%p3448, %rd2772, %rd29952;
	mov.u64 	%rd29952, %rd2772;
	@%p3448 bra 	$L__BB3_605;
	add.s64 	%rd29953, %rd29953, 1;
	setp.ne.s64 	%p3449, %rd29953, 0;
	mov.u64 	%rd29952, %rd2772;
	@%p3449 bra 	$L__BB3_605;
	add.s64 	%rd29954, %rd29954, 1;
	setp.eq.s64 	%p3450, %rd29954, 0;
	selp.u64 	%rd22905, 1, 0, %p3450;
	add.s64 	%rd29955, %rd29955, %rd22905;
	mov.b64 	%rd29953, 0;
	mov.u64 	%rd29952, %rd2772;
$L__BB3_605:
	mul.lo.s64 	%rd22928, %rd2568, %rd2768;
	// begin inline asm
	mul.hi.u64 %rd22906, %rd22928, %rd2569;
	// end inline asm
	// begin inline asm
	mul.lo.u64 %rd22909, %rd22928, %rd2569;
	// end inline asm
	not.b64 	%rd22930, %rd2768;
	setp.gt.u64 	%p3451, %rd22909, %rd22930;
	selp.u64 	%rd22931, 1, 0, %p3451;
	add.s64 	%rd22932, %rd22906, %rd22931;
	// begin inline asm
	mul.hi.u64 %rd22912, %rd22928, %rd2570;
	// end inline asm
	// begin inline asm
	mul.lo.u64 %rd22915, %rd22928, %rd2570;
	// end inline asm
	add.s64 	%rd22933, %rd22915, %rd22932;
	add.s64 	%rd2780, %rd22933, %rd2769;
	setp.lt.u64 	%p3452, %rd2780, %rd22933;
	selp.u64 	%rd22934, 1, 0, %p3452;
	add.s64 	%rd22935, %rd22912, %rd22934;
	// begin inline asm
	mul.hi.u64 %rd22918, %rd22928, %rd2571;
	// end inline asm
	// begin inline asm
	mul.lo.u64 %rd22921, %rd22928, %rd2571;
	// end inline asm
	add.s64 	%rd22936, %rd22921, %rd22935;
	add.s64 	%rd2781, %rd22936, %rd2770;
	setp.lt.u64 	%p3453, %rd2781, %rd22936;
	selp.u64 	%rd22937, 1, 0, %p3453;
	add.s64 	%rd22938, %rd22918, %rd22937;
	// begin inline asm
	mul.hi.u64 %rd22924, %rd22928, %rd2572;
	// end inline asm
	// begin inline asm
	mul.lo.u64 %rd22927, %rd22928, %rd2572;
	// end inline asm
	add.s64 	%rd22939, %rd22927, %rd22938;
	add.s64 	%rd2782, %rd22939, %rd29952;
	setp.lt.u64 	%p3454, %rd2782, %rd22939;
	selp.u64 	%rd22940, 1, 0, %p3454;
	add.s64 	%rd2783, %rd22924, %rd22940;
	setp.eq.s64 	%p3455, %rd2783, 0;
	@%p3455 bra 	$L__BB3_608;
	add.s64 	%rd2784, %rd29953, %rd2783;
	setp.ge.u64 	%p3456, %rd2784, %rd29953;
	mov.u64 	%rd29953, %rd2784;
	@%p3456 bra 	$L__BB3_608;
	add.s64 	%rd29954, %rd29954, 1;
	setp.eq.s64 	%p3457, %rd29954, 0;
	selp.u64 	%rd22941, 1, 0, %p3457;
	add.s64 	%rd29955, %rd29955, %rd22941;
$L__BB3_608:
	mul.lo.s64 	%rd22964, %rd2568, %rd2780;
	// begin inline asm
	mul.hi.u64 %rd22942, %rd22964, %rd2569;
	// end inline asm
	// begin inline asm
	mul.lo.u64 %rd22945, %rd22964, %rd2569;
	// end inline asm
	not.b64 	%rd22966, %rd2780;
	setp.gt.u64 	%p3458, %rd22945, %rd22966;
	selp.u64 	%rd22967, 1, 0, %p3458;
	add.s64 	%rd22968, %rd22942, %rd22967;
	// begin inline asm
	mul.hi.u64 %rd22948, %rd22964, %rd2570;
	// end inline asm
	// begin inline asm
	mul.lo.u64 %rd22951, %rd22964, %rd2570;
	// end inline asm
	add.s64 	%rd22969, %rd22951, %rd22968;
	add.s64 	%rd2790, %rd22969, %rd2781;
	setp.lt.u64 	%p3459, %rd2790, %rd22969;
	selp.u64 	%rd22970, 1, 0, %p3459;
	add.s64 	%rd22971, %rd22948, %rd22970;
	// begin inline asm
	mul.hi.u64 %rd22954, %rd22964, %rd2571;
	// end inline asm
	// begin inline asm
	mul.lo.u64 %rd22957, %rd22964, %rd2571;
	// end inline asm
	add.s64 	%rd22972, %rd22957, %rd22971;
	add.s64 	%rd2791, %rd22972, %rd2782;
	setp.lt.u64 	%p3460, %rd2791, %rd22972;
	selp.u64 	%rd22973, 1, 0, %p3460;
	add.s64 	%rd22974, %rd22954, %rd22973;
	// begin inline asm
	mul.hi.u64 %rd22960, %rd22964, %rd2572;
	// end inline asm
	// begin inline asm
	mul.lo.u64 %rd22963, %rd22964, %rd2572;
	// end inline asm
	add.s64 	%rd22975, %rd22963, %rd22974;
	add.s64 	%rd2792, %rd22975, %rd29953;
	setp.lt.u64 	%p3461, %rd2792, %rd22975;
	selp.u64 	%rd22976, 1, 0, %p3461;
	add.s64 	%rd2793, %rd22960, %rd22976;
	setp.eq.s64 	%p3462, %rd2793, 0;
	@%p3462 bra 	$L__BB3_610;
	add.s64 	%rd2794, %rd29954, %rd2793;
	setp.lt.u64 	%p3463, %rd2794, %rd29954;
	selp.u64 	%rd22977, 1, 0, %p3463;
	add.s64 	%rd29955, %rd29955, %rd22977;
	mov.u64 	%rd29954, %rd2794;
$L__BB3_610:
	mul.lo.s64 	%rd23000, %rd2568, %rd2790;
	// begin inline asm
	mul.hi.u64 %rd22978, %rd23000, %rd2569;
	// end inline asm
	// begin inline asm
	mul.lo.u64 %rd22981, %rd23000, %rd2569;
	// end inline asm
	not.b64 	%rd23122, %rd2790;
	setp.gt.u64 	%p3464, %rd22981, %rd23122;
	selp.u64 	%rd23123, 1, 0, %p3464;
	add.s64 	%rd23124, %rd22978, %rd23123;
	// begin inline asm
	mul.hi.u64 %rd22984, %rd23000, %rd2570;
	// end inline asm
	// begin inline asm
	mul.lo.u64 %rd22987, %rd23000, %rd2570;
	// end inline asm
	add.s64 	%rd23125, %rd22987, %rd23124;
	add.s64 	%rd23126, %rd23125, %rd2791;
	setp.lt.u64 	%p3465, %rd23126, %rd23125;
	selp.u64 	%rd23127, 1, 0, %p3465;
	add.s64 	%rd23128, %rd22984, %rd23127;
	// begin inline asm
	mul.hi.u64 %rd22990, %rd23000, %rd2571;
	// end inline asm
	// begin inline asm
	mul.lo.u64 %rd22993, %rd23000, %rd2571;
	// end inline asm
	add.s64 	%rd23129, %rd22993, %rd23128;
	add.s64 	%rd23130, %rd23129, %rd2792;
	setp.lt.u64 	%p3466, %rd23130, %rd23129;
	selp.u64 	%rd23131, 1, 0, %p3466;
	add.s64 	%rd23132, %rd22990, %rd23131;
	// begin inline asm
	mul.hi.u64 %rd22996, %rd23000, %rd2572;
	// end inline asm
	// begin inline asm
	mul.lo.u64 %rd22999, %rd23000, %rd2572;
	// end inline asm
	add.s64 	%rd23133, %rd22999, %rd23132;
	add.s64 	%rd23134, %rd23133, %rd29954;
	setp.lt.u64 	%p3467, %rd23134, %rd23133;
	selp.u64 	%rd23135, 1, 0, %p3467;
	add.s64 	%rd23136, %rd22996, %rd23135;
	add.s64 	%rd23137, %rd29955, %rd23136;
	setp.lt.u64 	%p3468, %rd23126, %rd2569;
	selp.u64 	%rd23138, 1, 0, %p3468;
	selp.s64 	%rd23139, -1, 0, %p3468;
	add.s64 	%rd23140, %rd23130, %rd23139;
	setp.lt.u64 	%p3469, %rd23130, %rd23138;
	selp.u64 	%rd23141, 1, 0, %p3469;
	sub.s64 	%rd23142, %rd23140, %rd2570;
	setp.lt.u64 	%p3470, %rd23140, %rd2570;
	selp.u64 	%rd23143, 1, 0, %p3470;
	add.s64 	%rd23144, %rd23143, %rd23141;
	sub.s64 	%rd23145, %rd23134, %rd23144;
	setp.lt.u64 	%p3471, %rd23134, %rd23144;
	selp.u64 	%rd23146, 1, 0, %p3471;
	sub.s64 	%rd23147, %rd23145, %rd2571;
	setp.lt.u64 	%p3472, %rd23145, %rd2571;
	selp.u64 	%rd23148, 1, 0, %p3472;
	add.s64 	%rd23149, %rd23148, %rd23146;
	sub.s64 	%rd23150, %rd23137, %rd23149;
	setp.ge.u64 	%p3473, %rd23137, %rd23149;
	sub.s64 	%rd23151, %rd23150, %rd2572;
	setp.ge.u64 	%p3474, %rd23150, %rd2572;
	and.pred  	%p3475, %p3473, %p3474;
	selp.b64 	%rd23096, %rd23151, %rd23137, %p3475;
	selp.b64 	%rd23072, %rd23147, %rd23134, %p3475;
	selp.b64 	%rd23048, %rd23142, %rd23130, %p3475;
	selp.b64 	%rd23152, %rd2569, 0, %p3475;
	sub.s64 	%rd23024, %rd23126, %rd23152;
	// begin inline asm
	mul.hi.u64 %rd23002, %rd23024, %rd22186;
	// end inline asm
	// begin inline asm
	mul.lo.u64 %rd23005, %rd23024, %rd22186;
	// end inline asm
	// begin inline asm
	mul.hi.u64 %rd23008, %rd23024, %rd22192;
	// end inline asm
	// begin inline asm
	mul.lo.u64 %rd23011, %rd23024, %rd22192;
	// end inline asm
	add.s64 	%rd23153, %rd23011, %rd23002;
	// begin inline asm
	mul.hi.u64 %rd23014, %rd23024, %rd22198;
	// end inline asm
	// begin inline asm
	mul.lo.u64 %rd23017, %rd23024, %rd22198;
	// end inline asm
	add.s64 	%rd23154, %rd23017, %rd23008;
	// begin inline asm
	mul.hi.u64 %rd23020, %rd23024, %rd22204;
	// end inline asm
	// begin inline asm
	mul.lo.u64 %rd23023, %rd23024, %rd22204;
	// end inline asm
	add.s64 	%rd23155, %rd23023, %rd23014;
	// begin inline asm
	mul.hi.u64 %rd23026, %rd23048, %rd22186;
	// end inline asm
	// begin inline asm
	mul.lo.u64 %rd23029, %rd23048, %rd22186;
	// end inline asm
	add.s64 	%rd23156, %rd23029, %rd23153;
	setp.lt.u64 	%p3476, %rd23156, %rd23029;
	selp.u64 	%rd23157, 1, 0, %p3476;
	add.s64 	%rd23158, %rd23026, %rd23157;
	// begin inline asm
	mul.hi.u64 %rd23032, %rd23048, %rd22192;
	// end inline asm
	// begin inline asm
	mul.lo.u64 %rd23035, %rd23048, %rd22192;
	// end inline asm
	add.s64 	%rd23159, %rd23035, %rd23158;
	add.s64 	%rd23160, %rd23159, %rd23154;
	setp.lt.u64 	%p3477, %rd23160, %rd23159;
	selp.u64 	%rd23161, 1, 0, %p3477;
	add.s64 	%rd23162, %rd23032, %rd23161;
	// begin inline asm
	mul.hi.u64 %rd23038, %rd23048, %rd22198;
	// end inline asm
	// begin inline asm
	mul.lo.u64 %rd23041, %rd23048, %rd22198;
	// end inline asm
	add.s64 	%rd23163, %rd23041, %rd23162;
	add.s64 	%rd23164, %rd23163, %rd23155;
	setp.lt.u64 	%p3478, %rd23164, %rd23163;
	selp.u64 	%rd23165, 1, 0, %p3478;
	add.s64 	%rd23166, %rd23038, %rd23165;
	// begin inline asm
	mul.hi.u64 %rd23044, %rd23048, %rd22204;
	// end inline asm
	// begin inline asm
	mul.lo.u64 %rd23047, %rd23048, %rd22204;
	// end inline asm
	add.s64 	%rd23167, %rd23047, %rd23166;
	add.s64 	%rd23168, %rd23167, %rd23020;
	setp.lt.u64 	%p3479, %rd23168, %rd23167;
	selp.u64 	%rd23169, 1, 0, %p3479;
	add.s64 	%rd23170, %rd23044, %rd23169;
	// begin inline asm
	mul.hi.u64 %rd23050, %rd23072, %rd22186;
	// end inline asm
	// begin inline asm
	mul.lo.u64 %rd23053, %rd23072, %rd22186;
	// end inline asm
	add.s64 	%rd23171, %rd23053, %rd23160;
	setp.lt.u64 	%p3480, %rd23171, %rd23053;
	selp.u64 	%rd23172, 1, 0, %p3480;
	add.s64 	%rd23173, %rd23050, %rd23172;
	// begin inline asm
	mul.hi.u64 %rd23056, %rd23072, %rd22192;
	// end inline asm
	// begin inline asm
	mul.lo.u64 %rd23059, %rd23072, %rd22192;
	// end inline asm
	add.s64 	%rd23174, %rd23059, %rd23173;
	add.s64 	%rd23175, %rd23174, %rd23164;
	setp.lt.u64 	%p3481, %rd23175, %rd23174;
	selp.u64 	%rd23176, 1, 0, %p3481;
	add.s64 	%rd23177, %rd23056, %rd23176;
	// begin inline asm
	mul.hi.u64 %rd23062, %rd23072, %rd22198;
	// end inline asm
	// begin inline asm
	mul.lo.u64 %rd23065, %rd23072, %rd22198;
	// end inline asm
	add.s64 	%rd23178, %rd23065, %rd23177;
	add.s64 	%rd23179, %rd23178, %rd23168;
	setp.lt.u64 	%p3482, %rd23179, %rd23178;
	selp.u64 	%rd23180, 1, 0, %p3482;
	add.s64 	%rd23181, %rd23062, %rd23180;
	// begin inline asm
	mul.hi.u64 %rd23068, %rd23072, %rd22204;
	// end inline asm
	// begin inline asm
	mul.lo.u64 %rd23071, %rd23072, %rd22204;
	// end inline asm
	add.s64 	%rd23182, %rd23071, %rd23181;
	add.s64 	%rd23183, %rd23182, %rd23170;
	setp.lt.u64 	%p3483, %rd23183, %rd23182;
	selp.u64 	%rd23184, 1, 0, %p3483;
	add.s64 	%rd23185, %rd23068, %rd23184;
	// begin inline asm
	mul.hi.u64 %rd23074, %rd23096, %rd22186;
	// end inline asm
	// begin inline asm
	mul.lo.u64 %rd23077, %rd23096, %rd22186;
	// end inline asm
	add.s64 	%rd23186, %rd23077, %rd23175;
	setp.lt.u64 	%p3484, %rd23186, %rd23077;
	selp.u64 	%rd23187, 1, 0, %p3484;
	add.s64 	%rd23188, %rd23074, %rd23187;
	// begin inline asm
	mul.hi.u64 %rd23080, %rd23096, %rd22192;
	// end inline asm
	// begin inline asm
	mul.lo.u64 %rd23083, %rd23096, %rd22192;
	// end inline asm
	add.s64 	%rd23189, %rd23083, %rd23188;
	add.s64 	%rd29961, %rd23189, %rd23179;
	setp.lt.u64 	%p3485, %rd29961, %rd23189;
	selp.u64 	%rd23190, 1, 0, %p3485;
	add.s64 	%rd23191, %rd23080, %rd23190;
	// begin inline asm
	mul.hi.u64 %rd23086, %rd23096, %rd22198;
	// end inline asm
	// begin inline asm
	mul.lo.u64 %rd23089, %rd23096, %rd22198;
	// end inline asm
	add.s64 	%rd23192, %rd23089, %rd23191;
	add.s64 	%rd29962, %rd23192, %rd23183;
	setp.lt.u64 	%p3486, %rd29962, %rd23192;
	selp.u64 	%rd23193, 1, 0, %p3486;
	add.s64 	%rd23194, %rd23086, %rd23193;
	// begin inline asm
	mul.hi.u64 %rd23092, %rd23096, %rd22204;
	// end inline asm
	// begin inline asm
	mul.lo.u64 %rd23095, %rd23096, %rd22204;
	// end inline asm
	add.s64 	%rd23195, %rd23095, %rd23194;
	add.s64 	%rd29963, %rd23195, %rd23185;
	setp.lt.u64 	%p3487, %rd29963, %rd23195;
	selp.u64 	%rd23196, 1, 0, %p3487;
	add.s64 	%rd29964, %rd23092, %rd23196;
	mul.lo.s64 	%rd23120, %rd2568, %rd23005;
	// begin inline asm
	mul.hi.u64 %rd23098, %rd23120, %rd2569;
	// end inline asm
	// begin inline asm
	mul.lo.u64 %rd23101, %rd23120, %rd2569;
	// end inline asm
	not.b64 	%rd23197, %rd23005;
	setp.gt.u64 	%p3488, %rd23101, %rd23197;
	selp.u64 	%rd23198, 1, 0, %p3488;
	add.s64 	%rd23199, %rd23098, %rd23198;
	// begin inline asm
	mul.hi.u64 %rd23104, %rd23120, %rd2570;
	// end inline asm
	// begin inline asm
	mul.lo.u64 %rd23107, %rd23120, %rd2570;
	// end inline asm
	add.s64 	%rd23200, %rd23107, %rd23199;
	add.s64 	%rd2802, %rd23200, %rd23156;
	setp.lt.u64 	%p3489, %rd2802, %rd23200;
	selp.u64 	%rd23201, 1, 0, %p3489;
	add.s64 	%rd23202, %rd23104, %rd23201;
	// begin inline asm
	mul.hi.u64 %rd23110, %rd23120, %rd2571;
	// end inline asm
	// begin inline asm
	mul.lo.u64 %rd23113, %rd23120, %rd2571;
	// end inline asm
	add.s64 	%rd23203, %rd23113, %rd23202;
	add.s64 	%rd2803, %rd23203, %rd23171;
	setp.lt.u64 	%p3490, %rd2803, %rd23203;
	selp.u64 	%rd23204, 1, 0, %p3490;
	add.s64 	%rd23205, %rd23110, %rd23204;
	// begin inline asm
	mul.hi.u64 %rd23116, %rd23120, %rd2572;
	// end inline asm
	// begin inline asm
	mul.lo.u64 %rd23119, %rd23120, %rd2572;
	// end inline asm
	add.s64 	%rd23206, %rd23119, %rd23205;
	add.s64 	%rd2804, %rd23206, %rd23186;
	setp.lt.u64 	%p3491, %rd2804, %rd23206;
	selp.u64 	%rd23207, 1, 0, %p3491;
	add.s64 	%rd2805, %rd23116, %rd23207;
	setp.eq.s64 	%p3492, %rd2805, 0;
	@%p3492 bra 	$L__BB3_614;
	add.s64 	%rd2806, %rd29961, %rd2805;
	setp.ge.u64 	%p3493, %rd2806, %rd29961;
	mov.u64 	%rd29961, %rd2806;
	@%p3493 bra 	$L__BB3_614;
	add.s64 	%rd29962, %rd29962, 1;
	setp.ne.s64 	%p3494, %rd29962, 0;
	mov.u64 	%rd29961, %rd2806;
	@%p3494 bra 	$L__BB3_614;
	add.s64 	%rd29963, %rd29963, 1;
	setp.eq.s64 	%p3495, %rd29963, 0;
	selp.u64 	%rd23209, 1, 0, %p3495;
	add.s64 	%rd29964, %rd29964, %rd23209;
	mov.b64 	%rd29962, 0;
	mov.u64 	%rd29961, %rd2806;
$L__BB3_614:
	mul.lo.s64 	%rd23232, %rd2568, %rd2802;
	// begin inline asm
	mul.hi.u64 %rd23210, %rd23232, %rd2569;
	// end inline asm
	// begin inline asm
	mul.lo.u64 %rd23213, %rd23232, %rd2569;
	// end inline asm
	not.b64 	%rd23234, %rd2802;
	setp.gt.u64 	%p3496, %rd23213, %rd23234;
	selp.u64 	%rd23235, 1, 0, %p3496;
	add.s64 	%rd23236, %rd23210, %rd23235;
	// begin inline asm
	mul.hi.u64 %rd23216, %rd23232, %rd2570;
	// end inline asm
	// begin inline asm
	mul.lo.u64 %rd23219, %rd23232, %rd2570;
	// end inline asm
	add.s64 	%rd23237, %rd23219, %rd23236;
	add.s64 	%rd2814, %rd23237, %rd2803;
	setp.lt.u64 	%p3497, %rd2814, %rd23237;
	selp.u64 	%rd23238, 1, 0, %p3497;
	add.s64 	%rd23239, %rd23216, %rd23238;
	// begin inline asm
	mul.hi.u64 %rd23222, %rd23232, %rd2571;
	// end inline asm
	// begin inline asm
	mul.lo.u64 %rd23225, %rd23232, %rd2571;
	// end inline asm
	add.s64 	%rd23240, %rd23225, %rd23239;
	add.s64 	%rd2815, %rd23240, %rd2804;
	setp.lt.u64 	%p3498, %rd2815, %rd23240;
	selp.u64 	%rd23241, 1, 0, %p3498;
	add.s64 	%rd23242, %rd23222, %rd23241;
	// begin inline asm
	mul.hi.u64 %rd23228, %rd23232, %rd2572;
	// end inline asm
	// begin inline asm
	mul.lo.u64 %rd23231, %rd23232, %rd2572;
	// end inline asm
	add.s64 	%rd23243, %rd23231, %rd23242;
	add.s64 	%rd2816, %rd23243, %rd29961;
	setp.lt.u64 	%p3499, %rd2816, %rd23243;
	selp.u64 	%rd23244, 1, 0, %p3499;
	add.s64 	%rd2817, %rd23228, %rd23244;
	setp.eq.s64 	%p3500, %rd2817, 0;
	@%p3500 bra 	$L__BB3_617;
	add.s64 	%rd2818, %rd29962, %rd2817;
	setp.ge.u64 	%p3501, %rd2818, %rd29962;
	mov.u64 	%rd29962, %rd2818;
	@%p3501 bra 	$L__BB3_617;
	add.s64 	%rd29963, %rd29963, 1;
	setp.eq.s64 	%p3502, %rd29963, 0;
	selp.u64 	%rd23245, 1, 0, %p3502;
	add.s64 	%rd29964, %rd29964, %rd23245;
$L__BB3_617:
	mul.lo.s64 	%rd23268, %rd2568, %rd2814;
	// begin inline asm
	mul.hi.u64 %rd23246, %rd23268, %rd2569;
	// end inline asm
	// begin inline asm
	mul.lo.u64 %rd23249, %rd23268, %rd2569;
	// end inline asm
	not.b64 	%rd23270, %rd2814;
	setp.gt.u64 	%p3503, %rd23249, %rd23270;
	selp.u64 	%rd23271, 1, 0, %p3503;
	add.s64 	%rd23272, %rd23246, %rd23271;
	// begin inline asm
	mul.hi.u64 %rd23252, %rd23268, %rd2570;
	// end inline asm
	// begin inline asm
	mul.lo.u64 %rd23255, %rd23268, %rd2570;
	// end inline asm
	add.s64 	%rd23273, %rd23255, %rd23272;
	add.s64 	%rd2824, %rd23273, %rd2815;
	setp.lt.u64 	%p3504, %rd2824, %rd23273;
	selp.u64 	%rd23274, 1, 0, %p3504;
	add.s64 	%rd23275, %rd23252, %rd23274;
	// begin inline asm
	mul.hi.u64 %rd23258, %rd23268, %rd2571;
	// end inline asm
	// begin inline asm
	mul.lo.u64 %rd23261, %rd23268, %rd2571;
	// end inline asm
	add.s64 	%rd23276, %rd23261, %rd23275;
	add.s64 	%rd2825, %rd23276, %rd2816;
	setp.lt.u64 	%p3505, %rd2825, %rd23276;
	selp.u64 	%rd23277, 1, 0, %p3505;
	add.s64 	%rd23278, %rd23258, %rd23277;
	// begin inline asm
	mul.hi.u64 %rd23264, %rd23268, %rd2572;
	// end inline asm
	// begin inline asm
	mul.lo.u64 %rd23267, %rd23268, %rd2572;
	// end inline asm
	add.s64 	%rd23279, %rd23267, %rd23278;
	add.s64 	%rd2826, %rd23279, %rd29962;
	setp.lt.u64 	%p3506, %rd2826, %rd23279;
	selp.u64 	%rd23280, 1, 0, %p3506;
	add.s64 	%rd2827, %rd23264, %rd23280;
	setp.eq.s64 	%p3507, %rd2827, 0;
	@%p3507 bra 	$L__BB3_619;
	add.s64 	%rd2828, %rd29963, %rd2827;
	setp.lt.u64 	%p3508, %rd2828, %rd29963;
	selp.u64 	%rd23281, 1, 0, %p3508;
	add.s64 	%rd29964, %rd29964, %rd23281;
	mov.u64 	%rd29963, %rd2828;
$L__BB3_619:
	mul.lo.s64 	%rd23304, %rd2568, %rd2824;
	// begin inline asm
	mul.hi.u64 %rd23282, %rd23304, %rd2569;
	// end inline asm
	// begin inline asm
	mul.lo.u64 %rd23285, %rd23304, %rd2569;
	// end inline asm
	not.b64 	%rd23426, %rd2824;
	setp.gt.u64 	%p3509, %rd23285, %rd23426;
	selp.u64 	%rd23427, 1, 0, %p3509;
	add.s64 	%rd23428, %rd23282, %rd23427;
	// begin inline asm
	mul.hi.u64 %rd23288, %rd23304, %rd2570;
	// end inline asm
	// begin inline asm
	mul.lo.u64 %rd23291, %rd23304, %rd2570;
	// end inline asm
	add.s64 	%rd23429, %rd23291, %rd23428;
	add.s64 	%rd23430, %rd23429, %rd2825;
	setp.lt.u64 	%p3510, %rd23430, %rd23429;
	selp.u64 	%rd23431, 1, 0, %p3510;
	add.s64 	%rd23432, %rd23288, %rd23431;
	// begin inline asm
	mul.hi.u64 %rd23294, %rd23304, %rd2571;
	// end inline asm
	// begin inline asm
	mul.lo.u64 %rd23297, %rd23304, %rd2571;
	// end inline asm
	add.s64 	%rd23433, %rd23297, %rd23432;
	add.s64 	%rd23434, %rd23433, %rd2826;
	setp.lt.u64 	%p3511, %rd23434, %rd23433;
	selp.u64 	%rd23435, 1, 0, %p3511;
	add.s64 	%rd23436, %rd23294, %rd23435;
	// begin inline asm
	mul.hi.u64 %rd23300, %rd23304, %rd2572;
	// end inline asm
	// begin inline asm
	mul.lo.u64 %rd23303, %rd23304, %rd2572;
	// end inline asm
	add.s64 	%rd23437, %rd23303, %rd23436;
	add.s64 	%rd23438, %rd23437, %rd29963;
	setp.lt.u64 	%p3512, %rd23438, %rd23437;
	selp.u64 	%rd23439, 1, 0, %p3512;
	add.s64 	%rd23440, %rd23300, %rd23439;
	add.s64 	%rd23441, %rd29964, %rd23440;
	setp.lt.u64 	%p3513, %rd23430, %rd2569;
	selp.u64 	%rd23442, 1, 0, %p3513;
	selp.s64 	%rd23443, -1, 0, %p3513;
	add.s64 	%rd23444, %rd23434, %rd23443;
	setp.lt.u64 	%p3514, %rd23434, %rd23442;
	selp.u64 	%rd23445, 1, 0, %p3514;
	sub.s64 	%rd23446, %rd23444, %rd2570;
	setp.lt.u64 	%p3515, %rd23444, %rd2570;
	selp.u64 	%rd23447, 1, 0, %p3515;
	add.s64 	%rd23448, %rd23447, %rd23445;
	sub.s64 	%rd23449, %rd23438, %rd23448;
	setp.lt.u64 	%p3516, %rd23438, %rd23448;
	selp.u64 	%rd23450, 1, 0, %p3516;
	sub.s64 	%rd23451, %rd23449, %rd2571;
	setp.lt.u64 	%p3517, %rd23449, %rd2571;
	selp.u64 	%rd23452, 1, 0, %p3517;
	add.s64 	%rd23453, %rd23452, %rd23450;
	sub.s64 	%rd23454, %rd23441, %rd23453;
	setp.ge.u64 	%p3518, %rd23441, %rd23453;
	sub.s64 	%rd23455, %rd23454, %rd2572;
	setp.ge.u64 	%p3519, %rd23454, %rd2572;
	and.pred  	%p3520, %p3518, %p3519;
	selp.b64 	%rd2832, %rd23455, %rd23441, %p3520;
	selp.b64 	%rd2833, %rd23451, %rd23438, %p3520;
	selp.b64 	%rd2834, %rd23446, %rd23434, %p3520;
	selp.b64 	%rd23456, %rd2569, 0, %p3520;
	sub.s64 	%rd2835, %rd23430, %rd23456;
	ld.shared.u64 	%rd23307, [%r15+32];
	// begin inline asm
	mul.hi.u64 %rd23306, %rd23307, %rd2573;
	// end inline asm
	// begin inline asm
	mul.lo.u64 %rd23309, %rd23307, %rd2573;
	// end inline asm
	// begin inline asm
	mul.hi.u64 %rd23312, %rd23307, %rd2598;
	// end inline asm
	// begin inline asm
	mul.lo.u64 %rd23315, %rd23307, %rd2598;
	// end inline asm
	add.s64 	%rd23457, %rd23315, %rd23306;
	// begin inline asm
	mul.hi.u64 %rd23318, %rd23307, %rd2599;
	// end inline asm
	// begin inline asm
	mul.lo.u64 %rd23321, %rd23307, %rd2599;
	// end inline asm
	add.s64 	%rd23458, %rd23321, %rd23312;
	// begin inline asm
	mul.hi.u64 %rd23324, %rd23307, %rd2600;
	// end inline asm
	// begin inline asm
	mul.lo.u64 %rd23327, %rd23307, %rd2600;
	// end inline asm
	add.s64 	%rd23459, %rd23327, %rd23318;
	ld.shared.u64 	%rd23331, [%r15+40];
	// begin inline asm
	mul.hi.u64 %rd23330, %rd23331, %rd2573;
	// end inline asm
	// begin inline asm
	mul.lo.u64 %rd23333, %rd23331, %rd2573;
	// end inline asm
	add.s64 	%rd23460, %rd23333, %rd23457;
	setp.lt.u64 	%p3521, %rd23460, %rd23333;
	selp.u64 	%rd23461, 1, 0, %p3521;
	add.s64 	%rd23462, %rd23330, %rd23461;
	// begin inline asm
	mul.hi.u64 %rd23336, %rd23331, %rd2598;
	// end inline asm
	// begin inline asm
	mul.lo.u64 %rd23339, %rd23331, %rd2598;
	// end inline asm
	add.s64 	%rd23463, %rd23339, %rd23462;
	add.s64 	%rd23464, %rd23463, %rd23458;
	setp.lt.u64 	%p3522, %rd23464, %rd23463;
	selp.u64 	%rd23465, 1, 0, %p3522;
	add.s64 	%rd23466, %rd23336, %rd23465;
	// begin inline asm
	mul.hi.u64 %rd23342, %rd23331, %rd2599;
	// end inline asm
	// begin inline asm
	mul.lo.u64 %rd23345, %rd23331, %rd2599;
	// end inline asm
	add.s64 	%rd23467, %rd23345, %rd23466;
	add.s64 	%rd23468, %rd23467, %rd23459;
	setp.lt.u64 	%p3523, %rd23468, %rd23467;
	selp.u64 	%rd23469, 1, 0, %p3523;
	add.s64 	%rd23470, %rd23342, %rd23469;
	// begin inline asm
	mul.hi.u64 %rd23348, %rd23331, %rd2600;
	// end inline asm
	// begin inline asm
	mul.lo.u64 %rd23351, %rd23331, %rd2600;
	// end inline asm
	add.s64 	%rd23471, %rd23351, %rd23470;
	add.s64 	%rd23472, %rd23471, %rd23324;
	setp.lt.u64 	%p3524, %rd23472, %rd23471;
	selp.u64 	%rd23473, 1, 0, %p3524;
	add.s64 	%rd23474, %rd23348, %rd23473;
	ld.shared.u64 	%rd23355, [%r15+48];
	// begin inline asm
	mul.hi.u64 %rd23354, %rd23355, %rd2573;
	// end inline asm
	// begin inline asm
	mul.lo.u64 %rd23357, %rd23355, %rd2573;
	// end inline asm
	add.s64 	%rd23475, %rd23357, %rd23464;
	setp.lt.u64 	%p3525, %rd23475, %rd23357;
	selp.u64 	%rd23476, 1, 0, %p3525;
	add.s64 	%rd23477, %rd23354, %rd23476;
	// begin inline asm
	mul.hi.u64 %rd23360, %rd23355, %rd2598;
	// end inline asm
	// begin inline asm
	mul.lo.u64 %rd23363, %rd23355, %rd2598;
	// end inline asm
	add.s64 	%rd23478, %rd23363, %rd23477;
	add.s64 	%rd23479, %rd23478, %rd23468;
	setp.lt.u64 	%p3526, %rd23479, %rd23478;
	selp.u64 	%rd23480, 1, 0, %p3526;
	add.s64 	%rd23481, %rd23360, %rd23480;
	// begin inline asm
	mul.hi.u64 %rd23366, %rd23355, %rd2599;
	// end inline asm
	// begin inline asm
	mul.lo.u64 %rd23369, %rd23355, %rd2599;
	// end inline asm
	add.s64 	%rd23482, %rd23369, %rd23481;
	add.s64 	%rd23483, %rd23482, %rd23472;
	setp.lt.u64 	%p3527, %rd23483, %rd23482;
	selp.u64 	%rd23484, 1, 0, %p3527;
	add.s64 	%rd23485, %rd23366, %rd23484;
	// begin inline asm
	mul.hi.u64 %rd23372, %rd23355, %rd2600;
	// end inline asm
	// begin inline asm
	mul.lo.u64 %rd23375, %rd23355, %rd2600;
	// end inline asm
	add.s64 	%rd23486, %rd23375, %rd23485;
	add.s64 	%rd23487, %rd23486, %rd23474;
	setp.lt.u64 	%p3528, %rd23487, %rd23486;
	selp.u64 	%rd23488, 1, 0, %p3528;
	add.s64 	%rd23489, %rd23372, %rd23488;
	ld.shared.u64 	%rd23379, [%r15+56];
	// begin inline asm
	mul.hi.u64 %rd23378, %rd23379, %rd2573;
	// end inline asm
	// begin inline asm
	mul.lo.u64 %rd23381, %rd23379, %rd2573;
	// end inline asm
	add.s64 	%rd23490, %rd23381, %rd23479;
	setp.lt.u64 	%p3529, %rd23490, %rd23381;
	selp.u64 	%rd23491, 1, 0, %p3529;
	add.s64 	%rd23492, %rd23378, %rd23491;
	// begin inline asm
	mul.hi.u64 %rd23384, %rd23379, %rd2598;
	// end inline asm
	// begin inline asm
	mul.lo.u64 %rd23387, %rd23379, %rd2598;
	// end inline asm
	add.s64 	%rd23493, %rd23387, %rd23492;
	add.s64 	%rd29970, %rd23493, %rd23483;
	setp.lt.u64 	%p3530, %rd29970, %rd23493;
	selp.u64 	%rd23494, 1, 0, %p3530;
	add.s64 	%rd23495, %rd23384, %rd23494;
	// begin inline asm
	mul.hi.u64 %rd23390, %rd23379, %rd2599;
	// end inline asm
	// begin inline asm
	mul.lo.u64 %rd23393, %rd23379, %rd2599;
	// end inline asm
	add.s64 	%rd23496, %rd23393, %rd23495;
	add.s64 	%rd29971, %rd23496, %rd23487;
	setp.lt.u64 	%p3531, %rd29971, %rd23496;
	selp.u64 	%rd23497, 1, 0, %p3531;
	add.s64 	%rd23498, %rd23390, %rd23497;
	// begin inline asm
	mul.hi.u64 %rd23396, %rd23379, %rd2600;
	// end inline asm
	// begin inline asm
	mul.lo.u64 %rd23399, %rd23379, %rd2600;
	// end inline asm
	add.s64 	%rd23499, %rd23399, %rd23498;
	add.s64 	%rd29972, %rd23499, %rd23489;
	setp.lt.u64 	%p3532, %rd29972, %rd23499;
	selp.u64 	%rd23500, 1, 0, %p3532;
	add.s64 	%rd29973, %rd23396, %rd23500;
	mul.lo.s64 	%rd23424, %rd2568, %rd23309;
	// begin inline asm
	mul.hi.u64 %rd23402, %rd23424, %rd2569;
	// end inline asm
	// begin inline asm
	mul.lo.u64 %rd23405, %rd23424, %rd2569;
	// end inline asm
	not.b64 	%rd23501, %rd23309;
	setp.gt.u64 	%p3533, %rd23405, %rd23501;
	selp.u64 	%rd23502, 1, 0, %p3533;
	add.s64 	%rd23503, %rd23402, %rd23502;
	// begin inline asm
	mul.hi.u64 %rd23408, %rd23424, %rd2570;
	// end inline asm
	// begin inline asm
	mul.lo.u64 %rd23411, %rd23424, %rd2570;
	// end inline asm
	add.s64 	%rd23504, %rd23411, %rd23503;
	add.s64 	%rd2840, %rd23504, %rd23460;
	setp.lt.u64 	%p3534, %rd2840, %rd23504;
	selp.u64 	%rd23505, 1, 0, %p3534;
	add.s64 	%rd23506, %rd23408, %rd23505;
	// begin inline asm
	mul.hi.u64 %rd23414, %rd23424, %rd2571;
	// end inline asm
	// begin inline asm
	mul.lo.u64 %rd23417, %rd23424, %rd2571;
	// end inline asm
	add.s64 	%rd23507, %rd23417, %rd23506;
	add.s64 	%rd2841, %rd23507, %rd23475;
	setp.lt.u64 	%p3535, %rd2841, %rd23507;
	selp.u64 	%rd23508, 1, 0, %p3535;
	add.s64 	%rd23509, %rd23414, %rd23508;
	// begin inline asm
	mul.hi.u64 %rd23420, %rd23424, %rd2572;
	// end inline asm
	// begin inline asm
	mul.lo.u64 %rd23423, %rd23424, %rd2572;
	// end inline asm
	add.s64 	%rd23510, %rd23423, %rd23509;
	add.s64 	%rd2842, %rd23510, %rd23490;
	setp.lt.u64 	%p3536, %rd2842, %rd23510;
	selp.u64 	%rd23511, 1, 0, %p3536;
	add.s64 	%rd2843, %rd23420, %rd23511;
	setp.eq.s64 	%p3537, %rd2843, 0;
	@%p3537 bra 	$L__BB3_623;
	add.s64 	%rd2844, %rd29970, %rd2843;
	setp.ge.u64 	%p3538, %rd2844, %rd29970;
	mov.u64 	%rd29970, %rd2844;
	@%p3538 bra 	$L__BB3_623;
	add.s64 	%rd29971, %rd29971, 1;
	setp.ne.s64 	%p3539, %rd29971, 0;
	mov.u64 	%rd29970, %rd2844;
	@%p3539 bra 	$L__BB3_623;
	add.s64 	%rd29972, %rd29972, 1;
	setp.eq.s64 	%p3540, %rd29972, 0;
	selp.u64 	%rd23513, 1, 0, %p3540;
	add.s64 	%rd29973, %rd29973, %rd23513;
	mov.b64 	%rd29971, 0;
	mov.u64 	%rd29970, %rd2844;
$L__BB3_623:
	mul.lo.s64 	%rd23536, %rd2568, %rd2840;
	// begin inline asm
	mul.hi.u64 %rd23514, %rd23536, %rd2569;
	// end inline asm
	// begin inline asm
	mul.lo.u64 %rd23517, %rd23536, %rd2569;
	// end inline asm
	not.b64 	%rd23538, %rd2840;
	setp.gt.u64 	%p3541, %rd23517, %rd23538;
	selp.u64 	%rd23539, 1, 0, %p3541;
	add.s64 	%rd23540, %rd23514, %rd23539;
	// begin inline asm
	mul.hi.u64 %rd23520, %rd23536, %rd2570;
	// end inline asm
	// begin inline asm
	mul.lo.u64 %rd23523, %rd23536, %rd2570;
	// end inline asm
	add.s64 	%rd23541, %rd23523, %rd23540;
	add.s64 	%rd2852, %rd23541, %rd2841;
	setp.lt.u64 	%p3542, %rd2852, %rd23541;
	selp.u64 	%rd23542, 1, 0, %p3542;
	add.s64 	%rd23543, %rd23520, %rd23542;
	// begin inline asm
	mul.hi.u64 %rd23526, %rd23536, %rd2571;
	// end inline asm
	// begin inline asm
	mul.lo.u64 %rd23529, %rd23536, %rd2571;
	// end inline asm
	add.s64 	%rd23544, %rd23529, %rd23543;
	add.s64 	%rd2853, %rd23544, %rd2842;
	setp.lt.u64 	%p3543, %rd2853, %rd23544;
	selp.u64 	%rd23545, 1, 0, %p3543;
	add.s64 	%rd23546, %rd23526, %rd23545;
	// begin inline asm
	mul.hi.u64 %rd23532, %rd23536, %rd2572;
	// end inline asm
	// begin inline asm
	mul.lo.u64 %rd23535, %rd23536, %rd2572;
	// end inline asm
	add.s64 	%rd23547, %rd23535, %rd23546;
	add.s64 	%rd2854, %rd23547, %rd29970;
	setp.lt.u64 	%p3544, %rd2854, %rd23547;
	selp.u64 	%rd23548, 1, 0, %p3544;
	add.s64 	%rd2855, %rd23532, %rd23548;
	setp.eq.s64 	%p3545, %rd2855, 0;
	@%p3545 bra 	$L__BB3_626;
	add.s64 	%rd2856, %rd29971, %rd2855;
	setp.ge.u64 	%p3546, %rd2856, %rd29971;
	mov.u64 	%rd29971, %rd2856;
	@%p3546 bra 	$L__BB3_626;
	add.s64 	%rd29972, %rd29972, 1;
	setp.eq.s64 	%p3547, %rd29972, 0;
	selp.u64 	%rd23549, 1, 0, %p3547;
	add.s64 	%rd29973, %rd29973, %rd23549;
$L__BB3_626:
	mul.lo.s64 	%rd23572, %rd2568, %rd2852;
	// begin inline asm
	mul.hi.u64 %rd23550, %rd23572, %rd2569;
	// end inline asm
	// begin inline asm
	mul.lo.u64 %rd23553, %rd23572, %rd2569;
	// end inline asm
	not.b64 	%rd23574, %rd2852;
	setp.gt.u64 	%p3548, %rd23553, %rd23574;
	selp.u64 	%rd23575, 1, 0, %p3548;
	add.s64 	%rd23576, %rd23550, %rd23575;
	// begin inline asm
	mul.hi.u64 %rd23556, %rd23572, %rd2570;
	// end inline asm
	// begin inline asm
	mul.lo.u64 %rd23559, %rd23572, %rd2570;
	// end inline asm
	add.s64 	%rd23577, %rd23559, %rd23576;
	add.s64 	%rd2862, %rd23577, %rd2853;
	setp.lt.u64 	%p3549, %rd2862, %rd23577;
	selp.u64 	%rd23578, 1, 0, %p3549;
	add.s64 	%rd23579, %rd23556, %rd23578;
	// begin inline asm
	mul.hi.u64 %rd23562, %rd23572, %rd2571;
	// end inline asm
	// begin inline asm
	mul.lo.u64 %rd23565, %rd23572, %rd2571;
	// end inline asm
	add.s64 	%rd23580, %rd23565, %rd23579;
	add.s64 	%rd2863, %rd23580, %rd2854;
	setp.lt.u64 	%p3550, %rd2863, %rd23580;
	selp.u64 	%rd23581, 1, 0, %p3550;
	add.s64 	%rd23582, %rd23562, %rd23581;
	// begin inline asm
	mul.hi.u64 %rd23568, %rd23572, %rd2572;
	// end inline asm
	// begin inline asm
	mul.lo.u64 %rd23571, %rd23572, %rd2572;
	// end inline asm
	add.s64 	%rd23583, %rd23571, %rd23582;
	add.s64 	%rd2864, %rd23583, %rd29971;
	setp.lt.u64 	%p3551, %rd2864, %rd23583;
	selp.u64 	%rd23584, 1, 0, %p3551;
	add.s64 	%rd2865, %rd23568, %rd23584;
	setp.eq.s64 	%p3552, %rd2865, 0;
	@%p3552 bra 	$L__BB3_628;
	add.s64 	%rd2866, %rd29972, %rd2865;
	setp.lt.u64 	%p3553, %rd2866, %rd29972;
	selp.u64 	%rd23585, 1, 0, %p3553;
	add.s64 	%rd29973, %rd29973, %rd23585;
	mov.u64 	%rd29972, %rd2866;
$L__BB3_628:
	mul.lo.s64 	%rd23608, %rd2568, %rd2862;
	// begin inline asm
	mul.hi.u64 %rd23586, %rd23608, %rd2569;
	// end inline asm
	// begin inline asm
	mul.lo.u64 %rd23589, %rd23608, %rd2569;
	// end inline asm
	not.b64 	%rd23730, %rd2862;
	setp.gt.u64 	%p3554, %rd23589, %rd23730;
	selp.u64 	%rd23731, 1, 0, %p3554;
	add.s64 	%rd23732, %rd23586, %rd23731;
	// begin inline asm
	mul.hi.u64 %rd23592, %rd23608, %rd2570;
	// end inline asm
	// begin inline asm
	mul.lo.u64 %rd23595, %rd23608, %rd2570;
	// end inline asm
	add.s64 	%rd23733, %rd23595, %rd23732;
	add.s64 	%rd23734, %rd23733, %rd2863;
	setp.lt.u64 	%p3555, %rd23734, %rd23733;
	selp.u64 	%rd23735, 1, 0, %p3555;
	add.s64 	%rd23736, %rd23592, %rd23735;
	// begin inline asm
	mul.hi.u64 %rd23598, %rd23608, %rd2571;
	// end inline asm
	// begin inline asm
	mul.lo.u64 %rd23601, %rd23608, %rd2571;
	// end inline asm
	add.s64 	%rd23737, %rd23601, %rd23736;
	add.s64 	%rd23738, %rd23737, %rd2864;
	setp.lt.u64 	%p3556, %rd23738, %rd23737;
	selp.u64 	%rd23739, 1, 0, %p3556;
	add.s64 	%rd23740, %rd23598, %rd23739;
	// begin inline asm
	mul.hi.u64 %rd23604, %rd23608, %rd2572;
	// end inline asm
	// begin inline asm
	mul.lo.u64 %rd23607, %rd23608, %rd2572;
	// end inline asm
	add.s64 	%rd23741, %rd23607, %rd23740;
	add.s64 	%rd23742, %rd23741, %rd29972;
	setp.lt.u64 	%p3557, %rd23742, %rd23741;
	selp.u64 	%rd23743, 1, 0, %p3557;
	add.s64 	%rd23744, %rd23604, %rd23743;
	add.s64 	%rd23745, %rd29973, %rd23744;
	setp.lt.u64 	%p3558, %rd23734, %rd2569;
	selp.u64 	%rd23746, 1, 0, %p3558;
	selp.s64 	%rd23747, -1, 0, %p3558;
	add.s64 	%rd23748, %rd23738, %rd23747;
	setp.lt.u64 	%p3559, %rd23738, %rd23746;
	selp.u64 	%rd23749, 1, 0, %p3559;
	sub.s64 	%rd23750, %rd23748, %rd2570;
	setp.lt.u64 	%p3560, %rd23748, %rd2570;
	selp.u64 	%rd23751, 1, 0, %p3560;
	add.s64 	%rd23752, %rd23751, %rd23749;
	sub.s64 	%rd23753, %rd23742, %rd23752;
	setp.lt.u64 	%p3561, %rd23742, %rd23752;
	selp.u64 	%rd23754, 1, 0, %p3561;
	sub.s64 	%rd23755, %rd23753, %rd2571;
	setp.lt.u64 	%p3562, %rd23753, %rd2571;
	selp.u64 	%rd23756, 1, 0, %p3562;
	add.s64 	%rd23757, %rd23756, %rd23754;
	sub.s64 	%rd23758, %rd23745, %rd23757;
	setp.ge.u64 	%p3563, %rd23745, %rd23757;
	sub.s64 	%rd23759, %rd23758, %rd2572;
	setp.ge.u64 	%p3564, %rd23758, %rd2572;
	and.pred  	%p3565, %p3563, %p3564;
	selp.b64 	%rd23704, %rd23759, %rd23745, %p3565;
	selp.b64 	%rd23680, %rd23755, %rd23742, %p3565;
	selp.b64 	%rd23656, %rd23750, %rd23738, %p3565;
	selp.b64 	%rd23760, %rd2569, 0, %p3565;
	sub.s64 	%rd23632, %rd23734, %rd23760;
	// begin inline asm
	mul.hi.u64 %rd23610, %rd23632, %rd2638;
	// end inline asm
	// begin inline asm
	mul.lo.u64 %rd23613, %rd23632, %rd2638;
	// end inline asm
	// begin inline asm
	mul.hi.u64 %rd23616, %rd23632, %rd2637;
	// end inline asm
	// begin inline asm
	mul.lo.u64 %rd23619, %rd23632, %rd2637;
	// end inline asm
	add.s64 	%rd23761, %rd23619, %rd23610;
	// begin inline asm
	mul.hi.u64 %rd23622, %rd23632, %rd2636;
	// end inline asm
	// begin inline asm
	mul.lo.u64 %rd23625, %rd23632, %rd2636;
	// end inline asm
	add.s64 	%rd23762, %rd23625, %rd23616;
	// begin inline asm
	mul.hi.u64 %rd23628, %rd23632, %rd2635;
	// end inline asm
	// begin inline asm
	mul.lo.u64 %rd23631, %rd23632, %rd2635;
	// end inline asm
	add.s64 	%rd23763, %rd23631, %rd23622;
	// begin inline asm
	mul.hi.u64 %rd23634, %rd23656, %rd2638;
	// end inline asm
	// begin inline asm
	mul.lo.u64 %rd23637, %rd23656, %rd2638;
	// end inline asm
	add.s64 	%rd23764, %rd23637, %rd23761;
	setp.lt.u64 	%p3566, %rd23764, %rd23637;
	selp.u64 	%rd23765, 1, 0, %p3566;
	add.s64 	%rd23766, %rd23634, %rd23765;
	// begin inline asm
	mul.hi.u64 %rd23640, %rd23656, %rd2637;
	// end inline asm
	// begin inline asm
	mul.lo.u64 %rd23643, %rd23656, %rd2637;
	// end inline asm
	add.s64 	%rd23767, %rd23643, %rd23766;
	add.s64 	%rd23768, %rd23767, %rd23762;
	setp.lt.u64 	%p3567, %rd23768, %rd23767;
	selp.u64 	%rd23769, 1, 0, %p3567;
	add.s64 	%rd23770, %rd23640, %rd23769;
	// begin inline asm
	mul.hi.u64 %rd23646, %rd23656, %rd2636;
	// end inline asm
	// begin inline asm
	mul.lo.u64 %rd23649, %rd23656, %rd2636;
	// end inline asm
	add.s64 	%rd23771, %rd23649, %rd23770;
	add.s64 	%rd23772, %rd23771, %rd23763;
	setp.lt.u64 	%p3568, %rd23772, %rd23771;
	selp.u64 	%rd23773, 1, 0, %p3568;
	add.s64 	%rd23774, %rd23646, %rd23773;
	// begin inline asm
	mul.hi.u64 %rd23652, %rd23656, %rd2635;
	// end inline asm
	// begin inline asm
	mul.lo.u64 %rd23655, %rd23656, %rd2635;
	// end inline asm
	add.s64 	%rd23775, %rd23655, %rd23774;
	add.s64 	%rd23776, %rd23775, %rd23628;
	setp.lt.u64 	%p3569, %rd23776, %rd23775;
	selp.u64 	%rd23777, 1, 0, %p3569;
	add.s64 	%rd23778, %rd23652, %rd23777;
	// begin inline asm
	mul.hi.u64 %rd23658, %rd23680, %rd2638;
	// end inline asm
	// begin inline asm
	mul.lo.u64 %rd23661, %rd23680, %rd2638;
	// end inline asm
	add.s64 	%rd23779, %rd23661, %rd23768;
	setp.lt.u64 	%p3570, %rd23779, %rd23661;
	selp.u64 	%rd23780, 1, 0, %p3570;
	add.s64 	%rd23781, %rd23658, %rd23780;
	// begin inline asm
	mul.hi.u64 %rd23664, %rd23680, %rd2637;
	// end inline asm
	// begin inline asm
	mul.lo.u64 %rd23667, %rd23680, %rd2637;
	// end inline asm
	add.s64 	%rd23782, %rd23667, %rd23781;
	add.s64 	%rd23783, %rd23782, %rd23772;
	setp.lt.u64 	%p3571, %rd23783, %rd23782;
	selp.u64 	%rd23784, 1, 0, %p3571;
	add.s64 	%rd23785, %rd23664, %rd23784;
	// begin inline asm
	mul.hi.u64 %rd23670, %rd23680, %rd2636;
	// end inline asm
	// begin inline asm
	mul.lo.u64 %rd23673, %rd23680, %rd2636;
	// end inline asm
	add.s64 	%rd23786, %rd23673, %rd23785;
	add.s64 	%rd23787, %rd23786, %rd23776;
	setp.lt.u64 	%p3572, %rd23787, %rd23786;
	selp.u64 	%rd23788, 1, 0, %p3572;
	add.s64 	%rd23789, %rd23670, %rd23788;
	// begin inline asm
	mul.hi.u64 %rd23676, %rd23680, %rd2635;
	// end inline asm
	// begin inline asm
	mul.lo.u64 %rd23679, %rd23680, %rd2635;
	// end inline asm
	add.s64 	%rd23790, %rd23679, %rd23789;
	add.s64 	%rd23791, %rd23790, %rd23778;
	setp.lt.u64 	%p3573, %rd23791, %rd23790;
	selp.u64 	%rd23792, 1, 0, %p3573;
	add.s64 	%rd23793, %rd23676, %rd23792;
	// begin inline asm
	mul.hi.u64 %rd23682, %rd23704, %rd2638;
	// end inline asm
	// begin inline asm
	mul.lo.u64 %rd23685, %rd23704, %rd2638;
	// end inline asm
	add.s64 	%rd23794, %rd23685, %rd23783;
	setp.lt.u64 	%p3574, %rd23794, %rd23685;
	selp.u64 	%rd23795, 1, 0, %p3574;
	add.s64 	%rd23796, %rd23682, %rd23795;
	// begin inline asm
	mul.hi.u64 %rd23688, %rd23704, %rd2637;
	// end inline asm
	// begin inline asm
	mul.lo.u64 %rd23691, %rd23704, %rd2637;
	// end inline asm
	add.s64 	%rd23797, %rd23691, %rd23796;
	add.s64 	%rd29979, %rd23797, %rd23787;
	setp.lt.u64 	%p3575, %rd29979, %rd23797;
	selp.u64 	%rd23798, 1, 0, %p3575;
	add.s64 	%rd23799, %rd23688, %rd23798;
	// begin inline asm
	mul.hi.u64 %rd23694, %rd23704, %rd2636;
	// end inline asm
	// begin inline asm
	mul.lo.u64 %rd23697, %rd23704, %rd2636;
	// end inline asm
	add.s64 	%rd23800, %rd23697, %rd23799;
	add.s64 	%rd29980, %rd23800, %rd23791;
	setp.lt.u64 	%p3576, %rd29980, %rd23800;
	selp.u64 	%rd23801, 1, 0, %p3576;
	add.s64 	%rd23802, %rd23694, %rd23801;
	// begin inline asm
	mul.hi.u64 %rd23700, %rd23704, %rd2635;
	// end inline asm
	// begin inline asm
	mul.lo.u64 %rd23703, %rd23704, %rd2635;
	// end inline asm
	add.s64 	%rd23803, %rd23703, %rd23802;
	add.s64 	%rd29981, %rd23803, %rd23793;
	setp.lt.u64 	%p3577, %rd29981, %rd23803;
	selp.u64 	%rd23804, 1, 0, %p3577;
	add.s64 	%rd29982, %rd23700, %rd23804;
	mul.lo.s64 	%rd23728, %rd2568, %rd23613;
	// begin inline asm
	mul.hi.u64 %rd23706, %rd23728, %rd2569;
	// end inline asm
	// begin inline asm
	mul.lo.u64 %rd23709, %rd23728, %rd2569;
	// end inline asm
	not.b64 	%rd23805, %rd23613;
	setp.gt.u64 	%p3578, %rd23709, %rd23805;
	selp.u64 	%rd23806, 1, 0, %p3578;
	add.s64 	%rd23807, %rd23706, %rd23806;
	// begin inline asm
	mul.hi.u64 %rd23712, %rd23728, %rd2570;
	// end inline asm
	// begin inline asm
	mul.lo.u64 %rd23715, %rd23728, %rd2570;
	// end inline asm
	add.s64 	%rd23808, %rd23715, %rd23807;
	add.s64 	%rd2874, %rd23808, %rd23764;
	setp.lt.u64 	%p3579, %rd2874, %rd23808;
	selp.u64 	%rd23809, 1, 0, %p3579;
	add.s64 	%rd23810, %rd23712, %rd23809;
	// begin inline asm
	mul.hi.u64 %rd23718, %rd23728, %rd2571;
	// end inline asm
	// begin inline asm
	mul.lo.u64 %rd23721, %rd23728, %rd2571;
	// end inline asm
	add.s64 	%rd23811, %rd23721, %rd23810;
	add.s64 	%rd2875, %rd23811, %rd23779;
	setp.lt.u64 	%p3580, %rd2875, %rd23811;
	selp.u64 	%rd23812, 1, 0, %p3580;
	add.s64 	%rd23813, %rd23718, %rd23812;
	// begin inline asm
	mul.hi.u64 %rd23724, %rd23728, %rd2572;
	// end inline asm
	// begin inline asm
	mul.lo.u64 %rd23727, %rd23728, %rd2572;
	// end inline asm
	add.s64 	%rd23814, %rd23727, %rd23813;
	add.s64 	%rd2876, %rd23814, %rd23794;
	setp.lt.u64 	%p3581, %rd2876, %rd23814;
	selp.u64 	%rd23815, 1, 0, %p3581;
	add.s64 	%rd2877, %rd23724, %rd23815;
	setp.eq.s64 	%p3582, %rd2877, 0;
	@%p3582 bra 	$L__BB3_632;
	add.s64 	%rd2878, %rd29979, %rd2877;
	setp.ge.u64 	%p3583, %rd2878, %rd29979;
	mov.u64 	%rd29979, %rd2878;
	@%p3583 bra 	$L__BB3_632;
	add.s64 	%rd29980, %rd29980, 1;
	setp.ne.s64 	%p3584, %rd29980, 0;
	mov.u64 	%rd29979, %rd2878;
	@%p3584 bra 	$L__BB3_632;
	add.s64 	%rd29981, %rd29981, 1;
	setp.eq.s64 	%p3585, %rd29981, 0;
	selp.u64 	%rd23817, 1, 0, %p3585;
	add.s64 	%rd29982, %rd29982, %rd23817;
	mov.b64 	%rd29980, 0;
	mov.u64 	%rd29979, %rd2878;
$L__BB3_632:
	mul.lo.s64 	%rd23840, %rd2568, %rd2874;
	// begin inline asm
	mul.hi.u64 %rd23818, %rd23840, %rd2569;
	// end inline asm
	// begin inline asm
	mul.lo.u64 %rd23821, %rd23840, %rd2569;
	// end inline asm
	not.b64 	%rd23842, %rd2874;
	setp.gt.u64 	%p3586, %rd23821, %rd23842;
	selp.u64 	%rd23843, 1, 0, %p3586;
	add.s64 	%rd23844, %rd23818, %rd23843;
	// begin inline asm
	mul.hi.u64 %rd23824, %rd23840, %rd2570;
	// end inline asm
	// begin inline asm
	mul.lo.u64 %rd23827, %rd23840, %rd2570;
	// end inline asm
	add.s64 	%rd23845, %rd23827, %rd23844;
	add.s64 	%rd2886, %rd23845, %rd2875;
	setp.lt.u64 	%p3587, %rd2886, %rd23845;
	selp.u64 	%rd23846, 1, 0, %p3587;
	add.s64 	%rd23847, %rd23824, %rd23846;
	// begin inline asm
	mul.hi.u64 %rd23830, %rd23840, %rd2571;
	// end inline asm
	// begin inline asm
	mul.lo.u64 %rd23833, %rd23840, %rd2571;
	// end inline asm
	add.s64 	%rd23848, %rd23833, %rd23847;
	add.s64 	%rd2887, %rd23848, %rd2876;
	setp.lt.u64 	%p3588, %rd2887, %rd23848;
	selp.u64 	%rd23849, 1, 0, %p3588;
	add.s64 	%rd23850, %rd23830, %rd23849;
	// begin inline asm
	mul.hi.u64 %rd23836, %rd23840, %rd2572;
	// end inline asm
	// begin inline asm
	mul.lo.u64 %rd23839, %rd23840, %rd2572;
	// end inline asm
	add.s64 	%rd23851, %rd23839, %rd23850;
	add.s64 	%rd2888, %rd23851, %rd29979;
	setp.lt.u64 	%p3589, %rd2888, %rd23851;
	selp.u64 	%rd23852, 1, 0, %p3589;
	add.s64 	%rd2889, %rd23836, %rd23852;
	setp.eq.s64 	%p3590, %rd2889, 0;
	@%p3590 bra 	$L__BB3_635;
	add.s64 	%rd2890, %rd29980, %rd2889;
	setp.ge.u64 	%p3591, %rd2890, %rd29980;
	mov.u64 	%rd29980, %rd2890;
	@%p3591 bra 	$L__BB3_635;
	add.s64 	%rd29981, %rd29981, 1;
	setp.eq.s64 	%p3592, %rd29981, 0;
	selp.u64 	%rd23853, 1, 0, %p3592;
	add.s64 	%rd29982, %rd29982, %rd23853;
$L__BB3_635:
	mul.lo.s64 	%rd23876, %rd2568, %rd2886;
	// begin inline asm
	mul.hi.u64 %rd23854, %rd23876, %rd2569;
	// end inline asm
	// begin inline asm
	mul.lo.u64 %rd23857, %rd23876, %rd2569;
	// end inline asm
	not.b64 	%rd23878, %rd2886;
	setp.gt.u64 	%p3593, %rd23857, %rd23878;
	selp.u64 	%rd23879, 1, 0, %p3593;
	add.s64 	%rd23880, %rd23854, %rd23879;
	// begin inline asm
	mul.hi.u64 %rd23860, %rd23876, %rd2570;
	// end inline asm
	// begin inline asm
	mul.lo.u64 %rd23863, %rd23876, %rd2570;
	// end inline asm
	add.s64 	%rd23881, %rd23863, %rd23880;
	add.s64 	%rd2896, %rd23881, %rd2887;
	setp.lt.u64 	%p3594, %rd2896, %rd23881;
	selp.u64 	%rd23882, 1, 0, %p3594;
	add.s64 	%rd23883, %rd23860, %rd23882;
	// begin inline asm
	mul.hi.u64 %rd23866, %rd23876, %rd2571;
	// end inline asm
	// begin inline asm
	mul.lo.u64 %rd23869, %rd23876, %rd2571;
	// end inline asm
	add.s64 	%rd23884, %rd23869, %rd23883;
	add.s64 	%rd2897, %rd23884, %rd2888;
	setp.lt.u64 	%p3595, %rd2897, %rd23884;
	selp.u64 	%rd23885, 1, 0, %p3595;
	add.s64 	%rd23886, %rd23866, %rd23885;
	// begin inline asm
	mul.hi.u64 %rd23872, %rd23876, %rd2572;
	// end inline asm
	// begin inline asm
	mul.lo.u64 %rd23875, %rd23876, %rd2572;
	// end inline asm
	add.s64 	%rd23887, %rd23875, %rd23886;
	add.s64 	%rd2898, %rd23887, %rd29980;
	setp.lt.u64 	%p3596, %rd2898, %rd23887;
	selp.u64 	%rd23888, 1, 0, %p3596;
	add.s64 	%rd2899, %rd23872, %rd23888;
	setp.eq.s64 	%p3597, %rd2899, 0;
	@%p3597 bra 	$L__BB3_637;
	add.s64 	%rd2900, %rd29981, %rd2899;
	setp.lt.u64 	%p3598, %rd2900, %rd29981;
	selp.u64 	%rd23889, 1, 0, %p3598;
	add.s64 	%rd29982, %rd29982, %rd23889;
	mov.u64 	%rd29981, %rd2900;
$L__BB3_637:
	setp.lt.u64 	%p3599, %rd2756, %rd2569;
	selp.u64 	%rd23914, 1, 0, %p3599;
	selp.s64 	%rd23915, -1, 0, %p3599;
	add.s64 	%rd23916, %rd2757, %rd23915;
	setp.lt.u64 	%p3600, %rd23916, %rd2570;
	selp.u64 	%rd23917, 1, 0, %p3600;
	setp.lt.u64 	%p3601, %rd2757, %rd23914;
	selp.u64 	%rd23918, 1, 0, %p3601;
	add.s64 	%rd23919, %rd23917, %rd23918;
	sub.s64 	%rd23920, %rd2758, %rd23919;
	setp.lt.u64 	%p3602, %rd23920, %rd2571;
	selp.u64 	%rd23921, 1, 0, %p3602;
	setp.lt.u64 	%p3603, %rd2758, %rd23919;
	selp.u64 	%rd23922, 1, 0, %p3603;
	add.s64 	%rd23923, %rd23921, %rd23922;
	sub.s64 	%rd23924, %rd2759, %rd23923;
	setp.ge.u64 	%p3604, %rd23924, %rd2572;
	setp.ge.u64 	%p3605, %rd2759, %rd23923;
	and.pred  	%p3606, %p3605, %p3604;
	sub.s64 	%rd23925, %rd23924, %rd2572;
	selp.b64 	%rd23926, %rd23925, %rd2759, %p3606;
	sub.s64 	%rd23927, %rd23920, %rd2571;
	selp.b64 	%rd23928, %rd23927, %rd2758, %p3606;
	sub.s64 	%rd23929, %rd23916, %rd2570;
	selp.b64 	%rd23930, %rd23929, %rd2757, %p3606;
	selp.b64 	%rd23931, %rd2569, 0, %p3606;
	sub.s64 	%rd23932, %rd2756, %rd23931;
	mul.lo.s64 	%rd23912, %rd2568, %rd2896;
	// begin inline asm
	mul.hi.u64 %rd23890, %rd23912, %rd2569;
	// end inline asm
	// begin inline asm
	mul.lo.u64 %rd23893, %rd23912, %rd2569;
	// end inline asm
	not.b64 	%rd23933, %rd2896;
	setp.gt.u64 	%p3607, %rd23893, %rd23933;
	selp.u64 	%rd23934, 1, 0, %p3607;
	add.s64 	%rd23935, %rd23890, %rd23934;
	// begin inline asm
	mul.hi.u64 %rd23896, %rd23912, %rd2570;
	// end inline asm
	// begin inline asm
	mul.lo.u64 %rd23899, %rd23912, %rd2570;
	// end inline asm
	add.s64 	%rd23936, %rd23899, %rd23935;
	add.s64 	%rd2904, %rd23936, %rd2897;
	setp.lt.u64 	%p3608, %rd2904, %rd23936;
	selp.u64 	%rd23937, 1, 0, %p3608;
	add.s64 	%rd23938, %rd23896, %rd23937;
	// begin inline asm
	mul.hi.u64 %rd23902, %rd23912, %rd2571;
	// end inline asm
	// begin inline asm
	mul.lo.u64 %rd23905, %rd23912, %rd2571;
	// end inline asm
	add.s64 	%rd23939, %rd23905, %rd23938;
	add.s64 	%rd2905, %rd23939, %rd2898;
	setp.lt.u64 	%p3609, %rd2905, %rd23939;
	selp.u64 	%rd23940, 1, 0, %p3609;
	add.s64 	%rd23941, %rd23902, %rd23940;
	// begin inline asm
	mul.hi.u64 %rd23908, %rd23912, %rd2572;
	// end inline asm
	// begin inline asm
	mul.lo.u64 %rd23911, %rd23912, %rd2572;
	// end inline asm
	add.s64 	%rd23942, %rd23911, %rd23941;
	add.s64 	%rd2906, %rd23942, %rd29981;
	setp.lt.u64 	%p3610, %rd2906, %rd23942;
	selp.u64 	%rd23943, 1, 0, %p3610;
	add.s64 	%rd23944, %rd23908, %rd23943;
	add.s64 	%rd2907, %rd29982, %rd23944;
	sub.s64 	%rd29991, %rd23932, %rd2721;
	setp.lt.u64 	%p3611, %rd23932, %rd2721;
	selp.u64 	%rd23945, 1, 0, %p3611;
	selp.s64 	%rd23946, -1, 0, %p3611;
	add.s64 	%rd23947, %rd23930, %rd23946;
	setp.lt.u64 	%p3612, %rd23930, %rd23945;
	selp.u64 	%rd23948, 1, 0, %p3612;
	sub.s64 	%rd29990, %rd23947, %rd2720;
	setp.lt.u64 	%p3613, %rd23947, %rd2720;
	selp.u64 	%rd23949, 1, 0, %p3613;
	add.s64 	%rd23950, %rd23949, %rd23948;
	sub.s64 	%rd23951, %rd23928, %rd23950;
	setp.lt.u64 	%p3614, %rd23928, %rd23950;
	selp.u64 	%rd23952, 1, 0, %p3614;
	sub.s64 	%rd29989, %rd23951, %rd2719;
	setp.lt.u64 	%p3615, %rd23951, %rd2719;
	selp.u64 	%rd23953, 1, 0, %p3615;
	add.s64 	%rd23954, %rd23953, %rd23952;
	sub.s64 	%rd23955, %rd23926, %rd23954;
	setp.ge.u64 	%p3616, %rd23926, %rd23954;
	sub.s64 	%rd29988, %rd23955, %rd2718;
	setp.ge.u64 	%p3617, %rd23955, %rd2718;
	and.pred  	%p3618, %p3616, %p3617;
	@%p3618 bra 	$L__BB3_639;
	add.s64 	%rd29991, %rd2569, %rd29991;
	setp.lt.u64 	%p3619, %rd29991, %rd2569;
	selp.u64 	%rd23956, 1, 0, %p3619;
	add.s64 	%rd23957, %rd29990, %rd23956;
	setp.lt.u64 	%p3620, %rd23957, %rd29990;
	selp.u64 	%rd23958, 1, 0, %p3620;
	add.s64 	%rd29990, %rd23957, %rd2570;
	setp.lt.u64 	%p3621, %rd29990, %rd23957;
	selp.u64 	%rd23959, 1, 0, %p3621;
	add.s64 	%rd23960, %rd29989, %rd23958;
	add.s64 	%rd23961, %rd23960, %rd23959;
	setp.lt.u64 	%p3622, %rd23961, %rd29989;
	selp.u64 	%rd23962, 1, 0, %p3622;
	add.s64 	%rd29989, %rd23961, %rd2571;
	setp.lt.u64 	%p3623, %rd29989, %rd23961;
	selp.u64 	%rd23963, 1, 0, %p3623;
	add.s64 	%rd23964, %rd2572, %rd29988;
	add.s64 	%rd23965, %rd23964, %rd23962;
	add.s64 	%rd29988, %rd23965, %rd23963;
$L__BB3_639:
	setp.lt.u64 	%p3624, %rd2904, %rd2569;
	selp.u64 	%rd23966, 1, 0, %p3624;
	selp.s64 	%rd23967, -1, 0, %p3624;
	add.s64 	%rd23968, %rd2905, %rd23967;
	setp.lt.u64 	%p3625, %rd23968, %rd2570;
	selp.u64 	%rd23969, 1, 0, %p3625;
	setp.lt.u64 	%p3626, %rd2905, %rd23966;
	selp.u64 	%rd23970, 1, 0, %p3626;
	add.s64 	%rd23971, %rd23969, %rd23970;
	sub.s64 	%rd23972, %rd2906, %rd23971;
	setp.lt.u64 	%p3627, %rd23972, %rd2571;
	selp.u64 	%rd23973, 1, 0, %p3627;
	setp.lt.u64 	%p3628, %rd2906, %rd23971;
	selp.u64 	%rd23974, 1, 0, %p3628;
	add.s64 	%rd23975, %rd23973, %rd23974;
	sub.s64 	%rd23976, %rd2907, %rd23975;
	setp.ge.u64 	%p3629, %rd23976, %rd2572;
	setp.ge.u64 	%p3630, %rd2907, %rd23975;
	and.pred  	%p3631, %p3630, %p3629;
	sub.s64 	%rd23977, %rd23976, %rd2572;
	selp.b64 	%rd23978, %rd23977, %rd2907, %p3631;
	sub.s64 	%rd23979, %rd23972, %rd2571;
	selp.b64 	%rd23980, %rd23979, %rd2906, %p3631;
	sub.s64 	%rd23981, %rd23968, %rd2570;
	selp.b64 	%rd23982, %rd23981, %rd2905, %p3631;
	selp.b64 	%rd23983, %rd2569, 0, %p3631;
	sub.s64 	%rd23984, %rd2904, %rd23983;
	sub.s64 	%rd29995, %rd23984, %rd2835;
	setp.lt.u64 	%p3632, %rd23984, %rd2835;
	selp.u64 	%rd23985, 1, 0, %p3632;
	selp.s64 	%rd23986, -1, 0, %p3632;
	add.s64 	%rd23987, %rd23982, %rd23986;
	setp.lt.u64 	%p3633, %rd23982, %rd23985;
	selp.u64 	%rd23988, 1, 0, %p3633;
	sub.s64 	%rd29994, %rd23987, %rd2834;
	setp.lt.u64 	%p3634, %rd23987, %rd2834;
	selp.u64 	%rd23989, 1, 0, %p3634;
	add.s64 	%rd23990, %rd23989, %rd23988;
	sub.s64 	%rd23991, %rd23980, %rd23990;
	setp.lt.u64 	%p3635, %rd23980, %rd23990;
	selp.u64 	%rd23992, 1, 0, %p3635;
	sub.s64 	%rd29993, %rd23991, %rd2833;
	setp.lt.u64 	%p3636, %rd23991, %rd2833;
	selp.u64 	%rd23993, 1, 0, %p3636;
	add.s64 	%rd23994, %rd23993, %rd23992;
	sub.s64 	%rd23995, %rd23978, %rd23994;
	setp.ge.u64 	%p3637, %rd23978, %rd23994;
	sub.s64 	%rd29992, %rd23995, %rd2832;
	setp.ge.u64 	%p3638, %rd23995, %rd2832;
	and.pred  	%p3639, %p3637, %p3638;
	@%p3639 bra 	$L__BB3_641;
	add.s64 	%rd29995, %rd2569, %rd29995;
	setp.lt.u64 	%p3640, %rd29995, %rd2569;
	selp.u64 	%rd23996, 1, 0, %p3640;
	add.s64 	%rd23997, %rd29994, %rd23996;
	setp.lt.u64 	%p3641, %rd23997, %rd29994;
	selp.u64 	%rd23998, 1, 0, %p3641;
	add.s64 	%rd29994, %rd23997, %rd2570;
	setp.lt.u64 	%p3642, %rd29994, %rd23997;
	selp.u64 	%rd23999, 1, 0, %p3642;
	add.s64 	%rd24000, %rd29993, %rd23998;
	add.s64 	%rd24001, %rd24000, %rd23999;
	setp.lt.u64 	%p3643, %rd24001, %rd29993;
	selp.u64 	%rd24002, 1, 0, %p3643;
	add.s64 	%rd29993, %rd24001, %rd2571;
	setp.lt.u64 	%p3644, %rd29993, %rd24001;
	selp.u64 	%rd24003, 1, 0, %p3644;
	add.s64 	%rd24004, %rd2572, %rd29992;
	add.s64 	%rd24005, %rd24004, %rd24002;
	add.s64 	%rd29992, %rd24005, %rd24003;
$L__BB3_641:
	or.b64  	%rd24006, %rd29995, %rd29994;
	or.b64  	%rd24007, %rd24006, %rd29993;
	or.b64  	%rd24008, %rd24007, %rd29991;
	or.b64  	%rd24009, %rd24008, %rd29990;
	or.b64  	%rd24010, %rd24009, %rd29989;
	or.b64  	%rd24011, %rd24010, %rd29988;
	or.b64  	%rd24012, %rd24011, %rd29992;
	setp.ne.s64 	%p3645, %rd24012, 0;
	@%p3645 bra 	$L__BB3_717;
	or.b64  	%rd26571, %rd2573, %rd2598;
	or.b64  	%rd26572, %rd26571, %rd2599;
	or.b64  	%rd26573, %rd26572, %rd2600;
	setp.eq.s64 	%p4075, %rd26573, 0;
	mov.b64 	%rd30167, 0;
	mov.u64 	%rd30168, %rd30167;
	mov.u64 	%rd30169, %rd30167;
	mov.u64 	%rd30170, %rd30167;
	@%p4075 bra 	$L__BB3_798;
	// begin inline asm
	mul.hi.u64 %rd26574, %rd30178, %rd30178;
	// end inline asm
	// begin inline asm
	mul.lo.u64 %rd26577, %rd30178, %rd30178;
	// end inline asm
	// begin inline asm
	mul.hi.u64 %rd26580, %rd30178, %rd30177;
	// end inline asm
	// begin inline asm
	mul.lo.u64 %rd26583, %rd30178, %rd30177;
	// end inline asm
	add.s64 	%rd26694, %rd26583, %rd26574;
	// begin inline asm
	mul.hi.u64 %rd26586, %rd30178, %rd30176;
	// end inline asm
	// begin inline asm
	mul.lo.u64 %rd26589, %rd30178, %rd30176;
	// end inline asm
	add.s64 	%rd26695, %rd26589, %rd26580;
	// begin inline asm
	mul.hi.u64 %rd26592, %rd30178, %rd30175;
	// end inline asm
	// begin inline asm
	mul.lo.u64 %rd26595, %rd30178, %rd30175;
	// end inline asm
	add.s64 	%rd26696, %rd26595, %rd26586;
	// begin inline asm
	mul.hi.u64 %rd26598, %rd30177, %rd30178;
	// end inline asm
	// begin inline asm
	mul.lo.u64 %rd26601, %rd30177, %rd30178;
	// end inline asm
	add.s64 	%rd26697, %rd26601, %rd26694;
	setp.lt.u64 	%p4076, %rd26697, %rd26601;
	selp.u64 	%rd26698, 1, 0, %p4076;
	add.s64 	%rd26699, %rd26598, %rd26698;
	// begin inline asm
	mul.hi.u64 %rd26604, %rd30177, %rd30177;
	// end inline asm
	// begin inline asm
	mul.lo.u64 %rd26607, %rd30177, %rd30177;
	// end inline asm
	add.s64 	%rd26700, %rd26607, %rd26699;
	add.s64 	%rd26701, %rd26700, %rd26695;
	setp.lt.u64 	%p4077, %rd26701, %rd26700;
	selp.u64 	%rd26702, 1, 0, %p4077;
	add.s64 	%rd26703, %rd26604, %rd26702;
	// begin inline asm
	mul.hi.u64 %rd26610, %rd30177, %rd30176;
	// end inline asm
	// begin inline asm
	mul.lo.u64 %rd26613, %rd30177, %rd30176;
	// end inline asm
	add.s64 	%rd26704, %rd26613, %rd26703;
	add.s64 	%rd26705, %rd26704, %rd26696;
	setp.lt.u64 	%p4078, %rd26705, %rd26704;
	selp.u64 	%rd26706, 1, 0, %p4078;
	add.s64 	%rd26707, %rd26610, %rd26706;
	// begin inline asm
	mul.hi.u64 %rd26616, %rd30177, %rd30175;
	// end inline asm
	// begin inline asm
	mul.lo.u64 %rd26619, %rd30177, %rd30175;
	// end inline asm
	add.s64 	%rd26708, %rd26619, %rd26707;
	add.s64 	%rd26709, %rd26708, %rd26592;
	setp.lt.u64 	%p4079, %rd26709, %rd26708;
	selp.u64 	%rd26710, 1, 0, %p4079;
	add.s64 	%rd26711, %rd26616, %rd26710;
	// begin inline asm
	mul.hi.u64 %rd26622, %rd30176, %rd30178;
	// end inline asm
	// begin inline asm
	mul.lo.u64 %rd26625, %rd30176, %rd30178;
	// end inline asm
	add.s64 	%rd26712, %rd26625, %rd26701;
	setp.lt.u64 	%p4080, %rd26712, %rd26625;
	selp.u64 	%rd26713, 1, 0, %p4080;
	add.s64 	%rd26714, %rd26622, %rd26713;
	// begin inline asm
	mul.hi.u64 %rd26628, %rd30176, %rd30177;
	// end inline asm
	// begin inline asm
	mul.lo.u64 %rd26631, %rd30176, %rd30177;
	// end inline asm
	add.s64 	%rd26715, %rd26631, %rd26714;
	add.s64 	%rd26716, %rd26715, %rd26705;
	setp.lt.u64 	%p4081, %rd26716, %rd26715;
	selp.u64 	%rd26717, 1, 0, %p4081;
	add.s64 	%rd26718, %rd26628, %rd26717;
	// begin inline asm
	mul.hi.u64 %rd26634, %rd30176, %rd30176;
	// end inline asm
	// begin inline asm
	mul.lo.u64 %rd26637, %rd30176, %rd30176;
	// end inline asm
	add.s64 	%rd26719, %rd26637, %rd26718;
	add.s64 	%rd26720, %rd26719, %rd26709;
	setp.lt.u64 	%p4082, %rd26720, %rd26719;
	selp.u64 	%rd26721, 1, 0, %p4082;
	add.s64 	%rd26722, %rd26634, %rd26721;
	// begin inline asm
	mul.hi.u64 %rd26640, %rd30176, %rd30175;
	// end inline asm
	// begin inline asm
	mul.lo.u64 %rd26643, %rd30176, %rd30175;
	// end inline asm
	add.s64 	%rd26723, %rd26643, %rd26722;
	add.s64 	%rd26724, %rd26723, %rd26711;
	setp.lt.u64 	%p4083, %rd26724, %rd26723;
	selp.u64 	%rd26725, 1, 0, %p4083;
	add.s64 	%rd26726, %rd26640, %rd26725;
	// begin inline asm
	mul.hi.u64 %rd26646, %rd30175, %rd30178;
	// end inline asm
	// begin inline asm
	mul.lo.u64 %rd26649, %rd30175, %rd30178;
	// end inline asm
	add.s64 	%rd26727, %rd26649, %rd26716;
	setp.lt.u64 	%p4084, %rd26727, %rd26649;
	selp.u64 	%rd26728, 1, 0, %p4084;
	add.s64 	%rd26729, %rd26646, %rd26728;
	// begin inline asm
	mul.hi.u64 %rd26652, %rd30175, %rd30177;
	// end inline asm
	// begin inline asm
	mul.lo.u64 %rd26655, %rd30175, %rd30177;
	// end inline asm
	add.s64 	%rd26730, %rd26655, %rd26729;
	add.s64 	%rd29996, %rd26730, %rd26720;
	setp.lt.u64 	%p4085, %rd29996, %rd26730;
	selp.u64 	%rd26731, 1, 0, %p4085;
	add.s64 	%rd26732, %rd26652, %rd26731;
	// begin inline asm
	mul.hi.u64 %rd26658, %rd30175, %rd30176;
	// end inline asm
	// begin inline asm
	mul.lo.u64 %rd26661, %rd30175, %rd30176;
	// end inline asm
	add.s64 	%rd26733, %rd26661, %rd26732;
	add.s64 	%rd29997, %rd26733, %rd26724;
	setp.lt.u64 	%p4086, %rd29997, %rd26733;
	selp.u64 	%rd26734, 1, 0, %p4086;
	add.s64 	%rd26735, %rd26658, %rd26734;
	// begin inline asm
	mul.hi.u64 %rd26664, %rd30175, %rd30175;
	// end inline asm
	// begin inline asm
	mul.lo.u64 %rd26667, %rd30175, %rd30175;
	// end inline asm
	add.s64 	%rd26736, %rd26667, %rd26735;
	add.s64 	%rd29998, %rd26736, %rd26726;
	setp.lt.u64 	%p4087, %rd29998, %rd26736;
	selp.u64 	%rd26737, 1, 0, %p4087;
	add.s64 	%rd29999, %rd26664, %rd26737;
	mul.lo.s64 	%rd26692, %rd2568, %rd26577;
	// begin inline asm
	mul.hi.u64 %rd26670, %rd26692, %rd2569;
	// end inline asm
	// begin inline asm
	mul.lo.u64 %rd26673, %rd26692, %rd2569;
	// end inline asm
	not.b64 	%rd26738, %rd26577;
	setp.gt.u64 	%p4088, %rd26673, %rd26738;
	selp.u64 	%rd26739, 1, 0, %p4088;
	add.s64 	%rd26740, %rd26670, %rd26739;
	// begin inline asm
	mul.hi.u64 %rd26676, %rd26692, %rd2570;
	// end inline asm
	// begin inline asm
	mul.lo.u64 %rd26679, %rd26692, %rd2570;
	// end inline asm
	add.s64 	%rd26741, %rd26679, %rd26740;
	add.s64 	%rd2936, %rd26741, %rd26697;
	setp.lt.u64 	%p4089, %rd2936, %rd26741;
	selp.u64 	%rd26742, 1, 0, %p4089;
	add.s64 	%rd26743, %rd26676, %rd26742;
	// begin inline asm
	mul.hi.u64 %rd26682, %rd26692, %rd2571;
	// end inline asm
	// begin inline asm
	mul.lo.u64 %rd26685, %rd26692, %rd2571;
	// end inline asm
	add.s64 	%rd26744, %rd26685, %rd26743;
	add.s64 	%rd2937, %rd26744, %rd26712;
	setp.lt.u64 	%p4090, %rd2937, %rd26744;
	selp.u64 	%rd26745, 1, 0, %p4090;
	add.s64 	%rd26746, %rd26682, %rd26745;
	// begin inline asm
	mul.hi.u64 %rd26688, %rd26692, %rd2572;
	// end inline asm
	// begin inline asm
	mul.lo.u64 %rd26691, %rd26692, %rd2572;
	// end inline asm
	add.s64 	%rd26747, %rd26691, %rd26746;
	add.s64 	%rd2938, %rd26747, %rd26727;
	setp.lt.u64 	%p4091, %rd2938, %rd26747;
	selp.u64 	%rd26748, 1, 0, %p4091;
	add.s64 	%rd2939, %rd26688, %rd26748;
	setp.eq.s64 	%p4092, %rd2939, 0;
	@%p4092 bra 	$L__BB3_647;
	add.s64 	%rd2940, %rd29996, %rd2939;
	setp.ge.u64 	%p4093, %rd2940, %rd29996;
	mov.u64 	%rd29996, %rd2940;
	@%p4093 bra 	$L__BB3_647;
	add.s64 	%rd29997, %rd29997, 1;
	setp.ne.s64 	%p4094, %rd29997, 0;
	mov.u64 	%rd29996, %rd2940;
	@%p4094 bra 	$L__BB3_647;
	add.s64 	%rd29998, %rd29998, 1;
	setp.eq.s64 	%p4095, %rd29998, 0;
	selp.u64 	%rd26750, 1, 0, %p4095;
	add.s64 	%rd29999, %rd29999, %rd26750;
	mov.b64 	%rd29997, 0;
	mov.u64 	%rd29996, %rd2940;
$L__BB3_647:
	mul.lo.s64 	%rd26773, %rd2568, %rd2936;
	// begin inline asm
	mul.hi.u64 %rd26751, %rd26773, %rd2569;
	// end inline asm
	// begin inline asm
	mul.lo.u64 %rd26754, %rd26773, %rd2569;
	// end inline asm
	not.b64 	%rd26775, %rd2936;
	setp.gt.u64 	%p4096, %rd26754, %rd26775;
	selp.u64 	%rd26776, 1, 0, %p4096;
	add.s64 	%rd26777, %rd26751, %rd26776;
	// begin inline asm
	mul.hi.u64 %rd26757, %rd26773, %rd2570;
	// end inline asm
	// begin inline asm
	mul.lo.u64 %rd26760, %rd26773, %rd2570;
	// end inline asm
	add.s64 	%rd26778, %rd26760, %rd26777;
	add.s64 	%rd2948, %rd26778, %rd2937;
	setp.lt.u64 	%p4097, %rd2948, %rd26778;
	selp.u64 	%rd26779, 1, 0, %p4097;
	add.s64 	%rd26780, %rd26757, %rd26779;
	// begin inline asm
	mul.hi.u64 %rd26763, %rd26773, %rd2571;
	// end inline asm
	// begin inline asm
	mul.lo.u64 %rd26766, %rd26773, %rd2571;
	// end inline asm
	add.s64 	%rd26781, %rd26766, %rd26780;
	add.s64 	%rd2949, %rd26781, %rd2938;
	setp.lt.u64 	%p4098, %rd2949, %rd26781;
	selp.u64 	%rd26782, 1, 0, %p4098;
	add.s64 	%rd26783, %rd26763, %rd26782;
	// begin inline asm
	mul.hi.u64 %rd26769, %rd26773, %rd2572;
	// end inline asm
	// begin inline asm
	mul.lo.u64 %rd26772, %rd26773, %rd2572;
	// end inline asm
	add.s64 	%rd26784, %rd26772, %rd26783;
	add.s64 	%rd2950, %rd26784, %rd29996;
	setp.lt.u64 	%p4099, %rd2950, %rd26784;
	selp.u64 	%rd26785, 1, 0, %p4099;
	add.s64 	%rd2951, %rd26769, %rd26785;
	setp.eq.s64 	%p4100, %rd2951, 0;
	@%p4100 bra 	$L__BB3_650;
	add.s64 	%rd2952, %rd29997, %rd2951;
	setp.ge.u64 	%p4101, %rd2952, %rd29997;
	mov.u64 	%rd29997, %rd2952;
	@%p4101 bra 	$L__BB3_650;
	add.s64 	%rd29998, %rd29998, 1;
	setp.eq.s64 	%p4102, %rd29998, 0;
	selp.u64 	%rd26786, 1, 0, %p4102;
	add.s64 	%rd29999, %rd29999, %rd26786;
$L__BB3_650:
	mul.lo.s64 	%rd26809, %rd2568, %rd2948;
	// begin inline asm
	mul.hi.u64 %rd26787, %rd26809, %rd2569;
	// end inline asm
	// begin inline asm
	mul.lo.u64 %rd26790, %rd26809, %rd2569;
	// end inline asm
	not.b64 	%rd26811, %rd2948;
	setp.gt.u64 	%p4103, %rd26790, %rd26811;
	selp.u64 	%rd26812, 1, 0, %p4103;
	add.s64 	%rd26813, %rd26787, %rd26812;
	// begin inline asm
	mul.hi.u64 %rd26793, %rd26809, %rd2570;
	// end inline asm
	// begin inline asm
	mul.lo.u64 %rd26796, %rd26809, %rd2570;
	// end inline asm
	add.s64 	%rd26814, %rd26796, %rd26813;
	add.s64 	%rd2958, %rd26814, %rd2949;
	setp.lt.u64 	%p4104, %rd2958, %rd26814;
	selp.u64 	%rd26815, 1, 0, %p4104;
	add.s64 	%rd26816, %rd26793, %rd26815;
	// begin inline asm
	mul.hi.u64 %rd26799, %rd26809, %rd2571;
	// end inline asm
	// begin inline asm
	mul.lo.u64 %rd26802, %rd26809, %rd2571;
	// end inline asm
	add.s64 	%rd26817, %rd26802, %rd26816;
	add.s64 	%rd2959, %rd26817, %rd2950;
	setp.lt.u64 	%p4105, %rd2959, %rd26817;
	selp.u64 	%rd26818, 1, 0, %p4105;
	add.s64 	%rd26819, %rd26799, %rd26818;
	// begin inline asm
	mul.hi.u64 %rd26805, %rd26809, %rd2572;
	// end inline asm
	// begin inline asm
	mul.lo.u64 %rd26808, %rd26809, %rd2572;
	// end inline asm
	add.s64 	%rd26820, %rd26808, %rd26819;
	add.s64 	%rd2960, %rd26820, %rd29997;
	setp.lt.u64 	%p4106, %rd2960, %rd26820;
	selp.u64 	%rd26821, 1, 0, %p4106;
	add.s64 	%rd2961, %rd26805, %rd26821;
	setp.eq.s64 	%p4107, %rd2961, 0;
	@%p4107 bra 	$L__BB3_652;
	add.s64 	%rd2962, %rd29998, %rd2961;
	setp.lt.u64 	%p4108, %rd2962, %rd29998;
	selp.u64 	%rd26822, 1, 0, %p4108;
	add.s64 	%rd29999, %rd29999, %rd26822;
	mov.u64 	%rd29998, %rd2962;
$L__BB3_652:
	mul.lo.s64 	%rd26845, %rd2568, %rd2958;
	// begin inline asm
	mul.hi.u64 %rd26823, %rd26845, %rd2569;
	// end inline asm
	// begin inline asm
	mul.lo.u64 %rd26826, %rd26845, %rd2569;
	// end inline asm
	not.b64 	%rd26967, %rd2958;
	setp.gt.u64 	%p4109, %rd26826, %rd26967;
	selp.u64 	%rd26968, 1, 0, %p4109;
	add.s64 	%rd26969, %rd26823, %rd26968;
	// begin inline asm
	mul.hi.u64 %rd26829, %rd26845, %rd2570;
	// end inline asm
	// begin inline asm
	mul.lo.u64 %rd26832, %rd26845, %rd2570;
	// end inline asm
	add.s64 	%rd26970, %rd26832, %rd26969;
	add.s64 	%rd26971, %rd26970, %rd2959;
	setp.lt.u64 	%p4110, %rd26971, %rd26970;
	selp.u64 	%rd26972, 1, 0, %p4110;
	add.s64 	%rd26973, %rd26829, %rd26972;
	// begin inline asm
	mul.hi.u64 %rd26835, %rd26845, %rd2571;
	// end inline asm
	// begin inline asm
	mul.lo.u64 %rd26838, %rd26845, %rd2571;
	// end inline asm
	add.s64 	%rd26974, %rd26838, %rd26973;
	add.s64 	%rd26975, %rd26974, %rd2960;
	setp.lt.u64 	%p4111, %rd26975, %rd26974;
	selp.u64 	%rd26976, 1, 0, %p4111;
	add.s64 	%rd26977, %rd26835, %rd26976;
	// begin inline asm
	mul.hi.u64 %rd26841, %rd26845, %rd2572;
	// end inline asm
	// begin inline asm
	mul.lo.u64 %rd26844, %rd26845, %rd2572;
	// end inline asm
	add.s64 	%rd26978, %rd26844, %rd26977;
	add.s64 	%rd26979, %rd26978, %rd29998;
	setp.lt.u64 	%p4112, %rd26979, %rd26978;
	selp.u64 	%rd26980, 1, 0, %p4112;
	add.s64 	%rd26981, %rd26841, %rd26980;
	add.s64 	%rd26982, %rd29999, %rd26981;
	setp.lt.u64 	%p4113, %rd26971, %rd2569;
	selp.u64 	%rd26983, 1, 0, %p4113;
	selp.s64 	%rd26984, -1, 0, %p4113;
	add.s64 	%rd26985, %rd26975, %rd26984;
	setp.lt.u64 	%p4114, %rd26975, %rd26983;
	selp.u64 	%rd26986, 1, 0, %p4114;
	sub.s64 	%rd26987, %rd26985, %rd2570;
	setp.lt.u64 	%p4115, %rd26985, %rd2570;
	selp.u64 	%rd26988, 1, 0, %p4115;
	add.s64 	%rd26989, %rd26988, %rd26986;
	sub.s64 	%rd26990, %rd26979, %rd26989;
	setp.lt.u64 	%p4116, %rd26979, %rd26989;
	selp.u64 	%rd26991, 1, 0, %p4116;
	sub.s64 	%rd26992, %rd26990, %rd2571;
	setp.lt.u64 	%p4117, %rd26990, %rd2571;
	selp.u64 	%rd26993, 1, 0, %p4117;
	add.s64 	%rd26994, %rd26993, %rd26991;
	sub.s64 	%rd26995, %rd26982, %rd26994;
	setp.ge.u64 	%p4118, %rd26982, %rd26994;
	sub.s64 	%rd26996, %rd26995, %rd2572;
	setp.ge.u64 	%p4119, %rd26995, %rd2572;
	and.pred  	%p4120, %p4118, %p4119;
	selp.b64 	%rd26997, %rd2569, 0, %p4120;
	sub.s64 	%rd2966, %rd26971, %rd26997;
	selp.b64 	%rd2967, %rd26987, %rd26975, %p4120;
	selp.b64 	%rd2968, %rd26992, %rd26979, %p4120;
	selp.b64 	%rd2969, %rd26996, %rd26982, %p4120;
	// begin inline asm
	mul.hi.u64 %rd26847, %rd30174, %rd30174;
	// end inline asm
	// begin inline asm
	mul.lo.u64 %rd26850, %rd30174, %rd30174;
	// end inline asm
	// begin inline asm
	mul.hi.u64 %rd26853, %rd30174, %rd30173;
	// end inline asm
	// begin inline asm
	mul.lo.u64 %rd26856, %rd30174, %rd30173;
	// end inline asm
	add.s64 	%rd26998, %rd26856, %rd26847;
	// begin inline asm
	mul.hi.u64 %rd26859, %rd30174, %rd30172;
	// end inline asm
	// begin inline asm
	mul.lo.u64 %rd26862, %rd30174, %rd30172;
	// end inline asm
	add.s64 	%rd26999, %rd26862, %rd26853;
	// begin inline asm
	mul.hi.u64 %rd26865, %rd30174, %rd30171;
	// end inline asm
	// begin inline asm
	mul.lo.u64 %rd26868, %rd30174, %rd30171;
	// end inline asm
	add.s64 	%rd27000, %rd26868, %rd26859;
	// begin inline asm
	mul.hi.u64 %rd26871, %rd30173, %rd30174;
	// end inline asm
	// begin inline asm
	mul.lo.u64 %rd26874, %rd30173, %rd30174;
	// end inline asm
	add.s64 	%rd27001, %rd26874, %rd26998;
	setp.lt.u64 	%p4121, %rd27001, %rd26874;
	selp.u64 	%rd27002, 1, 0, %p4121;
	add.s64 	%rd27003, %rd26871, %rd27002;
	// begin inline asm
	mul.hi.u64 %rd26877, %rd30173, %rd30173;
	// end inline asm
	// begin inline asm
	mul.lo.u64 %rd26880, %rd30173, %rd30173;
	// end inline asm
	add.s64 	%rd27004, %rd26880, %rd27003;
	add.s64 	%rd27005, %rd27004, %rd26999;
	setp.lt.u64 	%p4122, %rd27005, %rd27004;
	selp.u64 	%rd27006, 1, 0, %p4122;
	add.s64 	%rd27007, %rd26877, %rd27006;
	// begin inline asm
	mul.hi.u64 %rd26883, %rd30173, %rd30172;
	// end inline asm
	// begin inline asm
	mul.lo.u64 %rd26886, %rd30173, %rd30172;
	// end inline asm
	add.s64 	%rd27008, %rd26886, %rd27007;
	add.s64 	%rd27009, %rd27008, %rd27000;
	setp.lt.u64 	%p4123, %rd27009, %rd27008;
	selp.u64 	%rd27010, 1, 0, %p4123;
	add.s64 	%rd27011, %rd26883, %rd27010;
	// begin inline asm
	mul.hi.u64 %rd26889, %rd30173, %rd30171;
	// end inline asm
	// begin inline asm
	mul.lo.u64 %rd26892, %rd30173, %rd30171;
	// end inline asm
	add.s64 	%rd27012, %rd26892, %rd27011;
	add.s64 	%rd27013, %rd27012, %rd26865;
	setp.lt.u64 	%p4124, %rd27013, %rd27012;
	selp.u64 	%rd27014, 1, 0, %p4124;
	add.s64 	%rd27015, %rd26889, %rd27014;
	// begin inline asm
	mul.hi.u64 %rd26895, %rd30172, %rd30174;
	// end inline asm
	// begin inline asm
	mul.lo.u64 %rd26898, %rd30172, %rd30174;
	// end inline asm
	add.s64 	%rd27016, %rd26898, %rd27005;
	setp.lt.u64 	%p4125, %rd27016, %rd26898;
	selp.u64 	%rd27017, 1, 0, %p4125;
	add.s64 	%rd27018, %rd26895, %rd27017;
	// begin inline asm
	mul.hi.u64 %rd26901, %rd30172, %rd30173;
	// end inline asm
	// begin inline asm
	mul.lo.u64 %rd26904, %rd30172, %rd30173;
	// end inline asm
	add.s64 	%rd27019, %rd26904, %rd27018;
	add.s64 	%rd27020, %rd27019, %rd27009;
	setp.lt.u64 	%p4126, %rd27020, %rd27019;
	selp.u64 	%rd27021, 1, 0, %p4126;
	add.s64 	%rd27022, %rd26901, %rd27021;
	// begin inline asm
	mul.hi.u64 %rd26907, %rd30172, %rd30172;
	// end inline asm
	// begin inline asm
	mul.lo.u64 %rd26910, %rd30172, %rd30172;
	// end inline asm
	add.s64 	%rd27023, %rd26910, %rd27022;
	add.s64 	%rd27024, %rd27023, %rd27013;
	setp.lt.u64 	%p4127, %rd27024, %rd27023;
	selp.u64 	%rd27025, 1, 0, %p4127;
	add.s64 	%rd27026, %rd26907, %rd27025;
	// begin inline asm
	mul.hi.u64 %rd26913, %rd30172, %rd30171;
	// end inline asm
	// begin inline asm
	mul.lo.u64 %rd26916, %rd30172, %rd30171;
	// end inline asm
	add.s64 	%rd27027, %rd26916, %rd27026;
	add.s64 	%rd27028, %rd27027, %rd27015;
	setp.lt.u64 	%p4128, %rd27028, %rd27027;
	selp.u64 	%rd27029, 1, 0, %p4128;
	add.s64 	%rd27030, %rd26913, %rd27029;
	// begin inline asm
	mul.hi.u64 %rd26919, %rd30171, %rd30174;
	// end inline asm
	// begin inline asm
	mul.lo.u64 %rd26922, %rd30171, %rd30174;
	// end inline asm
	add.s64 	%rd27031, %rd26922, %rd27020;
	setp.lt.u64 	%p4129, %rd27031, %rd26922;
	selp.u64 	%rd27032, 1, 0, %p4129;
	add.s64 	%rd27033, %rd26919, %rd27032;
	// begin inline asm
	mul.hi.u64 %rd26925, %rd30171, %rd30173;
	// end inline asm
	// begin inline asm
	mul.lo.u64 %rd26928, %rd30171, %rd30173;
	// end inline asm
	add.s64 	%rd27034, %rd26928, %rd27033;
	add.s64 	%rd30005, %rd27034, %rd27024;
	setp.lt.u64 	%p4130, %rd30005, %rd27034;
	selp.u64 	%rd27035, 1, 0, %p4130;
	add.s64 	%rd27036, %rd26925, %rd27035;
	// begin inline asm
	mul.hi.u64 %rd26931, %rd30171, %rd30172;
	// end inline asm
	// begin inline asm
	mul.lo.u64 %rd26934, %rd30171, %rd30172;
	// end inline asm
	add.s64 	%rd27037, %rd26934, %rd27036;
	add.s64 	%rd30006, %rd27037, %rd27028;
	setp.lt.u64 	%p4131, %rd30006, %rd27037;
	selp.u64 	%rd27038, 1, 0, %p4131;
	add.s64 	%rd27039, %rd26931, %rd27038;
	// begin inline asm
	mul.hi.u64 %rd26937, %rd30171, %rd30171;
	// end inline asm
	// begin inline asm
	mul.lo.u64 %rd26940, %rd30171, %rd30171;
	// end inline asm
	add.s64 	%rd27040, %rd26940, %rd27039;
	add.s64 	%rd30007, %rd27040, %rd27030;
	setp.lt.u64 	%p4132, %rd30007, %rd27040;
	selp.u64 	%rd27041, 1, 0, %p4132;
	add.s64 	%rd30008, %rd26937, %rd27041;
	mul.lo.s64 	%rd26965, %rd2568, %rd26850;
	// begin inline asm
	mul.hi.u64 %rd26943, %rd26965, %rd2569;
	// end inline asm
	// begin inline asm
	mul.lo.u64 %rd26946, %rd26965, %rd2569;
	// end inline asm
	not.b64 	%rd27042, %rd26850;
	setp.gt.u64 	%p4133, %rd26946, %rd27042;
	selp.u64 	%rd27043, 1, 0, %p4133;
	add.s64 	%rd27044, %rd26943, %rd27043;
	// begin inline asm
	mul.hi.u64 %rd26949, %rd26965, %rd2570;
	// end inline asm
	// begin inline asm
	mul.lo.u64 %rd26952, %rd26965, %rd2570;
	// end inline asm
	add.s64 	%rd27045, %rd26952, %rd27044;
	add.s64 	%rd2974, %rd27045, %rd27001;
	setp.lt.u64 	%p4134, %rd2974, %rd27045;
	selp.u64 	%rd27046, 1, 0, %p4134;
	add.s64 	%rd27047, %rd26949, %rd27046;
	// begin inline asm
	mul.hi.u64 %rd26955, %rd26965, %rd2571;
	// end inline asm
	// begin inline asm
	mul.lo.u64 %rd26958, %rd26965, %rd2571;
	// end inline asm
	add.s64 	%rd27048, %rd26958, %rd27047;
	add.s64 	%rd2975, %rd27048, %rd27016;
	setp.lt.u64 	%p4135, %rd2975, %rd27048;
	selp.u64 	%rd27049, 1, 0, %p4135;
	add.s64 	%rd27050, %rd26955, %rd27049;
	// begin inline asm
	mul.hi.u64 %rd26961, %rd26965, %rd2572;
	// end inline asm
	// begin inline asm
	mul.lo.u64 %rd26964, %rd26965, %rd2572;
	// end inline asm
	add.s64 	%rd27051, %rd26964, %rd27050;
	add.s64 	%rd2976, %rd27051, %rd27031;
	setp.lt.u64 	%p4136, %rd2976, %rd27051;
	selp.u64 	%rd27052, 1, 0, %p4136;
	add.s64 	%rd2977, %rd26961, %rd27052;
	setp.eq.s64 	%p4137, %rd2977, 0;
	@%p4137 bra 	$L__BB3_656;
	add.s64 	%rd2978, %rd30005, %rd2977;
	setp.ge.u64 	%p4138, %rd2978, %rd30005;
	mov.u64 	%rd30005, %rd2978;
	@%p4138 bra 	$L__BB3_656;
	add.s64 	%rd30006, %rd30006, 1;
	setp.ne.s64 	%p4139, %rd30006, 0;
	mov.u64 	%rd30005, %rd2978;
	@%p4139 bra 	$L__BB3_656;
	add.s64 	%rd30007, %rd30007, 1;
	setp.eq.s64 	%p4140, %rd30007, 0;
	selp.u64 	%rd27054, 1, 0, %p4140;
	add.s64 	%rd30008, %rd30008, %rd27054;
	mov.b64 	%rd30006, 0;
	mov.u64 	%rd30005, %rd2978;
$L__BB3_656:
	mul.lo.s64 	%rd27077, %rd2568, %rd2974;
	// begin inline asm
	mul.hi.u64 %rd27055, %rd27077, %rd2569;
	// end inline asm
	// begin inline asm
	mul.lo.u64 %rd27058, %rd27077, %rd2569;
	// end inline asm
	not.b64 	%rd27079, %rd2974;
	setp.gt.u64 	%p4141, %rd27058, %rd27079;
	selp.u64 	%rd27080, 1, 0, %p4141;
	add.s64 	%rd27081, %rd27055, %rd27080;
	// begin inline asm
	mul.hi.u64 %rd27061, %rd27077, %rd2570;
	// end inline asm
	// begin inline asm
	mul.lo.u64 %rd27064, %rd27077, %rd2570;
	// end inline asm
	add.s64 	%rd27082, %rd27064, %rd27081;
	add.s64 	%rd2986, %rd27082, %rd2975;
	setp.lt.u64 	%p4142, %rd2986, %rd27082;
	selp.u64 	%rd27083, 1, 0, %p4142;
	add.s64 	%rd27084, %rd27061, %rd27083;
	// begin inline asm
	mul.hi.u64 %rd27067, %rd27077, %rd2571;
	// end inline asm
	// begin inline asm
	mul.lo.u64 %rd27070, %rd27077, %rd2571;
	// end inline asm
	add.s64 	%rd27085, %rd27070, %rd27084;
	add.s64 	%rd2987, %rd27085, %rd2976;
	setp.lt.u64 	%p4143, %rd2987, %rd27085;
	selp.u64 	%rd27086, 1, 0, %p4143;
	add.s64 	%rd27087, %rd27067, %rd27086;
	// begin inline asm
	mul.hi.u64 %rd27073, %rd27077, %rd2572;
	// end inline asm
	// begin inline asm
	mul.lo.u64 %rd27076, %rd27077, %rd2572;
	// end inline asm
	add.s64 	%rd27088, %rd27076, %rd27087;
	add.s64 	%rd2988, %rd27088, %rd30005;
	setp.lt.u64 	%p4144, %rd2988, %rd27088;
	selp.u64 	%rd27089, 1, 0, %p4144;
	add.s64 	%rd2989, %rd27073, %rd27089;
	setp.eq.s64 	%p4145, %rd2989, 0;
	@%p4145 bra 	$L__BB3_659;
	add.s64 	%rd2990, %rd30006, %rd2989;
	setp.ge.u64 	%p4146, %rd2990, %rd30006;
	mov.u64 	%rd30006, %rd2990;
	@%p4146 bra 	$L__BB3_659;
	add.s64 	%rd30007, %rd30007, 1;
	setp.eq.s64 	%p4147, %rd30007, 0;
	selp.u64 	%rd27090, 1, 0, %p4147;
	add.s64 	%rd30008, %rd30008, %rd27090;
$L__BB3_659:
	mul.lo.s64 	%rd27113, %rd2568, %rd2986;
	// begin inline asm
	mul.hi.u64 %rd27091, %rd27113, %rd2569;
	// end inline asm
	// begin inline asm
	mul.lo.u64 %rd27094, %rd27113, %rd2569;
	// end inline asm
	not.b64 	%rd27115, %rd2986;
	setp.gt.u64 	%p4148, %rd27094, %rd27115;
	selp.u64 	%rd27116, 1, 0, %p4148;
	add.s64 	%rd27117, %rd27091, %rd27116;
	// begin inline asm
	mul.hi.u64 %rd27097, %rd27113, %rd2570;
	// end inline asm
	// begin inline asm
	mul.lo.u64 %rd27100, %rd27113, %rd2570;
	// end inline asm
	add.s64 	%rd27118, %rd27100, %rd27117;
	add.s64 	%rd2996, %rd27118, %rd2987;
	setp.lt.u64 	%p4149, %rd2996, %rd27118;
	selp.u64 	%rd27119, 1, 0, %p4149;
	add.s64 	%rd27120, %rd27097, %rd27119;
	// begin inline asm
	mul.hi.u64 %rd27103, %rd27113, %rd2571;
	// end inline asm
	// begin inline asm
	mul.lo.u64 %rd27106, %rd27113, %rd2571;
	// end inline asm
	add.s64 	%rd27121, %rd27106, %rd27120;
	add.s64 	%rd2997, %rd27121, %rd2988;
	setp.lt.u64 	%p4150, %rd2997, %rd27121;
	selp.u64 	%rd27122, 1, 0, %p4150;
	add.s64 	%rd27123, %rd27103, %rd27122;
	// begin inline asm
	mul.hi.u64 %rd27109, %rd27113, %rd2572;
	// end inline asm
	// begin inline asm
	mul.lo.u64 %rd27112, %rd27113, %rd2572;
	// end inline asm
	add.s64 	%rd27124, %rd27112, %rd27123;
	add.s64 	%rd2998, %rd27124, %rd30006;
	setp.lt.u64 	%p4151, %rd2998, %rd27124;
	selp.u64 	%rd27125, 1, 0, %p4151;
	add.s64 	%rd2999, %rd27109, %rd27125;
	setp.eq.s64 	%p4152, %rd2999, 0;
	@%p4152 bra 	$L__BB3_661;
	add.s64 	%rd3000, %rd30007, %rd2999;
	setp.lt.u64 	%p4153, %rd3000, %rd30007;
	selp.u64 	%rd27126, 1, 0, %p4153;
	add.s64 	%rd30008, %rd30008, %rd27126;
	mov.u64 	%rd30007, %rd3000;
$L__BB3_661:
	mul.lo.s64 	%rd27149, %rd2568, %rd2996;
	// begin inline asm
	mul.hi.u64 %rd27127, %rd27149, %rd2569;
	// end inline asm
	// begin inline asm
	mul.lo.u64 %rd27130, %rd27149, %rd2569;
	// end inline asm
	not.b64 	%rd27271, %rd2996;
	setp.gt.u64 	%p4154, %rd27130, %rd27271;
	selp.u64 	%rd27272, 1, 0, %p4154;
	add.s64 	%rd27273, %rd27127, %rd27272;
	// begin inline asm
	mul.hi.u64 %rd27133, %rd27149, %rd2570;
	// end inline asm
	// begin inline asm
	mul.lo.u64 %rd27136, %rd27149, %rd2570;
	// end inline asm
	add.s64 	%rd27274, %rd27136, %rd27273;
	add.s64 	%rd27275, %rd27274, %rd2997;
	setp.lt.u64 	%p4155, %rd27275, %rd27274;
	selp.u64 	%rd27276, 1, 0, %p4155;
	add.s64 	%rd27277, %rd27133, %rd27276;
	// begin inline asm
	mul.hi.u64 %rd27139, %rd27149, %rd2571;
	// end inline asm
	// begin inline asm
	mul.lo.u64 %rd27142, %rd27149, %rd2571;
	// end inline asm
	add.s64 	%rd27278, %rd27142, %rd27277;
	add.s64 	%rd27279, %rd27278, %rd2998;
	setp.lt.u64 	%p4156, %rd27279, %rd27278;
	selp.u64 	%rd27280, 1, 0, %p4156;
	add.s64 	%rd27281, %rd27139, %rd27280;
	// begin inline asm
	mul.hi.u64 %rd27145, %rd27149, %rd2572;
	// end inline asm
	// begin inline asm
	mul.lo.u64 %rd27148, %rd27149, %rd2572;
	// end inline asm
	add.s64 	%rd27282, %rd27148, %rd27281;
	add.s64 	%rd27283, %rd27282, %rd30007;
	setp.lt.u64 	%p4157, %rd27283, %rd27282;
	selp.u64 	%rd27284, 1, 0, %p4157;
	add.s64 	%rd27285, %rd27145, %rd27284;
	add.s64 	%rd27286, %rd30008, %rd27285;
	setp.lt.u64 	%p4158, %rd27275, %rd2569;
	selp.u64 	%rd27287, 1, 0, %p4158;
	selp.s64 	%rd27288, -1, 0, %p4158;
	add.s64 	%rd27289, %rd27279, %rd27288;
	setp.lt.u64 	%p4159, %rd27279, %rd27287;
	selp.u64 	%rd27290, 1, 0, %p4159;
	sub.s64 	%rd27291, %rd27289, %rd2570;
	setp.lt.u64 	%p4160, %rd27289, %rd2570;
	selp.u64 	%rd27292, 1, 0, %p4160;
	add.s64 	%rd27293, %rd27292, %rd27290;
	sub.s64 	%rd27294, %rd27283, %rd27293;
	setp.lt.u64 	%p4161, %rd27283, %rd27293;
	selp.u64 	%rd27295, 1, 0, %p4161;
	sub.s64 	%rd27296, %rd27294, %rd2571;
	setp.lt.u64 	%p4162, %rd27294, %rd2571;
	selp.u64 	%rd27297, 1, 0, %p4162;
	add.s64 	%rd27298, %rd27297, %rd27295;
	sub.s64 	%rd27299, %rd27286, %rd27298;
	setp.ge.u64 	%p4163, %rd27286, %rd27298;
	sub.s64 	%rd27300, %rd27299, %rd2572;
	setp.ge.u64 	%p4164, %rd27299, %rd2572;
	and.pred  	%p4165, %p4163, %p4164;
	selp.b64 	%rd27301, %rd2569, 0, %p4165;
	sub.s64 	%rd27228, %rd27275, %rd27301;
	selp.b64 	%rd27234, %rd27291, %rd27279, %p4165;
	selp.b64 	%rd27240, %rd27296, %rd27283, %p4165;
	selp.b64 	%rd27246, %rd27300, %rd27286, %p4165;
	// begin inline asm
	mul.hi.u64 %rd27151, %rd27228, %rd27228;
	// end inline asm
	// begin inline asm
	mul.lo.u64 %rd27154, %rd27228, %rd27228;
	// end inline asm
	// begin inline asm
	mul.hi.u64 %rd27157, %rd27228, %rd27234;
	// end inline asm
	// begin inline asm
	mul.lo.u64 %rd27160, %rd27228, %rd27234;
	// end inline asm
	add.s64 	%rd27302, %rd27160, %rd27151;
	// begin inline asm
	mul.hi.u64 %rd27163, %rd27228, %rd27240;
	// end inline asm
	// begin inline asm
	mul.lo.u64 %rd27166, %rd27228, %rd27240;
	// end inline asm
	add.s64 	%rd27303, %rd27166, %rd27157;
	// begin inline asm
	mul.hi.u64 %rd27169, %rd27228, %rd27246;
	// end inline asm
	// begin inline asm
	mul.lo.u64 %rd27172, %rd27228, %rd27246;
	// end inline asm
	add.s64 	%rd27304, %rd27172, %rd27163;
	// begin inline asm
	mul.hi.u64 %rd27175, %rd27234, %rd27228;
	// end inline asm
	// begin inline asm
	mul.lo.u64 %rd27178, %rd27234, %rd27228;
	// end inline asm
	add.s64 	%rd27305, %rd27178, %rd27302;
	setp.lt.u64 	%p4166, %rd27305, %rd27178;
	selp.u64 	%rd27306, 1, 0, %p4166;
	add.s64 	%rd27307, %rd27175, %rd27306;
	// begin inline asm
	mul.hi.u64 %rd27181, %rd27234, %rd27234;
	// end inline asm
	// begin inline asm
	mul.lo.u64 %rd27184, %rd27234, %rd27234;
	// end inline asm
	add.s64 	%rd27308, %rd27184, %rd27307;
	add.s64 	%rd27309, %rd27308, %rd27303;
	setp.lt.u64 	%p4167, %rd27309, %rd27308;
	selp.u64 	%rd27310, 1, 0, %p4167;
	add.s64 	%rd27311, %rd27181, %rd27310;
	// begin inline asm
	mul.hi.u64 %rd27187, %rd27234, %rd27240;
	// end inline asm
	// begin inline asm
	mul.lo.u64 %rd27190, %rd27234, %rd27240;
	// end inline asm
	add.s64 	%rd27312, %rd27190, %rd27311;
	add.s64 	%rd27313, %rd27312, %rd27304;
	setp.lt.u64 	%p4168, %rd27313, %rd27312;
	selp.u64 	%rd27314, 1, 0, %p4168;
	add.s64 	%rd27315, %rd27187, %rd27314;
	// begin inline asm
	mul.hi.u64 %rd27193, %rd27234, %rd27246;
	// end inline asm
	// begin inline asm
	mul.lo.u64 %rd27196, %rd27234, %rd27246;
	// end inline asm
	add.s64 	%rd27316, %rd27196, %rd27315;
	add.s64 	%rd27317, %rd27316, %rd27169;
	setp.lt.u64 	%p4169, %rd27317, %rd27316;
	selp.u64 	%rd27318, 1, 0, %p4169;
	add.s64 	%rd27319, %rd27193, %rd27318;
	// begin inline asm
	mul.hi.u64 %rd27199, %rd27240, %rd27228;
	// end inline asm
	// begin inline asm
	mul.lo.u64 %rd27202, %rd27240, %rd27228;
	// end inline asm
	add.s64 	%rd27320, %rd27202, %rd27309;
	setp.lt.u64 	%p4170, %rd27320, %rd27202;
	selp.u64 	%rd27321, 1, 0, %p4170;
	add.s64 	%rd27322, %rd27199, %rd27321;
	// begin inline asm
	mul.hi.u64 %rd27205, %rd27240, %rd27234;
	// end inline asm
	// begin inline asm
	mul.lo.u64 %rd27208, %rd27240, %rd27234;
	// end inline asm
	add.s64 	%rd27323, %rd27208, %rd27322;
	add.s64 	%rd27324, %rd27323, %rd27313;
	setp.lt.u64 	%p4171, %rd27324, %rd27323;
	selp.u64 	%rd27325, 1, 0, %p4171;
	add.s64 	%rd27326, %rd27205, %rd27325;
	// begin inline asm
	mul.hi.u64 %rd27211, %rd27240, %rd27240;
	// end inline asm
	// begin inline asm
	mul.lo.u64 %rd27214, %rd27240, %rd27240;
	// end inline asm
	add.s64 	%rd27327, %rd27214, %rd27326;
	add.s64 	%rd27328, %rd27327, %rd27317;
	setp.lt.u64 	%p4172, %rd27328, %rd27327;
	selp.u64 	%rd27329, 1, 0, %p4172;
	add.s64 	%rd27330, %rd27211, %rd27329;
	// begin inline asm
	mul.hi.u64 %rd27217, %rd27240, %rd27246;
	// end inline asm
	// begin inline asm
	mul.lo.u64 %rd27220, %rd27240, %rd27246;
	// end inline asm
	add.s64 	%rd27331, %rd27220, %rd27330;
	add.s64 	%rd27332, %rd27331, %rd27319;
	setp.lt.u64 	%p4173, %rd27332, %rd27331;
	selp.u64 	%rd27333, 1, 0, %p4173;
	add.s64 	%rd27334, %rd27217, %rd27333;
	// begin inline asm
	mul.hi.u64 %rd27223, %rd27246, %rd27228;
	// end inline asm
	// begin inline asm
	mul.lo.u64 %rd27226, %rd27246, %rd27228;
	// end inline asm
	add.s64 	%rd27335, %rd27226, %rd27324;
	setp.lt.u64 	%p4174, %rd27335, %rd27226;
	selp.u64 	%rd27336, 1, 0, %p4174;
	add.s64 	%rd27337, %rd27223, %rd27336;
	// begin inline asm
	mul.hi.u64 %rd27229, %rd27246, %rd27234;
	// end inline asm
	// begin inline asm
	mul.lo.u64 %rd27232, %rd27246, %rd27234;
	// end inline asm
	add.s64 	%rd27338, %rd27232, %rd27337;
	add.s64 	%rd30014, %rd27338, %rd27328;
	setp.lt.u64 	%p4175, %rd30014, %rd27338;
	selp.u64 	%rd27339, 1, 0, %p4175;
	add.s64 	%rd27340, %rd27229, %rd27339;
	// begin inline asm
	mul.hi.u64 %rd27235, %rd27246, %rd27240;
	// end inline asm
	// begin inline asm
	mul.lo.u64 %rd27238, %rd27246, %rd27240;
	// end inline asm
	add.s64 	%rd27341, %rd27238, %rd27340;
	add.s64 	%rd30015, %rd27341, %rd27332;
	setp.lt.u64 	%p4176, %rd30015, %rd27341;
	selp.u64 	%rd27342, 1, 0, %p4176;
	add.s64 	%rd27343, %rd27235, %rd27342;
	// begin inline asm
	mul.hi.u64 %rd27241, %rd27246, %rd27246;
	// end inline asm
	// begin inline asm
	mul.lo.u64 %rd27244, %rd27246, %rd27246;
	// end inline asm
	add.s64 	%rd27344, %rd27244, %rd27343;
	add.s64 	%rd30016, %rd27344, %rd27334;
	setp.lt.u64 	%p4177, %rd30016, %rd27344;
	selp.u64 	%rd27345, 1, 0, %p4177;
	add.s64 	%rd30017, %rd27241, %rd27345;
	mul.lo.s64 	%rd27269, %rd2568, %rd27154;
	// begin inline asm
	mul.hi.u64 %rd27247, %rd27269, %rd2569;
	// end inline asm
	// begin inline asm
	mul.lo.u64 %rd27250, %rd27269, %rd2569;
	// end inline asm
	not.b64 	%rd27346, %rd27154;
	setp.gt.u64 	%p4178, %rd27250, %rd27346;
	selp.u64 	%rd27347, 1, 0, %p4178;
	add.s64 	%rd27348, %rd27247, %rd27347;
	// begin inline asm
	mul.hi.u64 %rd27253, %rd27269, %rd2570;
	// end inline asm
	// begin inline asm
	mul.lo.u64 %rd27256, %rd27269, %rd2570;
	// end inline asm
	add.s64 	%rd27349, %rd27256, %rd27348;
	add.s64 	%rd3012, %rd27349, %rd27305;
	setp.lt.u64 	%p4179, %rd3012, %rd27349;
	selp.u64 	%rd27350, 1, 0, %p4179;
	add.s64 	%rd27351, %rd27253, %rd27350;
	// begin inline asm
	mul.hi.u64 %rd27259, %rd27269, %rd2571;
	// end inline asm
	// begin inline asm
	mul.lo.u64 %rd27262, %rd27269, %rd2571;
	// end inline asm
	add.s64 	%rd27352, %rd27262, %rd27351;
	add.s64 	%rd3013, %rd27352, %rd27320;
	setp.lt.u64 	%p4180, %rd3013, %rd27352;
	selp.u64 	%rd27353, 1, 0, %p4180;
	add.s64 	%rd27354, %rd27259, %rd27353;
	// begin inline asm
	mul.hi.u64 %rd27265, %rd27269, %rd2572;
	// end inline asm
	// begin inline asm
	mul.lo.u64 %rd27268, %rd27269, %rd2572;
	// end inline asm
	add.s64 	%rd27355, %rd27268, %rd27354;
	add.s64 	%rd3014, %rd27355, %rd27335;
	setp.lt.u64 	%p4181, %rd3014, %rd27355;
	selp.u64 	%rd27356, 1, 0, %p4181;
	add.s64 	%rd3015, %rd27265, %rd27356;
	setp.eq.s64 	%p4182, %rd3015, 0;
	@%p4182 bra 	$L__BB3_665;
	add.s64 	%rd3016, %rd30014, %rd3015;
	setp.ge.u64 	%p4183, %rd3016, %rd30014;
	mov.u64 	%rd30014, %rd3016;
	@%p4183 bra 	$L__BB3_665;
	add.s64 	%rd30015, %rd30015, 1;
	setp.ne.s64 	%p4184, %rd30015, 0;
	mov.u64 	%rd30014, %rd3016;
	@%p4184 bra 	$L__BB3_665;
	add.s64 	%rd30016, %rd30016, 1;
	setp.eq.s64 	%p4185, %rd30016, 0;
	selp.u64 	%rd27358, 1, 0, %p4185;
	add.s64 	%rd30017, %rd30017, %rd27358;
	mov.b64 	%rd30015, 0;
	mov.u64 	%rd30014, %rd3016;
$L__BB3_665:
	mul.lo.s64 	%rd27381, %rd2568, %rd3012;
	// begin inline asm
	mul.hi.u64 %rd27359, %rd27381, %rd2569;
	// end inline asm
	// begin inline asm
	mul.lo.u64 %rd27362, %rd27381, %rd2569;
	// end inline asm
	not.b64 	%rd27383, %rd3012;
	setp.gt.u64 	%p4186, %rd27362, %rd27383;
	selp.u64 	%rd27384, 1, 0, %p4186;
	add.s64 	%rd27385, %rd27359, %rd27384;
	// begin inline asm
	mul.hi.u64 %rd27365, %rd27381, %rd2570;
	// end inline asm
	// begin inline asm
	mul.lo.u64 %rd27368, %rd27381, %rd2570;
	// end inline asm
	add.s64 	%rd27386, %rd27368, %rd27385;
	add.s64 	%rd3024, %rd27386, %rd3013;
	setp.lt.u64 	%p4187, %rd3024, %rd27386;
	selp.u64 	%rd27387, 1, 0, %p4187;
	add.s64 	%rd27388, %rd27365, %rd27387;
	// begin inline asm
	mul.hi.u64 %rd27371, %rd27381, %rd2571;
	// end inline asm
	// begin inline asm
	mul.lo.u64 %rd27374, %rd27381, %rd2571;
	// end inline asm
	add.s64 	%rd27389, %rd27374, %rd27388;
	add.s64 	%rd3025, %rd27389, %rd3014;
	setp.lt.u64 	%p4188, %rd3025, %rd27389;
	selp.u64 	%rd27390, 1, 0, %p4188;
	add.s64 	%rd27391, %rd27371, %rd27390;
	// begin inline asm
	mul.hi.u64 %rd27377, %rd27381, %rd2572;
	// end inline asm
	// begin inline asm
	mul.lo.u64 %rd27380, %rd27381, %rd2572;
	// end inline asm
	add.s64 	%rd27392, %rd27380, %rd27391;
	add.s64 	%rd3026, %rd27392, %rd30014;
	setp.lt.u64 	%p4189, %rd3026, %rd27392;
	selp.u64 	%rd27393, 1, 0, %p4189;
	add.s64 	%rd3027, %rd27377, %rd27393;
	setp.eq.s64 	%p4190, %rd3027, 0;
	@%p4190 bra 	$L__BB3_668;
	add.s64 	%rd3028, %rd30015, %rd3027;
	setp.ge.u64 	%p4191, %rd3028, %rd30015;
	mov.u64 	%rd30015, %rd3028;
	@%p4191 bra 	$L__BB3_668;
	add.s64 	%rd30016, %rd30016, 1;
	setp.eq.s64 	%p4192, %rd30016, 0;
	selp.u64 	%rd27394, 1, 0, %p4192;
	add.s64 	%rd30017, %rd30017, %rd27394;
$L__BB3_668:
	mul.lo.s64 	%rd27417, %rd2568, %rd3024;
	// begin inline asm
	mul.hi.u64 %rd27395, %rd27417, %rd2569;
	// end inline asm
	// begin inline asm
	mul.lo.u64 %rd27398, %rd27417, %rd2569;
	// end inline asm
	not.b64 	%rd27419, %rd3024;
	setp.gt.u64 	%p4193, %rd27398, %rd27419;
	selp.u64 	%rd27420, 1, 0, %p4193;
	add.s64 	%rd27421, %rd27395, %rd27420;
	// begin inline asm
	mul.hi.u64 %rd27401, %rd27417, %rd2570;
	// end inline asm
	// begin inline asm
	mul.lo.u64 %rd27404, %rd27417, %rd2570;
	// end inline asm
	add.s64 	%rd27422, %rd27404, %rd27421;
	add.s64 	%rd3034, %rd27422, %rd3025;
	setp.lt.u64 	%p4194, %rd3034, %rd27422;
	selp.u64 	%rd27423, 1, 0, %p4194;
	add.s64 	%rd27424, %rd27401, %rd27423;
	// begin inline asm
	mul.hi.u64 %rd27407, %rd27417, %rd2571;
	// end inline asm
	// begin inline asm
	mul.lo.u64 %rd27410, %rd27417, %rd2571;
	// end inline asm
	add.s64 	%rd27425, %rd27410, %rd27424;
	add.s64 	%rd3035, %rd27425, %rd3026;
	setp.lt.u64 	%p4195, %rd3035, %rd27425;
	selp.u64 	%rd27426, 1, 0, %p4195;
	add.s64 	%rd27427, %rd27407, %rd27426;
	// begin inline asm
	mul.hi.u64 %rd27413, %rd27417, %rd2572;
	// end inline asm
	// begin inline asm
	mul.lo.u64 %rd27416, %rd27417, %rd2572;
	// end inline asm
	add.s64 	%rd27428, %rd27416, %rd27427;
	add.s64 	%rd3036, %rd27428, %rd30015;
	setp.lt.u64 	%p4196, %rd3036, %rd27428;
	selp.u64 	%rd27429, 1, 0, %p4196;
	add.s64 	%rd3037, %rd27413, %rd27429;
	setp.eq.s64 	%p4197, %rd3037, 0;
	@%p4197 bra 	$L__BB3_670;
	add.s64 	%rd3038, %rd30016, %rd3037;
	setp.lt.u64 	%p4198, %rd3038, %rd30016;
	selp.u64 	%rd27430, 1, 0, %p4198;
	add.s64 	%rd30017, %rd30017, %rd27430;
	mov.u64 	%rd30016, %rd3038;
$L__BB3_670:
	mul.lo.s64 	%rd27453, %rd2568, %rd3034;
	// begin inline asm
	mul.hi.u64 %rd27431, %rd27453, %rd2569;
	// end inline asm
	// begin inline asm
	mul.lo.u64 %rd27434, %rd27453, %rd2569;
	// end inline asm
	not.b64 	%rd27575, %rd3034;
	setp.gt.u64 	%p4199, %rd27434, %rd27575;
	selp.u64 	%rd27576, 1, 0, %p4199;
	add.s64 	%rd27577, %rd27431, %rd27576;
	// begin inline asm
	mul.hi.u64 %rd27437, %rd27453, %rd2570;
	// end inline asm
	// begin inline asm
	mul.lo.u64 %rd27440, %rd27453, %rd2570;
	// end inline asm
	add.s64 	%rd27578, %rd27440, %rd27577;
	add.s64 	%rd27579, %rd27578, %rd3035;
	setp.lt.u64 	%p4200, %rd27579, %rd27578;
	selp.u64 	%rd27580, 1, 0, %p4200;
	add.s64 	%rd27581, %rd27437, %rd27580;
	// begin inline asm
	mul.hi.u64 %rd27443, %rd27453, %rd2571;
	// end inline asm
	// begin inline asm
	mul.lo.u64 %rd27446, %rd27453, %rd2571;
	// end inline asm
	add.s64 	%rd27582, %rd27446, %rd27581;
	add.s64 	%rd27583, %rd27582, %rd3036;
	setp.lt.u64 	%p4201, %rd27583, %rd27582;
	selp.u64 	%rd27584, 1, 0, %p4201;
	add.s64 	%rd27585, %rd27443, %rd27584;
	// begin inline asm
	mul.hi.u64 %rd27449, %rd27453, %rd2572;
	// end inline asm
	// begin inline asm
	mul.lo.u64 %rd27452, %rd27453, %rd2572;
	// end inline asm
	add.s64 	%rd27586, %rd27452, %rd27585;
	add.s64 	%rd27587, %rd27586, %rd30016;
	setp.lt.u64 	%p4202, %rd27587, %rd27586;
	selp.u64 	%rd27588, 1, 0, %p4202;
	add.s64 	%rd27589, %rd27449, %rd27588;
	add.s64 	%rd27590, %rd30017, %rd27589;
	setp.lt.u64 	%p4203, %rd27579, %rd2569;
	selp.u64 	%rd27591, 1, 0, %p4203;
	selp.s64 	%rd27592, -1, 0, %p4203;
	add.s64 	%rd27593, %rd27583, %rd27592;
	setp.lt.u64 	%p4204, %rd27583, %rd27591;
	selp.u64 	%rd27594, 1, 0, %p4204;
	sub.s64 	%rd27595, %rd27593, %rd2570;
	setp.lt.u64 	%p4205, %rd27593, %rd2570;
	selp.u64 	%rd27596, 1, 0, %p4205;
	add.s64 	%rd27597, %rd27596, %rd27594;
	sub.s64 	%rd27598, %rd27587, %rd27597;
	setp.lt.u64 	%p4206, %rd27587, %rd27597;
	selp.u64 	%rd27599, 1, 0, %p4206;
	sub.s64 	%rd27600, %rd27598, %rd2571;
	setp.lt.u64 	%p4207, %rd27598, %rd2571;
	selp.u64 	%rd27601, 1, 0, %p4207;
	add.s64 	%rd27602, %rd27601, %rd27599;
	sub.s64 	%rd27603, %rd27590, %rd27602;
	setp.ge.u64 	%p4208, %rd27590, %rd27602;
	sub.s64 	%rd27604, %rd27603, %rd2572;
	setp.ge.u64 	%p4209, %rd27603, %rd2572;
	and.pred  	%p4210, %p4208, %p4209;
	selp.b64 	%rd27605, %rd2569, 0, %p4210;
	sub.s64 	%rd3042, %rd27579, %rd27605;
	selp.b64 	%rd3043, %rd27595, %rd27583, %p4210;
	selp.b64 	%rd3044, %rd27600, %rd27587, %p4210;
	selp.b64 	%rd3045, %rd27604, %rd27590, %p4210;
	add.s64 	%rd27606, %rd27228, %rd30178;
	setp.lt.u64 	%p4211, %rd27606, %rd27228;
	selp.u64 	%rd27607, 1, 0, %p4211;
	add.s64 	%rd27608, %rd30177, %rd27607;
	setp.lt.u64 	%p4212, %rd27608, %rd30177;
	selp.u64 	%rd27609, 1, 0, %p4212;
	add.s64 	%rd27610, %rd27608, %rd27234;
	setp.lt.u64 	%p4213, %rd27610, %rd27608;
	selp.u64 	%rd27611, 1, 0, %p4213;
	add.s64 	%rd27612, %rd30176, %rd27609;
	add.s64 	%rd27613, %rd27612, %rd27611;
	setp.lt.u64 	%p4214, %rd27613, %rd30176;
	selp.u64 	%rd27614, 1, 0, %p4214;
	add.s64 	%rd27615, %rd27613, %rd27240;
	setp.lt.u64 	%p4215, %rd27615, %rd27613;
	selp.u64 	%rd27616, 1, 0, %p4215;
	add.s64 	%rd27617, %rd30175, %rd27614;
	add.s64 	%rd27618, %rd27617, %rd27616;
	setp.lt.u64 	%p4216, %rd27618, %rd30175;
	add.s64 	%rd27619, %rd27618, %rd27246;
	setp.lt.u64 	%p4217, %rd27619, %rd27618;
	setp.lt.u64 	%p4218, %rd27606, %rd2569;
	selp.u64 	%rd27620, 1, 0, %p4218;
	selp.s64 	%rd27621, -1, 0, %p4218;
	add.s64 	%rd27622, %rd27610, %rd27621;
	setp.lt.u64 	%p4219, %rd27610, %rd27620;
	selp.u64 	%rd27623, 1, 0, %p4219;
	sub.s64 	%rd27624, %rd27622, %rd2570;
	setp.lt.u64 	%p4220, %rd27622, %rd2570;
	selp.u64 	%rd27625, 1, 0, %p4220;
	add.s64 	%rd27626, %rd27625, %rd27623;
	sub.s64 	%rd27627, %rd27615, %rd27626;
	setp.lt.u64 	%p4221, %rd27615, %rd27626;
	selp.u64 	%rd27628, 1, 0, %p4221;
	sub.s64 	%rd27629, %rd27627, %rd2571;
	setp.lt.u64 	%p4222, %rd27627, %rd2571;
	selp.u64 	%rd27630, 1, 0, %p4222;
	add.s64 	%rd27631, %rd27630, %rd27628;
	sub.s64 	%rd27632, %rd27619, %rd27631;
	setp.ge.u64 	%p4223, %rd27619, %rd27631;
	sub.s64 	%rd27633, %rd27632, %rd2572;
	setp.ge.u64 	%p4224, %rd27632, %rd2572;
	or.pred  	%p4225, %p4216, %p4217;
	and.pred  	%p4226, %p4223, %p4224;
	or.pred  	%p4228, %p4225, %p4226;
	selp.b64 	%rd27634, %rd2569, 0, %p4228;
	sub.s64 	%rd27532, %rd27606, %rd27634;
	selp.b64 	%rd27538, %rd27624, %rd27610, %p4228;
	selp.b64 	%rd27544, %rd27629, %rd27615, %p4228;
	selp.b64 	%rd27550, %rd27633, %rd27619, %p4228;
	// begin inline asm
	mul.hi.u64 %rd27455, %rd27532, %rd27532;
	// end inline asm
	// begin inline asm
	mul.lo.u64 %rd27458, %rd27532, %rd27532;
	// end inline asm
	// begin inline asm
	mul.hi.u64 %rd27461, %rd27532, %rd27538;
	// end inline asm
	// begin inline asm
	mul.lo.u64 %rd27464, %rd27532, %rd27538;
	// end inline asm
	add.s64 	%rd27635, %rd27464, %rd27455;
	// begin inline asm
	mul.hi.u64 %rd27467, %rd27532, %rd27544;
	// end inline asm
	// begin inline asm
	mul.lo.u64 %rd27470, %rd27532, %rd27544;
	// end inline asm
	add.s64 	%rd27636, %rd27470, %rd27461;
	// begin inline asm
	mul.hi.u64 %rd27473, %rd27532, %rd27550;
	// end inline asm
	// begin inline asm
	mul.lo.u64 %rd27476, %rd27532, %rd27550;
	// end inline asm
	add.s64 	%rd27637, %rd27476, %rd27467;
	// begin inline asm
	mul.hi.u64 %rd27479, %rd27538, %rd27532;
	// end inline asm
	// begin inline asm
	mul.lo.u64 %rd27482, %rd27538, %rd27532;
	// end inline asm
	add.s64 	%rd27638, %rd27482, %rd27635;
	setp.lt.u64 	%p4229, %rd27638, %rd27482;
	selp.u64 	%rd27639, 1, 0, %p4229;
	add.s64 	%rd27640, %rd27479, %rd27639;
	// begin inline asm
	mul.hi.u64 %rd27485, %rd27538, %rd27538;
	// end inline asm
	// begin inline asm
	mul.lo.u64 %rd27488, %rd27538, %rd27538;
	// end inline asm
	add.s64 	%rd27641, %rd27488, %rd27640;
	add.s64 	%rd27642, %rd27641, %rd27636;
	setp.lt.u64 	%p4230, %rd27642, %rd27641;
	selp.u64 	%rd27643, 1, 0, %p4230;
	add.s64 	%rd27644, %rd27485, %rd27643;
	// begin inline asm
	mul.hi.u64 %rd27491, %rd27538, %rd27544;
	// end inline asm
	// begin inline asm
	mul.lo.u64 %rd27494, %rd27538, %rd27544;
	// end inline asm
	add.s64 	%rd27645, %rd27494, %rd27644;
	add.s64 	%rd27646, %rd27645, %rd27637;
	setp.lt.u64 	%p4231, %rd27646, %rd27645;
	selp.u64 	%rd27647, 1, 0, %p4231;
	add.s64 	%rd27648, %rd27491, %rd27647;
	// begin inline asm
	mul.hi.u64 %rd27497, %rd27538, %rd27550;
	// end inline asm
	// begin inline asm
	mul.lo.u64 %rd27500, %rd27538, %rd27550;
	// end inline asm
	add.s64 	%rd27649, %rd27500, %rd27648;
	add.s64 	%rd27650, %rd27649, %rd27473;
	setp.lt.u64 	%p4232, %rd27650, %rd27649;
	selp.u64 	%rd27651, 1, 0, %p4232;
	add.s64 	%rd27652, %rd27497, %rd27651;
	// begin inline asm
	mul.hi.u64 %rd27503, %rd27544, %rd27532;
	// end inline asm
	// begin inline asm
	mul.lo.u64 %rd27506, %rd27544, %rd27532;
	// end inline asm
	add.s64 	%rd27653, %rd27506, %rd27642;
	setp.lt.u64 	%p4233, %rd27653, %rd27506;
	selp.u64 	%rd27654, 1, 0, %p4233;
	add.s64 	%rd27655, %rd27503, %rd27654;
	// begin inline asm
	mul.hi.u64 %rd27509, %rd27544, %rd27538;
	// end inline asm
	// begin inline asm
	mul.lo.u64 %rd27512, %rd27544, %rd27538;
	// end inline asm
	add.s64 	%rd27656, %rd27512, %rd27655;
	add.s64 	%rd27657, %rd27656, %rd27646;
	setp.lt.u64 	%p4234, %rd27657, %rd27656;
	selp.u64 	%rd27658, 1, 0, %p4234;
	add.s64 	%rd27659, %rd27509, %rd27658;
	// begin inline asm
	mul.hi.u64 %rd27515, %rd27544, %rd27544;
	// end inline asm
	// begin inline asm
	mul.lo.u64 %rd27518, %rd27544, %rd27544;
	// end inline asm
	add.s64 	%rd27660, %rd27518, %rd27659;
	add.s64 	%rd27661, %rd27660, %rd27650;
	setp.lt.u64 	%p4235, %rd27661, %rd27660;
	selp.u64 	%rd27662, 1, 0, %p4235;
	add.s64 	%rd27663, %rd27515, %rd27662;
	// begin inline asm
	mul.hi.u64 %rd27521, %rd27544, %rd27550;
	// end inline asm
	// begin inline asm
	mul.lo.u64 %rd27524, %rd27544, %rd27550;
	// end inline asm
	add.s64 	%rd27664, %rd27524, %rd27663;
	add.s64 	%rd27665, %rd27664, %rd27652;
	setp.lt.u64 	%p4236, %rd27665, %rd27664;
	selp.u64 	%rd27666, 1, 0, %p4236;
	add.s64 	%rd27667, %rd27521, %rd27666;
	// begin inline asm
	mul.hi.u64 %rd27527, %rd27550, %rd27532;
	// end inline asm
	// begin inline asm
	mul.lo.u64 %rd27530, %rd27550, %rd27532;
	// end inline asm
	add.s64 	%rd27668, %rd27530, %rd27657;
	setp.lt.u64 	%p4237, %rd27668, %rd27530;
	selp.u64 	%rd27669, 1, 0, %p4237;
	add.s64 	%rd27670, %rd27527, %rd27669;
	// begin inline asm
	mul.hi.u64 %rd27533, %rd27550, %rd27538;
	// end inline asm
	// begin inline asm
	mul.lo.u64 %rd27536, %rd27550, %rd27538;
	// end inline asm
	add.s64 	%rd27671, %rd27536, %rd27670;
	add.s64 	%rd30023, %rd27671, %rd27661;
	setp.lt.u64 	%p4238, %rd30023, %rd27671;
	selp.u64 	%rd27672, 1, 0, %p4238;
	add.s64 	%rd27673, %rd27533, %rd27672;
	// begin inline asm
	mul.hi.u64 %rd27539, %rd27550, %rd27544;
	// end inline asm
	// begin inline asm
	mul.lo.u64 %rd27542, %rd27550, %rd27544;
	// end inline asm
	add.s64 	%rd27674, %rd27542, %rd27673;
	add.s64 	%rd30024, %rd27674, %rd27665;
	setp.lt.u64 	%p4239, %rd30024, %rd27674;
	selp.u64 	%rd27675, 1, 0, %p4239;
	add.s64 	%rd27676, %rd27539, %rd27675;
	// begin inline asm
	mul.hi.u64 %rd27545, %rd27550, %rd27550;
	// end inline asm
	// begin inline asm
	mul.lo.u64 %rd27548, %rd27550, %rd27550;
	// end inline asm
	add.s64 	%rd27677, %rd27548, %rd27676;
	add.s64 	%rd30025, %rd27677, %rd27667;
	setp.lt.u64 	%p4240, %rd30025, %rd27677;
	selp.u64 	%rd27678, 1, 0, %p4240;
	add.s64 	%rd30026, %rd27545, %rd27678;
	mul.lo.s64 	%rd27573, %rd2568, %rd27458;
	// begin inline asm
	mul.hi.u64 %rd27551, %rd27573, %rd2569;
	// end inline asm
	// begin inline asm
	mul.lo.u64 %rd27554, %rd27573, %rd2569;
	// end inline asm
	not.b64 	%rd27679, %rd27458;
	setp.gt.u64 	%p4241, %rd27554, %rd27679;
	selp.u64 	%rd27680, 1, 0, %p4241;
	add.s64 	%rd27681, %rd27551, %rd27680;
	// begin inline asm
	mul.hi.u64 %rd27557, %rd27573, %rd2570;
	// end inline asm
	// begin inline asm
	mul.lo.u64 %rd27560, %rd27573, %rd2570;
	// end inline asm
	add.s64 	%rd27682, %rd27560, %rd27681;
	add.s64 	%rd3050, %rd27682, %rd27638;
	setp.lt.u64 	%p4242, %rd3050, %rd27682;
	selp.u64 	%rd27683, 1, 0, %p4242;
	add.s64 	%rd27684, %rd27557, %rd27683;
	// begin inline asm
	mul.hi.u64 %rd27563, %rd27573, %rd2571;
	// end inline asm
	// begin inline asm
	mul.lo.u64 %rd27566, %rd27573, %rd2571;
	// end inline asm
	add.s64 	%rd27685, %rd27566, %rd27684;
	add.s64 	%rd3051, %rd27685, %rd27653;
	setp.lt.u64 	%p4243, %rd3051, %rd27685;
	selp.u64 	%rd27686, 1, 0, %p4243;
	add.s64 	%rd27687, %rd27563, %rd27686;
	// begin inline asm
	mul.hi.u64 %rd27569, %rd27573, %rd2572;
	// end inline asm
	// begin inline asm
	mul.lo.u64 %rd27572, %rd27573, %rd2572;
	// end inline asm
	add.s64 	%rd27688, %rd27572, %rd27687;
	add.s64 	%rd3052, %rd27688, %rd27668;
	setp.lt.u64 	%p4244, %rd3052, %rd27688;
	selp.u64 	%rd27689, 1, 0, %p4244;
	add.s64 	%rd3053, %rd27569, %rd27689;
	setp.eq.s64 	%p4245, %rd3053, 0;
	@%p4245 bra 	$L__BB3_674;
	add.s64 	%rd3054, %rd30023, %rd3053;
	setp.ge.u64 	%p4246, %rd3054, %rd30023;
	mov.u64 	%rd30023, %rd3054;
	@%p4246 bra 	$L__BB3_674;
	add.s64 	%rd30024, %rd30024, 1;
	setp.ne.s64 	%p4247, %rd30024, 0;
	mov.u64 	%rd30023, %rd3054;
	@%p4247 bra 	$L__BB3_674;
	add.s64 	%rd30025, %rd30025, 1;
	setp.eq.s64 	%p4248, %rd30025, 0;
	selp.u64 	%rd27691, 1, 0, %p4248;
	add.s64 	%rd30026, %rd30026, %rd27691;
	mov.b64 	%rd30024, 0;
	mov.u64 	%rd30023, %rd3054;
$L__BB3_674:
	mul.lo.s64 	%rd27714, %rd2568, %rd3050;
	// begin inline asm
	mul.hi.u64 %rd27692, %rd27714, %rd2569;
	// end inline asm
	// begin inline asm
	mul.lo.u64 %rd27695, %rd27714, %rd2569;
	// end inline asm
	not.b64 	%rd27716, %rd3050;
	setp.gt.u64 	%p4249, %rd27695, %rd27716;
	selp.u64 	%rd27717, 1, 0, %p4249;
	add.s64 	%rd27718, %rd27692, %rd27717;
	// begin inline asm
	mul.hi.u64 %rd27698, %rd27714, %rd2570;
	// end inline asm
	// begin inline asm
	mul.lo.u64 %rd27701, %rd27714, %rd2570;
	// end inline asm
	add.s64 	%rd27719, %rd27701, %rd27718;
	add.s64 	%rd3062, %rd27719, %rd3051;
	setp.lt.u64 	%p4250, %rd3062, %rd27719;
	selp.u64 	%rd27720, 1, 0, %p4250;
	add.s64 	%rd27721, %rd27698, %rd27720;
	// begin inline asm
	mul.hi.u64 %rd27704, %rd27714, %rd2571;
	// end inline asm
	// begin inline asm
	mul.lo.u64 %rd27707, %rd27714, %rd2571;
	// end inline asm
	add.s64 	%rd27722, %rd27707, %rd27721;
	add.s64 	%rd3063, %rd27722, %rd3052;
	setp.lt.u64 	%p4251, %rd3063, %rd27722;
	selp.u64 	%rd27723, 1, 0, %p4251;
	add.s64 	%rd27724, %rd27704, %rd27723;
	// begin inline asm
	mul.hi.u64 %rd27710, %rd27714, %rd2572;
	// end inline asm
	// begin inline asm
	mul.lo.u64 %rd27713, %rd27714, %rd2572;
	// end inline asm
	add.s64 	%rd27725, %rd27713, %rd27724;
	add.s64 	%rd3064, %rd27725, %rd30023;
	setp.lt.u64 	%p4252, %rd3064, %rd27725;
	selp.u64 	%rd27726, 1, 0, %p4252;
	add.s64 	%rd3065, %rd27710, %rd27726;
	setp.eq.s64 	%p4253, %rd3065, 0;
	@%p4253 bra 	$L__BB3_677;
	add.s64 	%rd3066, %rd30024, %rd3065;
	setp.ge.u64 	%p4254, %rd3066, %rd30024;
	mov.u64 	%rd30024, %rd3066;
	@%p4254 bra 	$L__BB3_677;
	add.s64 	%rd30025, %rd30025, 1;
	setp.eq.s64 	%p4255, %rd30025, 0;
	selp.u64 	%rd27727, 1, 0, %p4255;
	add.s64 	%rd30026, %rd30026, %rd27727;
$L__BB3_677:
	mul.lo.s64 	%rd27750, %rd2568, %rd3062;
	// begin inline asm
	mul.hi.u64 %rd27728, %rd27750, %rd2569;
	// end inline asm
	// begin inline asm
	mul.lo.u64 %rd27731, %rd27750, %rd2569;
	// end inline asm
	not.b64 	%rd27752, %rd3062;
	setp.gt.u64 	%p4256, %rd27731, %rd27752;
	selp.u64 	%rd27753, 1, 0, %p4256;
	add.s64 	%rd27754, %rd27728, %rd27753;
	// begin inline asm
	mul.hi.u64 %rd27734, %rd27750, %rd2570;
	// end inline asm
	// begin inline asm
	mul.lo.u64 %rd27737, %rd27750, %rd2570;
	// end inline asm
	add.s64 	%rd27755, %rd27737, %rd27754;
	add.s64 	%rd3072, %rd27755, %rd3063;
	setp.lt.u64 	%p4257, %rd3072, %rd27755;
	selp.u64 	%rd27756, 1, 0, %p4257;
	add.s64 	%rd27757, %rd27734, %rd27756;
	// begin inline asm
	mul.hi.u64 %rd27740, %rd27750, %rd2571;
	// end inline asm
	// begin inline asm
	mul.lo.u64 %rd27743, %rd27750, %rd2571;
	// end inline asm
	add.s64 	%rd27758, %rd27743, %rd27757;
	add.s64 	%rd3073, %rd27758, %rd3064;
	setp.lt.u64 	%p4258, %rd3073, %rd27758;
	selp.u64 	%rd27759, 1, 0, %p4258;
	add.s64 	%rd27760, %rd27740, %rd27759;
	// begin inline asm
	mul.hi.u64 %rd27746, %rd27750, %rd2572;
	// end inline asm
	// begin inline asm
	mul.lo.u64 %rd27749, %rd27750, %rd2572;
	// end inline asm
	add.s64 	%rd27761, %rd27749, %rd27760;
	add.s64 	%rd3074, %rd27761, %rd30024;
	setp.lt.u64 	%p4259, %rd3074, %rd27761;
	selp.u64 	%rd27762, 1, 0, %p4259;
	add.s64 	%rd3075, %rd27746, %rd27762;
	setp.eq.s64 	%p4260, %rd3075, 0;
	@%p4260 bra 	$L__BB3_679;
	add.s64 	%rd3076, %rd30025, %rd3075;
	setp.lt.u64 	%p4261, %rd3076, %rd30025;
	selp.u64 	%rd27763, 1, 0, %p4261;
	add.s64 	%rd30026, %rd30026, %rd27763;
	mov.u64 	%rd30025, %rd3076;
$L__BB3_679:
	mul.lo.s64 	%rd27786, %rd2568, %rd3072;
	// begin inline asm
	mul.hi.u64 %rd27764, %rd27786, %rd2569;
	// end inline asm
	// begin inline asm
	mul.lo.u64 %rd27767, %rd27786, %rd2569;
	// end inline asm
	not.b64 	%rd27788, %rd3072;
	setp.gt.u64 	%p4262, %rd27767, %rd27788;
	selp.u64 	%rd27789, 1, 0, %p4262;
	add.s64 	%rd27790, %rd27764, %rd27789;
	// begin inline asm
	mul.hi.u64 %rd27770, %rd27786, %rd2570;
	// end inline asm
	// begin inline asm
	mul.lo.u64 %rd27773, %rd27786, %rd2570;
	// end inline asm
	add.s64 	%rd27791, %rd27773, %rd27790;
	add.s64 	%rd27792, %rd27791, %rd3073;
	setp.lt.u64 	%p4263, %rd27792, %rd27791;
	selp.u64 	%rd27793, 1, 0, %p4263;
	add.s64 	%rd27794, %rd27770, %rd27793;
	// begin inline asm
	mul.hi.u64 %rd27776, %rd27786, %rd2571;
	// end inline asm
	// begin inline asm
	mul.lo.u64 %rd27779, %rd27786, %rd2571;
	// end inline asm
	add.s64 	%rd27795, %rd27779, %rd27794;
	add.s64 	%rd27796, %rd27795, %rd3074;
	setp.lt.u64 	%p4264, %rd27796, %rd27795;
	selp.u64 	%rd27797, 1, 0, %p4264;
	add.s64 	%rd27798, %rd27776, %rd27797;
	// begin inline asm
	mul.hi.u64 %rd27782, %rd27786, %rd2572;
	// end inline asm
	// begin inline asm
	mul.lo.u64 %rd27785, %rd27786, %rd2572;
	// end inline asm
	add.s64 	%rd27799, %rd27785, %rd27798;
	add.s64 	%rd27800, %rd27799, %rd30025;
	setp.lt.u64 	%p4265, %rd27800, %rd27799;
	selp.u64 	%rd27801, 1, 0, %p4265;
	add.s64 	%rd27802, %rd27782, %rd27801;
	add.s64 	%rd27803, %rd30026, %rd27802;
	setp.lt.u64 	%p4266, %rd27792, %rd2569;
	selp.u64 	%rd27804, 1, 0, %p4266;
	selp.s64 	%rd27805, -1, 0, %p4266;
	add.s64 	%rd27806, %rd27796, %rd27805;
	setp.lt.u64 	%p4267, %rd27796, %rd27804;
	selp.u64 	%rd27807, 1, 0, %p4267;
	sub.s64 	%rd27808, %rd27806, %rd2570;
	setp.lt.u64 	%p4268, %rd27806, %rd2570;
	selp.u64 	%rd27809, 1, 0, %p4268;
	add.s64 	%rd27810, %rd27809, %rd27807;
	sub.s64 	%rd27811, %rd27800, %rd27810;
	setp.lt.u64 	%p4269, %rd27800, %rd27810;
	selp.u64 	%rd27812, 1, 0, %p4269;
	sub.s64 	%rd27813, %rd27811, %rd2571;
	setp.lt.u64 	%p4270, %rd27811, %rd2571;
	selp.u64 	%rd27814, 1, 0, %p4270;
	add.s64 	%rd27815, %rd27814, %rd27812;
	sub.s64 	%rd27816, %rd27803, %rd27815;
	setp.ge.u64 	%p4271, %rd27803, %rd27815;
	sub.s64 	%rd27817, %rd27816, %rd2572;
	setp.ge.u64 	%p4272, %rd27816, %rd2572;
	and.pred  	%p4273, %p4271, %p4272;
	selp.b64 	%rd27818, %rd2569, 0, %p4273;
	sub.s64 	%rd27819, %rd27792, %rd27818;
	selp.b64 	%rd27820, %rd27808, %rd27796, %p4273;
	selp.b64 	%rd27821, %rd27813, %rd27800, %p4273;
	selp.b64 	%rd27822, %rd27817, %rd27803, %p4273;
	sub.s64 	%rd30032, %rd27819, %rd2966;
	setp.lt.u64 	%p4274, %rd27819, %rd2966;
	selp.u64 	%rd27823, 1, 0, %p4274;
	selp.s64 	%rd27824, -1, 0, %p4274;
	add.s64 	%rd27825, %rd27820, %rd27824;
	setp.lt.u64 	%p4275, %rd27820, %rd27823;
	selp.u64 	%rd27826, 1, 0, %p4275;
	sub.s64 	%rd30033, %rd27825, %rd2967;
	setp.lt.u64 	%p4276, %rd27825, %rd2967;
	selp.u64 	%rd27827, 1, 0, %p4276;
	add.s64 	%rd27828, %rd27827, %rd27826;
	sub.s64 	%rd27829, %rd27821, %rd27828;
	setp.lt.u64 	%p4277, %rd27821, %rd27828;
	selp.u64 	%rd27830, 1, 0, %p4277;
	sub.s64 	%rd30034, %rd27829, %rd2968;
	setp.lt.u64 	%p4278, %rd27829, %rd2968;
	selp.u64 	%rd27831, 1, 0, %p4278;
	add.s64 	%rd27832, %rd27831, %rd27830;
	sub.s64 	%rd27833, %rd27822, %rd27832;
	setp.ge.u64 	%p4279, %rd27822, %rd27832;
	sub.s64 	%rd30035, %rd27833, %rd2969;
	setp.ge.u64 	%p4280, %rd27833, %rd2969;
	and.pred  	%p4281, %p4279, %p4280;
	@%p4281 bra 	$L__BB3_681;
	add.s64 	%rd30032, %rd2569, %rd30032;
	setp.lt.u64 	%p4282, %rd30032, %rd2569;
	selp.u64 	%rd27834, 1, 0, %p4282;
	add.s64 	%rd27835, %rd30033, %rd27834;
	setp.lt.u64 	%p4283, %rd27835, %rd30033;
	selp.u64 	%rd27836, 1, 0, %p4283;
	add.s64 	%rd30033, %rd27835, %rd2570;
	setp.lt.u64 	%p4284, %rd30033, %rd27835;
	selp.u64 	%rd27837, 1, 0, %p4284;
	add.s64 	%rd27838, %rd30034, %rd27836;
	add.s64 	%rd27839, %rd27838, %rd27837;
	setp.lt.u64 	%p4285, %rd27839, %rd30034;
	selp.u64 	%rd27840, 1, 0, %p4285;
	add.s64 	%rd30034, %rd27839, %rd2571;
	setp.lt.u64 	%p4286, %rd30034, %rd27839;
	selp.u64 	%rd27841, 1, 0, %p4286;
	add.s64 	%rd27842, %rd2572, %rd30035;
	add.s64 	%rd27843, %rd27842, %rd27840;
	add.s64 	%rd30035, %rd27843, %rd27841;
$L__BB3_681:
	sub.s64 	%rd30036, %rd30032, %rd3042;
	setp.lt.u64 	%p4287, %rd30032, %rd3042;
	selp.u64 	%rd27844, 1, 0, %p4287;
	selp.s64 	%rd27845, -1, 0, %p4287;
	add.s64 	%rd27846, %rd30033, %rd27845;
	setp.lt.u64 	%p4288, %rd30033, %rd27844;
	selp.u64 	%rd27847, 1, 0, %p4288;
	sub.s64 	%rd30037, %rd27846, %rd3043;
	setp.lt.u64 	%p4289, %rd27846, %rd3043;
	selp.u64 	%rd27848, 1, 0, %p4289;
	add.s64 	%rd27849, %rd27848, %rd27847;
	sub.s64 	%rd27850, %rd30034, %rd27849;
	setp.lt.u64 	%p4290, %rd30034, %rd27849;
	selp.u64 	%rd27851, 1, 0, %p4290;
	sub.s64 	%rd30038, %rd27850, %rd3044;
	setp.lt.u64 	%p4291, %rd27850, %rd3044;
	selp.u64 	%rd27852, 1, 0, %p4291;
	add.s64 	%rd27853, %rd27852, %rd27851;
	sub.s64 	%rd27854, %rd30035, %rd27853;
	setp.ge.u64 	%p4292, %rd30035, %rd27853;
	sub.s64 	%rd30039, %rd27854, %rd3045;
	setp.ge.u64 	%p4293, %rd27854, %rd3045;
	and.pred  	%p4294, %p4292, %p4293;
	@%p4294 bra 	$L__BB3_683;
	add.s64 	%rd30036, %rd2569, %rd30036;
	setp.lt.u64 	%p4295, %rd30036, %rd2569;
	selp.u64 	%rd27855, 1, 0, %p4295;
	add.s64 	%rd27856, %rd30037, %rd27855;
	setp.lt.u64 	%p4296, %rd27856, %rd30037;
	selp.u64 	%rd27857, 1, 0, %p4296;
	add.s64 	%rd30037, %rd27856, %rd2570;
	setp.lt.u64 	%p4297, %rd30037, %rd27856;
	selp.u64 	%rd27858, 1, 0, %p4297;
	add.s64 	%rd27859, %rd30038, %rd27857;
	add.s64 	%rd27860, %rd27859, %rd27858;
	setp.lt.u64 	%p4298, %rd27860, %rd30038;
	selp.u64 	%rd27861, 1, 0, %p4298;
	add.s64 	%rd30038, %rd27860, %rd2571;
	setp.lt.u64 	%p4299, %rd30038, %rd27860;
	selp.u64 	%rd27862, 1, 0, %p4299;
	add.s64 	%rd27863, %rd2572, %rd30039;
	add.s64 	%rd27864, %rd27863, %rd27861;
	add.s64 	%rd30039, %rd27864, %rd27862;
$L__BB3_683:
	shl.b64 	%rd27985, %rd30036, 1;
	shr.u64 	%rd27986, %rd30036, 63;
	add.s64 	%rd27987, %rd30037, %rd27986;
	setp.lt.u64 	%p4300, %rd27987, %rd30037;
	selp.u64 	%rd27988, 1, 0, %p4300;
	add.s64 	%rd27989, %rd27987, %rd30037;
	setp.lt.u64 	%p4301, %rd27989, %rd27987;
	selp.u64 	%rd27990, 1, 0, %p4301;
	add.s64 	%rd27991, %rd30038, %rd27988;
	add.s64 	%rd27992, %rd27991, %rd27990;
	setp.lt.u64 	%p4302, %rd27992, %rd30038;
	selp.u64 	%rd27993, 1, 0, %p4302;
	add.s64 	%rd27994, %rd27992, %rd30038;
	setp.lt.u64 	%p4303, %rd27994, %rd27992;
	selp.u64 	%rd27995, 1, 0, %p4303;
	add.s64 	%rd27996, %rd30039, %rd27993;
	add.s64 	%rd27997, %rd27996, %rd27995;
	setp.lt.u64 	%p4304, %rd27997, %rd30039;
	add.s64 	%rd27998, %rd27997, %rd30039;
	setp.lt.u64 	%p4305, %rd27998, %rd27997;
	setp.lt.u64 	%p4306, %rd27985, %rd2569;
	selp.u64 	%rd27999, 1, 0, %p4306;
	selp.s64 	%rd28000, -1, 0, %p4306;
	add.s64 	%rd28001, %rd27989, %rd28000;
	setp.lt.u64 	%p4307, %rd27989, %rd27999;
	selp.u64 	%rd28002, 1, 0, %p4307;
	sub.s64 	%rd28003, %rd28001, %rd2570;
	setp.lt.u64 	%p4308, %rd28001, %rd2570;
	selp.u64 	%rd28004, 1, 0, %p4308;
	add.s64 	%rd28005, %rd28004, %rd28002;
	sub.s64 	%rd28006, %rd27994, %rd28005;
	setp.lt.u64 	%p4309, %rd27994, %rd28005;
	selp.u64 	%rd28007, 1, 0, %p4309;
	sub.s64 	%rd28008, %rd28006, %rd2571;
	setp.lt.u64 	%p4310, %rd28006, %rd2571;
	selp.u64 	%rd28009, 1, 0, %p4310;
	add.s64 	%rd28010, %rd28009, %rd28007;
	sub.s64 	%rd28011, %rd27998, %rd28010;
	setp.ge.u64 	%p4311, %rd27998, %rd28010;
	sub.s64 	%rd28012, %rd28011, %rd2572;
	setp.ge.u64 	%p4312, %rd28011, %rd2572;
	or.pred  	%p4313, %p4304, %p4305;
	and.pred  	%p4314, %p4311, %p4312;
	or.pred  	%p4316, %p4313, %p4314;
	selp.b64 	%rd28013, %rd2569, 0, %p4316;
	sub.s64 	%rd3104, %rd27985, %rd28013;
	selp.b64 	%rd3105, %rd28003, %rd27989, %p4316;
	selp.b64 	%rd3106, %rd28008, %rd27994, %p4316;
	selp.b64 	%rd3107, %rd28012, %rd27998, %p4316;
	shl.b64 	%rd28014, %rd2966, 1;
	shr.u64 	%rd28015, %rd2966, 63;
	add.s64 	%rd28016, %rd28015, %rd2967;
	setp.lt.u64 	%p4317, %rd28016, %rd28015;
	selp.u64 	%rd28017, 1, 0, %p4317;
	add.s64 	%rd28018, %rd28016, %rd2967;
	setp.lt.u64 	%p4318, %rd28018, %rd28016;
	selp.u64 	%rd28019, 1, 0, %p4318;
	add.s64 	%rd28020, %rd2968, %rd28017;
	add.s64 	%rd28021, %rd28020, %rd28019;
	setp.lt.u64 	%p4319, %rd28021, %rd2968;
	selp.u64 	%rd28022, 1, 0, %p4319;
	add.s64 	%rd28023, %rd28021, %rd2968;
	setp.lt.u64 	%p4320, %rd28023, %rd28021;
	selp.u64 	%rd28024, 1, 0, %p4320;
	add.s64 	%rd28025, %rd2969, %rd28022;
	add.s64 	%rd28026, %rd28025, %rd28024;
	setp.lt.u64 	%p4321, %rd28026, %rd2969;
	add.s64 	%rd28027, %rd28026, %rd2969;
	setp.lt.u64 	%p4322, %rd28027, %rd28026;
	setp.lt.u64 	%p4323, %rd28014, %rd2569;
	selp.u64 	%rd28028, 1, 0, %p4323;
	selp.s64 	%rd28029, -1, 0, %p4323;
	add.s64 	%rd28030, %rd28018, %rd28029;
	setp.lt.u64 	%p4324, %rd28018, %rd28028;
	selp.u64 	%rd28031, 1, 0, %p4324;
	sub.s64 	%rd28032, %rd28030, %rd2570;
	setp.lt.u64 	%p4325, %rd28030, %rd2570;
	selp.u64 	%rd28033, 1, 0, %p4325;
	add.s64 	%rd28034, %rd28033, %rd28031;
	sub.s64 	%rd28035, %rd28023, %rd28034;
	setp.lt.u64 	%p4326, %rd28023, %rd28034;
	selp.u64 	%rd28036, 1, 0, %p4326;
	sub.s64 	%rd28037, %rd28035, %rd2571;
	setp.lt.u64 	%p4327, %rd28035, %rd2571;
	selp.u64 	%rd28038, 1, 0, %p4327;
	add.s64 	%rd28039, %rd28038, %rd28036;
	sub.s64 	%rd28040, %rd28027, %rd28039;
	setp.ge.u64 	%p4328, %rd28027, %rd28039;
	sub.s64 	%rd28041, %rd28040, %rd2572;
	setp.ge.u64 	%p4329, %rd28040, %rd2572;
	or.pred  	%p4330, %p4321, %p4322;
	and.pred  	%p4331, %p4328, %p4329;
	or.pred  	%p4333, %p4330, %p4331;
	selp.b64 	%rd28042, %rd2569, 0, %p4333;
	sub.s64 	%rd28043, %rd28014, %rd28042;
	selp.b64 	%rd28044, %rd28032, %rd28018, %p4333;
	selp.b64 	%rd28045, %rd28037, %rd28023, %p4333;
	selp.b64 	%rd28046, %rd28041, %rd28027, %p4333;
	add.s64 	%rd28047, %rd28043, %rd2966;
	setp.lt.u64 	%p4334, %rd28047, %rd28043;
	selp.u64 	%rd28048, 1, 0, %p4334;
	add.s64 	%rd28049, %rd28044, %rd28048;
	setp.lt.u64 	%p4335, %rd28049, %rd28044;
	selp.u64 	%rd28050, 1, 0, %p4335;
	add.s64 	%rd28051, %rd28049, %rd2967;
	setp.lt.u64 	%p4336, %rd28051, %rd28049;
	selp.u64 	%rd28052, 1, 0, %p4336;
	add.s64 	%rd28053, %rd28045, %rd28050;
	add.s64 	%rd28054, %rd28053, %rd28052;
	setp.lt.u64 	%p4337, %rd28054, %rd28045;
	selp.u64 	%rd28055, 1, 0, %p4337;
	add.s64 	%rd28056, %rd28054, %rd2968;
	setp.lt.u64 	%p4338, %rd28056, %rd28054;
	selp.u64 	%rd28057, 1, 0, %p4338;
	add.s64 	%rd28058, %rd28046, %rd28055;
	add.s64 	%rd28059, %rd28058, %rd28057;
	setp.lt.u64 	%p4339, %rd28059, %rd28046;
	add.s64 	%rd28060, %rd28059, %rd2969;
	setp.lt.u64 	%p4340, %rd28060, %rd28059;
	setp.lt.u64 	%p4341, %rd28047, %rd2569;
	selp.u64 	%rd28061, 1, 0, %p4341;
	selp.s64 	%rd28062, -1, 0, %p4341;
	add.s64 	%rd28063, %rd28051, %rd28062;
	setp.lt.u64 	%p4342, %rd28051, %rd28061;
	selp.u64 	%rd28064, 1, 0, %p4342;
	sub.s64 	%rd28065, %rd28063, %rd2570;
	setp.lt.u64 	%p4343, %rd28063, %rd2570;
	selp.u64 	%rd28066, 1, 0, %p4343;
	add.s64 	%rd28067, %rd28066, %rd28064;
	sub.s64 	%rd28068, %rd28056, %rd28067;
	setp.lt.u64 	%p4344, %rd28056, %rd28067;
	selp.u64 	%rd28069, 1, 0, %p4344;
	sub.s64 	%rd28070, %rd28068, %rd2571;
	setp.lt.u64 	%p4345, %rd28068, %rd2571;
	selp.u64 	%rd28071, 1, 0, %p4345;
	add.s64 	%rd28072, %rd28071, %rd28069;
	sub.s64 	%rd28073, %rd28060, %rd28072;
	setp.ge.u64 	%p4346, %rd28060, %rd28072;
	sub.s64 	%rd28074, %rd28073, %rd2572;
	setp.ge.u64 	%p4347, %rd28073, %rd2572;
	or.pred  	%p4348, %p4339, %p4340;
	and.pred  	%p4349, %p4346, %p4347;
	or.pred  	%p4351, %p4348, %p4349;
	selp.b64 	%rd28075, %rd2569, 0, %p4351;
	sub.s64 	%rd27942, %rd28047, %rd28075;
	selp.b64 	%rd27948, %rd28065, %rd28051, %p4351;
	selp.b64 	%rd27954, %rd28070, %rd28056, %p4351;
	selp.b64 	%rd27960, %rd28074, %rd28060, %p4351;
	// begin inline asm
	mul.hi.u64 %rd27865, %rd27942, %rd27942;
	// end inline asm
	// begin inline asm
	mul.lo.u64 %rd27868, %rd27942, %rd27942;
	// end inline asm
	// begin inline asm
	mul.hi.u64 %rd27871, %rd27942, %rd27948;
	// end inline asm
	// begin inline asm
	mul.lo.u64 %rd27874, %rd27942, %rd27948;
	// end inline asm
	add.s64 	%rd28076, %rd27874, %rd27865;
	// begin inline asm
	mul.hi.u64 %rd27877, %rd27942, %rd27954;
	// end inline asm
	// begin inline asm
	mul.lo.u64 %rd27880, %rd27942, %rd27954;
	// end inline asm
	add.s64 	%rd28077, %rd27880, %rd27871;
	// begin inline asm
	mul.hi.u64 %rd27883, %rd27942, %rd27960;
	// end inline asm
	// begin inline asm
	mul.lo.u64 %rd27886, %rd27942, %rd27960;
	// end inline asm
	add.s64 	%rd28078, %rd27886, %rd27877;
	// begin inline asm
	mul.hi.u64 %rd27889, %rd27948, %rd27942;
	// end inline asm
	// begin inline asm
	mul.lo.u64 %rd27892, %rd27948, %rd27942;
	// end inline asm
	add.s64 	%rd28079, %rd27892, %rd28076;
	setp.lt.u64 	%p4352, %rd28079, %rd27892;
	selp.u64 	%rd28080, 1, 0, %p4352;
	add.s64 	%rd28081, %rd27889, %rd28080;
	// begin inline asm
	mul.hi.u64 %rd27895, %rd27948, %rd27948;
	// end inline asm
	// begin inline asm
	mul.lo.u64 %rd27898, %rd27948, %rd27948;
	// end inline asm
	add.s64 	%rd28082, %rd27898, %rd28081;
	add.s64 	%rd28083, %rd28082, %rd28077;
	setp.lt.u64 	%p4353, %rd28083, %rd28082;
	selp.u64 	%rd28084, 1, 0, %p4353;
	add.s64 	%rd28085, %rd27895, %rd28084;
	// begin inline asm
	mul.hi.u64 %rd27901, %rd27948, %rd27954;
	// end inline asm
	// begin inline asm
	mul.lo.u64 %rd27904, %rd27948, %rd27954;
	// end inline asm
	add.s64 	%rd28086, %rd27904, %rd28085;
	add.s64 	%rd28087, %rd28086, %rd28078;
	setp.lt.u64 	%p4354, %rd28087, %rd28086;
	selp.u64 	%rd28088, 1, 0, %p4354;
	add.s64 	%rd28089, %rd27901, %rd28088;
	// begin inline asm
	mul.hi.u64 %rd27907, %rd27948, %rd27960;
	// end inline asm
	// begin inline asm
	mul.lo.u64 %rd27910, %rd27948, %rd27960;
	// end inline asm
	add.s64 	%rd28090, %rd27910, %rd28089;
	add.s64 	%rd28091, %rd28090, %rd27883;
	setp.lt.u64 	%p4355, %rd28091, %rd28090;
	selp.u64 	%rd28092, 1, 0, %p4355;
	add.s64 	%rd28093, %rd27907, %rd28092;
	// begin inline asm
	mul.hi.u64 %rd27913, %rd27954, %rd27942;
	// end inline asm
	// begin inline asm
	mul.lo.u64 %rd27916, %rd27954, %rd27942;
	// end inline asm
	add.s64 	%rd28094, %rd27916, %rd28083;
	setp.lt.u64 	%p4356, %rd28094, %rd27916;
	selp.u64 	%rd28095, 1, 0, %p4356;
	add.s64 	%rd28096, %rd27913, %rd28095;
	// begin inline asm
	mul.hi.u64 %rd27919, %rd27954, %rd27948;
	// end inline asm
	// begin inline asm
	mul.lo.u64 %rd27922, %rd27954, %rd27948;
	// end inline asm
	add.s64 	%rd28097, %rd27922, %rd28096;
	add.s64 	%rd28098, %rd28097, %rd28087;
	setp.lt.u64 	%p4357, %rd28098, %rd28097;
	selp.u64 	%rd28099, 1, 0, %p4357;
	add.s64 	%rd28100, %rd27919, %rd28099;
	// begin inline asm
	mul.hi.u64 %rd27925, %rd27954, %rd27954;
	// end inline asm
	// begin inline asm
	mul.lo.u64 %rd27928, %rd27954, %rd27954;
	// end inline asm
	add.s64 	%rd28101, %rd27928, %rd28100;
	add.s64 	%rd28102, %rd28101, %rd28091;
	setp.lt.u64 	%p4358, %rd28102, %rd28101;
	selp.u64 	%rd28103, 1, 0, %p4358;
	add.s64 	%rd28104, %rd27925, %rd28103;
	// begin inline asm
	mul.hi.u64 %rd27931, %rd27954, %rd27960;
	// end inline asm
	// begin inline asm
	mul.lo.u64 %rd27934, %rd27954, %rd27960;
	// end inline asm
	add.s64 	%rd28105, %rd27934, %rd28104;
	add.s64 	%rd28106, %rd28105, %rd28093;
	setp.lt.u64 	%p4359, %rd28106, %rd28105;
	selp.u64 	%rd28107, 1, 0, %p4359;
	add.s64 	%rd28108, %rd27931, %rd28107;
	// begin inline asm
	mul.hi.u64 %rd27937, %rd27960, %rd27942;
	// end inline asm
	// begin inline asm
	mul.lo.u64 %rd27940, %rd27960, %rd27942;
	// end inline asm
	add.s64 	%rd28109, %rd27940, %rd28098;
	setp.lt.u64 	%p4360, %rd28109, %rd27940;
	selp.u64 	%rd28110, 1, 0, %p4360;
	add.s64 	%rd28111, %rd27937, %rd28110;
	// begin inline asm
	mul.hi.u64 %rd27943, %rd27960, %rd27948;
	// end inline asm
	// begin inline asm
	mul.lo.u64 %rd27946, %rd27960, %rd27948;
	// end inline asm
	add.s64 	%rd28112, %rd27946, %rd28111;
	add.s64 	%rd30040, %rd28112, %rd28102;
	setp.lt.u64 	%p4361, %rd30040, %rd28112;
	selp.u64 	%rd28113, 1, 0, %p4361;
	add.s64 	%rd28114, %rd27943, %rd28113;
	// begin inline asm
	mul.hi.u64 %rd27949, %rd27960, %rd27954;
	// end inline asm
	// begin inline asm
	mul.lo.u64 %rd27952, %rd27960, %rd27954;
	// end inline asm
	add.s64 	%rd28115, %rd27952, %rd28114;
	add.s64 	%rd30041, %rd28115, %rd28106;
	setp.lt.u64 	%p4362, %rd30041, %rd28115;
	selp.u64 	%rd28116, 1, 0, %p4362;
	add.s64 	%rd28117, %rd27949, %rd28116;
	// begin inline asm
	mul.hi.u64 %rd27955, %rd27960, %rd27960;
	// end inline asm
	// begin inline asm
	mul.lo.u64 %rd27958, %rd27960, %rd27960;
	// end inline asm
	add.s64 	%rd28118, %rd27958, %rd28117;
	add.s64 	%rd30042, %rd28118, %rd28108;
	setp.lt.u64 	%p4363, %rd30042, %rd28118;
	selp.u64 	%rd28119, 1, 0, %p4363;
	add.s64 	%rd30043, %rd27955, %rd28119;
	mul.lo.s64 	%rd27983, %rd2568, %rd27868;
	// begin inline asm
	mul.hi.u64 %rd27961, %rd27983, %rd2569;
	// end inline asm
	// begin inline asm
	mul.lo.u64 %rd27964, %rd27983, %rd2569;
	// end inline asm
	not.b64 	%rd28120, %rd27868;
	setp.gt.u64 	%p4364, %rd27964, %rd28120;
	selp.u64 	%rd28121, 1, 0, %p4364;
	add.s64 	%rd28122, %rd27961, %rd28121;
	// begin inline asm
	mul.hi.u64 %rd27967, %rd27983, %rd2570;
	// end inline asm
	// begin inline asm
	mul.lo.u64 %rd27970, %rd27983, %rd2570;
	// end inline asm
	add.s64 	%rd28123, %rd27970, %rd28122;
	add.s64 	%rd3116, %rd28123, %rd28079;
	setp.lt.u64 	%p4365, %rd3116, %rd28123;
	selp.u64 	%rd28124, 1, 0, %p4365;
	add.s64 	%rd28125, %rd27967, %rd28124;
	// begin inline asm
	mul.hi.u64 %rd27973, %rd27983, %rd2571;
	// end inline asm
	// begin inline asm
	mul.lo.u64 %rd27976, %rd27983, %rd2571;
	// end inline asm
	add.s64 	%rd28126, %rd27976, %rd28125;
	add.s64 	%rd3117, %rd28126, %rd28094;
	setp.lt.u64 	%p4366, %rd3117, %rd28126;
	selp.u64 	%rd28127, 1, 0, %p4366;
	add.s64 	%rd28128, %rd27973, %rd28127;
	// begin inline asm
	mul.hi.u64 %rd27979, %rd27983, %rd2572;
	// end inline asm
	// begin inline asm
	mul.lo.u64 %rd27982, %rd27983, %rd2572;
	// end inline asm
	add.s64 	%rd28129, %rd27982, %rd28128;
	add.s64 	%rd3118, %rd28129, %rd28109;
	setp.lt.u64 	%p4367, %rd3118, %rd28129;
	selp.u64 	%rd28130, 1, 0, %p4367;
	add.s64 	%rd3119, %rd27979, %rd28130;
	setp.eq.s64 	%p4368, %rd3119, 0;
	@%p4368 bra 	$L__BB3_687;
	add.s64 	%rd3120, %rd30040, %rd3119;
	setp.ge.u64 	%p4369, %rd3120, %rd30040;
	mov.u64 	%rd30040, %rd3120;
	@%p4369 bra 	$L__BB3_687;
	add.s64 	%rd30041, %rd30041, 1;
	setp.ne.s64 	%p4370, %rd30041, 0;
	mov.u64 	%rd30040, %rd3120;
	@%p4370 bra 	$L__BB3_687;
	add.s64 	%rd30042, %rd30042, 1;
	setp.eq.s64 	%p4371, %rd30042, 0;
	selp.u64 	%rd28132, 1, 0, %p4371;
	add.s64 	%rd30043, %rd30043, %rd28132;
	mov.b64 	%rd30041, 0;
	mov.u64 	%rd30040, %rd3120;
$L__BB3_687:
	mul.lo.s64 	%rd28155, %rd2568, %rd3116;
	// begin inline asm
	mul.hi.u64 %rd28133, %rd28155, %rd2569;
	// end inline asm
	// begin inline asm
	mul.lo.u64 %rd28136, %rd28155, %rd2569;
	// end inline asm
	not.b64 	%rd28157, %rd3116;
	setp.gt.u64 	%p4372, %rd28136, %rd28157;
	selp.u64 	%rd28158, 1, 0, %p4372;
	add.s64 	%rd28159, %rd28133, %rd28158;
	// begin inline asm
	mul.hi.u64 %rd28139, %rd28155, %rd2570;
	// end inline asm
	// begin inline asm
	mul.lo.u64 %rd28142, %rd28155, %rd2570;
	// end inline asm
	add.s64 	%rd28160, %rd28142, %rd28159;
	add.s64 	%rd3128, %rd28160, %rd3117;
	setp.lt.u64 	%p4373, %rd3128, %rd28160;
	selp.u64 	%rd28161, 1, 0, %p4373;
	add.s64 	%rd28162, %rd28139, %rd28161;
	// begin inline asm
	mul.hi.u64 %rd28145, %rd28155, %rd2571;
	// end inline asm
	// begin inline asm
	mul.lo.u64 %rd28148, %rd28155, %rd2571;
	// end inline asm
	add.s64 	%rd28163, %rd28148, %rd28162;
	add.s64 	%rd3129, %rd28163, %rd3118;
	setp.lt.u64 	%p4374, %rd3129, %rd28163;
	selp.u64 	%rd28164, 1, 0, %p4374;
	add.s64 	%rd28165, %rd28145, %rd28164;
	// begin inline asm
	mul.hi.u64 %rd28151, %rd28155, %rd2572;
	// end inline asm
	// begin inline asm
	mul.lo.u64 %rd28154, %rd28155, %rd2572;
	// end inline asm
	add.s64 	%rd28166, %rd28154, %rd28165;
	add.s64 	%rd3130, %rd28166, %rd30040;
	setp.lt.u64 	%p4375, %rd3130, %rd28166;
	selp.u64 	%rd28167, 1, 0, %p4375;
	add.s64 	%rd3131, %rd28151, %rd28167;
	setp.eq.s64 	%p4376, %rd3131, 0;
	@%p4376 bra 	$L__BB3_690;
	add.s64 	%rd3132, %rd30041, %rd3131;
	setp.ge.u64 	%p4377, %rd3132, %rd30041;
	mov.u64 	%rd30041, %rd3132;
	@%p4377 bra 	$L__BB3_690;
	add.s64 	%rd30042, %rd30042, 1;
	setp.eq.s64 	%p4378, %rd30042, 0;
	selp.u64 	%rd28168, 1, 0, %p4378;
	add.s64 	%rd30043, %rd30043, %rd28168;
$L__BB3_690:
	mul.lo.s64 	%rd28191, %rd2568, %rd3128;
	// begin inline asm
	mul.hi.u64 %rd28169, %rd28191, %rd2569;
	// end inline asm
	// begin inline asm
	mul.lo.u64 %rd28172, %rd28191, %rd2569;
	// end inline asm
	not.b64 	%rd28193, %rd3128;
	setp.gt.u64 	%p4379, %rd28172, %rd28193;
	selp.u64 	%rd28194, 1, 0, %p4379;
	add.s64 	%rd28195, %rd28169, %rd28194;
	// begin inline asm
	mul.hi.u64 %rd28175, %rd28191, %rd2570;
	// end inline asm
	// begin inline asm
	mul.lo.u64 %rd28178, %rd28191, %rd2570;
	// end inline asm
	add.s64 	%rd28196, %rd28178, %rd28195;
	add.s64 	%rd3138, %rd28196, %rd3129;
	setp.lt.u64 	%p4380, %rd3138, %rd28196;
	selp.u64 	%rd28197, 1, 0, %p4380;
	add.s64 	%rd28198, %rd28175, %rd28197;
	// begin inline asm
	mul.hi.u64 %rd28181, %rd28191, %rd2571;
	// end inline asm
	// begin inline asm
	mul.lo.u64 %rd28184, %rd28191, %rd2571;
	// end inline asm
	add.s64 	%rd28199, %rd28184, %rd28198;
	add.s64 	%rd3139, %rd28199, %rd3130;
	setp.lt.u64 	%p4381, %rd3139, %rd28199;
	selp.u64 	%rd28200, 1, 0, %p4381;
	add.s64 	%rd28201, %rd28181, %rd28200;
	// begin inline asm
	mul.hi.u64 %rd28187, %rd28191, %rd2572;
	// end inline asm
	// begin inline asm
	mul.lo.u64 %rd28190, %rd28191, %rd2572;
	// end inline asm
	add.s64 	%rd28202, %rd28190, %rd28201;
	add.s64 	%rd3140, %rd28202, %rd30041;
	setp.lt.u64 	%p4382, %rd3140, %rd28202;
	selp.u64 	%rd28203, 1, 0, %p4382;
	add.s64 	%rd3141, %rd28187, %rd28203;
	setp.eq.s64 	%p4383, %rd3141, 0;
	@%p4383 bra 	$L__BB3_692;
	add.s64 	%rd3142, %rd30042, %rd3141;
	setp.lt.u64 	%p4384, %rd3142, %rd30042;
	selp.u64 	%rd28204, 1, 0, %p4384;
	add.s64 	%rd30043, %rd30043, %rd28204;
	mov.u64 	%rd30042, %rd3142;
$L__BB3_692:
	mul.lo.s64 	%rd28227, %rd2568, %rd3138;
	// begin inline asm
	mul.hi.u64 %rd28205, %rd28227, %rd2569;
	// end inline asm
	// begin inline asm
	mul.lo.u64 %rd28208, %rd28227, %rd2569;
	// end inline asm
	not.b64 	%rd28229, %rd3138;
	setp.gt.u64 	%p4385, %rd28208, %rd28229;
	selp.u64 	%rd28230, 1, 0, %p4385;
	add.s64 	%rd28231, %rd28205, %rd28230;
	// begin inline asm
	mul.hi.u64 %rd28211, %rd28227, %rd2570;
	// end inline asm
	// begin inline asm
	mul.lo.u64 %rd28214, %rd28227, %rd2570;
	// end inline asm
	add.s64 	%rd28232, %rd28214, %rd28231;
	add.s64 	%rd28233, %rd28232, %rd3139;
	setp.lt.u64 	%p4386, %rd28233, %rd28232;
	selp.u64 	%rd28234, 1, 0, %p4386;
	add.s64 	%rd28235, %rd28211, %rd28234;
	// begin inline asm
	mul.hi.u64 %rd28217, %rd28227, %rd2571;
	// end inline asm
	// begin inline asm
	mul.lo.u64 %rd28220, %rd28227, %rd2571;
	// end inline asm
	add.s64 	%rd28236, %rd28220, %rd28235;
	add.s64 	%rd28237, %rd28236, %rd3140;
	setp.lt.u64 	%p4387, %rd28237, %rd28236;
	selp.u64 	%rd28238, 1, 0, %p4387;
	add.s64 	%rd28239, %rd28217, %rd28238;
	// begin inline asm
	mul.hi.u64 %rd28223, %rd28227, %rd2572;
	// end inline asm
	// begin inline asm
	mul.lo.u64 %rd28226, %rd28227, %rd2572;
	// end inline asm
	add.s64 	%rd28240, %rd28226, %rd28239;
	add.s64 	%rd28241, %rd28240, %rd30042;
	setp.lt.u64 	%p4388, %rd28241, %rd28240;
	selp.u64 	%rd28242, 1, 0, %p4388;
	add.s64 	%rd28243, %rd28223, %rd28242;
	add.s64 	%rd28244, %rd30043, %rd28243;
	setp.lt.u64 	%p4389, %rd28233, %rd2569;
	selp.u64 	%rd28245, 1, 0, %p4389;
	selp.s64 	%rd28246, -1, 0, %p4389;
	add.s64 	%rd28247, %rd28237, %rd28246;
	setp.lt.u64 	%p4390, %rd28237, %rd28245;
	selp.u64 	%rd28248, 1, 0, %p4390;
	sub.s64 	%rd28249, %rd28247, %rd2570;
	setp.lt.u64 	%p4391, %rd28247, %rd2570;
	selp.u64 	%rd28250, 1, 0, %p4391;
	add.s64 	%rd28251, %rd28250, %rd28248;
	sub.s64 	%rd28252, %rd28241, %rd28251;
	setp.lt.u64 	%p4392, %rd28241, %rd28251;
	selp.u64 	%rd28253, 1, 0, %p4392;
	sub.s64 	%rd28254, %rd28252, %rd2571;
	setp.lt.u64 	%p4393, %rd28252, %rd2571;
	selp.u64 	%rd28255, 1, 0, %p4393;
	add.s64 	%rd28256, %rd28255, %rd28253;
	sub.s64 	%rd28257, %rd28244, %rd28256;
	setp.ge.u64 	%p4394, %rd28244, %rd28256;
	sub.s64 	%rd28258, %rd28257, %rd2572;
	setp.ge.u64 	%p4395, %rd28257, %rd2572;
	and.pred  	%p4396, %p4394, %p4395;
	selp.b64 	%rd28259, %rd2569, 0, %p4396;
	sub.s64 	%rd28260, %rd28233, %rd28259;
	selp.b64 	%rd28261, %rd28249, %rd28237, %p4396;
	selp.b64 	%rd28262, %rd28254, %rd28241, %p4396;
	selp.b64 	%rd28263, %rd28258, %rd28244, %p4396;
	shl.b64 	%rd28264, %rd3104, 1;
	shr.u64 	%rd28265, %rd3104, 63;
	add.s64 	%rd28266, %rd28265, %rd3105;
	setp.lt.u64 	%p4397, %rd28266, %rd28265;
	selp.u64 	%rd28267, 1, 0, %p4397;
	add.s64 	%rd28268, %rd28266, %rd3105;
	setp.lt.u64 	%p4398, %rd28268, %rd28266;
	selp.u64 	%rd28269, 1, 0, %p4398;
	add.s64 	%rd28270, %rd3106, %rd28267;
	add.s64 	%rd28271, %rd28270, %rd28269;
	setp.lt.u64 	%p4399, %rd28271, %rd3106;
	selp.u64 	%rd28272, 1, 0, %p4399;
	add.s64 	%rd28273, %rd28271, %rd3106;
	setp.lt.u64 	%p4400, %rd28273, %rd28271;
	selp.u64 	%rd28274, 1, 0, %p4400;
	add.s64 	%rd28275, %rd3107, %rd28272;
	add.s64 	%rd28276, %rd28275, %rd28274;
	setp.lt.u64 	%p4401, %rd28276, %rd3107;
	add.s64 	%rd28277, %rd28276, %rd3107;
	setp.lt.u64 	%p4402, %rd28277, %rd28276;
	setp.lt.u64 	%p4403, %rd28264, %rd2569;
	selp.u64 	%rd28278, 1, 0, %p4403;
	selp.s64 	%rd28279, -1, 0, %p4403;
	add.s64 	%rd28280, %rd28268, %rd28279;
	setp.lt.u64 	%p4404, %rd28268, %rd28278;
	selp.u64 	%rd28281, 1, 0, %p4404;
	sub.s64 	%rd28282, %rd28280, %rd2570;
	setp.lt.u64 	%p4405, %rd28280, %rd2570;
	selp.u64 	%rd28283, 1, 0, %p4405;
	add.s64 	%rd28284, %rd28283, %rd28281;
	sub.s64 	%rd28285, %rd28273, %rd28284;
	setp.lt.u64 	%p4406, %rd28273, %rd28284;
	selp.u64 	%rd28286, 1, 0, %p4406;
	sub.s64 	%rd28287, %rd28285, %rd2571;
	setp.lt.u64 	%p4407, %rd28285, %rd2571;
	selp.u64 	%rd28288, 1, 0, %p4407;
	add.s64 	%rd28289, %rd28288, %rd28286;
	sub.s64 	%rd28290, %rd28277, %rd28289;
	setp.ge.u64 	%p4408, %rd28277, %rd28289;
	sub.s64 	%rd28291, %rd28290, %rd2572;
	setp.ge.u64 	%p4409, %rd28290, %rd2572;
	or.pred  	%p4410, %p4401, %p4402;
	and.pred  	%p4411, %p4408, %p4409;
	or.pred  	%p4413, %p4410, %p4411;
	selp.b64 	%rd28292, %rd2569, 0, %p4413;
	sub.s64 	%rd28293, %rd28264, %rd28292;
	selp.b64 	%rd28294, %rd28282, %rd28268, %p4413;
	selp.b64 	%rd28295, %rd28287, %rd28273, %p4413;
	selp.b64 	%rd28296, %rd28291, %rd28277, %p4413;
	sub.s64 	%rd30178, %rd28260, %rd28293;
	setp.lt.u64 	%p4414, %rd28260, %rd28293;
	selp.u64 	%rd28297, 1, 0, %p4414;
	selp.s64 	%rd28298, -1, 0, %p4414;
	add.s64 	%rd28299, %rd28261, %rd28298;
	setp.lt.u64 	%p4415, %rd28261, %rd28297;
	selp.u64 	%rd28300, 1, 0, %p4415;
	sub.s64 	%rd30177, %rd28299, %rd28294;
	setp.lt.u64 	%p4416, %rd28299, %rd28294;
	selp.u64 	%rd28301, 1, 0, %p4416;
	add.s64 	%rd28302, %rd28301, %rd28300;
	sub.s64 	%rd28303, %rd28262, %rd28302;
	setp.lt.u64 	%p4417, %rd28262, %rd28302;
	selp.u64 	%rd28304, 1, 0, %p4417;
	sub.s64 	%rd30176, %rd28303, %rd28295;
	setp.lt.u64 	%p4418, %rd28303, %rd28295;
	selp.u64 	%rd28305, 1, 0, %p4418;
	add.s64 	%rd28306, %rd28305, %rd28304;
	sub.s64 	%rd28307, %rd28263, %rd28306;
	setp.ge.u64 	%p4419, %rd28263, %rd28306;
	sub.s64 	%rd30175, %rd28307, %rd28296;
	setp.ge.u64 	%p4420, %rd28307, %rd28296;
	and.pred  	%p4421, %p4419, %p4420;
	@%p4421 bra 	$L__BB3_694;
	add.s64 	%rd30178, %rd2569, %rd30178;
	setp.lt.u64 	%p4422, %rd30178, %rd2569;
	selp.u64 	%rd28308, 1, 0, %p4422;
	add.s64 	%rd28309, %rd30177, %rd28308;
	setp.lt.u64 	%p4423, %rd28309, %rd30177;
	selp.u64 	%rd28310, 1, 0, %p4423;
	add.s64 	%rd30177, %rd28309, %rd2570;
	setp.lt.u64 	%p4424, %rd30177, %rd28309;
	selp.u64 	%rd28311, 1, 0, %p4424;
	add.s64 	%rd28312, %rd30176, %rd28310;
	add.s64 	%rd28313, %rd28312, %rd28311;
	setp.lt.u64 	%p4425, %rd28313, %rd30176;
	selp.u64 	%rd28314, 1, 0, %p4425;
	add.s64 	%rd30176, %rd28313, %rd2571;
	setp.lt.u64 	%p4426, %rd30176, %rd28313;
	selp.u64 	%rd28315, 1, 0, %p4426;
	add.s64 	%rd28316, %rd2572, %rd30175;
	add.s64 	%rd28317, %rd28316, %rd28314;
	add.s64 	%rd30175, %rd28317, %rd28315;
$L__BB3_694:
	shl.b64 	%rd28318, %rd3042, 1;
	shr.u64 	%rd28319, %rd3042, 63;
	add.s64 	%rd28320, %rd28319, %rd3043;
	setp.lt.u64 	%p4427, %rd28320, %rd28319;
	selp.u64 	%rd28321, 1, 0, %p4427;
	add.s64 	%rd28322, %rd28320, %rd3043;
	setp.lt.u64 	%p4428, %rd28322, %rd28320;
	selp.u64 	%rd28323, 1, 0, %p4428;
	add.s64 	%rd28324, %rd3044, %rd28321;
	add.s64 	%rd28325, %rd28324, %rd28323;
	setp.lt.u64 	%p4429, %rd28325, %rd3044;
	selp.u64 	%rd28326, 1, 0, %p4429;
	add.s64 	%rd28327, %rd28325, %rd3044;
	setp.lt.u64 	%p4430, %rd28327, %rd28325;
	selp.u64 	%rd28328, 1, 0, %p4430;
	add.s64 	%rd28329, %rd3045, %rd28326;
	add.s64 	%rd28330, %rd28329, %rd28328;
	setp.lt.u64 	%p4431, %rd28330, %rd3045;
	add.s64 	%rd28331, %rd28330, %rd3045;
	setp.lt.u64 	%p4432, %rd28331, %rd28330;
	setp.lt.u64 	%p4433, %rd28318, %rd2569;
	selp.u64 	%rd28332, 1, 0, %p4433;
	selp.s64 	%rd28333, -1, 0, %p4433;
	add.s64 	%rd28334, %rd28322, %rd28333;
	setp.lt.u64 	%p4434, %rd28322, %rd28332;
	selp.u64 	%rd28335, 1, 0, %p4434;
	sub.s64 	%rd28336, %rd28334, %rd2570;
	setp.lt.u64 	%p4435, %rd28334, %rd2570;
	selp.u64 	%rd28337, 1, 0, %p4435;
	add.s64 	%rd28338, %rd28337, %rd28335;
	sub.s64 	%rd28339, %rd28327, %rd28338;
	setp.lt.u64 	%p4436, %rd28327, %rd28338;
	selp.u64 	%rd28340, 1, 0, %p4436;
	sub.s64 	%rd28341, %rd28339, %rd2571;
	setp.lt.u64 	%p4437, %rd28339, %rd2571;
	selp.u64 	%rd28342, 1, 0, %p4437;
	add.s64 	%rd28343, %rd28342, %rd28340;
	sub.s64 	%rd28344, %rd28331, %rd28343;
	setp.ge.u64 	%p4438, %rd28331, %rd28343;
	sub.s64 	%rd28345, %rd28344, %rd2572;
	setp.ge.u64 	%p4439, %rd28344, %rd2572;
	or.pred  	%p4440, %p4431, %p4432;
	and.pred  	%p4441, %p4438, %p4439;
	or.pred  	%p4443, %p4440, %p4441;
	selp.b64 	%rd28346, %rd2569, 0, %p4443;
	sub.s64 	%rd28347, %rd28318, %rd28346;
	selp.b64 	%rd28348, %rd28336, %rd28322, %p4443;
	selp.b64 	%rd28349, %rd28341, %rd28327, %p4443;
	selp.b64 	%rd28350, %rd28345, %rd28331, %p4443;
	shl.b64 	%rd28351, %rd28347, 1;
	shr.u64 	%rd28352, %rd28347, 63;
	add.s64 	%rd28353, %rd28348, %rd28352;
	setp.lt.u64 	%p4444, %rd28353, %rd28348;
	selp.u64 	%rd28354, 1, 0, %p4444;
	add.s64 	%rd28355, %rd28353, %rd28348;
	setp.lt.u64 	%p4445, %rd28355, %rd28353;
	selp.u64 	%rd28356, 1, 0, %p4445;
	add.s64 	%rd28357, %rd28349, %rd28354;
	add.s64 	%rd28358, %rd28357, %rd28356;
	setp.lt.u64 	%p4446, %rd28358, %rd28349;
	selp.u64 	%rd28359, 1, 0, %p4446;
	add.s64 	%rd28360, %rd28358, %rd28349;
	setp.lt.u64 	%p4447, %rd28360, %rd28358;
	selp.u64 	%rd28361, 1, 0, %p4447;
	add.s64 	%rd28362, %rd28350, %rd28359;
	add.s64 	%rd28363, %rd28362, %rd28361;
	setp.lt.u64 	%p4448, %rd28363, %rd28350;
	add.s64 	%rd28364, %rd28363, %rd28350;
	setp.lt.u64 	%p4449, %rd28364, %rd28363;
	setp.lt.u64 	%p4450, %rd28351, %rd2569;
	selp.u64 	%rd28365, 1, 0, %p4450;
	selp.s64 	%rd28366, -1, 0, %p4450;
	add.s64 	%rd28367, %rd28355, %rd28366;
	setp.lt.u64 	%p4451, %rd28355, %rd28365;
	selp.u64 	%rd28368, 1, 0, %p4451;
	sub.s64 	%rd28369, %rd28367, %rd2570;
	setp.lt.u64 	%p4452, %rd28367, %rd2570;
	selp.u64 	%rd28370, 1, 0, %p4452;
	add.s64 	%rd28371, %rd28370, %rd28368;
	sub.s64 	%rd28372, %rd28360, %rd28371;
	setp.lt.u64 	%p4453, %rd28360, %rd28371;
	selp.u64 	%rd28373, 1, 0, %p4453;
	sub.s64 	%rd28374, %rd28372, %rd2571;
	setp.lt.u64 	%p4454, %rd28372, %rd2571;
	selp.u64 	%rd28375, 1, 0, %p4454;
	add.s64 	%rd28376, %rd28375, %rd28373;
	sub.s64 	%rd28377, %rd28364, %rd28376;
	setp.ge.u64 	%p4455, %rd28364, %rd28376;
	sub.s64 	%rd28378, %rd28377, %rd2572;
	setp.ge.u64 	%p4456, %rd28377, %rd2572;
	or.pred  	%p4457, %p4448, %p4449;
	and.pred  	%p4458, %p4455, %p4456;
	or.pred  	%p4460, %p4457, %p4458;
	selp.b64 	%rd28379, %rd2569, 0, %p4460;
	sub.s64 	%rd3158, %rd28351, %rd28379;
	selp.b64 	%rd3159, %rd28369, %rd28355, %p4460;
	selp.b64 	%rd3160, %rd28374, %rd28360, %p4460;
	selp.b64 	%rd3161, %rd28378, %rd28364, %p4460;
	sub.s64 	%rd30053, %rd3104, %rd30178;
	setp.lt.u64 	%p4461, %rd3104, %rd30178;
	selp.u64 	%rd28380, 1, 0, %p4461;
	selp.s64 	%rd28381, -1, 0, %p4461;
	add.s64 	%rd28382, %rd3105, %rd28381;
	setp.lt.u64 	%p4462, %rd3105, %rd28380;
	selp.u64 	%rd28383, 1, 0, %p4462;
	sub.s64 	%rd30054, %rd28382, %rd30177;
	setp.lt.u64 	%p4463, %rd28382, %rd30177;
	selp.u64 	%rd28384, 1, 0, %p4463;
	add.s64 	%rd28385, %rd28384, %rd28383;
	sub.s64 	%rd28386, %rd3106, %rd28385;
	setp.lt.u64 	%p4464, %rd3106, %rd28385;
	selp.u64 	%rd28387, 1, 0, %p4464;
	sub.s64 	%rd30055, %rd28386, %rd30176;
	setp.lt.u64 	%p4465, %rd28386, %rd30176;
	selp.u64 	%rd28388, 1, 0, %p4465;
	add.s64 	%rd28389, %rd28388, %rd28387;
	sub.s64 	%rd28390, %rd3107, %rd28389;
	setp.ge.u64 	%p4466, %rd3107, %rd28389;
	sub.s64 	%rd30056, %rd28390, %rd30175;
	setp.ge.u64 	%p4467, %rd28390, %rd30175;
	and.pred  	%p4468, %p4466, %p4467;
	@%p4468 bra 	$L__BB3_696;
	add.s64 	%rd30053, %rd2569, %rd30053;
	setp.lt.u64 	%p4469, %rd30053, %rd2569;
	selp.u64 	%rd28391, 1, 0, %p4469;
	add.s64 	%rd28392, %rd30054, %rd28391;
	setp.lt.u64 	%p4470, %rd28392, %rd30054;
	selp.u64 	%rd28393, 1, 0, %p4470;
	add.s64 	%rd30054, %rd28392, %rd2570;
	setp.lt.u64 	%p4471, %rd30054, %rd28392;
	selp.u64 	%rd28394, 1, 0, %p4471;
	add.s64 	%rd28395, %rd30055, %rd28393;
	add.s64 	%rd28396, %rd28395, %rd28394;
	setp.lt.u64 	%p4472, %rd28396, %rd30055;
	selp.u64 	%rd28397, 1, 0, %p4472;
	add.s64 	%rd30055, %rd28396, %rd2571;
	setp.lt.u64 	%p4473, %rd30055, %rd28396;
	selp.u64 	%rd28398, 1, 0, %p4473;
	add.s64 	%rd28399, %rd2572, %rd30056;
	add.s64 	%rd28400, %rd28399, %rd28397;
	add.s64 	%rd30056, %rd28400, %rd28398;
$L__BB3_696:
	// begin inline asm
	mul.hi.u64 %rd28401, %rd27942, %rd30053;
	// end inline asm
	// begin inline asm
	mul.lo.u64 %rd28404, %rd27942, %rd30053;
	// end inline asm
	// begin inline asm
	mul.hi.u64 %rd28407, %rd27942, %rd30054;
	// end inline asm
	// begin inline asm
	mul.lo.u64 %rd28410, %rd27942, %rd30054;
	// end inline asm
	add.s64 	%rd28521, %rd28410, %rd28401;
	// begin inline asm
	mul.hi.u64 %rd28413, %rd27942, %rd30055;
	// end inline asm
	// begin inline asm
	mul.lo.u64 %rd28416, %rd27942, %rd30055;
	// end inline asm
	add.s64 	%rd28522, %rd28416, %rd28407;
	// begin inline asm
	mul.hi.u64 %rd28419, %rd27942, %rd30056;
	// end inline asm
	// begin inline asm
	mul.lo.u64 %rd28422, %rd27942, %rd30056;
	// end inline asm
	add.s64 	%rd28523, %rd28422, %rd28413;
	// begin inline asm
	mul.hi.u64 %rd28425, %rd27948, %rd30053;
	// end inline asm
	// begin inline asm
	mul.lo.u64 %rd28428, %rd27948, %rd30053;
	// end inline asm
	add.s64 	%rd28524, %rd28428, %rd28521;
	setp.lt.u64 	%p4474, %rd28524, %rd28428;
	selp.u64 	%rd28525, 1, 0, %p4474;
	add.s64 	%rd28526, %rd28425, %rd28525;
	// begin inline asm
	mul.hi.u64 %rd28431, %rd27948, %rd30054;
	// end inline asm
	// begin inline asm
	mul.lo.u64 %rd28434, %rd27948, %rd30054;
	// end inline asm
	add.s64 	%rd28527, %rd28434, %rd28526;
	add.s64 	%rd28528, %rd28527, %rd28522;
	setp.lt.u64 	%p4475, %rd28528, %rd28527;
	selp.u64 	%rd28529, 1, 0, %p4475;
	add.s64 	%rd28530, %rd28431, %rd28529;
	// begin inline asm
	mul.hi.u64 %rd28437, %rd27948, %rd30055;
	// end inline asm
	// begin inline asm
	mul.lo.u64 %rd28440, %rd27948, %rd30055;
	// end inline asm
	add.s64 	%rd28531, %rd28440, %rd28530;
	add.s64 	%rd28532, %rd28531, %rd28523;
	setp.lt.u64 	%p4476, %rd28532, %rd28531;
	selp.u64 	%rd28533, 1, 0, %p4476;
	add.s64 	%rd28534, %rd28437, %rd28533;
	// begin inline asm
	mul.hi.u64 %rd28443, %rd27948, %rd30056;
	// end inline asm
	// begin inline asm
	mul.lo.u64 %rd28446, %rd27948, %rd30056;
	// end inline asm
	add.s64 	%rd28535, %rd28446, %rd28534;
	add.s64 	%rd28536, %rd28535, %rd28419;
	setp.lt.u64 	%p4477, %rd28536, %rd28535;
	selp.u64 	%rd28537, 1, 0, %p4477;
	add.s64 	%rd28538, %rd28443, %rd28537;
	// begin inline asm
	mul.hi.u64 %rd28449, %rd27954, %rd30053;
	// end inline asm
	// begin inline asm
	mul.lo.u64 %rd28452, %rd27954, %rd30053;
	// end inline asm
	add.s64 	%rd28539, %rd28452, %rd28528;
	setp.lt.u64 	%p4478, %rd28539, %rd28452;
	selp.u64 	%rd28540, 1, 0, %p4478;
	add.s64 	%rd28541, %rd28449, %rd28540;
	// begin inline asm
	mul.hi.u64 %rd28455, %rd27954, %rd30054;
	// end inline asm
	// begin inline asm
	mul.lo.u64 %rd28458, %rd27954, %rd30054;
	// end inline asm
	add.s64 	%rd28542, %rd28458, %rd28541;
	add.s64 	%rd28543, %rd28542, %rd28532;
	setp.lt.u64 	%p4479, %rd28543, %rd28542;
	selp.u64 	%rd28544, 1, 0, %p4479;
	add.s64 	%rd28545, %rd28455, %rd28544;
	// begin inline asm
	mul.hi.u64 %rd28461, %rd27954, %rd30055;
	// end inline asm
	// begin inline asm
	mul.lo.u64 %rd28464, %rd27954, %rd30055;
	// end inline asm
	add.s64 	%rd28546, %rd28464, %rd28545;
	add.s64 	%rd28547, %rd28546, %rd28536;
	setp.lt.u64 	%p4480, %rd28547, %rd28546;
	selp.u64 	%rd28548, 1, 0, %p4480;
	add.s64 	%rd28549, %rd28461, %rd28548;
	// begin inline asm
	mul.hi.u64 %rd28467, %rd27954, %rd30056;
	// end inline asm
	// begin inline asm
	mul.lo.u64 %rd28470, %rd27954, %rd30056;
	// end inline asm
	add.s64 	%rd28550, %rd28470, %rd28549;
	add.s64 	%rd28551, %rd28550, %rd28538;
	setp.lt.u64 	%p4481, %rd28551, %rd28550;
	selp.u64 	%rd28552, 1, 0, %p4481;
	add.s64 	%rd28553, %rd28467, %rd28552;
	// begin inline asm
	mul.hi.u64 %rd28473, %rd27960, %rd30053;
	// end inline asm
	// begin inline asm
	mul.lo.u64 %rd28476, %rd27960, %rd30053;
	// end inline asm
	add.s64 	%rd28554, %rd28476, %rd28543;
	setp.lt.u64 	%p4482, %rd28554, %rd28476;
	selp.u64 	%rd28555, 1, 0, %p4482;
	add.s64 	%rd28556, %rd28473, %rd28555;
	// begin inline asm
	mul.hi.u64 %rd28479, %rd27960, %rd30054;
	// end inline asm
	// begin inline asm
	mul.lo.u64 %rd28482, %rd27960, %rd30054;
	// end inline asm
	add.s64 	%rd28557, %rd28482, %rd28556;
	add.s64 	%rd30057, %rd28557, %rd28547;
	setp.lt.u64 	%p4483, %rd30057, %rd28557;
	selp.u64 	%rd28558, 1, 0, %p4483;
	add.s64 	%rd28559, %rd28479, %rd28558;
	// begin inline asm
	mul.hi.u64 %rd28485, %rd27960, %rd30055;
	// end inline asm
	// begin inline asm
	mul.lo.u64 %rd28488, %rd27960, %rd30055;
	// end inline asm
	add.s64 	%rd28560, %rd28488, %rd28559;
	add.s64 	%rd30058, %rd28560, %rd28551;
	setp.lt.u64 	%p4484, %rd30058, %rd28560;
	selp.u64 	%rd28561, 1, 0, %p4484;
	add.s64 	%rd28562, %rd28485, %rd28561;
	// begin inline asm
	mul.hi.u64 %rd28491, %rd27960, %rd30056;
	// end inline asm
	// begin inline asm
	mul.lo.u64 %rd28494, %rd27960, %rd30056;
	// end inline asm
	add.s64 	%rd28563, %rd28494, %rd28562;
	add.s64 	%rd30059, %rd28563, %rd28553;
	setp.lt.u64 	%p4485, %rd30059, %rd28563;
	selp.u64 	%rd28564, 1, 0, %p4485;
	add.s64 	%rd30060, %rd28491, %rd28564;
	mul.lo.s64 	%rd28519, %rd2568, %rd28404;
	// begin inline asm
	mul.hi.u64 %rd28497, %rd28519, %rd2569;
	// end inline asm
	// begin inline asm
	mul.lo.u64 %rd28500, %rd28519, %rd2569;
	// end inline asm
	not.b64 	%rd28565, %rd28404;
	setp.gt.u64 	%p4486, %rd28500, %rd28565;
	selp.u64 	%rd28566, 1, 0, %p4486;
	add.s64 	%rd28567, %rd28497, %rd28566;
	// begin inline asm
	mul.hi.u64 %rd28503, %rd28519, %rd2570;
	// end inline asm
	// begin inline asm
	mul.lo.u64 %rd28506, %rd28519, %rd2570;
	// end inline asm
	add.s64 	%rd28568, %rd28506, %rd28567;
	add.s64 	%rd3178, %rd28568, %rd28524;
	setp.lt.u64 	%p4487, %rd3178, %rd28568;
	selp.u64 	%rd28569, 1, 0, %p4487;
	add.s64 	%rd28570, %rd28503, %rd28569;
	// begin inline asm
	mul.hi.u64 %rd28509, %rd28519, %rd2571;
	// end inline asm
	// begin inline asm
	mul.lo.u64 %rd28512, %rd28519, %rd2571;
	// end inline asm
	add.s64 	%rd28571, %rd28512, %rd28570;
	add.s64 	%rd3179, %rd28571, %rd28539;
	setp.lt.u64 	%p4488, %rd3179, %rd28571;
	selp.u64 	%rd28572, 1, 0, %p4488;
	add.s64 	%rd28573, %rd28509, %rd28572;
	// begin inline asm
	mul.hi.u64 %rd28515, %rd28519, %rd2572;
	// end inline asm
	// begin inline asm
	mul.lo.u64 %rd28518, %rd28519, %rd2572;
	// end inline asm
	add.s64 	%rd28574, %rd28518, %rd28573;
	add.s64 	%rd3180, %rd28574, %rd28554;
	setp.lt.u64 	%p4489, %rd3180, %rd28574;
	selp.u64 	%rd28575, 1, 0, %p4489;
	add.s64 	%rd3181, %rd28515, %rd28575;
	setp.eq.s64 	%p4490, %rd3181, 0;
	@%p4490 bra 	$L__BB3_700;
	add.s64 	%rd3182, %rd30057, %rd3181;
	setp.ge.u64 	%p4491, %rd3182, %rd30057;
	mov.u64 	%rd30057, %rd3182;
	@%p4491 bra 	$L__BB3_700;
	add.s64 	%rd30058, %rd30058, 1;
	setp.ne.s64 	%p4492, %rd30058, 0;
	mov.u64 	%rd30057, %rd3182;
	@%p4492 bra 	$L__BB3_700;
	add.s64 	%rd30059, %rd30059, 1;
	setp.eq.s64 	%p4493, %rd30059, 0;
	selp.u64 	%rd28577, 1, 0, %p4493;
	add.s64 	%rd30060, %rd30060, %rd28577;
	mov.b64 	%rd30058, 0;
	mov.u64 	%rd30057, %rd3182;
$L__BB3_700:
	mul.lo.s64 	%rd28600, %rd2568, %rd3178;
	// begin inline asm
	mul.hi.u64 %rd28578, %rd28600, %rd2569;
	// end inline asm
	// begin inline asm
	mul.lo.u64 %rd28581, %rd28600, %rd2569;
	// end inline asm
	not.b64 	%rd28602, %rd3178;
	setp.gt.u64 	%p4494, %rd28581, %rd28602;
	selp.u64 	%rd28603, 1, 0, %p4494;
	add.s64 	%rd28604, %rd28578, %rd28603;
	// begin inline asm
	mul.hi.u64 %rd28584, %rd28600, %rd2570;
	// end inline asm
	// begin inline asm
	mul.lo.u64 %rd28587, %rd28600, %rd2570;
	// end inline asm
	add.s64 	%rd28605, %rd28587, %rd28604;
	add.s64 	%rd3190, %rd28605, %rd3179;
	setp.lt.u64 	%p4495, %rd3190, %rd28605;
	selp.u64 	%rd28606, 1, 0, %p4495;
	add.s64 	%rd28607, %rd28584, %rd28606;
	// begin inline asm
	mul.hi.u64 %rd28590, %rd28600, %rd2571;
	// end inline asm
	// begin inline asm
	mul.lo.u64 %rd28593, %rd28600, %rd2571;
	// end inline asm
	add.s64 	%rd28608, %rd28593, %rd28607;
	add.s64 	%rd3191, %rd28608, %rd3180;
	setp.lt.u64 	%p4496, %rd3191, %rd28608;
	selp.u64 	%rd28609, 1, 0, %p4496;
	add.s64 	%rd28610, %rd28590, %rd28609;
	// begin inline asm
	mul.hi.u64 %rd28596, %rd28600, %rd2572;
	// end inline asm
	// begin inline asm
	mul.lo.u64 %rd28599, %rd28600, %rd2572;
	// end inline asm
	add.s64 	%rd28611, %rd28599, %rd28610;
	add.s64 	%rd3192, %rd28611, %rd30057;
	setp.lt.u64 	%p4497, %rd3192, %rd28611;
	selp.u64 	%rd28612, 1, 0, %p4497;
	add.s64 	%rd3193, %rd28596, %rd28612;
	setp.eq.s64 	%p4498, %rd3193, 0;
	@%p4498 bra 	$L__BB3_703;
	add.s64 	%rd3194, %rd30058, %rd3193;
	setp.ge.u64 	%p4499, %rd3194, %rd30058;
	mov.u64 	%rd30058, %rd3194;
	@%p4499 bra 	$L__BB3_703;
	add.s64 	%rd30059, %rd30059, 1;
	setp.eq.s64 	%p4500, %rd30059, 0;
	selp.u64 	%rd28613, 1, 0, %p4500;
	add.s64 	%rd30060, %rd30060, %rd28613;
$L__BB3_703:
	mul.lo.s64 	%rd28636, %rd2568, %rd3190;
	// begin inline asm
	mul.hi.u64 %rd28614, %rd28636, %rd2569;
	// end inline asm
	// begin inline asm
	mul.lo.u64 %rd28617, %rd28636, %rd2569;
	// end inline asm
	not.b64 	%rd28638, %rd3190;
	setp.gt.u64 	%p4501, %rd28617, %rd28638;
	selp.u64 	%rd28639, 1, 0, %p4501;
	add.s64 	%rd28640, %rd28614, %rd28639;
	// begin inline asm
	mul.hi.u64 %rd28620, %rd28636, %rd2570;
	// end inline asm
	// begin inline asm
	mul.lo.u64 %rd28623, %rd28636, %rd2570;
	// end inline asm
	add.s64 	%rd28641, %rd28623, %rd28640;
	add.s64 	%rd3200, %rd28641, %rd3191;
	setp.lt.u64 	%p4502, %rd3200, %rd28641;
	selp.u64 	%rd28642, 1, 0, %p4502;
	add.s64 	%rd28643, %rd28620, %rd28642;
	// begin inline asm
	mul.hi.u64 %rd28626, %rd28636, %rd2571;
	// end inline asm
	// begin inline asm
	mul.lo.u64 %rd28629, %rd28636, %rd2571;
	// end inline asm
	add.s64 	%rd28644, %rd28629, %rd28643;
	add.s64 	%rd3201, %rd28644, %rd3192;
	setp.lt.u64 	%p4503, %rd3201, %rd28644;
	selp.u64 	%rd28645, 1, 0, %p4503;
	add.s64 	%rd28646, %rd28626, %rd28645;
	// begin inline asm
	mul.hi.u64 %rd28632, %rd28636, %rd2572;
	// end inline asm
	// begin inline asm
	mul.lo.u64 %rd28635, %rd28636, %rd2572;
	// end inline asm
	add.s64 	%rd28647, %rd28635, %rd28646;
	add.s64 	%rd3202, %rd28647, %rd30058;
	setp.lt.u64 	%p4504, %rd3202, %rd28647;
	selp.u64 	%rd28648, 1, 0, %p4504;
	add.s64 	%rd3203, %rd28632, %rd28648;
	setp.eq.s64 	%p4505, %rd3203, 0;
	@%p4505 bra 	$L__BB3_705;
	add.s64 	%rd3204, %rd30059, %rd3203;
	setp.lt.u64 	%p4506, %rd3204, %rd30059;
	selp.u64 	%rd28649, 1, 0, %p4506;
	add.s64 	%rd30060, %rd30060, %rd28649;
	mov.u64 	%rd30059, %rd3204;
$L__BB3_705:
	shl.b64 	%rd28674, %rd3158, 1;
	shr.u64 	%rd28675, %rd3158, 63;
	add.s64 	%rd28676, %rd3159, %rd28675;
	setp.lt.u64 	%p4507, %rd28676, %rd3159;
	add.s64 	%rd28677, %rd28676, %rd3159;
	setp.lt.u64 	%p4508, %rd28677, %rd28676;
	selp.u64 	%rd28678, 1, 0, %p4507;
	add.s64 	%rd28679, %rd3160, %rd28678;
	selp.u64 	%rd28680, 1, 0, %p4508;
	add.s64 	%rd28681, %rd28679, %rd28680;
	add.s64 	%rd28682, %rd28681, %rd3160;
	setp.lt.u64 	%p4509, %rd28682, %rd28681;
	setp.lt.u64 	%p4510, %rd28681, %rd3160;
	selp.u64 	%rd28683, 1, 0, %p4510;
	add.s64 	%rd28684, %rd3161, %rd28683;
	selp.u64 	%rd28685, 1, 0, %p4509;
	add.s64 	%rd28686, %rd28684, %rd28685;
	add.s64 	%rd28687, %rd28686, %rd3161;
	setp.lt.u64 	%p4511, %rd28687, %rd28686;
	setp.lt.u64 	%p4512, %rd28674, %rd2569;
	selp.u64 	%rd28688, 1, 0, %p4512;
	selp.s64 	%rd28689, -1, 0, %p4512;
	add.s64 	%rd28690, %rd28677, %rd28689;
	setp.lt.u64 	%p4513, %rd28690, %rd2570;
	selp.u64 	%rd28691, 1, 0, %p4513;
	setp.lt.u64 	%p4514, %rd28677, %rd28688;
	selp.u64 	%rd28692, 1, 0, %p4514;
	add.s64 	%rd28693, %rd28691, %rd28692;
	sub.s64 	%rd28694, %rd28682, %rd28693;
	setp.lt.u64 	%p4515, %rd28694, %rd2571;
	selp.u64 	%rd28695, 1, 0, %p4515;
	setp.lt.u64 	%p4516, %rd28682, %rd28693;
	selp.u64 	%rd28696, 1, 0, %p4516;
	add.s64 	%rd28697, %rd28695, %rd28696;
	sub.s64 	%rd28698, %rd28687, %rd28697;
	setp.ge.u64 	%p4517, %rd28698, %rd2572;
	setp.ge.u64 	%p4518, %rd28687, %rd28697;
	and.pred  	%p4519, %p4518, %p4517;
	setp.lt.u64 	%p4521, %rd28686, %rd3161;
	or.pred  	%p4522, %p4521, %p4511;
	or.pred  	%p4523, %p4522, %p4519;
	selp.b64 	%rd28699, %rd2569, 0, %p4523;
	sub.s64 	%rd28700, %rd28674, %rd28699;
	sub.s64 	%rd28701, %rd28690, %rd2570;
	selp.b64 	%rd28702, %rd28701, %rd28677, %p4523;
	sub.s64 	%rd28703, %rd28694, %rd2571;
	selp.b64 	%rd28704, %rd28703, %rd28682, %p4523;
	sub.s64 	%rd28705, %rd28698, %rd2572;
	selp.b64 	%rd28706, %rd28705, %rd28687, %p4523;
	mul.lo.s64 	%rd28672, %rd2568, %rd3200;
	// begin inline asm
	mul.hi.u64 %rd28650, %rd28672, %rd2569;
	// end inline asm
	// begin inline asm
	mul.lo.u64 %rd28653, %rd28672, %rd2569;
	// end inline asm
	not.b64 	%rd28707, %rd3200;
	setp.gt.u64 	%p4524, %rd28653, %rd28707;
	selp.u64 	%rd28708, 1, 0, %p4524;
	add.s64 	%rd28709, %rd28650, %rd28708;
	// begin inline asm
	mul.hi.u64 %rd28656, %rd28672, %rd2570;
	// end inline asm
	// begin inline asm
	mul.lo.u64 %rd28659, %rd28672, %rd2570;
	// end inline asm
	add.s64 	%rd28710, %rd28659, %rd28709;
	add.s64 	%rd28711, %rd28710, %rd3201;
	setp.lt.u64 	%p4525, %rd28711, %rd28710;
	selp.u64 	%rd28712, 1, 0, %p4525;
	add.s64 	%rd28713, %rd28656, %rd28712;
	// begin inline asm
	mul.hi.u64 %rd28662, %rd28672, %rd2571;
	// end inline asm
	// begin inline asm
	mul.lo.u64 %rd28665, %rd28672, %rd2571;
	// end inline asm
	add.s64 	%rd28714, %rd28665, %rd28713;
	add.s64 	%rd28715, %rd28714, %rd3202;
	setp.lt.u64 	%p4526, %rd28715, %rd28714;
	selp.u64 	%rd28716, 1, 0, %p4526;
	add.s64 	%rd28717, %rd28662, %rd28716;
	// begin inline asm
	mul.hi.u64 %rd28668, %rd28672, %rd2572;
	// end inline asm
	// begin inline asm
	mul.lo.u64 %rd28671, %rd28672, %rd2572;
	// end inline asm
	add.s64 	%rd28718, %rd28671, %rd28717;
	add.s64 	%rd28719, %rd28718, %rd30059;
	setp.lt.u64 	%p4527, %rd28719, %rd28718;
	selp.u64 	%rd28720, 1, 0, %p4527;
	add.s64 	%rd28721, %rd28668, %rd28720;
	add.s64 	%rd28722, %rd30060, %rd28721;
	setp.lt.u64 	%p4528, %rd28711, %rd2569;
	selp.u64 	%rd28723, 1, 0, %p4528;
	selp.s64 	%rd28724, -1, 0, %p4528;
	add.s64 	%rd28725, %rd28715, %rd28724;
	setp.lt.u64 	%p4529, %rd28715, %rd28723;
	selp.u64 	%rd28726, 1, 0, %p4529;
	sub.s64 	%rd28727, %rd28725, %rd2570;
	setp.lt.u64 	%p4530, %rd28725, %rd2570;
	selp.u64 	%rd28728, 1, 0, %p4530;
	add.s64 	%rd28729, %rd28728, %rd28726;
	sub.s64 	%rd28730, %rd28719, %rd28729;
	setp.lt.u64 	%p4531, %rd28719, %rd28729;
	selp.u64 	%rd28731, 1, 0, %p4531;
	sub.s64 	%rd28732, %rd28730, %rd2571;
	setp.lt.u64 	%p4532, %rd28730, %rd2571;
	selp.u64 	%rd28733, 1, 0, %p4532;
	add.s64 	%rd28734, %rd28733, %rd28731;
	sub.s64 	%rd28735, %rd28722, %rd28734;
	setp.ge.u64 	%p4533, %rd28722, %rd28734;
	sub.s64 	%rd28736, %rd28735, %rd2572;
	setp.ge.u64 	%p4534, %rd28735, %rd2572;
	and.pred  	%p4535, %p4533, %p4534;
	selp.b64 	%rd28737, %rd2569, 0, %p4535;
	sub.s64 	%rd28738, %rd28711, %rd28737;
	selp.b64 	%rd28739, %rd28727, %rd28715, %p4535;
	selp.b64 	%rd28740, %rd28732, %rd28719, %p4535;
	selp.b64 	%rd28741, %rd28736, %rd28722, %p4535;
	sub.s64 	%rd30066, %rd28738, %rd28700;
	setp.lt.u64 	%p4536, %rd28738, %rd28700;
	selp.u64 	%rd28742, 1, 0, %p4536;
	selp.s64 	%rd28743, -1, 0, %p4536;
	add.s64 	%rd28744, %rd28739, %rd28743;
	setp.lt.u64 	%p4537, %rd28739, %rd28742;
	selp.u64 	%rd28745, 1, 0, %p4537;
	sub.s64 	%rd30067, %rd28744, %rd28702;
	setp.lt.u64 	%p4538, %rd28744, %rd28702;
	selp.u64 	%rd28746, 1, 0, %p4538;
	add.s64 	%rd28747, %rd28746, %rd28745;
	sub.s64 	%rd28748, %rd28740, %rd28747;
	setp.lt.u64 	%p4539, %rd28740, %rd28747;
	selp.u64 	%rd28749, 1, 0, %p4539;
	sub.s64 	%rd30068, %rd28748, %rd28704;
	setp.lt.u64 	%p4540, %rd28748, %rd28704;
	selp.u64 	%rd28750, 1, 0, %p4540;
	add.s64 	%rd28751, %rd28750, %rd28749;
	sub.s64 	%rd28752, %rd28741, %rd28751;
	setp.ge.u64 	%p4541, %rd28741, %rd28751;
	sub.s64 	%rd30069, %rd28752, %rd28706;
	setp.ge.u64 	%p4542, %rd28752, %rd28706;
	and.pred  	%p4543, %p4541, %p4542;
	@%p4543 bra 	$L__BB3_707;
	add.s64 	%rd30066, %rd2569, %rd30066;
	setp.lt.u64 	%p4544, %rd30066, %rd2569;
	selp.u64 	%rd28753, 1, 0, %p4544;
	add.s64 	%rd28754, %rd30067, %rd28753;
	setp.lt.u64 	%p4545, %rd28754, %rd30067;
	selp.u64 	%rd28755, 1, 0, %p4545;
	add.s64 	%rd30067, %rd28754, %rd2570;
	setp.lt.u64 	%p4546, %rd30067, %rd28754;
	selp.u64 	%rd28756, 1, 0, %p4546;
	add.s64 	%rd28757, %rd30068, %rd28755;
	add.s64 	%rd28758, %rd28757, %rd28756;
	setp.lt.u64 	%p4547, %rd28758, %rd30068;
	selp.u64 	%rd28759, 1, 0, %p4547;
	add.s64 	%rd30068, %rd28758, %rd2571;
	setp.lt.u64 	%p4548, %rd30068, %rd28758;
	selp.u64 	%rd28760, 1, 0, %p4548;
	add.s64 	%rd28761, %rd2572, %rd30069;
	add.s64 	%rd28762, %rd28761, %rd28759;
	add.s64 	%rd30069, %rd28762, %rd28760;
$L__BB3_707:
	// begin inline asm
	mul.hi.u64 %rd28763, %rd30174, %rd2573;
	// end inline asm
	// begin inline asm
	mul.lo.u64 %rd28766, %rd30174, %rd2573;
	// end inline asm
	// begin inline asm
	mul.hi.u64 %rd28769, %rd30174, %rd2598;
	// end inline asm
	// begin inline asm
	mul.lo.u64 %rd28772, %rd30174, %rd2598;
	// end inline asm
	add.s64 	%rd28883, %rd28772, %rd28763;
	// begin inline asm
	mul.hi.u64 %rd28775, %rd30174, %rd2599;
	// end inline asm
	// begin inline asm
	mul.lo.u64 %rd28778, %rd30174, %rd2599;
	// end inline asm
	add.s64 	%rd28884, %rd28778, %rd28769;
	// begin inline asm
	mul.hi.u64 %rd28781, %rd30174, %rd2600;
	// end inline asm
	// begin inline asm
	mul.lo.u64 %rd28784, %rd30174, %rd2600;
	// end inline asm
	add.s64 	%rd28885, %rd28784, %rd28775;
	// begin inline asm
	mul.hi.u64 %rd28787, %rd30173, %rd2573;
	// end inline asm
	// begin inline asm
	mul.lo.u64 %rd28790, %rd30173, %rd2573;
	// end inline asm
	add.s64 	%rd28886, %rd28790, %rd28883;
	setp.lt.u64 	%p4549, %rd28886, %rd28790;
	selp.u64 	%rd28887, 1, 0, %p4549;
	add.s64 	%rd28888, %rd28787, %rd28887;
	// begin inline asm
	mul.hi.u64 %rd28793, %rd30173, %rd2598;
	// end inline asm
	// begin inline asm
	mul.lo.u64 %rd28796, %rd30173, %rd2598;
	// end inline asm
	add.s64 	%rd28889, %rd28796, %rd28888;
	add.s64 	%rd28890, %rd28889, %rd28884;
	setp.lt.u64 	%p4550, %rd28890, %rd28889;
	selp.u64 	%rd28891, 1, 0, %p4550;
	add.s64 	%rd28892, %rd28793, %rd28891;
	// begin inline asm
	mul.hi.u64 %rd28799, %rd30173, %rd2599;
	// end inline asm
	// begin inline asm
	mul.lo.u64 %rd28802, %rd30173, %rd2599;
	// end inline asm
	add.s64 	%rd28893, %rd28802, %rd28892;
	add.s64 	%rd28894, %rd28893, %rd28885;
	setp.lt.u64 	%p4551, %rd28894, %rd28893;
	selp.u64 	%rd28895, 1, 0, %p4551;
	add.s64 	%rd28896, %rd28799, %rd28895;
	// begin inline asm
	mul.hi.u64 %rd28805, %rd30173, %rd2600;
	// end inline asm
	// begin inline asm
	mul.lo.u64 %rd28808, %rd30173, %rd2600;
	// end inline asm
	add.s64 	%rd28897, %rd28808, %rd28896;
	add.s64 	%rd28898, %rd28897, %rd28781;
	setp.lt.u64 	%p4552, %rd28898, %rd28897;
	selp.u64 	%rd28899, 1, 0, %p4552;
	add.s64 	%rd28900, %rd28805, %rd28899;
	// begin inline asm
	mul.hi.u64 %rd28811, %rd30172, %rd2573;
	// end inline asm
	// begin inline asm
	mul.lo.u64 %rd28814, %rd30172, %rd2573;
	// end inline asm
	add.s64 	%rd28901, %rd28814, %rd28890;
	setp.lt.u64 	%p4553, %rd28901, %rd28814;
	selp.u64 	%rd28902, 1, 0, %p4553;
	add.s64 	%rd28903, %rd28811, %rd28902;
	// begin inline asm
	mul.hi.u64 %rd28817, %rd30172, %rd2598;
	// end inline asm
	// begin inline asm
	mul.lo.u64 %rd28820, %rd30172, %rd2598;
	// end inline asm
	add.s64 	%rd28904, %rd28820, %rd28903;
	add.s64 	%rd28905, %rd28904, %rd28894;
	setp.lt.u64 	%p4554, %rd28905, %rd28904;
	selp.u64 	%rd28906, 1, 0, %p4554;
	add.s64 	%rd28907, %rd28817, %rd28906;
	// begin inline asm
	mul.hi.u64 %rd28823, %rd30172, %rd2599;
	// end inline asm
	// begin inline asm
	mul.lo.u64 %rd28826, %rd30172, %rd2599;
	// end inline asm
	add.s64 	%rd28908, %rd28826, %rd28907;
	add.s64 	%rd28909, %rd28908, %rd28898;
	setp.lt.u64 	%p4555, %rd28909, %rd28908;
	selp.u64 	%rd28910, 1, 0, %p4555;
	add.s64 	%rd28911, %rd28823, %rd28910;
	// begin inline asm
	mul.hi.u64 %rd28829, %rd30172, %rd2600;
	// end inline asm
	// begin inline asm
	mul.lo.u64 %rd28832, %rd30172, %rd2600;
	// end inline asm
	add.s64 	%rd28912, %rd28832, %rd28911;
	add.s64 	%rd28913, %rd28912, %rd28900;
	setp.lt.u64 	%p4556, %rd28913, %rd28912;
	selp.u64 	%rd28914, 1, 0, %p4556;
	add.s64 	%rd28915, %rd28829, %rd28914;
	// begin inline asm
	mul.hi.u64 %rd28835, %rd30171, %rd2573;
	// end inline asm
	// begin inline asm
	mul.lo.u64 %rd28838, %rd30171, %rd2573;
	// end inline asm
	add.s64 	%rd28916, %rd28838, %rd28905;
	setp.lt.u64 	%p4557, %rd28916, %rd28838;
	selp.u64 	%rd28917, 1, 0, %p4557;
	add.s64 	%rd28918, %rd28835, %rd28917;
	// begin inline asm
	mul.hi.u64 %rd28841, %rd30171, %rd2598;
	// end inline asm
	// begin inline asm
	mul.lo.u64 %rd28844, %rd30171, %rd2598;
	// end inline asm
	add.s64 	%rd28919, %rd28844, %rd28918;
	add.s64 	%rd30070, %rd28919, %rd28909;
	setp.lt.u64 	%p4558, %rd30070, %rd28919;
	selp.u64 	%rd28920, 1, 0, %p4558;
	add.s64 	%rd28921, %rd28841, %rd28920;
	// begin inline asm
	mul.hi.u64 %rd28847, %rd30171, %rd2599;
	// end inline asm
	// begin inline asm
	mul.lo.u64 %rd28850, %rd30171, %rd2599;
	// end inline asm
	add.s64 	%rd28922, %rd28850, %rd28921;
	add.s64 	%rd30071, %rd28922, %rd28913;
	setp.lt.u64 	%p4559, %rd30071, %rd28922;
	selp.u64 	%rd28923, 1, 0, %p4559;
	add.s64 	%rd28924, %rd28847, %rd28923;
	// begin inline asm
	mul.hi.u64 %rd28853, %rd30171, %rd2600;
	// end inline asm
	// begin inline asm
	mul.lo.u64 %rd28856, %rd30171, %rd2600;
	// end inline asm
	add.s64 	%rd28925, %rd28856, %rd28924;
	add.s64 	%rd30072, %rd28925, %rd28915;
	setp.lt.u64 	%p4560, %rd30072, %rd28925;
	selp.u64 	%rd28926, 1, 0, %p4560;
	add.s64 	%rd30073, %rd28853, %rd28926;
	mul.lo.s64 	%rd28881, %rd2568, %rd28766;
	// begin inline asm
	mul.hi.u64 %rd28859, %rd28881, %rd2569;
	// end inline asm
	// begin inline asm
	mul.lo.u64 %rd28862, %rd28881, %rd2569;
	// end inline asm
	not.b64 	%rd28927, %rd28766;
	setp.gt.u64 	%p4561, %rd28862, %rd28927;
	selp.u64 	%rd28928, 1, 0, %p4561;
	add.s64 	%rd28929, %rd28859, %rd28928;
	// begin inline asm
	mul.hi.u64 %rd28865, %rd28881, %rd2570;
	// end inline asm
	// begin inline asm
	mul.lo.u64 %rd28868, %rd28881, %rd2570;
	// end inline asm
	add.s64 	%rd28930, %rd28868, %rd28929;
	add.s64 	%rd3224, %rd28930, %rd28886;
	setp.lt.u64 	%p4562, %rd3224, %rd28930;
	selp.u64 	%rd28931, 1, 0, %p4562;
	add.s64 	%rd28932, %rd28865, %rd28931;
	// begin inline asm
	mul.hi.u64 %rd28871, %rd28881, %rd2571;
	// end inline asm
	// begin inline asm
	mul.lo.u64 %rd28874, %rd28881, %rd2571;
	// end inline asm
	add.s64 	%rd28933, %rd28874, %rd28932;
	add.s64 	%rd3225, %rd28933, %rd28901;
	setp.lt.u64 	%p4563, %rd3225, %rd28933;
	selp.u64 	%rd28934, 1, 0, %p4563;
	add.s64 	%rd28935, %rd28871, %rd28934;
	// begin inline asm
	mul.hi.u64 %rd28877, %rd28881, %rd2572;
	// end inline asm
	// begin inline asm
	mul.lo.u64 %rd28880, %rd28881, %rd2572;
	// end inline asm
	add.s64 	%rd28936, %rd28880, %rd28935;
	add.s64 	%rd3226, %rd28936, %rd28916;
	setp.lt.u64 	%p4564, %rd3226, %rd28936;
	selp.u64 	%rd28937, 1, 0, %p4564;
	add.s64 	%rd3227, %rd28877, %rd28937;
	setp.eq.s64 	%p4565, %rd3227, 0;
	@%p4565 bra 	$L__BB3_711;
	add.s64 	%rd3228, %rd30070, %rd3227;
	setp.ge.u64 	%p4566, %rd3228, %rd30070;
	mov.u64 	%rd30070, %rd3228;
	@%p4566 bra 	$L__BB3_711;
	add.s64 	%rd30071, %rd30071, 1;
	setp.ne.s64 	%p4567, %rd30071, 0;
	mov.u64 	%rd30070, %rd3228;
	@%p4567 bra 	$L__BB3_711;
	add.s64 	%rd30072, %rd30072, 1;
	setp.eq.s64 	%p4568, %rd30072, 0;
	selp.u64 	%rd28939, 1, 0, %p4568;
	add.s64 	%rd30073, %rd30073, %rd28939;
	mov.b64 	%rd30071, 0;
	mov.u64 	%rd30070, %rd3228;
$L__BB3_711:
	mul.lo.s64 	%rd28962, %rd2568, %rd3224;
	// begin inline asm
	mul.hi.u64 %rd28940, %rd28962, %rd2569;
	// end inline asm
	// begin inline asm
	mul.lo.u64 %rd28943, %rd28962, %rd2569;
	// end inline asm
	not.b64 	%rd28964, %rd3224;
	setp.gt.u64 	%p4569, %rd28943, %rd28964;
	selp.u64 	%rd28965, 1, 0, %p4569;
	add.s64 	%rd28966, %rd28940, %rd28965;
	// begin inline asm
	mul.hi.u64 %rd28946, %rd28962, %rd2570;
	// end inline asm
	// begin inline asm
	mul.lo.u64 %rd28949, %rd28962, %rd2570;
	// end inline asm
	add.s64 	%rd28967, %rd28949, %rd28966;
	add.s64 	%rd3236, %rd28967, %rd3225;
	setp.lt.u64 	%p4570, %rd3236, %rd28967;
	selp.u64 	%rd28968, 1, 0, %p4570;
	add.s64 	%rd28969, %rd28946, %rd28968;
	// begin inline asm
	mul.hi.u64 %rd28952, %rd28962, %rd2571;
	// end inline asm
	// begin inline asm
	mul.lo.u64 %rd28955, %rd28962, %rd2571;
	// end inline asm
	add.s64 	%rd28970, %rd28955, %rd28969;
	add.s64 	%rd3237, %rd28970, %rd3226;
	setp.lt.u64 	%p4571, %rd3237, %rd28970;
	selp.u64 	%rd28971, 1, 0, %p4571;
	add.s64 	%rd28972, %rd28952, %rd28971;
	// begin inline asm
	mul.hi.u64 %rd28958, %rd28962, %rd2572;
	// end inline asm
	// begin inline asm
	mul.lo.u64 %rd28961, %rd28962, %rd2572;
	// end inline asm
	add.s64 	%rd28973, %rd28961, %rd28972;
	add.s64 	%rd3238, %rd28973, %rd30070;
	setp.lt.u64 	%p4572, %rd3238, %rd28973;
	selp.u64 	%rd28974, 1, 0, %p4572;
	add.s64 	%rd3239, %rd28958, %rd28974;
	setp.eq.s64 	%p4573, %rd3239, 0;
	@%p4573 bra 	$L__BB3_714;
	add.s64 	%rd3240, %rd30071, %rd3239;
	setp.ge.u64 	%p4574, %rd3240, %rd30071;
	mov.u64 	%rd30071, %rd3240;
	@%p4574 bra 	$L__BB3_714;
	add.s64 	%rd30072, %rd30072, 1;
	setp.eq.s64 	%p4575, %rd30072, 0;
	selp.u64 	%rd28975, 1, 0, %p4575;
	add.s64 	%rd30073, %rd30073, %rd28975;
$L__BB3_714:
	mul.lo.s64 	%rd28998, %rd2568, %rd3236;
	// begin inline asm
	mul.hi.u64 %rd28976, %rd28998, %rd2569;
	// end inline asm
	// begin inline asm
	mul.lo.u64 %rd28979, %rd28998, %rd2569;
	// end inline asm
	not.b64 	%rd29000, %rd3236;
	setp.gt.u64 	%p4576, %rd28979, %rd29000;
	selp.u64 	%rd29001, 1, 0, %p4576;
	add.s64 	%rd29002, %rd28976, %rd29001;
	// begin inline asm
	mul.hi.u64 %rd28982, %rd28998, %rd2570;
	// end inline asm
	// begin inline asm
	mul.lo.u64 %rd28985, %rd28998, %rd2570;
	// end inline asm
	add.s64 	%rd29003, %rd28985, %rd29002;
	add.s64 	%rd3246, %rd29003, %rd3237;
	setp.lt.u64 	%p4577, %rd3246, %rd29003;
	selp.u64 	%rd29004, 1, 0, %p4577;
	add.s64 	%rd29005, %rd28982, %rd29004;
	// begin inline asm
	mul.hi.u64 %rd28988, %rd28998, %rd2571;
	// end inline asm
	// begin inline asm
	mul.lo.u64 %rd28991, %rd28998, %rd2571;
	// end inline asm
	add.s64 	%rd29006, %rd28991, %rd29005;
	add.s64 	%rd3247, %rd29006, %rd3238;
	setp.lt.u64 	%p4578, %rd3247, %rd29006;
	selp.u64 	%rd29007, 1, 0, %p4578;
	add.s64 	%rd29008, %rd28988, %rd29007;
	// begin inline asm
	mul.hi.u64 %rd28994, %rd28998, %rd2572;
	// end inline asm
	// begin inline asm
	mul.lo.u64 %rd28997, %rd28998, %rd2572;
	// end inline asm
	add.s64 	%rd29009, %rd28997, %rd29008;
	add.s64 	%rd3248, %rd29009, %rd30071;
	setp.lt.u64 	%p4579, %rd3248, %rd29009;
	selp.u64 	%rd29010, 1, 0, %p4579;
	add.s64 	%rd3249, %rd28994, %rd29010;
	setp.eq.s64 	%p4580, %rd3249, 0;
	@%p4580 bra 	$L__BB3_716;
	add.s64 	%rd3250, %rd30072, %rd3249;
	setp.lt.u64 	%p4581, %rd3250, %rd30072;
	selp.u64 	%rd29011, 1, 0, %p4581;
	add.s64 	%rd30073, %rd30073, %rd29011;
	mov.u64 	%rd30072, %rd3250;
$L__BB3_716:
	mul.lo.s64 	%rd29034, %rd2568, %rd3246;
	// begin inline asm
	mul.hi.u64 %rd29012, %rd29034, %rd2569;
	// end inline asm
	// begin inline asm
	mul.lo.u64 %rd29015, %rd29034, %rd2569;
	// end inline asm
	not.b64 	%rd29036, %rd3246;
	setp.gt.u64 	%p4582, %rd29015, %rd29036;
	selp.u64 	%rd29037, 1, 0, %p4582;
	add.s64 	%rd29038, %rd29012, %rd29037;
	// begin inline asm
	mul.hi.u64 %rd29018, %rd29034, %rd2570;
	// end inline asm
	// begin inline asm
	mul.lo.u64 %rd29021, %rd29034, %rd2570;
	// end inline asm
	add.s64 	%rd29039, %rd29021, %rd29038;
	add.s64 	%rd29040, %rd29039, %rd3247;
	setp.lt.u64 	%p4583, %rd29040, %rd29039;
	selp.u64 	%rd29041, 1, 0, %p4583;
	add.s64 	%rd29042, %rd29018, %rd29041;
	// begin inline asm
	mul.hi.u64 %rd29024, %rd29034, %rd2571;
	// end inline asm
	// begin inline asm
	mul.lo.u64 %rd29027, %rd29034, %rd2571;
	// end inline asm
	add.s64 	%rd29043, %rd29027, %rd29042;
	add.s64 	%rd29044, %rd29043, %rd3248;
	setp.lt.u64 	%p4584, %rd29044, %rd29043;
	selp.u64 	%rd29045, 1, 0, %p4584;
	add.s64 	%rd29046, %rd29024, %rd29045;
	// begin inline asm
	mul.hi.u64 %rd29030, %rd29034, %rd2572;
	// end inline asm
	// begin inline asm
	mul.lo.u64 %rd29033, %rd29034, %rd2572;
	// end inline asm
	add.s64 	%rd29047, %rd29033, %rd29046;
	add.s64 	%rd29048, %rd29047, %rd30072;
	setp.lt.u64 	%p4585, %rd29048, %rd29047;
	selp.u64 	%rd29049, 1, 0, %p4585;
	add.s64 	%rd29050, %rd29030, %rd29049;
	add.s64 	%rd29051, %rd30073, %rd29050;
	setp.lt.u64 	%p4586, %rd29040, %rd2569;
	selp.u64 	%rd29052, 1, 0, %p4586;
	selp.s64 	%rd29053, -1, 0, %p4586;
	add.s64 	%rd29054, %rd29044, %rd29053;
	setp.lt.u64 	%p4587, %rd29044, %rd29052;
	selp.u64 	%rd29055, 1, 0, %p4587;
	sub.s64 	%rd29056, %rd29054, %rd2570;
	setp.lt.u64 	%p4588, %rd29054, %rd2570;
	selp.u64 	%rd29057, 1, 0, %p4588;
	add.s64 	%rd29058, %rd29057, %rd29055;
	sub.s64 	%rd29059, %rd29048, %rd29058;
	setp.lt.u64 	%p4589, %rd29048, %rd29058;
	selp.u64 	%rd29060, 1, 0, %p4589;
	sub.s64 	%rd29061, %rd29059, %rd2571;
	setp.lt.u64 	%p4590, %rd29059, %rd2571;
	selp.u64 	%rd29062, 1, 0, %p4590;
	add.s64 	%rd29063, %rd29062, %rd29060;
	sub.s64 	%rd29064, %rd29051, %rd29063;
	setp.ge.u64 	%p4591, %rd29051, %rd29063;
	sub.s64 	%rd29065, %rd29064, %rd2572;
	setp.ge.u64 	%p4592, %rd29064, %rd2572;
	and.pred  	%p4593, %p4591, %p4592;
	selp.b64 	%rd29066, %rd2569, 0, %p4593;
	sub.s64 	%rd29067, %rd29040, %rd29066;
	selp.b64 	%rd29068, %rd29056, %rd29044, %p4593;
	selp.b64 	%rd29069, %rd29061, %rd29048, %p4593;
	selp.b64 	%rd29070, %rd29065, %rd29051, %p4593;
	shl.b64 	%rd29071, %rd29067, 1;
	shr.u64 	%rd29072, %rd29067, 63;
	add.s64 	%rd29073, %rd29072, %rd29068;
	setp.lt.u64 	%p4594, %rd29073, %rd29072;
	selp.u64 	%rd29074, 1, 0, %p4594;
	add.s64 	%rd29075, %rd29073, %rd29068;
	setp.lt.u64 	%p4595, %rd29075, %rd29073;
	selp.u64 	%rd29076, 1, 0, %p4595;
	add.s64 	%rd29077, %rd29069, %rd29074;
	add.s64 	%rd29078, %rd29077, %rd29076;
	setp.lt.u64 	%p4596, %rd29078, %rd29069;
	selp.u64 	%rd29079, 1, 0, %p4596;
	add.s64 	%rd29080, %rd29078, %rd29069;
	setp.lt.u64 	%p4597, %rd29080, %rd29078;
	selp.u64 	%rd29081, 1, 0, %p4597;
	add.s64 	%rd29082, %rd29070, %rd29079;
	add.s64 	%rd29083, %rd29082, %rd29081;
	setp.lt.u64 	%p4598, %rd29083, %rd29070;
	add.s64 	%rd29084, %rd29083, %rd29070;
	setp.lt.u64 	%p4599, %rd29084, %rd29083;
	setp.lt.u64 	%p4600, %rd29071, %rd2569;
	selp.u64 	%rd29085, 1, 0, %p4600;
	selp.s64 	%rd29086, -1, 0, %p4600;
	add.s64 	%rd29087, %rd29075, %rd29086;
	setp.lt.u64 	%p4601, %rd29075, %rd29085;
	selp.u64 	%rd29088, 1, 0, %p4601;
	sub.s64 	%rd29089, %rd29087, %rd2570;
	setp.lt.u64 	%p4602, %rd29087, %rd2570;
	selp.u64 	%rd29090, 1, 0, %p4602;
	add.s64 	%rd29091, %rd29090, %rd29088;
	sub.s64 	%rd29092, %rd29080, %rd29091;
	setp.lt.u64 	%p4603, %rd29080, %rd29091;
	selp.u64 	%rd29093, 1, 0, %p4603;
	sub.s64 	%rd29094, %rd29092, %rd2571;
	setp.lt.u64 	%p4604, %rd29092, %rd2571;
	selp.u64 	%rd29095, 1, 0, %p4604;
	add.s64 	%rd29096, %rd29095, %rd29093;
	sub.s64 	%rd29097, %rd29084, %rd29096;
	setp.ge.u64 	%p4605, %rd29084, %rd29096;
	sub.s64 	%rd29098, %rd29097, %rd2572;
	setp.ge.u64 	%p4606, %rd29097, %rd2572;
	or.pred  	%p4607, %p4598, %p4599;
	and.pred  	%p4608, %p4605, %p4606;
	or.pred  	%p4610, %p4607, %p4608;
	selp.b64 	%rd29099, %rd2569, 0, %p4610;
	sub.s64 	%rd30170, %rd29071, %rd29099;
	selp.b64 	%rd30169, %rd29089, %rd29075, %p4610;
	selp.b64 	%rd30168, %rd29094, %rd29080, %p4610;
	selp.b64 	%rd30167, %rd29098, %rd29084, %p4610;
	mov.u64 	%rd30171, %rd30069;
	mov.u64 	%rd30172, %rd30068;
	mov.u64 	%rd30173, %rd30067;
	mov.u64 	%rd30174, %rd30066;
	bra.uni 	$L__BB3_798;
$L__BB3_717:
	// begin inline asm
	mul.hi.u64 %rd24013, %rd29991, %rd29991;
	// end inline asm
	// begin inline asm
	mul.lo.u64 %rd24016, %rd29991, %rd29991;
	// end inline asm
	// begin inline asm
	mul.hi.u64 %rd24019, %rd29991, %rd29990;
	// end inline asm
	// begin inline asm
	mul.lo.u64 %rd24022, %rd29991, %rd29990;
	// end inline asm
	add.s64 	%rd24133, %rd24022, %rd24013;
	// begin inline asm
	mul.hi.u64 %rd24025, %rd29991, %rd29989;
	// end inline asm
	// begin inline asm
	mul.lo.u64 %rd24028, %rd29991, %rd29989;
	// end inline asm
	add.s64 	%rd24134, %rd24028, %rd24019;
	// begin inline asm
	mul.hi.u64 %rd24031, %rd29991, %rd29988;
	// end inline asm
	// begin inline asm
	mul.lo.u64 %rd24034, %rd29991, %rd29988;
	// end inline asm
	add.s64 	%rd24135, %rd24034, %rd24025;
	// begin inline asm
	mul.hi.u64 %rd24037, %rd29990, %rd29991;
	// end inline asm
	// begin inline asm
	mul.lo.u64 %rd24040, %rd29990, %rd29991;
	// end inline asm
	add.s64 	%rd24136, %rd24040, %rd24133;
	setp.lt.u64 	%p3646, %rd24136, %rd24040;
	selp.u64 	%rd24137, 1, 0, %p3646;
	add.s64 	%rd24138, %rd24037, %rd24137;
	// begin inline asm
	mul.hi.u64 %rd24043, %rd29990, %rd29990;
	// end inline asm
	// begin inline asm
	mul.lo.u64 %rd24046, %rd29990, %rd29990;
	// end inline asm
	add.s64 	%rd24139, %rd24046, %rd24138;
	add.s64 	%rd24140, %rd24139, %rd24134;
	setp.lt.u64 	%p3647, %rd24140, %rd24139;
	selp.u64 	%rd24141, 1, 0, %p3647;
	add.s64 	%rd24142, %rd24043, %rd24141;
	// begin inline asm
	mul.hi.u64 %rd24049, %rd29990, %rd29989;
	// end inline asm
	// begin inline asm
	mul.lo.u64 %rd24052, %rd29990, %rd29989;
	// end inline asm
	add.s64 	%rd24143, %rd24052, %rd24142;
	add.s64 	%rd24144, %rd24143, %rd24135;
	setp.lt.u64 	%p3648, %rd24144, %rd24143;
	selp.u64 	%rd24145, 1, 0, %p3648;
	add.s64 	%rd24146, %rd24049, %rd24145;
	// begin inline asm
	mul.hi.u64 %rd24055, %rd29990, %rd29988;
	// end inline asm
	// begin inline asm
	mul.lo.u64 %rd24058, %rd29990, %rd29988;
	// end inline asm
	add.s64 	%rd24147, %rd24058, %rd24146;
	add.s64 	%rd24148, %rd24147, %rd24031;
	setp.lt.u64 	%p3649, %rd24148, %rd24147;
	selp.u64 	%rd24149, 1, 0, %p3649;
	add.s64 	%rd24150, %rd24055, %rd24149;
	// begin inline asm
	mul.hi.u64 %rd24061, %rd29989, %rd29991;
	// end inline asm
	// begin inline asm
	mul.lo.u64 %rd24064, %rd29989, %rd29991;
	// end inline asm
	add.s64 	%rd24151, %rd24064, %rd24140;
	setp.lt.u64 	%p3650, %rd24151, %rd24064;
	selp.u64 	%rd24152, 1, 0, %p3650;
	add.s64 	%rd24153, %rd24061, %rd24152;
	// begin inline asm
	mul.hi.u64 %rd24067, %rd29989, %rd29990;
	// end inline asm
	// begin inline asm
	mul.lo.u64 %rd24070, %rd29989, %rd29990;
	// end inline asm
	add.s64 	%rd24154, %rd24070, %rd24153;
	add.s64 	%rd24155, %rd24154, %rd24144;
	setp.lt.u64 	%p3651, %rd24155, %rd24154;
	selp.u64 	%rd24156, 1, 0, %p3651;
	add.s64 	%rd24157, %rd24067, %rd24156;
	// begin inline asm
	mul.hi.u64 %rd24073, %rd29989, %rd29989;
	// end inline asm
	// begin inline asm
	mul.lo.u64 %rd24076, %rd29989, %rd29989;
	// end inline asm
	add.s64 	%rd24158, %rd24076, %rd24157;
	add.s64 	%rd24159, %rd24158, %rd24148;
	setp.lt.u64 	%p3652, %rd24159, %rd24158;
	selp.u64 	%rd24160, 1, 0, %p3652;
	add.s64 	%rd24161, %rd24073, %rd24160;
	// begin inline asm
	mul.hi.u64 %rd24079, %rd29989, %rd29988;
	// end inline asm
	// begin inline asm
	mul.lo.u64 %rd24082, %rd29989, %rd29988;
	// end inline asm
	add.s64 	%rd24162, %rd24082, %rd24161;
	add.s64 	%rd24163, %rd24162, %rd24150;
	setp.lt.u64 	%p3653, %rd24163, %rd24162;
	selp.u64 	%rd24164, 1, 0, %p3653;
	add.s64 	%rd24165, %rd24079, %rd24164;
	// begin inline asm
	mul.hi.u64 %rd24085, %rd29988, %rd29991;
	// end inline asm
	// begin inline asm
	mul.lo.u64 %rd24088, %rd29988, %rd29991;
	// end inline asm
	add.s64 	%rd24166, %rd24088, %rd24155;
	setp.lt.u64 	%p3654, %rd24166, %rd24088;
	selp.u64 	%rd24167, 1, 0, %p3654;
	add.s64 	%rd24168, %rd24085, %rd24167;
	// begin inline asm
	mul.hi.u64 %rd24091, %rd29988, %rd29990;
	// end inline asm
	// begin inline asm
	mul.lo.u64 %rd24094, %rd29988, %rd29990;
	// end inline asm
	add.s64 	%rd24169, %rd24094, %rd24168;
	add.s64 	%rd30079, %rd24169, %rd24159;
	setp.lt.u64 	%p3655, %rd30079, %rd24169;
	selp.u64 	%rd24170, 1, 0, %p3655;
	add.s64 	%rd24171, %rd24091, %rd24170;
	// begin inline asm
	mul.hi.u64 %rd24097, %rd29988, %rd29989;
	// end inline asm
	// begin inline asm
	mul.lo.u64 %rd24100, %rd29988, %rd29989;
	// end inline asm
	add.s64 	%rd24172, %rd24100, %rd24171;
	add.s64 	%rd30080, %rd24172, %rd24163;
	setp.lt.u64 	%p3656, %rd30080, %rd24172;
	selp.u64 	%rd24173, 1, 0, %p3656;
	add.s64 	%rd24174, %rd24097, %rd24173;
	// begin inline asm
	mul.hi.u64 %rd24103, %rd29988, %rd29988;
	// end inline asm
	// begin inline asm
	mul.lo.u64 %rd24106, %rd29988, %rd29988;
	// end inline asm
	add.s64 	%rd24175, %rd24106, %rd24174;
	add.s64 	%rd30081, %rd24175, %rd24165;
	setp.lt.u64 	%p3657, %rd30081, %rd24175;
	selp.u64 	%rd24176, 1, 0, %p3657;
	add.s64 	%rd30082, %rd24103, %rd24176;
	mul.lo.s64 	%rd24131, %rd2568, %rd24016;
	// begin inline asm
	mul.hi.u64 %rd24109, %rd24131, %rd2569;
	// end inline asm
	// begin inline asm
	mul.lo.u64 %rd24112, %rd24131, %rd2569;
	// end inline asm
	not.b64 	%rd24177, %rd24016;
	setp.gt.u64 	%p3658, %rd24112, %rd24177;
	selp.u64 	%rd24178, 1, 0, %p3658;
	add.s64 	%rd24179, %rd24109, %rd24178;
	// begin inline asm
	mul.hi.u64 %rd24115, %rd24131, %rd2570;
	// end inline asm
	// begin inline asm
	mul.lo.u64 %rd24118, %rd24131, %rd2570;
	// end inline asm
	add.s64 	%rd24180, %rd24118, %rd24179;
	add.s64 	%rd3262, %rd24180, %rd24136;
	setp.lt.u64 	%p3659, %rd3262, %rd24180;
	selp.u64 	%rd24181, 1, 0, %p3659;
	add.s64 	%rd24182, %rd24115, %rd24181;
	// begin inline asm
	mul.hi.u64 %rd24121, %rd24131, %rd2571;
	// end inline asm
	// begin inline asm
	mul.lo.u64 %rd24124, %rd24131, %rd2571;
	// end inline asm
	add.s64 	%rd24183, %rd24124, %rd24182;
	add.s64 	%rd3263, %rd24183, %rd24151;
	setp.lt.u64 	%p3660, %rd3263, %rd24183;
	selp.u64 	%rd24184, 1, 0, %p3660;
	add.s64 	%rd24185, %rd24121, %rd24184;
	// begin inline asm
	mul.hi.u64 %rd24127, %rd24131, %rd2572;
	// end inline asm
	// begin inline asm
	mul.lo.u64 %rd24130, %rd24131, %rd2572;
	// end inline asm
	add.s64 	%rd24186, %rd24130, %rd24185;
	add.s64 	%rd3264, %rd24186, %rd24166;
	setp.lt.u64 	%p3661, %rd3264, %rd24186;
	selp.u64 	%rd24187, 1, 0, %p3661;
	add.s64 	%rd3265, %rd24127, %rd24187;
	setp.eq.s64 	%p3662, %rd3265, 0;
	@%p3662 bra 	$L__BB3_721;
	add.s64 	%rd3266, %rd30079, %rd3265;
	setp.ge.u64 	%p3663, %rd3266, %rd30079;
	mov.u64 	%rd30079, %rd3266;
	@%p3663 bra 	$L__BB3_721;
	add.s64 	%rd30080, %rd30080, 1;
	setp.ne.s64 	%p3664, %rd30080, 0;
	mov.u64 	%rd30079, %rd3266;
	@%p3664 bra 	$L__BB3_721;
	add.s64 	%rd30081, %rd30081, 1;
	setp.eq.s64 	%p3665, %rd30081, 0;
	selp.u64 	%rd24189, 1, 0, %p3665;
	add.s64 	%rd30082, %rd30082, %rd24189;
	mov.b64 	%rd30080, 0;
	mov.u64 	%rd30079, %rd3266;
$L__BB3_721:
	mul.lo.s64 	%rd24212, %rd2568, %rd3262;
	// begin inline asm
	mul.hi.u64 %rd24190, %rd24212, %rd2569;
	// end inline asm
	// begin inline asm
	mul.lo.u64 %rd24193, %rd24212, %rd2569;
	// end inline asm
	not.b64 	%rd24214, %rd3262;
	setp.gt.u64 	%p3666, %rd24193, %rd24214;
	selp.u64 	%rd24215, 1, 0, %p3666;
	add.s64 	%rd24216, %rd24190, %rd24215;
	// begin inline asm
	mul.hi.u64 %rd24196, %rd24212, %rd2570;
	// end inline asm
	// begin inline asm
	mul.lo.u64 %rd24199, %rd24212, %rd2570;
	// end inline asm
	add.s64 	%rd24217, %rd24199, %rd24216;
	add.s64 	%rd3274, %rd24217, %rd3263;
	setp.lt.u64 	%p3667, %rd3274, %rd24217;
	selp.u64 	%rd24218, 1, 0, %p3667;
	add.s64 	%rd24219, %rd24196, %rd24218;
	// begin inline asm
	mul.hi.u64 %rd24202, %rd24212, %rd2571;
	// end inline asm
	// begin inline asm
	mul.lo.u64 %rd24205, %rd24212, %rd2571;
	// end inline asm
	add.s64 	%rd24220, %rd24205, %rd24219;
	add.s64 	%rd3275, %rd24220, %rd3264;
	setp.lt.u64 	%p3668, %rd3275, %rd24220;
	selp.u64 	%rd24221, 1, 0, %p3668;
	add.s64 	%rd24222, %rd24202, %rd24221;
	// begin inline asm
	mul.hi.u64 %rd24208, %rd24212, %rd2572;
	// end inline asm
	// begin inline asm
	mul.lo.u64 %rd24211, %rd24212, %rd2572;
	// end inline asm
	add.s64 	%rd24223, %rd24211, %rd24222;
	add.s64 	%rd3276, %rd24223, %rd30079;
	setp.lt.u64 	%p3669, %rd3276, %rd24223;
	selp.u64 	%rd24224, 1, 0, %p3669;
	add.s64 	%rd3277, %rd24208, %rd24224;
	setp.eq.s64 	%p3670, %rd3277, 0;
	@%p3670 bra 	$L__BB3_724;
	add.s64 	%rd3278, %rd30080, %rd3277;
	setp.ge.u64 	%p3671, %rd3278, %rd30080;
	mov.u64 	%rd30080, %rd3278;
	@%p3671 bra 	$L__BB3_724;
	add.s64 	%rd30081, %rd30081, 1;
	setp.eq.s64 	%p3672, %rd30081, 0;
	selp.u64 	%rd24225, 1, 0, %p3672;
	add.s64 	%rd30082, %rd30082, %rd24225;
$L__BB3_724:
	mul.lo.s64 	%rd24248, %rd2568, %rd3274;
	// begin inline asm
	mul.hi.u64 %rd24226, %rd24248, %rd2569;
	// end inline asm
	// begin inline asm
	mul.lo.u64 %rd24229, %rd24248, %rd2569;
	// end inline asm
	not.b64 	%rd24250, %rd3274;
	setp.gt.u64 	%p3673, %rd24229, %rd24250;
	selp.u64 	%rd24251, 1, 0, %p3673;
	add.s64 	%rd24252, %rd24226, %rd24251;
	// begin inline asm
	mul.hi.u64 %rd24232, %rd24248, %rd2570;
	// end inline asm
	// begin inline asm
	mul.lo.u64 %rd24235, %rd24248, %rd2570;
	// end inline asm
	add.s64 	%rd24253, %rd24235, %rd24252;
	add.s64 	%rd3284, %rd24253, %rd3275;
	setp.lt.u64 	%p3674, %rd3284, %rd24253;
	selp.u64 	%rd24254, 1, 0, %p3674;
	add.s64 	%rd24255, %rd24232, %rd24254;
	// begin inline asm
	mul.hi.u64 %rd24238, %rd24248, %rd2571;
	// end inline asm
	// begin inline asm
	mul.lo.u64 %rd24241, %rd24248, %rd2571;
	// end inline asm
	add.s64 	%rd24256, %rd24241, %rd24255;
	add.s64 	%rd3285, %rd24256, %rd3276;
	setp.lt.u64 	%p3675, %rd3285, %rd24256;
	selp.u64 	%rd24257, 1, 0, %p3675;
	add.s64 	%rd24258, %rd24238, %rd24257;
	// begin inline asm
	mul.hi.u64 %rd24244, %rd24248, %rd2572;
	// end inline asm
	// begin inline asm
	mul.lo.u64 %rd24247, %rd24248, %rd2572;
	// end inline asm
	add.s64 	%rd24259, %rd24247, %rd24258;
	add.s64 	%rd3286, %rd24259, %rd30080;
	setp.lt.u64 	%p3676, %rd3286, %rd24259;
	selp.u64 	%rd24260, 1, 0, %p3676;
	add.s64 	%rd3287, %rd24244, %rd24260;
	setp.eq.s64 	%p3677, %rd3287, 0;
	@%p3677 bra 	$L__BB3_726;
	add.s64 	%rd3288, %rd30081, %rd3287;
	setp.lt.u64 	%p3678, %rd3288, %rd30081;
	selp.u64 	%rd24261, 1, 0, %p3678;
	add.s64 	%rd30082, %rd30082, %rd24261;
	mov.u64 	%rd30081, %rd3288;
$L__BB3_726:
	mul.lo.s64 	%rd24284, %rd2568, %rd3284;
	// begin inline asm
	mul.hi.u64 %rd24262, %rd24284, %rd2569;
	// end inline asm
	// begin inline asm
	mul.lo.u64 %rd24265, %rd24284, %rd2569;
	// end inline asm
	not.b64 	%rd24406, %rd3284;
	setp.gt.u64 	%p3679, %rd24265, %rd24406;
	selp.u64 	%rd24407, 1, 0, %p3679;
	add.s64 	%rd24408, %rd24262, %rd24407;
	// begin inline asm
	mul.hi.u64 %rd24268, %rd24284, %rd2570;
	// end inline asm
	// begin inline asm
	mul.lo.u64 %rd24271, %rd24284, %rd2570;
	// end inline asm
	add.s64 	%rd24409, %rd24271, %rd24408;
	add.s64 	%rd24410, %rd24409, %rd3285;
	setp.lt.u64 	%p3680, %rd24410, %rd24409;
	selp.u64 	%rd24411, 1, 0, %p3680;
	add.s64 	%rd24412, %rd24268, %rd24411;
	// begin inline asm
	mul.hi.u64 %rd24274, %rd24284, %rd2571;
	// end inline asm
	// begin inline asm
	mul.lo.u64 %rd24277, %rd24284, %rd2571;
	// end inline asm
	add.s64 	%rd24413, %rd24277, %rd24412;
	add.s64 	%rd24414, %rd24413, %rd3286;
	setp.lt.u64 	%p3681, %rd24414, %rd24413;
	selp.u64 	%rd24415, 1, 0, %p3681;
	add.s64 	%rd24416, %rd24274, %rd24415;
	// begin inline asm
	mul.hi.u64 %rd24280, %rd24284, %rd2572;
	// end inline asm
	// begin inline asm
	mul.lo.u64 %rd24283, %rd24284, %rd2572;
	// end inline asm
	add.s64 	%rd24417, %rd24283, %rd24416;
	add.s64 	%rd24418, %rd24417, %rd30081;
	setp.lt.u64 	%p3682, %rd24418, %rd24417;
	selp.u64 	%rd24419, 1, 0, %p3682;
	add.s64 	%rd24420, %rd24280, %rd24419;
	add.s64 	%rd24421, %rd30082, %rd24420;
	setp.lt.u64 	%p3683, %rd24410, %rd2569;
	selp.u64 	%rd24422, 1, 0, %p3683;
	selp.s64 	%rd24423, -1, 0, %p3683;
	add.s64 	%rd24424, %rd24414, %rd24423;
	setp.lt.u64 	%p3684, %rd24414, %rd24422;
	selp.u64 	%rd24425, 1, 0, %p3684;
	sub.s64 	%rd24426, %rd24424, %rd2570;
	setp.lt.u64 	%p3685, %rd24424, %rd2570;
	selp.u64 	%rd24427, 1, 0, %p3685;
	add.s64 	%rd24428, %rd24427, %rd24425;
	sub.s64 	%rd24429, %rd24418, %rd24428;
	setp.lt.u64 	%p3686, %rd24418, %rd24428;
	selp.u64 	%rd24430, 1, 0, %p3686;
	sub.s64 	%rd24431, %rd24429, %rd2571;
	setp.lt.u64 	%p3687, %rd24429, %rd2571;
	selp.u64 	%rd24432, 1, 0, %p3687;
	add.s64 	%rd24433, %rd24432, %rd24430;
	sub.s64 	%rd24434, %rd24421, %rd24433;
	setp.ge.u64 	%p3688, %rd24421, %rd24433;
	sub.s64 	%rd24435, %rd24434, %rd2572;
	setp.ge.u64 	%p3689, %rd24434, %rd2572;
	and.pred  	%p3690, %p3688, %p3689;
	selp.b64 	%rd24436, %rd2569, 0, %p3690;
	sub.s64 	%rd24363, %rd24410, %rd24436;
	selp.b64 	%rd24369, %rd24426, %rd24414, %p3690;
	selp.b64 	%rd24375, %rd24431, %rd24418, %p3690;
	selp.b64 	%rd24381, %rd24435, %rd24421, %p3690;
	// begin inline asm
	mul.hi.u64 %rd24286, %rd29991, %rd24363;
	// end inline asm
	// begin inline asm
	mul.lo.u64 %rd24289, %rd29991, %rd24363;
	// end inline asm
	// begin inline asm
	mul.hi.u64 %rd24292, %rd29991, %rd24369;
	// end inline asm
	// begin inline asm
	mul.lo.u64 %rd24295, %rd29991, %rd24369;
	// end inline asm
	add.s64 	%rd24437, %rd24295, %rd24286;
	// begin inline asm
	mul.hi.u64 %rd24298, %rd29991, %rd24375;
	// end inline asm
	// begin inline asm
	mul.lo.u64 %rd24301, %rd29991, %rd24375;
	// end inline asm
	add.s64 	%rd24438, %rd24301, %rd24292;
	// begin inline asm
	mul.hi.u64 %rd24304, %rd29991, %rd24381;
	// end inline asm
	// begin inline asm
	mul.lo.u64 %rd24307, %rd29991, %rd24381;
	// end inline asm
	add.s64 	%rd24439, %rd24307, %rd24298;
	// begin inline asm
	mul.hi.u64 %rd24310, %rd29990, %rd24363;
	// end inline asm
	// begin inline asm
	mul.lo.u64 %rd24313, %rd29990, %rd24363;
	// end inline asm
	add.s64 	%rd24440, %rd24313, %rd24437;
	setp.lt.u64 	%p3691, %rd24440, %rd24313;
	selp.u64 	%rd24441, 1, 0, %p3691;
	add.s64 	%rd24442, %rd24310, %rd24441;
	// begin inline asm
	mul.hi.u64 %rd24316, %rd29990, %rd24369;
	// end inline asm
	// begin inline asm
	mul.lo.u64 %rd24319, %rd29990, %rd24369;
	// end inline asm
	add.s64 	%rd24443, %rd24319, %rd24442;
	add.s64 	%rd24444, %rd24443, %rd24438;
	setp.lt.u64 	%p3692, %rd24444, %rd24443;
	selp.u64 	%rd24445, 1, 0, %p3692;
	add.s64 	%rd24446, %rd24316, %rd24445;
	// begin inline asm
	mul.hi.u64 %rd24322, %rd29990, %rd24375;
	// end inline asm
	// begin inline asm
	mul.lo.u64 %rd24325, %rd29990, %rd24375;
	// end inline asm
	add.s64 	%rd24447, %rd24325, %rd24446;
	add.s64 	%rd24448, %rd24447, %rd24439;
	setp.lt.u64 	%p3693, %rd24448, %rd24447;
	selp.u64 	%rd24449, 1, 0, %p3693;
	add.s64 	%rd24450, %rd24322, %rd24449;
	// begin inline asm
	mul.hi.u64 %rd24328, %rd29990, %rd24381;
	// end inline asm
	// begin inline asm
	mul.lo.u64 %rd24331, %rd29990, %rd24381;
	// end inline asm
	add.s64 	%rd24451, %rd24331, %rd24450;
	add.s64 	%rd24452, %rd24451, %rd24304;
	setp.lt.u64 	%p3694, %rd24452, %rd24451;
	selp.u64 	%rd24453, 1, 0, %p3694;
	add.s64 	%rd24454, %rd24328, %rd24453;
	// begin inline asm
	mul.hi.u64 %rd24334, %rd29989, %rd24363;
	// end inline asm
	// begin inline asm
	mul.lo.u64 %rd24337, %rd29989, %rd24363;
	// end inline asm
	add.s64 	%rd24455, %rd24337, %rd24444;
	setp.lt.u64 	%p3695, %rd24455, %rd24337;
	selp.u64 	%rd24456, 1, 0, %p3695;
	add.s64 	%rd24457, %rd24334, %rd24456;
	// begin inline asm
	mul.hi.u64 %rd24340, %rd29989, %rd24369;
	// end inline asm
	// begin inline asm
	mul.lo.u64 %rd24343, %rd29989, %rd24369;
	// end inline asm
	add.s64 	%rd24458, %rd24343, %rd24457;
	add.s64 	%rd24459, %rd24458, %rd24448;
	setp.lt.u64 	%p3696, %rd24459, %rd24458;
	selp.u64 	%rd24460, 1, 0, %p3696;
	add.s64 	%rd24461, %rd24340, %rd24460;
	// begin inline asm
	mul.hi.u64 %rd24346, %rd29989, %rd24375;
	// end inline asm
	// begin inline asm
	mul.lo.u64 %rd24349, %rd29989, %rd24375;
	// end inline asm
	add.s64 	%rd24462, %rd24349, %rd24461;
	add.s64 	%rd24463, %rd24462, %rd24452;
	setp.lt.u64 	%p3697, %rd24463, %rd24462;
	selp.u64 	%rd24464, 1, 0, %p3697;
	add.s64 	%rd24465, %rd24346, %rd24464;
	// begin inline asm
	mul.hi.u64 %rd24352, %rd29989, %rd24381;
	// end inline asm
	// begin inline asm
	mul.lo.u64 %rd24355, %rd29989, %rd24381;
	// end inline asm
	add.s64 	%rd24466, %rd24355, %rd24465;
	add.s64 	%rd24467, %rd24466, %rd24454;
	setp.lt.u64 	%p3698, %rd24467, %rd24466;
	selp.u64 	%rd24468, 1, 0, %p3698;
	add.s64 	%rd24469, %rd24352, %rd24468;
	// begin inline asm
	mul.hi.u64 %rd24358, %rd29988, %rd24363;
	// end inline asm
	// begin inline asm
	mul.lo.u64 %rd24361, %rd29988, %rd24363;
	// end inline asm
	add.s64 	%rd24470, %rd24361, %rd24459;
	setp.lt.u64 	%p3699, %rd24470, %rd24361;
	selp.u64 	%rd24471, 1, 0, %p3699;
	add.s64 	%rd24472, %rd24358, %rd24471;
	// begin inline asm
	mul.hi.u64 %rd24364, %rd29988, %rd24369;
	// end inline asm
	// begin inline asm
	mul.lo.u64 %rd24367, %rd29988, %rd24369;
	// end inline asm
	add.s64 	%rd24473, %rd24367, %rd24472;
	add.s64 	%rd30088, %rd24473, %rd24463;
	setp.lt.u64 	%p3700, %rd30088, %rd24473;
	selp.u64 	%rd24474, 1, 0, %p3700;
	add.s64 	%rd24475, %rd24364, %rd24474;
	// begin inline asm
	mul.hi.u64 %rd24370, %rd29988, %rd24375;
	// end inline asm
	// begin inline asm
	mul.lo.u64 %rd24373, %rd29988, %rd24375;
	// end inline asm
	add.s64 	%rd24476, %rd24373, %rd24475;
	add.s64 	%rd30089, %rd24476, %rd24467;
	setp.lt.u64 	%p3701, %rd30089, %rd24476;
	selp.u64 	%rd24477, 1, 0, %p3701;
	add.s64 	%rd24478, %rd24370, %rd24477;
	// begin inline asm
	mul.hi.u64 %rd24376, %rd29988, %rd24381;
	// end inline asm
	// begin inline asm
	mul.lo.u64 %rd24379, %rd29988, %rd24381;
	// end inline asm
	add.s64 	%rd24479, %rd24379, %rd24478;
	add.s64 	%rd30090, %rd24479, %rd24469;
	setp.lt.u64 	%p3702, %rd30090, %rd24479;
	selp.u64 	%rd24480, 1, 0, %p3702;
	add.s64 	%rd30091, %rd24376, %rd24480;
	mul.lo.s64 	%rd24404, %rd2568, %rd24289;
	// begin inline asm
	mul.hi.u64 %rd24382, %rd24404, %rd2569;
	// end inline asm
	// begin inline asm
	mul.lo.u64 %rd24385, %rd24404, %rd2569;
	// end inline asm
	not.b64 	%rd24481, %rd24289;
	setp.gt.u64 	%p3703, %rd24385, %rd24481;
	selp.u64 	%rd24482, 1, 0, %p3703;
	add.s64 	%rd24483, %rd24382, %rd24482;
	// begin inline asm
	mul.hi.u64 %rd24388, %rd24404, %rd2570;
	// end inline asm
	// begin inline asm
	mul.lo.u64 %rd24391, %rd24404, %rd2570;
	// end inline asm
	add.s64 	%rd24484, %rd24391, %rd24483;
	add.s64 	%rd3300, %rd24484, %rd24440;
	setp.lt.u64 	%p3704, %rd3300, %rd24484;
	selp.u64 	%rd24485, 1, 0, %p3704;
	add.s64 	%rd24486, %rd24388, %rd24485;
	// begin inline asm
	mul.hi.u64 %rd24394, %rd24404, %rd2571;
	// end inline asm
	// begin inline asm
	mul.lo.u64 %rd24397, %rd24404, %rd2571;
	// end inline asm
	add.s64 	%rd24487, %rd24397, %rd24486;
	add.s64 	%rd3301, %rd24487, %rd24455;
	setp.lt.u64 	%p3705, %rd3301, %rd24487;
	selp.u64 	%rd24488, 1, 0, %p3705;
	add.s64 	%rd24489, %rd24394, %rd24488;
	// begin inline asm
	mul.hi.u64 %rd24400, %rd24404, %rd2572;
	// end inline asm
	// begin inline asm
	mul.lo.u64 %rd24403, %rd24404, %rd2572;
	// end inline asm
	add.s64 	%rd24490, %rd24403, %rd24489;
	add.s64 	%rd3302, %rd24490, %rd24470;
	setp.lt.u64 	%p3706, %rd3302, %rd24490;
	selp.u64 	%rd24491, 1, 0, %p3706;
	add.s64 	%rd3303, %rd24400, %rd24491;
	setp.eq.s64 	%p3707, %rd3303, 0;
	@%p3707 bra 	$L__BB3_730;
	add.s64 	%rd3304, %rd30088, %rd3303;
	setp.ge.u64 	%p3708, %rd3304, %rd30088;
	mov.u64 	%rd30088, %rd3304;
	@%p3708 bra 	$L__BB3_730;
	add.s64 	%rd30089, %rd30089, 1;
	setp.ne.s64 	%p3709, %rd30089, 0;
	mov.u64 	%rd30088, %rd3304;
	@%p3709 bra 	$L__BB3_730;
	add.s64 	%rd30090, %rd30090, 1;
	setp.eq.s64 	%p3710, %rd30090, 0;
	selp.u64 	%rd24493, 1, 0, %p3710;
	add.s64 	%rd30091, %rd30091, %rd24493;
	mov.b64 	%rd30089, 0;
	mov.u64 	%rd30088, %rd3304;
$L__BB3_730:
	mul.lo.s64 	%rd24516, %rd2568, %rd3300;
	// begin inline asm
	mul.hi.u64 %rd24494, %rd24516, %rd2569;
	// end inline asm
	// begin inline asm
	mul.lo.u64 %rd24497, %rd24516, %rd2569;
	// end inline asm
	not.b64 	%rd24518, %rd3300;
	setp.gt.u64 	%p3711, %rd24497, %rd24518;
	selp.u64 	%rd24519, 1, 0, %p3711;
	add.s64 	%rd24520, %rd24494, %rd24519;
	// begin inline asm
	mul.hi.u64 %rd24500, %rd24516, %rd2570;
	// end inline asm
	// begin inline asm
	mul.lo.u64 %rd24503, %rd24516, %rd2570;
	// end inline asm
	add.s64 	%rd24521, %rd24503, %rd24520;
	add.s64 	%rd3312, %rd24521, %rd3301;
	setp.lt.u64 	%p3712, %rd3312, %rd24521;
	selp.u64 	%rd24522, 1, 0, %p3712;
	add.s64 	%rd24523, %rd24500, %rd24522;
	// begin inline asm
	mul.hi.u64 %rd24506, %rd24516, %rd2571;
	// end inline asm
	// begin inline asm
	mul.lo.u64 %rd24509, %rd24516, %rd2571;
	// end inline asm
	add.s64 	%rd24524, %rd24509, %rd24523;
	add.s64 	%rd3313, %rd24524, %rd3302;
	setp.lt.u64 	%p3713, %rd3313, %rd24524;
	selp.u64 	%rd24525, 1, 0, %p3713;
	add.s64 	%rd24526, %rd24506, %rd24525;
	// begin inline asm
	mul.hi.u64 %rd24512, %rd24516, %rd2572;
	// end inline asm
	// begin inline asm
	mul.lo.u64 %rd24515, %rd24516, %rd2572;
	// end inline asm
	add.s64 	%rd24527, %rd24515, %rd24526;
	add.s64 	%rd3314, %rd24527, %rd30088;
	setp.lt.u64 	%p3714, %rd3314, %rd24527;
	selp.u64 	%rd24528, 1, 0, %p3714;
	add.s64 	%rd3315, %rd24512, %rd24528;
	setp.eq.s64 	%p3715, %rd3315, 0;
	@%p3715 bra 	$L__BB3_733;
	add.s64 	%rd3316, %rd30089, %rd3315;
	setp.ge.u64 	%p3716, %rd3316, %rd30089;
	mov.u64 	%rd30089, %rd3316;
	@%p3716 bra 	$L__BB3_733;
	add.s64 	%rd30090, %rd30090, 1;
	setp.eq.s64 	%p3717, %rd30090, 0;
	selp.u64 	%rd24529, 1, 0, %p3717;
	add.s64 	%rd30091, %rd30091, %rd24529;
$L__BB3_733:
	mul.lo.s64 	%rd24552, %rd2568, %rd3312;
	// begin inline asm
	mul.hi.u64 %rd24530, %rd24552, %rd2569;
	// end inline asm
	// begin inline asm
	mul.lo.u64 %rd24533, %rd24552, %rd2569;
	// end inline asm
	not.b64 	%rd24554, %rd3312;
	setp.gt.u64 	%p3718, %rd24533, %rd24554;
	selp.u64 	%rd24555, 1, 0, %p3718;
	add.s64 	%rd24556, %rd24530, %rd24555;
	// begin inline asm
	mul.hi.u64 %rd24536, %rd24552, %rd2570;
	// end inline asm
	// begin inline asm
	mul.lo.u64 %rd24539, %rd24552, %rd2570;
	// end inline asm
	add.s64 	%rd24557, %rd24539, %rd24556;
	add.s64 	%rd3322, %rd24557, %rd3313;
	setp.lt.u64 	%p3719, %rd3322, %rd24557;
	selp.u64 	%rd24558, 1, 0, %p3719;
	add.s64 	%rd24559, %rd24536, %rd24558;
	// begin inline asm
	mul.hi.u64 %rd24542, %rd24552, %rd2571;
	// end inline asm
	// begin inline asm
	mul.lo.u64 %rd24545, %rd24552, %rd2571;
	// end inline asm
	add.s64 	%rd24560, %rd24545, %rd24559;
	add.s64 	%rd3323, %rd24560, %rd3314;
	setp.lt.u64 	%p3720, %rd3323, %rd24560;
	selp.u64 	%rd24561, 1, 0, %p3720;
	add.s64 	%rd24562, %rd24542, %rd24561;
	// begin inline asm
	mul.hi.u64 %rd24548, %rd24552, %rd2572;
	// end inline asm
	// begin inline asm
	mul.lo.u64 %rd24551, %rd24552, %rd2572;
	// end inline asm
	add.s64 	%rd24563, %rd24551, %rd24562;
	add.s64 	%rd3324, %rd24563, %rd30089;
	setp.lt.u64 	%p3721, %rd3324, %rd24563;
	selp.u64 	%rd24564, 1, 0, %p3721;
	add.s64 	%rd3325, %rd24548, %rd24564;
	setp.eq.s64 	%p3722, %rd3325, 0;
	@%p3722 bra 	$L__BB3_735;
	add.s64 	%rd3326, %rd30090, %rd3325;
	setp.lt.u64 	%p3723, %rd3326, %rd30090;
	selp.u64 	%rd24565, 1, 0, %p3723;
	add.s64 	%rd30091, %rd30091, %rd24565;
	mov.u64 	%rd30090, %rd3326;
$L__BB3_735:
	mul.lo.s64 	%rd24588, %rd2568, %rd3322;
	// begin inline asm
	mul.hi.u64 %rd24566, %rd24588, %rd2569;
	// end inline asm
	// begin inline asm
	mul.lo.u64 %rd24569, %rd24588, %rd2569;
	// end inline asm
	not.b64 	%rd24710, %rd3322;
	setp.gt.u64 	%p3724, %rd24569, %rd24710;
	selp.u64 	%rd24711, 1, 0, %p3724;
	add.s64 	%rd24712, %rd24566, %rd24711;
	// begin inline asm
	mul.hi.u64 %rd24572, %rd24588, %rd2570;
	// end inline asm
	// begin inline asm
	mul.lo.u64 %rd24575, %rd24588, %rd2570;
	// end inline asm
	add.s64 	%rd24713, %rd24575, %rd24712;
	add.s64 	%rd24714, %rd24713, %rd3323;
	setp.lt.u64 	%p3725, %rd24714, %rd24713;
	selp.u64 	%rd24715, 1, 0, %p3725;
	add.s64 	%rd24716, %rd24572, %rd24715;
	// begin inline asm
	mul.hi.u64 %rd24578, %rd24588, %rd2571;
	// end inline asm
	// begin inline asm
	mul.lo.u64 %rd24581, %rd24588, %rd2571;
	// end inline asm
	add.s64 	%rd24717, %rd24581, %rd24716;
	add.s64 	%rd24718, %rd24717, %rd3324;
	setp.lt.u64 	%p3726, %rd24718, %rd24717;
	selp.u64 	%rd24719, 1, 0, %p3726;
	add.s64 	%rd24720, %rd24578, %rd24719;
	// begin inline asm
	mul.hi.u64 %rd24584, %rd24588, %rd2572;
	// end inline asm
	// begin inline asm
	mul.lo.u64 %rd24587, %rd24588, %rd2572;
	// end inline asm
	add.s64 	%rd24721, %rd24587, %rd24720;
	add.s64 	%rd24722, %rd24721, %rd30090;
	setp.lt.u64 	%p3727, %rd24722, %rd24721;
	selp.u64 	%rd24723, 1, 0, %p3727;
	add.s64 	%rd24724, %rd24584, %rd24723;
	add.s64 	%rd24725, %rd30091, %rd24724;
	setp.lt.u64 	%p3728, %rd24714, %rd2569;
	selp.u64 	%rd24726, 1, 0, %p3728;
	selp.s64 	%rd24727, -1, 0, %p3728;
	add.s64 	%rd24728, %rd24718, %rd24727;
	setp.lt.u64 	%p3729, %rd24718, %rd24726;
	selp.u64 	%rd24729, 1, 0, %p3729;
	sub.s64 	%rd24730, %rd24728, %rd2570;
	setp.lt.u64 	%p3730, %rd24728, %rd2570;
	selp.u64 	%rd24731, 1, 0, %p3730;
	add.s64 	%rd24732, %rd24731, %rd24729;
	sub.s64 	%rd24733, %rd24722, %rd24732;
	setp.lt.u64 	%p3731, %rd24722, %rd24732;
	selp.u64 	%rd24734, 1, 0, %p3731;
	sub.s64 	%rd24735, %rd24733, %rd2571;
	setp.lt.u64 	%p3732, %rd24733, %rd2571;
	selp.u64 	%rd24736, 1, 0, %p3732;
	add.s64 	%rd24737, %rd24736, %rd24734;
	sub.s64 	%rd24738, %rd24725, %rd24737;
	setp.ge.u64 	%p3733, %rd24725, %rd24737;
	sub.s64 	%rd24739, %rd24738, %rd2572;
	setp.ge.u64 	%p3734, %rd24738, %rd2572;
	and.pred  	%p3735, %p3733, %p3734;
	selp.b64 	%rd24740, %rd2569, 0, %p3735;
	sub.s64 	%rd3330, %rd24714, %rd24740;
	selp.b64 	%rd3331, %rd24730, %rd24718, %p3735;
	selp.b64 	%rd3332, %rd24735, %rd24722, %p3735;
	selp.b64 	%rd3333, %rd24739, %rd24725, %p3735;
	// begin inline asm
	mul.hi.u64 %rd24590, %rd2721, %rd24363;
	// end inline asm
	// begin inline asm
	mul.lo.u64 %rd24593, %rd2721, %rd24363;
	// end inline asm
	// begin inline asm
	mul.hi.u64 %rd24596, %rd2721, %rd24369;
	// end inline asm
	// begin inline asm
	mul.lo.u64 %rd24599, %rd2721, %rd24369;
	// end inline asm
	add.s64 	%rd24741, %rd24599, %rd24590;
	// begin inline asm
	mul.hi.u64 %rd24602, %rd2721, %rd24375;
	// end inline asm
	// begin inline asm
	mul.lo.u64 %rd24605, %rd2721, %rd24375;
	// end inline asm
	add.s64 	%rd24742, %rd24605, %rd24596;
	// begin inline asm
	mul.hi.u64 %rd24608, %rd2721, %rd24381;
	// end inline asm
	// begin inline asm
	mul.lo.u64 %rd24611, %rd2721, %rd24381;
	// end inline asm
	add.s64 	%rd24743, %rd24611, %rd24602;
	// begin inline asm
	mul.hi.u64 %rd24614, %rd2720, %rd24363;
	// end inline asm
	// begin inline asm
	mul.lo.u64 %rd24617, %rd2720, %rd24363;
	// end inline asm
	add.s64 	%rd24744, %rd24617, %rd24741;
	setp.lt.u64 	%p3736, %rd24744, %rd24617;
	selp.u64 	%rd24745, 1, 0, %p3736;
	add.s64 	%rd24746, %rd24614, %rd24745;
	// begin inline asm
	mul.hi.u64 %rd24620, %rd2720, %rd24369;
	// end inline asm
	// begin inline asm
	mul.lo.u64 %rd24623, %rd2720, %rd24369;
	// end inline asm
	add.s64 	%rd24747, %rd24623, %rd24746;
	add.s64 	%rd24748, %rd24747, %rd24742;
	setp.lt.u64 	%p3737, %rd24748, %rd24747;
	selp.u64 	%rd24749, 1, 0, %p3737;
	add.s64 	%rd24750, %rd24620, %rd24749;
	// begin inline asm
	mul.hi.u64 %rd24626, %rd2720, %rd24375;
	// end inline asm
	// begin inline asm
	mul.lo.u64 %rd24629, %rd2720, %rd24375;
	// end inline asm
	add.s64 	%rd24751, %rd24629, %rd24750;
	add.s64 	%rd24752, %rd24751, %rd24743;
	setp.lt.u64 	%p3738, %rd24752, %rd24751;
	selp.u64 	%rd24753, 1, 0, %p3738;
	add.s64 	%rd24754, %rd24626, %rd24753;
	// begin inline asm
	mul.hi.u64 %rd24632, %rd2720, %rd24381;
	// end inline asm
	// begin inline asm
	mul.lo.u64 %rd24635, %rd2720, %rd24381;
	// end inline asm
	add.s64 	%rd24755, %rd24635, %rd24754;
	add.s64 	%rd24756, %rd24755, %rd24608;
	setp.lt.u64 	%p3739, %rd24756, %rd24755;
	selp.u64 	%rd24757, 1, 0, %p3739;
	add.s64 	%rd24758, %rd24632, %rd24757;
	// begin inline asm
	mul.hi.u64 %rd24638, %rd2719, %rd24363;
	// end inline asm
	// begin inline asm
	mul.lo.u64 %rd24641, %rd2719, %rd24363;
	// end inline asm
	add.s64 	%rd24759, %rd24641, %rd24748;
	setp.lt.u64 	%p3740, %rd24759, %rd24641;
	selp.u64 	%rd24760, 1, 0, %p3740;
	add.s64 	%rd24761, %rd24638, %rd24760;
	// begin inline asm
	mul.hi.u64 %rd24644, %rd2719, %rd24369;
	// end inline asm
	// begin inline asm
	mul.lo.u64 %rd24647, %rd2719, %rd24369;
	// end inline asm
	add.s64 	%rd24762, %rd24647, %rd24761;
	add.s64 	%rd24763, %rd24762, %rd24752;
	setp.lt.u64 	%p3741, %rd24763, %rd24762;
	selp.u64 	%rd24764, 1, 0, %p3741;
	add.s64 	%rd24765, %rd24644, %rd24764;
	// begin inline asm
	mul.hi.u64 %rd24650, %rd2719, %rd24375;
	// end inline asm
	// begin inline asm
	mul.lo.u64 %rd24653, %rd2719, %rd24375;
	// end inline asm
	add.s64 	%rd24766, %rd24653, %rd24765;
	add.s64 	%rd24767, %rd24766, %rd24756;
	setp.lt.u64 	%p3742, %rd24767, %rd24766;
	selp.u64 	%rd24768, 1, 0, %p3742;
	add.s64 	%rd24769, %rd24650, %rd24768;
	// begin inline asm
	mul.hi.u64 %rd24656, %rd2719, %rd24381;
	// end inline asm
	// begin inline asm
	mul.lo.u64 %rd24659, %rd2719, %rd24381;
	// end inline asm
	add.s64 	%rd24770, %rd24659, %rd24769;
	add.s64 	%rd24771, %rd24770, %rd24758;
	setp.lt.u64 	%p3743, %rd24771, %rd24770;
	selp.u64 	%rd24772, 1, 0, %p3743;
	add.s64 	%rd24773, %rd24656, %rd24772;
	// begin inline asm
	mul.hi.u64 %rd24662, %rd2718, %rd24363;
	// end inline asm
	// begin inline asm
	mul.lo.u64 %rd24665, %rd2718, %rd24363;
	// end inline asm
	add.s64 	%rd24774, %rd24665, %rd24763;
	setp.lt.u64 	%p3744, %rd24774, %rd24665;
	selp.u64 	%rd24775, 1, 0, %p3744;
	add.s64 	%rd24776, %rd24662, %rd24775;
	// begin inline asm
	mul.hi.u64 %rd24668, %rd2718, %rd24369;
	// end inline asm
	// begin inline asm
	mul.lo.u64 %rd24671, %rd2718, %rd24369;
	// end inline asm
	add.s64 	%rd24777, %rd24671, %rd24776;
	add.s64 	%rd30097, %rd24777, %rd24767;
	setp.lt.u64 	%p3745, %rd30097, %rd24777;
	selp.u64 	%rd24778, 1, 0, %p3745;
	add.s64 	%rd24779, %rd24668, %rd24778;
	// begin inline asm
	mul.hi.u64 %rd24674, %rd2718, %rd24375;
	// end inline asm
	// begin inline asm
	mul.lo.u64 %rd24677, %rd2718, %rd24375;
	// end inline asm
	add.s64 	%rd24780, %rd24677, %rd24779;
	add.s64 	%rd30098, %rd24780, %rd24771;
	setp.lt.u64 	%p3746, %rd30098, %rd24780;
	selp.u64 	%rd24781, 1, 0, %p3746;
	add.s64 	%rd24782, %rd24674, %rd24781;
	// begin inline asm
	mul.hi.u64 %rd24680, %rd2718, %rd24381;
	// end inline asm
	// begin inline asm
	mul.lo.u64 %rd24683, %rd2718, %rd24381;
	// end inline asm
	add.s64 	%rd24783, %rd24683, %rd24782;
	add.s64 	%rd30099, %rd24783, %rd24773;
	setp.lt.u64 	%p3747, %rd30099, %rd24783;
	selp.u64 	%rd24784, 1, 0, %p3747;
	add.s64 	%rd30100, %rd24680, %rd24784;
	mul.lo.s64 	%rd24708, %rd2568, %rd24593;
	// begin inline asm
	mul.hi.u64 %rd24686, %rd24708, %rd2569;
	// end inline asm
	// begin inline asm
	mul.lo.u64 %rd24689, %rd24708, %rd2569;
	// end inline asm
	not.b64 	%rd24785, %rd24593;
	setp.gt.u64 	%p3748, %rd24689, %rd24785;
	selp.u64 	%rd24786, 1, 0, %p3748;
	add.s64 	%rd24787, %rd24686, %rd24786;
	// begin inline asm
	mul.hi.u64 %rd24692, %rd24708, %rd2570;
	// end inline asm
	// begin inline asm
	mul.lo.u64 %rd24695, %rd24708, %rd2570;
	// end inline asm
	add.s64 	%rd24788, %rd24695, %rd24787;
	add.s64 	%rd3338, %rd24788, %rd24744;
	setp.lt.u64 	%p3749, %rd3338, %rd24788;
	selp.u64 	%rd24789, 1, 0, %p3749;
	add.s64 	%rd24790, %rd24692, %rd24789;
	// begin inline asm
	mul.hi.u64 %rd24698, %rd24708, %rd2571;
	// end inline asm
	// begin inline asm
	mul.lo.u64 %rd24701, %rd24708, %rd2571;
	// end inline asm
	add.s64 	%rd24791, %rd24701, %rd24790;
	add.s64 	%rd3339, %rd24791, %rd24759;
	setp.lt.u64 	%p3750, %rd3339, %rd24791;
	selp.u64 	%rd24792, 1, 0, %p3750;
	add.s64 	%rd24793, %rd24698, %rd24792;
	// begin inline asm
	mul.hi.u64 %rd24704, %rd24708, %rd2572;
	// end inline asm
	// begin inline asm
	mul.lo.u64 %rd24707, %rd24708, %rd2572;
	// end inline asm
	add.s64 	%rd24794, %rd24707, %rd24793;
	add.s64 	%rd3340, %rd24794, %rd24774;
	setp.lt.u64 	%p3751, %rd3340, %rd24794;
	selp.u64 	%rd24795, 1, 0, %p3751;
	add.s64 	%rd3341, %rd24704, %rd24795;
	setp.eq.s64 	%p3752, %rd3341, 0;
	@%p3752 bra 	$L__BB3_739;
	add.s64 	%rd3342, %rd30097, %rd3341;
	setp.ge.u64 	%p3753, %rd3342, %rd30097;
	mov.u64 	%rd30097, %rd3342;
	@%p3753 bra 	$L__BB3_739;
	add.s64 	%rd30098, %rd30098, 1;
	setp.ne.s64 	%p3754, %rd30098, 0;
	mov.u64 	%rd30097, %rd3342;
	@%p3754 bra 	$L__BB3_739;
	add.s64 	%rd30099, %rd30099, 1;
	setp.eq.s64 	%p3755, %rd30099, 0;
	selp.u64 	%rd24797, 1, 0, %p3755;
	add.s64 	%rd30100, %rd30100, %rd24797;
	mov.b64 	%rd30098, 0;
	mov.u64 	%rd30097, %rd3342;
$L__BB3_739:
	mul.lo.s64 	%rd24820, %rd2568, %rd3338;
	// begin inline asm
	mul.hi.u64 %rd24798, %rd24820, %rd2569;
	// end inline asm
	// begin inline asm
	mul.lo.u64 %rd24801, %rd24820, %rd2569;
	// end inline asm
	not.b64 	%rd24822, %rd3338;
	setp.gt.u64 	%p3756, %rd24801, %rd24822;
	selp.u64 	%rd24823, 1, 0, %p3756;
	add.s64 	%rd24824, %rd24798, %rd24823;
	// begin inline asm
	mul.hi.u64 %rd24804, %rd24820, %rd2570;
	// end inline asm
	// begin inline asm
	mul.lo.u64 %rd24807, %rd24820, %rd2570;
	// end inline asm
	add.s64 	%rd24825, %rd24807, %rd24824;
	add.s64 	%rd3350, %rd24825, %rd3339;
	setp.lt.u64 	%p3757, %rd3350, %rd24825;
	selp.u64 	%rd24826, 1, 0, %p3757;
	add.s64 	%rd24827, %rd24804, %rd24826;
	// begin inline asm
	mul.hi.u64 %rd24810, %rd24820, %rd2571;
	// end inline asm
	// begin inline asm
	mul.lo.u64 %rd24813, %rd24820, %rd2571;
	// end inline asm
	add.s64 	%rd24828, %rd24813, %rd24827;
	add.s64 	%rd3351, %rd24828, %rd3340;
	setp.lt.u64 	%p3758, %rd3351, %rd24828;
	selp.u64 	%rd24829, 1, 0, %p3758;
	add.s64 	%rd24830, %rd24810, %rd24829;
	// begin inline asm
	mul.hi.u64 %rd24816, %rd24820, %rd2572;
	// end inline asm
	// begin inline asm
	mul.lo.u64 %rd24819, %rd24820, %rd2572;
	// end inline asm
	add.s64 	%rd24831, %rd24819, %rd24830;
	add.s64 	%rd3352, %rd24831, %rd30097;
	setp.lt.u64 	%p3759, %rd3352, %rd24831;
	selp.u64 	%rd24832, 1, 0, %p3759;
	add.s64 	%rd3353, %rd24816, %rd24832;
	setp.eq.s64 	%p3760, %rd3353, 0;
	@%p3760 bra 	$L__BB3_742;
	add.s64 	%rd3354, %rd30098, %rd3353;
	setp.ge.u64 	%p3761, %rd3354, %rd30098;
	mov.u64 	%rd30098, %rd3354;
	@%p3761 bra 	$L__BB3_742;
	add.s64 	%rd30099, %rd30099, 1;
	setp.eq.s64 	%p3762, %rd30099, 0;
	selp.u64 	%rd24833, 1, 0, %p3762;
	add.s64 	%rd30100, %rd30100, %rd24833;
$L__BB3_742:
	mul.lo.s64 	%rd24856, %rd2568, %rd3350;
	// begin inline asm
	mul.hi.u64 %rd24834, %rd24856, %rd2569;
	// end inline asm
	// begin inline asm
	mul.lo.u64 %rd24837, %rd24856, %rd2569;
	// end inline asm
	not.b64 	%rd24858, %rd3350;
	setp.gt.u64 	%p3763, %rd24837, %rd24858;
	selp.u64 	%rd24859, 1, 0, %p3763;
	add.s64 	%rd24860, %rd24834, %rd24859;
	// begin inline asm
	mul.hi.u64 %rd24840, %rd24856, %rd2570;
	// end inline asm
	// begin inline asm
	mul.lo.u64 %rd24843, %rd24856, %rd2570;
	// end inline asm
	add.s64 	%rd24861, %rd24843, %rd24860;
	add.s64 	%rd3360, %rd24861, %rd3351;
	setp.lt.u64 	%p3764, %rd3360, %rd24861;
	selp.u64 	%rd24862, 1, 0, %p3764;
	add.s64 	%rd24863, %rd24840, %rd24862;
	// begin inline asm
	mul.hi.u64 %rd24846, %rd24856, %rd2571;
	// end inline asm
	// begin inline asm
	mul.lo.u64 %rd24849, %rd24856, %rd2571;
	// end inline asm
	add.s64 	%rd24864, %rd24849, %rd24863;
	add.s64 	%rd3361, %rd24864, %rd3352;
	setp.lt.u64 	%p3765, %rd3361, %rd24864;
	selp.u64 	%rd24865, 1, 0, %p3765;
	add.s64 	%rd24866, %rd24846, %rd24865;
	// begin inline asm
	mul.hi.u64 %rd24852, %rd24856, %rd2572;
	// end inline asm
	// begin inline asm
	mul.lo.u64 %rd24855, %rd24856, %rd2572;
	// end inline asm
	add.s64 	%rd24867, %rd24855, %rd24866;
	add.s64 	%rd3362, %rd24867, %rd30098;
	setp.lt.u64 	%p3766, %rd3362, %rd24867;
	selp.u64 	%rd24868, 1, 0, %p3766;
	add.s64 	%rd3363, %rd24852, %rd24868;
	setp.eq.s64 	%p3767, %rd3363, 0;
	@%p3767 bra 	$L__BB3_744;
	add.s64 	%rd3364, %rd30099, %rd3363;
	setp.lt.u64 	%p3768, %rd3364, %rd30099;
	selp.u64 	%rd24869, 1, 0, %p3768;
	add.s64 	%rd30100, %rd30100, %rd24869;
	mov.u64 	%rd30099, %rd3364;
$L__BB3_744:
	mul.lo.s64 	%rd24892, %rd2568, %rd3360;
	// begin inline asm
	mul.hi.u64 %rd24870, %rd24892, %rd2569;
	// end inline asm
	// begin inline asm
	mul.lo.u64 %rd24873, %rd24892, %rd2569;
	// end inline asm
	not.b64 	%rd25014, %rd3360;
	setp.gt.u64 	%p3769, %rd24873, %rd25014;
	selp.u64 	%rd25015, 1, 0, %p3769;
	add.s64 	%rd25016, %rd24870, %rd25015;
	// begin inline asm
	mul.hi.u64 %rd24876, %rd24892, %rd2570;
	// end inline asm
	// begin inline asm
	mul.lo.u64 %rd24879, %rd24892, %rd2570;
	// end inline asm
	add.s64 	%rd25017, %rd24879, %rd25016;
	add.s64 	%rd25018, %rd25017, %rd3361;
	setp.lt.u64 	%p3770, %rd25018, %rd25017;
	selp.u64 	%rd25019, 1, 0, %p3770;
	add.s64 	%rd25020, %rd24876, %rd25019;
	// begin inline asm
	mul.hi.u64 %rd24882, %rd24892, %rd2571;
	// end inline asm
	// begin inline asm
	mul.lo.u64 %rd24885, %rd24892, %rd2571;
	// end inline asm
	add.s64 	%rd25021, %rd24885, %rd25020;
	add.s64 	%rd25022, %rd25021, %rd3362;
	setp.lt.u64 	%p3771, %rd25022, %rd25021;
	selp.u64 	%rd25023, 1, 0, %p3771;
	add.s64 	%rd25024, %rd24882, %rd25023;
	// begin inline asm
	mul.hi.u64 %rd24888, %rd24892, %rd2572;
	// end inline asm
	// begin inline asm
	mul.lo.u64 %rd24891, %rd24892, %rd2572;
	// end inline asm
	add.s64 	%rd25025, %rd24891, %rd25024;
	add.s64 	%rd25026, %rd25025, %rd30099;
	setp.lt.u64 	%p3772, %rd25026, %rd25025;
	selp.u64 	%rd25027, 1, 0, %p3772;
	add.s64 	%rd25028, %rd24888, %rd25027;
	add.s64 	%rd25029, %rd30100, %rd25028;
	setp.lt.u64 	%p3773, %rd25018, %rd2569;
	selp.u64 	%rd25030, 1, 0, %p3773;
	selp.s64 	%rd25031, -1, 0, %p3773;
	add.s64 	%rd25032, %rd25022, %rd25031;
	setp.lt.u64 	%p3774, %rd25022, %rd25030;
	selp.u64 	%rd25033, 1, 0, %p3774;
	sub.s64 	%rd25034, %rd25032, %rd2570;
	setp.lt.u64 	%p3775, %rd25032, %rd2570;
	selp.u64 	%rd25035, 1, 0, %p3775;
	add.s64 	%rd25036, %rd25035, %rd25033;
	sub.s64 	%rd25037, %rd25026, %rd25036;
	setp.lt.u64 	%p3776, %rd25026, %rd25036;
	selp.u64 	%rd25038, 1, 0, %p3776;
	sub.s64 	%rd25039, %rd25037, %rd2571;
	setp.lt.u64 	%p3777, %rd25037, %rd2571;
	selp.u64 	%rd25040, 1, 0, %p3777;
	add.s64 	%rd25041, %rd25040, %rd25038;
	sub.s64 	%rd25042, %rd25029, %rd25041;
	setp.ge.u64 	%p3778, %rd25029, %rd25041;
	sub.s64 	%rd25043, %rd25042, %rd2572;
	setp.ge.u64 	%p3779, %rd25042, %rd2572;
	and.pred  	%p3780, %p3778, %p3779;
	selp.b64 	%rd25044, %rd2569, 0, %p3780;
	sub.s64 	%rd3368, %rd25018, %rd25044;
	selp.b64 	%rd3369, %rd25034, %rd25022, %p3780;
	selp.b64 	%rd3370, %rd25039, %rd25026, %p3780;
	selp.b64 	%rd3371, %rd25043, %rd25029, %p3780;
	// begin inline asm
	mul.hi.u64 %rd24894, %rd29995, %rd29995;
	// end inline asm
	// begin inline asm
	mul.lo.u64 %rd24897, %rd29995, %rd29995;
	// end inline asm
	// begin inline asm
	mul.hi.u64 %rd24900, %rd29995, %rd29994;
	// end inline asm
	// begin inline asm
	mul.lo.u64 %rd24903, %rd29995, %rd29994;
	// end inline asm
	add.s64 	%rd25045, %rd24903, %rd24894;
	// begin inline asm
	mul.hi.u64 %rd24906, %rd29995, %rd29993;
	// end inline asm
	// begin inline asm
	mul.lo.u64 %rd24909, %rd29995, %rd29993;
	// end inline asm
	add.s64 	%rd25046, %rd24909, %rd24900;
	// begin inline asm
	mul.hi.u64 %rd24912, %rd29995, %rd29992;
	// end inline asm
	// begin inline asm
	mul.lo.u64 %rd24915, %rd29995, %rd29992;
	// end inline asm
	add.s64 	%rd25047, %rd24915, %rd24906;
	// begin inline asm
	mul.hi.u64 %rd24918, %rd29994, %rd29995;
	// end inline asm
	// begin inline asm
	mul.lo.u64 %rd24921, %rd29994, %rd29995;
	// end inline asm
	add.s64 	%rd25048, %rd24921, %rd25045;
	setp.lt.u64 	%p3781, %rd25048, %rd24921;
	selp.u64 	%rd25049, 1, 0, %p3781;
	add.s64 	%rd25050, %rd24918, %rd25049;
	// begin inline asm
	mul.hi.u64 %rd24924, %rd29994, %rd29994;
	// end inline asm
	// begin inline asm
	mul.lo.u64 %rd24927, %rd29994, %rd29994;
	// end inline asm
	add.s64 	%rd25051, %rd24927, %rd25050;
	add.s64 	%rd25052, %rd25051, %rd25046;
	setp.lt.u64 	%p3782, %rd25052, %rd25051;
	selp.u64 	%rd25053, 1, 0, %p3782;
	add.s64 	%rd25054, %rd24924, %rd25053;
	// begin inline asm
	mul.hi.u64 %rd24930, %rd29994, %rd29993;
	// end inline asm
	// begin inline asm
	mul.lo.u64 %rd24933, %rd29994, %rd29993;
	// end inline asm
	add.s64 	%rd25055, %rd24933, %rd25054;
	add.s64 	%rd25056, %rd25055, %rd25047;
	setp.lt.u64 	%p3783, %rd25056, %rd25055;
	selp.u64 	%rd25057, 1, 0, %p3783;
	add.s64 	%rd25058, %rd24930, %rd25057;
	// begin inline asm
	mul.hi.u64 %rd24936, %rd29994, %rd29992;
	// end inline asm
	// begin inline asm
	mul.lo.u64 %rd24939, %rd29994, %rd29992;
	// end inline asm
	add.s64 	%rd25059, %rd24939, %rd25058;
	add.s64 	%rd25060, %rd25059, %rd24912;
	setp.lt.u64 	%p3784, %rd25060, %rd25059;
	selp.u64 	%rd25061, 1, 0, %p3784;
	add.s64 	%rd25062, %rd24936, %rd25061;
	// begin inline asm
	mul.hi.u64 %rd24942, %rd29993, %rd29995;
	// end inline asm
	// begin inline asm
	mul.lo.u64 %rd24945, %rd29993, %rd29995;
	// end inline asm
	add.s64 	%rd25063, %rd24945, %rd25052;
	setp.lt.u64 	%p3785, %rd25063, %rd24945;
	selp.u64 	%rd25064, 1, 0, %p3785;
	add.s64 	%rd25065, %rd24942, %rd25064;
	// begin inline asm
	mul.hi.u64 %rd24948, %rd29993, %rd29994;
	// end inline asm
	// begin inline asm
	mul.lo.u64 %rd24951, %rd29993, %rd29994;
	// end inline asm
	add.s64 	%rd25066, %rd24951, %rd25065;
	add.s64 	%rd25067, %rd25066, %rd25056;
	setp.lt.u64 	%p3786, %rd25067, %rd25066;
	selp.u64 	%rd25068, 1, 0, %p3786;
	add.s64 	%rd25069, %rd24948, %rd25068;
	// begin inline asm
	mul.hi.u64 %rd24954, %rd29993, %rd29993;
	// end inline asm
	// begin inline asm
	mul.lo.u64 %rd24957, %rd29993, %rd29993;
	// end inline asm
	add.s64 	%rd25070, %rd24957, %rd25069;
	add.s64 	%rd25071, %rd25070, %rd25060;
	setp.lt.u64 	%p3787, %rd25071, %rd25070;
	selp.u64 	%rd25072, 1, 0, %p3787;
	add.s64 	%rd25073, %rd24954, %rd25072;
	// begin inline asm
	mul.hi.u64 %rd24960, %rd29993, %rd29992;
	// end inline asm
	// begin inline asm
	mul.lo.u64 %rd24963, %rd29993, %rd29992;
	// end inline asm
	add.s64 	%rd25074, %rd24963, %rd25073;
	add.s64 	%rd25075, %rd25074, %rd25062;
	setp.lt.u64 	%p3788, %rd25075, %rd25074;
	selp.u64 	%rd25076, 1, 0, %p3788;
	add.s64 	%rd25077, %rd24960, %rd25076;
	// begin inline asm
	mul.hi.u64 %rd24966, %rd29992, %rd29995;
	// end inline asm
	// begin inline asm
	mul.lo.u64 %rd24969, %rd29992, %rd29995;
	// end inline asm
	add.s64 	%rd25078, %rd24969, %rd25067;
	setp.lt.u64 	%p3789, %rd25078, %rd24969;
	selp.u64 	%rd25079, 1, 0, %p3789;
	add.s64 	%rd25080, %rd24966, %rd25079;
	// begin inline asm
	mul.hi.u64 %rd24972, %rd29992, %rd29994;
	// end inline asm
	// begin inline asm
	mul.lo.u64 %rd24975, %rd29992, %rd29994;
	// end inline asm
	add.s64 	%rd25081, %rd24975, %rd25080;
	add.s64 	%rd30106, %rd25081, %rd25071;
	setp.lt.u64 	%p3790, %rd30106, %rd25081;
	selp.u64 	%rd25082, 1, 0, %p3790;
	add.s64 	%rd25083, %rd24972, %rd25082;
	// begin inline asm
	mul.hi.u64 %rd24978, %rd29992, %rd29993;
	// end inline asm
	// begin inline asm
	mul.lo.u64 %rd24981, %rd29992, %rd29993;
	// end inline asm
	add.s64 	%rd25084, %rd24981, %rd25083;
	add.s64 	%rd30107, %rd25084, %rd25075;
	setp.lt.u64 	%p3791, %rd30107, %rd25084;
	selp.u64 	%rd25085, 1, 0, %p3791;
	add.s64 	%rd25086, %rd24978, %rd25085;
	// begin inline asm
	mul.hi.u64 %rd24984, %rd29992, %rd29992;
	// end inline asm
	// begin inline asm
	mul.lo.u64 %rd24987, %rd29992, %rd29992;
	// end inline asm
	add.s64 	%rd25087, %rd24987, %rd25086;
	add.s64 	%rd30108, %rd25087, %rd25077;
	setp.lt.u64 	%p3792, %rd30108, %rd25087;
	selp.u64 	%rd25088, 1, 0, %p3792;
	add.s64 	%rd30109, %rd24984, %rd25088;
	mul.lo.s64 	%rd25012, %rd2568, %rd24897;
	// begin inline asm
	mul.hi.u64 %rd24990, %rd25012, %rd2569;
	// end inline asm
	// begin inline asm
	mul.lo.u64 %rd24993, %rd25012, %rd2569;
	// end inline asm
	not.b64 	%rd25089, %rd24897;
	setp.gt.u64 	%p3793, %rd24993, %rd25089;
	selp.u64 	%rd25090, 1, 0, %p3793;
	add.s64 	%rd25091, %rd24990, %rd25090;
	// begin inline asm
	mul.hi.u64 %rd24996, %rd25012, %rd2570;
	// end inline asm
	// begin inline asm
	mul.lo.u64 %rd24999, %rd25012, %rd2570;
	// end inline asm
	add.s64 	%rd25092, %rd24999, %rd25091;
	add.s64 	%rd3376, %rd25092, %rd25048;
	setp.lt.u64 	%p3794, %rd3376, %rd25092;
	selp.u64 	%rd25093, 1, 0, %p3794;
	add.s64 	%rd25094, %rd24996, %rd25093;
	// begin inline asm
	mul.hi.u64 %rd25002, %rd25012, %rd2571;
	// end inline asm
	// begin inline asm
	mul.lo.u64 %rd25005, %rd25012, %rd2571;
	// end inline asm
	add.s64 	%rd25095, %rd25005, %rd25094;
	add.s64 	%rd3377, %rd25095, %rd25063;
	setp.lt.u64 	%p3795, %rd3377, %rd25095;
	selp.u64 	%rd25096, 1, 0, %p3795;
	add.s64 	%rd25097, %rd25002, %rd25096;
	// begin inline asm
	mul.hi.u64 %rd25008, %rd25012, %rd2572;
	// end inline asm
	// begin inline asm
	mul.lo.u64 %rd25011, %rd25012, %rd2572;
	// end inline asm
	add.s64 	%rd25098, %rd25011, %rd25097;
	add.s64 	%rd3378, %rd25098, %rd25078;
	setp.lt.u64 	%p3796, %rd3378, %rd25098;
	selp.u64 	%rd25099, 1, 0, %p3796;
	add.s64 	%rd3379, %rd25008, %rd25099;
	setp.eq.s64 	%p3797, %rd3379, 0;
	@%p3797 bra 	$L__BB3_748;
	add.s64 	%rd3380, %rd30106, %rd3379;
	setp.ge.u64 	%p3798, %rd3380, %rd30106;
	mov.u64 	%rd30106, %rd3380;
	@%p3798 bra 	$L__BB3_748;
	add.s64 	%rd30107, %rd30107, 1;
	setp.ne.s64 	%p3799, %rd30107, 0;
	mov.u64 	%rd30106, %rd3380;
	@%p3799 bra 	$L__BB3_748;
	add.s64 	%rd30108, %rd30108, 1;
	setp.eq.s64 	%p3800, %rd30108, 0;
	selp.u64 	%rd25101, 1, 0, %p3800;
	add.s64 	%rd30109, %rd30109, %rd25101;
	mov.b64 	%rd30107, 0;
	mov.u64 	%rd30106, %rd3380;
$L__BB3_748:
	mul.lo.s64 	%rd25124, %rd2568, %rd3376;
	// begin inline asm
	mul.hi.u64 %rd25102, %rd25124, %rd2569;
	// end inline asm
	// begin inline asm
	mul.lo.u64 %rd25105, %rd25124, %rd2569;
	// end inline asm
	not.b64 	%rd25126, %rd3376;
	setp.gt.u64 	%p3801, %rd25105, %rd25126;
	selp.u64 	%rd25127, 1, 0, %p3801;
	add.s64 	%rd25128, %rd25102, %rd25127;
	// begin inline asm
	mul.hi.u64 %rd25108, %rd25124, %rd2570;
	// end inline asm
	// begin inline asm
	mul.lo.u64 %rd25111, %rd25124, %rd2570;
	// end inline asm
	add.s64 	%rd25129, %rd25111, %rd25128;
	add.s64 	%rd3388, %rd25129, %rd3377;
	setp.lt.u64 	%p3802, %rd3388, %rd25129;
	selp.u64 	%rd25130, 1, 0, %p3802;
	add.s64 	%rd25131, %rd25108, %rd25130;
	// begin inline asm
	mul.hi.u64 %rd25114, %rd25124, %rd2571;
	// end inline asm
	// begin inline asm
	mul.lo.u64 %rd25117, %rd25124, %rd2571;
	// end inline asm
	add.s64 	%rd25132, %rd25117, %rd25131;
	add.s64 	%rd3389, %rd25132, %rd3378;
	setp.lt.u64 	%p3803, %rd3389, %rd25132;
	selp.u64 	%rd25133, 1, 0, %p3803;
	add.s64 	%rd25134, %rd25114, %rd25133;
	// begin inline asm
	mul.hi.u64 %rd25120, %rd25124, %rd2572;
	// end inline asm
	// begin inline asm
	mul.lo.u64 %rd25123, %rd25124, %rd2572;
	// end inline asm
	add.s64 	%rd25135, %rd25123, %rd25134;
	add.s64 	%rd3390, %rd25135, %rd30106;
	setp.lt.u64 	%p3804, %rd3390, %rd25135;
	selp.u64 	%rd25136, 1, 0, %p3804;
	add.s64 	%rd3391, %rd25120, %rd25136;
	setp.eq.s64 	%p3805, %rd3391, 0;
	@%p3805 bra 	$L__BB3_751;
	add.s64 	%rd3392, %rd30107, %rd3391;
	setp.ge.u64 	%p3806, %rd3392, %rd30107;
	mov.u64 	%rd30107, %rd3392;
	@%p3806 bra 	$L__BB3_751;
	add.s64 	%rd30108, %rd30108, 1;
	setp.eq.s64 	%p3807, %rd30108, 0;
	selp.u64 	%rd25137, 1, 0, %p3807;
	add.s64 	%rd30109, %rd30109, %rd25137;
$L__BB3_751:
	mul.lo.s64 	%rd25160, %rd2568, %rd3388;
	// begin inline asm
	mul.hi.u64 %rd25138, %rd25160, %rd2569;
	// end inline asm
	// begin inline asm
	mul.lo.u64 %rd25141, %rd25160, %rd2569;
	// end inline asm
	not.b64 	%rd25162, %rd3388;
	setp.gt.u64 	%p3808, %rd25141, %rd25162;
	selp.u64 	%rd25163, 1, 0, %p3808;
	add.s64 	%rd25164, %rd25138, %rd25163;
	// begin inline asm
	mul.hi.u64 %rd25144, %rd25160, %rd2570;
	// end inline asm
	// begin inline asm
	mul.lo.u64 %rd25147, %rd25160, %rd2570;
	// end inline asm
	add.s64 	%rd25165, %rd25147, %rd25164;
	add.s64 	%rd3398, %rd25165, %rd3389;
	setp.lt.u64 	%p3809, %rd3398, %rd25165;
	selp.u64 	%rd25166, 1, 0, %p3809;
	add.s64 	%rd25167, %rd25144, %rd25166;
	// begin inline asm
	mul.hi.u64 %rd25150, %rd25160, %rd2571;
	// end inline asm
	// begin inline asm
	mul.lo.u64 %rd25153, %rd25160, %rd2571;
	// end inline asm
	add.s64 	%rd25168, %rd25153, %rd25167;
	add.s64 	%rd3399, %rd25168, %rd3390;
	setp.lt.u64 	%p3810, %rd3399, %rd25168;
	selp.u64 	%rd25169, 1, 0, %p3810;
	add.s64 	%rd25170, %rd25150, %rd25169;
	// begin inline asm
	mul.hi.u64 %rd25156, %rd25160, %rd2572;
	// end inline asm
	// begin inline asm
	mul.lo.u64 %rd25159, %rd25160, %rd2572;
	// end inline asm
	add.s64 	%rd25171, %rd25159, %rd25170;
	add.s64 	%rd3400, %rd25171, %rd30107;
	setp.lt.u64 	%p3811, %rd3400, %rd25171;
	selp.u64 	%rd25172, 1, 0, %p3811;
	add.s64 	%rd3401, %rd25156, %rd25172;
	setp.eq.s64 	%p3812, %rd3401, 0;
	@%p3812 bra 	$L__BB3_753;
	add.s64 	%rd3402, %rd30108, %rd3401;
	setp.lt.u64 	%p3813, %rd3402, %rd30108;
	selp.u64 	%rd25173, 1, 0, %p3813;
	add.s64 	%rd30109, %rd30109, %rd25173;
	mov.u64 	%rd30108, %rd3402;
$L__BB3_753:
	mul.lo.s64 	%rd25196, %rd2568, %rd3398;
	// begin inline asm
	mul.hi.u64 %rd25174, %rd25196, %rd2569;
	// end inline asm
	// begin inline asm
	mul.lo.u64 %rd25177, %rd25196, %rd2569;
	// end inline asm
	not.b64 	%rd25198, %rd3398;
	setp.gt.u64 	%p3814, %rd25177, %rd25198;
	selp.u64 	%rd25199, 1, 0, %p3814;
	add.s64 	%rd25200, %rd25174, %rd25199;
	// begin inline asm
	mul.hi.u64 %rd25180, %rd25196, %rd2570;
	// end inline asm
	// begin inline asm
	mul.lo.u64 %rd25183, %rd25196, %rd2570;
	// end inline asm
	add.s64 	%rd25201, %rd25183, %rd25200;
	add.s64 	%rd25202, %rd25201, %rd3399;
	setp.lt.u64 	%p3815, %rd25202, %rd25201;
	selp.u64 	%rd25203, 1, 0, %p3815;
	add.s64 	%rd25204, %rd25180, %rd25203;
	// begin inline asm
	mul.hi.u64 %rd25186, %rd25196, %rd2571;
	// end inline asm
	// begin inline asm
	mul.lo.u64 %rd25189, %rd25196, %rd2571;
	// end inline asm
	add.s64 	%rd25205, %rd25189, %rd25204;
	add.s64 	%rd25206, %rd25205, %rd3400;
	setp.lt.u64 	%p3816, %rd25206, %rd25205;
	selp.u64 	%rd25207, 1, 0, %p3816;
	add.s64 	%rd25208, %rd25186, %rd25207;
	// begin inline asm
	mul.hi.u64 %rd25192, %rd25196, %rd2572;
	// end inline asm
	// begin inline asm
	mul.lo.u64 %rd25195, %rd25196, %rd2572;
	// end inline asm
	add.s64 	%rd25209, %rd25195, %rd25208;
	add.s64 	%rd25210, %rd25209, %rd30108;
	setp.lt.u64 	%p3817, %rd25210, %rd25209;
	selp.u64 	%rd25211, 1, 0, %p3817;
	add.s64 	%rd25212, %rd25192, %rd25211;
	add.s64 	%rd25213, %rd30109, %rd25212;
	setp.lt.u64 	%p3818, %rd25202, %rd2569;
	selp.u64 	%rd25214, 1, 0, %p3818;
	selp.s64 	%rd25215, -1, 0, %p3818;
	add.s64 	%rd25216, %rd25206, %rd25215;
	setp.lt.u64 	%p3819, %rd25206, %rd25214;
	selp.u64 	%rd25217, 1, 0, %p3819;
	sub.s64 	%rd25218, %rd25216, %rd2570;
	setp.lt.u64 	%p3820, %rd25216, %rd2570;
	selp.u64 	%rd25219, 1, 0, %p3820;
	add.s64 	%rd25220, %rd25219, %rd25217;
	sub.s64 	%rd25221, %rd25210, %rd25220;
	setp.lt.u64 	%p3821, %rd25210, %rd25220;
	selp.u64 	%rd25222, 1, 0, %p3821;
	sub.s64 	%rd25223, %rd25221, %rd2571;
	setp.lt.u64 	%p3822, %rd25221, %rd2571;
	selp.u64 	%rd25224, 1, 0, %p3822;
	add.s64 	%rd25225, %rd25224, %rd25222;
	sub.s64 	%rd25226, %rd25213, %rd25225;
	setp.ge.u64 	%p3823, %rd25213, %rd25225;
	sub.s64 	%rd25227, %rd25226, %rd2572;
	setp.ge.u64 	%p3824, %rd25226, %rd2572;
	and.pred  	%p3825, %p3823, %p3824;
	selp.b64 	%rd25228, %rd2569, 0, %p3825;
	sub.s64 	%rd25229, %rd25202, %rd25228;
	selp.b64 	%rd25230, %rd25218, %rd25206, %p3825;
	selp.b64 	%rd25231, %rd25223, %rd25210, %p3825;
	selp.b64 	%rd25232, %rd25227, %rd25213, %p3825;
	sub.s64 	%rd30115, %rd25229, %rd3330;
	setp.lt.u64 	%p3826, %rd25229, %rd3330;
	selp.u64 	%rd25233, 1, 0, %p3826;
	selp.s64 	%rd25234, -1, 0, %p3826;
	add.s64 	%rd25235, %rd25230, %rd25234;
	setp.lt.u64 	%p3827, %rd25230, %rd25233;
	selp.u64 	%rd25236, 1, 0, %p3827;
	sub.s64 	%rd30116, %rd25235, %rd3331;
	setp.lt.u64 	%p3828, %rd25235, %rd3331;
	selp.u64 	%rd25237, 1, 0, %p3828;
	add.s64 	%rd25238, %rd25237, %rd25236;
	sub.s64 	%rd25239, %rd25231, %rd25238;
	setp.lt.u64 	%p3829, %rd25231, %rd25238;
	selp.u64 	%rd25240, 1, 0, %p3829;
	sub.s64 	%rd30117, %rd25239, %rd3332;
	setp.lt.u64 	%p3830, %rd25239, %rd3332;
	selp.u64 	%rd25241, 1, 0, %p3830;
	add.s64 	%rd25242, %rd25241, %rd25240;
	sub.s64 	%rd25243, %rd25232, %rd25242;
	setp.ge.u64 	%p3831, %rd25232, %rd25242;
	sub.s64 	%rd30118, %rd25243, %rd3333;
	setp.ge.u64 	%p3832, %rd25243, %rd3333;
	and.pred  	%p3833, %p3831, %p3832;
	@%p3833 bra 	$L__BB3_755;
	add.s64 	%rd30115, %rd2569, %rd30115;
	setp.lt.u64 	%p3834, %rd30115, %rd2569;
	selp.u64 	%rd25244, 1, 0, %p3834;
	add.s64 	%rd25245, %rd30116, %rd25244;
	setp.lt.u64 	%p3835, %rd25245, %rd30116;
	selp.u64 	%rd25246, 1, 0, %p3835;
	add.s64 	%rd30116, %rd25245, %rd2570;
	setp.lt.u64 	%p3836, %rd30116, %rd25245;
	selp.u64 	%rd25247, 1, 0, %p3836;
	add.s64 	%rd25248, %rd30117, %rd25246;
	add.s64 	%rd25249, %rd25248, %rd25247;
	setp.lt.u64 	%p3837, %rd25249, %rd30117;
	selp.u64 	%rd25250, 1, 0, %p3837;
	add.s64 	%rd30117, %rd25249, %rd2571;
	setp.lt.u64 	%p3838, %rd30117, %rd25249;
	selp.u64 	%rd25251, 1, 0, %p3838;
	add.s64 	%rd25252, %rd2572, %rd30118;
	add.s64 	%rd25253, %rd25252, %rd25250;
	add.s64 	%rd30118, %rd25253, %rd25251;
$L__BB3_755:
	shl.b64 	%rd25254, %rd3368, 1;
	shr.u64 	%rd25255, %rd3368, 63;
	add.s64 	%rd25256, %rd25255, %rd3369;
	setp.lt.u64 	%p3839, %rd25256, %rd25255;
	add.s64 	%rd25257, %rd25256, %rd3369;
	setp.lt.u64 	%p3840, %rd25257, %rd25256;
	selp.u64 	%rd25258, 1, 0, %p3839;
	add.s64 	%rd25259, %rd3370, %rd25258;
	selp.u64 	%rd25260, 1, 0, %p3840;
	add.s64 	%rd25261, %rd25259, %rd25260;
	add.s64 	%rd25262, %rd25261, %rd3370;
	setp.lt.u64 	%p3841, %rd25262, %rd25261;
	setp.lt.u64 	%p3842, %rd25261, %rd3370;
	selp.u64 	%rd25263, 1, 0, %p3842;
	add.s64 	%rd25264, %rd3371, %rd25263;
	selp.u64 	%rd25265, 1, 0, %p3841;
	add.s64 	%rd25266, %rd25264, %rd25265;
	add.s64 	%rd25267, %rd25266, %rd3371;
	setp.lt.u64 	%p3843, %rd25267, %rd25266;
	setp.lt.u64 	%p3844, %rd25254, %rd2569;
	selp.u64 	%rd25268, 1, 0, %p3844;
	selp.s64 	%rd25269, -1, 0, %p3844;
	add.s64 	%rd25270, %rd25257, %rd25269;
	setp.lt.u64 	%p3845, %rd25270, %rd2570;
	selp.u64 	%rd25271, 1, 0, %p3845;
	setp.lt.u64 	%p3846, %rd25257, %rd25268;
	selp.u64 	%rd25272, 1, 0, %p3846;
	add.s64 	%rd25273, %rd25271, %rd25272;
	sub.s64 	%rd25274, %rd25262, %rd25273;
	setp.lt.u64 	%p3847, %rd25274, %rd2571;
	selp.u64 	%rd25275, 1, 0, %p3847;
	setp.lt.u64 	%p3848, %rd25262, %rd25273;
	selp.u64 	%rd25276, 1, 0, %p3848;
	add.s64 	%rd25277, %rd25275, %rd25276;
	sub.s64 	%rd25278, %rd25267, %rd25277;
	setp.ge.u64 	%p3849, %rd25278, %rd2572;
	setp.ge.u64 	%p3850, %rd25267, %rd25277;
	and.pred  	%p3851, %p3850, %p3849;
	setp.lt.u64 	%p3853, %rd25266, %rd3371;
	or.pred  	%p3854, %p3853, %p3843;
	or.pred  	%p3855, %p3854, %p3851;
	selp.b64 	%rd25279, %rd2569, 0, %p3855;
	sub.s64 	%rd25280, %rd25254, %rd25279;
	sub.s64 	%rd25281, %rd25270, %rd2570;
	selp.b64 	%rd25282, %rd25281, %rd25257, %p3855;
	sub.s64 	%rd25283, %rd25274, %rd2571;
	selp.b64 	%rd25284, %rd25283, %rd25262, %p3855;
	sub.s64 	%rd25285, %rd25278, %rd2572;
	selp.b64 	%rd25286, %rd25285, %rd25267, %p3855;
	sub.s64 	%rd30178, %rd30115, %rd25280;
	setp.lt.u64 	%p3856, %rd30115, %rd25280;
	selp.u64 	%rd25287, 1, 0, %p3856;
	selp.s64 	%rd25288, -1, 0, %p3856;
	add.s64 	%rd25289, %rd30116, %rd25288;
	setp.lt.u64 	%p3857, %rd30116, %rd25287;
	selp.u64 	%rd25290, 1, 0, %p3857;
	sub.s64 	%rd30177, %rd25289, %rd25282;
	setp.lt.u64 	%p3858, %rd25289, %rd25282;
	selp.u64 	%rd25291, 1, 0, %p3858;
	add.s64 	%rd25292, %rd25291, %rd25290;
	sub.s64 	%rd25293, %rd30117, %rd25292;
	setp.lt.u64 	%p3859, %rd30117, %rd25292;
	selp.u64 	%rd25294, 1, 0, %p3859;
	sub.s64 	%rd30176, %rd25293, %rd25284;
	setp.lt.u64 	%p3860, %rd25293, %rd25284;
	selp.u64 	%rd25295, 1, 0, %p3860;
	add.s64 	%rd25296, %rd25295, %rd25294;
	sub.s64 	%rd25297, %rd30118, %rd25296;
	setp.ge.u64 	%p3861, %rd30118, %rd25296;
	sub.s64 	%rd30175, %rd25297, %rd25286;
	setp.ge.u64 	%p3862, %rd25297, %rd25286;
	and.pred  	%p3863, %p3861, %p3862;
	@%p3863 bra 	$L__BB3_757;
	add.s64 	%rd30178, %rd2569, %rd30178;
	setp.lt.u64 	%p3864, %rd30178, %rd2569;
	selp.u64 	%rd25298, 1, 0, %p3864;
	add.s64 	%rd25299, %rd30177, %rd25298;
	setp.lt.u64 	%p3865, %rd25299, %rd30177;
	selp.u64 	%rd25300, 1, 0, %p3865;
	add.s64 	%rd30177, %rd25299, %rd2570;
	setp.lt.u64 	%p3866, %rd30177, %rd25299;
	selp.u64 	%rd25301, 1, 0, %p3866;
	add.s64 	%rd25302, %rd30176, %rd25300;
	add.s64 	%rd25303, %rd25302, %rd25301;
	setp.lt.u64 	%p3867, %rd25303, %rd30176;
	selp.u64 	%rd25304, 1, 0, %p3867;
	add.s64 	%rd30176, %rd25303, %rd2571;
	setp.lt.u64 	%p3868, %rd30176, %rd25303;
	selp.u64 	%rd25305, 1, 0, %p3868;
	add.s64 	%rd25306, %rd2572, %rd30175;
	add.s64 	%rd25307, %rd25306, %rd25304;
	add.s64 	%rd30175, %rd25307, %rd25305;
$L__BB3_757:
	sub.s64 	%rd30123, %rd3368, %rd30178;
	setp.lt.u64 	%p3869, %rd3368, %rd30178;
	selp.u64 	%rd25308, 1, 0, %p3869;
	selp.s64 	%rd25309, -1, 0, %p3869;
	add.s64 	%rd25310, %rd3369, %rd25309;
	setp.lt.u64 	%p3870, %rd3369, %rd25308;
	selp.u64 	%rd25311, 1, 0, %p3870;
	sub.s64 	%rd30124, %rd25310, %rd30177;
	setp.lt.u64 	%p3871, %rd25310, %rd30177;
	selp.u64 	%rd25312, 1, 0, %p3871;
	add.s64 	%rd25313, %rd25312, %rd25311;
	sub.s64 	%rd25314, %rd3370, %rd25313;
	setp.lt.u64 	%p3872, %rd3370, %rd25313;
	selp.u64 	%rd25315, 1, 0, %p3872;
	sub.s64 	%rd30125, %rd25314, %rd30176;
	setp.lt.u64 	%p3873, %rd25314, %rd30176;
	selp.u64 	%rd25316, 1, 0, %p3873;
	add.s64 	%rd25317, %rd25316, %rd25315;
	sub.s64 	%rd25318, %rd3371, %rd25317;
	setp.ge.u64 	%p3874, %rd3371, %rd25317;
	sub.s64 	%rd30126, %rd25318, %rd30175;
	setp.ge.u64 	%p3875, %rd25318, %rd30175;
	and.pred  	%p3876, %p3874, %p3875;
	@%p3876 bra 	$L__BB3_759;
	add.s64 	%rd30123, %rd2569, %rd30123;
	setp.lt.u64 	%p3877, %rd30123, %rd2569;
	selp.u64 	%rd25319, 1, 0, %p3877;
	add.s64 	%rd25320, %rd30124, %rd25319;
	setp.lt.u64 	%p3878, %rd25320, %rd30124;
	selp.u64 	%rd25321, 1, 0, %p3878;
	add.s64 	%rd30124, %rd25320, %rd2570;
	setp.lt.u64 	%p3879, %rd30124, %rd25320;
	selp.u64 	%rd25322, 1, 0, %p3879;
	add.s64 	%rd25323, %rd30125, %rd25321;
	add.s64 	%rd25324, %rd25323, %rd25322;
	setp.lt.u64 	%p3880, %rd25324, %rd30125;
	selp.u64 	%rd25325, 1, 0, %p3880;
	add.s64 	%rd30125, %rd25324, %rd2571;
	setp.lt.u64 	%p3881, %rd30125, %rd25324;
	selp.u64 	%rd25326, 1, 0, %p3881;
	add.s64 	%rd25327, %rd2572, %rd30126;
	add.s64 	%rd25328, %rd25327, %rd25325;
	add.s64 	%rd30126, %rd25328, %rd25326;
$L__BB3_759:
	// begin inline asm
	mul.hi.u64 %rd25329, %rd29995, %rd30123;
	// end inline asm
	// begin inline asm
	mul.lo.u64 %rd25332, %rd29995, %rd30123;
	// end inline asm
	// begin inline asm
	mul.hi.u64 %rd25335, %rd29995, %rd30124;
	// end inline asm
	// begin inline asm
	mul.lo.u64 %rd25338, %rd29995, %rd30124;
	// end inline asm
	add.s64 	%rd25449, %rd25338, %rd25329;
	// begin inline asm
	mul.hi.u64 %rd25341, %rd29995, %rd30125;
	// end inline asm
	// begin inline asm
	mul.lo.u64 %rd25344, %rd29995, %rd30125;
	// end inline asm
	add.s64 	%rd25450, %rd25344, %rd25335;
	// begin inline asm
	mul.hi.u64 %rd25347, %rd29995, %rd30126;
	// end inline asm
	// begin inline asm
	mul.lo.u64 %rd25350, %rd29995, %rd30126;
	// end inline asm
	add.s64 	%rd25451, %rd25350, %rd25341;
	// begin inline asm
	mul.hi.u64 %rd25353, %rd29994, %rd30123;
	// end inline asm
	// begin inline asm
	mul.lo.u64 %rd25356, %rd29994, %rd30123;
	// end inline asm
	add.s64 	%rd25452, %rd25356, %rd25449;
	setp.lt.u64 	%p3882, %rd25452, %rd25356;
	selp.u64 	%rd25453, 1, 0, %p3882;
	add.s64 	%rd25454, %rd25353, %rd25453;
	// begin inline asm
	mul.hi.u64 %rd25359, %rd29994, %rd30124;
	// end inline asm
	// begin inline asm
	mul.lo.u64 %rd25362, %rd29994, %rd30124;
	// end inline asm
	add.s64 	%rd25455, %rd25362, %rd25454;
	add.s64 	%rd25456, %rd25455, %rd25450;
	setp.lt.u64 	%p3883, %rd25456, %rd25455;
	selp.u64 	%rd25457, 1, 0, %p3883;
	add.s64 	%rd25458, %rd25359, %rd25457;
	// begin inline asm
	mul.hi.u64 %rd25365, %rd29994, %rd30125;
	// end inline asm
	// begin inline asm
	mul.lo.u64 %rd25368, %rd29994, %rd30125;
	// end inline asm
	add.s64 	%rd25459, %rd25368, %rd25458;
	add.s64 	%rd25460, %rd25459, %rd25451;
	setp.lt.u64 	%p3884, %rd25460, %rd25459;
	selp.u64 	%rd25461, 1, 0, %p3884;
	add.s64 	%rd25462, %rd25365, %rd25461;
	// begin inline asm
	mul.hi.u64 %rd25371, %rd29994, %rd30126;
	// end inline asm
	// begin inline asm
	mul.lo.u64 %rd25374, %rd29994, %rd30126;
	// end inline asm
	add.s64 	%rd25463, %rd25374, %rd25462;
	add.s64 	%rd25464, %rd25463, %rd25347;
	setp.lt.u64 	%p3885, %rd25464, %rd25463;
	selp.u64 	%rd25465, 1, 0, %p3885;
	add.s64 	%rd25466, %rd25371, %rd25465;
	// begin inline asm
	mul.hi.u64 %rd25377, %rd29993, %rd30123;
	// end inline asm
	// begin inline asm
	mul.lo.u64 %rd25380, %rd29993, %rd30123;
	// end inline asm
	add.s64 	%rd25467, %rd25380, %rd25456;
	setp.lt.u64 	%p3886, %rd25467, %rd25380;
	selp.u64 	%rd25468, 1, 0, %p3886;
	add.s64 	%rd25469, %rd25377, %rd25468;
	// begin inline asm
	mul.hi.u64 %rd25383, %rd29993, %rd30124;
	// end inline asm
	// begin inline asm
	mul.lo.u64 %rd25386, %rd29993, %rd30124;
	// end inline asm
	add.s64 	%rd25470, %rd25386, %rd25469;
	add.s64 	%rd25471, %rd25470, %rd25460;
	setp.lt.u64 	%p3887, %rd25471, %rd25470;
	selp.u64 	%rd25472, 1, 0, %p3887;
	add.s64 	%rd25473, %rd25383, %rd25472;
	// begin inline asm
	mul.hi.u64 %rd25389, %rd29993, %rd30125;
	// end inline asm
	// begin inline asm
	mul.lo.u64 %rd25392, %rd29993, %rd30125;
	// end inline asm
	add.s64 	%rd25474, %rd25392, %rd25473;
	add.s64 	%rd25475, %rd25474, %rd25464;
	setp.lt.u64 	%p3888, %rd25475, %rd25474;
	selp.u64 	%rd25476, 1, 0, %p3888;
	add.s64 	%rd25477, %rd25389, %rd25476;
	// begin inline asm
	mul.hi.u64 %rd25395, %rd29993, %rd30126;
	// end inline asm
	// begin inline asm
	mul.lo.u64 %rd25398, %rd29993, %rd30126;
	// end inline asm
	add.s64 	%rd25478, %rd25398, %rd25477;
	add.s64 	%rd25479, %rd25478, %rd25466;
	setp.lt.u64 	%p3889, %rd25479, %rd25478;
	selp.u64 	%rd25480, 1, 0, %p3889;
	add.s64 	%rd25481, %rd25395, %rd25480;
	// begin inline asm
	mul.hi.u64 %rd25401, %rd29992, %rd30123;
	// end inline asm
	// begin inline asm
	mul.lo.u64 %rd25404, %rd29992, %rd30123;
	// end inline asm
	add.s64 	%rd25482, %rd25404, %rd25471;
	setp.lt.u64 	%p3890, %rd25482, %rd25404;
	selp.u64 	%rd25483, 1, 0, %p3890;
	add.s64 	%rd25484, %rd25401, %rd25483;
	// begin inline asm
	mul.hi.u64 %rd25407, %rd29992, %rd30124;
	// end inline asm
	// begin inline asm
	mul.lo.u64 %rd25410, %rd29992, %rd30124;
	// end inline asm
	add.s64 	%rd25485, %rd25410, %rd25484;
	add.s64 	%rd30127, %rd25485, %rd25475;
	setp.lt.u64 	%p3891, %rd30127, %rd25485;
	selp.u64 	%rd25486, 1, 0, %p3891;
	add.s64 	%rd25487, %rd25407, %rd25486;
	// begin inline asm
	mul.hi.u64 %rd25413, %rd29992, %rd30125;
	// end inline asm
	// begin inline asm
	mul.lo.u64 %rd25416, %rd29992, %rd30125;
	// end inline asm
	add.s64 	%rd25488, %rd25416, %rd25487;
	add.s64 	%rd30128, %rd25488, %rd25479;
	setp.lt.u64 	%p3892, %rd30128, %rd25488;
	selp.u64 	%rd25489, 1, 0, %p3892;
	add.s64 	%rd25490, %rd25413, %rd25489;
	// begin inline asm
	mul.hi.u64 %rd25419, %rd29992, %rd30126;
	// end inline asm
	// begin inline asm
	mul.lo.u64 %rd25422, %rd29992, %rd30126;
	// end inline asm
	add.s64 	%rd25491, %rd25422, %rd25490;
	add.s64 	%rd30129, %rd25491, %rd25481;
	setp.lt.u64 	%p3893, %rd30129, %rd25491;
	selp.u64 	%rd25492, 1, 0, %p3893;
	add.s64 	%rd30130, %rd25419, %rd25492;
	mul.lo.s64 	%rd25447, %rd2568, %rd25332;
	// begin inline asm
	mul.hi.u64 %rd25425, %rd25447, %rd2569;
	// end inline asm
	// begin inline asm
	mul.lo.u64 %rd25428, %rd25447, %rd2569;
	// end inline asm
	not.b64 	%rd25493, %rd25332;
	setp.gt.u64 	%p3894, %rd25428, %rd25493;
	selp.u64 	%rd25494, 1, 0, %p3894;
	add.s64 	%rd25495, %rd25425, %rd25494;
	// begin inline asm
	mul.hi.u64 %rd25431, %rd25447, %rd2570;
	// end inline asm
	// begin inline asm
	mul.lo.u64 %rd25434, %rd25447, %rd2570;
	// end inline asm
	add.s64 	%rd25496, %rd25434, %rd25495;
	add.s64 	%rd3446, %rd25496, %rd25452;
	setp.lt.u64 	%p3895, %rd3446, %rd25496;
	selp.u64 	%rd25497, 1, 0, %p3895;
	add.s64 	%rd25498, %rd25431, %rd25497;
	// begin inline asm
	mul.hi.u64 %rd25437, %rd25447, %rd2571;
	// end inline asm
	// begin inline asm
	mul.lo.u64 %rd25440, %rd25447, %rd2571;
	// end inline asm
	add.s64 	%rd25499, %rd25440, %rd25498;
	add.s64 	%rd3447, %rd25499, %rd25467;
	setp.lt.u64 	%p3896, %rd3447, %rd25499;
	selp.u64 	%rd25500, 1, 0, %p3896;
	add.s64 	%rd25501, %rd25437, %rd25500;
	// begin inline asm
	mul.hi.u64 %rd25443, %rd25447, %rd2572;
	// end inline asm
	// begin inline asm
	mul.lo.u64 %rd25446, %rd25447, %rd2572;
	// end inline asm
	add.s64 	%rd25502, %rd25446, %rd25501;
	add.s64 	%rd3448, %rd25502, %rd25482;
	setp.lt.u64 	%p3897, %rd3448, %rd25502;
	selp.u64 	%rd25503, 1, 0, %p3897;
	add.s64 	%rd3449, %rd25443, %rd25503;
	setp.eq.s64 	%p3898, %rd3449, 0;
	@%p3898 bra 	$L__BB3_763;
	add.s64 	%rd3450, %rd30127, %rd3449;
	setp.ge.u64 	%p3899, %rd3450, %rd30127;
	mov.u64 	%rd30127, %rd3450;
	@%p3899 bra 	$L__BB3_763;
	add.s64 	%rd30128, %rd30128, 1;
	setp.ne.s64 	%p3900, %rd30128, 0;
	mov.u64 	%rd30127, %rd3450;
	@%p3900 bra 	$L__BB3_763;
	add.s64 	%rd30129, %rd30129, 1;
	setp.eq.s64 	%p3901, %rd30129, 0;
	selp.u64 	%rd25505, 1, 0, %p3901;
	add.s64 	%rd30130, %rd30130, %rd25505;
	mov.b64 	%rd30128, 0;
	mov.u64 	%rd30127, %rd3450;
$L__BB3_763:
	mul.lo.s64 	%rd25528, %rd2568, %rd3446;
	// begin inline asm
	mul.hi.u64 %rd25506, %rd25528, %rd2569;
	// end inline asm
	// begin inline asm
	mul.lo.u64 %rd25509, %rd25528, %rd2569;
	// end inline asm
	not.b64 	%rd25530, %rd3446;
	setp.gt.u64 	%p3902, %rd25509, %rd25530;
	selp.u64 	%rd25531, 1, 0, %p3902;
	add.s64 	%rd25532, %rd25506, %rd25531;
	// begin inline asm
	mul.hi.u64 %rd25512, %rd25528, %rd2570;
	// end inline asm
	// begin inline asm
	mul.lo.u64 %rd25515, %rd25528, %rd2570;
	// end inline asm
	add.s64 	%rd25533, %rd25515, %rd25532;
	add.s64 	%rd3458, %rd25533, %rd3447;
	setp.lt.u64 	%p3903, %rd3458, %rd25533;
	selp.u64 	%rd25534, 1, 0, %p3903;
	add.s64 	%rd25535, %rd25512, %rd25534;
	// begin inline asm
	mul.hi.u64 %rd25518, %rd25528, %rd2571;
	// end inline asm
	// begin inline asm
	mul.lo.u64 %rd25521, %rd25528, %rd2571;
	// end inline asm
	add.s64 	%rd25536, %rd25521, %rd25535;
	add.s64 	%rd3459, %rd25536, %rd3448;
	setp.lt.u64 	%p3904, %rd3459, %rd25536;
	selp.u64 	%rd25537, 1, 0, %p3904;
	add.s64 	%rd25538, %rd25518, %rd25537;
	// begin inline asm
	mul.hi.u64 %rd25524, %rd25528, %rd2572;
	// end inline asm
	// begin inline asm
	mul.lo.u64 %rd25527, %rd25528, %rd2572;
	// end inline asm
	add.s64 	%rd25539, %rd25527, %rd25538;
	add.s64 	%rd3460, %rd25539, %rd30127;
	setp.lt.u64 	%p3905, %rd3460, %rd25539;
	selp.u64 	%rd25540, 1, 0, %p3905;
	add.s64 	%rd3461, %rd25524, %rd25540;
	setp.eq.s64 	%p3906, %rd3461, 0;
	@%p3906 bra 	$L__BB3_766;
	add.s64 	%rd3462, %rd30128, %rd3461;
	setp.ge.u64 	%p3907, %rd3462, %rd30128;
	mov.u64 	%rd30128, %rd3462;
	@%p3907 bra 	$L__BB3_766;
	add.s64 	%rd30129, %rd30129, 1;
	setp.eq.s64 	%p3908, %rd30129, 0;
	selp.u64 	%rd25541, 1, 0, %p3908;
	add.s64 	%rd30130, %rd30130, %rd25541;
$L__BB3_766:
	mul.lo.s64 	%rd25564, %rd2568, %rd3458;
	// begin inline asm
	mul.hi.u64 %rd25542, %rd25564, %rd2569;
	// end inline asm
	// begin inline asm
	mul.lo.u64 %rd25545, %rd25564, %rd2569;
	// end inline asm
	not.b64 	%rd25566, %rd3458;
	setp.gt.u64 	%p3909, %rd25545, %rd25566;
	selp.u64 	%rd25567, 1, 0, %p3909;
	add.s64 	%rd25568, %rd25542, %rd25567;
	// begin inline asm
	mul.hi.u64 %rd25548, %rd25564, %rd2570;
	// end inline asm
	// begin inline asm
	mul.lo.u64 %rd25551, %rd25564, %rd2570;
	// end inline asm
	add.s64 	%rd25569, %rd25551, %rd25568;
	add.s64 	%rd3468, %rd25569, %rd3459;
	setp.lt.u64 	%p3910, %rd3468, %rd25569;
	selp.u64 	%rd25570, 1, 0, %p3910;
	add.s64 	%rd25571, %rd25548, %rd25570;
	// begin inline asm
	mul.hi.u64 %rd25554, %rd25564, %rd2571;
	// end inline asm
	// begin inline asm
	mul.lo.u64 %rd25557, %rd25564, %rd2571;
	// end inline asm
	add.s64 	%rd25572, %rd25557, %rd25571;
	add.s64 	%rd3469, %rd25572, %rd3460;
	setp.lt.u64 	%p3911, %rd3469, %rd25572;
	selp.u64 	%rd25573, 1, 0, %p3911;
	add.s64 	%rd25574, %rd25554, %rd25573;
	// begin inline asm
	mul.hi.u64 %rd25560, %rd25564, %rd2572;
	// end inline asm
	// begin inline asm
	mul.lo.u64 %rd25563, %rd25564, %rd2572;
	// end inline asm
	add.s64 	%rd25575, %rd25563, %rd25574;
	add.s64 	%rd3470, %rd25575, %rd30128;
	setp.lt.u64 	%p3912, %rd3470, %rd25575;
	selp.u64 	%rd25576, 1, 0, %p3912;
	add.s64 	%rd3471, %rd25560, %rd25576;
	setp.eq.s64 	%p3913, %rd3471, 0;
	@%p3913 bra 	$L__BB3_768;
	add.s64 	%rd3472, %rd30129, %rd3471;
	setp.lt.u64 	%p3914, %rd3472, %rd30129;
	selp.u64 	%rd25577, 1, 0, %p3914;
	add.s64 	%rd30130, %rd30130, %rd25577;
	mov.u64 	%rd30129, %rd3472;
$L__BB3_768:
	mul.lo.s64 	%rd25600, %rd2568, %rd3468;
	// begin inline asm
	mul.hi.u64 %rd25578, %rd25600, %rd2569;
	// end inline asm
	// begin inline asm
	mul.lo.u64 %rd25581, %rd25600, %rd2569;
	// end inline asm
	not.b64 	%rd25722, %rd3468;
	setp.gt.u64 	%p3915, %rd25581, %rd25722;
	selp.u64 	%rd25723, 1, 0, %p3915;
	add.s64 	%rd25724, %rd25578, %rd25723;
	// begin inline asm
	mul.hi.u64 %rd25584, %rd25600, %rd2570;
	// end inline asm
	// begin inline asm
	mul.lo.u64 %rd25587, %rd25600, %rd2570;
	// end inline asm
	add.s64 	%rd25725, %rd25587, %rd25724;
	add.s64 	%rd3476, %rd25725, %rd3469;
	setp.lt.u64 	%p3916, %rd3476, %rd25725;
	selp.u64 	%rd25726, 1, 0, %p3916;
	add.s64 	%rd25727, %rd25584, %rd25726;
	// begin inline asm
	mul.hi.u64 %rd25590, %rd25600, %rd2571;
	// end inline asm
	// begin inline asm
	mul.lo.u64 %rd25593, %rd25600, %rd2571;
	// end inline asm
	add.s64 	%rd25728, %rd25593, %rd25727;
	add.s64 	%rd3477, %rd25728, %rd3470;
	setp.lt.u64 	%p3917, %rd3477, %rd25728;
	selp.u64 	%rd25729, 1, 0, %p3917;
	add.s64 	%rd25730, %rd25590, %rd25729;
	// begin inline asm
	mul.hi.u64 %rd25596, %rd25600, %rd2572;
	// end inline asm
	// begin inline asm
	mul.lo.u64 %rd25599, %rd25600, %rd2572;
	// end inline asm
	add.s64 	%rd25731, %rd25599, %rd25730;
	add.s64 	%rd3478, %rd25731, %rd30129;
	setp.lt.u64 	%p3918, %rd3478, %rd25731;
	selp.u64 	%rd25732, 1, 0, %p3918;
	add.s64 	%rd25733, %rd25596, %rd25732;
	add.s64 	%rd3479, %rd30130, %rd25733;
	// begin inline asm
	mul.hi.u64 %rd25602, %rd2835, %rd3330;
	// end inline asm
	// begin inline asm
	mul.lo.u64 %rd25605, %rd2835, %rd3330;
	// end inline asm
	// begin inline asm
	mul.hi.u64 %rd25608, %rd2835, %rd3331;
	// end inline asm
	// begin inline asm
	mul.lo.u64 %rd25611, %rd2835, %rd3331;
	// end inline asm
	add.s64 	%rd25734, %rd25611, %rd25602;
	// begin inline asm
	mul.hi.u64 %rd25614, %rd2835, %rd3332;
	// end inline asm
	// begin inline asm
	mul.lo.u64 %rd25617, %rd2835, %rd3332;
	// end inline asm
	add.s64 	%rd25735, %rd25617, %rd25608;
	// begin inline asm
	mul.hi.u64 %rd25620, %rd2835, %rd3333;
	// end inline asm
	// begin inline asm
	mul.lo.u64 %rd25623, %rd2835, %rd3333;
	// end inline asm
	add.s64 	%rd25736, %rd25623, %rd25614;
	// begin inline asm
	mul.hi.u64 %rd25626, %rd2834, %rd3330;
	// end inline asm
	// begin inline asm
	mul.lo.u64 %rd25629, %rd2834, %rd3330;
	// end inline asm
	add.s64 	%rd25737, %rd25629, %rd25734;
	setp.lt.u64 	%p3919, %rd25737, %rd25629;
	selp.u64 	%rd25738, 1, 0, %p3919;
	add.s64 	%rd25739, %rd25626, %rd25738;
	// begin inline asm
	mul.hi.u64 %rd25632, %rd2834, %rd3331;
	// end inline asm
	// begin inline asm
	mul.lo.u64 %rd25635, %rd2834, %rd3331;
	// end inline asm
	add.s64 	%rd25740, %rd25635, %rd25739;
	add.s64 	%rd25741, %rd25740, %rd25735;
	setp.lt.u64 	%p3920, %rd25741, %rd25740;
	selp.u64 	%rd25742, 1, 0, %p3920;
	add.s64 	%rd25743, %rd25632, %rd25742;
	// begin inline asm
	mul.hi.u64 %rd25638, %rd2834, %rd3332;
	// end inline asm
	// begin inline asm
	mul.lo.u64 %rd25641, %rd2834, %rd3332;
	// end inline asm
	add.s64 	%rd25744, %rd25641, %rd25743;
	add.s64 	%rd25745, %rd25744, %rd25736;
	setp.lt.u64 	%p3921, %rd25745, %rd25744;
	selp.u64 	%rd25746, 1, 0, %p3921;
	add.s64 	%rd25747, %rd25638, %rd25746;
	// begin inline asm
	mul.hi.u64 %rd25644, %rd2834, %rd3333;
	// end inline asm
	// begin inline asm
	mul.lo.u64 %rd25647, %rd2834, %rd3333;
	// end inline asm
	add.s64 	%rd25748, %rd25647, %rd25747;
	add.s64 	%rd25749, %rd25748, %rd25620;
	setp.lt.u64 	%p3922, %rd25749, %rd25748;
	selp.u64 	%rd25750, 1, 0, %p3922;
	add.s64 	%rd25751, %rd25644, %rd25750;
	// begin inline asm
	mul.hi.u64 %rd25650, %rd2833, %rd3330;
	// end inline asm
	// begin inline asm
	mul.lo.u64 %rd25653, %rd2833, %rd3330;
	// end inline asm
	add.s64 	%rd25752, %rd25653, %rd25741;
	setp.lt.u64 	%p3923, %rd25752, %rd25653;
	selp.u64 	%rd25753, 1, 0, %p3923;
	add.s64 	%rd25754, %rd25650, %rd25753;
	// begin inline asm
	mul.hi.u64 %rd25656, %rd2833, %rd3331;
	// end inline asm
	// begin inline asm
	mul.lo.u64 %rd25659, %rd2833, %rd3331;
	// end inline asm
	add.s64 	%rd25755, %rd25659, %rd25754;
	add.s64 	%rd25756, %rd25755, %rd25745;
	setp.lt.u64 	%p3924, %rd25756, %rd25755;
	selp.u64 	%rd25757, 1, 0, %p3924;
	add.s64 	%rd25758, %rd25656, %rd25757;
	// begin inline asm
	mul.hi.u64 %rd25662, %rd2833, %rd3332;
	// end inline asm
	// begin inline asm
	mul.lo.u64 %rd25665, %rd2833, %rd3332;
	// end inline asm
	add.s64 	%rd25759, %rd25665, %rd25758;
	add.s64 	%rd25760, %rd25759, %rd25749;
	setp.lt.u64 	%p3925, %rd25760, %rd25759;
	selp.u64 	%rd25761, 1, 0, %p3925;
	add.s64 	%rd25762, %rd25662, %rd25761;
	// begin inline asm
	mul.hi.u64 %rd25668, %rd2833, %rd3333;
	// end inline asm
	// begin inline asm
	mul.lo.u64 %rd25671, %rd2833, %rd3333;
	// end inline asm
	add.s64 	%rd25763, %rd25671, %rd25762;
	add.s64 	%rd25764, %rd25763, %rd25751;
	setp.lt.u64 	%p3926, %rd25764, %rd25763;
	selp.u64 	%rd25765, 1, 0, %p3926;
	add.s64 	%rd25766, %rd25668, %rd25765;
	// begin inline asm
	mul.hi.u64 %rd25674, %rd2832, %rd3330;
	// end inline asm
	// begin inline asm
	mul.lo.u64 %rd25677, %rd2832, %rd3330;
	// end inline asm
	add.s64 	%rd25767, %rd25677, %rd25756;
	setp.lt.u64 	%p3927, %rd25767, %rd25677;
	selp.u64 	%rd25768, 1, 0, %p3927;
	add.s64 	%rd25769, %rd25674, %rd25768;
	// begin inline asm
	mul.hi.u64 %rd25680, %rd2832, %rd3331;
	// end inline asm
	// begin inline asm
	mul.lo.u64 %rd25683, %rd2832, %rd3331;
	// end inline asm
	add.s64 	%rd25770, %rd25683, %rd25769;
	add.s64 	%rd30136, %rd25770, %rd25760;
	setp.lt.u64 	%p3928, %rd30136, %rd25770;
	selp.u64 	%rd25771, 1, 0, %p3928;
	add.s64 	%rd25772, %rd25680, %rd25771;
	// begin inline asm
	mul.hi.u64 %rd25686, %rd2832, %rd3332;
	// end inline asm
	// begin inline asm
	mul.lo.u64 %rd25689, %rd2832, %rd3332;
	// end inline asm
	add.s64 	%rd25773, %rd25689, %rd25772;
	add.s64 	%rd30137, %rd25773, %rd25764;
	setp.lt.u64 	%p3929, %rd30137, %rd25773;
	selp.u64 	%rd25774, 1, 0, %p3929;
	add.s64 	%rd25775, %rd25686, %rd25774;
	// begin inline asm
	mul.hi.u64 %rd25692, %rd2832, %rd3333;
	// end inline asm
	// begin inline asm
	mul.lo.u64 %rd25695, %rd2832, %rd3333;
	// end inline asm
	add.s64 	%rd25776, %rd25695, %rd25775;
	add.s64 	%rd30138, %rd25776, %rd25766;
	setp.lt.u64 	%p3930, %rd30138, %rd25776;
	selp.u64 	%rd25777, 1, 0, %p3930;
	add.s64 	%rd30139, %rd25692, %rd25777;
	mul.lo.s64 	%rd25720, %rd2568, %rd25605;
	// begin inline asm
	mul.hi.u64 %rd25698, %rd25720, %rd2569;
	// end inline asm
	// begin inline asm
	mul.lo.u64 %rd25701, %rd25720, %rd2569;
	// end inline asm
	not.b64 	%rd25778, %rd25605;
	setp.gt.u64 	%p3931, %rd25701, %rd25778;
	selp.u64 	%rd25779, 1, 0, %p3931;
	add.s64 	%rd25780, %rd25698, %rd25779;
	// begin inline asm
	mul.hi.u64 %rd25704, %rd25720, %rd2570;
	// end inline asm
	// begin inline asm
	mul.lo.u64 %rd25707, %rd25720, %rd2570;
	// end inline asm
	add.s64 	%rd25781, %rd25707, %rd25780;
	add.s64 	%rd3484, %rd25781, %rd25737;
	setp.lt.u64 	%p3932, %rd3484, %rd25781;
	selp.u64 	%rd25782, 1, 0, %p3932;
	add.s64 	%rd25783, %rd25704, %rd25782;
	// begin inline asm
	mul.hi.u64 %rd25710, %rd25720, %rd2571;
	// end inline asm
	// begin inline asm
	mul.lo.u64 %rd25713, %rd25720, %rd2571;
	// end inline asm
	add.s64 	%rd25784, %rd25713, %rd25783;
	add.s64 	%rd3485, %rd25784, %rd25752;
	setp.lt.u64 	%p3933, %rd3485, %rd25784;
	selp.u64 	%rd25785, 1, 0, %p3933;
	add.s64 	%rd25786, %rd25710, %rd25785;
	// begin inline asm
	mul.hi.u64 %rd25716, %rd25720, %rd2572;
	// end inline asm
	// begin inline asm
	mul.lo.u64 %rd25719, %rd25720, %rd2572;
	// end inline asm
	add.s64 	%rd25787, %rd25719, %rd25786;
	add.s64 	%rd3486, %rd25787, %rd25767;
	setp.lt.u64 	%p3934, %rd3486, %rd25787;
	selp.u64 	%rd25788, 1, 0, %p3934;
	add.s64 	%rd3487, %rd25716, %rd25788;
	setp.eq.s64 	%p3935, %rd3487, 0;
	@%p3935 bra 	$L__BB3_772;
	add.s64 	%rd3488, %rd30136, %rd3487;
	setp.ge.u64 	%p3936, %rd3488, %rd30136;
	mov.u64 	%rd30136, %rd3488;
	@%p3936 bra 	$L__BB3_772;
	add.s64 	%rd30137, %rd30137, 1;
	setp.ne.s64 	%p3937, %rd30137, 0;
	mov.u64 	%rd30136, %rd3488;
	@%p3937 bra 	$L__BB3_772;
	add.s64 	%rd30138, %rd30138, 1;
	setp.eq.s64 	%p3938, %rd30138, 0;
	selp.u64 	%rd25790, 1, 0, %p3938;
	add.s64 	%rd30139, %rd30139, %rd25790;
	mov.b64 	%rd30137, 0;
	mov.u64 	%rd30136, %rd3488;
$L__BB3_772:
	mul.lo.s64 	%rd25813, %rd2568, %rd3484;
	// begin inline asm
	mul.hi.u64 %rd25791, %rd25813, %rd2569;
	// end inline asm
	// begin inline asm
	mul.lo.u64 %rd25794, %rd25813, %rd2569;
	// end inline asm
	not.b64 	%rd25815, %rd3484;
	setp.gt.u64 	%p3939, %rd25794, %rd25815;
	selp.u64 	%rd25816, 1, 0, %p3939;
	add.s64 	%rd25817, %rd25791, %rd25816;
	// begin inline asm
	mul.hi.u64 %rd25797, %rd25813, %rd2570;
	// end inline asm
	// begin inline asm
	mul.lo.u64 %rd25800, %rd25813, %rd2570;
	// end inline asm
	add.s64 	%rd25818, %rd25800, %rd25817;
	add.s64 	%rd3496, %rd25818, %rd3485;
	setp.lt.u64 	%p3940, %rd3496, %rd25818;
	selp.u64 	%rd25819, 1, 0, %p3940;
	add.s64 	%rd25820, %rd25797, %rd25819;
	// begin inline asm
	mul.hi.u64 %rd25803, %rd25813, %rd2571;
	// end inline asm
	// begin inline asm
	mul.lo.u64 %rd25806, %rd25813, %rd2571;
	// end inline asm
	add.s64 	%rd25821, %rd25806, %rd25820;
	add.s64 	%rd3497, %rd25821, %rd3486;
	setp.lt.u64 	%p3941, %rd3497, %rd25821;
	selp.u64 	%rd25822, 1, 0, %p3941;
	add.s64 	%rd25823, %rd25803, %rd25822;
	// begin inline asm
	mul.hi.u64 %rd25809, %rd25813, %rd2572;
	// end inline asm
	// begin inline asm
	mul.lo.u64 %rd25812, %rd25813, %rd2572;
	// end inline asm
	add.s64 	%rd25824, %rd25812, %rd25823;
	add.s64 	%rd3498, %rd25824, %rd30136;
	setp.lt.u64 	%p3942, %rd3498, %rd25824;
	selp.u64 	%rd25825, 1, 0, %p3942;
	add.s64 	%rd3499, %rd25809, %rd25825;
	setp.eq.s64 	%p3943, %rd3499, 0;
	@%p3943 bra 	$L__BB3_775;
	add.s64 	%rd3500, %rd30137, %rd3499;
	setp.ge.u64 	%p3944, %rd3500, %rd30137;
	mov.u64 	%rd30137, %rd3500;
	@%p3944 bra 	$L__BB3_775;
	add.s64 	%rd30138, %rd30138, 1;
	setp.eq.s64 	%p3945, %rd30138, 0;
	selp.u64 	%rd25826, 1, 0, %p3945;
	add.s64 	%rd30139, %rd30139, %rd25826;
$L__BB3_775:
	mul.lo.s64 	%rd25849, %rd2568, %rd3496;
	// begin inline asm
	mul.hi.u64 %rd25827, %rd25849, %rd2569;
	// end inline asm
	// begin inline asm
	mul.lo.u64 %rd25830, %rd25849, %rd2569;
	// end inline asm
	not.b64 	%rd25851, %rd3496;
	setp.gt.u64 	%p3946, %rd25830, %rd25851;
	selp.u64 	%rd25852, 1, 0, %p3946;
	add.s64 	%rd25853, %rd25827, %rd25852;
	// begin inline asm
	mul.hi.u64 %rd25833, %rd25849, %rd2570;
	// end inline asm
	// begin inline asm
	mul.lo.u64 %rd25836, %rd25849, %rd2570;
	// end inline asm
	add.s64 	%rd25854, %rd25836, %rd25853;
	add.s64 	%rd3506, %rd25854, %rd3497;
	setp.lt.u64 	%p3947, %rd3506, %rd25854;
	selp.u64 	%rd25855, 1, 0, %p3947;
	add.s64 	%rd25856, %rd25833, %rd25855;
	// begin inline asm
	mul.hi.u64 %rd25839, %rd25849, %rd2571;
	// end inline asm
	// begin inline asm
	mul.lo.u64 %rd25842, %rd25849, %rd2571;
	// end inline asm
	add.s64 	%rd25857, %rd25842, %rd25856;
	add.s64 	%rd3507, %rd25857, %rd3498;
	setp.lt.u64 	%p3948, %rd3507, %rd25857;
	selp.u64 	%rd25858, 1, 0, %p3948;
	add.s64 	%rd25859, %rd25839, %rd25858;
	// begin inline asm
	mul.hi.u64 %rd25845, %rd25849, %rd2572;
	// end inline asm
	// begin inline asm
	mul.lo.u64 %rd25848, %rd25849, %rd2572;
	// end inline asm
	add.s64 	%rd25860, %rd25848, %rd25859;
	add.s64 	%rd3508, %rd25860, %rd30137;
	setp.lt.u64 	%p3949, %rd3508, %rd25860;
	selp.u64 	%rd25861, 1, 0, %p3949;
	add.s64 	%rd3509, %rd25845, %rd25861;
	setp.eq.s64 	%p3950, %rd3509, 0;
	@%p3950 bra 	$L__BB3_777;
	add.s64 	%rd3510, %rd30138, %rd3509;
	setp.lt.u64 	%p3951, %rd3510, %rd30138;
	selp.u64 	%rd25862, 1, 0, %p3951;
	add.s64 	%rd30139, %rd30139, %rd25862;
	mov.u64 	%rd30138, %rd3510;
$L__BB3_777:
	setp.lt.u64 	%p3952, %rd3476, %rd2569;
	selp.u64 	%rd25887, 1, 0, %p3952;
	selp.s64 	%rd25888, -1, 0, %p3952;
	add.s64 	%rd25889, %rd3477, %rd25888;
	setp.lt.u64 	%p3953, %rd25889, %rd2570;
	selp.u64 	%rd25890, 1, 0, %p3953;
	setp.lt.u64 	%p3954, %rd3477, %rd25887;
	selp.u64 	%rd25891, 1, 0, %p3954;
	add.s64 	%rd25892, %rd25890, %rd25891;
	sub.s64 	%rd25893, %rd3478, %rd25892;
	setp.lt.u64 	%p3955, %rd25893, %rd2571;
	selp.u64 	%rd25894, 1, 0, %p3955;
	setp.lt.u64 	%p3956, %rd3478, %rd25892;
	selp.u64 	%rd25895, 1, 0, %p3956;
	add.s64 	%rd25896, %rd25894, %rd25895;
	sub.s64 	%rd25897, %rd3479, %rd25896;
	setp.ge.u64 	%p3957, %rd25897, %rd2572;
	setp.ge.u64 	%p3958, %rd3479, %rd25896;
	and.pred  	%p3959, %p3958, %p3957;
	selp.b64 	%rd25898, %rd2569, 0, %p3959;
	sub.s64 	%rd25899, %rd3476, %rd25898;
	sub.s64 	%rd25900, %rd25889, %rd2570;
	selp.b64 	%rd25901, %rd25900, %rd3477, %p3959;
	sub.s64 	%rd25902, %rd25893, %rd2571;
	selp.b64 	%rd25903, %rd25902, %rd3478, %p3959;
	sub.s64 	%rd25904, %rd25897, %rd2572;
	selp.b64 	%rd25905, %rd25904, %rd3479, %p3959;
	mul.lo.s64 	%rd25885, %rd2568, %rd3506;
	// begin inline asm
	mul.hi.u64 %rd25863, %rd25885, %rd2569;
	// end inline asm
	// begin inline asm
	mul.lo.u64 %rd25866, %rd25885, %rd2569;
	// end inline asm
	not.b64 	%rd25906, %rd3506;
	setp.gt.u64 	%p3960, %rd25866, %rd25906;
	selp.u64 	%rd25907, 1, 0, %p3960;
	add.s64 	%rd25908, %rd25863, %rd25907;
	// begin inline asm
	mul.hi.u64 %rd25869, %rd25885, %rd2570;
	// end inline asm
	// begin inline asm
	mul.lo.u64 %rd25872, %rd25885, %rd2570;
	// end inline asm
	add.s64 	%rd25909, %rd25872, %rd25908;
	add.s64 	%rd25910, %rd25909, %rd3507;
	setp.lt.u64 	%p3961, %rd25910, %rd25909;
	selp.u64 	%rd25911, 1, 0, %p3961;
	add.s64 	%rd25912, %rd25869, %rd25911;
	// begin inline asm
	mul.hi.u64 %rd25875, %rd25885, %rd2571;
	// end inline asm
	// begin inline asm
	mul.lo.u64 %rd25878, %rd25885, %rd2571;
	// end inline asm
	add.s64 	%rd25913, %rd25878, %rd25912;
	add.s64 	%rd25914, %rd25913, %rd3508;
	setp.lt.u64 	%p3962, %rd25914, %rd25913;
	selp.u64 	%rd25915, 1, 0, %p3962;
	add.s64 	%rd25916, %rd25875, %rd25915;
	// begin inline asm
	mul.hi.u64 %rd25881, %rd25885, %rd2572;
	// end inline asm
	// begin inline asm
	mul.lo.u64 %rd25884, %rd25885, %rd2572;
	// end inline asm
	add.s64 	%rd25917, %rd25884, %rd25916;
	add.s64 	%rd25918, %rd25917, %rd30138;
	setp.lt.u64 	%p3963, %rd25918, %rd25917;
	selp.u64 	%rd25919, 1, 0, %p3963;
	add.s64 	%rd25920, %rd25881, %rd25919;
	add.s64 	%rd25921, %rd30139, %rd25920;
	setp.lt.u64 	%p3964, %rd25910, %rd2569;
	selp.u64 	%rd25922, 1, 0, %p3964;
	selp.s64 	%rd25923, -1, 0, %p3964;
	add.s64 	%rd25924, %rd25914, %rd25923;
	setp.lt.u64 	%p3965, %rd25914, %rd25922;
	selp.u64 	%rd25925, 1, 0, %p3965;
	sub.s64 	%rd25926, %rd25924, %rd2570;
	setp.lt.u64 	%p3966, %rd25924, %rd2570;
	selp.u64 	%rd25927, 1, 0, %p3966;
	add.s64 	%rd25928, %rd25927, %rd25925;
	sub.s64 	%rd25929, %rd25918, %rd25928;
	setp.lt.u64 	%p3967, %rd25918, %rd25928;
	selp.u64 	%rd25930, 1, 0, %p3967;
	sub.s64 	%rd25931, %rd25929, %rd2571;
	setp.lt.u64 	%p3968, %rd25929, %rd2571;
	selp.u64 	%rd25932, 1, 0, %p3968;
	add.s64 	%rd25933, %rd25932, %rd25930;
	sub.s64 	%rd25934, %rd25921, %rd25933;
	setp.ge.u64 	%p3969, %rd25921, %rd25933;
	sub.s64 	%rd25935, %rd25934, %rd2572;
	setp.ge.u64 	%p3970, %rd25934, %rd2572;
	and.pred  	%p3971, %p3969, %p3970;
	selp.b64 	%rd25936, %rd2569, 0, %p3971;
	sub.s64 	%rd25937, %rd25910, %rd25936;
	selp.b64 	%rd25938, %rd25926, %rd25914, %p3971;
	selp.b64 	%rd25939, %rd25931, %rd25918, %p3971;
	selp.b64 	%rd25940, %rd25935, %rd25921, %p3971;
	sub.s64 	%rd30174, %rd25899, %rd25937;
	setp.lt.u64 	%p3972, %rd25899, %rd25937;
	selp.u64 	%rd25941, 1, 0, %p3972;
	selp.s64 	%rd25942, -1, 0, %p3972;
	add.s64 	%rd25943, %rd25901, %rd25942;
	setp.lt.u64 	%p3973, %rd25901, %rd25941;
	selp.u64 	%rd25944, 1, 0, %p3973;
	sub.s64 	%rd30173, %rd25943, %rd25938;
	setp.lt.u64 	%p3974, %rd25943, %rd25938;
	selp.u64 	%rd25945, 1, 0, %p3974;
	add.s64 	%rd25946, %rd25945, %rd25944;
	sub.s64 	%rd25947, %rd25903, %rd25946;
	setp.lt.u64 	%p3975, %rd25903, %rd25946;
	selp.u64 	%rd25948, 1, 0, %p3975;
	sub.s64 	%rd30172, %rd25947, %rd25939;
	setp.lt.u64 	%p3976, %rd25947, %rd25939;
	selp.u64 	%rd25949, 1, 0, %p3976;
	add.s64 	%rd25950, %rd25949, %rd25948;
	sub.s64 	%rd25951, %rd25905, %rd25950;
	setp.ge.u64 	%p3977, %rd25905, %rd25950;
	sub.s64 	%rd30171, %rd25951, %rd25940;
	setp.ge.u64 	%p3978, %rd25951, %rd25940;
	and.pred  	%p3979, %p3977, %p3978;
	@%p3979 bra 	$L__BB3_779;
	add.s64 	%rd30174, %rd2569, %rd30174;
	setp.lt.u64 	%p3980, %rd30174, %rd2569;
	selp.u64 	%rd25952, 1, 0, %p3980;
	add.s64 	%rd25953, %rd30173, %rd25952;
	setp.lt.u64 	%p3981, %rd25953, %rd30173;
	selp.u64 	%rd25954, 1, 0, %p3981;
	add.s64 	%rd30173, %rd25953, %rd2570;
	setp.lt.u64 	%p3982, %rd30173, %rd25953;
	selp.u64 	%rd25955, 1, 0, %p3982;
	add.s64 	%rd25956, %rd30172, %rd25954;
	add.s64 	%rd25957, %rd25956, %rd25955;
	setp.lt.u64 	%p3983, %rd25957, %rd30172;
	selp.u64 	%rd25958, 1, 0, %p3983;
	add.s64 	%rd30172, %rd25957, %rd2571;
	setp.lt.u64 	%p3984, %rd30172, %rd25957;
	selp.u64 	%rd25959, 1, 0, %p3984;
	add.s64 	%rd25960, %rd2572, %rd30171;
	add.s64 	%rd25961, %rd25960, %rd25958;
	add.s64 	%rd30171, %rd25961, %rd25959;
$L__BB3_779:
	// begin inline asm
	mul.hi.u64 %rd25962, %rd2573, %rd2586;
	// end inline asm
	// begin inline asm
	mul.lo.u64 %rd25965, %rd2573, %rd2586;
	// end inline asm
	// begin inline asm
	mul.hi.u64 %rd25968, %rd2573, %rd2639;
	// end inline asm
	// begin inline asm
	mul.lo.u64 %rd25971, %rd2573, %rd2639;
	// end inline asm
	add.s64 	%rd26082, %rd25971, %rd25962;
	// begin inline asm
	mul.hi.u64 %rd25974, %rd2573, %rd2640;
	// end inline asm
	// begin inline asm
	mul.lo.u64 %rd25977, %rd2573, %rd2640;
	// end inline asm
	add.s64 	%rd26083, %rd25977, %rd25968;
	// begin inline asm
	mul.hi.u64 %rd25980, %rd2573, %rd2641;
	// end inline asm
	// begin inline asm
	mul.lo.u64 %rd25983, %rd2573, %rd2641;
	// end inline asm
	add.s64 	%rd26084, %rd25983, %rd25974;
	// begin inline asm
	mul.hi.u64 %rd25986, %rd2598, %rd2586;
	// end inline asm
	// begin inline asm
	mul.lo.u64 %rd25989, %rd2598, %rd2586;
	// end inline asm
	add.s64 	%rd26085, %rd25989, %rd26082;
	setp.lt.u64 	%p3985, %rd26085, %rd25989;
	selp.u64 	%rd26086, 1, 0, %p3985;
	add.s64 	%rd26087, %rd25986, %rd26086;
	// begin inline asm
	mul.hi.u64 %rd25992, %rd2598, %rd2639;
	// end inline asm
	// begin inline asm
	mul.lo.u64 %rd25995, %rd2598, %rd2639;
	// end inline asm
	add.s64 	%rd26088, %rd25995, %rd26087;
	add.s64 	%rd26089, %rd26088, %rd26083;
	setp.lt.u64 	%p3986, %rd26089, %rd26088;
	selp.u64 	%rd26090, 1, 0, %p3986;
	add.s64 	%rd26091, %rd25992, %rd26090;
	// begin inline asm
	mul.hi.u64 %rd25998, %rd2598, %rd2640;
	// end inline asm
	// begin inline asm
	mul.lo.u64 %rd26001, %rd2598, %rd2640;
	// end inline asm
	add.s64 	%rd26092, %rd26001, %rd26091;
	add.s64 	%rd26093, %rd26092, %rd26084;
	setp.lt.u64 	%p3987, %rd26093, %rd26092;
	selp.u64 	%rd26094, 1, 0, %p3987;
	add.s64 	%rd26095, %rd25998, %rd26094;
	// begin inline asm
	mul.hi.u64 %rd26004, %rd2598, %rd2641;
	// end inline asm
	// begin inline asm
	mul.lo.u64 %rd26007, %rd2598, %rd2641;
	// end inline asm
	add.s64 	%rd26096, %rd26007, %rd26095;
	add.s64 	%rd26097, %rd26096, %rd25980;
	setp.lt.u64 	%p3988, %rd26097, %rd26096;
	selp.u64 	%rd26098, 1, 0, %p3988;
	add.s64 	%rd26099, %rd26004, %rd26098;
	// begin inline asm
	mul.hi.u64 %rd26010, %rd2599, %rd2586;
	// end inline asm
	// begin inline asm
	mul.lo.u64 %rd26013, %rd2599, %rd2586;
	// end inline asm
	add.s64 	%rd26100, %rd26013, %rd26089;
	setp.lt.u64 	%p3989, %rd26100, %rd26013;
	selp.u64 	%rd26101, 1, 0, %p3989;
	add.s64 	%rd26102, %rd26010, %rd26101;
	// begin inline asm
	mul.hi.u64 %rd26016, %rd2599, %rd2639;
	// end inline asm
	// begin inline asm
	mul.lo.u64 %rd26019, %rd2599, %rd2639;
	// end inline asm
	add.s64 	%rd26103, %rd26019, %rd26102;
	add.s64 	%rd26104, %rd26103, %rd26093;
	setp.lt.u64 	%p3990, %rd26104, %rd26103;
	selp.u64 	%rd26105, 1, 0, %p3990;
	add.s64 	%rd26106, %rd26016, %rd26105;
	// begin inline asm
	mul.hi.u64 %rd26022, %rd2599, %rd2640;
	// end inline asm
	// begin inline asm
	mul.lo.u64 %rd26025, %rd2599, %rd2640;
	// end inline asm
	add.s64 	%rd26107, %rd26025, %rd26106;
	add.s64 	%rd26108, %rd26107, %rd26097;
	setp.lt.u64 	%p3991, %rd26108, %rd26107;
	selp.u64 	%rd26109, 1, 0, %p3991;
	add.s64 	%rd26110, %rd26022, %rd26109;
	// begin inline asm
	mul.hi.u64 %rd26028, %rd2599, %rd2641;
	// end inline asm
	// begin inline asm
	mul.lo.u64 %rd26031, %rd2599, %rd2641;
	// end inline asm
	add.s64 	%rd26111, %rd26031, %rd26110;
	add.s64 	%rd26112, %rd26111, %rd26099;
	setp.lt.u64 	%p3992, %rd26112, %rd26111;
	selp.u64 	%rd26113, 1, 0, %p3992;
	add.s64 	%rd26114, %rd26028, %rd26113;
	// begin inline asm
	mul.hi.u64 %rd26034, %rd2600, %rd2586;
	// end inline asm
	// begin inline asm
	mul.lo.u64 %rd26037, %rd2600, %rd2586;
	// end inline asm
	add.s64 	%rd26115, %rd26037, %rd26104;
	setp.lt.u64 	%p3993, %rd26115, %rd26037;
	selp.u64 	%rd26116, 1, 0, %p3993;
	add.s64 	%rd26117, %rd26034, %rd26116;
	// begin inline asm
	mul.hi.u64 %rd26040, %rd2600, %rd2639;
	// end inline asm
	// begin inline asm
	mul.lo.u64 %rd26043, %rd2600, %rd2639;
	// end inline asm
	add.s64 	%rd26118, %rd26043, %rd26117;
	add.s64 	%rd30149, %rd26118, %rd26108;
	setp.lt.u64 	%p3994, %rd30149, %rd26118;
	selp.u64 	%rd26119, 1, 0, %p3994;
	add.s64 	%rd26120, %rd26040, %rd26119;
	// begin inline asm
	mul.hi.u64 %rd26046, %rd2600, %rd2640;
	// end inline asm
	// begin inline asm
	mul.lo.u64 %rd26049, %rd2600, %rd2640;
	// end inline asm
	add.s64 	%rd26121, %rd26049, %rd26120;
	add.s64 	%rd30150, %rd26121, %rd26112;
	setp.lt.u64 	%p3995, %rd30150, %rd26121;
	selp.u64 	%rd26122, 1, 0, %p3995;
	add.s64 	%rd26123, %rd26046, %rd26122;
	// begin inline asm
	mul.hi.u64 %rd26052, %rd2600, %rd2641;
	// end inline asm
	// begin inline asm
	mul.lo.u64 %rd26055, %rd2600, %rd2641;
	// end inline asm
	add.s64 	%rd26124, %rd26055, %rd26123;
	add.s64 	%rd30151, %rd26124, %rd26114;
	setp.lt.u64 	%p3996, %rd30151, %rd26124;
	selp.u64 	%rd26125, 1, 0, %p3996;
	add.s64 	%rd30152, %rd26052, %rd26125;
	mul.lo.s64 	%rd26080, %rd2568, %rd25965;
	// begin inline asm
	mul.hi.u64 %rd26058, %rd26080, %rd2569;
	// end inline asm
	// begin inline asm
	mul.lo.u64 %rd26061, %rd26080, %rd2569;
	// end inline asm
	not.b64 	%rd26126, %rd25965;
	setp.gt.u64 	%p3997, %rd26061, %rd26126;
	selp.u64 	%rd26127, 1, 0, %p3997;
	add.s64 	%rd26128, %rd26058, %rd26127;
	// begin inline asm
	mul.hi.u64 %rd26064, %rd26080, %rd2570;
	// end inline asm
	// begin inline asm
	mul.lo.u64 %rd26067, %rd26080, %rd2570;
	// end inline asm
	add.s64 	%rd26129, %rd26067, %rd26128;
	add.s64 	%rd3530, %rd26129, %rd26085;
	setp.lt.u64 	%p3998, %rd3530, %rd26129;
	selp.u64 	%rd26130, 1, 0, %p3998;
	add.s64 	%rd26131, %rd26064, %rd26130;
	// begin inline asm
	mul.hi.u64 %rd26070, %rd26080, %rd2571;
	// end inline asm
	// begin inline asm
	mul.lo.u64 %rd26073, %rd26080, %rd2571;
	// end inline asm
	add.s64 	%rd26132, %rd26073, %rd26131;
	add.s64 	%rd3531, %rd26132, %rd26100;
	setp.lt.u64 	%p3999, %rd3531, %rd26132;
	selp.u64 	%rd26133, 1, 0, %p3999;
	add.s64 	%rd26134, %rd26070, %rd26133;
	// begin inline asm
	mul.hi.u64 %rd26076, %rd26080, %rd2572;
	// end inline asm
	// begin inline asm
	mul.lo.u64 %rd26079, %rd26080, %rd2572;
	// end inline asm
	add.s64 	%rd26135, %rd26079, %rd26134;
	add.s64 	%rd3532, %rd26135, %rd26115;
	setp.lt.u64 	%p4000, %rd3532, %rd26135;
	selp.u64 	%rd26136, 1, 0, %p4000;
	add.s64 	%rd3533, %rd26076, %rd26136;
	setp.eq.s64 	%p4001, %rd3533, 0;
	@%p4001 bra 	$L__BB3_783;
	add.s64 	%rd3534, %rd30149, %rd3533;
	setp.ge.u64 	%p4002, %rd3534, %rd30149;
	mov.u64 	%rd30149, %rd3534;
	@%p4002 bra 	$L__BB3_783;
	add.s64 	%rd30150, %rd30150, 1;
	setp.ne.s64 	%p4003, %rd30150, 0;
	mov.u64 	%rd30149, %rd3534;
	@%p4003 bra 	$L__BB3_783;
	add.s64 	%rd30151, %rd30151, 1;
	setp.eq.s64 	%p4004, %rd30151, 0;
	selp.u64 	%rd26138, 1, 0, %p4004;
	add.s64 	%rd30152, %rd30152, %rd26138;
	mov.b64 	%rd30150, 0;
	mov.u64 	%rd30149, %rd3534;
$L__BB3_783:
	mul.lo.s64 	%rd26161, %rd2568, %rd3530;
	// begin inline asm
	mul.hi.u64 %rd26139, %rd26161, %rd2569;
	// end inline asm
	// begin inline asm
	mul.lo.u64 %rd26142, %rd26161, %rd2569;
	// end inline asm
	not.b64 	%rd26163, %rd3530;
	setp.gt.u64 	%p4005, %rd26142, %rd26163;
	selp.u64 	%rd26164, 1, 0, %p4005;
	add.s64 	%rd26165, %rd26139, %rd26164;
	// begin inline asm
	mul.hi.u64 %rd26145, %rd26161, %rd2570;
	// end inline asm
	// begin inline asm
	mul.lo.u64 %rd26148, %rd26161, %rd2570;
	// end inline asm
	add.s64 	%rd26166, %rd26148, %rd26165;
	add.s64 	%rd3542, %rd26166, %rd3531;
	setp.lt.u64 	%p4006, %rd3542, %rd26166;
	selp.u64 	%rd26167, 1, 0, %p4006;
	add.s64 	%rd26168, %rd26145, %rd26167;
	// begin inline asm
	mul.hi.u64 %rd26151, %rd26161, %rd2571;
	// end inline asm
	// begin inline asm
	mul.lo.u64 %rd26154, %rd26161, %rd2571;
	// end inline asm
	add.s64 	%rd26169, %rd26154, %rd26168;
	add.s64 	%rd3543, %rd26169, %rd3532;
	setp.lt.u64 	%p4007, %rd3543, %rd26169;
	selp.u64 	%rd26170, 1, 0, %p4007;
	add.s64 	%rd26171, %rd26151, %rd26170;
	// begin inline asm
	mul.hi.u64 %rd26157, %rd26161, %rd2572;
	// end inline asm
	// begin inline asm
	mul.lo.u64 %rd26160, %rd26161, %rd2572;
	// end inline asm
	add.s64 	%rd26172, %rd26160, %rd26171;
	add.s64 	%rd3544, %rd26172, %rd30149;
	setp.lt.u64 	%p4008, %rd3544, %rd26172;
	selp.u64 	%rd26173, 1, 0, %p4008;
	add.s64 	%rd3545, %rd26157, %rd26173;
	setp.eq.s64 	%p4009, %rd3545, 0;
	@%p4009 bra 	$L__BB3_786;
	add.s64 	%rd3546, %rd30150, %rd3545;
	setp.ge.u64 	%p4010, %rd3546, %rd30150;
	mov.u64 	%rd30150, %rd3546;
	@%p4010 bra 	$L__BB3_786;
	add.s64 	%rd30151, %rd30151, 1;
	setp.eq.s64 	%p4011, %rd30151, 0;
	selp.u64 	%rd26174, 1, 0, %p4011;
	add.s64 	%rd30152, %rd30152, %rd26174;
$L__BB3_786:
	mul.lo.s64 	%rd26197, %rd2568, %rd3542;
	// begin inline asm
	mul.hi.u64 %rd26175, %rd26197, %rd2569;
	// end inline asm
	// begin inline asm
	mul.lo.u64 %rd26178, %rd26197, %rd2569;
	// end inline asm
	not.b64 	%rd26199, %rd3542;
	setp.gt.u64 	%p4012, %rd26178, %rd26199;
	selp.u64 	%rd26200, 1, 0, %p4012;
	add.s64 	%rd26201, %rd26175, %rd26200;
	// begin inline asm
	mul.hi.u64 %rd26181, %rd26197, %rd2570;
	// end inline asm
	// begin inline asm
	mul.lo.u64 %rd26184, %rd26197, %rd2570;
	// end inline asm
	add.s64 	%rd26202, %rd26184, %rd26201;
	add.s64 	%rd3552, %rd26202, %rd3543;
	setp.lt.u64 	%p4013, %rd3552, %rd26202;
	selp.u64 	%rd26203, 1, 0, %p4013;
	add.s64 	%rd26204, %rd26181, %rd26203;
	// begin inline asm
	mul.hi.u64 %rd26187, %rd26197, %rd2571;
	// end inline asm
	// begin inline asm
	mul.lo.u64 %rd26190, %rd26197, %rd2571;
	// end inline asm
	add.s64 	%rd26205, %rd26190, %rd26204;
	add.s64 	%rd3553, %rd26205, %rd3544;
	setp.lt.u64 	%p4014, %rd3553, %rd26205;
	selp.u64 	%rd26206, 1, 0, %p4014;
	add.s64 	%rd26207, %rd26187, %rd26206;
	// begin inline asm
	mul.hi.u64 %rd26193, %rd26197, %rd2572;
	// end inline asm
	// begin inline asm
	mul.lo.u64 %rd26196, %rd26197, %rd2572;
	// end inline asm
	add.s64 	%rd26208, %rd26196, %rd26207;
	add.s64 	%rd3554, %rd26208, %rd30150;
	setp.lt.u64 	%p4015, %rd3554, %rd26208;
	selp.u64 	%rd26209, 1, 0, %p4015;
	add.s64 	%rd3555, %rd26193, %rd26209;
	setp.eq.s64 	%p4016, %rd3555, 0;
	@%p4016 bra 	$L__BB3_788;
	add.s64 	%rd3556, %rd30151, %rd3555;
	setp.lt.u64 	%p4017, %rd3556, %rd30151;
	selp.u64 	%rd26210, 1, 0, %p4017;
	add.s64 	%rd30152, %rd30152, %rd26210;
	mov.u64 	%rd30151, %rd3556;
$L__BB3_788:
	mul.lo.s64 	%rd26233, %rd2568, %rd3552;
	// begin inline asm
	mul.hi.u64 %rd26211, %rd26233, %rd2569;
	// end inline asm
	// begin inline asm
	mul.lo.u64 %rd26214, %rd26233, %rd2569;
	// end inline asm
	not.b64 	%rd26355, %rd3552;
	setp.gt.u64 	%p4018, %rd26214, %rd26355;
	selp.u64 	%rd26356, 1, 0, %p4018;
	add.s64 	%rd26357, %rd26211, %rd26356;
	// begin inline asm
	mul.hi.u64 %rd26217, %rd26233, %rd2570;
	// end inline asm
	// begin inline asm
	mul.lo.u64 %rd26220, %rd26233, %rd2570;
	// end inline asm
	add.s64 	%rd26358, %rd26220, %rd26357;
	add.s64 	%rd26359, %rd26358, %rd3553;
	setp.lt.u64 	%p4019, %rd26359, %rd26358;
	selp.u64 	%rd26360, 1, 0, %p4019;
	add.s64 	%rd26361, %rd26217, %rd26360;
	// begin inline asm
	mul.hi.u64 %rd26223, %rd26233, %rd2571;
	// end inline asm
	// begin inline asm
	mul.lo.u64 %rd26226, %rd26233, %rd2571;
	// end inline asm
	add.s64 	%rd26362, %rd26226, %rd26361;
	add.s64 	%rd26363, %rd26362, %rd3554;
	setp.lt.u64 	%p4020, %rd26363, %rd26362;
	selp.u64 	%rd26364, 1, 0, %p4020;
	add.s64 	%rd26365, %rd26223, %rd26364;
	// begin inline asm
	mul.hi.u64 %rd26229, %rd26233, %rd2572;
	// end inline asm
	// begin inline asm
	mul.lo.u64 %rd26232, %rd26233, %rd2572;
	// end inline asm
	add.s64 	%rd26366, %rd26232, %rd26365;
	add.s64 	%rd26367, %rd26366, %rd30151;
	setp.lt.u64 	%p4021, %rd26367, %rd26366;
	selp.u64 	%rd26368, 1, 0, %p4021;
	add.s64 	%rd26369, %rd26229, %rd26368;
	add.s64 	%rd26370, %rd30152, %rd26369;
	setp.lt.u64 	%p4022, %rd26359, %rd2569;
	selp.u64 	%rd26371, 1, 0, %p4022;
	selp.s64 	%rd26372, -1, 0, %p4022;
	add.s64 	%rd26373, %rd26363, %rd26372;
	setp.lt.u64 	%p4023, %rd26363, %rd26371;
	selp.u64 	%rd26374, 1, 0, %p4023;
	sub.s64 	%rd26375, %rd26373, %rd2570;
	setp.lt.u64 	%p4024, %rd26373, %rd2570;
	selp.u64 	%rd26376, 1, 0, %p4024;
	add.s64 	%rd26377, %rd26376, %rd26374;
	sub.s64 	%rd26378, %rd26367, %rd26377;
	setp.lt.u64 	%p4025, %rd26367, %rd26377;
	selp.u64 	%rd26379, 1, 0, %p4025;
	sub.s64 	%rd26380, %rd26378, %rd2571;
	setp.lt.u64 	%p4026, %rd26378, %rd2571;
	selp.u64 	%rd26381, 1, 0, %p4026;
	add.s64 	%rd26382, %rd26381, %rd26379;
	sub.s64 	%rd26383, %rd26370, %rd26382;
	setp.ge.u64 	%p4027, %rd26370, %rd26382;
	sub.s64 	%rd26384, %rd26383, %rd2572;
	setp.ge.u64 	%p4028, %rd26383, %rd2572;
	and.pred  	%p4029, %p4027, %p4028;
	selp.b64 	%rd26385, %rd2569, 0, %p4029;
	sub.s64 	%rd26257, %rd26359, %rd26385;
	selp.b64 	%rd26281, %rd26375, %rd26363, %p4029;
	selp.b64 	%rd26305, %rd26380, %rd26367, %p4029;
	selp.b64 	%rd26329, %rd26384, %rd26370, %p4029;
	// begin inline asm
	mul.hi.u64 %rd26235, %rd26257, %rd29991;
	// end inline asm
	// begin inline asm
	mul.lo.u64 %rd26238, %rd26257, %rd29991;
	// end inline asm
	// begin inline asm
	mul.hi.u64 %rd26241, %rd26257, %rd29990;
	// end inline asm
	// begin inline asm
	mul.lo.u64 %rd26244, %rd26257, %rd29990;
	// end inline asm
	add.s64 	%rd26386, %rd26244, %rd26235;
	// begin inline asm
	mul.hi.u64 %rd26247, %rd26257, %rd29989;
	// end inline asm
	// begin inline asm
	mul.lo.u64 %rd26250, %rd26257, %rd29989;
	// end inline asm
	add.s64 	%rd26387, %rd26250, %rd26241;
	// begin inline asm
	mul.hi.u64 %rd26253, %rd26257, %rd29988;
	// end inline asm
	// begin inline asm
	mul.lo.u64 %rd26256, %rd26257, %rd29988;
	// end inline asm
	add.s64 	%rd26388, %rd26256, %rd26247;
	// begin inline asm
	mul.hi.u64 %rd26259, %rd26281, %rd29991;
	// end inline asm
	// begin inline asm
	mul.lo.u64 %rd26262, %rd26281, %rd29991;
	// end inline asm
	add.s64 	%rd26389, %rd26262, %rd26386;
	setp.lt.u64 	%p4030, %rd26389, %rd26262;
	selp.u64 	%rd26390, 1, 0, %p4030;
	add.s64 	%rd26391, %rd26259, %rd26390;
	// begin inline asm
	mul.hi.u64 %rd26265, %rd26281, %rd29990;
	// end inline asm
	// begin inline asm
	mul.lo.u64 %rd26268, %rd26281, %rd29990;
	// end inline asm
	add.s64 	%rd26392, %rd26268, %rd26391;
	add.s64 	%rd26393, %rd26392, %rd26387;
	setp.lt.u64 	%p4031, %rd26393, %rd26392;
	selp.u64 	%rd26394, 1, 0, %p4031;
	add.s64 	%rd26395, %rd26265, %rd26394;
	// begin inline asm
	mul.hi.u64 %rd26271, %rd26281, %rd29989;
	// end inline asm
	// begin inline asm
	mul.lo.u64 %rd26274, %rd26281, %rd29989;
	// end inline asm
	add.s64 	%rd26396, %rd26274, %rd26395;
	add.s64 	%rd26397, %rd26396, %rd26388;
	setp.lt.u64 	%p4032, %rd26397, %rd26396;
	selp.u64 	%rd26398, 1, 0, %p4032;
	add.s64 	%rd26399, %rd26271, %rd26398;
	// begin inline asm
	mul.hi.u64 %rd26277, %rd26281, %rd29988;
	// end inline asm
	// begin inline asm
	mul.lo.u64 %rd26280, %rd26281, %rd29988;
	// end inline asm
	add.s64 	%rd26400, %rd26280, %rd26399;
	add.s64 	%rd26401, %rd26400, %rd26253;
	setp.lt.u64 	%p4033, %rd26401, %rd26400;
	selp.u64 	%rd26402, 1, 0, %p4033;
	add.s64 	%rd26403, %rd26277, %rd26402;
	// begin inline asm
	mul.hi.u64 %rd26283, %rd26305, %rd29991;
	// end inline asm
	// begin inline asm
	mul.lo.u64 %rd26286, %rd26305, %rd29991;
	// end inline asm
	add.s64 	%rd26404, %rd26286, %rd26393;
	setp.lt.u64 	%p4034, %rd26404, %rd26286;
	selp.u64 	%rd26405, 1, 0, %p4034;
	add.s64 	%rd26406, %rd26283, %rd26405;
	// begin inline asm
	mul.hi.u64 %rd26289, %rd26305, %rd29990;
	// end inline asm
	// begin inline asm
	mul.lo.u64 %rd26292, %rd26305, %rd29990;
	// end inline asm
	add.s64 	%rd26407, %rd26292, %rd26406;
	add.s64 	%rd26408, %rd26407, %rd26397;
	setp.lt.u64 	%p4035, %rd26408, %rd26407;
	selp.u64 	%rd26409, 1, 0, %p4035;
	add.s64 	%rd26410, %rd26289, %rd26409;
	// begin inline asm
	mul.hi.u64 %rd26295, %rd26305, %rd29989;
	// end inline asm
	// begin inline asm
	mul.lo.u64 %rd26298, %rd26305, %rd29989;
	// end inline asm
	add.s64 	%rd26411, %rd26298, %rd26410;
	add.s64 	%rd26412, %rd26411, %rd26401;
	setp.lt.u64 	%p4036, %rd26412, %rd26411;
	selp.u64 	%rd26413, 1, 0, %p4036;
	add.s64 	%rd26414, %rd26295, %rd26413;
	// begin inline asm
	mul.hi.u64 %rd26301, %rd26305, %rd29988;
	// end inline asm
	// begin inline asm
	mul.lo.u64 %rd26304, %rd26305, %rd29988;
	// end inline asm
	add.s64 	%rd26415, %rd26304, %rd26414;
	add.s64 	%rd26416, %rd26415, %rd26403;
	setp.lt.u64 	%p4037, %rd26416, %rd26415;
	selp.u64 	%rd26417, 1, 0, %p4037;
	add.s64 	%rd26418, %rd26301, %rd26417;
	// begin inline asm
	mul.hi.u64 %rd26307, %rd26329, %rd29991;
	// end inline asm
	// begin inline asm
	mul.lo.u64 %rd26310, %rd26329, %rd29991;
	// end inline asm
	add.s64 	%rd26419, %rd26310, %rd26408;
	setp.lt.u64 	%p4038, %rd26419, %rd26310;
	selp.u64 	%rd26420, 1, 0, %p4038;
	add.s64 	%rd26421, %rd26307, %rd26420;
	// begin inline asm
	mul.hi.u64 %rd26313, %rd26329, %rd29990;
	// end inline asm
	// begin inline asm
	mul.lo.u64 %rd26316, %rd26329, %rd29990;
	// end inline asm
	add.s64 	%rd26422, %rd26316, %rd26421;
	add.s64 	%rd30158, %rd26422, %rd26412;
	setp.lt.u64 	%p4039, %rd30158, %rd26422;
	selp.u64 	%rd26423, 1, 0, %p4039;
	add.s64 	%rd26424, %rd26313, %rd26423;
	// begin inline asm
	mul.hi.u64 %rd26319, %rd26329, %rd29989;
	// end inline asm
	// begin inline asm
	mul.lo.u64 %rd26322, %rd26329, %rd29989;
	// end inline asm
	add.s64 	%rd26425, %rd26322, %rd26424;
	add.s64 	%rd30159, %rd26425, %rd26416;
	setp.lt.u64 	%p4040, %rd30159, %rd26425;
	selp.u64 	%rd26426, 1, 0, %p4040;
	add.s64 	%rd26427, %rd26319, %rd26426;
	// begin inline asm
	mul.hi.u64 %rd26325, %rd26329, %rd29988;
	// end inline asm
	// begin inline asm
	mul.lo.u64 %rd26328, %rd26329, %rd29988;
	// end inline asm
	add.s64 	%rd26428, %rd26328, %rd26427;
	add.s64 	%rd30160, %rd26428, %rd26418;
	setp.lt.u64 	%p4041, %rd30160, %rd26428;
	selp.u64 	%rd26429, 1, 0, %p4041;
	add.s64 	%rd30161, %rd26325, %rd26429;
	mul.lo.s64 	%rd26353, %rd2568, %rd26238;
	// begin inline asm
	mul.hi.u64 %rd26331, %rd26353, %rd2569;
	// end inline asm
	// begin inline asm
	mul.lo.u64 %rd26334, %rd26353, %rd2569;
	// end inline asm
	not.b64 	%rd26430, %rd26238;
	setp.gt.u64 	%p4042, %rd26334, %rd26430;
	selp.u64 	%rd26431, 1, 0, %p4042;
	add.s64 	%rd26432, %rd26331, %rd26431;
	// begin inline asm
	mul.hi.u64 %rd26337, %rd26353, %rd2570;
	// end inline asm
	// begin inline asm
	mul.lo.u64 %rd26340, %rd26353, %rd2570;
	// end inline asm
	add.s64 	%rd26433, %rd26340, %rd26432;
	add.s64 	%rd3564, %rd26433, %rd26389;
	setp.lt.u64 	%p4043, %rd3564, %rd26433;
	selp.u64 	%rd26434, 1, 0, %p4043;
	add.s64 	%rd26435, %rd26337, %rd26434;
	// begin inline asm
	mul.hi.u64 %rd26343, %rd26353, %rd2571;
	// end inline asm
	// begin inline asm
	mul.lo.u64 %rd26346, %rd26353, %rd2571;
	// end inline asm
	add.s64 	%rd26436, %rd26346, %rd26435;
	add.s64 	%rd3565, %rd26436, %rd26404;
	setp.lt.u64 	%p4044, %rd3565, %rd26436;
	selp.u64 	%rd26437, 1, 0, %p4044;
	add.s64 	%rd26438, %rd26343, %rd26437;
	// begin inline asm
	mul.hi.u64 %rd26349, %rd26353, %rd2572;
	// end inline asm
	// begin inline asm
	mul.lo.u64 %rd26352, %rd26353, %rd2572;
	// end inline asm
	add.s64 	%rd26439, %rd26352, %rd26438;
	add.s64 	%rd3566, %rd26439, %rd26419;
	setp.lt.u64 	%p4045, %rd3566, %rd26439;
	selp.u64 	%rd26440, 1, 0, %p4045;
	add.s64 	%rd3567, %rd26349, %rd26440;
	setp.eq.s64 	%p4046, %rd3567, 0;
	@%p4046 bra 	$L__BB3_792;
	add.s64 	%rd3568, %rd30158, %rd3567;
	setp.ge.u64 	%p4047, %rd3568, %rd30158;
	mov.u64 	%rd30158, %rd3568;
	@%p4047 bra 	$L__BB3_792;
	add.s64 	%rd30159, %rd30159, 1;
	setp.ne.s64 	%p4048, %rd30159, 0;
	mov.u64 	%rd30158, %rd3568;
	@%p4048 bra 	$L__BB3_792;
	add.s64 	%rd30160, %rd30160, 1;
	setp.eq.s64 	%p4049, %rd30160, 0;
	selp.u64 	%rd26442, 1, 0, %p4049;
	add.s64 	%rd30161, %rd30161, %rd26442;
	mov.b64 	%rd30159, 0;
	mov.u64 	%rd30158, %rd3568;
$L__BB3_792:
	mul.lo.s64 	%rd26465, %rd2568, %rd3564;
	// begin inline asm
	mul.hi.u64 %rd26443, %rd26465, %rd2569;
	// end inline asm
	// begin inline asm
	mul.lo.u64 %rd26446, %rd26465, %rd2569;
	// end inline asm
	not.b64 	%rd26467, %rd3564;
	setp.gt.u64 	%p4050, %rd26446, %rd26467;
	selp.u64 	%rd26468, 1, 0, %p4050;
	add.s64 	%rd26469, %rd26443, %rd26468;
	// begin inline asm
	mul.hi.u64 %rd26449, %rd26465, %rd2570;
	// end inline asm
	// begin inline asm
	mul.lo.u64 %rd26452, %rd26465, %rd2570;
	// end inline asm
	add.s64 	%rd26470, %rd26452, %rd26469;
	add.s64 	%rd3576, %rd26470, %rd3565;
	setp.lt.u64 	%p4051, %rd3576, %rd26470;
	selp.u64 	%rd26471, 1, 0, %p4051;
	add.s64 	%rd26472, %rd26449, %rd26471;
	// begin inline asm
	mul.hi.u64 %rd26455, %rd26465, %rd2571;
	// end inline asm
	// begin inline asm
	mul.lo.u64 %rd26458, %rd26465, %rd2571;
	// end inline asm
	add.s64 	%rd26473, %rd26458, %rd26472;
	add.s64 	%rd3577, %rd26473, %rd3566;
	setp.lt.u64 	%p4052, %rd3577, %rd26473;
	selp.u64 	%rd26474, 1, 0, %p4052;
	add.s64 	%rd26475, %rd26455, %rd26474;
	// begin inline asm
	mul.hi.u64 %rd26461, %rd26465, %rd2572;
	// end inline asm
	// begin inline asm
	mul.lo.u64 %rd26464, %rd26465, %rd2572;
	// end inline asm
	add.s64 	%rd26476, %rd26464, %rd26475;
	add.s64 	%rd3578, %rd26476, %rd30158;
	setp.lt.u64 	%p4053, %rd3578, %rd26476;
	selp.u64 	%rd26477, 1, 0, %p4053;
	add.s64 	%rd3579, %rd26461, %rd26477;
	setp.eq.s64 	%p4054, %rd3579, 0;
	@%p4054 bra 	$L__BB3_795;
	add.s64 	%rd3580, %rd30159, %rd3579;
	setp.ge.u64 	%p4055, %rd3580, %rd30159;
	mov.u64 	%rd30159, %rd3580;
	@%p4055 bra 	$L__BB3_795;
	add.s64 	%rd30160, %rd30160, 1;
	setp.eq.s64 	%p4056, %rd30160, 0;
	selp.u64 	%rd26478, 1, 0, %p4056;
	add.s64 	%rd30161, %rd30161, %rd26478;
$L__BB3_795:
	mul.lo.s64 	%rd26501, %rd2568, %rd3576;
	// begin inline asm
	mul.hi.u64 %rd26479, %rd26501, %rd2569;
	// end inline asm
	// begin inline asm
	mul.lo.u64 %rd26482, %rd26501, %rd2569;
	// end inline asm
	not.b64 	%rd26503, %rd3576;
	setp.gt.u64 	%p4057, %rd26482, %rd26503;
	selp.u64 	%rd26504, 1, 0, %p4057;
	add.s64 	%rd26505, %rd26479, %rd26504;
	// begin inline asm
	mul.hi.u64 %rd26485, %rd26501, %rd2570;
	// end inline asm
	// begin inline asm
	mul.lo.u64 %rd26488, %rd26501, %rd2570;
	// end inline asm
	add.s64 	%rd26506, %rd26488, %rd26505;
	add.s64 	%rd3586, %rd26506, %rd3577;
	setp.lt.u64 	%p4058, %rd3586, %rd26506;
	selp.u64 	%rd26507, 1, 0, %p4058;
	add.s64 	%rd26508, %rd26485, %rd26507;
	// begin inline asm
	mul.hi.u64 %rd26491, %rd26501, %rd2571;
	// end inline asm
	// begin inline asm
	mul.lo.u64 %rd26494, %rd26501, %rd2571;
	// end inline asm
	add.s64 	%rd26509, %rd26494, %rd26508;
	add.s64 	%rd3587, %rd26509, %rd3578;
	setp.lt.u64 	%p4059, %rd3587, %rd26509;
	selp.u64 	%rd26510, 1, 0, %p4059;
	add.s64 	%rd26511, %rd26491, %rd26510;
	// begin inline asm
	mul.hi.u64 %rd26497, %rd26501, %rd2572;
	// end inline asm
	// begin inline asm
	mul.lo.u64 %rd26500, %rd26501, %rd2572;
	// end inline asm
	add.s64 	%rd26512, %rd26500, %rd26511;
	add.s64 	%rd3588, %rd26512, %rd30159;
	setp.lt.u64 	%p4060, %rd3588, %rd26512;
	selp.u64 	%rd26513, 1, 0, %p4060;
	add.s64 	%rd3589, %rd26497, %rd26513;
	setp.eq.s64 	%p4061, %rd3589, 0;
	@%p4061 bra 	$L__BB3_797;
	add.s64 	%rd3590, %rd30160, %rd3589;
	setp.lt.u64 	%p4062, %rd3590, %rd30160;
	selp.u64 	%rd26514, 1, 0, %p4062;
	add.s64 	%rd30161, %rd30161, %rd26514;
	mov.u64 	%rd30160, %rd3590;
$L__BB3_797:
	mul.lo.s64 	%rd26537, %rd2568, %rd3586;
	// begin inline asm
	mul.hi.u64 %rd26515, %rd26537, %rd2569;
	// end inline asm
	// begin inline asm
	mul.lo.u64 %rd26518, %rd26537, %rd2569;
	// end inline asm
	not.b64 	%rd26539, %rd3586;
	setp.gt.u64 	%p4063, %rd26518, %rd26539;
	selp.u64 	%rd26540, 1, 0, %p4063;
	add.s64 	%rd26541, %rd26515, %rd26540;
	// begin inline asm
	mul.hi.u64 %rd26521, %rd26537, %rd2570;
	// end inline asm
	// begin inline asm
	mul.lo.u64 %rd26524, %rd26537, %rd2570;
	// end inline asm
	add.s64 	%rd26542, %rd26524, %rd26541;
	add.s64 	%rd26543, %rd26542, %rd3587;
	setp.lt.u64 	%p4064, %rd26543, %rd26542;
	selp.u64 	%rd26544, 1, 0, %p4064;
	add.s64 	%rd26545, %rd26521, %rd26544;
	// begin inline asm
	mul.hi.u64 %rd26527, %rd26537, %rd2571;
	// end inline asm
	// begin inline asm
	mul.lo.u64 %rd26530, %rd26537, %rd2571;
	// end inline asm
	add.s64 	%rd26546, %rd26530, %rd26545;
	add.s64 	%rd26547, %rd26546, %rd3588;
	setp.lt.u64 	%p4065, %rd26547, %rd26546;
	selp.u64 	%rd26548, 1, 0, %p4065;
	add.s64 	%rd26549, %rd26527, %rd26548;
	// begin inline asm
	mul.hi.u64 %rd26533, %rd26537, %rd2572;
	// end inline asm
	// begin inline asm
	mul.lo.u64 %rd26536, %rd26537, %rd2572;
	// end inline asm
	add.s64 	%rd26550, %rd26536, %rd26549;
	add.s64 	%rd26551, %rd26550, %rd30160;
	setp.lt.u64 	%p4066, %rd26551, %rd26550;
	selp.u64 	%rd26552, 1, 0, %p4066;
	add.s64 	%rd26553, %rd26533, %rd26552;
	add.s64 	%rd26554, %rd30161, %rd26553;
	setp.lt.u64 	%p4067, %rd26543, %rd2569;
	selp.u64 	%rd26555, 1, 0, %p4067;
	selp.s64 	%rd26556, -1, 0, %p4067;
	add.s64 	%rd26557, %rd26547, %rd26556;
	setp.lt.u64 	%p4068, %rd26547, %rd26555;
	selp.u64 	%rd26558, 1, 0, %p4068;
	sub.s64 	%rd26559, %rd26557, %rd2570;
	setp.lt.u64 	%p4069, %rd26557, %rd2570;
	selp.u64 	%rd26560, 1, 0, %p4069;
	add.s64 	%rd26561, %rd26560, %rd26558;
	sub.s64 	%rd26562, %rd26551, %rd26561;
	setp.lt.u64 	%p4070, %rd26551, %rd26561;
	selp.u64 	%rd26563, 1, 0, %p4070;
	sub.s64 	%rd26564, %rd26562, %rd2571;
	setp.lt.u64 	%p4071, %rd26562, %rd2571;
	selp.u64 	%rd26565, 1, 0, %p4071;
	add.s64 	%rd26566, %rd26565, %rd26563;
	sub.s64 	%rd26567, %rd26554, %rd26566;
	setp.ge.u64 	%p4072, %rd26554, %rd26566;
	sub.s64 	%rd26568, %rd26567, %rd2572;
	setp.ge.u64 	%p4073, %rd26567, %rd2572;
	and.pred  	%p4074, %p4072, %p4073;
	selp.b64 	%rd26569, %rd2569, 0, %p4074;
	sub.s64 	%rd30170, %rd26543, %rd26569;
	selp.b64 	%rd30169, %rd26559, %rd26547, %p4074;
	selp.b64 	%rd30168, %rd26564, %rd26551, %p4074;
	selp.b64 	%rd30167, %rd26568, %rd26554, %p4074;
$L__BB3_798:
	st.shared.u64 	[%r14], %rd30178;
	st.shared.u64 	[%r14+8], %rd30177;
	st.shared.u64 	[%r14+16], %rd30176;
	st.shared.u64 	[%r14+24], %rd30175;
	st.shared.u64 	[%r14+32], %rd30174;
	st.shared.u64 	[%r14+40], %rd30173;
	st.shared.u64 	[%r14+48], %rd30172;
	st.shared.u64 	[%r14+56], %rd30171;
	st.shared.u64 	[%r14+64], %rd30170;
	st.shared.u64 	[%r14+72], %rd30169;
	st.shared.u64 	[%r14+80], %rd30168;
	st.shared.u64 	[%r14+88], %rd30167;
$L__BB3_799:
	bar.sync 	0;
	setp.gt.u32 	%p4611, %r41, 3;
	mov.u32 	%r41, %r13;
	@%p4611 bra 	$L__BB3_554;
$L__BB3_800:
	setp.ne.s32 	%p4612, %r10, 0;
	@%p4612 bra 	$L__BB3_802;
	ld.param.u64 	%rd29117, [_ZN3lux4cuda5bn25422bn254_batch_msm_kernelEPKNS1_8G1AffineEPKmPNS1_12G1ProjectiveEj_param_2];
	mov.u32 	%r37, %ctaid.x;
	cvta.to.global.u64 	%rd29100, %rd29117;
	mul.wide.u32 	%rd29101, %r37, 96;
	add.s64 	%rd29102, %rd29100, %rd29101;
	ld.shared.u64 	%rd29103, [_ZZN3lux4cuda5bn25422bn254_batch_msm_kernelEPKNS1_8G1AffineEPKmPNS1_12G1ProjectiveEjE7partial];
	ld.shared.u64 	%rd29104, [_ZZN3lux4cuda5bn25422bn254_batch_msm_kernelEPKNS1_8G1AffineEPKmPNS1_12G1ProjectiveEjE7partial+8];
	ld.shared.u64 	%rd29105, [_ZZN3lux4cuda5bn25422bn254_batch_msm_kernelEPKNS1_8G1AffineEPKmPNS1_12G1ProjectiveEjE7partial+16];
	ld.shared.u64 	%rd29106, [_ZZN3lux4cuda5bn25422bn254_batch_msm_kernelEPKNS1_8G1AffineEPKmPNS1_12G1ProjectiveEjE7partial+24];
	ld.shared.u64 	%rd29107, [_ZZN3lux4cuda5bn25422bn254_batch_msm_kernelEPKNS1_8G1AffineEPKmPNS1_12G1ProjectiveEjE7partial+32];
	ld.shared.u64 	%rd29108, [_ZZN3lux4cuda5bn25422bn254_batch_msm_kernelEPKNS1_8G1AffineEPKmPNS1_12G1ProjectiveEjE7partial+40];
	ld.shared.u64 	%rd29109, [_ZZN3lux4cuda5bn25422bn254_batch_msm_kernelEPKNS1_8G1AffineEPKmPNS1_12G1ProjectiveEjE7partial+48];
	ld.shared.u64 	%rd29110, [_ZZN3lux4cuda5bn25422bn254_batch_msm_kernelEPKNS1_8G1AffineEPKmPNS1_12G1ProjectiveEjE7partial+56];
	ld.shared.u64 	%rd29111, [_ZZN3lux4cuda5bn25422bn254_batch_msm_kernelEPKNS1_8G1AffineEPKmPNS1_12G1ProjectiveEjE7partial+64];
	ld.shared.u64 	%rd29112, [_ZZN3lux4cuda5bn25422bn254_batch_msm_kernelEPKNS1_8G1AffineEPKmPNS1_12G1ProjectiveEjE7partial+72];
	ld.shared.u64 	%rd29113, [_ZZN3lux4cuda5bn25422bn254_batch_msm_kernelEPKNS1_8G1AffineEPKmPNS1_12G1ProjectiveEjE7partial+80];
	ld.shared.u64 	%rd29114, [_ZZN3lux4cuda5bn25422bn254_batch_msm_kernelEPKNS1_8G1AffineEPKmPNS1_12G1ProjectiveEjE7partial+88];
	st.global.u64 	[%rd29102], %rd29103;
	st.global.u64 	[%rd29102+8], %rd29104;
	st.global.u64 	[%rd29102+16], %rd29105;
	st.global.u64 	[%rd29102+24], %rd29106;
	st.global.u64 	[%rd29102+32], %rd29107;
	st.global.u64 	[%rd29102+40], %rd29108;
	st.global.u64 	[%rd29102+48], %rd29109;
	st.global.u64 	[%rd29102+56], %rd29110;
	st.global.u64 	[%rd29102+64], %rd29111;
	st.global.u64 	[%rd29102+72], %rd29112;
	st.global.u64 	[%rd29102+80], %rd29113;
	st.global.u64 	[%rd29102+88], %rd29114;
$L__BB3_802:
	ret;

}


// ===== COMPILED SASS (sm_100) =====

	.target	sm_100

	.elftype	@"ET_EXEC"


//--------------------- .note.nv.tkinfo           --------------------------
	.section	.note.nv.tkinfo,"",@"SHT_NOTE"
	.sectionflags	@"SHF_NOTE_NV_TKINFO"
	.tkinfo
        /*0018*/ 	.word	0x00000002
        /*0030*/ 	.string	""
        /*0030*/ 	.string	"ptxas"
        /*0030*/ 	.string	"Cuda compilation tools, release 13.0, V13.0.88"
        /*0030*/ 	.string	"Build cuda_13.0.r13.0/compiler.36424714_0"
        /*0030*/ 	.string	"-arch sm_100 -m 64 "



//--------------------- .note.nv.cuinfo           --------------------------
	.section	.note.nv.cuinfo,"",@"SHT_NOTE"
	.sectionflags	@"SHF_NOTE_NV_CUINFO"
        /*0018*/ 	.short	0x0002
        /*001a*/ 	.short	0x0064
        /*001c*/ 	.short	0x0082
	.zero		2


//--------------------- .nv.info                  --------------------------
	.section	.nv.info,"",@"SHT_CUDA_INFO"
	.align	4


	//----- nvinfo : EIATTR_REGCOUNT
	.align		4
        /*0000*/ 	.byte	0x04, 0x2f
        /*0002*/ 	.short	(.L_6 - .L_5)
	.align		4
.L_5:
        /*0004*/ 	.word	index@(_ZN3lux4cuda5bn25419bn254_g1_add_kernelEPKNS1_12G1ProjectiveES4_PS2_j)
        /*0008*/ 	.word	0x00000082


	//----- nvinfo : EIATTR_FRAME_SIZE
	.align		4
.L_6:
        /*000c*/ 	.byte	0x04, 0x11
        /*000e*/ 	.short	(.L_8 - .L_7)
	.align		4
.L_7:
        /*0010*/ 	.word	index@(_ZN3lux4cuda5bn25419bn254_g1_add_kernelEPKNS1_12G1ProjectiveES4_PS2_j)
        /*0014*/ 	.word	0x00000000


	//----- nvinfo : EIATTR_REGCOUNT
	.align		4
.L_8:
        /*0018*/ 	.byte	0x04, 0x2f
        /*001a*/ 	.short	(.L_10 - .L_9)
	.align		4
.L_9:
        /*001c*/ 	.word	index@(_ZN3lux4cuda5bn25422bn254_g1_double_kernelEPKNS1_12G1ProjectiveEPS2_j)
        /*0020*/ 	.word	0x00000066


	//----- nvinfo : EIATTR_FRAME_SIZE
	.align		4
.L_10:
        /*0024*/ 	.byte	0x04, 0x11
        /*0026*/ 	.short	(.L_12 - .L_11)
	.align		4
.L_11:
        /*0028*/ 	.word	index@(_ZN3lux4cuda5bn25422bn254_g1_double_kernelEPKNS1_12G1ProjectiveEPS2_j)
        /*002c*/ 	.word	0x00000000


	//----- nvinfo : EIATTR_REGCOUNT
	.align		4
.L_12:
        /*0030*/ 	.byte	0x04, 0x2f
        /*0032*/ 	.short	(.L_14 - .L_13)
	.align		4
.L_13:
        /*0034*/ 	.word	index@(_ZN3lux4cuda5bn25426bn254_g1_scalar_mul_kernelEPKNS1_12G1ProjectiveEPKmPS2_j)
        /*0038*/ 	.word	0x0000008a


	//----- nvinfo : EIATTR_FRAME_SIZE
	.align		4
.L_14:
        /*003c*/ 	.byte	0x04, 0x11
        /*003e*/ 	.short	(.L_16 - .L_15)
	.align		4
.L_15:
        /*0040*/ 	.word	index@(_ZN3lux4cuda5bn25426bn254_g1_scalar_mul_kernelEPKNS1_12G1ProjectiveEPKmPS2_j)
        /*0044*/ 	.word	0x00000000


	//----- nvinfo : EIATTR_REGCOUNT
	.align		4
.L_16:
        /*0048*/ 	.byte	0x04, 0x2f
        /*004a*/ 	.short	(.L_18 - .L_17)
	.align		4
.L_17:
        /*004c*/ 	.word	index@(_ZN3lux4cuda5bn25422bn254_batch_msm_kernelEPKNS1_8G1AffineEPKmPNS1_12G1ProjectiveEj)
        /*0050*/ 	.word	0x000000b4


	//----- nvinfo : EIATTR_FRAME_SIZE
	.align		4
.L_18:
        /*0054*/ 	.byte	0x04, 0x11
        /*0056*/ 	.short	(.L_20 - .L_19)
	.align		4
.L_19:
        /*0058*/ 	.word	index@(_ZN3lux4cuda5bn25422bn254_batch_msm_kernelEPKNS1_8G1AffineEPKmPNS1_12G1ProjectiveEj)
        /*005c*/ 	.word	0x00000000


	//----- nvinfo : EIATTR_MIN_STACK_SIZE
	.align		4
.L_20:
        /*0060*/ 	.byte	0x04, 0x12
        /*0062*/ 	.short	(.L_22 - .L_21)
	.align		4
.L_21:
        /*0064*/ 	.word	index@(_ZN3lux4cuda5bn25422bn254_batch_msm_kernelEPKNS1_8G1AffineEPKmPNS1_12G1ProjectiveEj)
        /*0068*/ 	.word	0x00000000


	//----- nvinfo : EIATTR_MIN_STACK_SIZE
	.align		4
.L_22:
        /*006c*/ 	.byte	0x04, 0x12
        /*006e*/ 	.short	(.L_24 - .L_23)
	.align		4
.L_23:
        /*0070*/ 	.word	index@(_ZN3lux4cuda5bn25426bn254_g1_scalar_mul_kernelEPKNS1_12G1ProjectiveEPKmPS2_j)
        /*0074*/ 	.word	0x00000000


	//----- nvinfo : EIATTR_MIN_STACK_SIZE
	.align		4
.L_24:
        /*0078*/ 	.byte	0x04, 0x12
        /*007a*/ 	.short	(.L_26 - .L_25)
	.align		4
.L_25:
        /*007c*/ 	.word	index@(_ZN3lux4cuda5bn25422bn254_g1_double_kernelEPKNS1_12G1ProjectiveEPS2_j)
        /*0080*/ 	.word	0x00000000


	//----- nvinfo : EIATTR_MIN_STACK_SIZE
	.align		4
.L_26:
        /*0084*/ 	.byte	0x04, 0x12
        /*0086*/ 	.short	(.L_28 - .L_27)
	.align		4
.L_27:
        /*0088*/ 	.word	index@(_ZN3lux4cuda5bn25419bn254_g1_add_kernelEPKNS1_12G1ProjectiveES4_PS2_j)
        /*008c*/ 	.word	0x00000000
.L_28:


//--------------------- .nv.compat                --------------------------
	.section	.nv.compat,"",@"SHT_CUDA_COMPAT_INFO"
	.align	4
        /*0000*/ 	.byte	0x02, 0x09, 0x00, 0x00, 0x02, 0x02, 0x01, 0x00, 0x02, 0x05, 0x05, 0x00, 0x03, 0x07, 0x01, 0x01
        /*0010*/ 	.byte	0x02, 0x03, 0x00, 0x00, 0x02, 0x06, 0x01, 0x00, 0x04, 0x0b, 0x08, 0x00, 0x09, 0x00, 0x00, 0x00
        /*0020*/ 	.byte	0x00, 0x00, 0x00, 0x00


//--------------------- .nv.info._ZN3lux4cuda5bn25422bn254_batch_msm_kernelEPKNS1_8G1AffineEPKmPNS1_12G1ProjectiveEj --------------------------
	.section	.nv.info._ZN3lux4cuda5bn25422bn254_batch_msm_kernelEPKNS1_8G1AffineEPKmPNS1_12G1ProjectiveEj,"",@"SHT_CUDA_INFO"
	.sectionflags	@""
	.align	4


	//----- nvinfo : EIATTR_CUDA_API_VERSION
	.align		4
        /*0000*/ 	.byte	0x04, 0x37
        /*0002*/ 	.short	(.L_30 - .L_29)
.L_29:
        /*0004*/ 	.word	0x00000082


	//----- nvinfo : EIATTR_KPARAM_INFO
	.align		4
.L_30:
        /*0008*/ 	.byte	0x04, 0x17
        /*000a*/ 	.short	(.L_32 - .L_31)
.L_31:
        /*000c*/ 	.word	0x00000000
        /*0010*/ 	.short	0x0003
        /*0012*/ 	.short	0x0018
        /*0014*/ 	.byte	0x00, 0xf0, 0x11, 0x00


	//----- nvinfo : EIATTR_KPARAM_INFO
	.align		4
.L_32:
        /*0018*/ 	.byte	0x04, 0x17
        /*001a*/ 	.short	(.L_34 - .L_33)
.L_33:
        /*001c*/ 	.word	0x00000000
        /*0020*/ 	.short	0x0002
        /*0022*/ 	.short	0x0010
        /*0024*/ 	.byte	0x00, 0xf5, 0x21, 0x00


	//----- nvinfo : EIATTR_KPARAM_INFO
	.align		4
.L_34:
        /*0028*/ 	.byte	0x04, 0x17
        /*002a*/ 	.short	(.L_36 - .L_35)
.L_35:
        /*002c*/ 	.word	0x00000000
        /*0030*/ 	.short	0x0001
        /*0032*/ 	.short	0x0008
        /*0034*/ 	.byte	0x00, 0xf5, 0x21, 0x00


	//----- nvinfo : EIATTR_KPARAM_INFO
	.align		4
.L_36:
        /*0038*/ 	.byte	0x04, 0x17
        /*003a*/ 	.short	(.L_38 - .L_37)
.L_37:
        /*003c*/ 	.word	0x00000000
        /*0040*/ 	.short	0x0000
        /*0042*/ 	.short	0x0000
        /*0044*/ 	.byte	0x00, 0xf5, 0x21, 0x00


	//----- nvinfo : EIATTR_SPARSE_MMA_MASK
	.align		4
.L_38:
        /*0048*/ 	.byte	0x03, 0x50
        /*004a*/ 	.short	0x0000


	//----- nvinfo : EIATTR_MAXREG_COUNT
	.align		4
        /*004c*/ 	.byte	0x03, 0x1b
        /*004e*/ 	.short	0x00ff


	//----- nvinfo : EIATTR_NUM_BARRIERS
	.align		4
        /*0050*/ 	.byte	0x02, 0x4c
        /*0052*/ 	.byte	0x01
	.zero		1


	//----- nvinfo : EIATTR_MERCURY_ISA_VERSION
	.align		4
        /*0054*/ 	.byte	0x03, 0x5f
        /*0056*/ 	.short	0x0101


	//----- nvinfo : EIATTR_VRC_CTA_INIT_COUNT
	.align		4
        /*0058*/ 	.byte	0x02, 0x4a
	.zero		1
	.zero		1


	//----- nvinfo : EIATTR_EXIT_INSTR_OFFSETS
	.align		4
        /*005c*/ 	.byte	0x04, 0x1c
        /*005e*/ 	.short	(.L_40 - .L_39)


	//   ....[0]....
.L_39:
        /*0060*/ 	.word	0x000c3d60


	//   ....[1]....
        /*0064*/ 	.word	0x000c3ef0


	//----- nvinfo : EIATTR_CRS_STACK_SIZE
	.align		4
.L_40:
        /*0068*/ 	.byte	0x04, 0x1e
        /*006a*/ 	.short	(.L_42 - .L_41)
.L_41:
        /*006c*/ 	.word	0x00000000


	//----- nvinfo : EIATTR_CBANK_PARAM_SIZE
	.align		4
.L_42:
        /*0070*/ 	.byte	0x03, 0x19
        /*0072*/ 	.short	0x001c


	//----- nvinfo : EIATTR_PARAM_CBANK
	.align		4
        /*0074*/ 	.byte	0x04, 0x0a
        /*0076*/ 	.short	(.L_44 - .L_43)
	.align		4
.L_43:
        /*0078*/ 	.word	index@(.nv.constant0._ZN3lux4cuda5bn25422bn254_batch_msm_kernelEPKNS1_8G1AffineEPKmPNS1_12G1ProjectiveEj)
        /*007c*/ 	.short	0x0380
        /*007e*/ 	.short	0x001c


	//----- nvinfo : EIATTR_SW_WAR
	.align		4
.L_44:
        /*0080*/ 	.byte	0x04, 0x36
        /*0082*/ 	.short	(.L_46 - .L_45)
.L_45:
        /*0084*/ 	.word	0x00000008
.L_46:


//--------------------- .nv.info._ZN3lux4cuda5bn25426bn254_g1_scalar_mul_kernelEPKNS1_12G1ProjectiveEPKmPS2_j --------------------------
	.section	.nv.info._ZN3lux4cuda5bn25426bn254_g1_scalar_mul_kernelEPKNS1_12G1ProjectiveEPKmPS2_j,"",@"SHT_CUDA_INFO"
	.sectionflags	@""
	.align	4


	//----- nvinfo : EIATTR_CUDA_API_VERSION
	.align		4
        /*0000*/ 	.byte	0x04, 0x37
        /*0002*/ 	.short	(.L_48 - .L_47)
.L_47:
        /*0004*/ 	.word	0x00000082


	//----- nvinfo : EIATTR_KPARAM_INFO
	.align		4
.L_48:
        /*0008*/ 	.byte	0x04, 0x17
        /*000a*/ 	.short	(.L_50 - .L_49)
.L_49:
        /*000c*/ 	.word	0x00000000
        /*0010*/ 	.short	0x0003
        /*0012*/ 	.short	0x0018
        /*0014*/ 	.byte	0x00, 0xf0, 0x11, 0x00


	//----- nvinfo : EIATTR_KPARAM_INFO
	.align		4
.L_50:
        /*0018*/ 	.byte	0x04, 0x17
        /*001a*/ 	.short	(.L_52 - .L_51)
.L_51:
        /*001c*/ 	.word	0x00000000
        /*0020*/ 	.short	0x0002
        /*0022*/ 	.short	0x0010
        /*0024*/ 	.byte	0x00, 0xf5, 0x21, 0x00


	//----- nvinfo : EIATTR_KPARAM_INFO
	.align		4
.L_52:
        /*0028*/ 	.byte	0x04, 0x17
        /*002a*/ 	.short	(.L_54 - .L_53)
.L_53:
        /*002c*/ 	.word	0x00000000
        /*0030*/ 	.short	0x0001
        /*0032*/ 	.short	0x0008
        /*0034*/ 	.byte	0x00, 0xf5, 0x21, 0x00


	//----- nvinfo : EIATTR_KPARAM_INFO
	.align		4
.L_54:
        /*0038*/ 	.byte	0x04, 0x17
        /*003a*/ 	.short	(.L_56 - .L_55)
.L_55:
        /*003c*/ 	.word	0x00000000
        /*0040*/ 	.short	0x0000
        /*0042*/ 	.short	0x0000
        /*0044*/ 	.byte	0x00, 0xf5, 0x21, 0x00


	//----- nvinfo : EIATTR_SPARSE_MMA_MASK
	.align		4
.L_56:
        /*0048*/ 	.byte	0x03, 0x50
        /*004a*/ 	.short	0x0000


	//----- nvinfo : EIATTR_MAXREG_COUNT
	.align		4
        /*004c*/ 	.byte	0x03, 0x1b
        /*004e*/ 	.short	0x00ff


	//----- nvinfo : EIATTR_MERCURY_ISA_VERSION
	.align		4
        /*0050*/ 	.byte	0x03, 0x5f
        /*0052*/ 	.short	0x0101


	//----- nvinfo : EIATTR_VRC_CTA_INIT_COUNT
	.align		4
        /*0054*/ 	.byte	0x02, 0x4a
	.zero		1
	.zero		1


	//----- nvinfo : EIATTR_EXIT_INSTR_OFFSETS
	.align		4
        /*0058*/ 	.byte	0x04, 0x1c
        /*005a*/ 	.short	(.L_58 - .L_57)


	//   ....[0]....
.L_57:
        /*005c*/ 	.word	0x00000070


	//   ....[1]....
        /*0060*/ 	.word	0x0004e2a0


	//----- nvinfo : EIATTR_CRS_STACK_SIZE
	.align		4
.L_58:
        /*0064*/ 	.byte	0x04, 0x1e
        /*0066*/ 	.short	(.L_60 - .L_59)
.L_59:
        /*0068*/ 	.word	0x00000000


	//----- nvinfo : EIATTR_CBANK_PARAM_SIZE
	.align		4
.L_60:
        /*006c*/ 	.byte	0x03, 0x19
        /*006e*/ 	.short	0x001c


	//----- nvinfo : EIATTR_PARAM_CBANK
	.align		4
        /*0070*/ 	.byte	0x04, 0x0a
        /*0072*/ 	.short	(.L_62 - .L_61)
	.align		4
.L_61:
        /*0074*/ 	.word	index@(.nv.constant0._ZN3lux4cuda5bn25426bn254_g1_scalar_mul_kernelEPKNS1_12G1ProjectiveEPKmPS2_j)
        /*0078*/ 	.short	0x0380
        /*007a*/ 	.short	0x001c


	//----- nvinfo : EIATTR_SW_WAR
	.align		4
.L_62:
        /*007c*/ 	.byte	0x04, 0x36
        /*007e*/ 	.short	(.L_64 - .L_63)
.L_63:
        /*0080*/ 	.word	0x00000008
.L_64:


//--------------------- .nv.info._ZN3lux4cuda5bn25422bn254_g1_double_kernelEPKNS1_12G1ProjectiveEPS2_j --------------------------
	.section	.nv.info._ZN3lux4cuda5bn25422bn254_g1_double_kernelEPKNS1_12G1ProjectiveEPS2_j,"",@"SHT_CUDA_INFO"
	.sectionflags	@""
	.align	4


	//----- nvinfo : EIATTR_CUDA_API_VERSION
	.align		4
        /*0000*/ 	.byte	0x04, 0x37
        /*0002*/ 	.short	(.L_66 - .L_65)
.L_65:
        /*0004*/ 	.word	0x00000082


	//----- nvinfo : EIATTR_KPARAM_INFO
	.align		4
.L_66:
        /*0008*/ 	.byte	0x04, 0x17
        /*000a*/ 	.short	(.L_68 - .L_67)
.L_67:
        /*000c*/ 	.word	0x00000000
        /*0010*/ 	.short	0x0002
        /*0012*/ 	.short	0x0010
        /*0014*/ 	.byte	0x00, 0xf0, 0x11, 0x00


	//----- nvinfo : EIATTR_KPARAM_INFO
	.align		4
.L_68:
        /*0018*/ 	.byte	0x04, 0x17
        /*001a*/ 	.short	(.L_70 - .L_69)
.L_69:
        /*001c*/ 	.word	0x00000000
        /*0020*/ 	.short	0x0001
        /*0022*/ 	.short	0x0008
        /*0024*/ 	.byte	0x00, 0xf5, 0x21, 0x00


	//----- nvinfo : EIATTR_KPARAM_INFO
	.align		4
.L_70:
        /*0028*/ 	.byte	0x04, 0x17
        /*002a*/ 	.short	(.L_72 - .L_71)
.L_71:
        /*002c*/ 	.word	0x00000000
        /*0030*/ 	.short	0x0000
        /*0032*/ 	.short	0x0000
        /*0034*/ 	.byte	0x00, 0xf5, 0x21, 0x00


	//----- nvinfo : EIATTR_SPARSE_MMA_MASK
	.align		4
.L_72:
        /*0038*/ 	.byte	0x03, 0x50
        /*003a*/ 	.short	0x0000


	//----- nvinfo : EIATTR_MAXREG_COUNT
	.align		4
        /*003c*/ 	.byte	0x03, 0x1b
        /*003e*/ 	.short	0x00ff


	//----- nvinfo : EIATTR_MERCURY_ISA_VERSION
	.align		4
        /*0040*/ 	.byte	0x03, 0x5f
        /*0042*/ 	.short	0x0101


	//----- nvinfo : EIATTR_VRC_CTA_INIT_COUNT
	.align		4
        /*0044*/ 	.byte	0x02, 0x4a
	.zero		1
	.zero		1


	//----- nvinfo : EIATTR_EXIT_INSTR_OFFSETS
	.align		4
        /*0048*/ 	.byte	0x04, 0x1c
        /*004a*/ 	.short	(.L_74 - .L_73)


	//   ....[0]....
.L_73:
        /*004c*/ 	.word	0x00000070


	//   ....[1]....
        /*0050*/ 	.word	0x000142a0


	//----- nvinfo : EIATTR_CRS_STACK_SIZE
	.align		4
.L_74:
        /*0054*/ 	.byte	0x04, 0x1e
        /*0056*/ 	.short	(.L_76 - .L_75)
.L_75:
        /*0058*/ 	.word	0x00000000


	//----- nvinfo : EIATTR_CBANK_PARAM_SIZE
	.align		4
.L_76:
        /*005c*/ 	.byte	0x03, 0x19
        /*005e*/ 	.short	0x0014


	//----- nvinfo : EIATTR_PARAM_CBANK
	.align		4
        /*0060*/ 	.byte	0x04, 0x0a
        /*0062*/ 	.short	(.L_78 - .L_77)
	.align		4
.L_77:
        /*0064*/ 	.word	index@(.nv.constant0._ZN3lux4cuda5bn25422bn254_g1_double_kernelEPKNS1_12G1ProjectiveEPS2_j)
        /*0068*/ 	.short	0x0380
        /*006a*/ 	.short	0x0014


	//----- nvinfo : EIATTR_SW_WAR
	.align		4
.L_78:
        /*006c*/ 	.byte	0x04, 0x36
        /*006e*/ 	.short	(.L_80 - .L_79)
.L_79:
        /*0070*/ 	.word	0x00000008
.L_80:


//--------------------- .nv.info._ZN3lux4cuda5bn25419bn254_g1_add_kernelEPKNS1_12G1ProjectiveES4_PS2_j --------------------------
	.section	.nv.info._ZN3lux4cuda5bn25419bn254_g1_add_kernelEPKNS1_12G1ProjectiveES4_PS2_j,"",@"SHT_CUDA_INFO"
	.sectionflags	@""
	.align	4


	//----- nvinfo : EIATTR_CUDA_API_VERSION
	.align		4
        /*0000*/ 	.byte	0x04, 0x37
        /*0002*/ 	.short	(.L_82 - .L_81)
.L_81:
        /*0004*/ 	.word	0x00000082


	//----- nvinfo : EIATTR_KPARAM_INFO
	.align		4
.L_82:
        /*0008*/ 	.byte	0x04, 0x17
        /*000a*/ 	.short	(.L_84 - .L_83)
.L_83:
        /*000c*/ 	.word	0x00000000
        /*0010*/ 	.short	0x0003
        /*0012*/ 	.short	0x0018
        /*0014*/ 	.byte	0x00, 0xf0, 0x11, 0x00


	//----- nvinfo : EIATTR_KPARAM_INFO
	.align		4
.L_84:
        /*0018*/ 	.byte	0x04, 0x17
        /*001a*/ 	.short	(.L_86 - .L_85)
.L_85:
        /*001c*/ 	.word	0x00000000
        /*0020*/ 	.short	0x0002
        /*0022*/ 	.short	0x0010
        /*0024*/ 	.byte	0x00, 0xf5, 0x21, 0x00


	//----- nvinfo : EIATTR_KPARAM_INFO
	.align		4
.L_86:
        /*0028*/ 	.byte	0x04, 0x17
        /*002a*/ 	.short	(.L_88 - .L_87)
.L_87:
        /*002c*/ 	.word	0x00000000
        /*0030*/ 	.short	0x0001
        /*0032*/ 	.short	0x0008
        /*0034*/ 	.byte	0x00, 0xf5, 0x21, 0x00


	//----- nvinfo : EIATTR_KPARAM_INFO
	.align		4
.L_88:
        /*0038*/ 	.byte	0x04, 0x17
        /*003a*/ 	.short	(.L_90 - .L_89)
.L_89:
        /*003c*/ 	.word	0x00000000
        /*0040*/ 	.short	0x0000
        /*0042*/ 	.short	0x0000
        /*0044*/ 	.byte	0x00, 0xf5, 0x21, 0x00


	//----- nvinfo : EIATTR_SPARSE_MMA_MASK
	.align		4
.L_90:
        /*0048*/ 	.byte	0x03, 0x50
        /*004a*/ 	.short	0x0000


	//----- nvinfo : EIATTR_MAXREG_COUNT
	.align		4
        /*004c*/ 	.byte	0x03, 0x1b
        /*004e*/ 	.short	0x00ff


	//----- nvinfo : EIATTR_MERCURY_ISA_VERSION
	.align		4
        /*0050*/ 	.byte	0x03, 0x5f
        /*0052*/ 	.short	0x0101


	//----- nvinfo : EIATTR_VRC_CTA_INIT_COUNT
	.align		4
        /*0054*/ 	.byte	0x02, 0x4a
	.zero		1
	.zero		1


	//----- nvinfo : EIATTR_EXIT_INSTR_OFFSETS
	.align		4
        /*0058*/ 	.byte	0x04, 0x1c
        /*005a*/ 	.short	(.L_92 - .L_91)


	//   ....[0]....
.L_91:
        /*005c*/ 	.word	0x00000070


	//   ....[1]....
        /*0060*/ 	.word	0x0003a760


	//----- nvinfo : EIATTR_CRS_STACK_SIZE
	.align		4
.L_92:
        /*0064*/ 	.byte	0x04, 0x1e
        /*0066*/ 	.short	(.L_94 - .L_93)
.L_93:
        /*0068*/ 	.word	0x00000000


	//----- nvinfo : EIATTR_CBANK_PARAM_SIZE
	.align		4
.L_94:
        /*006c*/ 	.byte	0x03, 0x19
        /*006e*/ 	.short	0x001c


	//----- nvinfo : EIATTR_PARAM_CBANK
	.align		4
        /*0070*/ 	.byte	0x04, 0x0a
        /*0072*/ 	.short	(.L_96 - .L_95)
	.align		4
.L_95:
        /*0074*/ 	.word	index@(.nv.constant0._ZN3lux4cuda5bn25419bn254_g1_add_kernelEPKNS1_12G1ProjectiveES4_PS2_j)
        /*0078*/ 	.short	0x0380
        /*007a*/ 	.short	0x001c


	//----- nvinfo : EIATTR_SW_WAR
	.align		4
.L_96:
        /*007c*/ 	.byte	0x04, 0x36
        /*007e*/ 	.short	(.L_98 - .L_97)
.L_97:
        /*0080*/ 	.word	0x00000008
.L_98:


//--------------------- .nv.callgraph             --------------------------
	.section	.nv.callgraph,"",@"SHT_CUDA_CALLGRAPH"
	.align	4
	.sectionentsize	8
	.align		4
        /*0000*/ 	.word	0x00000000
	.align		4
        /*0004*/ 	.word	0xffffffff
	.align		4
        /*0008*/ 	.word	0x00000000
	.align		4
        /*000c*/ 	.word	0xfffffffe
	.align		4
        /*0010*/ 	.word	0x00000000
	.align		4
        /*0014*/ 	.word	0xfffffffd
	.align		4
        /*0018*/ 	.word	0x00000000
	.align		4
        /*001c*/ 	.word	0xfffffffc


//--------------------- .nv.constant3             --------------------------
	.section	.nv.constant3,"a",@progbits
	.align	8
.nv.constant3:
	.type		_ZN3lux4cuda5bn2547BN254_PE,@object
	.size		_ZN3lux4cuda5bn2547BN254_PE,(_ZN3lux4cuda5bn2548BN254_R2E - _ZN3lux4cuda5bn2547BN254_PE)
_ZN3lux4cuda5bn2547BN254_PE:
        /*0000*/ 	.byte	0x47, 0xfd, 0x7c, 0xd8, 0x16, 0x8c, 0x20, 0x3c, 0x8d, 0xca, 0x71, 0x68, 0x91, 0x6a, 0x81, 0x97
        /*0010*/ 	.byte	0x5d, 0x58, 0x81, 0x81, 0xb6, 0x45, 0x50, 0xb8, 0x29, 0xa0, 0x31, 0xe1, 0x72, 0x4e, 0x64, 0x30
	.type		_ZN3lux4cuda5bn2548BN254_R2E,@object
	.size		_ZN3lux4cuda5bn2548BN254_R2E,(_ZN3lux4cuda5bn2549BN254_INVE - _ZN3lux4cuda5bn2548BN254_R2E)
_ZN3lux4cuda5bn2548BN254_R2E:
        /*0020*/ 	.byte	0x89, 0xfa, 0x8a, 0x53, 0x5b, 0xfc, 0x2c, 0xf3, 0xfb, 0x01, 0x45, 0xd4, 0x11, 0x19, 0xe7, 0xb5
        /*0030*/ 	.byte	0xf6, 0x7f, 0x41, 0x0a, 0xff, 0x1e, 0xab, 0x47, 0x1f, 0x35, 0xb8, 0xca, 0x71, 0x9f, 0xd8, 0x06
	.type		_ZN3lux4cuda5bn2549BN254_INVE,@object
	.size		_ZN3lux4cuda5bn2549BN254_INVE,(_ZN3lux4cuda5bn25410BN254_G1_XE - _ZN3lux4cuda5bn2549BN254_INVE)
_ZN3lux4cuda5bn2549BN254_INVE:
        /*0040*/ 	.byte	0x89, 0x63, 0x86, 0xe4, 0x82, 0x07, 0xd2, 0x87
	.type		_ZN3lux4cuda5bn25410BN254_G1_XE,@object
	.size		_ZN3lux4cuda5bn25410BN254_G1_XE,(_ZN3lux4cuda5bn25410BN254_G1_YE - _ZN3lux4cuda5bn25410BN254_G1_XE)
_ZN3lux4cuda5bn25410BN254_G1_XE:
        /*0048*/ 	.byte	0x9d, 0x0d, 0x8f, 0xc5, 0x8d, 0x43, 0x5d, 0xd3, 0x3d, 0x0b, 0xc7, 0xf5, 0x28, 0xeb, 0x78, 0x0a
        /*0058*/ 	.byte	0x2c, 0x46, 0x79, 0x78, 0x6f, 0xa3, 0x6e, 0x66, 0x2f, 0xdf, 0x07, 0x9a, 0xc1, 0x77, 0x0a, 0x0e
	.type		_ZN3lux4cuda5bn25410BN254_G1_YE,@object
	.size		_ZN3lux4cuda5bn25410BN254_G1_YE,(.L_4 - _ZN3lux4cuda5bn25410BN254_G1_YE)
_ZN3lux4cuda5bn25410BN254_G1_YE:
        /*0068*/ 	.byte	0x3a, 0x1b, 0x1e, 0x8b, 0x1b, 0x87, 0xba, 0xa6, 0x7b, 0x16, 0x8e, 0xeb, 0x51, 0xd6, 0xf1, 0x14
        /*0078*/ 	.byte	0x58, 0x8c, 0xf2, 0xf0, 0xde, 0x46, 0xdd, 0xcc, 0x5e, 0xbe, 0x0f, 0x34, 0x83, 0xef, 0x14, 0x1c
.L_4:


//--------------------- .text._ZN3lux4cuda5bn25422bn254_batch_msm_kernelEPKNS1_8G1AffineEPKmPNS1_12G1ProjectiveEj --------------------------
	.section	.text._ZN3lux4cuda5bn25422bn254_batch_msm_kernelEPKNS1_8G1AffineEPKmPNS1_12G1ProjectiveEj,"ax",@progbits
	.align	128
        .global         _ZN3lux4cuda5bn25422bn254_batch_msm_kernelEPKNS1_8G1AffineEPKmPNS1_12G1ProjectiveEj
        .type           _ZN3lux4cuda5bn25422bn254_batch_msm_kernelEPKNS1_8G1AffineEPKmPNS1_12G1ProjectiveEj,@function
        .size           _ZN3lux4cuda5bn25422bn254_batch_msm_kernelEPKNS1_8G1AffineEPKmPNS1_12G1ProjectiveEj,(.L_x_731 - _ZN3lux4cuda5bn25422bn254_batch_msm_kernelEPKNS1_8G1AffineEPKmPNS1_12G1ProjectiveEj)
        .other          _ZN3lux4cuda5bn25422bn254_batch_msm_kernelEPKNS1_8G1AffineEPKmPNS1_12G1ProjectiveEj,@"STO_CUDA_ENTRY STV_DEFAULT"
_ZN3lux4cuda5bn25422bn254_batch_msm_kernelEPKNS1_8G1AffineEPKmPNS1_12G1ProjectiveEj:
.text._ZN3lux4cuda5bn25422bn254_batch_msm_kernelEPKNS1_8G1AffineEPKmPNS1_12G1ProjectiveEj:
[----:B------:R-:W-:Y:S08]  /*0000*/  LDC R1, c[0x0][0x37c] ;  /* 0x0000df00ff017b82 */ /* 0x000ff00000000800 */
[----:B------:R-:W0:Y:S01]  /*0010*/  LDC R8, c[0x0][0x360] ;  /* 0x0000d800ff087b82 */ /* 0x000e220000000800 */
[----:B------:R-:W0:Y:S01]  /*0020*/  LDCU UR4, c[0x0][0x370] ;  /* 0x00006e00ff0477ac */ /* 0x000e220008000800 */
[----:B------:R-:W1:Y:S01]  /*0030*/  S2R R7, SR_CgaCtaId ;  /* 0x0000000000077919 */ /* 0x000e620000008800 */
[----:B------:R-:W-:Y:S01]  /*0040*/  BSSY.RECONVERGENT B1, `(.L_x_0) ;  /* 0x000898a000017945 */ /* 0x000fe20003800200 */
[----:B------:R-:W2:Y:S01]  /*0050*/  LDCU.64 UR6, c[0x0][0x358] ;  /* 0x00006b00ff0677ac */ /* 0x000ea20008000a00 */
[----:B------:R-:W3:Y:S03]  /*0060*/  S2R R45, SR_TID.X ;  /* 0x00000000002d7919 */ /* 0x000ee60000002100 */
[----:B------:R-:W4:Y:S01]  /*0070*/  LDC R9, c[0x0][0x398] ;  /* 0x0000e600ff097b82 */ /* 0x000f220000000800 */
[----:B0-----:R-:W-:-:S07]  /*0080*/  IMAD R4, R8, UR4, RZ ;  /* 0x0000000408047c24 */ /* 0x001fce000f8e02ff */
[----:B------:R-:W0:Y:S01]  /*0090*/  S2UR UR4, SR_CTAID.X ;  /* 0x00000000000479c3 */ /* 0x000e220000002500 */
[----:B------:R-:W5:Y:S01]  /*00a0*/  I2F.U32.RP R0, R4 ;  /* 0x0000000400007306 */ /* 0x000f620000209000 */
[----:B------:R-:W-:Y:S01]  /*00b0*/  IMAD.MOV R5, RZ, RZ, -R4 ;  /* 0x000000ffff057224 */ /* 0x000fe200078e0a04 */
[----:B------:R-:W-:-:S06]  /*00c0*/  ISETP.NE.U32.AND P2, PT, R4, RZ, PT ;  /* 0x000000ff0400720c */ /* 0x000fcc0003f45070 */
[----:B-----5:R-:W5:Y:S02]  /*00d0*/  MUFU.RCP R0, R0 ;  /* 0x0000000000007308 */ /* 0x020f640000001000 */
[----:B-----5:R-:W-:-:S06]  /*00e0*/  VIADD R2, R0, 0xffffffe ;  /* 0x0ffffffe00027836 */ /* 0x020fcc0000000000 */
[----:B------:R5:W2:Y:S02]  /*00f0*/  F2I.FTZ.U32.TRUNC.NTZ R3, R2 ;  /* 0x0000000200037305 */ /* 0x000aa4000021f000 */
[----:B-----5:R-:W-:Y:S02]  /*0100*/  IMAD.MOV.U32 R2, RZ, RZ, RZ ;  /* 0x000000ffff027224 */ /* 0x020fe400078e00ff */
[----:B--2---:R-:W-:-:S04]  /*0110*/  IMAD R5, R5, R3, RZ ;  /* 0x0000000305057224 */ /* 0x004fc800078e02ff */
[----:B------:R-:W-:Y:S01]  /*0120*/  IMAD.HI.U32 R6, R3, R5, R2 ;  /* 0x0000000503067227 */ /* 0x000fe200078e0002 */
[----:B----4-:R-:W-:-:S03]  /*0130*/  IADD3 R3, PT, PT, R4, -0x1, R9 ;  /* 0xffffffff04037810 */ /* 0x010fc60007ffe009 */
[----:B------:R-:W-:Y:S02]  /*0140*/  IMAD.MOV.U32 R2, RZ, RZ, 0x1 ;  /* 0x00000001ff027424 */ /* 0x000fe400078e00ff */
[----:B------:R-:W-:-:S04]  /*0150*/  IMAD.HI.U32 R5, R6, R3, RZ ;  /* 0x0000000306057227 */ /* 0x000fc800078e00ff */
[----:B------:R-:W-:-:S04]  /*0160*/  IMAD.MOV R0, RZ, RZ, -R5 ;  /* 0x000000ffff007224 */ /* 0x000fc800078e0a05 */
[----:B------:R-:W-:Y:S01]  /*0170*/  IMAD R3, R4, R0, R3 ;  /* 0x0000000004037224 */ /* 0x000fe200078e0203 */
[----:B------:R-:W-:-:S04]  /*0180*/  MOV R0, 0x400 ;  /* 0x0000040000007802 */ /* 0x000fc80000000f00 */
[----:B------:R-:W-:Y:S02]  /*0190*/  ISETP.GE.U32.AND P0, PT, R3, R4, PT ;  /* 0x000000040300720c */ /* 0x000fe40003f06070 */
[----:B-1----:R-:W-:-:S05]  /*01a0*/  LEA R0, R7, R0, 0x18 ;  /* 0x0000000007007211 */ /* 0x002fca00078ec0ff */
[----:B---3--:R-:W-:Y:S02]  /*01b0*/  IMAD R44, R45, 0x60, R0 ;  /* 0x000000602d2c7824 */ /* 0x008fe400078e0200 */
[----:B0-----:R-:W-:-:S03]  /*01c0*/  IMAD R0, R8, UR4, R45 ;  /* 0x0000000408007c24 */ /* 0x001fc6000f8e022d */
[----:B------:R0:W-:Y:S01]  /*01d0*/  STS.64 [R44], RZ ;  /* 0x000000ff2c007388 */ /* 0x0001e20000000a00 */
[----:B------:R-:W-:Y:S02]  /*01e0*/  @P0 IMAD.IADD R3, R3, 0x1, -R4 ;  /* 0x0000000103030824 */ /* 0x000fe400078e0a04 */
[----:B------:R-:W-:Y:S01]  /*01f0*/  @P0 VIADD R5, R5, 0x1 ;  /* 0x0000000105050836 */ /* 0x000fe20000000000 */
[----:B------:R0:W-:Y:S02]  /*0200*/  STS.64 [R44+0x40], RZ ;  /* 0x000040ff2c007388 */ /* 0x0001e40000000a00 */
[----:B------:R-:W-:Y:S01]  /*0210*/  ISETP.GE.U32.AND P1, PT, R3, R4, PT ;  /* 0x000000040300720c */ /* 0x000fe20003f26070 */
[----:B------:R-:W-:-:S05]  /*0220*/  IMAD.MOV.U32 R3, RZ, RZ, 0x0 ;  /* 0x00000000ff037424 */ /* 0x000fca00078e00ff */
[----:B------:R0:W-:Y:S07]  /*0230*/  STS.64 [R44+0x20], R2 ;  /* 0x000020022c007388 */ /* 0x0001ee0000000a00 */
[----:B------:R-:W-:Y:S01]  /*0240*/  @P1 VIADD R5, R5, 0x1 ;  /* 0x0000000105051836 */ /* 0x000fe20000000000 */
[----:B------:R-:W-:-:S05]  /*0250*/  @!P2 LOP3.LUT R5, RZ, R4, RZ, 0x33, !PT ;  /* 0x00000004ff05a212 */ /* 0x000fca00078e33ff */
[----:B------:R-:W-:-:S05]  /*0260*/  IMAD R4, R0, R5, RZ ;  /* 0x0000000500047224 */ /* 0x000fca00078e02ff */
[----:B------:R-:W-:-:S04]  /*0270*/  VIADDMNMX.U32 R0, R4, R5, R9, PT ;  /* 0x0000000504007246 */ /* 0x000fc80003800009 */
[----:B------:R-:W-:-:S13]  /*0280*/  ISETP.GE.U32.AND P0, PT, R4, R0, PT ;  /* 0x000000000400720c */ /* 0x000fda0003f06070 */
[----:B0-----:R-:W-:Y:S05]  /*0290*/  @P0 BRA `(.L_x_1) ;  /* 0x0000089400900947 */ /* 0x001fea0003800000 */
[----:B------:R0:W1:Y:S01]  /*02a0*/  LDS.64 R106, [R44+0x48] ;  /* 0x000048002c6a7984 */ /* 0x0000620000000a00 */
[----:B------:R-:W-:Y:S01]  /*02b0*/  BSSY.RECONVERGENT B0, `(.L_x_2) ;  /* 0x000894f000007945 */ /* 0x000fe20003800200 */
[----:B------:R-:W-:Y:S01]  /*02c0*/  IMAD.MOV.U32 R3, RZ, RZ, R4 ;  /* 0x000000ffff037224 */ /* 0x000fe200078e0004 */
[----:B------:R-:W-:Y:S01]  /*02d0*/  CS2R R50, SRZ ;  /* 0x0000000000327805 */ /* 0x000fe2000001ff00 */
[----:B------:R0:W2:Y:S01]  /*02e0*/  LDS.64 R48, [R44+0x8] ;  /* 0x000008002c307984 */ /* 0x0000a20000000a00 */
[----:B------:R-:W-:Y:S02]  /*02f0*/  IMAD.MOV.U32 R53, RZ, RZ, 0x1 ;  /* 0x00000001ff357424 */ /* 0x000fe400078e00ff */
[----:B------:R-:W-:Y:S01]  /*0300*/  IMAD.MOV.U32 R58, RZ, RZ, RZ ;  /* 0x000000ffff3a7224 */ /* 0x000fe200078e00ff */
[----:B------:R0:W3:Y:S01]  /*0310*/  LDS.64 R54, [R44+0x28] ;  /* 0x000028002c367984 */ /* 0x0000e20000000a00 */
[----:B------:R-:W-:Y:S02]  /*0320*/  IMAD.MOV.U32 R5, RZ, RZ, RZ ;  /* 0x000000ffff057224 */ /* 0x000fe400078e00ff */
[----:B------:R-:W-:Y:S01]  /*0330*/  IMAD.MOV.U32 R2, RZ, RZ, RZ ;  /* 0x000000ffff027224 */ /* 0x000fe200078e00ff */
[----:B------:R0:W4:Y:S04]  /*0340*/  LDS.128 R64, [R44+0x50] ;  /* 0x000050002c407984 */ /* 0x0001280000000c00 */
[----:B------:R0:W0:Y:S04]  /*0350*/  LDS.128 R36, [R44+0x10] ;  /* 0x000010002c247984 */ /* 0x0000280000000c00 */
[----:B------:R0:W0:Y:S02]  /*0360*/  LDS.128 R32, [R44+0x30] ;  /* 0x000030002c207984 */ /* 0x0000240000000c00 */
.L_x_279:
[----:B------:R-:W1:Y:S01]  /*0370*/  LDC.64 R16, c[0x0][0x380] ;  /* 0x0000e000ff107b82 */ /* 0x000e620000000a00 */
[----:B0-----:R-:W-:Y:S01]  /*0380*/  IMAD.MOV.U32 R4, RZ, RZ, R36 ;  /* 0x000000ffff047224 */ /* 0x001fe200078e0024 */
[----:B------:R-:W-:Y:S01]  /*0390*/  CS2R R40, SRZ ;  /* 0x0000000000287805 */ /* 0x000fe2000001ff00 */
[----:B------:R-:W-:Y:S01]  /*03a0*/  IMAD.MOV.U32 R7, RZ, RZ, R37 ;  /* 0x000000ffff077224 */ /* 0x000fe200078e0025 */
        /* <DEDUP_REMOVED lines=13> */
[----:B--2---:R-:W-:-:S02]  /*0480*/  IMAD.MOV.U32 R12, RZ, RZ, R48 ;  /* 0x000000ffff0c7224 */ /* 0x004fc400078e0030 */
[----:B-1----:R-:W-:Y:S01]  /*0490*/  IMAD.WIDE.U32 R16, R3, 0x48, R16 ;  /* 0x0000004803107825 */ /* 0x002fe200078e0010 */
[----:B------:R-:W-:Y:S02]  /*04a0*/  CS2R R56, SRZ ;  /* 0x0000000000387805 */ /* 0x000fe4000001ff00 */
[----:B------:R-:W-:Y:S02]  /*04b0*/  CS2R R72, SRZ ;  /* 0x0000000000487805 */ /* 0x000fe4000001ff00 */
[----:B------:R-:W-:Y:S01]  /*04c0*/  CS2R R74, SRZ ;  /* 0x00000000004a7805 */ /* 0x000fe2000001ff00 */
[----:B------:R-:W-:Y:S01]  /*04d0*/  IMAD.MOV.U32 R15, RZ, RZ, R49 ;  /* 0x000000ffff0f7224 */ /* 0x000fe200078e0031 */
[----:B------:R-:W5:Y:S01]  /*04e0*/  LDG.E.64 R108, desc[UR6][R16.64] ;  /* 0x00000006106c7981 */ /* 0x000f62000c1e1b00 */
[----:B---3--:R-:W-:Y:S01]  /*04f0*/  IMAD.MOV.U32 R14, RZ, RZ, R54 ;  /* 0x000000ffff0e7224 */ /* 0x008fe200078e0036 */
[----:B------:R-:W-:Y:S01]  /*0500*/  CS2R R48, SRZ ;  /* 0x0000000000307805 */ /* 0x000fe2000001ff00 */
[----:B------:R-:W-:Y:S01]  /*0510*/  IMAD.MOV.U32 R19, RZ, RZ, R50 ;  /* 0x000000ffff137224 */ /* 0x000fe200078e0032 */
[----:B------:R-:W5:Y:S01]  /*0520*/  LDG.E.64 R110, desc[UR6][R16.64+0x8] ;  /* 0x00000806106e7981 */ /* 0x000f62000c1e1b00 */
[----:B------:R-:W-:Y:S01]  /*0530*/  IMAD.MOV.U32 R18, RZ, RZ, R53 ;  /* 0x000000ffff127224 */ /* 0x000fe200078e0035 */
[----:B------:R-:W-:Y:S01]  /*0540*/  CS2R R52, SRZ ;  /* 0x0000000000347805 */ /* 0x000fe2000001ff00 */
[----:B------:R-:W-:Y:S01]  /*0550*/  IMAD.MOV.U32 R21, RZ, RZ, R58 ;  /* 0x000000ffff157224 */ /* 0x000fe200078e003a */
[----:B------:R-:W5:Y:S01]  /*0560*/  LDG.E.64 R112, desc[UR6][R16.64+0x10] ;  /* 0x0000100610707981 */ /* 0x000f62000c1e1b00 */
[----:B------:R-:W-:Y:S01]  /*0570*/  IMAD.MOV.U32 R20, RZ, RZ, R106 ;  /* 0x000000ffff147224 */ /* 0x000fe200078e006a */
[----:B------:R-:W-:-:S02]  /*0580*/  CS2R R58, SRZ ;  /* 0x00000000003a7805 */ /* 0x000fc4000001ff00 */
[----:B------:R-:W5:Y:S01]  /*0590*/  LDG.E.64 R114, desc[UR6][R16.64+0x18] ;  /* 0x0000180610727981 */ /* 0x000f62000c1e1b00 */
[----:B------:R-:W-:Y:S01]  /*05a0*/  IMAD.MOV.U32 R23, RZ, RZ, R107 ;  /* 0x000000ffff177224 */ /* 0x000fe200078e006b */
[----:B------:R-:W-:Y:S02]  /*05b0*/  CS2R R78, SRZ ;  /* 0x00000000004e7805 */ /* 0x000fe4000001ff00 */
[----:B------:R-:W5:Y:S01]  /*05c0*/  LDG.E.64 R116, desc[UR6][R16.64+0x20] ;  /* 0x0000200610747981 */ /* 0x000f62000c1e1b00 */
[----:B----4-:R-:W-:Y:S01]  /*05d0*/  IMAD.MOV.U32 R22, RZ, RZ, R64 ;  /* 0x000000ffff167224 */ /* 0x010fe200078e0040 */
[----:B------:R-:W-:Y:S02]  /*05e0*/  CS2R R76, SRZ ;  /* 0x00000000004c7805 */ /* 0x000fe4000001ff00 */
[----:B------:R-:W5:Y:S01]  /*05f0*/  LDG.E.64 R118, desc[UR6][R16.64+0x28] ;  /* 0x0000280610767981 */ /* 0x000f62000c1e1b00 */
[----:B------:R-:W-:Y:S01]  /*0600*/  IMAD.MOV.U32 R25, RZ, RZ, R65 ;  /* 0x000000ffff197224 */ /* 0x000fe200078e0041 */
[----:B------:R-:W-:-:S02]  /*0610*/  CS2R R82, SRZ ;  /* 0x0000000000527805 */ /* 0x000fc4000001ff00 */
[----:B------:R-:W5:Y:S01]  /*0620*/  LDG.E.64 R120, desc[UR6][R16.64+0x30] ;  /* 0x0000300610787981 */ /* 0x000f62000c1e1b00 */
[----:B------:R-:W-:Y:S01]  /*0630*/  IMAD.MOV.U32 R24, RZ, RZ, R66 ;  /* 0x000000ffff187224 */ /* 0x000fe200078e0042 */
[----:B------:R-:W-:Y:S02]  /*0640*/  CS2R R80, SRZ ;  /* 0x0000000000507805 */ /* 0x000fe4000001ff00 */
[----:B------:R0:W5:Y:S01]  /*0650*/  LDG.E.64 R122, desc[UR6][R16.64+0x38] ;  /* 0x00003806107a7981 */ /* 0x000162000c1e1b00 */
[----:B------:R-:W-:Y:S01]  /*0660*/  IMAD.MOV.U32 R27, RZ, RZ, R67 ;  /* 0x000000ffff1b7224 */ /* 0x000fe200078e0043 */
[----:B------:R-:W-:Y:S01]  /*0670*/  CS2R R70, SRZ ;  /* 0x0000000000467805 */ /* 0x000fe2000001ff00 */
[----:B------:R-:W-:Y:S01]  /*0680*/  IMAD.MOV.U32 R26, RZ, RZ, R5 ;  /* 0x000000ffff1a7224 */ /* 0x000fe200078e0005 */
[----:B------:R-:W-:Y:S01]  /*0690*/  CS2R R94, SRZ ;  /* 0x00000000005e7805 */ /* 0x000fe2000001ff00 */
[----:B------:R-:W-:Y:S01]  /*06a0*/  IMAD.MOV.U32 R29, RZ, RZ, R2 ;  /* 0x000000ffff1d7224 */ /* 0x000fe200078e0002 */
[----:B------:R-:W-:Y:S01]  /*06b0*/  CS2R R92, SRZ ;  /* 0x00000000005c7805 */ /* 0x000fe2000001ff00 */
[----:B------:R-:W-:Y:S01]  /*06c0*/  IMAD.MOV.U32 R28, RZ, RZ, RZ ;  /* 0x000000ffff1c7224 */ /* 0x000fe200078e00ff */
[----:B------:R-:W-:Y:S01]  /*06d0*/  CS2R R90, SRZ ;  /* 0x00000000005a7805 */ /* 0x000fe2000001ff00 */
[----:B------:R-:W-:Y:S01]  /*06e0*/  IMAD.MOV.U32 R30, RZ, RZ, 0x1 ;  /* 0x00000001ff1e7424 */ /* 0x000fe200078e00ff */
[----:B------:R-:W-:Y:S01]  /*06f0*/  CS2R R88, SRZ ;  /* 0x0000000000587805 */ /* 0x000fe2000001ff00 */
[----:B0-----:R-:W-:Y:S01]  /*0700*/  IMAD.MOV.U32 R17, RZ, RZ, R55 ;  /* 0x000000ffff117224 */ /* 0x001fe200078e0037 */
[----:B------:R-:W-:Y:S01]  /*0710*/  CS2R R54, SRZ ;  /* 0x0000000000367805 */ /* 0x000fe2000001ff00 */
[----:B------:R-:W-:Y:S01]  /*0720*/  IMAD.MOV.U32 R16, RZ, RZ, R51 ;  /* 0x000000ffff107224 */ /* 0x000fe200078e0033 */
[----:B------:R-:W-:Y:S01]  /*0730*/  CS2R R50, SRZ ;  /* 0x0000000000327805 */ /* 0x000fe2000001ff00 */
[----:B------:R-:W-:-:S02]  /*0740*/  IMAD.MOV.U32 R31, RZ, RZ, RZ ;  /* 0x000000ffff1f7224 */ /* 0x000fc400078e00ff */
[----:B------:R-:W-:Y:S02]  /*0750*/  IMAD.MOV.U32 R60, RZ, RZ, 0x1 ;  /* 0x00000001ff3c7424 */ /* 0x000fe400078e00ff */
[----:B------:R-:W-:Y:S02]  /*0760*/  IMAD.MOV.U32 R61, RZ, RZ, RZ ;  /* 0x000000ffff3d7224 */ /* 0x000fe400078e00ff */
[----:B------:R-:W-:Y:S02]  /*0770*/  IMAD.MOV.U32 R69, RZ, RZ, 0x1 ;  /* 0x00000001ff457424 */ /* 0x000fe400078e00ff */
[----:B------:R-:W-:-:S07]  /*0780*/  IMAD.MOV.U32 R68, RZ, RZ, RZ ;  /* 0x000000ffff447224 */ /* 0x000fce00078e00ff */
.L_x_161:
[----:B------:R-:W0:Y:S01]  /*0790*/  LDC.64 R124, c[0x0][0x388] ;  /* 0x0000e200ff7c7b82 */ /* 0x000e220000000a00 */
[----:B------:R-:W-:-:S04]  /*07a0*/  IMAD R85, R3, 0x4, R28 ;  /* 0x0000000403557824 */ /* 0x000fc800078e021c */
[----:B0-----:R-:W-:-:S06]  /*07b0*/  IMAD.WIDE.U32 R124, R85, 0x8, R124 ;  /* 0x00000008557c7825 */ /* 0x001fcc00078e007c */
[----:B-----5:R-:W5:Y:S01]  /*07c0*/  LDG.E.64 R124, desc[UR6][R124.64] ;  /* 0x000000067c7c7981 */ /* 0x020f62000c1e1b00 */
[----:B------:R-:W-:-:S07]  /*07d0*/  IMAD.MOV.U32 R62, RZ, RZ, RZ ;  /* 0x000000ffff3e7224 */ /* 0x000fce00078e00ff */
.L_x_160:
[----:B-----5:R-:W-:Y:S01]  /*07e0*/  LOP3.LUT R84, R124, 0x1, RZ, 0xc0, !PT ;  /* 0x000000017c547812 */ /* 0x020fe200078ec0ff */
[----:B------:R-:W-:Y:S03]  /*07f0*/  BSSY.RECONVERGENT B2, `(.L_x_3) ;  /* 0x00039ce000027945 */ /* 0x000fe60003800200 */
[----:B------:R-:W-:-:S04]  /*0800*/  ISETP.NE.U32.AND P0, PT, R84, 0x1, PT ;  /* 0x000000015400780c */ /* 0x000fc80003f05070 */
[----:B------:R-:W-:-:S13]  /*0810*/  ISETP.NE.U32.AND.EX P0, PT, RZ, RZ, PT, P0 ;  /* 0x000000ffff00720c */ /* 0x000fda0003f05100 */
[----:B------:R-:W-:Y:S05]  /*0820*/  @P0 BRA `(.L_x_4) ;  /* 0x0000039c00280947 */ /* 0x000fea0003800000 */
[----:B------:R-:W-:Y:S01]  /*0830*/  LOP3.LUT R69, R34, R38, R37, 0xfe, !PT ;  /* 0x0000002622457212 */ /* 0x000fe200078efe25 */
[----:B------:R-:W-:Y:S01]  /*0840*/  IMAD.MOV.U32 R72, RZ, RZ, R54 ;  /* 0x000000ffff487224 */ /* 0x000fe200078e0036 */
[----:B------:R-:W-:Y:S01]  /*0850*/  LOP3.LUT R68, R35, R39, R36, 0xfe, !PT ;  /* 0x0000002723447212 */ /* 0x000fe200078efe24 */
[----:B------:R-:W-:Y:S01]  /*0860*/  IMAD.MOV.U32 R73, RZ, RZ, R55 ;  /* 0x000000ffff497224 */ /* 0x000fe200078e0037 */
[----:B------:R-:W-:Y:S01]  /*0870*/  LOP3.LUT P0, RZ, R69, R32, RZ, 0xfc, !PT ;  /* 0x0000002045ff7212 */ /* 0x000fe2000780fcff */
[----:B------:R-:W-:Y:S02]  /*0880*/  IMAD.MOV.U32 R74, RZ, RZ, R56 ;  /* 0x000000ffff4a7224 */ /* 0x000fe400078e0038 */
[----:B------:R-:W-:Y:S01]  /*0890*/  IMAD.MOV.U32 R79, RZ, RZ, R57 ;  /* 0x000000ffff4f7224 */ /* 0x000fe200078e0039 */
[----:B------:R-:W-:Y:S01]  /*08a0*/  LOP3.LUT P0, RZ, R68, R33, RZ, 0xfc, P0 ;  /* 0x0000002144ff7212 */ /* 0x000fe2000000fcff */
[----:B------:R-:W-:Y:S02]  /*08b0*/  IMAD.MOV.U32 R75, RZ, RZ, R59 ;  /* 0x000000ffff4b7224 */ /* 0x000fe400078e003b */
[----:B------:R-:W-:-:S02]  /*08c0*/  IMAD.MOV.U32 R76, RZ, RZ, R58 ;  /* 0x000000ffff4c7224 */ /* 0x000fc400078e003a */
[----:B------:R-:W-:Y:S02]  /*08d0*/  IMAD.MOV.U32 R77, RZ, RZ, R60 ;  /* 0x000000ffff4d7224 */ /* 0x000fe400078e003c */
[----:B------:R-:W-:Y:S02]  /*08e0*/  IMAD.MOV.U32 R78, RZ, RZ, R61 ;  /* 0x000000ffff4e7224 */ /* 0x000fe400078e003d */
[----:B------:R-:W-:Y:S02]  /*08f0*/  IMAD.MOV.U32 R83, RZ, RZ, R122 ;  /* 0x000000ffff537224 */ /* 0x000fe400078e007a */
[----:B------:R-:W-:Y:S02]  /*0900*/  IMAD.MOV.U32 R82, RZ, RZ, R123 ;  /* 0x000000ffff527224 */ /* 0x000fe400078e007b */
        /* <DEDUP_REMOVED lines=13> */
[----:B------:R-:W-:Y:S01]  /*09e0*/  IMAD.MOV.U32 R88, RZ, RZ, R109 ;  /* 0x000000ffff587224 */ /* 0x000fe200078e006d */
[----:B------:R-:W-:Y:S06]  /*09f0*/  @!P0 BRA `(.L_x_4) ;  /* 0x0000039800b48947 */ /* 0x000fec0003800000 */
        /* <DEDUP_REMOVED lines=29> */
[-C--:B------:R-:W-:Y:S01]  /*0bd0*/  IMAD.WIDE.U32 R68, R39, R38.reuse, RZ ;  /* 0x0000002627447225 */ /* 0x080fe200078e00ff */
[----:B------:R-:W-:Y:S01]  /*0be0*/  LOP3.LUT R63, R63, 0xfffffffe, RZ, 0xc0, !PT ;  /* 0xfffffffe3f3f7812 */ /* 0x000fe200078ec0ff */
[----:B------:R-:W-:Y:S02]  /*0bf0*/  BSSY.RECONVERGENT B3, `(.L_x_5) ;  /* 0x0000225000037945 */ /* 0x000fe40003800200 */
[----:B------:R-:W-:-:S04]  /*0c00*/  IMAD.WIDE.U32 R76, R38, R38, RZ ;  /* 0x00000026264c7225 */ /* 0x000fc800078e00ff */
[----:B------:R-:W-:-:S04]  /*0c10*/  IMAD.WIDE.U32 R68, P0, R38, R39, R68 ;  /* 0x0000002726447225 */ /* 0x000fc80007800044 */
[----:B------:R-:W-:-:S04]  /*0c20*/  IMAD.WIDE.U32 R70, R39, R37, RZ ;  /* 0x0000002527467225 */ /* 0x000fc800078e00ff */
[----:B------:R-:W-:Y:S01]  /*0c30*/  IMAD.X R91, RZ, RZ, RZ, P0 ;  /* 0x000000ffff5b7224 */ /* 0x000fe200000e06ff */
[----:B------:R-:W-:Y:S01]  /*0c40*/  IADD3 R77, P0, PT, R77, R68, RZ ;  /* 0x000000444d4d7210 */ /* 0x000fe20007f1e0ff */
[----:B------:R-:W-:Y:S02]  /*0c50*/  IMAD.MOV.U32 R90, RZ, RZ, R69 ;  /* 0x000000ffff5a7224 */ /* 0x000fe400078e0045 */
[----:B------:R-:W-:-:S04]  /*0c60*/  IMAD.WIDE.U32 R68, P1, R36, R38, R70 ;  /* 0x0000002624447225 */ /* 0x000fc80007820046 */
[----:B------:R-:W-:-:S04]  /*0c70*/  IMAD.WIDE.U32 R74, R36, R38, RZ ;  /* 0x00000026244a7225 */ /* 0x000fc800078e00ff */
[----:B------:R-:W-:-:S04]  /*0c80*/  IMAD.WIDE.U32 R78, R61, R60, RZ ;  /* 0x0000003c3d4e7225 */ /* 0x000fc800078e00ff */
[----:B------:R-:W-:Y:S01]  /*0c90*/  IMAD.WIDE.U32.X R90, R39, R39, R90, P0 ;  /* 0x00000027275a7225 */ /* 0x000fe200000e045a */
[----:B------:R-:W-:-:S03]  /*0ca0*/  @P1 LOP3.LUT R63, R63, 0x1, RZ, 0xfc, !PT ;  /* 0x000000013f3f1812 */ /* 0x000fc600078efcff */
[----:B------:R-:W-:Y:S01]  /*0cb0*/  IMAD.WIDE.U32 R72, R37, R38, RZ ;  /* 0x0000002625487225 */ /* 0x000fe200078e00ff */
[----:B------:R-:W-:-:S03]  /*0cc0*/  LOP3.LUT R63, R63, 0xfffffffb, RZ, 0xc0, !PT ;  /* 0xfffffffb3f3f7812 */ /* 0x000fc600078ec0ff */
[----:B------:R-:W-:-:S04]  /*0cd0*/  IMAD.WIDE.U32 R82, R38, R37, RZ ;  /* 0x0000002526527225 */ /* 0x000fc800078e00ff */
[----:B------:R-:W-:Y:S01]  /*0ce0*/  IMAD.WIDE.U32 R78, P2, R60, R61, R78 ;  /* 0x0000003d3c4e7225 */ /* 0x000fe2000784004e */
[----:B------:R-:W-:Y:S02]  /*0cf0*/  IADD3 R85, P1, PT, R83, R68, RZ ;  /* 0x0000004453557210 */ /* 0x000fe40007f3e0ff */
[----:B------:R-:W-:Y:S01]  /*0d00*/  IADD3 R82, P3, P5, R72, R82, R90 ;  /* 0x0000005248527210 */ /* 0x000fe20007d7e05a */
[----:B------:R-:W-:-:S04]  /*0d10*/  IMAD.WIDE.U32 R74, P0, R37, R39, R74 ;  /* 0x00000027254a7225 */ /* 0x000fc8000780004a */
[----:B------:R-:W-:Y:S01]  /*0d20*/  IMAD.X R81, RZ, RZ, RZ, P2 ;  /* 0x000000ffff517224 */ /* 0x000fe200010e06ff */
[----:B------:R-:W-:Y:S01]  /*0d30*/  IADD3 R73, P2, PT, R73, R74, RZ ;  /* 0x0000004a49497210 */ /* 0x000fe20007f5e0ff */
[----:B------:R-:W-:-:S03]  /*0d40*/  IMAD.WIDE.U32 R88, R58, R60, RZ ;  /* 0x0000003c3a587225 */ /* 0x000fc600078e00ff */
[----:B------:R-:W-:Y:S01]  /*0d50*/  IADD3.X R90, PT, PT, R73, R85, R91, P3, P5 ;  /* 0x00000055495a7210 */ /* 0x000fe20001fea45b */
[----:B------:R-:W-:-:S04]  /*0d60*/  IMAD.WIDE.U32 R86, R61, R59, RZ ;  /* 0x0000003b3d567225 */ /* 0x000fc800078e00ff */
[----:B------:R-:W-:-:S04]  /*0d70*/  IMAD.WIDE.U32 R94, P3, R59, R61, R88 ;  /* 0x0000003d3b5e7225 */ /* 0x000fc80007860058 */
[----:B------:R-:W-:-:S04]  /*0d80*/  IMAD.WIDE.U32 R88, P5, R58, R60, R86 ;  /* 0x0000003c3a587225 */ /* 0x000fc800078a0056 */
[----:B------:R-:W-:-:S04]  /*0d90*/  IMAD.WIDE.U32 R84, R60, R59, RZ ;  /* 0x0000003b3c547225 */ /* 0x000fc800078e00ff */
[----:B------:R-:W-:Y:S01]  /*0da0*/  IMAD.WIDE.U32 R70, R60, R60, RZ ;  /* 0x0000003c3c467225 */ /* 0x000fe200078e00ff */
[----:B------:R-:W-:-:S03]  /*0db0*/  IADD3 R85, P6, PT, R85, R88, RZ ;  /* 0x0000005855557210 */ /* 0x000fc60007fde0ff */
[----:B------:R-:W-:Y:S01]  /*0dc0*/  IMAD.MOV.U32 R80, RZ, RZ, R79 ;  /* 0x000000ffff507224 */ /* 0x000fe200078e004f */
[----:B------:R-:W-:Y:S01]  /*0dd0*/  IADD3 R83, P4, PT, R71, R78, RZ ;  /* 0x0000004e47537210 */ /* 0x000fe20007f9e0ff */
[----:B------:R-:W-:Y:S01]  /*0de0*/  IMAD.WIDE.U32 R92, R59, R60, RZ ;  /* 0x0000003c3b5c7225 */ /* 0x000fe200078e00ff */
[----:B------:R-:W-:-:S03]  /*0df0*/  @P5 LOP3.LUT R63, R63, 0x4, RZ, 0xfc, !PT ;  /* 0x000000043f3f5812 */ /* 0x000fc600078efcff */
[----:B------:R-:W-:Y:S01]  /*0e00*/  IMAD.WIDE.U32.X R78, R61, R61, R80, P4 ;  /* 0x0000003d3d4e7225 */ /* 0x000fe200020e0450 */
[----:B------:R-:W-:Y:S02]  /*0e10*/  LOP3.LUT R63, R63, 0xfffffffd, RZ, 0xc0, !PT ;  /* 0xfffffffd3f3f7812 */ /* 0x000fe400078ec0ff */
[----:B------:R-:W-:Y:S01]  /*0e20*/  IADD3 R91, P4, PT, R93, R94, RZ ;  /* 0x0000005e5d5b7210 */ /* 0x000fe20007f9e0ff */
[----:B------:R-:W-:Y:S01]  /*0e30*/  IMAD.WIDE.U32 R144, R32, R32, RZ ;  /* 0x0000002020907225 */ /* 0x000fe200078e00ff */
[----:B------:R-:W-:Y:S02]  /*0e40*/  @P6 LOP3.LUT R63, R63, 0x2, RZ, 0xfc, !PT ;  /* 0x000000023f3f6812 */ /* 0x000fe400078efcff */
[----:B------:R-:W-:Y:S01]  /*0e50*/  IADD3 R81, P5, P6, R92, R84, R78 ;  /* 0x000000545c517210 */ /* 0x000fe20007ebe04e */
[----:B------:R-:W-:-:S03]  /*0e60*/  IMAD.MOV.U32 R78, RZ, RZ, R75 ;  /* 0x000000ffff4e7224 */ /* 0x000fc600078e004b */
[----:B------:R-:W-:Y:S01]  /*0e70*/  IADD3.X R80, PT, PT, R91, R85, R79, P5, P6 ;  /* 0x000000555b507210 */ /* 0x000fe20002fec44f */
[----:B------:R-:W-:Y:S01]  /*0e80*/  IMAD.X R79, RZ, RZ, RZ, P0 ;  /* 0x000000ffff4f7224 */ /* 0x000fe200000e06ff */
[----:B------:R-:W-:Y:S02]  /*0e90*/  ISETP.GE.U32.AND P0, PT, R82, R72, PT ;  /* 0x000000485200720c */ /* 0x000fe40003f06070 */
[C---:B------:R-:W-:Y:S01]  /*0ea0*/  LOP3.LUT P5, RZ, R63.reuse, 0x1, RZ, 0xc0, !PT ;  /* 0x000000013fff7812 */ /* 0x040fe200078ac0ff */
[----:B------:R-:W-:Y:S01]  /*0eb0*/  IMAD.WIDE.U32.X R74, R36, R39, R78, P2 ;  /* 0x00000027244a7225 */ /* 0x000fe200010e044e */
[----:B------:R-:W-:Y:S02]  /*0ec0*/  ISETP.GE.U32.AND.EX P0, PT, R90, R73, PT, P0 ;  /* 0x000000495a00720c */ /* 0x000fe40003f06100 */
[----:B------:R-:W-:Y:S01]  /*0ed0*/  LOP3.LUT P6, RZ, R63, 0x2, RZ, 0xc0, !PT ;  /* 0x000000023fff7812 */ /* 0x000fe200078cc0ff */
[----:B------:R-:W-:Y:S01]  /*0ee0*/  IMAD.WIDE.U32 R78, R36, R37, RZ ;  /* 0x00000025244e7225 */ /* 0x000fe200078e00ff */
[----:B------:R-:W-:-:S02]  /*0ef0*/  SEL R101, RZ, 0x1, P0 ;  /* 0x00000001ff657807 */ /* 0x000fc40000000000 */
[----:B------:R-:W-:Y:S01]  /*0f00*/  LOP3.LUT R63, R63, 0xfffffff7, RZ, 0xc0, !PT ;  /* 0xfffffff73f3f7812 */ /* 0x000fe200078ec0ff */
[----:B------:R-:W-:-:S03]  /*0f10*/  IMAD.WIDE.U32 R72, R37, R37, RZ ;  /* 0x0000002525487225 */ /* 0x000fc600078e00ff */
[----:B------:R-:W-:Y:S01]  /*0f20*/  LOP3.LUT R63, R63, 0xffffffef, RZ, 0xc0, !PT ;  /* 0xffffffef3f3f7812 */ /* 0x000fe200078ec0ff */
[----:B------:R-:W-:-:S04]  /*0f30*/  IMAD.WIDE.U32 R86, P0, R37, R36, R78 ;  /* 0x0000002425567225 */ /* 0x000fc8000780004e */
[----:B------:R-:W-:Y:S01]  /*0f40*/  IMAD.WIDE.U32 R78, R58, R59, RZ ;  /* 0x0000003b3a4e7225 */ /* 0x000fe200078e00ff */
[----:B------:R-:W-:-:S03]  /*0f50*/  IADD3 R103, P2, PT, R73, R86, RZ ;  /* 0x0000005649677210 */ /* 0x000fc60007f5e0ff */
[----:B------:R-:W-:-:S05]  /*0f60*/  IMAD.X R73, RZ, RZ, RZ, P3 ;  /* 0x000000ffff497224 */ /* 0x000fca00018e06ff */
[----:B------:R-:W-:-:S05]  /*0f70*/  @P0 LOP3.LUT R63, R63, 0x10, RZ, 0xfc, !PT ;  /* 0x000000103f3f0812 */ /* 0x000fca00078efcff */
[----:B------:R-:W-:Y:S02]  /*0f80*/  @P2 LOP3.LUT R63, R63, 0x8, RZ, 0xfc, !PT ;  /* 0x000000083f3f2812 */ /* 0x000fe400078efcff */
[----:B------:R-:W-:Y:S01]  /*0f90*/  IADD3 R101, P0, P2, R72, R74, R101 ;  /* 0x0000004a48657210 */ /* 0x000fe20007a1e065 */
[----:B------:R-:W-:-:S03]  /*0fa0*/  IMAD.MOV.U32 R72, RZ, RZ, R95 ;  /* 0x000000ffff487224 */ /* 0x000fc600078e005f */
[----:B------:R-:W-:Y:S01]  /*0fb0*/  IADD3.X R103, PT, PT, R103, R75, RZ, P0, P2 ;  /* 0x0000004b67677210 */ /* 0x000fe200007e44ff */
[----:B------:R-:W-:Y:S01]  /*0fc0*/  IMAD.WIDE.U32.X R72, R58, R61, R72, P4 ;  /* 0x0000003d3a487225 */ /* 0x000fe200020e0448 */
[----:B------:R-:W-:-:S03]  /*0fd0*/  ISETP.GE.U32.AND P0, PT, R81, R92, PT ;  /* 0x0000005c5100720c */ /* 0x000fc60003f06070 */
[----:B------:R-:W-:Y:S01]  /*0fe0*/  IMAD.WIDE.U32 R74, R59, R59, RZ ;  /* 0x0000003b3b4a7225 */ /* 0x000fe200078e00ff */
[----:B------:R-:W-:-:S03]  /*0ff0*/  ISETP.GE.U32.AND.EX P0, PT, R80, R91, PT, P0 ;  /* 0x0000005b5000720c */ /* 0x000fc60003f06100 */
[----:B------:R-:W-:Y:S01]  /*1000*/  IMAD.WIDE.U32 R92, P2, R59, R58, R78 ;  /* 0x0000003a3b5c7225 */ /* 0x000fe2000784004e */
[----:B------:R-:W-:-:S03]  /*1010*/  SEL R91, RZ, 0x1, P0 ;  /* 0x00000001ff5b7807 */ /* 0x000fc60000000000 */
[----:B------:R-:W-:Y:S01]  /*1020*/  IMAD.WIDE.U32 R78, R39, R34, RZ ;  /* 0x00000022274e7225 */ /* 0x000fe200078e00ff */
[----:B------:R-:W-:Y:S02]  /*1030*/  IADD3 R97, P3, PT, R75, R92, RZ ;  /* 0x0000005c4b617210 */ /* 0x000fe40007f7e0ff */
[----:B------:R-:W-:Y:S01]  /*1040*/  IADD3 R91, P0, P4, R74, R72, R91 ;  /* 0x000000484a5b7210 */ /* 0x000fe20007c1e05b */
[----:B------:R-:W-:Y:S02]  /*1050*/  IMAD.MOV.U32 R72, RZ, RZ, R69 ;  /* 0x000000ffff487224 */ /* 0x000fe400078e0045 */
[----:B------:R-:W-:Y:S01]  /*1060*/  IMAD.WIDE.U32 R74, R38, R34, RZ ;  /* 0x00000022264a7225 */ /* 0x000fe200078e00ff */
[----:B------:R-:W-:-:S03]  /*1070*/  IADD3.X R97, PT, PT, R97, R73, RZ, P0, P4 ;  /* 0x0000004961617210 */ /* 0x000fc600007e84ff */
[----:B------:R-:W-:Y:S02]  /*1080*/  IMAD.X R73, RZ, RZ, RZ, P5 ;  /* 0x000000ffff497224 */ /* 0x000fe400028e06ff */
[----:B------:R-:W-:-:S04]  /*1090*/  IMAD.WIDE.U32.X R68, R36, R39, R72, P1 ;  /* 0x0000002724447225 */ /* 0x000fc800008e0448 */
[----:B------:R-:W-:Y:S01]  /*10a0*/  IMAD.WIDE.U32 R84, P1, R35, R38, R78 ;  /* 0x0000002623547225 */ /* 0x000fe2000782004e */
[----:B------:R-:W-:-:S03]  /*10b0*/  IADD3 R99, P0, P4, R101, R74, R68 ;  /* 0x0000004a65637210 */ /* 0x000fc60007c1e044 */
[----:B------:R-:W-:Y:S01]  /*10c0*/  IMAD.WIDE.U32 R78, R61, R56, RZ ;  /* 0x000000383d4e7225 */ /* 0x000fe200078e00ff */
[----:B------:R-:W-:-:S03]  /*10d0*/  IADD3 R98, P5, PT, R75, R84, RZ ;  /* 0x000000544b627210 */ /* 0x000fc60007fbe0ff */
[----:B------:R-:W-:Y:S01]  /*10e0*/  IMAD.MOV.U32 R68, RZ, RZ, R89 ;  /* 0x000000ffff447224 */ /* 0x000fe200078e0059 */
[----:B------:R-:W-:Y:S01]  /*10f0*/  IADD3.X R98, PT, PT, R103, R98, R69, P0, P4 ;  /* 0x0000006267627210 */ /* 0x000fe200007e8445 */
[----:B------:R-:W-:Y:S01]  /*1100*/  IMAD.WIDE.U32 R72, R60, R56, RZ ;  /* 0x000000383c487225 */ /* 0x000fe200078e00ff */
[C---:B------:R-:W-:Y:S02]  /*1110*/  LOP3.LUT P4, RZ, R63.reuse, 0x4, RZ, 0xc0, !PT ;  /* 0x000000043fff7812 */ /* 0x040fe4000788c0ff */
[----:B------:R-:W-:Y:S01]  /*1120*/  LOP3.LUT R63, R63, 0xfffffffd, RZ, 0xc0, !PT ;  /* 0xfffffffd3f3f7812 */ /* 0x000fe200078ec0ff */
[----:B------:R-:W-:-:S04]  /*1130*/  IMAD.WIDE.U32 R74, R36, R34, RZ ;  /* 0x00000022244a7225 */ /* 0x000fc800078e00ff */
[----:B------:R-:W-:Y:S02]  /*1140*/  IMAD.X R69, RZ, RZ, RZ, P4 ;  /* 0x000000ffff457224 */ /* 0x000fe400020e06ff */
[----:B------:R-:W-:-:S04]  /*1150*/  IMAD.WIDE.U32 R88, R39, R32, RZ ;  /* 0x0000002027587225 */ /* 0x000fc800078e00ff */
[----:B------:R-:W-:-:S04]  /*1160*/  IMAD.WIDE.U32.X R68, R58, R61, R68, P6 ;  /* 0x0000003d3a447225 */ /* 0x000fc800030e0444 */
[----:B------:R-:W-:-:S03]  /*1170*/  IMAD.WIDE.U32 R78, P6, R57, R60, R78 ;  /* 0x0000003c394e7225 */ /* 0x000fc600078c004e */
[----:B------:R-:W-:-:S10]  /*1180*/  IADD3 R94, P0, PT, R73, R78, RZ ;  /* 0x0000004e495e7210 */ /* 0x000fd40007f1e0ff */
[----:B------:R-:W-:Y:S02]  /*1190*/  @P6 LOP3.LUT R63, R63, 0x2, RZ, 0xfc, !PT ;  /* 0x000000023f3f6812 */ /* 0x000fe400078efcff */
[----:B------:R-:W-:Y:S01]  /*11a0*/  IADD3 R95, P4, P6, R91, R72, R68 ;  /* 0x000000485b5f7210 */ /* 0x000fe20007e9e044 */
[----:B------:R-:W-:Y:S02]  /*11b0*/  IMAD.MOV.U32 R68, RZ, RZ, R87 ;  /* 0x000000ffff447224 */ /* 0x000fe400078e0057 */
[----:B------:R-:W-:Y:S01]  /*11c0*/  IMAD.WIDE.U32 R72, R37, R34, RZ ;  /* 0x0000002225487225 */ /* 0x000fe200078e00ff */
[----:B------:R-:W-:Y:S02]  /*11d0*/  IADD3.X R94, PT, PT, R97, R94, R69, P4, P6 ;  /* 0x0000005e615e7210 */ /* 0x000fe400027ec445 */
[----:B------:R-:W-:Y:S01]  /*11e0*/  LOP3.LUT P4, RZ, R63, 0x10, RZ, 0xc0, !PT ;  /* 0x000000103fff7812 */ /* 0x000fe2000788c0ff */
[----:B------:R-:W-:Y:S01]  /*11f0*/  IMAD.WIDE.U32 R86, R59, R56, RZ ;  /* 0x000000383b567225 */ /* 0x000fe200078e00ff */
[----:B------:R-:W-:-:S02]  /*1200*/  LOP3.LUT P6, RZ, R63, 0x8, RZ, 0xc0, !PT ;  /* 0x000000083fff7812 */ /* 0x000fc400078cc0ff */
[----:B------:R-:W-:Y:S01]  /*1210*/  LOP3.LUT R63, R63, 0xfffffffb, RZ, 0xc0, !PT ;  /* 0xfffffffb3f3f7812 */ /* 0x000fe200078ec0ff */
[----:B------:R-:W-:Y:S01]  /*1220*/  IMAD.X R69, RZ, RZ, RZ, P4 ;  /* 0x000000ffff457224 */ /* 0x000fe200020e06ff */
[----:B------:R-:W-:Y:S02]  /*1230*/  ISETP.GE.U32.AND P4, PT, R99, R101, PT ;  /* 0x000000656300720c */ /* 0x000fe40003f86070 */
[----:B------:R-:W-:Y:S01]  /*1240*/  LOP3.LUT R63, R63, 0xfffffff7, RZ, 0xc0, !PT ;  /* 0xfffffff73f3f7812 */ /* 0x000fe200078ec0ff */
[----:B------:R-:W-:Y:S01]  /*1250*/  IMAD.WIDE.U32.X R68, R36, R36, R68, P6 ;  /* 0x0000002424447225 */ /* 0x000fe200030e0444 */
[----:B------:R-:W-:-:S04]  /*1260*/  ISETP.GE.U32.AND.EX P4, PT, R98, R103, PT, P4 ;  /* 0x000000676200720c */ /* 0x000fc80003f86140 */
[----:B------:R-:W-:Y:S01]  /*1270*/  SEL R131, RZ, 0x1, P4 ;  /* 0x00000001ff837807 */ /* 0x000fe20002000000 */
[----:B------:R-:W-:-:S03]  /*1280*/  IMAD.WIDE.U32 R74, P4, R35, R37, R74 ;  /* 0x00000025234a7225 */ /* 0x000fc6000788004a */
[----:B------:R-:W-:-:S10]  /*1290*/  IADD3 R133, P6, PT, R73, R74, RZ ;  /* 0x0000004a49857210 */ /* 0x000fd40007fde0ff */
[----:B------:R-:W-:-:S04]  /*12a0*/  @P4 LOP3.LUT R63, R63, 0x8, RZ, 0xfc, !PT ;  /* 0x000000083f3f4812 */ /* 0x000fc800078efcff */
[----:B------:R-:W-:Y:S02]  /*12b0*/  @P6 LOP3.LUT R63, R63, 0x4, RZ, 0xfc, !PT ;  /* 0x000000043f3f6812 */ /* 0x000fe400078efcff */
[----:B------:R-:W-:Y:S01]  /*12c0*/  IADD3 R131, P4, P6, R72, R68, R131 ;  /* 0x0000004448837210 */ /* 0x000fe20007e9e083 */
[----:B------:R-:W-:-:S03]  /*12d0*/  IMAD.WIDE.U32 R72, R58, R56, RZ ;  /* 0x000000383a487225 */ /* 0x000fc600078e00ff */
[----:B------:R-:W-:Y:S01]  /*12e0*/  IADD3.X R133, PT, PT, R133, R69, RZ, P4, P6 ;  /* 0x0000004585857210 */ /* 0x000fe200027ec4ff */
[----:B------:R-:W-:Y:S01]  /*12f0*/  IMAD.X R69, RZ, RZ, RZ, P2 ;  /* 0x000000ffff457224 */ /* 0x000fe200010e06ff */
[----:B------:R-:W-:Y:S01]  /*1300*/  ISETP.GE.U32.AND P2, PT, R95, R91, PT ;  /* 0x0000005b5f00720c */ /* 0x000fe20003f46070 */
[----:B------:R-:W-:Y:S02]  /*1310*/  IMAD.MOV.U32 R68, RZ, RZ, R93 ;  /* 0x000000ffff447224 */ /* 0x000fe400078e005d */
[----:B------:R-:W-:Y:S01]  /*1320*/  IMAD.WIDE.U32 R72, P4, R57, R59, R72 ;  /* 0x0000003b39487225 */ /* 0x000fe20007880048 */
[----:B------:R-:W-:-:S03]  /*1330*/  ISETP.GE.U32.AND.EX P2, PT, R94, R97, PT, P2 ;  /* 0x000000615e00720c */ /* 0x000fc60003f46120 */
[----:B------:R-:W-:Y:S01]  /*1340*/  IMAD.WIDE.U32.X R68, R58, R58, R68, P3 ;  /* 0x0000003a3a447225 */ /* 0x000fe200018e0444 */
[----:B------:R-:W-:Y:S02]  /*1350*/  SEL R103, RZ, 0x1, P2 ;  /* 0x00000001ff677807 */ /* 0x000fe40001000000 */
[----:B------:R-:W-:Y:S01]  /*1360*/  IADD3 R105, P3, PT, R87, R72, RZ ;  /* 0x0000004857697210 */ /* 0x000fe20007f7e0ff */
[----:B------:R-:W-:Y:S01]  /*1370*/  IMAD.MOV.U32 R96, RZ, RZ, R73 ;  /* 0x000000ffff607224 */ /* 0x000fe200078e0049 */
[----:B------:R-:W-:Y:S01]  /*1380*/  IADD3 R103, P2, P6, R86, R68, R103 ;  /* 0x0000004456677210 */ /* 0x000fe20007e5e067 */
[----:B------:R-:W-:Y:S02]  /*1390*/  IMAD.MOV.U32 R68, RZ, RZ, R85 ;  /* 0x000000ffff447224 */ /* 0x000fe400078e0055 */
[----:B------:R-:W-:Y:S01]  /*13a0*/  IMAD.WIDE.U32 R86, R38, R32, RZ ;  /* 0x0000002026567225 */ /* 0x000fe200078e00ff */
[----:B------:R-:W-:Y:S02]  /*13b0*/  IADD3.X R105, PT, PT, R105, R69, RZ, P2, P6 ;  /* 0x0000004569697210 */ /* 0x000fe400017ec4ff */
[C---:B------:R-:W-:Y:S01]  /*13c0*/  LOP3.LUT P6, RZ, R63.reuse, 0x2, RZ, 0xc0, !PT ;  /* 0x000000023fff7812 */ /* 0x040fe200078cc0ff */
[----:B------:R-:W-:Y:S01]  /*13d0*/  IMAD.X R69, RZ, RZ, RZ, P1 ;  /* 0x000000ffff457224 */ /* 0x000fe200008e06ff */
[----:B------:R-:W-:Y:S01]  /*13e0*/  LOP3.LUT R63, R63, 0xfffffbff, RZ, 0xc0, !PT ;  /* 0xfffffbff3f3f7812 */ /* 0x000fe200078ec0ff */
[----:B------:R-:W-:-:S04]  /*13f0*/  IMAD.WIDE.U32.X R84, R35, R39, R68, P5 ;  /* 0x0000002723547225 */ /* 0x000fc800028e0444 */
[----:B------:R-:W-:-:S03]  /*1400*/  IMAD.WIDE.U32 R68, P2, R33, R38, R88 ;  /* 0x0000002621447225 */ /* 0x000fc60007840058 */
[----:B------:R-:W-:-:S10]  /*1410*/  IADD3 R102, P5, PT, R87, R68, RZ ;  /* 0x0000004457667210 */ /* 0x000fd40007fbe0ff */
[----:B------:R-:W-:Y:S02]  /*1420*/  @P2 LOP3.LUT R63, R63, 0x400, RZ, 0xfc, !PT ;  /* 0x000004003f3f2812 */ /* 0x000fe400078efcff */
[----:B------:R-:W-:Y:S02]  /*1430*/  IADD3 R129, P1, P2, R131, R86, R84 ;  /* 0x0000005683817210 */ /* 0x000fe40007a3e054 */
[----:B------:R-:W-:Y:S02]  /*1440*/  LOP3.LUT R63, R63, 0xfffffdff, RZ, 0xc0, !PT ;  /* 0xfffffdff3f3f7812 */ /* 0x000fe400078ec0ff */
[----:B------:R-:W-:Y:S01]  /*1450*/  IADD3.X R102, PT, PT, R133, R102, R85, P1, P2 ;  /* 0x0000006685667210 */ /* 0x000fe20000fe4455 */
[----:B------:R-:W-:Y:S01]  /*1460*/  IMAD.WIDE.U32 R84, R35, R38, RZ ;  /* 0x0000002623547225 */ /* 0x000fe200078e00ff */
[----:B------:R-:W-:-:S04]  /*1470*/  @P5 LOP3.LUT R63, R63, 0x200, RZ, 0xfc, !PT ;  /* 0x000002003f3f5812 */ /* 0x000fc800078efcff */
[----:B------:R-:W-:Y:S01]  /*1480*/  LOP3.LUT R63, R63, 0xfffffffe, RZ, 0xc0, !PT ;  /* 0xfffffffe3f3f7812 */ /* 0x000fe200078ec0ff */
[----:B------:R-:W-:-:S04]  /*1490*/  IMAD.WIDE.U32 R86, P1, R34, R39, R84 ;  /* 0x0000002722567225 */ /* 0x000fc80007820054 */
[----:B------:R-:W-:-:S04]  /*14a0*/  IMAD.WIDE.U32 R84, R34, R38, RZ ;  /* 0x0000002622547225 */ /* 0x000fc800078e00ff */
[----:B------:R-:W-:Y:S01]  /*14b0*/  IMAD.X R89, RZ, RZ, RZ, P1 ;  /* 0x000000ffff597224 */ /* 0x000fe200008e06ff */
[----:B------:R-:W-:Y:S01]  /*14c0*/  IADD3 R85, P1, PT, R85, R86, RZ ;  /* 0x0000005655557210 */ /* 0x000fe20007f3e0ff */
[----:B------:R-:W-:-:S04]  /*14d0*/  IMAD.MOV.U32 R88, RZ, RZ, R87 ;  /* 0x000000ffff587224 */ /* 0x000fc800078e0057 */
[----:B------:R-:W-:Y:S01]  /*14e0*/  IMAD.WIDE.U32.X R86, R35, R39, R88, P1 ;  /* 0x0000002723567225 */ /* 0x000fe200008e0458 */
[----:B------:R-:W-:-:S03]  /*14f0*/  IADD3 R91, P1, PT, R99, R84, RZ ;  /* 0x00000054635b7210 */ /* 0x000fc60007f3e0ff */
[----:B------:R-:W-:-:S04]  /*1500*/  IMAD.WIDE.U32 R88, R35, R37, RZ ;  /* 0x0000002523587225 */ /* 0x000fc800078e00ff */
[----:B------:R-:W-:Y:S01]  /*1510*/  IMAD.X R98, R98, 0x1, R85, P1 ;  /* 0x0000000162627824 */ /* 0x000fe200008e0655 */
[----:B------:R-:W-:Y:S01]  /*1520*/  ISETP.GE.U32.AND P1, PT, R91, R84, PT ;  /* 0x000000545b00720c */ /* 0x000fe20003f26070 */
[----:B------:R-:W-:-:S03]  /*1530*/  IMAD.WIDE.U32 R88, P5, R34, R36, R88 ;  /* 0x0000002422587225 */ /* 0x000fc600078a0058 */
[----:B------:R-:W-:Y:S01]  /*1540*/  ISETP.GE.U32.AND.EX P1, PT, R98, R85, PT, P1 ;  /* 0x000000556200720c */ /* 0x000fe20003f26110 */
[----:B------:R-:W-:-:S03]  /*1550*/  IMAD.WIDE.U32 R84, R34, R37, RZ ;  /* 0x0000002522547225 */ /* 0x000fc600078e00ff */
[----:B------:R-:W-:Y:S02]  /*1560*/  SEL R93, RZ, 0x1, P1 ;  /* 0x00000001ff5d7807 */ /* 0x000fe40000800000 */
[----:B------:R-:W-:Y:S01]  /*1570*/  IADD3 R127, P2, PT, R85, R88, RZ ;  /* 0x00000058557f7210 */ /* 0x000fe20007f5e0ff */
[----:B------:R-:W-:-:S03]  /*1580*/  IMAD.X R85, RZ, RZ, RZ, P6 ;  /* 0x000000ffff557224 */ /* 0x000fc600030e06ff */
[----:B------:R-:W-:Y:S02]  /*1590*/  @P5 LOP3.LUT R63, R63, 0x1, RZ, 0xfc, !PT ;  /* 0x000000013f3f5812 */ /* 0x000fe400078efcff */
[----:B------:R-:W-:Y:S01]  /*15a0*/  IADD3 R88, P1, P5, R84, R86, R93 ;  /* 0x0000005654587210 */ /* 0x000fe20007d3e05d */
[----:B------:R-:W-:Y:S01]  /*15b0*/  IMAD.MOV.U32 R84, RZ, RZ, R79 ;  /* 0x000000ffff547224 */ /* 0x000fe200078e004f */
[----:B------:R-:W-:Y:S02]  /*15c0*/  LOP3.LUT R63, R63, 0xffffffbf, RZ, 0xc0, !PT ;  /* 0xffffffbf3f3f7812 */ /* 0x000fe400078ec0ff */
[----:B------:R-:W-:Y:S01]  /*15d0*/  IADD3.X R127, PT, PT, R127, R87, RZ, P1, P5 ;  /* 0x000000577f7f7210 */ /* 0x000fe20000fea4ff */
[----:B------:R-:W-:-:S04]  /*15e0*/  IMAD.WIDE.U32 R86, R61, R54, RZ ;  /* 0x000000363d567225 */ /* 0x000fc800078e00ff */
[----:B------:R-:W-:-:S04]  /*15f0*/  IMAD.WIDE.U32.X R78, R57, R61, R84, P0 ;  /* 0x0000003d394e7225 */ /* 0x000fc800000e0454 */
[----:B------:R-:W-:-:S04]  /*1600*/  IMAD.WIDE.U32 R84, R60, R54, RZ ;  /* 0x000000363c547225 */ /* 0x000fc800078e00ff */
[----:B------:R-:W-:Y:S01]  /*1610*/  IMAD.WIDE.U32 R86, P6, R55, R60, R86 ;  /* 0x0000003c37567225 */ /* 0x000fe200078c0056 */
[----:B------:R-:W-:Y:S02]  /*1620*/  IADD3 R99, P0, P1, R103, R84, R78 ;  /* 0x0000005467637210 */ /* 0x000fe4000791e04e */
[----:B------:R-:W-:-:S04]  /*1630*/  IADD3 R68, P5, PT, R85, R86, RZ ;  /* 0x0000005655447210 */ /* 0x000fc80007fbe0ff */
[----:B------:R-:W-:Y:S01]  /*1640*/  IADD3.X R68, PT, PT, R105, R68, R79, P0, P1 ;  /* 0x0000004469447210 */ /* 0x000fe200007e244f */
[----:B------:R-:W-:-:S05]  /*1650*/  IMAD.WIDE.U32 R78, R57, R60, RZ ;  /* 0x0000003c394e7225 */ /* 0x000fca00078e00ff */
[----:B------:R-:W-:Y:S01]  /*1660*/  @P6 LOP3.LUT R63, R63, 0x40, RZ, 0xfc, !PT ;  /* 0x000000403f3f6812 */ /* 0x000fe200078efcff */
[----:B------:R-:W-:-:S03]  /*1670*/  IMAD.WIDE.U32 R84, P0, R56, R61, R78 ;  /* 0x0000003d38547225 */ /* 0x000fc6000780004e */
[----:B------:R-:W-:Y:S01]  /*1680*/  LOP3.LUT R63, R63, 0xffffffdf, RZ, 0xc0, !PT ;  /* 0xffffffdf3f3f7812 */ /* 0x000fe200078ec0ff */
[----:B------:R-:W-:-:S03]  /*1690*/  IMAD.WIDE.U32 R78, R56, R60, RZ ;  /* 0x0000003c384e7225 */ /* 0x000fc600078e00ff */
[----:B------:R-:W-:Y:S01]  /*16a0*/  @P5 LOP3.LUT R63, R63, 0x20, RZ, 0xfc, !PT ;  /* 0x000000203f3f5812 */ /* 0x000fe200078efcff */
[----:B------:R-:W-:Y:S01]  /*16b0*/  IMAD.X R93, RZ, RZ, RZ, P0 ;  /* 0x000000ffff5d7224 */ /* 0x000fe200000e06ff */
[----:B------:R-:W-:Y:S01]  /*16c0*/  IADD3 R72, P0, PT, R79, R84, RZ ;  /* 0x000000544f487210 */ /* 0x000fe20007f1e0ff */
[----:B------:R-:W-:-:S04]  /*16d0*/  IMAD.MOV.U32 R92, RZ, RZ, R85 ;  /* 0x000000ffff5c7224 */ /* 0x000fc800078e0055 */
[----:B------:R-:W-:Y:S01]  /*16e0*/  IMAD.WIDE.U32.X R92, R57, R61, R92, P0 ;  /* 0x0000003d395c7225 */ /* 0x000fe200000e045c */
[----:B------:R-:W-:-:S05]  /*16f0*/  IADD3 R84, P0, PT, R95, R78, RZ ;  /* 0x0000004e5f547210 */ /* 0x000fca0007f1e0ff */
[----:B------:R-:W-:Y:S01]  /*1700*/  IMAD.X R85, R94, 0x1, R72, P0 ;  /* 0x000000015e557824 */ /* 0x000fe200000e0648 */
[----:B------:R-:W-:Y:S01]  /*1710*/  ISETP.GE.U32.AND P0, PT, R84, R78, PT ;  /* 0x0000004e5400720c */ /* 0x000fe20003f06070 */
[----:B------:R-:W-:-:S03]  /*1720*/  IMAD.WIDE.U32 R94, R57, R59, RZ ;  /* 0x0000003b395e7225 */ /* 0x000fc600078e00ff */
[----:B------:R-:W-:Y:S01]  /*1730*/  ISETP.GE.U32.AND.EX P0, PT, R85, R72, PT, P0 ;  /* 0x000000485500720c */ /* 0x000fe20003f06100 */
[----:B------:R-:W-:-:S03]  /*1740*/  IMAD.WIDE.U32 R78, R56, R59, RZ ;  /* 0x0000003b384e7225 */ /* 0x000fc600078e00ff */
[----:B------:R-:W-:Y:S01]  /*1750*/  SEL R97, RZ, 0x1, P0 ;  /* 0x00000001ff617807 */ /* 0x000fe20000000000 */
[----:B------:R-:W-:-:S04]  /*1760*/  IMAD.WIDE.U32 R94, P1, R56, R58, R94 ;  /* 0x0000003a385e7225 */ /* 0x000fc8000782005e */
[----:B------:R-:W-:Y:S01]  /*1770*/  IMAD.WIDE.U32 R72, R59, R54, RZ ;  /* 0x000000363b487225 */ /* 0x000fe200078e00ff */
[----:B------:R-:W-:Y:S02]  /*1780*/  IADD3 R101, P0, PT, R79, R94, RZ ;  /* 0x0000005e4f657210 */ /* 0x000fe40007f1e0ff */
[----:B------:R-:W-:Y:S01]  /*1790*/  IADD3 R94, P5, P6, R78, R92, R97 ;  /* 0x0000005c4e5e7210 */ /* 0x000fe20007ebe061 */
[----:B------:R-:W-:Y:S02]  /*17a0*/  IMAD.MOV.U32 R78, RZ, RZ, R75 ;  /* 0x000000ffff4e7224 */ /* 0x000fe400078e004b */
[-C--:B------:R-:W-:Y:S01]  /*17b0*/  IMAD.WIDE.U32 R74, R36, R32.reuse, RZ ;  /* 0x00000020244a7225 */ /* 0x080fe200078e00ff */
[----:B------:R-:W-:Y:S02]  /*17c0*/  IADD3.X R101, PT, PT, R101, R93, RZ, P5, P6 ;  /* 0x0000005d65657210 */ /* 0x000fe40002fec4ff */
        /* <DEDUP_REMOVED lines=15> */
[----:B------:R-:W-:-:S03]  /*18c0*/  IMAD.X R97, RZ, RZ, RZ, P4 ;  /* 0x000000ffff617224 */ /* 0x000fc600020e06ff */
[----:B------:R-:W-:Y:S01]  /*18d0*/  IADD3.X R86, PT, PT, R93, R79, RZ, P5, P6 ;  /* 0x0000004f5d567210 */ /* 0x000fe20002fec4ff */
[----:B------:R-:W-:Y:S01]  /*18e0*/  IMAD.WIDE.U32 R78, R58, R54, RZ ;  /* 0x000000363a4e7225 */ /* 0x000fe200078e00ff */
[C---:B------:R-:W-:Y:S02]  /*18f0*/  LOP3.LUT P6, RZ, R63.reuse, 0x1, RZ, 0xc0, !PT ;  /* 0x000000013fff7812 */ /* 0x040fe400078cc0ff */
[----:B------:R-:W-:Y:S01]  /*1900*/  LOP3.LUT R63, R63, 0xfffffffb, RZ, 0xc0, !PT ;  /* 0xfffffffb3f3f7812 */ /* 0x000fe200078ec0ff */
[----:B------:R-:W-:Y:S01]  /*1910*/  IMAD.WIDE.U32.X R96, R57, R58, R96, P3 ;  /* 0x0000003a39607225 */ /* 0x000fe200018e0460 */
[----:B------:R-:W-:-:S03]  /*1920*/  ISETP.GE.U32.AND P3, PT, R99, R103, PT ;  /* 0x000000676300720c */ /* 0x000fc60003f66070 */
[----:B------:R-:W-:Y:S01]  /*1930*/  IMAD.WIDE.U32 R78, P4, R55, R59, R78 ;  /* 0x0000003b374e7225 */ /* 0x000fe2000788004e */
[----:B------:R-:W-:-:S04]  /*1940*/  ISETP.GE.U32.AND.EX P3, PT, R68, R105, PT, P3 ;  /* 0x000000694400720c */ /* 0x000fc80003f66130 */
[----:B------:R-:W-:Y:S02]  /*1950*/  SEL R93, RZ, 0x1, P3 ;  /* 0x00000001ff5d7807 */ /* 0x000fe40001800000 */
[----:B------:R-:W-:-:S06]  /*1960*/  IADD3 R73, P5, PT, R73, R78, RZ ;  /* 0x0000004e49497210 */ /* 0x000fcc0007fbe0ff */
[----:B------:R-:W-:Y:S02]  /*1970*/  @P4 LOP3.LUT R63, R63, 0x4, RZ, 0xfc, !PT ;  /* 0x000000043f3f4812 */ /* 0x000fe400078efcff */
[----:B------:R-:W-:Y:S01]  /*1980*/  IADD3 R78, P3, P4, R72, R96, R93 ;  /* 0x00000060484e7210 */ /* 0x000fe20007c7e05d */
[----:B------:R-:W-:Y:S01]  /*1990*/  IMAD.MOV.U32 R72, RZ, RZ, R89 ;  /* 0x000000ffff487224 */ /* 0x000fe200078e0059 */
[----:B------:R-:W-:Y:S01]  /*19a0*/  LOP3.LUT R63, R63, 0xfffffffd, RZ, 0xc0, !PT ;  /* 0xfffffffd3f3f7812 */ /* 0x000fe200078ec0ff */
[----:B------:R-:W-:Y:S01]  /*19b0*/  IMAD.WIDE.U32 R92, R35, R34, RZ ;  /* 0x00000022235c7225 */ /* 0x000fe200078e00ff */
[----:B------:R-:W-:Y:S02]  /*19c0*/  IADD3.X R96, PT, PT, R73, R97, RZ, P3, P4 ;  /* 0x0000006149607210 */ /* 0x000fe40001fe84ff */
[----:B------:R-:W-:Y:S01]  /*19d0*/  @P5 LOP3.LUT R63, R63, 0x2, RZ, 0xfc, !PT ;  /* 0x000000023f3f5812 */ /* 0x000fe200078efcff */
[----:B------:R-:W-:Y:S02]  /*19e0*/  IMAD.X R73, RZ, RZ, RZ, P6 ;  /* 0x000000ffff497224 */ /* 0x000fe400030e06ff */
[----:B------:R-:W-:-:S04]  /*19f0*/  IMAD.WIDE.U32 R92, P3, R34, R35, R92 ;  /* 0x00000023225c7225 */ /* 0x000fc8000786005c */
[----:B------:R-:W-:Y:S01]  /*1a00*/  IMAD.WIDE.U32.X R72, R35, R36, R72, P2 ;  /* 0x0000002423487225 */ /* 0x000fe200010e0448 */
[----:B------:R-:W-:-:S03]  /*1a10*/  IADD3 R103, P2, PT, R88, R129, RZ ;  /* 0x0000008158677210 */ /* 0x000fc60007f5e0ff */
[----:B------:R-:W-:-:S04]  /*1a20*/  IMAD.WIDE.U32 R128, R54, R59, RZ ;  /* 0x0000003b36807225 */ /* 0x000fc800078e00ff */
[----:B------:R-:W-:Y:S01]  /*1a30*/  IMAD.X R102, R127, 0x1, R102, P2 ;  /* 0x000000017f667824 */ /* 0x000fe200010e0666 */
[----:B------:R-:W-:Y:S01]  /*1a40*/  ISETP.GE.U32.AND P2, PT, R103, R88, PT ;  /* 0x000000586700720c */ /* 0x000fe20003f46070 */
[----:B------:R-:W-:-:S03]  /*1a50*/  IMAD.WIDE.U32 R88, R34, R34, RZ ;  /* 0x0000002222587225 */ /* 0x000fc600078e00ff */
[----:B------:R-:W-:-:S04]  /*1a60*/  ISETP.GE.U32.AND.EX P2, PT, R102, R127, PT, P2 ;  /* 0x0000007f6600720c */ /* 0x000fc80003f46120 */
[----:B------:R-:W-:Y:S02]  /*1a70*/  SEL R97, RZ, 0x1, P2 ;  /* 0x00000001ff617807 */ /* 0x000fe40001000000 */
[----:B------:R-:W-:Y:S02]  /*1a80*/  IADD3 R89, P2, PT, R89, R92, RZ ;  /* 0x0000005c59597210 */ /* 0x000fe40007f5e0ff */
[----:B------:R-:W-:Y:S01]  /*1a90*/  IADD3 R92, P4, P5, R88, R72, R97 ;  /* 0x00000048585c7210 */ /* 0x000fe20007d9e061 */
[----:B------:R-:W-:-:S03]  /*1aa0*/  IMAD.MOV.U32 R72, RZ, RZ, R95 ;  /* 0x000000ffff487224 */ /* 0x000fc600078e005f */
[----:B------:R-:W-:Y:S01]  /*1ab0*/  IADD3.X R134, PT, PT, R89, R73, RZ, P4, P5 ;  /* 0x0000004959867210 */ /* 0x000fe200027ea4ff */
[----:B------:R-:W-:Y:S02]  /*1ac0*/  IMAD.X R73, RZ, RZ, RZ, P1 ;  /* 0x000000ffff497224 */ /* 0x000fe400008e06ff */
[----:B------:R-:W-:-:S04]  /*1ad0*/  IMAD.WIDE.U32 R88, R56, R56, RZ ;  /* 0x0000003838587225 */ /* 0x000fc800078e00ff */
[----:B------:R-:W-:Y:S01]  /*1ae0*/  IMAD.WIDE.U32.X R72, R57, R58, R72, P0 ;  /* 0x0000003a39487225 */ /* 0x000fe200000e0448 */
[----:B------:R-:W-:-:S05]  /*1af0*/  IADD3 R99, P0, PT, R94, R99, RZ ;  /* 0x000000635e637210 */ /* 0x000fca0007f1e0ff */
[----:B------:R-:W-:Y:S01]  /*1b00*/  IMAD.X R68, R101, 0x1, R68, P0 ;  /* 0x0000000165447824 */ /* 0x000fe200000e0644 */
[----:B------:R-:W-:Y:S01]  /*1b10*/  ISETP.GE.U32.AND P0, PT, R99, R94, PT ;  /* 0x0000005e6300720c */ /* 0x000fe20003f06070 */
[----:B------:R-:W-:-:S03]  /*1b20*/  IMAD.WIDE.U32 R94, R57, R56, RZ ;  /* 0x00000038395e7225 */ /* 0x000fc600078e00ff */
[----:B------:R-:W-:Y:S01]  /*1b30*/  ISETP.GE.U32.AND.EX P0, PT, R68, R101, PT, P0 ;  /* 0x000000654400720c */ /* 0x000fe20003f06100 */
[----:B------:R-:W-:-:S03]  /*1b40*/  IMAD.WIDE.U32 R94, P4, R56, R57, R94 ;  /* 0x00000039385e7225 */ /* 0x000fc6000788005e */
[----:B------:R-:W-:Y:S02]  /*1b50*/  SEL R97, RZ, 0x1, P0 ;  /* 0x00000001ff617807 */ /* 0x000fe40000000000 */
[----:B------:R-:W-:Y:S02]  /*1b60*/  IADD3 R89, P1, PT, R89, R94, RZ ;  /* 0x0000005e59597210 */ /* 0x000fe40007f3e0ff */
[----:B------:R-:W-:Y:S02]  /*1b70*/  IADD3 R97, P0, P5, R88, R72, R97 ;  /* 0x0000004858617210 */ /* 0x000fe40007d1e061 */
[----:B------:R-:W-:Y:S02]  /*1b80*/  P2R R131, PR, RZ, 0x10 ;  /* 0x00000010ff837803 */ /* 0x000fe40000000000 */
[----:B------:R-:W-:Y:S01]  /*1b90*/  IADD3.X R130, PT, PT, R89, R73, RZ, P0, P5 ;  /* 0x0000004959827210 */ /* 0x000fe200007ea4ff */
[----:B------:R-:W-:Y:S01]  /*1ba0*/  IMAD.WIDE.U32 R72, R33, R38, RZ ;  /* 0x0000002621487225 */ /* 0x000fe200078e00ff */
[----:B------:R-:W-:-:S02]  /*1bb0*/  LOP3.LUT P4, RZ, R63, 0x40, RZ, 0xc0, !PT ;  /* 0x000000403fff7812 */ /* 0x000fc4000788c0ff */
[----:B------:R-:W-:Y:S01]  /*1bc0*/  LOP3.LUT R63, R63, 0xfffffffe, RZ, 0xc0, !PT ;  /* 0xfffffffe3f3f7812 */ /* 0x000fe200078ec0ff */
[----:B------:R-:W-:-:S04]  /*1bd0*/  IMAD.WIDE.U32 R88, P0, R32, R39, R72 ;  /* 0x0000002720587225 */ /* 0x000fc80007800048 */
[----:B------:R-:W-:-:S04]  /*1be0*/  IMAD.WIDE.U32 R72, R32, R38, RZ ;  /* 0x0000002620487225 */ /* 0x000fc800078e00ff */
        /* <DEDUP_REMOVED lines=11> */
[----:B------:R-:W-:-:S03]  /*1ca0*/  IMAD.WIDE.U32 R88, P5, R32, R36, R88 ;  /* 0x0000002420587225 */ /* 0x000fc600078a0058 */
[----:B------:R-:W-:-:S10]  /*1cb0*/  IADD3 R73, P0, PT, R73, R88, RZ ;  /* 0x0000005849497210 */ /* 0x000fd40007f1e0ff */
[----:B------:R-:W-:Y:S02]  /*1cc0*/  @P5 LOP3.LUT R63, R63, 0x1, RZ, 0xfc, !PT ;  /* 0x000000013f3f5812 */ /* 0x000fe400078efcff */
[----:B------:R-:W-:Y:S02]  /*1cd0*/  IADD3 R88, P5, P6, R72, R100, R105 ;  /* 0x0000006448587210 */ /* 0x000fe40007ebe069 */
[----:B------:R-:W-:Y:S02]  /*1ce0*/  LOP3.LUT R63, R63, 0xfffffeff, RZ, 0xc0, !PT ;  /* 0xfffffeff3f3f7812 */ /* 0x000fe400078ec0ff */
[----:B------:R-:W-:Y:S01]  /*1cf0*/  IADD3.X R132, PT, PT, R73, R101, RZ, P5, P6 ;  /* 0x0000006549847210 */ /* 0x000fe20002fec4ff */
[----:B------:R-:W-:Y:S01]  /*1d00*/  IMAD.WIDE.U32 R72, R55, R60, RZ ;  /* 0x0000003c37487225 */ /* 0x000fe200078e00ff */
[----:B------:R-:W-:-:S03]  /*1d10*/  LOP3.LUT R63, R63, 0xffffffef, RZ, 0xc0, !PT ;  /* 0xffffffef3f3f7812 */ /* 0x000fc600078ec0ff */
[----:B------:R-:W-:-:S04]  /*1d20*/  IMAD.WIDE.U32 R100, P5, R54, R61, R72 ;  /* 0x0000003d36647225 */ /* 0x000fc800078a0048 */
[----:B------:R-:W-:-:S04]  /*1d30*/  IMAD.WIDE.U32 R72, R54, R60, RZ ;  /* 0x0000003c36487225 */ /* 0x000fc800078e00ff */
[----:B------:R-:W-:Y:S02]  /*1d40*/  IMAD.X R127, RZ, RZ, RZ, P5 ;  /* 0x000000ffff7f7224 */ /* 0x000fe400028e06ff */
[----:B------:R-:W-:Y:S01]  /*1d50*/  IMAD.MOV.U32 R126, RZ, RZ, R101 ;  /* 0x000000ffff7e7224 */ /* 0x000fe200078e0065 */
[----:B------:R-:W-:-:S05]  /*1d60*/  IADD3 R101, P5, PT, R73, R100, RZ ;  /* 0x0000006449657210 */ /* 0x000fca0007fbe0ff */
[----:B------:R-:W-:Y:S01]  /*1d70*/  IMAD.WIDE.U32.X R126, R55, R61, R126, P5 ;  /* 0x0000003d377e7225 */ /* 0x000fe200028e047e */
[----:B------:R-:W-:-:S05]  /*1d80*/  IADD3 R99, P5, PT, R99, R72, RZ ;  /* 0x0000004863637210 */ /* 0x000fca0007fbe0ff */
[----:B------:R-:W-:Y:S01]  /*1d90*/  IMAD.X R100, R68, 0x1, R101, P5 ;  /* 0x0000000144647824 */ /* 0x000fe200028e0665 */
[----:B------:R-:W-:Y:S01]  /*1da0*/  ISETP.GE.U32.AND P5, PT, R99, R72, PT ;  /* 0x000000486300720c */ /* 0x000fe20003fa6070 */
[----:B------:R-:W-:-:S03]  /*1db0*/  IMAD.WIDE.U32 R72, R55, R59, RZ ;  /* 0x0000003b37487225 */ /* 0x000fc600078e00ff */
[----:B------:R-:W-:-:S04]  /*1dc0*/  ISETP.GE.U32.AND.EX P5, PT, R100, R101, PT, P5 ;  /* 0x000000656400720c */ /* 0x000fc80003fa6150 */
[----:B------:R-:W-:Y:S01]  /*1dd0*/  SEL R101, RZ, 0x1, P5 ;  /* 0x00000001ff657807 */ /* 0x000fe20002800000 */
[----:B------:R-:W-:-:S03]  /*1de0*/  IMAD.WIDE.U32 R72, P5, R54, R58, R72 ;  /* 0x0000003a36487225 */ /* 0x000fc600078a0048 */
[----:B------:R-:W-:-:S10]  /*1df0*/  IADD3 R105, P6, PT, R129, R72, RZ ;  /* 0x0000004881697210 */ /* 0x000fd40007fde0ff */
[----:B------:R-:W-:-:S04]  /*1e00*/  @P5 LOP3.LUT R63, R63, 0x10, RZ, 0xfc, !PT ;  /* 0x000000103f3f5812 */ /* 0x000fc800078efcff */
[----:B------:R-:W-:Y:S02]  /*1e10*/  @P6 LOP3.LUT R63, R63, 0x100, RZ, 0xfc, !PT ;  /* 0x000001003f3f6812 */ /* 0x000fe400078efcff */
[----:B------:R-:W-:Y:S01]  /*1e20*/  IADD3 R101, P5, P6, R128, R126, R101 ;  /* 0x0000007e80657210 */ /* 0x000fe20007ebe065 */
[----:B------:R-:W-:Y:S02]  /*1e30*/  IMAD.MOV.U32 R126, RZ, RZ, R69 ;  /* 0x000000ffff7e7224 */ /* 0x000fe400078e0045 */
[----:B------:R-:W-:Y:S01]  /*1e40*/  IMAD.WIDE.U32 R128, R32, R34, RZ ;  /* 0x0000002220807225 */ /* 0x000fe200078e00ff */
[----:B------:R-:W-:Y:S02]  /*1e50*/  IADD3.X R102, PT, PT, R105, R127, RZ, P5, P6 ;  /* 0x0000007f69667210 */ /* 0x000fe40002fec4ff */
[C---:B------:R-:W-:Y:S02]  /*1e60*/  LOP3.LUT P5, RZ, R63.reuse, 0x400, RZ, 0xc0, !PT ;  /* 0x000004003fff7812 */ /* 0x040fe400078ac0ff */
[----:B------:R-:W-:-:S03]  /*1e70*/  LOP3.LUT P6, RZ, R63, 0x200, RZ, 0xc0, !PT ;  /* 0x000002003fff7812 */ /* 0x000fc600078cc0ff */
[----:B------:R-:W-:Y:S02]  /*1e80*/  IMAD.X R127, RZ, RZ, RZ, P5 ;  /* 0x000000ffff7f7224 */ /* 0x000fe400028e06ff */
[----:B------:R-:W-:-:S04]  /*1e90*/  IMAD.WIDE.U32.X R68, R33, R39, R126, P6 ;  /* 0x0000002721447225 */ /* 0x000fc800030e047e */
[----:B------:R-:W-:Y:S01]  /*1ea0*/  IMAD.X R127, RZ, RZ, RZ, P3 ;  /* 0x000000ffff7f7224 */ /* 0x000fe200018e06ff */
[----:B------:R-:W-:Y:S01]  /*1eb0*/  IADD3 R141, P3, PT, R74, R68, RZ ;  /* 0x000000444a8d7210 */ /* 0x000fe20007f7e0ff */
[----:B------:R-:W-:-:S04]  /*1ec0*/  IMAD.MOV.U32 R126, RZ, RZ, R93 ;  /* 0x000000ffff7e7224 */ /* 0x000fc800078e005d */
[----:B------:R-:W-:Y:S02]  /*1ed0*/  IMAD.X R143, R86, 0x1, R69, P3 ;  /* 0x00000001568f7824 */ /* 0x000fe400018e0645 */
[----:B------:R-:W-:Y:S01]  /*1ee0*/  IMAD.WIDE.U32.X R68, R35, R35, R126, P2 ;  /* 0x0000002323447225 */ /* 0x000fe200010e047e */
[----:B------:R-:W-:-:S03]  /*1ef0*/  IADD3 R105, P2, PT, R92, R141, RZ ;  /* 0x0000008d5c697210 */ /* 0x000fc60007f5e0ff */
[----:B------:R-:W-:-:S04]  /*1f00*/  IMAD.WIDE.U32 R126, R34, R32, RZ ;  /* 0x00000020227e7225 */ /* 0x000fc800078e00ff */
[----:B------:R-:W-:Y:S01]  /*1f10*/  IMAD.X R137, R134, 0x1, R143, P2 ;  /* 0x0000000186897824 */ /* 0x000fe200010e068f */
[----:B------:R-:W-:Y:S01]  /*1f20*/  ISETP.GE.U32.AND P2, PT, R105, R92, PT ;  /* 0x0000005c6900720c */ /* 0x000fe20003f46070 */
[----:B------:R-:W-:-:S03]  /*1f30*/  IMAD.WIDE.U32 R92, R35, R32, RZ ;  /* 0x00000020235c7225 */ /* 0x000fc600078e00ff */
[----:B------:R-:W-:-:S04]  /*1f40*/  ISETP.GE.U32.AND.EX P2, PT, R137, R134, PT, P2 ;  /* 0x000000868900720c */ /* 0x000fc80003f46120 */
[----:B------:R-:W-:Y:S01]  /*1f50*/  SEL R133, RZ, 0x1, P2 ;  /* 0x00000001ff857807 */ /* 0x000fe20001000000 */
[----:B------:R-:W-:-:S03]  /*1f60*/  IMAD.WIDE.U32 R92, P2, R33, R34, R92 ;  /* 0x00000022215c7225 */ /* 0x000fc6000784005c */
[----:B------:R-:W-:Y:S01]  /*1f70*/  IADD3 R133, P5, P6, R126, R68, R133 ;  /* 0x000000447e857210 */ /* 0x000fe20007ebe085 */
[----:B------:R-:W-:Y:S01]  /*1f80*/  IMAD.MOV.U32 R68, RZ, RZ, R87 ;  /* 0x000000ffff447224 */ /* 0x000fe200078e0057 */
[----:B------:R-:W-:Y:S01]  /*1f90*/  IADD3 R135, P3, PT, R127, R92, RZ ;  /* 0x0000005c7f877210 */ /* 0x000fe20007f7e0ff */
[----:B------:R-:W-:-:S03]  /*1fa0*/  IMAD.MOV.U32 R126, RZ, RZ, R95 ;  /* 0x000000ffff7e7224 */ /* 0x000fc600078e005f */
[----:B------:R-:W-:Y:S01]  /*1fb0*/  IADD3.X R135, PT, PT, R135, R69, RZ, P5, P6 ;  /* 0x0000004587877210 */ /* 0x000fe20002fec4ff */
[----:B------:R-:W-:Y:S01]  /*1fc0*/  IMAD.X R69, RZ, RZ, RZ, P4 ;  /* 0x000000ffff457224 */ /* 0x000fe200020e06ff */
[----:B------:R-:W-:Y:S02]  /*1fd0*/  LOP3.LUT P6, RZ, R63, 0x20, RZ, 0xc0, !PT ;  /* 0x000000203fff7812 */ /* 0x000fe400078cc0ff */
[----:B------:R-:W-:Y:S02]  /*1fe0*/  ISETP.NE.AND P4, PT, R131, RZ, PT ;  /* 0x000000ff8300720c */ /* 0x000fe40003f85270 */
[----:B------:R-:W-:Y:S01]  /*1ff0*/  LOP3.LUT P5, RZ, R63, 0x1, RZ, 0xc0, !PT ;  /* 0x000000013fff7812 */ /* 0x000fe200078ac0ff */
[----:B------:R-:W-:Y:S01]  /*2000*/  IMAD.WIDE.U32.X R68, R55, R61, R68, P6 ;  /* 0x0000003d37447225 */ /* 0x000fe200030e0444 */
[C---:B------:R-:W-:Y:S02]  /*2010*/  LOP3.LUT P6, RZ, R63.reuse, 0x2, RZ, 0xc0, !PT ;  /* 0x000000023fff7812 */ /* 0x040fe400078cc0ff */
[----:B------:R-:W-:Y:S01]  /*2020*/  LOP3.LUT R63, R63, 0xfffffdff, RZ, 0xc0, !PT ;  /* 0xfffffdff3f3f7812 */ /* 0x000fe200078ec0ff */
[----:B------:R-:W-:Y:S01]  /*2030*/  IMAD.X R127, RZ, RZ, RZ, P4 ;  /* 0x000000ffff7f7224 */ /* 0x000fe200020e06ff */
[----:B------:R-:W-:-:S02]  /*2040*/  IADD3 R92, P4, PT, R78, R68, RZ ;  /* 0x000000444e5c7210 */ /* 0x000fc40007f9e0ff */
[----:B------:R-:W-:Y:S01]  /*2050*/  LOP3.LUT R63, R63, 0xfffffbff, RZ, 0xc0, !PT ;  /* 0xfffffbff3f3f7812 */ /* 0x000fe200078ec0ff */
[----:B------:R-:W-:Y:S01]  /*2060*/  IMAD.WIDE.U32.X R94, R57, R57, R126, P1 ;  /* 0x00000039395e7225 */ /* 0x000fe200008e047e */
[----:B------:R-:W-:-:S03]  /*2070*/  IADD3 R136, P1, PT, R97, R92, RZ ;  /* 0x0000005c61887210 */ /* 0x000fc60007f3e0ff */
[----:B------:R-:W-:Y:S02]  /*2080*/  IMAD.X R131, R96, 0x1, R69, P4 ;  /* 0x0000000160837824 */ /* 0x000fe400020e0645 */
[----:B------:R-:W-:-:S04]  /*2090*/  IMAD.WIDE.U32 R68, R57, R54, RZ ;  /* 0x0000003639447225 */ /* 0x000fc800078e00ff */
[----:B------:R-:W-:Y:S01]  /*20a0*/  IMAD.X R139, R130, 0x1, R131, P1 ;  /* 0x00000001828b7824 */ /* 0x000fe200008e0683 */
[----:B------:R-:W-:Y:S01]  /*20b0*/  ISETP.GE.U32.AND P1, PT, R136, R97, PT ;  /* 0x000000618800720c */ /* 0x000fe20003f26070 */
[----:B------:R-:W-:-:S03]  /*20c0*/  IMAD.WIDE.U32 R126, R56, R54, RZ ;  /* 0x00000036387e7225 */ /* 0x000fc600078e00ff */
[----:B------:R-:W-:-:S04]  /*20d0*/  ISETP.GE.U32.AND.EX P1, PT, R139, R130, PT, P1 ;  /* 0x000000828b00720c */ /* 0x000fc80003f26110 */
[----:B------:R-:W-:Y:S01]  /*20e0*/  SEL R87, RZ, 0x1, P1 ;  /* 0x00000001ff577807 */ /* 0x000fe20000800000 */
[----:B------:R-:W-:-:S03]  /*20f0*/  IMAD.WIDE.U32 R68, P1, R55, R56, R68 ;  /* 0x0000003837447225 */ /* 0x000fc60007820044 */
[----:B------:R-:W-:Y:S01]  /*2100*/  IADD3 R97, P4, PT, R127, R68, RZ ;  /* 0x000000447f617210 */ /* 0x000fe20007f9e0ff */
[----:B------:R-:W-:-:S09]  /*2110*/  IMAD.X R127, RZ, RZ, RZ, P5 ;  /* 0x000000ffff7f7224 */ /* 0x000fd200028e06ff */
[----:B------:R-:W-:-:S04]  /*2120*/  @P1 LOP3.LUT R63, R63, 0x400, RZ, 0xfc, !PT ;  /* 0x000004003f3f1812 */ /* 0x000fc800078efcff */
[----:B------:R-:W-:Y:S02]  /*2130*/  @P4 LOP3.LUT R63, R63, 0x200, RZ, 0xfc, !PT ;  /* 0x000002003f3f4812 */ /* 0x000fe400078efcff */
[----:B------:R-:W-:Y:S01]  /*2140*/  IADD3 R94, P1, P4, R126, R94, R87 ;  /* 0x0000005e7e5e7210 */ /* 0x000fe20007c3e057 */
[----:B------:R-:W-:-:S03]  /*2150*/  IMAD.MOV.U32 R126, RZ, RZ, R89 ;  /* 0x000000ffff7e7224 */ /* 0x000fc600078e0059 */
[----:B------:R-:W-:Y:S01]  /*2160*/  IADD3.X R95, PT, PT, R97, R95, RZ, P1, P4 ;  /* 0x0000005f615f7210 */ /* 0x000fe20000fe84ff */
        /* <DEDUP_REMOVED lines=9> */
[----:B------:R-:W-:Y:S01]  /*2200*/  IADD3 R128, P4, P5, R128, R126, R87 ;  /* 0x0000007e80807210 */ /* 0x000fe20007d9e057 */
[----:B------:R-:W-:-:S03]  /*2210*/  IMAD.MOV.U32 R126, RZ, RZ, R75 ;  /* 0x000000ffff7e7224 */ /* 0x000fc600078e004b */
[----:B------:R-:W-:Y:S02]  /*2220*/  IADD3.X R87, PT, PT, R97, R127, RZ, P4, P5 ;  /* 0x0000007f61577210 */ /* 0x000fe400027ea4ff */
[C---:B------:R-:W-:Y:S02]  /*2230*/  LOP3.LUT P4, RZ, R63.reuse, 0x80, RZ, 0xc0, !PT ;  /* 0x000000803fff7812 */ /* 0x040fe4000788c0ff */
[----:B------:R-:W-:-:S03]  /*2240*/  LOP3.LUT P5, RZ, R63, 0x8, RZ, 0xc0, !PT ;  /* 0x000000083fff7812 */ /* 0x000fc600078ac0ff */
[----:B------:R-:W-:Y:S01]  /*2250*/  IMAD.X R127, RZ, RZ, RZ, P4 ;  /* 0x000000ffff7f7224 */ /* 0x000fe200020e06ff */
[----:B------:R-:W-:Y:S01]  /*2260*/  ISETP.GE.U32.AND P4, PT, R141, R74, PT ;  /* 0x0000004a8d00720c */ /* 0x000fe20003f86070 */
[----:B------:R-:W-:Y:S02]  /*2270*/  IMAD.MOV.U32 R74, RZ, RZ, R79 ;  /* 0x000000ffff4a7224 */ /* 0x000fe400078e004f */
[----:B------:R-:W-:Y:S01]  /*2280*/  IMAD.WIDE.U32.X R126, R33, R36, R126, P5 ;  /* 0x00000024217e7225 */ /* 0x000fe200028e047e */
[----:B------:R-:W-:-:S03]  /*2290*/  ISETP.GE.U32.AND.EX P4, PT, R143, R86, PT, P4 ;  /* 0x000000568f00720c */ /* 0x000fc60003f86140 */
[----:B------:R-:W-:Y:S01]  /*22a0*/  IMAD.X R79, RZ, RZ, RZ, P1 ;  /* 0x000000ffff4f7224 */ /* 0x000fe200008e06ff */
[----:B------:R-:W-:-:S04]  /*22b0*/  SEL R129, RZ, 0x1, P4 ;  /* 0x00000001ff817807 */ /* 0x000fc80002000000 */
[----:B------:R-:W-:-:S04]  /*22c0*/  IADD3 R129, P4, P5, R133, R126, R129 ;  /* 0x0000007e85817210 */ /* 0x000fc80007d9e081 */
[----:B------:R-:W-:Y:S02]  /*22d0*/  IADD3.X R126, PT, PT, R135, R127, RZ, P4, P5 ;  /* 0x0000007f877e7210 */ /* 0x000fe400027ea4ff */
[C---:B------:R-:W-:Y:S02]  /*22e0*/  LOP3.LUT P5, RZ, R63.reuse, 0x4, RZ, 0xc0, !PT ;  /* 0x000000043fff7812 */ /* 0x040fe400078ac0ff */
[----:B------:R-:W-:Y:S01]  /*22f0*/  ISETP.GE.U32.AND P4, PT, R92, R78, PT ;  /* 0x0000004e5c00720c */ /* 0x000fe20003f86070 */
[----:B------:R-:W-:Y:S01]  /*2300*/  IMAD.MOV.U32 R78, RZ, RZ, R89 ;  /* 0x000000ffff4e7224 */ /* 0x000fe200078e0059 */
[----:B------:R-:W-:Y:S01]  /*2310*/  LOP3.LUT R63, R63, 0xfffffffe, RZ, 0xc0, !PT ;  /* 0xfffffffe3f3f7812 */ /* 0x000fe200078ec0ff */
[----:B------:R-:W-:Y:S01]  /*2320*/  IMAD.X R75, RZ, RZ, RZ, P5 ;  /* 0x000000ffff4b7224 */ /* 0x000fe200028e06ff */
[----:B------:R-:W-:Y:S01]  /*2330*/  ISETP.GE.U32.AND.EX P4, PT, R131, R96, PT, P4 ;  /* 0x000000608300720c */ /* 0x000fe20003f86140 */
[----:B------:R-:W-:Y:S01]  /*2340*/  IMAD.WIDE.U32.X R78, R33, R35, R78, P0 ;  /* 0x00000023214e7225 */ /* 0x000fe200000e044e */
[----:B------:R-:W-:Y:S01]  /*2350*/  IADD3 R89, P0, PT, R128, R129, RZ ;  /* 0x0000008180597210 */ /* 0x000fe20007f1e0ff */
[----:B------:R-:W0:Y:S01]  /*2360*/  LDC.64 R130, c[0x3][0x8] ;  /* 0x00c00200ff827b82 */ /* 0x000e220000000a00 */
[----:B------:R-:W-:Y:S01]  /*2370*/  SEL R97, RZ, 0x1, P4 ;  /* 0x00000001ff617807 */ /* 0x000fe20002000000 */
[----:B------:R-:W-:-:S04]  /*2380*/  IMAD.WIDE.U32.X R74, R55, R58, R74, P6 ;  /* 0x0000003a374a7225 */ /* 0x000fc800030e044a */
[----:B------:R-:W-:Y:S01]  /*2390*/  IMAD.X R88, R87, 0x1, R126, P0 ;  /* 0x0000000157587824 */ /* 0x000fe200000e067e */
[----:B------:R-:W-:Y:S02]  /*23a0*/  IADD3 R97, P4, P5, R94, R74, R97 ;  /* 0x0000004a5e617210 */ /* 0x000fe40007d9e061 */
[----:B------:R-:W-:Y:S02]  /*23b0*/  ISETP.GE.U32.AND P0, PT, R89, R128, PT ;  /* 0x000000805900720c */ /* 0x000fe40003f06070 */
[----:B------:R-:W-:Y:S01]  /*23c0*/  IADD3.X R96, PT, PT, R95, R75, RZ, P4, P5 ;  /* 0x0000004b5f607210 */ /* 0x000fe200027ea4ff */
[----:B------:R-:W-:Y:S01]  /*23d0*/  IMAD.WIDE.U32 R74, R33, R32, RZ ;  /* 0x00000020214a7225 */ /* 0x000fe200078e00ff */
[----:B------:R-:W-:-:S04]  /*23e0*/  ISETP.GE.U32.AND.EX P0, PT, R88, R87, PT, P0 ;  /* 0x000000575800720c */ /* 0x000fc80003f06100 */
[----:B------:R-:W-:Y:S01]  /*23f0*/  SEL R87, RZ, 0x1, P0 ;  /* 0x00000001ff577807 */ /* 0x000fe20000000000 */
[----:B------:R-:W-:-:S03]  /*2400*/  IMAD.WIDE.U32 R74, P5, R32, R33, R74 ;  /* 0x00000021204a7225 */ /* 0x000fc600078a004a */
[----:B------:R-:W-:Y:S01]  /*2410*/  IADD3 R144, P1, P4, R144, R78, R87 ;  /* 0x0000004e90907210 */ /* 0x000fe20007c3e057 */
[----:B------:R-:W-:Y:S01]  /*2420*/  IMAD.MOV.U32 R78, RZ, RZ, R93 ;  /* 0x000000ffff4e7224 */ /* 0x000fe200078e005d */
[----:B------:R-:W-:-:S04]  /*2430*/  IADD3 R145, P0, PT, R145, R74, RZ ;  /* 0x0000004a91917210 */ /* 0x000fc80007f1e0ff */
[----:B------:R-:W-:Y:S01]  /*2440*/  IADD3.X R145, PT, PT, R145, R79, RZ, P1, P4 ;  /* 0x0000004f91917210 */ /* 0x000fe20000fe84ff */
[----:B------:R-:W-:Y:S01]  /*2450*/  IMAD.X R79, RZ, RZ, RZ, P2 ;  /* 0x000000ffff4f7224 */ /* 0x000fe200010e06ff */
[----:B------:R-:W-:Y:S02]  /*2460*/  ISETP.GE.U32.AND P1, PT, R129, R133, PT ;  /* 0x000000858100720c */ /* 0x000fe40003f26070 */
[----:B------:R-:W1:Y:S01]  /*2470*/  LDC.64 R128, c[0x3][RZ] ;  /* 0x00c00000ff807b82 */ /* 0x000e620000000a00 */
[----:B------:R-:W-:Y:S01]  /*2480*/  IMAD.WIDE.U32.X R78, R33, R35, R78, P3 ;  /* 0x00000023214e7225 */ /* 0x000fe200018e044e */
[----:B------:R-:W-:Y:S02]  /*2490*/  ISETP.GE.U32.AND.EX P1, PT, R126, R135, PT, P1 ;  /* 0x000000877e00720c */ /* 0x000fe40003f26110 */
[----:B------:R-:W-:Y:S02]  /*24a0*/  @P5 LOP3.LUT R63, R63, 0x1, RZ, 0xfc, !PT ;  /* 0x000000013f3f5812 */ /* 0x000fe400078efcff */
[----:B------:R-:W-:-:S02]  /*24b0*/  SEL R87, RZ, 0x1, P1 ;  /* 0x00000001ff577807 */ /* 0x000fc40000800000 */
[----:B------:R-:W2:Y:S02]  /*24c0*/  LDC.64 R126, c[0x3][0x40] ;  /* 0x00c01000ff7e7b82 */ /* 0x000ea40000000a00 */
[----:B------:R-:W-:-:S04]  /*24d0*/  IADD3 R87, P1, P2, R144, R78, R87 ;  /* 0x0000004e90577210 */ /* 0x000fc80007a3e057 */
[----:B------:R-:W-:Y:S01]  /*24e0*/  IADD3.X R86, PT, PT, R145, R79, RZ, P1, P2 ;  /* 0x0000004f91567210 */ /* 0x000fe20000fe44ff */
[-C--:B--2---:R-:W-:Y:S01]  /*24f0*/  IMAD R74, R77, R126.reuse, RZ ;  /* 0x0000007e4d4a7224 */ /* 0x084fe200078e02ff */
[----:B------:R-:W-:Y:S01]  /*2500*/  LOP3.LUT R77, RZ, R77, RZ, 0x33, !PT ;  /* 0x0000004dff4d7212 */ /* 0x000fe200078e33ff */
[----:B------:R-:W-:-:S04]  /*2510*/  IMAD.WIDE.U32 R78, R76, R126, RZ ;  /* 0x0000007e4c4e7225 */ /* 0x000fc800078e00ff */
[----:B------:R-:W-:-:S04]  /*2520*/  IMAD R93, R76, R127, R74 ;  /* 0x0000007f4c5d7224 */ /* 0x000fc800078e024a */
[----:B------:R-:W-:Y:S01]  /*2530*/  IMAD.IADD R146, R79, 0x1, R93 ;  /* 0x000000014f927824 */ /* 0x000fe200078e025d */
[----:B------:R-:W-:-:S03]  /*2540*/  LOP3.LUT R79, RZ, R76, RZ, 0x33, !PT ;  /* 0x0000004cff4f7212 */ /* 0x000fc600078e33ff */
[----:B-1----:R-:W-:-:S04]  /*2550*/  IMAD.WIDE.U32 R92, R146, R128, RZ ;  /* 0x00000080925c7225 */ /* 0x002fc800078e00ff */
[----:B------:R-:W-:-:S04]  /*2560*/  IMAD.WIDE.U32 R132, P1, R78, R129, R92 ;  /* 0x000000814e847225 */ /* 0x000fc8000782005c */
[----:B------:R-:W-:-:S04]  /*2570*/  IMAD.WIDE.U32 R92, R78, R128, RZ ;  /* 0x000000804e5c7225 */ /* 0x000fc800078e00ff */
[----:B------:R-:W-:Y:S01]  /*2580*/  IMAD.X R135, RZ, RZ, RZ, P1 ;  /* 0x000000ffff877224 */ /* 0x000fe200008e06ff */
[----:B------:R-:W-:Y:S01]  /*2590*/  IADD3 R74, P1, PT, R93, R132, RZ ;  /* 0x000000845d4a7210 */ /* 0x000fe20007f3e0ff */
[----:B------:R-:W-:-:S04]  /*25a0*/  IMAD.MOV.U32 R134, RZ, RZ, R133 ;  /* 0x000000ffff867224 */ /* 0x000fc800078e0085 */
[----:B------:R-:W-:Y:S01]  /*25b0*/  IMAD.WIDE.U32.X R132, R146, R129, R134, P1 ;  /* 0x0000008192847225 */ /* 0x000fe200008e0486 */
[----:B------:R-:W-:-:S03]  /*25c0*/  ISETP.GT.U32.AND P1, PT, R92, R79, PT ;  /* 0x0000004f5c00720c */ /* 0x000fc60003f24070 */
[----:B0-----:R-:W-:Y:S01]  /*25d0*/  IMAD.WIDE.U32 R92, R146, R130, RZ ;  /* 0x00000082925c7225 */ /* 0x001fe200078e00ff */
[----:B------:R-:W-:-:S03]  /*25e0*/  ISETP.GT.U32.AND.EX P1, PT, R74, R77, PT, P1 ;  /* 0x0000004d4a00720c */ /* 0x000fc60003f24110 */
[----:B------:R-:W-:Y:S01]  /*25f0*/  IMAD.WIDE.U32 R76, R78, R130, RZ ;  /* 0x000000824e4c7225 */ /* 0x000fe200078e00ff */
[----:B------:R-:W-:-:S03]  /*2600*/  SEL R143, RZ, 0x1, !P1 ;  /* 0x00000001ff8f7807 */ /* 0x000fc60004800000 */
[----:B------:R-:W-:Y:S01]  /*2610*/  IMAD.WIDE.U32 R92, P3, R78, R131, R92 ;  /* 0x000000834e5c7225 */ /* 0x000fe2000786005c */
[----:B------:R-:W-:Y:S02]  /*2620*/  IADD3 R143, P1, P2, R76, R132, R143 ;  /* 0x000000844c8f7210 */ /* 0x000fe40007a3e08f */
[----:B------:R-:W-:-:S04]  /*2630*/  IADD3 R147, P4, PT, R77, R92, RZ ;  /* 0x0000005c4d937210 */ /* 0x000fc80007f9e0ff */
[----:B------:R-:W-:Y:S02]  /*2640*/  IADD3.X R147, PT, PT, R147, R133, RZ, P1, P2 ;  /* 0x0000008593937210 */ /* 0x000fe40000fe44ff */
[----:B------:R-:W-:-:S05]  /*2650*/  IADD3 R82, P1, PT, R143, R82, RZ ;  /* 0x000000528f527210 */ /* 0x000fca0007f3e0ff */
[----:B------:R-:W-:Y:S02]  /*2660*/  IMAD.X R92, R147, 0x1, R90, P1 ;  /* 0x00000001935c7824 */ /* 0x000fe400008e065a */
[----:B------:R-:W-:-:S04]  /*2670*/  IMAD.WIDE.U32 R76, R82, R126, RZ ;  /* 0x0000007e524c7225 */ /* 0x000fc800078e00ff */
[----:B------:R-:W-:Y:S02]  /*2680*/  IMAD R74, R92, R126, RZ ;  /* 0x0000007e5c4a7224 */ /* 0x000fe400078e02ff */
[----:B------:R-:W-:-:S04]  /*2690*/  IMAD.WIDE.U32 R134, R76, R128, RZ ;  /* 0x000000804c867225 */ /* 0x000fc800078e00ff */
[----:B------:R-:W-:-:S04]  /*26a0*/  IMAD R79, R82, R127, R74 ;  /* 0x0000007f524f7224 */ /* 0x000fc800078e024a */
[----:B------:R-:W-:Y:S01]  /*26b0*/  IMAD.IADD R74, R77, 0x1, R79 ;  /* 0x000000014d4a7824 */ /* 0x000fe200078e024f */
[----:B------:R-:W-:Y:S02]  /*26c0*/  LOP3.LUT R77, RZ, R82, RZ, 0x33, !PT ;  /* 0x00000052ff4d7212 */ /* 0x000fe400078e33ff */
[----:B------:R-:W-:Y:S01]  /*26d0*/  LOP3.LUT R79, RZ, R92, RZ, 0x33, !PT ;  /* 0x0000005cff4f7212 */ /* 0x000fe200078e33ff */
[----:B------:R-:W-:-:S04]  /*26e0*/  IMAD.WIDE.U32 R132, R74, R128, RZ ;  /* 0x000000804a847225 */ /* 0x000fc800078e00ff */
[----:B------:R-:W-:-:S04]  /*26f0*/  IMAD.WIDE.U32 R132, P1, R76, R129, R132 ;  /* 0x000000814c847225 */ /* 0x000fc80007820084 */
[----:B------:R-:W-:Y:S01]  /*2700*/  IMAD.X R141, RZ, RZ, RZ, P1 ;  /* 0x000000ffff8d7224 */ /* 0x000fe200008e06ff */
[----:B------:R-:W-:Y:S01]  /*2710*/  IADD3 R90, P1, PT, R135, R132, RZ ;  /* 0x00000084875a7210 */ /* 0x000fe20007f3e0ff */
[----:B------:R-:W-:-:S04]  /*2720*/  IMAD.MOV.U32 R140, RZ, RZ, R133 ;  /* 0x000000ffff8c7224 */ /* 0x000fc800078e0085 */
[----:B------:R-:W-:Y:S01]  /*2730*/  IMAD.WIDE.U32.X R132, R74, R129, R140, P1 ;  /* 0x000000814a847225 */ /* 0x000fe200008e048c */
[----:B------:R-:W-:-:S03]  /*2740*/  ISETP.GT.U32.AND P1, PT, R134, R77, PT ;  /* 0x0000004d8600720c */ /* 0x000fc60003f24070 */
[----:B------:R-:W-:Y:S01]  /*2750*/  IMAD.WIDE.U32 R134, R74, R130, RZ ;  /* 0x000000824a867225 */ /* 0x000fe200078e00ff */
[----:B------:R-:W-:-:S03]  /*2760*/  ISETP.GT.U32.AND.EX P1, PT, R90, R79, PT, P1 ;  /* 0x0000004f5a00720c */ /* 0x000fc60003f24110 */
[----:B------:R-:W-:Y:S01]  /*2770*/  IMAD.WIDE.U32 R140, R76, R130, RZ ;  /* 0x000000824c8c7225 */ /* 0x000fe200078e00ff */
[----:B------:R-:W-:-:S03]  /*2780*/  SEL R77, RZ, 0x1, !P1 ;  /* 0x00000001ff4d7807 */ /* 0x000fc60004800000 */
[----:B------:R-:W-:Y:S01]  /*2790*/  IMAD.WIDE.U32 R134, P1, R76, R131, R134 ;  /* 0x000000834c867225 */ /* 0x000fe20007820086 */
[----:B------:R-:W-:-:S03]  /*27a0*/  IADD3 R77, P5, P6, R140, R132, R77 ;  /* 0x000000848c4d7210 */ /* 0x000fc60007ebe04d */
[----:B------:R-:W-:Y:S01]  /*27b0*/  IMAD.MOV.U32 R140, RZ, RZ, R93 ;  /* 0x000000ffff8c7224 */ /* 0x000fe200078e005d */
[----:B------:R-:W-:Y:S01]  /*27c0*/  IADD3 R79, P2, PT, R141, R134, RZ ;  /* 0x000000868d4f7210 */ /* 0x000fe20007f5e0ff */
[----:B------:R-:W-:Y:S01]  /*27d0*/  IMAD.X R141, RZ, RZ, RZ, P3 ;  /* 0x000000ffff8d7224 */ /* 0x000fe200018e06ff */
[----:B------:R-:W-:Y:S02]  /*27e0*/  ISETP.GE.U32.AND P3, PT, R82, R143, PT ;  /* 0x0000008f5200720c */ /* 0x000fe40003f66070 */
[----:B------:R-:W-:Y:S01]  /*27f0*/  IADD3.X R90, PT, PT, R79, R133, RZ, P5, P6 ;  /* 0x000000854f5a7210 */ /* 0x000fe20002fec4ff */
[----:B------:R-:W-:Y:S01]  /*2800*/  IMAD.WIDE.U32.X R140, R146, R131, R140, P4 ;  /* 0x00000083928c7225 */ /* 0x000fe200020e048c */
[----:B------:R-:W0:Y:S01]  /*2810*/  LDC.64 R132, c[0x3][0x10] ;  /* 0x00c00400ff847b82 */ /* 0x000e220000000a00 */
[----:B------:R-:W-:-:S04]  /*2820*/  ISETP.GE.U32.AND.EX P3, PT, R92, R147, PT, P3 ;  /* 0x000000935c00720c */ /* 0x000fc80003f66130 */
[----:B------:R-:W-:Y:S01]  /*2830*/  SEL R79, RZ, 0x1, P3 ;  /* 0x00000001ff4f7807 */ /* 0x000fe20001800000 */
[----:B0-----:R-:W-:-:S04]  /*2840*/  IMAD.WIDE.U32 R92, R146, R132, RZ ;  /* 0x00000084925c7225 */ /* 0x001fc800078e00ff */
[----:B------:R-:W-:-:S04]  /*2850*/  IMAD.WIDE.U32 R142, R78, R132, RZ ;  /* 0x000000844e8e7225 */ /* 0x000fc800078e00ff */
[----:B------:R-:W-:-:S03]  /*2860*/  IMAD.WIDE.U32 R92, P3, R78, R133, R92 ;  /* 0x000000854e5c7225 */ /* 0x000fc6000786005c */
[----:B------:R-:W-:Y:S02]  /*2870*/  IADD3 R143, P4, PT, R143, R92, RZ ;  /* 0x0000005c8f8f7210 */ /* 0x000fe40007f9e0ff */
[----:B------:R-:W-:Y:S01]  /*2880*/  IADD3 R92, P5, P6, R142, R140, R79 ;  /* 0x0000008c8e5c7210 */ /* 0x000fe20007ebe04f */
[----:B------:R-:W-:-:S03]  /*2890*/  IMAD.MOV.U32 R140, RZ, RZ, R135 ;  /* 0x000000ffff8c7224 */ /* 0x000fc600078e0087 */
[----:B------:R-:W-:Y:S01]  /*28a0*/  IADD3.X R79, PT, PT, R143, R141, RZ, P5, P6 ;  /* 0x0000008d8f4f7210 */ /* 0x000fe20002fec4ff */
[----:B------:R-:W-:Y:S01]  /*28b0*/  IMAD.X R141, RZ, RZ, RZ, P1 ;  /* 0x000000ffff8d7224 */ /* 0x000fe200008e06ff */
[----:B------:R-:W-:Y:S01]  /*28c0*/  IADD3 R138, P1, PT, R92, R91, RZ ;  /* 0x0000005b5c8a7210 */ /* 0x000fe20007f3e0ff */
[----:B------:R-:W-:-:S04]  /*28d0*/  IMAD.WIDE.U32 R142, R76, R132, RZ ;  /* 0x000000844c8e7225 */ /* 0x000fc800078e00ff */
[----:B------:R-:W-:Y:S01]  /*28e0*/  IMAD.X R98, R79, 0x1, R98, P1 ;  /* 0x000000014f627824 */ /* 0x000fe200008e0662 */
[----:B------:R-:W-:Y:S01]  /*28f0*/  IADD3 R82, P1, PT, R77, R138, RZ ;  /* 0x0000008a4d527210 */ /* 0x000fe20007f3e0ff */
[----:B------:R-:W-:-:S04]  /*2900*/  IMAD.WIDE.U32.X R134, R74, R131, R140, P2 ;  /* 0x000000834a867225 */ /* 0x000fc800010e048c */
[----:B------:R-:W-:Y:S01]  /*2910*/  IMAD.X R141, R90, 0x1, R98, P1 ;  /* 0x000000015a8d7824 */ /* 0x000fe200008e0662 */
[----:B------:R-:W-:-:S04]  /*2920*/  ISETP.GE.U32.AND P1, PT, R82, R77, PT ;  /* 0x0000004d5200720c */ /* 0x000fc80003f26070 */
[----:B------:R-:W-:Y:S01]  /*2930*/  ISETP.GE.U32.AND.EX P1, PT, R141, R90, PT, P1 ;  /* 0x0000005a8d00720c */ /* 0x000fe20003f26110 */
[----:B------:R-:W-:-:S03]  /*2940*/  IMAD.WIDE.U32 R90, R74, R132, RZ ;  /* 0x000000844a5a7225 */ /* 0x000fc600078e00ff */
[----:B------:R-:W-:Y:S01]  /*2950*/  SEL R77, RZ, 0x1, P1 ;  /* 0x00000001ff4d7807 */ /* 0x000fe20000800000 */
[----:B------:R-:W-:-:S03]  /*2960*/  IMAD.WIDE.U32 R90, P1, R76, R133, R90 ;  /* 0x000000854c5a7225 */ /* 0x000fc6000782005a */
[----:B------:R-:W-:Y:S01]  /*2970*/  IADD3 R77, P5, P6, R142, R134, R77 ;  /* 0x000000868e4d7210 */ /* 0x000fe20007ebe04d */
        /* <DEDUP_REMOVED lines=11> */
[----:B------:R-:W-:-:S04]  /*2a30*/  IMAD.WIDE.U32 R92, P3, R78, R135, R92 ;  /* 0x000000874e5c7225 */ /* 0x000fc8000786005c */
[----:B------:R-:W-:Y:S01]  /*2a40*/  IMAD.MOV.U32 R78, RZ, RZ, R91 ;  /* 0x000000ffff4e7224 */ /* 0x000fe200078e005b */
[----:B------:R-:W-:Y:S02]  /*2a50*/  IADD3 R151, P4, PT, R149, R92, RZ ;  /* 0x0000005c95977210 */ /* 0x000fe40007f9e0ff */
[----:B------:R-:W-:Y:S01]  /*2a60*/  IADD3 R149, P5, P6, R148, R142, R79 ;  /* 0x0000008e94957210 */ /* 0x000fe20007ebe04f */
[----:B------:R-:W-:-:S03]  /*2a70*/  IMAD.X R79, RZ, RZ, RZ, P1 ;  /* 0x000000ffff4f7224 */ /* 0x000fc600008e06ff */
[----:B------:R-:W-:Y:S01]  /*2a80*/  IADD3.X R92, PT, PT, R151, R143, RZ, P5, P6 ;  /* 0x0000008f975c7210 */ /* 0x000fe20002fec4ff */
[----:B------:R-:W-:Y:S01]  /*2a90*/  IMAD.WIDE.U32.X R90, R74, R133, R78, P2 ;  /* 0x000000854a5a7225 */ /* 0x000fe200010e044e */
[----:B------:R-:W-:-:S03]  /*2aa0*/  IADD3 R98, P1, PT, R149, R104, RZ ;  /* 0x0000006895627210 */ /* 0x000fc60007f3e0ff */
[----:B------:R-:W-:-:S04]  /*2ab0*/  IMAD.WIDE.U32 R78, R74, R134, RZ ;  /* 0x000000864a4e7225 */ /* 0x000fc800078e00ff */
[----:B------:R-:W-:Y:S01]  /*2ac0*/  IMAD.X R103, R92, 0x1, R103, P1 ;  /* 0x000000015c677824 */ /* 0x000fe200008e0667 */
[----:B------:R-:W-:Y:S01]  /*2ad0*/  IADD3 R140, P1, PT, R77, R98, RZ ;  /* 0x000000624d8c7210 */ /* 0x000fe20007f3e0ff */
[----:B------:R-:W-:-:S04]  /*2ae0*/  IMAD.WIDE.U32 R142, R76, R134, RZ ;  /* 0x000000864c8e7225 */ /* 0x000fc800078e00ff */
[----:B------:R-:W-:Y:S01]  /*2af0*/  IMAD.X R138, R147, 0x1, R103, P1 ;  /* 0x00000001938a7824 */ /* 0x000fe200008e0667 */
[----:B------:R-:W-:Y:S01]  /*2b00*/  ISETP.GE.U32.AND P1, PT, R140, R77, PT ;  /* 0x0000004d8c00720c */ /* 0x000fe20003f26070 */
[----:B------:R-:W-:-:S03]  /*2b10*/  IMAD.WIDE.U32 R78, P2, R76, R135, R78 ;  /* 0x000000874c4e7225 */ /* 0x000fc6000784004e */
[----:B------:R-:W-:Y:S01]  /*2b20*/  ISETP.GE.U32.AND.EX P1, PT, R138, R147, PT, P1 ;  /* 0x000000938a00720c */ /* 0x000fe20003f26110 */
[----:B------:R-:W-:-:S03]  /*2b30*/  IMAD.MOV.U32 R76, RZ, RZ, R75 ;  /* 0x000000ffff4c7224 */ /* 0x000fc600078e004b */
[----:B------:R-:W-:Y:S02]  /*2b40*/  SEL R77, RZ, 0x1, P1 ;  /* 0x00000001ff4d7807 */ /* 0x000fe40000800000 */
[----:B------:R-:W-:Y:S02]  /*2b50*/  IADD3 R143, P1, PT, R143, R78, RZ ;  /* 0x0000004e8f8f7210 */ /* 0x000fe40007f3e0ff */
[----:B------:R-:W-:Y:S01]  /*2b60*/  IADD3 R104, P5, P6, R142, R90, R77 ;  /* 0x0000005a8e687210 */ /* 0x000fe20007ebe04d */
[----:B------:R-:W-:-:S03]  /*2b70*/  IMAD.MOV.U32 R142, RZ, RZ, R93 ;  /* 0x000000ffff8e7224 */ /* 0x000fc600078e005d */
[----:B------:R-:W-:Y:S01]  /*2b80*/  IADD3.X R148, PT, PT, R143, R91, RZ, P5, P6 ;  /* 0x0000005b8f947210 */ /* 0x000fe20002fec4ff */
[----:B------:R-:W-:Y:S01]  /*2b90*/  IMAD.X R143, RZ, RZ, RZ, P3 ;  /* 0x000000ffff8f7224 */ /* 0x000fe200018e06ff */
[C---:B------:R-:W-:Y:S02]  /*2ba0*/  LOP3.LUT P5, RZ, R63.reuse, 0x1, RZ, 0xc0, !PT ;  /* 0x000000013fff7812 */ /* 0x040fe400078ac0ff */
[----:B------:R-:W-:Y:S01]  /*2bb0*/  LOP3.LUT P6, RZ, R63, 0x10, RZ, 0xc0, !PT ;  /* 0x000000103fff7812 */ /* 0x000fe200078cc0ff */
[----:B------:R-:W-:-:S04]  /*2bc0*/  IMAD.WIDE.U32.X R146, R146, R135, R142, P4 ;  /* 0x0000008792927225 */ /* 0x000fc800020e048e */
[----:B------:R-:W-:Y:S02]  /*2bd0*/  IMAD.X R77, RZ, RZ, RZ, P5 ;  /* 0x000000ffff4d7224 */ /* 0x000fe400028e06ff */
[----:B------:R-:W-:Y:S02]  /*2be0*/  IMAD.X R93, RZ, RZ, RZ, P6 ;  /* 0x000000ffff5d7224 */ /* 0x000fe400030e06ff */
[----:B------:R-:W-:Y:S01]  /*2bf0*/  IMAD.WIDE.U32.X R76, R33, R33, R76, P0 ;  /* 0x00000021214c7225 */ /* 0x000fe200000e044c */
[----:B------:R-:W-:-:S04]  /*2c00*/  ISETP.GE.U32.AND P0, PT, R87, R144, PT ;  /* 0x000000905700720c */ /* 0x000fc80003f06070 */
[----:B------:R-:W-:-:S04]  /*2c10*/  ISETP.GE.U32.AND.EX P0, PT, R86, R145, PT, P0 ;  /* 0x000000915600720c */ /* 0x000fc80003f06100 */
[----:B------:R-:W-:-:S04]  /*2c20*/  SEL R91, RZ, 0x1, P0 ;  /* 0x00000001ff5b7807 */ /* 0x000fc80000000000 */
[----:B------:R-:W-:-:S05]  /*2c30*/  IADD3 R91, P0, PT, R91, R76, RZ ;  /* 0x0000004c5b5b7210 */ /* 0x000fca0007f1e0ff */
[----:B------:R-:W-:Y:S01]  /*2c40*/  IMAD.X R90, RZ, RZ, R77, P0 ;  /* 0x000000ffff5a7224 */ /* 0x000fe200000e064d */
[----:B------:R-:W-:-:S04]  /*2c50*/  ISETP.GE.U32.AND P0, PT, R98, R149, PT ;  /* 0x000000956200720c */ /* 0x000fc80003f06070 */
[----:B------:R-:W-:-:S04]  /*2c60*/  ISETP.GE.U32.AND.EX P0, PT, R103, R92, PT, P0 ;  /* 0x0000005c6700720c */ /* 0x000fc80003f06100 */
[----:B------:R-:W-:-:S04]  /*2c70*/  SEL R75, RZ, 0x1, P0 ;  /* 0x00000001ff4b7807 */ /* 0x000fc80000000000 */
[----:B------:R-:W-:-:S05]  /*2c80*/  IADD3 R76, P0, PT, R75, R146, RZ ;  /* 0x000000924b4c7210 */ /* 0x000fca0007f1e0ff */
[----:B------:R-:W-:Y:S01]  /*2c90*/  IMAD.X R146, RZ, RZ, R147, P0 ;  /* 0x000000ffff927224 */ /* 0x000fe200000e0693 */
[----:B------:R-:W-:-:S04]  /*2ca0*/  ISETP.NE.U32.AND P0, PT, R76, RZ, PT ;  /* 0x000000ff4c00720c */ /* 0x000fc80003f05070 */
[----:B------:R-:W-:-:S13]  /*2cb0*/  ISETP.NE.AND.EX P0, PT, R146, RZ, PT, P0 ;  /* 0x000000ff9200720c */ /* 0x000fda0003f05300 */
[----:B------:R-:W-:Y:S05]  /*2cc0*/  @!P0 BRA `(.L_x_6) ;  /* 0x00000000005c8947 */ /* 0x000fea0003800000 */
[----:B------:R-:W-:-:S04]  /*2cd0*/  IADD3 R92, P3, PT, R105, R76, RZ ;  /* 0x0000004c695c7210 */ /* 0x000fc80007f7e0ff */
[----:B------:R-:W-:Y:S01]  /*2ce0*/  ISETP.GE.U32.AND P0, PT, R92, R105, PT ;  /* 0x000000695c00720c */ /* 0x000fe20003f06070 */
[----:B------:R-:W-:Y:S02]  /*2cf0*/  IMAD.X R146, R137, 0x1, R146, P3 ;  /* 0x0000000189927824 */ /* 0x000fe400018e0692 */
[----:B------:R-:W-:-:S03]  /*2d00*/  IMAD.MOV.U32 R105, RZ, RZ, R92 ;  /* 0x000000ffff697224 */ /* 0x000fc600078e005c */
[----:B------:R-:W-:Y:S01]  /*2d10*/  ISETP.GE.U32.AND.EX P0, PT, R146, R137, PT, P0 ;  /* 0x000000899200720c */ /* 0x000fe20003f06100 */
[----:B------:R-:W-:-:S12]  /*2d20*/  IMAD.MOV.U32 R137, RZ, RZ, R146 ;  /* 0x000000ffff897224 */ /* 0x000fd800078e0092 */
[----:B------:R-:W-:Y:S05]  /*2d30*/  @P0 BRA `(.L_x_6) ;  /* 0x0000000000400947 */ /* 0x000fea0003800000 */
[----:B------:R-:W-:Y:S01]  /*2d40*/  IADD3 R89, P0, PT, R89, 0x1, RZ ;  /* 0x0000000159597810 */ /* 0x000fe20007f1e0ff */
[----:B------:R-:W-:Y:S02]  /*2d50*/  IMAD.MOV.U32 R105, RZ, RZ, R92 ;  /* 0x000000ffff697224 */ /* 0x000fe400078e005c */
[----:B------:R-:W-:Y:S02]  /*2d60*/  IMAD.MOV.U32 R137, RZ, RZ, R146 ;  /* 0x000000ffff897224 */ /* 0x000fe400078e0092 */
[----:B------:R-:W-:Y:S01]  /*2d70*/  IMAD.X R88, RZ, RZ, R88, P0 ;  /* 0x000000ffff587224 */ /* 0x000fe200000e0658 */
[----:B------:R-:W-:-:S04]  /*2d80*/  ISETP.NE.U32.AND P0, PT, R89, RZ, PT ;  /* 0x000000ff5900720c */ /* 0x000fc80003f05070 */
[----:B------:R-:W-:-:S13]  /*2d90*/  ISETP.NE.AND.EX P0, PT, R88, RZ, PT, P0 ;  /* 0x000000ff5800720c */ /* 0x000fda0003f05300 */
[----:B------:R-:W-:Y:S01]  /*2da0*/  @!P0 IADD3 R87, P3, PT, R87, 0x1, RZ ;  /* 0x0000000157578810 */ /* 0x000fe20007f7e0ff */
[----:B------:R-:W-:Y:S01]  /*2db0*/  @!P0 IMAD.MOV.U32 R105, RZ, RZ, R92 ;  /* 0x000000ffff698224 */ /* 0x000fe200078e005c */
[----:B------:R-:W-:Y:S01]  /*2dc0*/  @!P0 CS2R R88, SRZ ;  /* 0x0000000000588805 */ /* 0x000fe2000001ff00 */
[----:B------:R-:W-:Y:S02]  /*2dd0*/  @!P0 IMAD.MOV.U32 R137, RZ, RZ, R146 ;  /* 0x000000ffff898224 */ /* 0x000fe400078e0092 */
[----:B------:R-:W-:Y:S01]  /*2de0*/  @!P0 IMAD.X R86, RZ, RZ, R86, P3 ;  /* 0x000000ffff568224 */ /* 0x000fe200018e0656 */
[----:B------:R-:W-:-:S04]  /*2df0*/  @!P0 ISETP.NE.U32.AND P3, PT, R87, RZ, PT ;  /* 0x000000ff5700820c */ /* 0x000fc80003f65070 */
[----:B------:R-:W-:-:S04]  /*2e00*/  @!P0 ISETP.NE.AND.EX P3, PT, R86, RZ, PT, P3 ;  /* 0x000000ff5600820c */ /* 0x000fc80003f65330 */
[----:B------:R-:W-:-:S04]  /*2e10*/  @!P0 SEL R76, RZ, 0x1, P3 ;  /* 0x00000001ff4c8807 */ /* 0x000fc80001800000 */
[----:B------:R-:W-:-:S05]  /*2e20*/  @!P0 IADD3 R91, P3, PT, R76, R91, RZ ;  /* 0x0000005b4c5b8210 */ /* 0x000fca0007f7e0ff */
[----:B------:R-:W-:-:S08]  /*2e30*/  @!P0 IMAD.X R90, RZ, RZ, R90, P3 ;  /* 0x000000ffff5a8224 */ /* 0x000fd000018e065a */
.L_x_6:
[----:B------:R-:W-:Y:S05]  /*2e40*/  BSYNC.RECONVERGENT B3 ;  /* 0x0000000000037941 */ /* 0x000fea0003800200 */
.L_x_5:
[----:B------:R-:W-:Y:S01]  /*2e50*/  IMAD R71, R83, R126, RZ ;  /* 0x0000007e53477224 */ /* 0x000fe200078e02ff */
[----:B------:R-:W-:Y:S01]  /*2e60*/  LOP3.LUT R143, RZ, R70, RZ, 0x33, !PT ;  /* 0x00000046ff8f7212 */ /* 0x000fe200078e33ff */
[C---:B------:R-:W-:Y:S01]  /*2e70*/  IMAD.WIDE.U32 R76, R70.reuse, R126, RZ ;  /* 0x0000007e464c7225 */ /* 0x040fe200078e00ff */
[----:B------:R-:W-:Y:S01]  /*2e80*/  IADD3 R98, P0, PT, R101, R136, RZ ;  /* 0x0000008865627210 */ /* 0x000fe20007f1e0ff */
[----:B------:R-:W-:Y:S01]  /*2e90*/  BSSY.RECONVERGENT B3, `(.L_x_7) ;  /* 0x000003a000037945 */ /* 0x000fe20003800200 */
[----:B------:R-:W-:Y:S01]  /*2ea0*/  IADD3 R105, P3, PT, R105, R104, RZ ;  /* 0x0000006869697210 */ /* 0x000fe20007f7e0ff */
[----:B------:R-:W-:Y:S01]  /*2eb0*/  IMAD R75, R70, R127, R71 ;  /* 0x0000007f464b7224 */ /* 0x000fe200078e0247 */
[----:B------:R-:W-:Y:S01]  /*2ec0*/  LOP3.LUT P4, RZ, R63, 0x100, RZ, 0xc0, !PT ;  /* 0x000001003fff7812 */ /* 0x000fe2000788c0ff */
[----:B------:R-:W-:Y:S01]  /*2ed0*/  IMAD.WIDE.U32 R70, R55, R56, RZ ;  /* 0x0000003837467225 */ /* 0x000fe200078e00ff */
[----:B------:R-:W-:Y:S02]  /*2ee0*/  LOP3.LUT R63, R63, 0xfffffffe, RZ, 0xc0, !PT ;  /* 0xfffffffe3f3f7812 */ /* 0x000fe400078ec0ff */
[----:B------:R-:W-:Y:S01]  /*2ef0*/  LOP3.LUT R83, RZ, R83, RZ, 0x33, !PT ;  /* 0x00000053ff537212 */ /* 0x000fe200078e33ff */
[----:B------:R-:W-:-:S02]  /*2f00*/  IMAD.MOV.U32 R92, RZ, RZ, R73 ;  /* 0x000000ffff5c7224 */ /* 0x000fc400078e0049 */
[----:B------:R-:W-:Y:S01]  /*2f10*/  IMAD.X R73, RZ, RZ, RZ, P2 ;  /* 0x000000ffff497224 */ /* 0x000fe200010e06ff */
[----:B------:R-:W-:Y:S01]  /*2f20*/  ISETP.GE.U32.AND P2, PT, R98, R101, PT ;  /* 0x000000656200720c */ /* 0x000fe20003f46070 */
[----:B------:R-:W-:Y:S02]  /*2f30*/  IMAD.X R101, R102, 0x1, R139, P0 ;  /* 0x0000000166657824 */ /* 0x000fe400000e068b */
[----:B------:R-:W-:-:S03]  /*2f40*/  IMAD.WIDE.U32 R70, P0, R54, R57, R70 ;  /* 0x0000003936467225 */ /* 0x000fc60007800046 */
[----:B------:R-:W-:Y:S01]  /*2f50*/  ISETP.GE.U32.AND.EX P2, PT, R101, R102, PT, P2 ;  /* 0x000000666500720c */ /* 0x000fe20003f46120 */
[----:B------:R-:W-:Y:S01]  /*2f60*/  IMAD.X R137, R137, 0x1, R148, P3 ;  /* 0x0000000189897824 */ /* 0x000fe200018e0694 */
[----:B------:R-:W-:Y:S01]  /*2f70*/  ISETP.GE.U32.AND P3, PT, R105, R104, PT ;  /* 0x000000686900720c */ /* 0x000fe20003f66070 */
[----:B------:R-:W-:Y:S01]  /*2f80*/  IMAD.MOV.U32 R72, RZ, RZ, R79 ;  /* 0x000000ffff487224 */ /* 0x000fe200078e004f */
[----:B------:R-:W-:Y:S01]  /*2f90*/  SEL R139, RZ, 0x1, P2 ;  /* 0x00000001ff8b7807 */ /* 0x000fe20001000000 */
[----:B------:R-:W-:Y:S01]  /*2fa0*/  IMAD.WIDE.U32 R78, R54, R56, RZ ;  /* 0x00000038364e7225 */ /* 0x000fe200078e00ff */
[----:B------:R-:W-:-:S03]  /*2fb0*/  ISETP.GE.U32.AND.EX P3, PT, R137, R148, PT, P3 ;  /* 0x000000948900720c */ /* 0x000fc60003f66130 */
[----:B------:R-:W-:Y:S01]  /*2fc0*/  IMAD.WIDE.U32.X R92, R55, R58, R92, P4 ;  /* 0x0000003a375c7225 */ /* 0x000fe200020e045c */
[----:B------:R-:W-:Y:S02]  /*2fd0*/  @P0 LOP3.LUT R63, R63, 0x1, RZ, 0xfc, !PT ;  /* 0x000000013f3f0812 */ /* 0x000fe400078efcff */
[----:B------:R-:W-:Y:S01]  /*2fe0*/  IADD3 R145, P0, PT, R79, R70, RZ ;  /* 0x000000464f917210 */ /* 0x000fe20007f1e0ff */
[----:B------:R-:W-:Y:S01]  /*2ff0*/  IMAD.IADD R136, R77, 0x1, R75 ;  /* 0x000000014d887824 */ /* 0x000fe200078e024b */
[----:B------:R-:W-:Y:S01]  /*3000*/  SEL R79, RZ, 0x1, P3 ;  /* 0x00000001ff4f7807 */ /* 0x000fe20001800000 */
[----:B------:R-:W-:Y:S01]  /*3010*/  IMAD.WIDE.U32.X R72, R74, R135, R72, P1 ;  /* 0x000000874a487225 */ /* 0x000fe200008e0448 */
[----:B------:R-:W-:-:S03]  /*3020*/  IADD3 R139, P1, P2, R78, R92, R139 ;  /* 0x0000005c4e8b7210 */ /* 0x000fc60007a3e08b */
[----:B------:R-:W-:Y:S01]  /*3030*/  IMAD.WIDE.U32 R102, R136, R128, RZ ;  /* 0x0000008088667225 */ /* 0x000fe200078e00ff */
[----:B------:R-:W-:Y:S02]  /*3040*/  IADD3.X R142, PT, PT, R145, R93, RZ, P1, P2 ;  /* 0x0000005d918e7210 */ /* 0x000fe40000fe44ff */
[----:B------:R-:W-:Y:S01]  /*3050*/  IADD3 R92, P1, PT, R79, R72, RZ ;  /* 0x000000484f5c7210 */ /* 0x000fe20007f3e0ff */
[----:B------:R-:W-:-:S04]  /*3060*/  IMAD.WIDE.U32 R74, R76, R128, RZ ;  /* 0x000000804c4a7225 */ /* 0x000fc800078e00ff */
[----:B------:R-:W-:Y:S01]  /*3070*/  IMAD.WIDE.U32 R102, P3, R76, R129, R102 ;  /* 0x000000814c667225 */ /* 0x000fe20007860066 */
[----:B------:R-:W-:-:S03]  /*3080*/  ISETP.GT.U32.AND P2, PT, R74, R143, PT ;  /* 0x0000008f4a00720c */ /* 0x000fc60003f44070 */
[----:B------:R-:W-:Y:S01]  /*3090*/  IMAD.X R79, RZ, RZ, RZ, P3 ;  /* 0x000000ffff4f7224 */ /* 0x000fe200018e06ff */
[----:B------:R-:W-:Y:S01]  /*30a0*/  ISETP.NE.U32.AND P3, PT, R92, RZ, PT ;  /* 0x000000ff5c00720c */ /* 0x000fe20003f65070 */
[----:B------:R-:W-:Y:S01]  /*30b0*/  IMAD.X R93, RZ, RZ, R73, P1 ;  /* 0x000000ffff5d7224 */ /* 0x000fe200008e0649 */
[----:B------:R-:W-:Y:S01]  /*30c0*/  IADD3 R102, P1, PT, R75, R102, RZ ;  /* 0x000000664b667210 */ /* 0x000fe20007f3e0ff */
[----:B------:R-:W-:-:S03]  /*30d0*/  IMAD.WIDE.U32 R72, R136, R130, RZ ;  /* 0x0000008288487225 */ /* 0x000fc600078e00ff */
[----:B------:R-:W-:Y:S01]  /*30e0*/  ISETP.NE.AND.EX P3, PT, R93, RZ, PT, P3 ;  /* 0x000000ff5d00720c */ /* 0x000fe20003f65330 */
[----:B------:R-:W-:Y:S01]  /*30f0*/  IMAD.MOV.U32 R78, RZ, RZ, R103 ;  /* 0x000000ffff4e7224 */ /* 0x000fe200078e0067 */
[----:B------:R-:W-:-:S03]  /*3100*/  ISETP.GT.U32.AND.EX P2, PT, R102, R83, PT, P2 ;  /* 0x000000536600720c */ /* 0x000fc60003f44120 */
[----:B------:R-:W-:Y:S01]  /*3110*/  IMAD.WIDE.U32.X R74, R136, R129, R78, P1 ;  /* 0x00000081884a7225 */ /* 0x000fe200008e044e */
[----:B------:R-:W-:-:S03]  /*3120*/  SEL R83, RZ, 0x1, !P2 ;  /* 0x00000001ff537807 */ /* 0x000fc60005000000 */
[----:B------:R-:W-:-:S04]  /*3130*/  IMAD.WIDE.U32 R72, P1, R76, R131, R72 ;  /* 0x000000834c487225 */ /* 0x000fc80007820048 */
[----:B------:R-:W-:Y:S01]  /*3140*/  IMAD.WIDE.U32 R78, R76, R130, RZ ;  /* 0x000000824c4e7225 */ /* 0x000fe200078e00ff */
[----:B------:R-:W-:Y:S08]  /*3150*/  @!P3 BRA `(.L_x_8) ;  /* 0x000000000034b947 */ /* 0x000ff00003800000 */
[----:B------:R-:W-:-:S04]  /*3160*/  IADD3 R92, P3, PT, R92, R89, RZ ;  /* 0x000000595c5c7210 */ /* 0x000fc80007f7e0ff */
[----:B------:R-:W-:Y:S01]  /*3170*/  ISETP.GE.U32.AND P2, PT, R92, R89, PT ;  /* 0x000000595c00720c */ /* 0x000fe20003f46070 */
[----:B------:R-:W-:Y:S02]  /*3180*/  IMAD.X R93, R93, 0x1, R88, P3 ;  /* 0x000000015d5d7824 */ /* 0x000fe400018e0658 */
[----:B------:R-:W-:-:S03]  /*3190*/  IMAD.MOV.U32 R89, RZ, RZ, R92 ;  /* 0x000000ffff597224 */ /* 0x000fc600078e005c */
[----:B------:R-:W-:-:S13]  /*31a0*/  ISETP.GE.U32.AND.EX P2, PT, R93, R88, PT, P2 ;  /* 0x000000585d00720c */ /* 0x000fda0003f46120 */
[----:B------:R-:W-:-:S05]  /*31b0*/  @!P2 IADD3 R87, P3, PT, R87, 0x1, RZ ;  /* 0x000000015757a810 */ /* 0x000fca0007f7e0ff */
[----:B------:R-:W-:Y:S01]  /*31c0*/  @!P2 IMAD.X R86, RZ, RZ, R86, P3 ;  /* 0x000000ffff56a224 */ /* 0x000fe200018e0656 */
[----:B------:R-:W-:-:S04]  /*31d0*/  @!P2 ISETP.NE.U32.AND P3, PT, R87, RZ, PT ;  /* 0x000000ff5700a20c */ /* 0x000fc80003f65070 */
[----:B------:R-:W-:-:S04]  /*31e0*/  @!P2 ISETP.NE.AND.EX P3, PT, R86, RZ, PT, P3 ;  /* 0x000000ff5600a20c */ /* 0x000fc80003f65330 */
[----:B------:R-:W-:-:S04]  /*31f0*/  @!P2 SEL R88, RZ, 0x1, P3 ;  /* 0x00000001ff58a807 */ /* 0x000fc80001800000 */
[----:B------:R-:W-:Y:S01]  /*3200*/  @!P2 IADD3 R91, P3, PT, R88, R91, RZ ;  /* 0x0000005b585ba210 */ /* 0x000fe20007f7e0ff */
[----:B------:R-:W-:-:S04]  /*3210*/  IMAD.MOV.U32 R88, RZ, RZ, R93 ;  /* 0x000000ffff587224 */ /* 0x000fc800078e005d */
[----:B------:R-:W-:-:S08]  /*3220*/  @!P2 IMAD.X R90, RZ, RZ, R90, P3 ;  /* 0x000000ffff5aa224 */ /* 0x000fd000018e065a */
.L_x_8:
[----:B------:R-:W-:Y:S05]  /*3230*/  BSYNC.RECONVERGENT B3 ;  /* 0x0000000000037941 */ /* 0x000fea0003800200 */
.L_x_7:
[----:B------:R-:W-:Y:S01]  /*3240*/  IADD3 R77, P2, PT, R79, R72, RZ ;  /* 0x000000484f4d7210 */ /* 0x000fe20007f5e0ff */
[----:B------:R-:W-:Y:S01]  /*3250*/  BSSY.RECONVERGENT B3, `(.L_x_9) ;  /* 0x000013e000037945 */ /* 0x000fe20003800200 */
[----:B------:R-:W-:-:S04]  /*3260*/  IADD3 R102, P3, P4, R78, R74, R83 ;  /* 0x0000004a4e667210 */ /* 0x000fc80007c7e053 */
[----:B------:R-:W-:Y:S02]  /*3270*/  IADD3.X R83, PT, PT, R77, R75, RZ, P3, P4 ;  /* 0x0000004b4d537210 */ /* 0x000fe40001fe84ff */
[----:B------:R-:W-:-:S05]  /*3280*/  IADD3 R103, P3, PT, R102, R81, RZ ;  /* 0x0000005166677210 */ /* 0x000fca0007f7e0ff */
[----:B------:R-:W-:Y:S02]  /*3290*/  IMAD.X R143, R83, 0x1, R80, P3 ;  /* 0x00000001538f7824 */ /* 0x000fe400018e0650 */
[----:B------:R-:W-:-:S04]  /*32a0*/  IMAD.WIDE.U32 R80, R103, R126, RZ ;  /* 0x0000007e67507225 */ /* 0x000fc800078e00ff */
[----:B------:R-:W-:-:S04]  /*32b0*/  IMAD R68, R143, R126, RZ ;  /* 0x0000007e8f447224 */ /* 0x000fc800078e02ff */
[----:B------:R-:W-:Y:S01]  /*32c0*/  IMAD R75, R103, R127, R68 ;  /* 0x0000007f674b7224 */ /* 0x000fe200078e0244 */
[----:B------:R-:W-:-:S03]  /*32d0*/  LOP3.LUT R68, RZ, R143, RZ, 0x33, !PT ;  /* 0x0000008fff447212 */ /* 0x000fc600078e33ff */
[----:B------:R-:W-:-:S04]  /*32e0*/  IMAD.IADD R104, R81, 0x1, R75 ;  /* 0x0000000151687824 */ /* 0x000fc800078e024b */
[----:B------:R-:W-:-:S04]  /*32f0*/  IMAD.WIDE.U32 R74, R104, R128, RZ ;  /* 0x00000080684a7225 */ /* 0x000fc800078e00ff */
[----:B------:R-:W-:-:S04]  /*3300*/  IMAD.WIDE.U32 R78, P3, R80, R129, R74 ;  /* 0x00000081504e7225 */ /* 0x000fc8000786004a */
[----:B------:R-:W-:-:S04]  /*3310*/  IMAD.WIDE.U32 R74, R80, R128, RZ ;  /* 0x00000080504a7225 */ /* 0x000fc800078e00ff */
[----:B------:R-:W-:Y:S01]  /*3320*/  IMAD.X R93, RZ, RZ, RZ, P3 ;  /* 0x000000ffff5d7224 */ /* 0x000fe200018e06ff */
[----:B------:R-:W-:Y:S01]  /*3330*/  IADD3 R77, P3, PT, R75, R78, RZ ;  /* 0x0000004e4b4d7210 */ /* 0x000fe20007f7e0ff */
[----:B------:R-:W-:Y:S01]  /*3340*/  IMAD.MOV.U32 R92, RZ, RZ, R79 ;  /* 0x000000ffff5c7224 */ /* 0x000fe200078e004f */
[----:B------:R-:W-:-:S03]  /*3350*/  LOP3.LUT R75, RZ, R103, RZ, 0x33, !PT ;  /* 0x00000067ff4b7212 */ /* 0x000fc600078e33ff */
        /* <DEDUP_REMOVED lines=10> */
[----:B------:R-:W-:-:S03]  /*3400*/  IMAD.WIDE.U32 R92, R76, R132, RZ ;  /* 0x000000844c5c7225 */ /* 0x000fc600078e00ff */
[----:B------:R-:W-:Y:S01]  /*3410*/  IADD3.X R70, PT, PT, R81, R79, RZ, P5, P6 ;  /* 0x0000004f51467210 */ /* 0x000fe20002fec4ff */
[----:B------:R-:W-:Y:S01]  /*3420*/  IMAD.X R79, RZ, RZ, RZ, P1 ;  /* 0x000000ffff4f7224 */ /* 0x000fe200008e06ff */
[----:B------:R-:W-:Y:S02]  /*3430*/  ISETP.GE.U32.AND P1, PT, R103, R102, PT ;  /* 0x000000666700720c */ /* 0x000fe40003f26070 */
[----:B------:R-:W-:Y:S01]  /*3440*/  LOP3.LUT P6, RZ, R63, 0x1, RZ, 0xc0, !PT ;  /* 0x000000013fff7812 */ /* 0x000fe200078cc0ff */
[C---:B------:R-:W-:Y:S01]  /*3450*/  IMAD.WIDE.U32.X R72, R136.reuse, R131, R78, P2 ;  /* 0x0000008388487225 */ /* 0x040fe200010e044e */
[----:B------:R-:W-:Y:S02]  /*3460*/  ISETP.GE.U32.AND.EX P1, PT, R143, R83, PT, P1 ;  /* 0x000000538f00720c */ /* 0x000fe40003f26110 */
[----:B------:R-:W-:Y:S01]  /*3470*/  LOP3.LUT R63, R63, 0xfffffff7, RZ, 0xc0, !PT ;  /* 0xfffffff73f3f7812 */ /* 0x000fe200078ec0ff */
[----:B------:R-:W-:Y:S01]  /*3480*/  IMAD.WIDE.U32 R78, R136, R132, RZ ;  /* 0x00000084884e7225 */ /* 0x000fe200078e00ff */
[----:B------:R-:W-:-:S03]  /*3490*/  SEL R147, RZ, 0x1, P1 ;  /* 0x00000001ff937807 */ /* 0x000fc60000800000 */
[----:B------:R-:W-:-:S03]  /*34a0*/  IMAD.WIDE.U32 R78, P2, R76, R133, R78 ;  /* 0x000000854c4e7225 */ /* 0x000fc6000784004e */
[----:B------:R-:W-:-:S10]  /*34b0*/  IADD3 R77, P5, PT, R93, R78, RZ ;  /* 0x0000004e5d4d7210 */ /* 0x000fd40007fbe0ff */
[----:B------:R-:W-:Y:S02]  /*34c0*/  @P2 LOP3.LUT R63, R63, 0x8, RZ, 0xfc, !PT ;  /* 0x000000083f3f2812 */ /* 0x000fe400078efcff */
[----:B------:R-:W-:Y:S01]  /*34d0*/  IADD3 R147, P1, P2, R92, R72, R147 ;  /* 0x000000485c937210 */ /* 0x000fe20007a3e093 */
[----:B------:R-:W-:Y:S01]  /*34e0*/  IMAD.WIDE.U32 R92, R104, R132, RZ ;  /* 0x00000084685c7225 */ /* 0x000fe200078e00ff */
[----:B------:R-:W-:Y:S02]  /*34f0*/  LOP3.LUT R63, R63, 0xfffffffb, RZ, 0xc0, !PT ;  /* 0xfffffffb3f3f7812 */ /* 0x000fe400078ec0ff */
[----:B------:R-:W-:Y:S01]  /*3500*/  IADD3.X R146, PT, PT, R77, R73, RZ, P1, P2 ;  /* 0x000000494d927210 */ /* 0x000fe20000fe44ff */
[----:B------:R-:W-:Y:S01]  /*3510*/  IMAD.X R73, RZ, RZ, RZ, P3 ;  /* 0x000000ffff497224 */ /* 0x000fe200018e06ff */
[----:B------:R-:W-:Y:S01]  /*3520*/  IADD3 R148, P1, PT, R147, R84, RZ ;  /* 0x0000005493947210 */ /* 0x000fe20007f3e0ff */
[----:B------:R-:W-:Y:S01]  /*3530*/  IMAD.MOV.U32 R72, RZ, RZ, R75 ;  /* 0x000000ffff487224 */ /* 0x000fe200078e004b */
[----:B------:R-:W-:Y:S01]  /*3540*/  @P5 LOP3.LUT R63, R63, 0x4, RZ, 0xfc, !PT ;  /* 0x000000043f3f5812 */ /* 0x000fe200078efcff */
[----:B------:R-:W-:-:S03]  /*3550*/  IMAD.WIDE.U32 R74, R80, R132, RZ ;  /* 0x00000084504a7225 */ /* 0x000fc600078e00ff */
[----:B------:R-:W-:Y:S01]  /*3560*/  LOP3.LUT R63, R63, 0xfffffffd, RZ, 0xc0, !PT ;  /* 0xfffffffd3f3f7812 */ /* 0x000fe200078ec0ff */
[----:B------:R-:W-:Y:S01]  /*3570*/  IMAD.X R149, R146, 0x1, R85, P1 ;  /* 0x0000000192957824 */ /* 0x000fe200008e0655 */
[----:B------:R-:W-:Y:S01]  /*3580*/  IADD3 R155, P1, PT, R68, R148, RZ ;  /* 0x00000094449b7210 */ /* 0x000fe20007f3e0ff */
[----:B------:R-:W-:-:S04]  /*3590*/  IMAD.WIDE.U32.X R72, R104, R131, R72, P4 ;  /* 0x0000008368487225 */ /* 0x000fc800020e0448 */
[----:B------:R-:W-:Y:S01]  /*35a0*/  IMAD.X R157, R70, 0x1, R149, P1 ;  /* 0x00000001469d7824 */ /* 0x000fe200008e0695 */
[----:B------:R-:W-:Y:S01]  /*35b0*/  ISETP.GE.U32.AND P1, PT, R155, R68, PT ;  /* 0x000000449b00720c */ /* 0x000fe20003f26070 */
[----:B------:R-:W-:-:S03]  /*35c0*/  IMAD.WIDE.U32 R92, P4, R80, R133, R92 ;  /* 0x00000085505c7225 */ /* 0x000fc6000788005c */
[----:B------:R-:W-:Y:S01]  /*35d0*/  ISETP.GE.U32.AND.EX P1, PT, R157, R70, PT, P1 ;  /* 0x000000469d00720c */ /* 0x000fe20003f26110 */
[----:B------:R-:W-:Y:S01]  /*35e0*/  IMAD R68, R141, R126, RZ ;  /* 0x0000007e8d447224 */ /* 0x000fe200078e02ff */
[----:B------:R-:W-:Y:S02]  /*35f0*/  LOP3.LUT R141, RZ, R141, RZ, 0x33, !PT ;  /* 0x0000008dff8d7212 */ /* 0x000fe400078e33ff */
[----:B------:R-:W-:Y:S02]  /*3600*/  SEL R77, RZ, 0x1, P1 ;  /* 0x00000001ff4d7807 */ /* 0x000fe40000800000 */
[----:B------:R-:W-:Y:S02]  /*3610*/  IADD3 R81, P1, PT, R75, R92, RZ ;  /* 0x0000005c4b517210 */ /* 0x000fe40007f3e0ff */
[----:B------:R-:W-:Y:S01]  /*3620*/  IADD3 R92, P2, P3, R74, R72, R77 ;  /* 0x000000484a5c7210 */ /* 0x000fe20007b5e04d */
[----:B------:R-:W-:Y:S01]  /*3630*/  IMAD.MOV.U32 R72, RZ, RZ, R71 ;  /* 0x000000ffff487224 */ /* 0x000fe200078e0047 */
[----:B------:R-:W-:Y:S01]  /*3640*/  @P4 LOP3.LUT R63, R63, 0x2, RZ, 0xfc, !PT ;  /* 0x000000023f3f4812 */ /* 0x000fe200078efcff */
[----:B------:R-:W-:Y:S01]  /*3650*/  IMAD.WIDE.U32 R74, R54, R54, RZ ;  /* 0x00000036364a7225 */ /* 0x000fe200078e00ff */
[----:B------:R-:W-:-:S02]  /*3660*/  IADD3.X R81, PT, PT, R81, R73, RZ, P2, P3 ;  /* 0x0000004951517210 */ /* 0x000fc400017e64ff */
[----:B------:R-:W-:Y:S01]  /*3670*/  LOP3.LUT R63, R63, 0xffffffbf, RZ, 0xc0, !PT ;  /* 0xffffffbf3f3f7812 */ /* 0x000fe200078ec0ff */
[----:B------:R-:W-:Y:S01]  /*3680*/  IMAD.X R73, RZ, RZ, RZ, P6 ;  /* 0x000000ffff497224 */ /* 0x000fe200030e06ff */
[----:B------:R-:W-:Y:S01]  /*3690*/  LOP3.LUT R78, RZ, R157, RZ, 0x33, !PT ;  /* 0x0000009dff4e7212 */ /* 0x000fe200078e33ff */
[----:B------:R-:W-:Y:S01]  /*36a0*/  IMAD.WIDE.U32.X R70, R55, R57, R72, P0 ;  /* 0x0000003937467225 */ /* 0x000fe200000e0448 */
[----:B------:R-:W-:-:S03]  /*36b0*/  IADD3 R102, P0, PT, R139, R97, RZ ;  /* 0x000000618b667210 */ /* 0x000fc60007f1e0ff */
[----:B------:R-:W-:-:S04]  /*36c0*/  IMAD.WIDE.U32 R72, R55, R54, RZ ;  /* 0x0000003637487225 */ /* 0x000fc800078e00ff */
[----:B------:R-:W-:Y:S01]  /*36d0*/  IMAD.X R103, R142, 0x1, R96, P0 ;  /* 0x000000018e677824 */ /* 0x000fe200000e0660 */
[----:B------:R-:W-:Y:S01]  /*36e0*/  ISETP.GE.U32.AND P0, PT, R102, R139, PT ;  /* 0x0000008b6600720c */ /* 0x000fe20003f06070 */
[----:B------:R-:W-:-:S03]  /*36f0*/  IMAD.WIDE.U32 R72, P4, R54, R55, R72 ;  /* 0x0000003736487225 */ /* 0x000fc60007880048 */
[----:B------:R-:W-:Y:S02]  /*3700*/  ISETP.GE.U32.AND.EX P0, PT, R103, R142, PT, P0 ;  /* 0x0000008e6700720c */ /* 0x000fe40003f06100 */
[----:B------:R-:W-:Y:S02]  /*3710*/  IADD3 R139, P3, PT, R75, R72, RZ ;  /* 0x000000484b8b7210 */ /* 0x000fe40007f7e0ff */
[----:B------:R-:W-:-:S04]  /*3720*/  SEL R77, RZ, 0x1, P0 ;  /* 0x00000001ff4d7807 */ /* 0x000fc80000000000 */
[----:B------:R-:W-:Y:S01]  /*3730*/  IADD3 R72, P0, P2, R74, R70, R77 ;  /* 0x000000464a487210 */ /* 0x000fe20007a1e04d */
[C---:B------:R-:W-:Y:S01]  /*3740*/  IMAD.WIDE.U32 R74, R82.reuse, R126, RZ ;  /* 0x0000007e524a7225 */ /* 0x040fe200078e00ff */
[----:B------:R-:W-:Y:S02]  /*3750*/  @P4 LOP3.LUT R63, R63, 0x40, RZ, 0xfc, !PT ;  /* 0x000000403f3f4812 */ /* 0x000fe400078efcff */
[----:B------:R-:W-:Y:S01]  /*3760*/  IADD3.X R139, PT, PT, R139, R71, RZ, P0, P2 ;  /* 0x000000478b8b7210 */ /* 0x000fe200007e44ff */
[----:B------:R-:W-:Y:S01]  /*3770*/  IMAD R71, R82, R127, R68 ;  /* 0x0000007f52477224 */ /* 0x000fe200078e0244 */
[----:B------:R-:W-:Y:S01]  /*3780*/  LOP3.LUT R63, R63, 0xffffffdf, RZ, 0xc0, !PT ;  /* 0xffffffdf3f3f7812 */ /* 0x000fe200078ec0ff */
[C---:B------:R-:W-:Y:S01]  /*3790*/  IMAD.WIDE.U32 R84, R74.reuse, R128, RZ ;  /* 0x000000804a547225 */ /* 0x040fe200078e00ff */
[----:B------:R-:W-:Y:S02]  /*37a0*/  LOP3.LUT R77, RZ, R155, RZ, 0x33, !PT ;  /* 0x0000009bff4d7212 */ /* 0x000fe400078e33ff */
[----:B------:R-:W-:Y:S01]  /*37b0*/  @P3 LOP3.LUT R63, R63, 0x20, RZ, 0xfc, !PT ;  /* 0x000000203f3f3812 */ /* 0x000fe200078efcff */
[----:B------:R-:W-:Y:S01]  /*37c0*/  IMAD.IADD R68, R75, 0x1, R71 ;  /* 0x000000014b447824 */ /* 0x000fe200078e0247 */
[----:B------:R-:W-:Y:S01]  /*37d0*/  LOP3.LUT R75, RZ, R82, RZ, 0x33, !PT ;  /* 0x00000052ff4b7212 */ /* 0x000fe200078e33ff */
[----:B------:R-:W-:-:S04]  /*37e0*/  IMAD.WIDE.U32 R82, R74, R130, RZ ;  /* 0x000000824a527225 */ /* 0x000fc800078e00ff */
        /* <DEDUP_REMOVED lines=8> */
[----:B------:R-:W-:-:S04]  /*3870*/  ISETP.GT.U32.AND.EX P0, PT, R142, R141, PT, P0 ;  /* 0x0000008d8e00720c */ /* 0x000fc80003f04100 */
[----:B------:R-:W-:Y:S01]  /*3880*/  SEL R151, RZ, 0x1, !P0 ;  /* 0x00000001ff977807 */ /* 0x000fe20004000000 */
[----:B------:R-:W-:-:S03]  /*3890*/  IMAD.WIDE.U32 R84, P0, R74, R131, R84 ;  /* 0x000000834a547225 */ /* 0x000fc60007800054 */
[----:B------:R-:W-:Y:S01]  /*38a0*/  IADD3 R151, P2, P4, R82, R70, R151 ;  /* 0x0000004652977210 */ /* 0x000fe20007c5e097 */
[----:B------:R-:W-:Y:S01]  /*38b0*/  IMAD R70, R157, R126, RZ ;  /* 0x0000007e9d467224 */ /* 0x000fe200078e02ff */
[----:B------:R-:W-:-:S03]  /*38c0*/  IADD3 R153, P3, PT, R83, R84, RZ ;  /* 0x0000005453997210 */ /* 0x000fc60007f7e0ff */
[----:B------:R-:W-:Y:S01]  /*38d0*/  IMAD R75, R155, R127, R70 ;  /* 0x0000007f9b4b7224 */ /* 0x000fe200078e0246 */
[----:B------:R-:W-:Y:S01]  /*38e0*/  IADD3.X R153, PT, PT, R153, R71, RZ, P2, P4 ;  /* 0x0000004799997210 */ /* 0x000fe200017e84ff */
[----:B------:R-:W-:-:S04]  /*38f0*/  IMAD.WIDE.U32 R70, R155, R126, RZ ;  /* 0x0000007e9b467225 */ /* 0x000fc800078e00ff */
[----:B------:R-:W-:Y:S02]  /*3900*/  IMAD.IADD R75, R71, 0x1, R75 ;  /* 0x00000001474b7824 */ /* 0x000fe400078e024b */
        /* <DEDUP_REMOVED lines=12> */
[----:B------:R-:W-:-:S03]  /*39d0*/  IMAD.WIDE.U32 R82, P4, R70, R131, R82 ;  /* 0x0000008346527225 */ /* 0x000fc60007880052 */
[----:B------:R-:W-:Y:S02]  /*39e0*/  IADD3 R141, P2, PT, R145, R82, RZ ;  /* 0x00000052918d7210 */ /* 0x000fe40007f5e0ff */
[----:B------:R-:W-:Y:S01]  /*39f0*/  IADD3 R82, P5, P6, R144, R142, R77 ;  /* 0x0000008e90527210 */ /* 0x000fe20007ebe04d */
[----:B------:R-:W-:Y:S02]  /*3a00*/  IMAD.MOV.U32 R142, RZ, RZ, R79 ;  /* 0x000000ffff8e7224 */ /* 0x000fe400078e004f */
[-C--:B------:R-:W-:Y:S01]  /*3a10*/  IMAD.WIDE.U32 R78, R136, R134.reuse, RZ ;  /* 0x00000086884e7225 */ /* 0x080fe200078e00ff */
[----:B------:R-:W-:Y:S02]  /*3a20*/  IADD3.X R141, PT, PT, R141, R143, RZ, P5, P6 ;  /* 0x0000008f8d8d7210 */ /* 0x000fe40002fec4ff */
[C---:B------:R-:W-:Y:S01]  /*3a30*/  LOP3.LUT P5, RZ, R63.reuse, 0x8, RZ, 0xc0, !PT ;  /* 0x000000083fff7812 */ /* 0x040fe200078ac0ff */
        /* <DEDUP_REMOVED lines=9> */
[----:B------:R-:W-:-:S04]  /*3ad0*/  IMAD.WIDE.U32 R78, P5, R76, R135, R78 ;  /* 0x000000874c4e7225 */ /* 0x000fc800078a004e */
[----:B------:R-:W-:Y:S01]  /*3ae0*/  IMAD.MOV.U32 R76, RZ, RZ, R93 ;  /* 0x000000ffff4c7224 */ /* 0x000fe200078e005d */
[----:B------:R-:W-:-:S08]  /*3af0*/  IADD3 R145, P6, PT, R145, R78, RZ ;  /* 0x0000004e91917210 */ /* 0x000fd00007fde0ff */
[----:B------:R-:W-:-:S05]  /*3b00*/  @P5 LOP3.LUT R63, R63, 0x8, RZ, 0xfc, !PT ;  /* 0x000000083f3f5812 */ /* 0x000fca00078efcff */
[----:B------:R-:W-:Y:S02]  /*3b10*/  @P6 LOP3.LUT R63, R63, 0x10, RZ, 0xfc, !PT ;  /* 0x000000103f3f6812 */ /* 0x000fe400078efcff */
[----:B------:R-:W-:-:S04]  /*3b20*/  IADD3 R144, P5, P6, R144, R142, R77 ;  /* 0x0000008e90907210 */ /* 0x000fc80007ebe04d */
[----:B------:R-:W-:Y:S01]  /*3b30*/  IADD3.X R145, PT, PT, R145, R143, RZ, P5, P6 ;  /* 0x0000008f91917210 */ /* 0x000fe20002fec4ff */
[----:B------:R-:W-:Y:S01]  /*3b40*/  IMAD.WIDE.U32 R142, R104, R134, RZ ;  /* 0x00000086688e7225 */ /* 0x000fe200078e00ff */
[C---:B------:R-:W-:Y:S02]  /*3b50*/  LOP3.LUT P6, RZ, R63.reuse, 0x2, RZ, 0xc0, !PT ;  /* 0x000000023fff7812 */ /* 0x040fe400078cc0ff */
[----:B------:R-:W-:-:S03]  /*3b60*/  LOP3.LUT R63, R63, 0xfffffffb, RZ, 0xc0, !PT ;  /* 0xfffffffb3f3f7812 */ /* 0x000fc600078ec0ff */
[----:B------:R-:W-:Y:S02]  /*3b70*/  IMAD.X R77, RZ, RZ, RZ, P6 ;  /* 0x000000ffff4d7224 */ /* 0x000fe400030e06ff */
[----:B------:R-:W-:Y:S01]  /*3b80*/  IMAD.WIDE.U32.X R76, R104, R133, R76, P1 ;  /* 0x00000085684c7225 */ /* 0x000fe200008e044c */
[----:B------:R-:W-:-:S05]  /*3b90*/  IADD3 R149, P1, PT, R144, R99, RZ ;  /* 0x0000006390957210 */ /* 0x000fca0007f3e0ff */
[----:B------:R-:W-:Y:S01]  /*3ba0*/  IMAD.X R146, R145, 0x1, R100, P1 ;  /* 0x0000000191927824 */ /* 0x000fe200008e0664 */
[----:B------:R-:W-:-:S05]  /*3bb0*/  IADD3 R147, P1, PT, R92, R149, RZ ;  /* 0x000000955c937210 */ /* 0x000fca0007f3e0ff */
[----:B------:R-:W-:Y:S01]  /*3bc0*/  IMAD.X R150, R81, 0x1, R146, P1 ;  /* 0x0000000151967824 */ /* 0x000fe200008e0692 */
[----:B------:R-:W-:Y:S01]  /*3bd0*/  ISETP.GE.U32.AND P1, PT, R147, R92, PT ;  /* 0x0000005c9300720c */ /* 0x000fe20003f26070 */
[----:B------:R-:W-:-:S03]  /*3be0*/  IMAD.WIDE.U32 R92, R80, R134, RZ ;  /* 0x00000086505c7225 */ /* 0x000fc600078e00ff */
[----:B------:R-:W-:Y:S01]  /*3bf0*/  ISETP.GE.U32.AND.EX P1, PT, R150, R81, PT, P1 ;  /* 0x000000519600720c */ /* 0x000fe20003f26110 */
[----:B------:R-:W-:-:S03]  /*3c00*/  IMAD.WIDE.U32 R80, P5, R80, R135, R142 ;  /* 0x0000008750507225 */ /* 0x000fc600078a008e */
[----:B------:R-:W-:Y:S02]  /*3c10*/  SEL R99, RZ, 0x1, P1 ;  /* 0x00000001ff637807 */ /* 0x000fe40000800000 */
[----:B------:R-:W-:-:S08]  /*3c20*/  IADD3 R93, P6, PT, R93, R80, RZ ;  /* 0x000000505d5d7210 */ /* 0x000fd00007fde0ff */
[----:B------:R-:W-:Y:S02]  /*3c30*/  @P5 LOP3.LUT R63, R63, 0x4, RZ, 0xfc, !PT ;  /* 0x000000043f3f5812 */ /* 0x000fe400078efcff */
[----:B------:R-:W-:Y:S01]  /*3c40*/  IADD3 R99, P1, P5, R92, R76, R99 ;  /* 0x0000004c5c637210 */ /* 0x000fe20007d3e063 */
[----:B------:R-:W-:Y:S01]  /*3c50*/  IMAD.MOV.U32 R76, RZ, RZ, R85 ;  /* 0x000000ffff4c7224 */ /* 0x000fe200078e0055 */
[----:B------:R-:W-:Y:S01]  /*3c60*/  LOP3.LUT R63, R63, 0xfffffffd, RZ, 0xc0, !PT ;  /* 0xfffffffd3f3f7812 */ /* 0x000fe200078ec0ff */
[----:B------:R-:W-:Y:S01]  /*3c70*/  IMAD.WIDE.U32 R84, R74, R132, RZ ;  /* 0x000000844a547225 */ /* 0x000fe200078e00ff */
[----:B------:R-:W-:Y:S02]  /*3c80*/  IADD3.X R100, PT, PT, R93, R77, RZ, P1, P5 ;  /* 0x0000004d5d647210 */ /* 0x000fe40000fea4ff */
[----:B------:R-:W-:Y:S01]  /*3c90*/  @P6 LOP3.LUT R63, R63, 0x2, RZ, 0xfc, !PT ;  /* 0x000000023f3f6812 */ /* 0x000fe200078efcff */
[----:B------:R-:W-:Y:S01]  /*3ca0*/  IMAD.X R77, RZ, RZ, RZ, P0 ;  /* 0x000000ffff4d7224 */ /* 0x000fe200000e06ff */
[----:B------:R-:W-:Y:S01]  /*3cb0*/  IADD3 R78, P0, PT, R151, R140, RZ ;  /* 0x0000008c974e7210 */ /* 0x000fe20007f1e0ff */
[----:B------:R-:W-:-:S04]  /*3cc0*/  IMAD.WIDE.U32 R92, R68, R132, RZ ;  /* 0x00000084445c7225 */ /* 0x000fc800078e00ff */
[----:B------:R-:W-:Y:S01]  /*3cd0*/  IMAD.X R148, R153, 0x1, R138, P0 ;  /* 0x0000000199947824 */ /* 0x000fe200000e068a */
[----:B------:R-:W-:Y:S01]  /*3ce0*/  ISETP.GE.U32.AND P0, PT, R78, R151, PT ;  /* 0x000000974e00720c */ /* 0x000fe20003f06070 */
[----:B------:R-:W-:-:S03]  /*3cf0*/  IMAD.WIDE.U32 R92, P1, R74, R133, R92 ;  /* 0x000000854a5c7225 */ /* 0x000fc6000782005c */
[----:B------:R-:W-:Y:S01]  /*3d00*/  ISETP.GE.U32.AND.EX P0, PT, R148, R153, PT, P0 ;  /* 0x000000999400720c */ /* 0x000fe20003f06100 */
[----:B------:R-:W-:-:S03]  /*3d10*/  IMAD.WIDE.U32.X R76, R68, R131, R76, P3 ;  /* 0x00000083444c7225 */ /* 0x000fc600018e044c */
        /* <DEDUP_REMOVED lines=8> */
[----:B------:R-:W-:-:S03]  /*3da0*/  IADD3 R161, P2, PT, R82, R147, RZ ;  /* 0x0000009352a17210 */ /* 0x000fc60007f5e0ff */
[----:B------:R-:W-:-:S04]  /*3db0*/  IMAD.WIDE.U32 R84, P4, R70, R133, R84 ;  /* 0x0000008546547225 */ /* 0x000fc80007880054 */
[----:B------:R-:W-:Y:S01]  /*3dc0*/  IMAD.X R154, R141, 0x1, R150, P2 ;  /* 0x000000018d9a7824 */ /* 0x000fe200010e0696 */
[----:B------:R-:W-:Y:S01]  /*3dd0*/  ISETP.GE.U32.AND P2, PT, R161, R82, PT ;  /* 0x00000052a100720c */ /* 0x000fe20003f46070 */
[----:B------:R-:W-:Y:S01]  /*3de0*/  IMAD.WIDE.U32 R82, R70, R132, RZ ;  /* 0x0000008446527225 */ /* 0x000fe200078e00ff */
[----:B------:R-:W-:Y:S02]  /*3df0*/  P2R R156, PR, RZ, 0x10 ;  /* 0x00000010ff9c7803 */ /* 0x000fe40000000000 */
[----:B------:R-:W-:Y:S02]  /*3e00*/  ISETP.GE.U32.AND.EX P2, PT, R154, R141, PT, P2 ;  /* 0x0000008d9a00720c */ /* 0x000fe40003f46120 */
[----:B------:R-:W-:Y:S02]  /*3e10*/  LOP3.LUT P4, RZ, R63, 0x8, RZ, 0xc0, !PT ;  /* 0x000000083fff7812 */ /* 0x000fe4000788c0ff */
[----:B------:R-:W-:Y:S02]  /*3e20*/  SEL R147, RZ, 0x1, P2 ;  /* 0x00000001ff937807 */ /* 0x000fe40001000000 */
[----:B------:R-:W-:-:S02]  /*3e30*/  IADD3 R83, P2, PT, R83, R84, RZ ;  /* 0x0000005453537210 */ /* 0x000fc40007f5e0ff */
[----:B------:R-:W-:Y:S01]  /*3e40*/  IADD3 R147, P3, P5, R82, R76, R147 ;  /* 0x0000004c52937210 */ /* 0x000fe20007d7e093 */
[-C--:B------:R-:W-:Y:S01]  /*3e50*/  IMAD R76, R148, R126.reuse, RZ ;  /* 0x0000007e944c7224 */ /* 0x080fe200078e02ff */
[----:B------:R-:W-:Y:S02]  /*3e60*/  P2R R155, PR, RZ, 0x4 ;  /* 0x00000004ff9b7803 */ /* 0x000fe40000000000 */
[----:B------:R-:W-:Y:S01]  /*3e70*/  IADD3.X R84, PT, PT, R83, R77, RZ, P3, P5 ;  /* 0x0000004d53547210 */ /* 0x000fe20001fea4ff */
[C---:B------:R-:W-:Y:S01]  /*3e80*/  IMAD R83, R78.reuse, R127, R76 ;  /* 0x0000007f4e537224 */ /* 0x040fe200078e024c */
[C---:B------:R-:W-:Y:S01]  /*3e90*/  LOP3.LUT P2, RZ, R63.reuse, 0x40, RZ, 0xc0, !PT ;  /* 0x000000403fff7812 */ /* 0x040fe2000784c0ff */
[----:B------:R-:W-:Y:S01]  /*3ea0*/  IMAD.WIDE.U32 R76, R78, R126, RZ ;  /* 0x0000007e4e4c7225 */ /* 0x000fe200078e00ff */
[----:B------:R-:W-:-:S03]  /*3eb0*/  LOP3.LUT R63, R63, 0xfffffffe, RZ, 0xc0, !PT ;  /* 0xfffffffe3f3f7812 */ /* 0x000fc600078ec0ff */
[----:B------:R-:W-:Y:S02]  /*3ec0*/  IMAD.IADD R80, R77, 0x1, R83 ;  /* 0x000000014d507824 */ /* 0x000fe400078e0253 */
[----:B------:R-:W-:-:S04]  /*3ed0*/  IMAD.WIDE.U32 R82, R76, R128, RZ ;  /* 0x000000804c527225 */ /* 0x000fc800078e00ff */
[----:B------:R-:W-:-:S04]  /*3ee0*/  IMAD.WIDE.U32 R140, R80, R128, RZ ;  /* 0x00000080508c7225 */ /* 0x000fc800078e00ff */
[----:B------:R-:W-:-:S04]  /*3ef0*/  IMAD.WIDE.U32 R140, P3, R76, R129, R140 ;  /* 0x000000814c8c7225 */ /* 0x000fc8000786008c */
[----:B------:R-:W-:Y:S01]  /*3f00*/  IMAD.X R143, RZ, RZ, RZ, P3 ;  /* 0x000000ffff8f7224 */ /* 0x000fe200018e06ff */
[----:B------:R-:W-:Y:S01]  /*3f10*/  IADD3 R151, P3, PT, R83, R140, RZ ;  /* 0x0000008c53977210 */ /* 0x000fe20007f7e0ff */
[----:B------:R-:W-:Y:S01]  /*3f20*/  IMAD.MOV.U32 R142, RZ, RZ, R141 ;  /* 0x000000ffff8e7224 */ /* 0x000fe200078e008d */
[----:B------:R-:W-:Y:S02]  /*3f30*/  LOP3.LUT R83, RZ, R78, RZ, 0x33, !PT ;  /* 0x0000004eff537212 */ /* 0x000fe400078e33ff */
[----:B------:R-:W-:Y:S01]  /*3f40*/  LOP3.LUT R78, RZ, R148, RZ, 0x33, !PT ;  /* 0x00000094ff4e7212 */ /* 0x000fe200078e33ff */
[----:B------:R-:W-:Y:S01]  /*3f50*/  IMAD.WIDE.U32.X R140, R80, R129, R142, P3 ;  /* 0x00000081508c7225 */ /* 0x000fe200018e048e */
[----:B------:R-:W-:-:S03]  /*3f60*/  ISETP.GT.U32.AND P3, PT, R82, R83, PT ;  /* 0x000000535200720c */ /* 0x000fc60003f64070 */
[----:B------:R-:W-:Y:S01]  /*3f70*/  IMAD.WIDE.U32 R82, R80, R130, RZ ;  /* 0x0000008250527225 */ /* 0x000fe200078e00ff */
[----:B------:R-:W-:-:S03]  /*3f80*/  ISETP.GT.U32.AND.EX P3, PT, R151, R78, PT, P3 ;  /* 0x0000004e9700720c */ /* 0x000fc60003f64130 */
[----:B------:R-:W-:Y:S01]  /*3f90*/  IMAD.WIDE.U32 R142, R76, R130, RZ ;  /* 0x000000824c8e7225 */ /* 0x000fe200078e00ff */
[----:B------:R-:W-:-:S03]  /*3fa0*/  SEL R151, RZ, 0x1, !P3 ;  /* 0x00000001ff977807 */ /* 0x000fc60005800000 */
[----:B------:R-:W-:-:S03]  /*3fb0*/  IMAD.WIDE.U32 R82, P5, R76, R131, R82 ;  /* 0x000000834c527225 */ /* 0x000fc600078a0052 */
[----:B------:R-:W-:-:S10]  /*3fc0*/  IADD3 R153, P3, PT, R143, R82, RZ ;  /* 0x000000528f997210 */ /* 0x000fd40007f7e0ff */
[----:B------:R-:W-:Y:S02]  /*3fd0*/  @P5 LOP3.LUT R63, R63, 0x1, RZ, 0xfc, !PT ;  /* 0x000000013f3f5812 */ /* 0x000fe400078efcff */
[----:B------:R-:W-:Y:S01]  /*3fe0*/  IADD3 R150, P5, P6, R142, R140, R151 ;  /* 0x0000008c8e967210 */ /* 0x000fe20007ebe097 */
[----:B------:R-:W-:-:S03]  /*3ff0*/  IMAD.MOV.U32 R140, RZ, RZ, R69 ;  /* 0x000000ffff8c7224 */ /* 0x000fc600078e0045 */
[----:B------:R-:W-:Y:S02]  /*4000*/  IADD3.X R153, PT, PT, R153, R141, RZ, P5, P6 ;  /* 0x0000008d99997210 */ /* 0x000fe40002fec4ff */
[C---:B------:R-:W-:Y:S02]  /*4010*/  LOP3.LUT P5, RZ, R63.reuse, 0x400, RZ, 0xc0, !PT ;  /* 0x000004003fff7812 */ /* 0x040fe400078ac0ff */
[----:B------:R-:W-:-:S03]  /*4020*/  LOP3.LUT P6, RZ, R63, 0x200, RZ, 0xc0, !PT ;  /* 0x000002003fff7812 */ /* 0x000fc600078cc0ff */
[----:B------:R-:W-:Y:S01]  /*4030*/  IMAD.X R141, RZ, RZ, RZ, P5 ;  /* 0x000000ffff8d7224 */ /* 0x000fe200028e06ff */
[----:B------:R-:W-:Y:S01]  /*4040*/  ISETP.GE.U32.AND P5, PT, R97, R94, PT ;  /* 0x0000005e6100720c */ /* 0x000fe20003fa6070 */
[----:B------:R-:W-:Y:S02]  /*4050*/  IMAD.X R97, RZ, RZ, RZ, P1 ;  /* 0x000000ffff617224 */ /* 0x000fe400008e06ff */
[----:B------:R-:W-:Y:S01]  /*4060*/  IMAD.WIDE.U32.X R140, R55, R57, R140, P6 ;  /* 0x00000039378c7225 */ /* 0x000fe200030e048c */
[----:B------:R-:W-:-:S03]  /*4070*/  ISETP.GE.U32.AND.EX P5, PT, R96, R95, PT, P5 ;  /* 0x0000005f6000720c */ /* 0x000fc60003fa6150 */
[----:B------:R-:W-:Y:S01]  /*4080*/  IMAD.MOV.U32 R96, RZ, RZ, R93 ;  /* 0x000000ffff607224 */ /* 0x000fe200078e005d */
[----:B------:R-:W-:-:S03]  /*4090*/  SEL R95, RZ, 0x1, P5 ;  /* 0x00000001ff5f7807 */ /* 0x000fc60002800000 */
[----:B------:R-:W-:Y:S01]  /*40a0*/  IMAD.WIDE.U32.X R96, R68, R133, R96, P0 ;  /* 0x0000008544607225 */ /* 0x000fe200000e0460 */
[----:B------:R-:W-:Y:S02]  /*40b0*/  IADD3 R157, P0, PT, R92, R105, RZ ;  /* 0x000000695c9d7210 */ /* 0x000fe40007f1e0ff */
[----:B------:R-:W-:Y:S02]  /*40c0*/  IADD3 R95, P5, P6, R72, R140, R95 ;  /* 0x0000008c485f7210 */ /* 0x000fe40007ebe05f */
[----:B------:R-:W-:Y:S01]  /*40d0*/  LOP3.LUT R105, RZ, R161, RZ, 0x33, !PT ;  /* 0x000000a1ff697212 */ /* 0x000fe200078e33ff */
[----:B------:R-:W-:Y:S01]  /*40e0*/  IMAD.X R152, R138, 0x1, R137, P0 ;  /* 0x000000018a987824 */ /* 0x000fe200000e0689 */
[----:B------:R-:W-:Y:S01]  /*40f0*/  ISETP.GE.U32.AND P0, PT, R157, R92, PT ;  /* 0x0000005c9d00720c */ /* 0x000fe20003f06070 */
[----:B------:R-:W-:Y:S01]  /*4100*/  IMAD.WIDE.U32 R92, R68, R134, RZ ;  /* 0x00000086445c7225 */ /* 0x000fe200078e00ff */
[----:B------:R-:W-:Y:S02]  /*4110*/  IADD3.X R94, PT, PT, R139, R141, RZ, P5, P6 ;  /* 0x0000008d8b5e7210 */ /* 0x000fe40002fec4ff */
        /* <DEDUP_REMOVED lines=8> */
[----:B------:R-:W-:Y:S01]  /*41a0*/  ISETP.NE.AND P4, PT, R156, RZ, PT ;  /* 0x000000ff9c00720c */ /* 0x000fe20003f85270 */
[----:B------:R-:W-:Y:S01]  /*41b0*/  IMAD R74, R154, R126, RZ ;  /* 0x0000007e9a4a7224 */ /* 0x000fe200078e02ff */
[----:B------:R-:W-:Y:S01]  /*41c0*/  IADD3.X R151, PT, PT, R151, R97, RZ, P5, P6 ;  /* 0x0000006197977210 */ /* 0x000fe20002fec4ff */
[----:B------:R-:W-:Y:S01]  /*41d0*/  IMAD.X R97, RZ, RZ, RZ, P2 ;  /* 0x000000ffff617224 */ /* 0x000fe200010e06ff */
[----:B------:R-:W-:Y:S01]  /*41e0*/  LOP3.LUT P5, RZ, R63, 0x20, RZ, 0xc0, !PT ;  /* 0x000000203fff7812 */ /* 0x000fe200078ac0ff */
[----:B------:R-:W-:Y:S01]  /*41f0*/  IMAD.MOV.U32 R138, RZ, RZ, R93 ;  /* 0x000000ffff8a7224 */ /* 0x000fe200078e005d */
[----:B------:R-:W-:-:S02]  /*4200*/  ISETP.NE.AND P2, PT, R155, RZ, PT ;  /* 0x000000ff9b00720c */ /* 0x000fc40003f45270 */
[----:B------:R-:W-:Y:S01]  /*4210*/  LOP3.LUT P6, RZ, R63, 0x4, RZ, 0xc0, !PT ;  /* 0x000000043fff7812 */ /* 0x000fe200078cc0ff */
[----:B------:R-:W-:Y:S01]  /*4220*/  IMAD.WIDE.U32.X R96, R55, R55, R96, P5 ;  /* 0x0000003737607225 */ /* 0x000fe200028e0460 */
[----:B------:R-:W-:-:S03]  /*4230*/  ISETP.GE.U32.AND P5, PT, R95, R72, PT ;  /* 0x000000485f00720c */ /* 0x000fc60003fa6070 */
[----:B------:R-:W-:Y:S01]  /*4240*/  IMAD.MOV.U32 R72, RZ, RZ, R79 ;  /* 0x000000ffff487224 */ /* 0x000fe200078e004f */
[----:B------:R-:W-:Y:S01]  /*4250*/  ISETP.GE.U32.AND.EX P5, PT, R94, R139, PT, P5 ;  /* 0x0000008b5e00720c */ /* 0x000fe20003fa6150 */
[----:B------:R-:W-:-:S03]  /*4260*/  IMAD.X R139, RZ, RZ, RZ, P0 ;  /* 0x000000ffff8b7224 */ /* 0x000fc600000e06ff */
[----:B------:R-:W-:Y:S01]  /*4270*/  SEL R137, RZ, 0x1, P5 ;  /* 0x00000001ff897807 */ /* 0x000fe20002800000 */
[----:B------:R-:W-:Y:S01]  /*4280*/  IMAD.WIDE.U32.X R68, R68, R135, R138, P1 ;  /* 0x0000008744447225 */ /* 0x000fe200008e048a */
[----:B------:R-:W-:Y:S02]  /*4290*/  LOP3.LUT P5, RZ, R63, 0x1, RZ, 0xc0, !PT ;  /* 0x000000013fff7812 */ /* 0x000fe400078ac0ff */
[----:B------:R-:W-:Y:S01]  /*42a0*/  IADD3 R137, P0, PT, R137, R96, RZ ;  /* 0x0000006089897210 */ /* 0x000fe20007f1e0ff */
[----:B------:R-:W-:Y:S02]  /*42b0*/  IMAD.X R139, RZ, RZ, RZ, P6 ;  /* 0x000000ffff8b7224 */ /* 0x000fe400030e06ff */
[----:B------:R-:W-:Y:S02]  /*42c0*/  IMAD.X R155, RZ, RZ, RZ, P5 ;  /* 0x000000ffff9b7224 */ /* 0x000fe400028e06ff */
[----:B------:R-:W-:Y:S01]  /*42d0*/  IMAD.X R97, RZ, RZ, R97, P0 ;  /* 0x000000ffff617224 */ /* 0x000fe200000e0661 */
[----:B------:R-:W-:Y:S01]  /*42e0*/  LOP3.LUT P0, RZ, R63, 0x10, RZ, 0xc0, !PT ;  /* 0x000000103fff7812 */ /* 0x000fe2000780c0ff */
[----:B------:R-:W-:-:S04]  /*42f0*/  IMAD.MOV.U32 R138, RZ, RZ, R81 ;  /* 0x000000ffff8a7224 */ /* 0x000fc800078e0051 */
[----:B------:R-:W-:Y:S01]  /*4300*/  IMAD.WIDE.U32.X R78, R136, R135, R72, P0 ;  /* 0x00000087884e7225 */ /* 0x000fe200000e0448 */
[----:B------:R-:W-:-:S03]  /*4310*/  ISETP.GE.U32.AND P0, PT, R149, R144, PT ;  /* 0x000000909500720c */ /* 0x000fc60003f06070 */
[----:B------:R-:W-:Y:S01]  /*4320*/  IMAD.WIDE.U32 R72, R161, R126, RZ ;  /* 0x0000007ea1487225 */ /* 0x000fe200078e00ff */
[----:B------:R-:W-:-:S03]  /*4330*/  ISETP.GE.U32.AND.EX P0, PT, R146, R145, PT, P0 ;  /* 0x000000919200720c */ /* 0x000fc60003f06100 */
[----:B------:R-:W-:Y:S01]  /*4340*/  IMAD R149, R161, R127, R74 ;  /* 0x0000007fa1957224 */ /* 0x000fe200078e024a */
[----:B------:R-:W-:Y:S01]  /*4350*/  SEL R93, RZ, 0x1, P0 ;  /* 0x00000001ff5d7807 */ /* 0x000fe20000000000 */
[C---:B------:R-:W-:Y:S01]  /*4360*/  IMAD.WIDE.U32 R144, R72.reuse, R130, RZ ;  /* 0x0000008248907225 */ /* 0x040fe200078e00ff */
[----:B------:R-:W-:Y:S02]  /*4370*/  LOP3.LUT R74, RZ, R154, RZ, 0x33, !PT ;  /* 0x0000009aff4a7212 */ /* 0x000fe400078e33ff */
[----:B------:R-:W-:Y:S01]  /*4380*/  IADD3 R159, P0, PT, R93, R78, RZ ;  /* 0x0000004e5d9f7210 */ /* 0x000fe20007f1e0ff */
[----:B------:R-:W-:Y:S02]  /*4390*/  IMAD.IADD R149, R73, 0x1, R149 ;  /* 0x0000000149957824 */ /* 0x000fe400078e0295 */
[----:B------:R-:W-:-:S04]  /*43a0*/  IMAD.WIDE.U32 R92, R72, R128, RZ ;  /* 0x00000080485c7225 */ /* 0x000fc800078e00ff */
[----:B------:R-:W-:-:S04]  /*43b0*/  IMAD.WIDE.U32 R140, R149, R128, RZ ;  /* 0x00000080958c7225 */ /* 0x000fc800078e00ff */
[----:B------:R-:W-:Y:S01]  /*43c0*/  IMAD.X R96, RZ, RZ, R79, P0 ;  /* 0x000000ffff607224 */ /* 0x000fe200000e064f */
[----:B------:R-:W-:Y:S01]  /*43d0*/  ISETP.GT.U32.AND P0, PT, R92, R105, PT ;  /* 0x000000695c00720c */ /* 0x000fe20003f04070 */
[----:B------:R-:W-:-:S04]  /*43e0*/  IMAD.WIDE.U32 R140, P1, R72, R129, R140 ;  /* 0x00000081488c7225 */ /* 0x000fc8000782008c */
[----:B------:R-:W-:Y:S01]  /*43f0*/  IMAD.WIDE.U32 R78, R149, R130, RZ ;  /* 0x00000082954e7225 */ /* 0x000fe200078e00ff */
[----:B------:R-:W-:-:S03]  /*4400*/  IADD3 R105, P5, PT, R93, R140, RZ ;  /* 0x0000008c5d697210 */ /* 0x000fc60007fbe0ff */
[----:B------:R-:W-:Y:S01]  /*4410*/  IMAD.X R93, RZ, RZ, RZ, P4 ;  /* 0x000000ffff5d7224 */ /* 0x000fe200020e06ff */
[----:B------:R-:W-:Y:S01]  /*4420*/  ISETP.NE.U32.AND P4, PT, R159, RZ, PT ;  /* 0x000000ff9f00720c */ /* 0x000fe20003f85070 */
[----:B------:R-:W-:Y:S01]  /*4430*/  IMAD.X R143, RZ, RZ, RZ, P1 ;  /* 0x000000ffff8f7224 */ /* 0x000fe200008e06ff */
[----:B------:R-:W-:Y:S01]  /*4440*/  ISETP.GT.U32.AND.EX P0, PT, R105, R74, PT, P0 ;  /* 0x0000004a6900720c */ /* 0x000fe20003f04100 */
[----:B------:R-:W-:Y:S01]  /*4450*/  IMAD.MOV.U32 R142, RZ, RZ, R141 ;  /* 0x000000ffff8e7224 */ /* 0x000fe200078e008d */
[----:B------:R-:W-:Y:S01]  /*4460*/  ISETP.NE.AND.EX P4, PT, R96, RZ, PT, P4 ;  /* 0x000000ff6000720c */ /* 0x000fe20003f85340 */
[----:B------:R-:W-:Y:S01]  /*4470*/  IMAD.MOV.U32 R92, RZ, RZ, R85 ;  /* 0x000000ffff5c7224 */ /* 0x000fe200078e0055 */
[----:B------:R-:W-:Y:S01]  /*4480*/  SEL R85, RZ, 0x1, !P0 ;  /* 0x00000001ff557807 */ /* 0x000fe20004000000 */
[----:B------:R-:W-:-:S04]  /*4490*/  IMAD.WIDE.U32 R78, P1, R72, R131, R78 ;  /* 0x00000083484e7225 */ /* 0x000fc8000782004e */
[----:B------:R-:W-:-:S06]  /*44a0*/  IMAD.WIDE.U32.X R140, R149, R129, R142, P5 ;  /* 0x00000081958c7225 */ /* 0x000fcc00028e048e */
        /* <DEDUP_REMOVED lines=24> */
.L_x_10:
[----:B------:R-:W-:Y:S05]  /*4630*/  BSYNC.RECONVERGENT B3 ;  /* 0x0000000000037941 */ /* 0x000fea0003800200 */
.L_x_9:
[----:B------:R-:W-:Y:S01]  /*4640*/  LOP3.LUT P6, RZ, R63, 0x2, RZ, 0xc0, !PT ;  /* 0x000000023fff7812 */ /* 0x000fe200078cc0ff */
[----:B------:R-:W-:Y:S01]  /*4650*/  IMAD.MOV.U32 R82, RZ, RZ, R83 ;  /* 0x000000ffff527224 */ /* 0x000fe200078e0053 */
[----:B------:R-:W-:Y:S01]  /*4660*/  IADD3 R81, P4, PT, R145, R78, RZ ;  /* 0x0000004e91517210 */ /* 0x000fe20007f9e0ff */
[----:B------:R-:W-:Y:S01]  /*4670*/  IMAD.MOV.U32 R83, RZ, RZ, R155 ;  /* 0x000000ffff537224 */ /* 0x000fe200078e009b */
[----:B------:R-:W-:Y:S01]  /*4680*/  IADD3 R96, P0, P5, R144, R140, R85 ;  /* 0x0000008c90607210 */ /* 0x000fe20007d1e055 */
[----:B------:R-:W-:Y:S01]  /*4690*/  IMAD.WIDE.U32.X R104, R104, R135, R138, P6 ;  /* 0x0000008768687225 */ /* 0x000fe200030e048a */
[----:B------:R-:W-:Y:S01]  /*46a0*/  IADD3 R98, P6, PT, R98, R99, RZ ;  /* 0x0000006362627210 */ /* 0x000fe20007fde0ff */
[----:B------:R-:W-:Y:S01]  /*46b0*/  BSSY.RECONVERGENT B3, `(.L_x_11) ;  /* 0x000004e000037945 */ /* 0x000fe20003800200 */
[----:B------:R-:W-:Y:S01]  /*46c0*/  IADD3.X R81, PT, PT, R81, R141, RZ, P0, P5 ;  /* 0x0000008d51517210 */ /* 0x000fe200007ea4ff */
[----:B------:R-:W-:Y:S01]  /*46d0*/  IMAD.WIDE.U32 R138, R75, R134, RZ ;  /* 0x000000864b8a7225 */ /* 0x000fe200078e00ff */
[----:B------:R-:W-:-:S02]  /*46e0*/  IADD3 R71, P0, PT, R150, R157, RZ ;  /* 0x0000009d96477210 */ /* 0x000fc40007f1e0ff */
[----:B------:R-:W-:Y:S01]  /*46f0*/  IADD3 R154, P5, PT, R147, R98, RZ ;  /* 0x00000062939a7210 */ /* 0x000fe20007fbe0ff */
[----:B------:R-:W-:Y:S01]  /*4700*/  IMAD.X R101, R101, 0x1, R100, P6 ;  /* 0x0000000165657824 */ /* 0x000fe200030e0664 */
[----:B------:R-:W-:Y:S01]  /*4710*/  ISETP.GE.U32.AND P6, PT, R71, R150, PT ;  /* 0x000000964700720c */ /* 0x000fe20003fc6070 */
[----:B------:R-:W-:Y:S01]  /*4720*/  IMAD.X R74, R153, 0x1, R152, P0 ;  /* 0x00000001994a7824 */ /* 0x000fe200000e0698 */
[----:B------:R-:W-:Y:S01]  /*4730*/  ISETP.GE.U32.AND P0, PT, R154, R147, PT ;  /* 0x000000939a00720c */ /* 0x000fe20003f06070 */
[----:B------:R-:W-:Y:S02]  /*4740*/  IMAD.X R150, R84, 0x1, R101, P5 ;  /* 0x0000000154967824 */ /* 0x000fe400028e0665 */
[----:B------:R-:W-:Y:S01]  /*4750*/  IMAD.WIDE.U32 R138, P5, R70, R135, R138 ;  /* 0x00000087468a7225 */ /* 0x000fe200078a008a */
[----:B------:R-:W-:Y:S02]  /*4760*/  ISETP.GE.U32.AND.EX P6, PT, R74, R153, PT, P6 ;  /* 0x000000994a00720c */ /* 0x000fe40003fc6160 */
[----:B------:R-:W-:Y:S01]  /*4770*/  ISETP.GE.U32.AND.EX P0, PT, R150, R84, PT, P0 ;  /* 0x000000549600720c */ /* 0x000fe20003f06100 */
[----:B------:R-:W-:-:S04]  /*4780*/  IMAD.WIDE.U32 R152, R80, R132, RZ ;  /* 0x0000008450987225 */ /* 0x000fc800078e00ff */
[----:B------:R-:W-:-:S04]  /*4790*/  IMAD.WIDE.U32 R140, R70, R134, RZ ;  /* 0x00000086468c7225 */ /* 0x000fc800078e00ff */
[----:B------:R-:W-:-:S04]  /*47a0*/  IMAD.WIDE.U32.X R144, R80, R131, R82, P3 ;  /* 0x0000008350907225 */ /* 0x000fc800018e0452 */
[----:B------:R-:W-:-:S04]  /*47b0*/  IMAD.WIDE.U32 R146, R76, R132, RZ ;  /* 0x000000844c927225 */ /* 0x000fc800078e00ff */
[----:B------:R-:W-:Y:S01]  /*47c0*/  IMAD.WIDE.U32 R84, P3, R76, R133, R152 ;  /* 0x000000854c547225 */ /* 0x000fe20007860098 */
[----:B------:R-:W-:-:S03]  /*47d0*/  SEL R153, RZ, 0x1, P6 ;  /* 0x00000001ff997807 */ /* 0x000fc60003000000 */
[----:B------:R-:W-:Y:S01]  /*47e0*/  IMAD.X R143, RZ, RZ, RZ, P5 ;  /* 0x000000ffff8f7224 */ /* 0x000fe200028e06ff */
[----:B------:R-:W-:Y:S01]  /*47f0*/  IADD3 R73, P5, PT, R141, R138, RZ ;  /* 0x0000008a8d497210 */ /* 0x000fe20007fbe0ff */
[----:B------:R-:W-:Y:S01]  /*4800*/  IMAD.WIDE.U32.X R92, R75, R133, R92, P2 ;  /* 0x000000854b5c7225 */ /* 0x000fe200010e045c */
[----:B------:R-:W-:Y:S02]  /*4810*/  SEL R141, RZ, 0x1, P0 ;  /* 0x00000001ff8d7807 */ /* 0x000fe40000000000 */
[----:B------:R-:W-:Y:S01]  /*4820*/  IADD3 R153, P0, P6, R146, R144, R153 ;  /* 0x0000009092997210 */ /* 0x000fe20007e1e099 */
[----:B------:R-:W-:Y:S01]  /*4830*/  IMAD.MOV.U32 R142, RZ, RZ, R139 ;  /* 0x000000ffff8e7224 */ /* 0x000fe200078e008b */
[----:B------:R-:W-:Y:S01]  /*4840*/  IADD3 R147, P2, PT, R147, R84, RZ ;  /* 0x0000005493937210 */ /* 0x000fe20007f5e0ff */
[----:B------:R-:W-:Y:S01]  /*4850*/  IMAD.X R139, RZ, RZ, RZ, P1 ;  /* 0x000000ffff8b7224 */ /* 0x000fe200008e06ff */
[----:B------:R-:W-:Y:S01]  /*4860*/  IADD3 R70, P1, PT, R89, R148, RZ ;  /* 0x0000009459467210 */ /* 0x000fe20007f3e0ff */
[----:B------:R-:W-:Y:S01]  /*4870*/  IMAD.WIDE.U32.X R82, R75, R135, R142, P5 ;  /* 0x000000874b527225 */ /* 0x000fe200028e048e */
[----:B------:R-:W-:-:S02]  /*4880*/  IADD3.X R145, PT, PT, R147, R145, RZ, P0, P6 ;  /* 0x0000009193917210 */ /* 0x000fc400007ec4ff */
[----:B------:R-:W-:Y:S01]  /*4890*/  ISETP.GE.U32.AND P0, PT, R98, R99, PT ;  /* 0x000000636200720c */ /* 0x000fe20003f06070 */
[----:B------:R-:W-:Y:S01]  /*48a0*/  IMAD.WIDE.U32 R98, R149, R132, RZ ;  /* 0x0000008495627225 */ /* 0x000fe200078e00ff */
[----:B------:R-:W-:Y:S02]  /*48b0*/  IADD3 R141, P5, P6, R140, R92, R141 ;  /* 0x0000005c8c8d7210 */ /* 0x000fe40007ebe08d */
[----:B------:R-:W-:Y:S01]  /*48c0*/  ISETP.GE.U32.AND.EX P0, PT, R101, R100, PT, P0 ;  /* 0x000000646500720c */ /* 0x000fe20003f06100 */
[----:B------:R-:W-:Y:S01]  /*48d0*/  IMAD.MOV.U32 R138, RZ, RZ, R79 ;  /* 0x000000ffff8a7224 */ /* 0x000fe200078e004f */
[----:B------:R-:W-:Y:S01]  /*48e0*/  IADD3.X R136, PT, PT, R73, R93, RZ, P5, P6 ;  /* 0x0000005d49887210 */ /* 0x000fe20002fec4ff */
[----:B------:R-:W-:Y:S01]  /*48f0*/  IMAD.WIDE.U32 R92, P5, R72, R133, R98 ;  /* 0x00000085485c7225 */ /* 0x000fe200078a0062 */
[----:B------:R-:W-:Y:S02]  /*4900*/  SEL R73, RZ, 0x1, P0 ;  /* 0x00000001ff497807 */ /* 0x000fe40000000000 */
[----:B------:R-:W-:Y:S01]  /*4910*/  ISETP.GE.U32.AND P0, PT, R70, R148, PT ;  /* 0x000000944600720c */ /* 0x000fe20003f06070 */
[----:B------:R-:W-:-:S04]  /*4920*/  IMAD.WIDE.U32 R98, R72, R132, RZ ;  /* 0x0000008448627225 */ /* 0x000fc800078e00ff */
[----:B------:R-:W-:Y:S01]  /*4930*/  IMAD.X R89, RZ, RZ, RZ, P5 ;  /* 0x000000ffff597224 */ /* 0x000fe200028e06ff */
[----:B------:R-:W-:Y:S01]  /*4940*/  IADD3 R75, P5, PT, R73, R104, RZ ;  /* 0x00000068494b7210 */ /* 0x000fe20007fbe0ff */
[----:B------:R-:W-:Y:S01]  /*4950*/  IMAD.X R140, R88, 0x1, R151, P1 ;  /* 0x00000001588c7824 */ /* 0x000fe200008e0697 */
[----:B------:R-:W-:Y:S01]  /*4960*/  IADD3 R143, P6, PT, R99, R92, RZ ;  /* 0x0000005c638f7210 */ /* 0x000fe20007fde0ff */
[----:B------:R-:W-:Y:S02]  /*4970*/  IMAD.MOV.U32 R88, RZ, RZ, R93 ;  /* 0x000000ffff587224 */ /* 0x000fe400078e005d */
[----:B------:R-:W-:Y:S01]  /*4980*/  IMAD.X R84, RZ, RZ, R105, P5 ;  /* 0x000000ffff547224 */ /* 0x000fe200028e0669 */
[----:B------:R-:W-:Y:S01]  /*4990*/  IADD3 R105, P5, PT, R96, R154, RZ ;  /* 0x0000009a60697210 */ /* 0x000fe20007fbe0ff */
[----:B------:R-:W-:Y:S01]  /*49a0*/  IMAD.WIDE.U32.X R138, R149, R131, R138, P4 ;  /* 0x00000083958a7225 */ /* 0x000fe200020e048a */
[----:B------:R-:W-:Y:S02]  /*49b0*/  ISETP.NE.U32.AND P4, PT, R75, RZ, PT ;  /* 0x000000ff4b00720c */ /* 0x000fe40003f85070 */
[----:B------:R-:W-:Y:S01]  /*49c0*/  ISETP.GE.U32.AND.EX P0, PT, R140, R151, PT, P0 ;  /* 0x000000978c00720c */ /* 0x000fe20003f06100 */
[----:B------:R-:W-:Y:S01]  /*49d0*/  IMAD.WIDE.U32 R78, R149, R134, RZ ;  /* 0x00000086954e7225 */ /* 0x000fe200078e00ff */
[----:B------:R-:W-:-:S03]  /*49e0*/  ISETP.GE.U32.AND P1, PT, R105, R96, PT ;  /* 0x000000606900720c */ /* 0x000fc60003f26070 */
[----:B------:R-:W-:Y:S01]  /*49f0*/  IMAD.WIDE.U32.X R88, R149, R133, R88, P6 ;  /* 0x0000008595587225 */ /* 0x000fe200030e0458 */
[----:B------:R-:W-:Y:S02]  /*4a00*/  ISETP.NE.AND.EX P6, PT, R84, RZ, PT, P4 ;  /* 0x000000ff5400720c */ /* 0x000fe40003fc5340 */
[----:B------:R-:W-:Y:S01]  /*4a10*/  IADD3 R70, P4, PT, R153, R70, RZ ;  /* 0x0000004699467210 */ /* 0x000fe20007f9e0ff */
[----:B------:R-:W-:Y:S02]  /*4a20*/  IMAD.X R101, RZ, RZ, RZ, P3 ;  /* 0x000000ffff657224 */ /* 0x000fe400018e06ff */
[----:B------:R-:W-:-:S04]  /*4a30*/  IMAD.WIDE.U32 R78, P3, R72, R135, R78 ;  /* 0x00000087484e7225 */ /* 0x000fc8000786004e */
[----:B------:R-:W-:-:S04]  /*4a40*/  IMAD.WIDE.U32 R92, R72, R134, RZ ;  /* 0x00000086485c7225 */ /* 0x000fc800078e00ff */
[----:B------:R-:W-:Y:S01]  /*4a50*/  IMAD.X R73, RZ, RZ, RZ, P3 ;  /* 0x000000ffff497224 */ /* 0x000fe200018e06ff */
[----:B------:R-:W-:Y:S01]  /*4a60*/  IADD3 R147, P3, PT, R93, R78, RZ ;  /* 0x0000004e5d937210 */ /* 0x000fe20007f7e0ff */
[----:B------:R-:W-:Y:S02]  /*4a70*/  IMAD.MOV.U32 R72, RZ, RZ, R79 ;  /* 0x000000ffff487224 */ /* 0x000fe400078e004f */
[----:B------:R-:W-:Y:S02]  /*4a80*/  IMAD.X R104, R81, 0x1, R150, P5 ;  /* 0x0000000151687824 */ /* 0x000fe400028e0696 */
[----:B------:R-:W-:-:S04]  /*4a90*/  IMAD.WIDE.U32.X R78, R149, R135, R72, P3 ;  /* 0x00000087954e7225 */ /* 0x000fc800018e0448 */
[----:B------:R-:W-:Y:S01]  /*4aa0*/  IMAD.MOV.U32 R100, RZ, RZ, R85 ;  /* 0x000000ffff647224 */ /* 0x000fe200078e0055 */
[----:B------:R-:W-:Y:S06]  /*4ab0*/  @!P6 BRA `(.L_x_12) ;  /* 0x000000000034e947 */ /* 0x000fec0003800000 */
[----:B------:R-:W-:-:S04]  /*4ac0*/  IADD3 R73, P5, PT, R75, R102, RZ ;  /* 0x000000664b497210 */ /* 0x000fc80007fbe0ff */
[----:B------:R-:W-:Y:S01]  /*4ad0*/  ISETP.GE.U32.AND P3, PT, R73, R102, PT ;  /* 0x000000664900720c */ /* 0x000fe20003f66070 */
[----:B------:R-:W-:Y:S02]  /*4ae0*/  IMAD.X R72, R84, 0x1, R103, P5 ;  /* 0x0000000154487824 */ /* 0x000fe400028e0667 */
[----:B------:R-:W-:-:S03]  /*4af0*/  IMAD.MOV.U32 R102, RZ, RZ, R73 ;  /* 0x000000ffff667224 */ /* 0x000fc600078e0049 */
[----:B------:R-:W-:Y:S01]  /*4b00*/  ISETP.GE.U32.AND.EX P3, PT, R72, R103, PT, P3 ;  /* 0x000000674800720c */ /* 0x000fe20003f66130 */
[----:B------:R-:W-:-:S12]  /*4b10*/  IMAD.MOV.U32 R103, RZ, RZ, R72 ;  /* 0x000000ffff677224 */ /* 0x000fd800078e0048 */
[----:B------:R-:W-:-:S05]  /*4b20*/  @!P3 IADD3 R95, P5, PT, R95, 0x1, RZ ;  /* 0x000000015f5fb810 */ /* 0x000fca0007fbe0ff */
[----:B------:R-:W-:Y:S01]  /*4b30*/  @!P3 IMAD.X R94, RZ, RZ, R94, P5 ;  /* 0x000000ffff5eb224 */ /* 0x000fe200028e065e */
[----:B------:R-:W-:-:S04]  /*4b40*/  @!P3 ISETP.NE.U32.AND P5, PT, R95, RZ, PT ;  /* 0x000000ff5f00b20c */ /* 0x000fc80003fa5070 */
[----:B------:R-:W-:-:S04]  /*4b50*/  @!P3 ISETP.NE.AND.EX P5, PT, R94, RZ, PT, P5 ;  /* 0x000000ff5e00b20c */ /* 0x000fc80003fa5350 */
[----:B------:R-:W-:-:S04]  /*4b60*/  @!P3 SEL R84, RZ, 0x1, P5 ;  /* 0x00000001ff54b807 */ /* 0x000fc80002800000 */
[----:B------:R-:W-:-:S05]  /*4b70*/  @!P3 IADD3 R137, P5, PT, R84, R137, RZ ;  /* 0x000000895489b210 */ /* 0x000fca0007fbe0ff */
[----:B------:R-:W-:-:S08]  /*4b80*/  @!P3 IMAD.X R97, RZ, RZ, R97, P5 ;  /* 0x000000ffff61b224 */ /* 0x000fd000028e0661 */
.L_x_12:
[----:B------:R-:W-:Y:S05]  /*4b90*/  BSYNC.RECONVERGENT B3 ;  /* 0x0000000000037941 */ /* 0x000fea0003800200 */
.L_x_11:
[----:B------:R-:W-:Y:S01]  /*4ba0*/  IADD3 R99, P5, PT, R102, R141, RZ ;  /* 0x0000008d66637210 */ /* 0x000fe20007fbe0ff */
[----:B------:R-:W-:Y:S01]  /*4bb0*/  IMAD.WIDE.U32 R84, R80, R134, RZ ;  /* 0x0000008650547225 */ /* 0x000fe200078e00ff */
[----:B------:R-:W-:Y:S01]  /*4bc0*/  ISETP.GE.U32.AND.EX P1, PT, R104, R81, PT, P1 ;  /* 0x000000516800720c */ /* 0x000fe20003f26110 */
[----:B------:R-:W-:Y:S01]  /*4bd0*/  BSSY.RECONVERGENT B3, `(.L_x_13) ;  /* 0x0000264000037945 */ /* 0x000fe20003800200 */
[----:B------:R-:W-:Y:S01]  /*4be0*/  SEL R75, RZ, 0x1, P0 ;  /* 0x00000001ff4b7807 */ /* 0x000fe20000000000 */
[----:B------:R-:W-:Y:S01]  /*4bf0*/  IMAD.X R103, R103, 0x1, R136, P5 ;  /* 0x0000000167677824 */ /* 0x000fe200028e0688 */
[----:B------:R-:W-:Y:S01]  /*4c00*/  ISETP.GE.U32.AND P0, PT, R99, R141, PT ;  /* 0x0000008d6300720c */ /* 0x000fe20003f06070 */
[----:B------:R-:W-:Y:S01]  /*4c10*/  IMAD.X R72, R145, 0x1, R140, P4 ;  /* 0x0000000191487824 */ /* 0x000fe200020e068c */
[----:B------:R-:W-:Y:S01]  /*4c20*/  SEL R73, RZ, 0x1, P1 ;  /* 0x00000001ff497807 */ /* 0x000fe20000800000 */
[----:B------:R-:W-:Y:S01]  /*4c30*/  IMAD.WIDE.U32.X R100, R80, R133, R100, P2 ;  /* 0x0000008550647225 */ /* 0x000fe200010e0464 */
[----:B------:R-:W-:-:S02]  /*4c40*/  IADD3 R96, P1, PT, R75, R68, RZ ;  /* 0x000000444b607210 */ /* 0x000fc40007f3e0ff */
[----:B------:R-:W-:Y:S02]  /*4c50*/  ISETP.GE.U32.AND.EX P0, PT, R103, R136, PT, P0 ;  /* 0x000000886700720c */ /* 0x000fe40003f06100 */
[----:B------:R-:W-:Y:S01]  /*4c60*/  IADD3 R98, P4, P5, R98, R138, R73 ;  /* 0x0000008a62627210 */ /* 0x000fe20007d9e049 */
[----:B------:R-:W-:Y:S01]  /*4c70*/  IMAD.X R81, RZ, RZ, R69, P1 ;  /* 0x000000ffff517224 */ /* 0x000fe200008e0645 */
[----:B------:R-:W-:Y:S01]  /*4c80*/  SEL R73, RZ, 0x1, P0 ;  /* 0x00000001ff497807 */ /* 0x000fe20000000000 */
[----:B------:R-:W-:Y:S01]  /*4c90*/  IMAD.WIDE.U32 R68, P6, R76, R135, R84 ;  /* 0x000000874c447225 */ /* 0x000fe200078c0054 */
[----:B------:R-:W-:Y:S02]  /*4ca0*/  ISETP.GE.U32.AND P3, PT, R70, R153, PT ;  /* 0x000000994600720c */ /* 0x000fe40003f66070 */
[----:B------:R-:W-:Y:S01]  /*4cb0*/  ISETP.GE.U32.AND P0, PT, R105, R128, PT ;  /* 0x000000806900720c */ /* 0x000fe20003f06070 */
[----:B------:R-:W-:Y:S01]  /*4cc0*/  IMAD.WIDE.U32 R76, R76, R134, RZ ;  /* 0x000000864c4c7225 */ /* 0x000fe200078e00ff */
[----:B------:R-:W-:-:S02]  /*4cd0*/  IADD3 R136, P1, PT, R73, R82, RZ ;  /* 0x0000005249887210 */ /* 0x000fc40007f3e0ff */
[----:B------:R-:W-:Y:S02]  /*4ce0*/  ISETP.GE.U32.AND.EX P3, PT, R72, R145, PT, P3 ;  /* 0x000000914800720c */ /* 0x000fe40003f66130 */
[----:B------:R-:W-:Y:S02]  /*4cf0*/  IADD3.X R139, PT, PT, R143, R139, RZ, P4, P5 ;  /* 0x0000008b8f8b7210 */ /* 0x000fe400027ea4ff */
[----:B------:R-:W-:Y:S01]  /*4d00*/  IADD3 R73, P5, PT, R77, R68, RZ ;  /* 0x000000444d497210 */ /* 0x000fe20007fbe0ff */
[----:B------:R-:W-:Y:S01]  /*4d10*/  IMAD.X R77, RZ, RZ, R83, P1 ;  /* 0x000000ffff4d7224 */ /* 0x000fe200008e0653 */
[----:B------:R-:W-:Y:S02]  /*4d20*/  ISETP.GE.U32.AND.EX P0, PT, R104, R129, PT, P0 ;  /* 0x000000816800720c */ /* 0x000fe40003f06100 */
[----:B------:R-:W-:Y:S02]  /*4d30*/  SEL R75, RZ, 0x1, P3 ;  /* 0x00000001ff4b7807 */ /* 0x000fe40001800000 */
[----:B------:R-:W-:-:S02]  /*4d40*/  ISETP.NE.U32.AND P1, PT, R136, RZ, PT ;  /* 0x000000ff8800720c */ /* 0x000fc40003f25070 */
[----:B------:R-:W-:Y:S02]  /*4d50*/  IADD3 R99, P3, PT, R98, R99, RZ ;  /* 0x0000006362637210 */ /* 0x000fe40007f7e0ff */
[----:B------:R-:W-:Y:S02]  /*4d60*/  SEL R82, RZ, 0xffffffff, P0 ;  /* 0xffffffffff527807 */ /* 0x000fe40000000000 */
[----:B------:R-:W-:Y:S01]  /*4d70*/  ISETP.NE.AND.EX P1, PT, R77, RZ, PT, P1 ;  /* 0x000000ff4d00720c */ /* 0x000fe20003f25310 */
[----:B------:R-:W-:Y:S01]  /*4d80*/  IMAD.X R84, R139, 0x1, R103, P3 ;  /* 0x000000018b547824 */ /* 0x000fe200018e0667 */
[----:B------:R-:W-:Y:S02]  /*4d90*/  SEL R68, RZ, 0x1, P0 ;  /* 0x00000001ff447807 */ /* 0x000fe40000000000 */
[----:B------:R-:W-:Y:S02]  /*4da0*/  IADD3 R83, P3, PT, R82, R99, RZ ;  /* 0x0000006352537210 */ /* 0x000fe40007f7e0ff */
[----:B------:R-:W-:-:S02]  /*4db0*/  ISETP.GE.U32.AND P0, PT, R99, R98, PT ;  /* 0x000000626300720c */ /* 0x000fc40003f06070 */
[----:B------:R-:W-:Y:S01]  /*4dc0*/  IADD3 R102, P4, P2, R76, R100, R75 ;  /* 0x000000644c667210 */ /* 0x000fe20007a9e04b */
[----:B------:R-:W-:Y:S01]  /*4dd0*/  IMAD.X R82, R82, 0x1, R84, P3 ;  /* 0x0000000152527824 */ /* 0x000fe200018e0654 */
[----:B------:R-:W-:Y:S02]  /*4de0*/  ISETP.GE.U32.AND.EX P0, PT, R84, R139, PT, P0 ;  /* 0x0000008b5400720c */ /* 0x000fe40003f06100 */
[----:B------:R-:W-:Y:S02]  /*4df0*/  IADD3.X R101, PT, PT, R73, R101, RZ, P4, P2 ;  /* 0x0000006549657210 */ /* 0x000fe400027e44ff */
[----:B------:R-:W-:Y:S02]  /*4e00*/  ISETP.GE.U32.AND P3, PT, R83, R130, PT ;  /* 0x000000825300720c */ /* 0x000fe40003f66070 */
[----:B------:R-:W-:Y:S02]  /*4e10*/  ISETP.GE.U32.AND P2, PT, R99, R68, PT ;  /* 0x000000446300720c */ /* 0x000fe40003f46070 */
[----:B------:R-:W-:-:S02]  /*4e20*/  SEL R75, RZ, 0x1, P0 ;  /* 0x00000001ff4b7807 */ /* 0x000fc40000000000 */
[----:B------:R-:W-:Y:S02]  /*4e30*/  ISETP.GE.U32.AND.EX P0, PT, R82, R131, PT, P3 ;  /* 0x000000835200720c */ /* 0x000fe40003f06130 */
[----:B------:R-:W-:Y:S02]  /*4e40*/  ISETP.GE.U32.AND.EX P2, PT, R84, RZ, PT, P2 ;  /* 0x000000ff5400720c */ /* 0x000fe40003f46120 */
[-C--:B------:R-:W-:Y:S02]  /*4e50*/  @P1 IADD3 R76, P3, PT, R136, R95.reuse, RZ ;  /* 0x0000005f884c1210 */ /* 0x080fe40007f7e0ff */
[----:B------:R-:W-:Y:S02]  /*4e60*/  SEL R68, RZ, 0x1, P0 ;  /* 0x00000001ff447807 */ /* 0x000fe40000000000 */
[----:B------:R-:W-:Y:S01]  /*4e70*/  SEL R73, RZ, 0x1, P2 ;  /* 0x00000001ff497807 */ /* 0x000fe20001000000 */
[----:B------:R-:W-:Y:S01]  /*4e80*/  @P1 IMAD.X R77, R77, 0x1, R94, P3 ;  /* 0x000000014d4d1824 */ /* 0x000fe200018e065e */
[----:B------:R-:W-:Y:S01]  /*4e90*/  @P1 ISETP.GE.U32.AND P0, PT, R76, R95, PT ;  /* 0x0000005f4c00120c */ /* 0x000fe20003f06070 */
[----:B------:R-:W-:Y:S01]  /*4ea0*/  @P1 IMAD.MOV.U32 R95, RZ, RZ, R76 ;  /* 0x000000ffff5f1224 */ /* 0x000fe200078e004c */
[----:B------:R-:W-:-:S02]  /*4eb0*/  IADD3 R92, P2, P4, R92, R88, R75 ;  /* 0x000000585c5c7210 */ /* 0x000fc40007c5e04b */
[----:B------:R-:W-:Y:S02]  /*4ec0*/  IADD3 R68, P3, PT, R68, R73, RZ ;  /* 0x0000004944447210 */ /* 0x000fe40007f7e0ff */
[----:B------:R-:W-:Y:S02]  /*4ed0*/  IADD3.X R75, PT, PT, R147, R89, RZ, P2, P4 ;  /* 0x00000059934b7210 */ /* 0x000fe400017e84ff */
[----:B------:R-:W-:Y:S01]  /*4ee0*/  @P1 ISETP.GE.U32.AND.EX P2, PT, R77, R94, PT, P0 ;  /* 0x0000005e4d00120c */ /* 0x000fe20003f46100 */
[----:B------:R-:W-:Y:S01]  /*4ef0*/  @P1 IMAD.MOV.U32 R94, RZ, RZ, R77 ;  /* 0x000000ffff5e1224 */ /* 0x000fe200078e004d */
[-C--:B------:R-:W-:Y:S01]  /*4f00*/  IADD3 R93, P4, PT, R95, R92.reuse, RZ ;  /* 0x0000005c5f5d7210 */ /* 0x080fe20007f9e0ff */
[----:B------:R-:W-:Y:S01]  /*4f10*/  IMAD.X R73, RZ, RZ, RZ, P3 ;  /* 0x000000ffff497224 */ /* 0x000fe200018e06ff */
[----:B------:R-:W-:Y:S02]  /*4f20*/  ISETP.NE.U32.AND P0, PT, R96, RZ, PT ;  /* 0x000000ff6000720c */ /* 0x000fe40003f05070 */
[----:B------:R-:W-:Y:S01]  /*4f30*/  IADD3 R89, P3, PT, -R68, R93, RZ ;  /* 0x0000005d44597210 */ /* 0x000fe20007f7e1ff */
[----:B------:R-:W-:Y:S01]  /*4f40*/  IMAD.X R100, R94, 0x1, R75, P4 ;  /* 0x000000015e647824 */ /* 0x000fe200020e064b */
[----:B------:R-:W-:-:S02]  /*4f50*/  ISETP.GE.U32.AND P4, PT, R93, R92, PT ;  /* 0x0000005c5d00720c */ /* 0x000fc40003f86070 */
[----:B------:R-:W-:Y:S01]  /*4f60*/  ISETP.NE.AND.EX P0, PT, R81, RZ, PT, P0 ;  /* 0x000000ff5100720c */ /* 0x000fe20003f05300 */
[C---:B------:R-:W-:Y:S01]  /*4f70*/  IMAD.X R88, R100.reuse, 0x1, ~R73, P3 ;  /* 0x0000000164587824 */ /* 0x040fe200018e0e49 */
[----:B------:R-:W-:Y:S02]  /*4f80*/  @P1 SEL R76, RZ, 0x1, P2 ;  /* 0x00000001ff4c1807 */ /* 0x000fe40001000000 */
[----:B------:R-:W-:Y:S02]  /*4f90*/  ISETP.GE.U32.AND P2, PT, R93, R68, PT ;  /* 0x000000445d00720c */ /* 0x000fe40003f46070 */
[----:B------:R-:W-:Y:S02]  /*4fa0*/  ISETP.GE.U32.AND P3, PT, R89, R132, PT ;  /* 0x000000845900720c */ /* 0x000fe40003f66070 */
[C---:B------:R-:W-:Y:S02]  /*4fb0*/  ISETP.GE.U32.AND.EX P4, PT, R100.reuse, R75, PT, P4 ;  /* 0x0000004b6400720c */ /* 0x040fe40003f86140 */
[----:B------:R-:W-:-:S02]  /*4fc0*/  ISETP.GE.U32.AND.EX P2, PT, R100, R73, PT, P2 ;  /* 0x000000496400720c */ /* 0x000fc40003f46120 */
[----:B------:R-:W-:Y:S02]  /*4fd0*/  ISETP.GE.U32.AND.EX P3, PT, R88, R133, PT, P3 ;  /* 0x000000855800720c */ /* 0x000fe40003f66130 */
[----:B------:R-:W-:Y:S02]  /*4fe0*/  SEL R85, RZ, 0x1, P4 ;  /* 0x00000001ff557807 */ /* 0x000fe40002000000 */
[----:B------:R-:W-:Y:S02]  /*4ff0*/  @P1 IADD3 R137, P4, PT, R76, R137, RZ ;  /* 0x000000894c891210 */ /* 0x000fe40007f9e0ff */
[----:B------:R-:W-:Y:S02]  /*5000*/  SEL R73, RZ, 0x1, P2 ;  /* 0x00000001ff497807 */ /* 0x000fe40001000000 */
[----:B------:R-:W-:Y:S01]  /*5010*/  SEL R68, RZ, 0x1, P3 ;  /* 0x00000001ff447807 */ /* 0x000fe20001800000 */
[----:B------:R-:W-:Y:S01]  /*5020*/  @P1 IMAD.X R97, RZ, RZ, R97, P4 ;  /* 0x000000ffff611224 */ /* 0x000fe200020e0661 */
[----:B------:R-:W-:-:S02]  /*5030*/  IADD3 R85, P2, P3, R137, R78, R85 ;  /* 0x0000004e89557210 */ /* 0x000fc40007b5e055 */
[----:B------:R-:W-:Y:S02]  /*5040*/  @P0 IADD3 R76, P4, PT, R96, R87, RZ ;  /* 0x00000057604c0210 */ /* 0x000fe40007f9e0ff */
[----:B------:R-:W-:Y:S02]  /*5050*/  IADD3 R68, P1, PT, R68, R73, RZ ;  /* 0x0000004944447210 */ /* 0x000fe40007f3e0ff */
[----:B------:R-:W-:Y:S01]  /*5060*/  IADD3.X R92, PT, PT, R97, R79, RZ, P2, P3 ;  /* 0x0000004f615c7210 */ /* 0x000fe200017e64ff */
[----:B------:R-:W-:Y:S01]  /*5070*/  @P0 IMAD.X R77, R81, 0x1, R86, P4 ;  /* 0x00000001514d0824 */ /* 0x000fe200020e0656 */
[----:B------:R-:W-:Y:S01]  /*5080*/  IADD3 R73, P3, PT, -R68, R85, RZ ;  /* 0x0000005544497210 */ /* 0x000fe20007f7e1ff */
[----:B------:R-:W-:Y:S01]  /*5090*/  IMAD.X R75, RZ, RZ, RZ, P1 ;  /* 0x000000ffff4b7224 */ /* 0x000fe200008e06ff */
[----:B------:R-:W-:Y:S01]  /*50a0*/  @P0 ISETP.GE.U32.AND P2, PT, R76, R87, PT ;  /* 0x000000574c00020c */ /* 0x000fe20003f46070 */
[----:B------:R-:W-:Y:S01]  /*50b0*/  @P0 IMAD.MOV.U32 R87, RZ, RZ, R76 ;  /* 0x000000ffff570224 */ /* 0x000fe200078e004c */
[----:B------:R-:W-:Y:S01]  /*50c0*/  LOP3.LUT R63, R63, 0xfffffffe, RZ, 0xc0, !PT ;  /* 0xfffffffe3f3f7812 */ /* 0x000fe200078ec0ff */
[----:B------:R-:W-:Y:S01]  /*50d0*/  IMAD.X R96, R92, 0x1, ~R75, P3 ;  /* 0x000000015c607824 */ /* 0x000fe200018e0e4b */
[----:B------:R-:W-:Y:S01]  /*50e0*/  @P0 ISETP.GE.U32.AND.EX P1, PT, R77, R86, PT, P2 ;  /* 0x000000564d00020c */ /* 0x000fe20003f26120 */
[----:B------:R-:W-:Y:S01]  /*50f0*/  @P0 IMAD.MOV.U32 R86, RZ, RZ, R77 ;  /* 0x000000ffff560224 */ /* 0x000fe200078e004d */
[----:B------:R-:W-:Y:S01]  /*5100*/  ISETP.GE.U32.AND P2, PT, R73, R134, PT ;  /* 0x000000864900720c */ /* 0x000fe20003f46070 */
[----:B------:R-:W-:Y:S01]  /*5110*/  IMAD.X R77, RZ, RZ, RZ, P6 ;  /* 0x000000ffff4d7224 */ /* 0x000fe200030e06ff */
[----:B------:R-:W-:Y:S01]  /*5120*/  ISETP.GE.U32.AND P3, PT, R85, R68, PT ;  /* 0x000000445500720c */ /* 0x000fe20003f66070 */
[----:B------:R-:W-:Y:S01]  /*5130*/  IMAD.MOV.U32 R76, RZ, RZ, R69 ;  /* 0x000000ffff4c7224 */ /* 0x000fe200078e0045 */
[----:B------:R-:W-:-:S02]  /*5140*/  IADD3 R103, P4, PT, R87, R102, RZ ;  /* 0x0000006657677210 */ /* 0x000fc40007f9e0ff */
[-C--:B------:R-:W-:Y:S01]  /*5150*/  ISETP.GE.U32.AND.EX P2, PT, R96, R135.reuse, PT, P2 ;  /* 0x000000876000720c */ /* 0x080fe20003f46120 */
[----:B------:R-:W-:Y:S01]  /*5160*/  IMAD.WIDE.U32.X R80, R80, R135, R76, P5 ;  /* 0x0000008750507225 */ /* 0x000fe200028e044c */
[----:B------:R-:W-:Y:S02]  /*5170*/  ISETP.GE.U32.AND P6, PT, R103, R102, PT ;  /* 0x000000666700720c */ /* 0x000fe40003fc6070 */
[----:B------:R-:W-:Y:S01]  /*5180*/  ISETP.GE.U32.AND.EX P2, PT, R92, R75, P2, P3 ;  /* 0x0000004b5c00720c */ /* 0x000fe20001746130 */
[----:B------:R-:W-:Y:S01]  /*5190*/  IMAD.X R102, R86, 0x1, R101, P4 ;  /* 0x0000000156667824 */ /* 0x000fe200020e0665 */
[----:B------:R-:W-:Y:S02]  /*51a0*/  @P0 SEL R68, RZ, 0x1, P1 ;  /* 0x00000001ff440807 */ /* 0x000fe40000800000 */
[----:B------:R-:W-:Y:S02]  /*51b0*/  SEL R94, R128, RZ, P2 ;  /* 0x000000ff805e7207 */ /* 0x000fe40001000000 */
[----:B------:R-:W-:-:S02]  /*51c0*/  ISETP.GE.U32.AND.EX P6, PT, R102, R101, PT, P6 ;  /* 0x000000656600720c */ /* 0x000fc40003fc6160 */
[----:B------:R-:W-:Y:S02]  /*51d0*/  @P0 IADD3 R91, P1, PT, R68, R91, RZ ;  /* 0x0000005b445b0210 */ /* 0x000fe40007f3e0ff */
[----:B------:R-:W-:Y:S02]  /*51e0*/  IADD3 R94, P5, PT, -R94, R105, RZ ;  /* 0x000000695e5e7210 */ /* 0x000fe40007fbe1ff */
[----:B------:R-:W-:Y:S01]  /*51f0*/  SEL R136, RZ, 0x1, P6 ;  /* 0x00000001ff887807 */ /* 0x000fe20003000000 */
[----:B------:R-:W-:Y:S01]  /*5200*/  @P0 IMAD.X R90, RZ, RZ, R90, P1 ;  /* 0x000000ffff5a0224 */ /* 0x000fe200008e065a */
[----:B------:R-:W-:Y:S01]  /*5210*/  SEL R95, R129, RZ, P2 ;  /* 0x000000ff815f7207 */ /* 0x000fe20001000000 */
[----:B------:R-:W-:Y:S01]  /*5220*/  IMAD.WIDE.U32 R68, R53, R94, RZ ;  /* 0x0000005e35447225 */ /* 0x000fe200078e00ff */
[----:B------:R-:W-:Y:S02]  /*5230*/  IADD3 R136, P3, P4, R91, R80, R136 ;  /* 0x000000505b887210 */ /* 0x000fe40007c7e088 */
[----:B------:R-:W-:Y:S01]  /*5240*/  IADD3 R97, P1, PT, R83, -R130, RZ ;  /* 0x8000008253617210 */ /* 0x000fe20007f3e0ff */
[----:B------:R-:W-:Y:S01]  /*5250*/  IMAD.X R95, R104, 0x1, ~R95, P5 ;  /* 0x00000001685f7824 */ /* 0x000fe200028e0e5f */
[----:B------:R-:W-:-:S02]  /*5260*/  IADD3.X R137, PT, PT, R90, R81, RZ, P3, P4 ;  /* 0x000000515a897210 */ /* 0x000fc40001fe84ff */
[----:B------:R-:W-:Y:S01]  /*5270*/  SEL R97, R97, R99, P2 ;  /* 0x0000006361617207 */ /* 0x000fe20001000000 */
[----:B------:R-:W-:Y:S01]  /*5280*/  IMAD.WIDE.U32 R76, P3, R52, R95, R68 ;  /* 0x0000005f344c7225 */ /* 0x000fe20007860044 */
[----:B------:R-:W-:-:S03]  /*5290*/  IADD3 R98, P0, PT, R73, -R134, RZ ;  /* 0x8000008649627210 */ /* 0x000fc60007f1e0ff */
[----:B------:R-:W-:Y:S01]  /*52a0*/  IMAD.X R99, R82, 0x1, ~R131, P1 ;  /* 0x0000000152637824 */ /* 0x000fe200008e0e83 */
[----:B------:R-:W-:Y:S01]  /*52b0*/  SEL R98, R98, R85, P2 ;  /* 0x0000005562627207 */ /* 0x000fe20001000000 */
[----:B------:R-:W-:-:S03]  /*52c0*/  IMAD.WIDE.U32 R68, R52, R94, RZ ;  /* 0x0000005e34447225 */ /* 0x000fc600078e00ff */
[----:B------:R-:W-:Y:S01]  /*52d0*/  SEL R99, R99, R84, P2 ;  /* 0x0000005463637207 */ /* 0x000fe20001000000 */
[----:B------:R-:W-:Y:S01]  /*52e0*/  IMAD.WIDE.U32 R82, R53, R97, RZ ;  /* 0x0000006135527225 */ /* 0x000fe200078e00ff */
[----:B------:R-:W-:-:S03]  /*52f0*/  IADD3 R101, P4, PT, R69, R76, RZ ;  /* 0x0000004c45657210 */ /* 0x000fc60007f9e0ff */
[----:B------:R-:W-:-:S04]  /*5300*/  IMAD.WIDE.U32 R84, R51, R94, RZ ;  /* 0x0000005e33547225 */ /* 0x000fc800078e00ff */
[----:B------:R-:W-:Y:S01]  /*5310*/  IMAD.X R79, RZ, RZ, RZ, P3 ;  /* 0x000000ffff4f7224 */ /* 0x000fe200018e06ff */
[----:B------:R-:W-:Y:S01]  /*5320*/  IADD3 R144, P3, PT, R89, -R132, RZ ;  /* 0x8000008459907210 */ /* 0x000fe20007f7e0ff */
[----:B------:R-:W-:Y:S02]  /*5330*/  IMAD.MOV.U32 R78, RZ, RZ, R77 ;  /* 0x000000ffff4e7224 */ /* 0x000fe400078e004d */
[----:B------:R-:W-:Y:S01]  /*5340*/  IMAD.WIDE.U32 R80, R52, R97, RZ ;  /* 0x0000006134507225 */ /* 0x000fe200078e00ff */
[----:B------:R-:W-:-:S03]  /*5350*/  SEL R144, R144, R93, P2 ;  /* 0x0000005d90907207 */ /* 0x000fc60001000000 */
[----:B------:R-:W-:-:S04]  /*5360*/  IMAD.WIDE.U32 R76, P1, R52, R99, R82 ;  /* 0x00000063344c7225 */ /* 0x000fc80007820052 */
[----:B------:R-:W-:-:S04]  /*5370*/  IMAD.WIDE.U32.X R78, R53, R95, R78, P4 ;  /* 0x0000005f354e7225 */ /* 0x000fc800020e044e */
[----:B------:R-:W-:-:S04]  /*5380*/  IMAD.WIDE.U32 R82, R50, R94, RZ ;  /* 0x0000005e32527225 */ /* 0x000fc800078e00ff */
[----:B------:R-:W-:-:S04]  /*5390*/  IMAD.WIDE.U32 R84, P4, R50, R95, R84 ;  /* 0x0000005f32547225 */ /* 0x000fc80007880054 */
[----:B------:R-:W-:Y:S01]  /*53a0*/  IMAD.X R145, R88, 0x1, ~R133, P3 ;  /* 0x0000000158917824 */ /* 0x000fe200018e0e85 */
[----:B------:R-:W-:Y:S01]  /*53b0*/  IADD3 R139, P3, PT, R81, R76, RZ ;  /* 0x0000004c518b7210 */ /* 0x000fe20007f7e0ff */
[----:B------:R-:W-:Y:S01]  /*53c0*/  IMAD.X R96, R96, 0x1, ~R135, P0 ;  /* 0x0000000160607824 */ /* 0x000fe200000e0e87 */
[----:B------:R-:W-:Y:S01]  /*53d0*/  IADD3 R105, P0, P6, R82, R80, R78 ;  /* 0x0000005052697210 */ /* 0x000fe20007e1e04e */
[----:B------:R-:W-:Y:S01]  /*53e0*/  IMAD R69, R101, R126, RZ ;  /* 0x0000007e65457224 */ /* 0x000fe200078e02ff */
[----:B------:R-:W-:Y:S01]  /*53f0*/  IADD3 R76, P5, PT, R83, R84, RZ ;  /* 0x00000054534c7210 */ /* 0x000fe20007fbe0ff */
[----:B------:R-:W-:Y:S01]  /*5400*/  IMAD.X R89, RZ, RZ, RZ, P4 ;  /* 0x000000ffff597224 */ /* 0x000fe200020e06ff */
[----:B------:R-:W-:Y:S01]  /*5410*/  SEL R145, R145, R100, P2 ;  /* 0x0000006491917207 */ /* 0x000fe20001000000 */
[----:B------:R-:W-:Y:S01]  /*5420*/  IMAD.MOV.U32 R88, RZ, RZ, R85 ;  /* 0x000000ffff587224 */ /* 0x000fe200078e0055 */
[----:B------:R-:W-:Y:S01]  /*5430*/  IADD3.X R139, PT, PT, R76, R139, R79, P0, P6 ;  /* 0x0000008b4c8b7210 */ /* 0x000fe200007ec44f */
[----:B------:R-:W-:Y:S01]  /*5440*/  IMAD.WIDE.U32 R78, R51, R97, RZ ;  /* 0x00000061334e7225 */ /* 0x000fe200078e00ff */
[----:B------:R-:W-:-:S02]  /*5450*/  ISETP.GE.U32.AND P0, PT, R105, R82, PT ;  /* 0x000000526900720c */ /* 0x000fc40003f06070 */
[----:B------:R-:W-:Y:S01]  /*5460*/  SEL R96, R96, R92, P2 ;  /* 0x0000005c60607207 */ /* 0x000fe20001000000 */
[----:B------:R-:W-:Y:S01]  /*5470*/  IMAD.WIDE.U32 R80, R68, R126, RZ ;  /* 0x0000007e44507225 */ /* 0x000fe200078e00ff */
[----:B------:R-:W-:-:S03]  /*5480*/  ISETP.GE.U32.AND.EX P0, PT, R139, R76, PT, P0 ;  /* 0x0000004c8b00720c */ /* 0x000fc60003f06100 */
[----:B------:R-:W-:Y:S01]  /*5490*/  IMAD R73, R68, R127, R69 ;  /* 0x0000007f44497224 */ /* 0x000fe200078e0245 */
[----:B------:R-:W-:Y:S01]  /*54a0*/  SEL R69, RZ, 0x1, P0 ;  /* 0x00000001ff457807 */ /* 0x000fe20000000000 */
[----:B------:R-:W-:-:S04]  /*54b0*/  IMAD.WIDE.U32 R86, R53, R144, RZ ;  /* 0x0000009035567225 */ /* 0x000fc800078e00ff */
[----:B------:R-:W-:-:S04]  /*54c0*/  IMAD.WIDE.U32 R84, R50, R97, RZ ;  /* 0x0000006132547225 */ /* 0x000fc800078e00ff */
[----:B------:R-:W-:-:S04]  /*54d0*/  IMAD.WIDE.U32 R78, P4, R50, R99, R78 ;  /* 0x00000063324e7225 */ /* 0x000fc8000788004e */
[----:B------:R-:W-:-:S04]  /*54e0*/  IMAD.WIDE.U32.X R88, R51, R95, R88, P5 ;  /* 0x0000005f33587225 */ /* 0x000fc800028e0458 */
[----:B------:R-:W-:Y:S01]  /*54f0*/  IMAD.IADD R104, R81, 0x1, R73 ;  /* 0x0000000151687824 */ /* 0x000fe200078e0249 */
[----:B------:R-:W-:Y:S01]  /*5500*/  IADD3 R81, P0, P5, R84, R88, R69 ;  /* 0x0000005854517210 */ /* 0x000fe20007d1e045 */
[----:B------:R-:W-:Y:S01]  /*5510*/  IMAD.X R83, RZ, RZ, RZ, P1 ;  /* 0x000000ffff537224 */ /* 0x000fe200008e06ff */
[----:B------:R-:W-:Y:S01]  /*5520*/  IADD3 R91, P1, PT, R85, R78, RZ ;  /* 0x0000004e555b7210 */ /* 0x000fe20007f3e0ff */
[----:B------:R-:W-:Y:S01]  /*5530*/  IMAD.MOV.U32 R82, RZ, RZ, R77 ;  /* 0x000000ffff527224 */ /* 0x000fe200078e004d */
[----:B------:R-:W-:Y:S01]  /*5540*/  LOP3.LUT R73, RZ, R68, RZ, 0x33, !PT ;  /* 0x00000044ff497212 */ /* 0x000fe200078e33ff */
[----:B------:R-:W-:Y:S01]  /*5550*/  IMAD.WIDE.U32 R76, P2, R52, R145, R86 ;  /* 0x00000091344c7225 */ /* 0x000fe20007840056 */
[----:B------:R-:W-:-:S03]  /*5560*/  IADD3.X R91, PT, PT, R91, R89, RZ, P0, P5 ;  /* 0x000000595b5b7210 */ /* 0x000fc600007ea4ff */
[----:B------:R-:W-:-:S04]  /*5570*/  IMAD.WIDE.U32 R86, R104, R128, RZ ;  /* 0x0000008068567225 */ /* 0x000fc800078e00ff */
[----:B------:R-:W-:-:S04]  /*5580*/  IMAD.WIDE.U32 R84, R52, R144, RZ ;  /* 0x0000009034547225 */ /* 0x000fc800078e00ff */
[----:B------:R-:W-:Y:S01]  /*5590*/  IMAD.WIDE.U32.X R82, R53, R99, R82, P3 ;  /* 0x0000006335527225 */ /* 0x000fe200018e0452 */
[----:B------:R-:W-:-:S03]  /*55a0*/  IADD3 R100, P5, PT, R85, R76, RZ ;  /* 0x0000004c55647210 */ /* 0x000fc60007fbe0ff */
[----:B------:R-:W-:Y:S01]  /*55b0*/  IMAD.WIDE.U32 R68, R80, R128, RZ ;  /* 0x0000008050447225 */ /* 0x000fe200078e00ff */
[----:B------:R-:W-:-:S03]  /*55c0*/  IADD3 R75, P0, P3, R81, R84, R82 ;  /* 0x00000054514b7210 */ /* 0x000fc60007b1e052 */
[----:B------:R-:W-:Y:S01]  /*55d0*/  IMAD.WIDE.U32 R86, P6, R80, R129, R86 ;  /* 0x0000008150567225 */ /* 0x000fe200078c0056 */
[----:B------:R-:W-:Y:S02]  /*55e0*/  IADD3.X R100, PT, PT, R91, R100, R83, P0, P3 ;  /* 0x000000645b647210 */ /* 0x000fe400007e6453 */
[----:B------:R-:W-:Y:S01]  /*55f0*/  ISETP.GT.U32.AND P0, PT, R68, R73, PT ;  /* 0x000000494400720c */ /* 0x000fe20003f04070 */
[----:B------:R-:W-:Y:S01]  /*5600*/  IMAD.X R85, RZ, RZ, RZ, P4 ;  /* 0x000000ffff557224 */ /* 0x000fe200020e06ff */
[----:B------:R-:W-:Y:S01]  /*5610*/  IADD3 R76, P3, PT, R69, R86, RZ ;  /* 0x00000056454c7210 */ /* 0x000fe20007f7e0ff */
[----:B------:R-:W-:Y:S01]  /*5620*/  IMAD.WIDE.U32 R68, R51, R144, RZ ;  /* 0x0000009033447225 */ /* 0x000fe200078e00ff */
[----:B------:R-:W-:Y:S02]  /*5630*/  ISETP.GE.U32.AND P4, PT, R75, R81, PT ;  /* 0x000000514b00720c */ /* 0x000fe40003f86070 */
[----:B------:R-:W-:Y:S01]  /*5640*/  LOP3.LUT R73, RZ, R101, RZ, 0x33, !PT ;  /* 0x00000065ff497212 */ /* 0x000fe200078e33ff */
[----:B------:R-:W-:Y:S01]  /*5650*/  IMAD.X R89, RZ, RZ, RZ, P6 ;  /* 0x000000ffff597224 */ /* 0x000fe200030e06ff */
[----:B------:R-:W-:Y:S01]  /*5660*/  ISETP.GE.U32.AND.EX P4, PT, R100, R91, PT, P4 ;  /* 0x0000005b6400720c */ /* 0x000fe20003f86140 */
[----:B------:R-:W-:Y:S01]  /*5670*/  IMAD.MOV.U32 R84, RZ, RZ, R79 ;  /* 0x000000ffff547224 */ /* 0x000fe200078e004f */
[----:B------:R-:W-:Y:S01]  /*5680*/  ISETP.GT.U32.AND.EX P0, PT, R76, R73, PT, P0 ;  /* 0x000000494c00720c */ /* 0x000fe20003f04100 */
[----:B------:R-:W-:Y:S01]  /*5690*/  IMAD.WIDE.U32 R68, P6, R50, R145, R68 ;  /* 0x0000009132447225 */ /* 0x000fe200078c0044 */
[----:B------:R-:W-:-:S02]  /*56a0*/  SEL R101, RZ, 0x1, P4 ;  /* 0x00000001ff657807 */ /* 0x000fc40002000000 */
[----:B------:R-:W-:Y:S01]  /*56b0*/  SEL R73, RZ, 0x1, !P0 ;  /* 0x00000001ff497807 */ /* 0x000fe20004000000 */
[----:B------:R-:W-:-:S04]  /*56c0*/  IMAD.WIDE.U32 R82, R50, R144, RZ ;  /* 0x0000009032527225 */ /* 0x000fc800078e00ff */
[----:B------:R-:W-:-:S04]  /*56d0*/  IMAD.WIDE.U32.X R84, R51, R99, R84, P1 ;  /* 0x0000006333547225 */ /* 0x000fc800008e0454 */
[----:B------:R-:W-:Y:S01]  /*56e0*/  IMAD.WIDE.U32 R92, R104, R130, RZ ;  /* 0x00000082685c7225 */ /* 0x000fe200078e00ff */
[----:B------:R-:W-:Y:S02]  /*56f0*/  IADD3 R101, P1, P4, R82, R84, R101 ;  /* 0x0000005452657210 */ /* 0x000fe40007c3e065 */
[----:B------:R-:W-:Y:S01]  /*5700*/  @P6 LOP3.LUT R63, R63, 0x1, RZ, 0xfc, !PT ;  /* 0x000000013f3f6812 */ /* 0x000fe200078efcff */
[----:B------:R-:W-:Y:S02]  /*5710*/  IMAD.MOV.U32 R88, RZ, RZ, R87 ;  /* 0x000000ffff587224 */ /* 0x000fe400078e0057 */
[----:B------:R-:W-:Y:S01]  /*5720*/  IMAD.X R79, RZ, RZ, RZ, P2 ;  /* 0x000000ffff4f7224 */ /* 0x000fe200010e06ff */
[----:B------:R-:W-:Y:S01]  /*5730*/  IADD3 R81, P2, PT, R83, R68, RZ ;  /* 0x0000004453517210 */ /* 0x000fe20007f5e0ff */
[----:B------:R-:W-:Y:S01]  /*5740*/  IMAD.MOV.U32 R78, RZ, RZ, R77 ;  /* 0x000000ffff4e7224 */ /* 0x000fe200078e004d */
[----:B------:R-:W-:Y:S01]  /*5750*/  LOP3.LUT R63, R63, 0xfffffffb, RZ, 0xc0, !PT ;  /* 0xfffffffb3f3f7812 */ /* 0x000fe200078ec0ff */
[----:B------:R-:W-:-:S04]  /*5760*/  IMAD.WIDE.U32.X R86, R104, R129, R88, P3 ;  /* 0x0000008168567225 */ /* 0x000fc800018e0458 */
[----:B------:R-:W-:-:S04]  /*5770*/  IMAD.WIDE.U32 R76, R53, R98, RZ ;  /* 0x00000062354c7225 */ /* 0x000fc800078e00ff */
[----:B------:R-:W-:-:S04]  /*5780*/  IMAD.WIDE.U32 R90, R80, R130, RZ ;  /* 0x00000082505a7225 */ /* 0x000fc800078e00ff */
[----:B------:R-:W-:Y:S01]  /*5790*/  IMAD.WIDE.U32 R82, P3, R80, R131, R92 ;  /* 0x0000008350527225 */ /* 0x000fe2000786005c */
[----:B------:R-:W-:Y:S02]  /*57a0*/  IADD3.X R93, PT, PT, R81, R85, RZ, P1, P4 ;  /* 0x00000055515d7210 */ /* 0x000fe40000fe84ff */
[----:B------:R-:W-:Y:S01]  /*57b0*/  IADD3 R90, P0, P1, R90, R86, R73 ;  /* 0x000000565a5a7210 */ /* 0x000fe2000791e049 */
[----:B------:R-:W-:Y:S01]  /*57c0*/  IMAD.WIDE.U32 R84, R52, R98, RZ ;  /* 0x0000006234547225 */ /* 0x000fe200078e00ff */
[----:B------:R-:W-:-:S03]  /*57d0*/  IADD3 R81, P4, PT, R91, R82, RZ ;  /* 0x000000525b517210 */ /* 0x000fc60007f9e0ff */
[----:B------:R-:W-:Y:S01]  /*57e0*/  IMAD.WIDE.U32.X R78, R53, R145, R78, P5 ;  /* 0x00000091354e7225 */ /* 0x000fe200028e044e */
[----:B------:R-:W-:-:S03]  /*57f0*/  IADD3.X R68, PT, PT, R81, R87, RZ, P0, P1 ;  /* 0x0000005751447210 */ /* 0x000fc600007e24ff */
[----:B------:R-:W-:Y:S01]  /*5800*/  IMAD.WIDE.U32 R76, P6, R52, R96, R76 ;  /* 0x00000060344c7225 */ /* 0x000fe200078c004c */
[----:B------:R-:W-:-:S03]  /*5810*/  IADD3 R89, P0, P1, R101, R84, R78 ;  /* 0x0000005465597210 */ /* 0x000fc6000791e04e */
[----:B------:R-:W-:Y:S01]  /*5820*/  IMAD.WIDE.U32 R150, R50, R98, RZ ;  /* 0x0000006232967225 */ /* 0x000fe200078e00ff */
[----:B------:R-:W-:-:S04]  /*5830*/  IADD3 R146, P5, PT, R85, R76, RZ ;  /* 0x0000004c55927210 */ /* 0x000fc80007fbe0ff */
[----:B------:R-:W-:Y:S01]  /*5840*/  IADD3.X R146, PT, PT, R93, R146, R79, P0, P1 ;  /* 0x000000925d927210 */ /* 0x000fe200007e244f */
[----:B------:R-:W-:-:S03]  /*5850*/  IMAD.WIDE.U32 R78, R49, R94, RZ ;  /* 0x0000005e314e7225 */ /* 0x000fc600078e00ff */
        /* <DEDUP_REMOVED lines=20> */
[----:B------:R-:W-:-:S03]  /*59a0*/  IMAD.WIDE.U32 R86, R80, R132, RZ ;  /* 0x0000008450567225 */ /* 0x000fc600078e00ff */
[----:B------:R-:W-:Y:S01]  /*59b0*/  IADD3.X R81, PT, PT, R81, R85, RZ, P5, P6 ;  /* 0x0000005551517210 */ /* 0x000fe20002fec4ff */
[----:B------:R-:W-:Y:S01]  /*59c0*/  IMAD.X R85, RZ, RZ, RZ, P3 ;  /* 0x000000ffff557224 */ /* 0x000fe200018e06ff */
[----:B------:R-:W-:Y:S01]  /*59d0*/  IADD3 R105, P3, PT, R90, R105, RZ ;  /* 0x000000695a697210 */ /* 0x000fe20007f7e0ff */
[----:B------:R-:W-:-:S04]  /*59e0*/  IMAD.WIDE.U32.X R82, R104, R131, R84, P4 ;  /* 0x0000008368527225 */ /* 0x000fc800020e0454 */
[----:B------:R-:W-:Y:S01]  /*59f0*/  IMAD.X R143, R68, 0x1, R139, P3 ;  /* 0x00000001448f7824 */ /* 0x000fe200018e068b */
[----:B------:R-:W-:Y:S01]  /*5a00*/  ISETP.GE.U32.AND P3, PT, R105, R90, PT ;  /* 0x0000005a6900720c */ /* 0x000fe20003f66070 */
[----:B------:R-:W-:-:S03]  /*5a10*/  IMAD.WIDE.U32 R84, R104, R132, RZ ;  /* 0x0000008468547225 */ /* 0x000fc600078e00ff */
[----:B------:R-:W-:Y:S01]  /*5a20*/  ISETP.GE.U32.AND.EX P3, PT, R143, R68, PT, P3 ;  /* 0x000000448f00720c */ /* 0x000fe20003f66130 */
[----:B------:R-:W-:-:S03]  /*5a30*/  IMAD.WIDE.U32 R90, R51, R98, RZ ;  /* 0x00000062335a7225 */ /* 0x000fc600078e00ff */
[----:B------:R-:W-:Y:S01]  /*5a40*/  SEL R73, RZ, 0x1, P3 ;  /* 0x00000001ff497807 */ /* 0x000fe20001800000 */
[----:B------:R-:W-:-:S03]  /*5a50*/  IMAD.WIDE.U32 R84, P6, R80, R133, R84 ;  /* 0x0000008550547225 */ /* 0x000fc600078c0054 */
[----:B------:R-:W-:Y:S01]  /*5a60*/  IADD3 R73, P4, P5, R86, R82, R73 ;  /* 0x0000005256497210 */ /* 0x000fe20007d9e049 */
[----:B------:R-:W-:Y:S01]  /*5a70*/  IMAD.MOV.U32 R82, RZ, RZ, R69 ;  /* 0x000000ffff527224 */ /* 0x000fe200078e0045 */
[----:B------:R-:W-:Y:S01]  /*5a80*/  IADD3 R75, P3, PT, R87, R84, RZ ;  /* 0x00000054574b7210 */ /* 0x000fe20007f7e0ff */
[----:B------:R-:W-:-:S03]  /*5a90*/  IMAD.WIDE.U32 R138, R80, R134, RZ ;  /* 0x00000086508a7225 */ /* 0x000fc600078e00ff */
[----:B------:R-:W-:Y:S01]  /*5aa0*/  IADD3.X R75, PT, PT, R75, R83, RZ, P4, P5 ;  /* 0x000000534b4b7210 */ /* 0x000fe200027ea4ff */
[----:B------:R-:W-:Y:S01]  /*5ab0*/  IMAD.WIDE.U32 R90, P4, R50, R96, R90 ;  /* 0x00000060325a7225 */ /* 0x000fe2000788005a */
[C---:B------:R-:W-:Y:S02]  /*5ac0*/  LOP3.LUT P5, RZ, R63.reuse, 0x1, RZ, 0xc0, !PT ;  /* 0x000000013fff7812 */ /* 0x040fe400078ac0ff */
[----:B------:R-:W-:-:S03]  /*5ad0*/  LOP3.LUT R63, R63, 0xfffffbff, RZ, 0xc0, !PT ;  /* 0xfffffbff3f3f7812 */ /* 0x000fc600078ec0ff */
[----:B------:R-:W-:Y:S01]  /*5ae0*/  IMAD.X R83, RZ, RZ, RZ, P5 ;  /* 0x000000ffff537224 */ /* 0x000fe200028e06ff */
[----:B------:R-:W-:Y:S01]  /*5af0*/  IADD3 R87, P5, PT, R151, R90, RZ ;  /* 0x0000005a97577210 */ /* 0x000fe20007fbe0ff */
[----:B------:R-:W-:Y:S01]  /*5b00*/  IMAD.WIDE.U32.X R68, R51, R145, R82, P2 ;  /* 0x0000009133447225 */ /* 0x000fe200010e0452 */
[----:B------:R-:W-:-:S04]  /*5b10*/  ISETP.GE.U32.AND P2, PT, R89, R101, PT ;  /* 0x000000655900720c */ /* 0x000fc80003f46070 */
[----:B------:R-:W-:Y:S02]  /*5b20*/  @P4 LOP3.LUT R63, R63, 0x400, RZ, 0xfc, !PT ;  /* 0x000004003f3f4812 */ /* 0x000fe400078efcff */
[----:B------:R-:W-:Y:S02]  /*5b30*/  ISETP.GE.U32.AND.EX P2, PT, R146, R93, PT, P2 ;  /* 0x0000005d9200720c */ /* 0x000fe40003f46120 */
[----:B------:R-:W-:Y:S02]  /*5b40*/  LOP3.LUT R63, R63, 0xfffffdff, RZ, 0xc0, !PT ;  /* 0xfffffdff3f3f7812 */ /* 0x000fe400078ec0ff */
[----:B------:R-:W-:Y:S02]  /*5b50*/  SEL R83, RZ, 0x1, P2 ;  /* 0x00000001ff537807 */ /* 0x000fe40001000000 */
[----:B------:R-:W-:Y:S02]  /*5b60*/  @P5 LOP3.LUT R63, R63, 0x200, RZ, 0xfc, !PT ;  /* 0x000002003f3f5812 */ /* 0x000fe400078efcff */
[----:B------:R-:W-:Y:S01]  /*5b70*/  IADD3 R150, P2, P4, R150, R68, R83 ;  /* 0x0000004496967210 */ /* 0x000fe20007c5e053 */
[----:B------:R-:W-:Y:S01]  /*5b80*/  IMAD.WIDE.U32 R82, R49, R144, RZ ;  /* 0x0000009031527225 */ /* 0x000fe200078e00ff */
[----:B------:R-:W-:-:S02]  /*5b90*/  LOP3.LUT R63, R63, 0xfffffffe, RZ, 0xc0, !PT ;  /* 0xfffffffe3f3f7812 */ /* 0x000fc400078ec0ff */
[----:B------:R-:W-:Y:S01]  /*5ba0*/  IADD3.X R90, PT, PT, R87, R69, RZ, P2, P4 ;  /* 0x00000045575a7210 */ /* 0x000fe200017e84ff */
[----:B------:R-:W-:Y:S01]  /*5bb0*/  IMAD.X R69, RZ, RZ, RZ, P0 ;  /* 0x000000ffff457224 */ /* 0x000fe200000e06ff */
[----:B------:R-:W-:Y:S01]  /*5bc0*/  IADD3 R151, P0, PT, R76, R89, RZ ;  /* 0x000000594c977210 */ /* 0x000fe20007f1e0ff */
[----:B------:R-:W-:Y:S02]  /*5bd0*/  IMAD.MOV.U32 R68, RZ, RZ, R79 ;  /* 0x000000ffff447224 */ /* 0x000fe400078e004f */
[----:B------:R-:W-:-:S04]  /*5be0*/  IMAD.WIDE.U32 R78, R48, R144, RZ ;  /* 0x00000090304e7225 */ /* 0x000fc800078e00ff */
[----:B------:R-:W-:-:S04]  /*5bf0*/  IMAD.WIDE.U32.X R68, R49, R99, R68, P1 ;  /* 0x0000006331447225 */ /* 0x000fc800008e0444 */
[----:B------:R-:W-:-:S04]  /*5c00*/  IMAD.WIDE.U32 R82, P1, R48, R145, R82 ;  /* 0x0000009130527225 */ /* 0x000fc80007820052 */
[----:B------:R-:W-:Y:S01]  /*5c10*/  IMAD.X R146, R81, 0x1, R146, P0 ;  /* 0x0000000151927824 */ /* 0x000fe200000e0692 */
[----:B------:R-:W-:-:S04]  /*5c20*/  ISETP.GE.U32.AND P0, PT, R151, R76, PT ;  /* 0x0000004c9700720c */ /* 0x000fc80003f06070 */
[----:B------:R-:W-:-:S04]  /*5c30*/  ISETP.GE.U32.AND.EX P0, PT, R146, R81, PT, P0 ;  /* 0x000000519200720c */ /* 0x000fc80003f06100 */
[----:B------:R-:W-:Y:S02]  /*5c40*/  SEL R81, RZ, 0x1, P0 ;  /* 0x00000001ff517807 */ /* 0x000fe40000000000 */
[----:B------:R-:W-:Y:S02]  /*5c50*/  IADD3 R79, P0, PT, R79, R82, RZ ;  /* 0x000000524f4f7210 */ /* 0x000fe40007f1e0ff */
[----:B------:R-:W-:Y:S02]  /*5c60*/  @P1 LOP3.LUT R63, R63, 0x1, RZ, 0xfc, !PT ;  /* 0x000000013f3f1812 */ /* 0x000fe400078efcff */
[----:B------:R-:W-:Y:S02]  /*5c70*/  IADD3 R82, P1, P2, R78, R68, R81 ;  /* 0x000000444e527210 */ /* 0x000fe40007a3e051 */
[----:B------:R-:W-:Y:S02]  /*5c80*/  P2R R140, PR, RZ, 0x1 ;  /* 0x00000001ff8c7803 */ /* 0x000fe40000000000 */
[----:B------:R-:W-:Y:S01]  /*5c90*/  IADD3.X R92, PT, PT, R79, R69, RZ, P1, P2 ;  /* 0x000000454f5c7210 */ /* 0x000fe20000fe44ff */
[----:B------:R-:W-:Y:S01]  /*5ca0*/  IMAD.WIDE.U32 R68, R47, R94, RZ ;  /* 0x0000005e2f447225 */ /* 0x000fe200078e00ff */
[----:B------:R-:W-:-:S02]  /*5cb0*/  LOP3.LUT P0, RZ, R63, 0x4, RZ, 0xc0, !PT ;  /* 0x000000043fff7812 */ /* 0x000fc4000780c0ff */
[----:B------:R-:W-:Y:S01]  /*5cc0*/  LOP3.LUT R63, R63, 0xffffefff, RZ, 0xc0, !PT ;  /* 0xffffefff3f3f7812 */ /* 0x000fe200078ec0ff */
[----:B------:R-:W-:-:S04]  /*5cd0*/  IMAD.WIDE.U32 R78, R46, R94, RZ ;  /* 0x0000005e2e4e7225 */ /* 0x000fc800078e00ff */
[----:B------:R-:W-:-:S04]  /*5ce0*/  IMAD.WIDE.U32 R68, P1, R46, R95, R68 ;  /* 0x0000005f2e447225 */ /* 0x000fc80007820044 */
[----:B------:R-:W-:Y:S01]  /*5cf0*/  IMAD.X R87, RZ, RZ, RZ, P1 ;  /* 0x000000ffff577224 */ /* 0x000fe200008e06ff */
[----:B------:R-:W-:Y:S01]  /*5d00*/  IADD3 R79, P1, PT, R79, R68, RZ ;  /* 0x000000444f4f7210 */ /* 0x000fe20007f3e0ff */
[----:B------:R-:W-:-:S04]  /*5d10*/  IMAD.MOV.U32 R86, RZ, RZ, R69 ;  /* 0x000000ffff567224 */ /* 0x000fc800078e0045 */
[----:B------:R-:W-:Y:S01]  /*5d20*/  IMAD.WIDE.U32.X R68, R47, R95, R86, P1 ;  /* 0x0000005f2f447225 */ /* 0x000fe200008e0456 */
[----:B------:R-:W-:-:S03]  /*5d30*/  IADD3 R151, P1, PT, R151, R78, RZ ;  /* 0x0000004e97977210 */ /* 0x000fc60007f3e0ff */
[----:B------:R-:W-:-:S04]  /*5d40*/  IMAD.WIDE.U32 R86, R46, R97, RZ ;  /* 0x000000612e567225 */ /* 0x000fc800078e00ff */
        /* <DEDUP_REMOVED lines=11> */
[----:B------:R-:W-:Y:S02]  /*5e00*/  IMAD.X R69, RZ, RZ, RZ, P6 ;  /* 0x000000ffff457224 */ /* 0x000fe400030e06ff */
[----:B------:R-:W-:-:S04]  /*5e10*/  IMAD.WIDE.U32 R80, P6, R80, R135, R84 ;  /* 0x0000008750507225 */ /* 0x000fc800078c0054 */
[----:B------:R-:W-:Y:S01]  /*5e20*/  IMAD.WIDE.U32.X R68, R104, R133, R68, P3 ;  /* 0x0000008568447225 */ /* 0x000fe200018e0444 */
[----:B------:R-:W-:Y:S02]  /*5e30*/  IADD3 R78, P3, PT, R73, R88, RZ ;  /* 0x00000058494e7210 */ /* 0x000fe40007f7e0ff */
[----:B------:R-:W-:Y:S01]  /*5e40*/  IADD3 R141, P5, PT, R139, R80, RZ ;  /* 0x000000508b8d7210 */ /* 0x000fe20007fbe0ff */
[----:B------:R-:W-:-:S04]  /*5e50*/  IMAD.WIDE.U32 R84, R105, R126, RZ ;  /* 0x0000007e69547225 */ /* 0x000fc800078e00ff */
[----:B------:R-:W-:Y:S01]  /*5e60*/  IMAD.X R100, R75, 0x1, R100, P3 ;  /* 0x000000014b647824 */ /* 0x000fe200018e0664 */
[----:B------:R-:W-:Y:S01]  /*5e70*/  ISETP.GE.U32.AND P3, PT, R78, R73, PT ;  /* 0x000000494e00720c */ /* 0x000fe20003f66070 */
[----:B------:R-:W-:Y:S01]  /*5e80*/  IMAD.X R153, RZ, RZ, RZ, P1 ;  /* 0x000000ffff997224 */ /* 0x000fe200008e06ff */
[----:B------:R-:W-:Y:S01]  /*5e90*/  @P6 LOP3.LUT R63, R63, 0x1000, RZ, 0xfc, !PT ;  /* 0x000010003f3f6812 */ /* 0x000fe200078efcff */
[----:B------:R-:W-:Y:S01]  /*5ea0*/  IMAD.MOV.U32 R152, RZ, RZ, R79 ;  /* 0x000000ffff987224 */ /* 0x000fe200078e004f */
[----:B------:R-:W-:Y:S02]  /*5eb0*/  ISETP.GE.U32.AND.EX P3, PT, R100, R75, PT, P3 ;  /* 0x0000004b6400720c */ /* 0x000fe40003f66130 */
[----:B------:R-:W-:Y:S01]  /*5ec0*/  LOP3.LUT R63, R63, 0xfffff7ff, RZ, 0xc0, !PT ;  /* 0xfffff7ff3f3f7812 */ /* 0x000fe200078ec0ff */
[----:B------:R-:W-:Y:S01]  /*5ed0*/  IMAD.WIDE.U32.X R152, R47, R99, R152, P2 ;  /* 0x000000632f987225 */ /* 0x000fe200010e0498 */
[----:B------:R-:W-:Y:S02]  /*5ee0*/  SEL R73, RZ, 0x1, P3 ;  /* 0x00000001ff497807 */ /* 0x000fe40001800000 */
[----:B------:R-:W-:-:S02]  /*5ef0*/  @P5 LOP3.LUT R63, R63, 0x800, RZ, 0xfc, !PT ;  /* 0x000008003f3f5812 */ /* 0x000fc400078efcff */
[----:B------:R-:W-:Y:S01]  /*5f00*/  IADD3 R138, P3, P4, R138, R68, R73 ;  /* 0x000000448a8a7210 */ /* 0x000fe20007c7e049 */
[----:B------:R-:W-:Y:S01]  /*5f10*/  IMAD R68, R143, R126, RZ ;  /* 0x0000007e8f447224 */ /* 0x000fe200078e02ff */
[----:B------:R-:W-:Y:S02]  /*5f20*/  LOP3.LUT R73, RZ, R143, RZ, 0x33, !PT ;  /* 0x0000008fff497212 */ /* 0x000fe400078e33ff */
[----:B------:R-:W-:Y:S01]  /*5f30*/  IADD3.X R141, PT, PT, R141, R69, RZ, P3, P4 ;  /* 0x000000458d8d7210 */ /* 0x000fe20001fe84ff */
[----:B------:R-:W-:-:S04]  /*5f40*/  IMAD R69, R105, R127, R68 ;  /* 0x0000007f69457224 */ /* 0x000fc800078e0244 */
        /* <DEDUP_REMOVED lines=14> */
[----:B------:R-:W-:-:S04]  /*6030*/  IMAD.WIDE.U32 R68, P3, R84, R131, R68 ;  /* 0x0000008354447225 */ /* 0x000fc80007860044 */
[----:B------:R-:W-:Y:S01]  /*6040*/  IMAD.X R149, RZ, RZ, RZ, P3 ;  /* 0x000000ffff957224 */ /* 0x000fe200018e06ff */
[----:B------:R-:W-:Y:S01]  /*6050*/  IADD3 R75, P4, PT, R89, R68, RZ ;  /* 0x00000044594b7210 */ /* 0x000fe20007f9e0ff */
[----:B------:R-:W-:Y:S01]  /*6060*/  IMAD.MOV.U32 R148, RZ, RZ, R69 ;  /* 0x000000ffff947224 */ /* 0x000fe200078e0045 */
[----:B------:R-:W-:Y:S01]  /*6070*/  IADD3 R89, P5, P6, R88, R86, R73 ;  /* 0x0000005658597210 */ /* 0x000fe20007ebe049 */
[----:B------:R-:W-:Y:S02]  /*6080*/  IMAD.MOV.U32 R86, RZ, RZ, R77 ;  /* 0x000000ffff567224 */ /* 0x000fe400078e004d */
[----:B------:R-:W-:Y:S01]  /*6090*/  IMAD.WIDE.U32.X R148, R80, R131, R148, P4 ;  /* 0x0000008350947225 */ /* 0x000fe200020e0494 */
[----:B------:R-:W-:Y:S02]  /*60a0*/  IADD3.X R68, PT, PT, R75, R87, RZ, P5, P6 ;  /* 0x000000574b447210 */ /* 0x000fe40002fec4ff */
[C---:B------:R-:W-:Y:S01]  /*60b0*/  LOP3.LUT P5, RZ, R63.reuse, 0x2, RZ, 0xc0, !PT ;  /* 0x000000023fff7812 */ /* 0x040fe200078ac0ff */
[----:B------:R-:W-:Y:S01]  /*60c0*/  IMAD.X R87, RZ, RZ, RZ, P0 ;  /* 0x000000ffff577224 */ /* 0x000fe200000e06ff */
[----:B------:R-:W-:-:S02]  /*60d0*/  LOP3.LUT P6, RZ, R63, 0x1, RZ, 0xc0, !PT ;  /* 0x000000013fff7812 */ /* 0x000fc400078cc0ff */
[----:B------:R-:W-:Y:S01]  /*60e0*/  ISETP.NE.AND P0, PT, R140, RZ, PT ;  /* 0x000000ff8c00720c */ /* 0x000fe20003f05270 */
[----:B------:R-:W-:Y:S01]  /*60f0*/  IMAD.WIDE.U32.X R76, R53, R96, R86, P5 ;  /* 0x00000060354c7225 */ /* 0x000fe200028e0456 */
[----:B------:R-:W-:-:S03]  /*6100*/  LOP3.LUT R63, R63, 0xffffff7f, RZ, 0xc0, !PT ;  /* 0xffffff7f3f3f7812 */ /* 0x000fc600078ec0ff */
        /* <DEDUP_REMOVED lines=16> */
[----:B------:R-:W-:Y:S01]  /*6210*/  IMAD.WIDE.U32 R86, R80, R132, RZ ;  /* 0x0000008450567225 */ /* 0x000fe200078e00ff */
[----:B------:R-:W-:Y:S02]  /*6220*/  LOP3.LUT R63, R63, 0xffffffbf, RZ, 0xc0, !PT ;  /* 0xffffffbf3f3f7812 */ /* 0x000fe400078ec0ff */
[----:B------:R-:W-:Y:S01]  /*6230*/  IADD3.X R147, PT, PT, R147, R77, RZ, P0, P5 ;  /* 0x0000004d93937210 */ /* 0x000fe200007ea4ff */
[----:B------:R-:W-:Y:S01]  /*6240*/  IMAD.WIDE.U32 R76, R46, R144, RZ ;  /* 0x000000902e4c7225 */ /* 0x000fe200078e00ff */
[----:B------:R-:W-:Y:S02]  /*6250*/  IADD3 R140, P0, PT, R93, R140, RZ ;  /* 0x0000008c5d8c7210 */ /* 0x000fe40007f1e0ff */
[----:B------:R-:W-:Y:S01]  /*6260*/  @P6 LOP3.LUT R63, R63, 0x40, RZ, 0xfc, !PT ;  /* 0x000000403f3f6812 */ /* 0x000fe200078efcff */
[----:B------:R-:W-:-:S03]  /*6270*/  IMAD.WIDE.U32 R86, P3, R84, R133, R86 ;  /* 0x0000008554567225 */ /* 0x000fc60007860056 */
[----:B------:R-:W-:Y:S01]  /*6280*/  LOP3.LUT R63, R63, 0xfffffff7, RZ, 0xc0, !PT ;  /* 0xfffffff73f3f7812 */ /* 0x000fe200078ec0ff */
[----:B------:R-:W-:Y:S01]  /*6290*/  IMAD.X R142, R101, 0x1, R142, P0 ;  /* 0x00000001658e7824 */ /* 0x000fe200000e068e */
[----:B------:R-:W-:Y:S01]  /*62a0*/  ISETP.GE.U32.AND P0, PT, R140, R93, PT ;  /* 0x0000005d8c00720c */ /* 0x000fe20003f06070 */
[----:B------:R-:W-:-:S03]  /*62b0*/  IMAD.WIDE.U32 R92, R47, R144, RZ ;  /* 0x000000902f5c7225 */ /* 0x000fc600078e00ff */
[----:B------:R-:W-:Y:S01]  /*62c0*/  ISETP.GE.U32.AND.EX P0, PT, R142, R101, PT, P0 ;  /* 0x000000658e00720c */ /* 0x000fe20003f06100 */
[----:B------:R-:W-:-:S03]  /*62d0*/  IMAD.WIDE.U32 R92, P5, R46, R145, R92 ;  /* 0x000000912e5c7225 */ /* 0x000fc600078a005c */
[----:B------:R-:W-:Y:S02]  /*62e0*/  SEL R159, RZ, 0x1, P0 ;  /* 0x00000001ff9f7807 */ /* 0x000fe40000000000 */
[----:B------:R-:W-:Y:S02]  /*62f0*/  IADD3 R73, P2, PT, R77, R92, RZ ;  /* 0x0000005c4d497210 */ /* 0x000fe40007f5e0ff */
[----:B------:R-:W-:-:S04]  /*6300*/  IADD3 R159, P0, P1, R76, R152, R159 ;  /* 0x000000984c9f7210 */ /* 0x000fc8000791e09f */
[----:B------:R-:W-:Y:S02]  /*6310*/  IADD3.X R152, PT, PT, R73, R153, RZ, P0, P1 ;  /* 0x0000009949987210 */ /* 0x000fe400007e24ff */
[----:B------:R-:W-:Y:S02]  /*6320*/  IADD3 R82, P0, PT, R89, R78, RZ ;  /* 0x0000004e59527210 */ /* 0x000fe40007f1e0ff */
[----:B------:R-:W-:-:S03]  /*6330*/  @P5 LOP3.LUT R63, R63, 0x8, RZ, 0xfc, !PT ;  /* 0x000000083f3f5812 */ /* 0x000fc600078efcff */
[----:B------:R-:W-:Y:S01]  /*6340*/  IMAD.X R139, R68, 0x1, R100, P0 ;  /* 0x00000001448b7824 */ /* 0x000fe200000e0664 */
[----:B------:R-:W-:Y:S02]  /*6350*/  ISETP.GE.U32.AND P0, PT, R82, R89, PT ;  /* 0x000000595200720c */ /* 0x000fe40003f06070 */
[----:B------:R-:W-:Y:S02]  /*6360*/  LOP3.LUT R63, R63, 0xfffffffb, RZ, 0xc0, !PT ;  /* 0xfffffffb3f3f7812 */ /* 0x000fe400078ec0ff */
[----:B------:R-:W-:Y:S01]  /*6370*/  ISETP.GE.U32.AND.EX P0, PT, R139, R68, PT, P0 ;  /* 0x000000448b00720c */ /* 0x000fe20003f06100 */
[----:B------:R-:W-:Y:S01]  /*6380*/  IMAD.WIDE.U32 R68, R84, R132, RZ ;  /* 0x0000008454447225 */ /* 0x000fe200078e00ff */
[----:B------:R-:W-:Y:S02]  /*6390*/  @P2 LOP3.LUT R63, R63, 0x4, RZ, 0xfc, !PT ;  /* 0x000000043f3f2812 */ /* 0x000fe400078efcff */
[----:B------:R-:W-:Y:S02]  /*63a0*/  SEL R85, RZ, 0x1, P0 ;  /* 0x00000001ff557807 */ /* 0x000fe40000000000 */
[----:B------:R-:W-:-:S02]  /*63b0*/  IADD3 R69, P2, PT, R69, R86, RZ ;  /* 0x0000005645457210 */ /* 0x000fc40007f5e0ff */
[----:B------:R-:W-:Y:S02]  /*63c0*/  IADD3 R85, P0, P1, R68, R148, R85 ;  /* 0x0000009444557210 */ /* 0x000fe4000791e055 */
[----:B------:R-:W-:Y:S02]  /*63d0*/  LOP3.LUT R63, R63, 0xffffffdf, RZ, 0xc0, !PT ;  /* 0xffffffdf3f3f7812 */ /* 0x000fe400078ec0ff */
[----:B------:R-:W-:Y:S02]  /*63e0*/  IADD3.X R148, PT, PT, R69, R149, RZ, P0, P1 ;  /* 0x0000009545947210 */ /* 0x000fe400007e24ff */
[----:B------:R-:W-:Y:S02]  /*63f0*/  ISETP.GE.U32.AND P0, PT, R71, R128, PT ;  /* 0x000000804700720c */ /* 0x000fe40003f06070 */
[----:B------:R-:W-:Y:S02]  /*6400*/  @P3 LOP3.LUT R63, R63, 0x20, RZ, 0xfc, !PT ;  /* 0x000000203f3f3812 */ /* 0x000fe400078efcff */
[----:B------:R-:W-:-:S02]  /*6410*/  ISETP.GE.U32.AND.EX P0, PT, R74, R129, PT, P0 ;  /* 0x000000814a00720c */ /* 0x000fc40003f06100 */
[----:B------:R-:W-:Y:S02]  /*6420*/  LOP3.LUT R63, R63, 0xfffffffd, RZ, 0xc0, !PT ;  /* 0xfffffffd3f3f7812 */ /* 0x000fe400078ec0ff */
[----:B------:R-:W-:Y:S02]  /*6430*/  SEL R69, RZ, 0xffffffff, P0 ;  /* 0xffffffffff457807 */ /* 0x000fe40000000000 */
[----:B------:R-:W-:Y:S02]  /*6440*/  SEL R75, RZ, 0x1, P0 ;  /* 0x00000001ff4b7807 */ /* 0x000fe40000000000 */
[----:B------:R-:W-:Y:S02]  /*6450*/  IADD3 R73, P0, PT, R69, R70, RZ ;  /* 0x0000004645497210 */ /* 0x000fe40007f1e0ff */
[----:B------:R-:W-:-:S03]  /*6460*/  @P2 LOP3.LUT R63, R63, 0x2, RZ, 0xfc, !PT ;  /* 0x000000023f3f2812 */ /* 0x000fc600078efcff */
[----:B------:R-:W-:Y:S01]  /*6470*/  IMAD.X R76, R69, 0x1, R72, P0 ;  /* 0x00000001454c7824 */ /* 0x000fe200000e0648 */
[----:B------:R-:W-:-:S04]  /*6480*/  ISETP.GE.U32.AND P0, PT, R70, R75, PT ;  /* 0x0000004b4600720c */ /* 0x000fc80003f06070 */
[----:B------:R-:W-:-:S04]  /*6490*/  ISETP.GE.U32.AND.EX P0, PT, R72, RZ, PT, P0 ;  /* 0x000000ff4800720c */ /* 0x000fc80003f06100 */
[----:B------:R-:W-:Y:S02]  /*64a0*/  SEL R69, RZ, 0x1, P0 ;  /* 0x00000001ff457807 */ /* 0x000fe40000000000 */
[----:B------:R-:W-:-:S04]  /*64b0*/  ISETP.GE.U32.AND P0, PT, R73, R130, PT ;  /* 0x000000824900720c */ /* 0x000fc80003f06070 */
[----:B------:R-:W-:-:S04]  /*64c0*/  ISETP.GE.U32.AND.EX P0, PT, R76, R131, PT, P0 ;  /* 0x000000834c00720c */ /* 0x000fc80003f06100 */
[----:B------:R-:W-:-:S04]  /*64d0*/  SEL R68, RZ, 0x1, P0 ;  /* 0x00000001ff447807 */ /* 0x000fc80000000000 */
[----:B------:R-:W-:-:S05]  /*64e0*/  IADD3 R68, P0, PT, R68, R69, RZ ;  /* 0x0000004544447210 */ /* 0x000fca0007f1e0ff */
[----:B------:R-:W-:Y:S01]  /*64f0*/  IMAD.X R69, RZ, RZ, RZ, P0 ;  /* 0x000000ffff457224 */ /* 0x000fe200000e06ff */
[----:B------:R-:W-:-:S05]  /*6500*/  IADD3 R161, P0, PT, -R68, R103, RZ ;  /* 0x0000006744a17210 */ /* 0x000fca0007f1e1ff */
[----:B------:R-:W-:Y:S01]  /*6510*/  IMAD.X R92, R102, 0x1, ~R69, P0 ;  /* 0x00000001665c7824 */ /* 0x000fe200000e0e45 */
[----:B------:R-:W-:-:S04]  /*6520*/  ISETP.GE.U32.AND P0, PT, R103, R68, PT ;  /* 0x000000446700720c */ /* 0x000fc80003f06070 */
[----:B------:R-:W-:-:S04]  /*6530*/  ISETP.GE.U32.AND.EX P0, PT, R102, R69, PT, P0 ;  /* 0x000000456600720c */ /* 0x000fc80003f06100 */
[----:B------:R-:W-:Y:S02]  /*6540*/  SEL R68, RZ, 0x1, P0 ;  /* 0x00000001ff447807 */ /* 0x000fe40000000000 */
[----:B------:R-:W-:-:S04]  /*6550*/  ISETP.GE.U32.AND P0, PT, R161, R132, PT ;  /* 0x00000084a100720c */ /* 0x000fc80003f06070 */
[----:B------:R-:W-:-:S04]  /*6560*/  ISETP.GE.U32.AND.EX P0, PT, R92, R133, PT, P0 ;  /* 0x000000855c00720c */ /* 0x000fc80003f06100 */
[----:B------:R-:W-:-:S04]  /*6570*/  SEL R69, RZ, 0x1, P0 ;  /* 0x00000001ff457807 */ /* 0x000fc80000000000 */
[----:B------:R-:W-:-:S04]  /*6580*/  IADD3 R69, P0, PT, R69, R68, RZ ;  /* 0x0000004445457210 */ /* 0x000fc80007f1e0ff */
[----:B------:R-:W-:Y:S01]  /*6590*/  ISETP.GE.U32.AND P1, PT, R136, R69, PT ;  /* 0x000000458800720c */ /* 0x000fe20003f26070 */
[----:B------:R-:W-:Y:S01]  /*65a0*/  IMAD.X R68, RZ, RZ, RZ, P0 ;  /* 0x000000ffff447224 */ /* 0x000fe200000e06ff */
[----:B------:R-:W-:-:S05]  /*65b0*/  IADD3 R163, P0, PT, -R69, R136, RZ ;  /* 0x0000008845a37210 */ /* 0x000fca0007f1e1ff */
[----:B------:R-:W-:Y:S01]  /*65c0*/  IMAD.X R86, R137, 0x1, ~R68, P0 ;  /* 0x0000000189567824 */ /* 0x000fe200000e0e44 */
[----:B------:R-:W-:-:S04]  /*65d0*/  ISETP.GE.U32.AND P0, PT, R163, R134, PT ;  /* 0x00000086a300720c */ /* 0x000fc80003f06070 */
[----:B------:R-:W-:-:S04]  /*65e0*/  ISETP.GE.U32.AND.EX P0, PT, R86, R135, PT, P0 ;  /* 0x000000875600720c */ /* 0x000fc80003f06100 */
[----:B------:R-:W-:-:S04]  /*65f0*/  ISETP.GE.U32.AND.EX P0, PT, R137, R68, P0, P1 ;  /* 0x000000448900720c */ /* 0x000fc80000706110 */
[----:B------:R-:W-:Y:S02]  /*6600*/  SEL R68, R128, RZ, P0 ;  /* 0x000000ff80447207 */ /* 0x000fe40000000000 */
[----:B------:R-:W-:Y:S02]  /*6610*/  SEL R69, R129, RZ, P0 ;  /* 0x000000ff81457207 */ /* 0x000fe40000000000 */
[----:B------:R-:W-:-:S05]  /*6620*/  IADD3 R68, P1, PT, -R68, R71, RZ ;  /* 0x0000004744447210 */ /* 0x000fca0007f3e1ff */
[----:B------:R-:W-:Y:S01]  /*6630*/  IMAD.X R69, R74, 0x1, ~R69, P1 ;  /* 0x000000014a457824 */ /* 0x000fe200008e0e45 */
[----:B------:R-:W-:Y:S01]  /*6640*/  IADD3 R71, P1, PT, R73, -R130, RZ ;  /* 0x8000008249477210 */ /* 0x000fe20007f3e0ff */
[----:B------:R-:W-:-:S03]  /*6650*/  IMAD.WIDE.U32 R74, R109, R68, RZ ;  /* 0x000000446d4a7225 */ /* 0x000fc600078e00ff */
[----:B------:R-:W-:Y:S01]  /*6660*/  SEL R70, R71, R70, P0 ;  /* 0x0000004647467207 */ /* 0x000fe20000000000 */
[----:B------:R-:W-:Y:S02]  /*6670*/  IMAD.X R73, R76, 0x1, ~R131, P1 ;  /* 0x000000014c497824 */ /* 0x000fe400008e0e83 */
[----:B------:R-:W-:-:S03]  /*6680*/  IMAD.WIDE.U32 R74, P1, R69, R108, R74 ;  /* 0x0000006c454a7225 */ /* 0x000fc6000782004a */
[----:B------:R-:W-:Y:S01]  /*6690*/  SEL R71, R73, R72, P0 ;  /* 0x0000004849477207 */ /* 0x000fe20000000000 */
[----:B------:R-:W-:-:S04]  /*66a0*/  IMAD.WIDE.U32 R88, R108, R68, RZ ;  /* 0x000000446c587225 */ /* 0x000fc800078e00ff */
[----:B------:R-:W-:Y:S01]  /*66b0*/  IMAD.X R77, RZ, RZ, RZ, P1 ;  /* 0x000000ffff4d7224 */ /* 0x000fe200008e06ff */
[----:B------:R-:W-:Y:S01]  /*66c0*/  IADD3 R105, P1, PT, R89, R74, RZ ;  /* 0x0000004a59697210 */ /* 0x000fe20007f3e0ff */
[----:B------:R-:W-:-:S04]  /*66d0*/  IMAD.WIDE.U32 R72, R109, R70, RZ ;  /* 0x000000466d487225 */ /* 0x000fc800078e00ff */
[----:B------:R-:W-:-:S04]  /*66e0*/  IMAD.WIDE.U32 R78, R111, R68, RZ ;  /* 0x000000446f4e7225 */ /* 0x000fc800078e00ff */
[----:B------:R-:W-:Y:S02]  /*66f0*/  IMAD.MOV.U32 R76, RZ, RZ, R75 ;  /* 0x000000ffff4c7224 */ /* 0x000fe400078e004b */
[----:B------:R-:W-:-:S04]  /*6700*/  IMAD.WIDE.U32 R100, R108, R70, RZ ;  /* 0x000000466c647225 */ /* 0x000fc800078e00ff */
[----:B------:R-:W-:-:S04]  /*6710*/  IMAD.WIDE.U32.X R76, R69, R109, R76, P1 ;  /* 0x0000006d454c7225 */ /* 0x000fc800008e044c */
[----:B------:R-:W-:-:S04]  /*6720*/  IMAD.WIDE.U32 R72, P3, R71, R108, R72 ;  /* 0x0000006c47487225 */ /* 0x000fc80007860048 */
[----:B------:R-:W-:Y:S01]  /*6730*/  IMAD.WIDE.U32 R74, R110, R68, RZ ;  /* 0x000000446e4a7225 */ /* 0x000fe200078e00ff */
[----:B------:R-:W-:-:S03]  /*6740*/  IADD3 R101, P4, PT, R101, R72, RZ ;  /* 0x0000004865657210 */ /* 0x000fc60007f9e0ff */
[----:B------:R-:W-:Y:S01]  /*6750*/  IMAD.WIDE.U32 R78, P1, R69, R110, R78 ;  /* 0x0000006e454e7225 */ /* 0x000fe2000782004e */
[----:B------:R-:W-:-:S03]  /*6760*/  IADD3 R100, P5, P6, R74, R100, R76 ;  /* 0x000000644a647210 */ /* 0x000fc60007ebe04c */
[----:B------:R-:W-:Y:S01]  /*6770*/  IMAD.MOV.U32 R76, RZ, RZ, R79 ;  /* 0x000000ffff4c7224 */ /* 0x000fe200078e004f */
[----:B------:R-:W-:Y:S01]  /*6780*/  IADD3 R72, P2, PT, R75, R78, RZ ;  /* 0x0000004e4b487210 */ /* 0x000fe20007f5e0ff */
[----:B------:R-:W-:-:S03]  /*6790*/  IMAD.WIDE.U32 R78, R110, R70, RZ ;  /* 0x000000466e4e7225 */ /* 0x000fc600078e00ff */
[----:B------:R-:W-:Y:S01]  /*67a0*/  IADD3.X R101, PT, PT, R72, R101, R77, P5, P6 ;  /* 0x0000006548657210 */ /* 0x000fe20002fec44d */
[----:B------:R-:W-:Y:S01]  /*67b0*/  IMAD.X R77, RZ, RZ, RZ, P1 ;  /* 0x000000ffff4d7224 */ /* 0x000fe200008e06ff */
[----:B------:R-:W-:Y:S01]  /*67c0*/  ISETP.GE.U32.AND P1, PT, R100, R74, PT ;  /* 0x0000004a6400720c */ /* 0x000fe20003f26070 */
[----:B------:R-:W-:-:S03]  /*67d0*/  IMAD.WIDE.U32 R74, R111, R70, RZ ;  /* 0x000000466f4a7225 */ /* 0x000fc600078e00ff */
[----:B------:R-:W-:Y:S01]  /*67e0*/  ISETP.GE.U32.AND.EX P1, PT, R101, R72, PT, P1 ;  /* 0x000000486500720c */ /* 0x000fe20003f26110 */
[----:B------:R-:W-:-:S03]  /*67f0*/  IMAD.WIDE.U32.X R76, R69, R111, R76, P2 ;  /* 0x0000006f454c7225 */ /* 0x000fc600010e044c */
[----:B------:R-:W-:Y:S01]  /*6800*/  SEL R149, RZ, 0x1, P1 ;  /* 0x00000001ff957807 */ /* 0x000fe20000800000 */
[----:B------:R-:W-:-:S03]  /*6810*/  IMAD.WIDE.U32 R74, P2, R71, R110, R74 ;  /* 0x0000006e474a7225 */ /* 0x000fc6000784004a */
[----:B------:R-:W-:Y:S01]  /*6820*/  IADD3 R149, P5, P6, R78, R76, R149 ;  /* 0x0000004c4e957210 */ /* 0x000fe20007ebe095 */
[----:B------:R-:W-:Y:S01]  /*6830*/  IMAD.MOV.U32 R78, RZ, RZ, R73 ;  /* 0x000000ffff4e7224 */ /* 0x000fe200078e0049 */
[----:B------:R-:W-:Y:S01]  /*6840*/  IADD3 R153, P1, PT, R79, R74, RZ ;  /* 0x0000004a4f997210 */ /* 0x000fe20007f3e0ff */
[----:B------:R-:W-:Y:S01]  /*6850*/  IMAD.X R79, RZ, RZ, RZ, P3 ;  /* 0x000000ffff4f7224 */ /* 0x000fe200018e06ff */
[----:B------:R-:W-:Y:S02]  /*6860*/  IADD3 R72, P3, PT, R161, -R132, RZ ;  /* 0x80000084a1487210 */ /* 0x000fe40007f7e0ff */
[----:B------:R-:W-:Y:S01]  /*6870*/  IADD3.X R153, PT, PT, R153, R77, RZ, P5, P6 ;  /* 0x0000004d99997210 */ /* 0x000fe20002fec4ff */
[----:B------:R-:W-:Y:S01]  /*6880*/  IMAD.WIDE.U32.X R78, R71, R109, R78, P4 ;  /* 0x0000006d474e7225 */ /* 0x000fe200020e044e */
[----:B------:R-:W-:-:S03]  /*6890*/  SEL R72, R72, R103, P0 ;  /* 0x0000006748487207 */ /* 0x000fc60000000000 */
[----:B------:R-:W-:-:S05]  /*68a0*/  IMAD.X R77, R92, 0x1, ~R133, P3 ;  /* 0x000000015c4d7824 */ /* 0x000fca00018e0e85 */
[----:B------:R-:W-:Y:S01]  /*68b0*/  SEL R73, R77, R102, P0 ;  /* 0x000000664d497207 */ /* 0x000fe20000000000 */
[----:B------:R-:W-:-:S04]  /*68c0*/  IMAD.WIDE.U32 R76, R109, R72, RZ ;  /* 0x000000486d4c7225 */ /* 0x000fc800078e00ff */
[----:B------:R-:W-:-:S04]  /*68d0*/  IMAD.WIDE.U32 R102, R108, R72, RZ ;  /* 0x000000486c667225 */ /* 0x000fc800078e00ff */
[----:B------:R-:W-:Y:S01]  /*68e0*/  IMAD.WIDE.U32 R76, P3, R73, R108, R76 ;  /* 0x0000006c494c7225 */ /* 0x000fe2000786004c */
[----:B------:R-:W-:-:S03]  /*68f0*/  IADD3 R161, P5, P6, R149, R102, R78 ;  /* 0x0000006695a17210 */ /* 0x000fc60007ebe04e */
[----:B------:R-:W-:Y:S01]  /*6900*/  IMAD.MOV.U32 R78, RZ, RZ, R75 ;  /* 0x000000ffff4e7224 */ /* 0x000fe200078e004b */
[----:B------:R-:W-:Y:S01]  /*6910*/  IADD3 R154, P4, PT, R103, R76, RZ ;  /* 0x0000004c679a7210 */ /* 0x000fe20007f9e0ff */
[----:B------:R-:W-:-:S03]  /*6920*/  IMAD.WIDE.U32 R102, R110, R72, RZ ;  /* 0x000000486e667225 */ /* 0x000fc600078e00ff */
[----:B------:R-:W-:Y:S01]  /*6930*/  IADD3.X R154, PT, PT, R153, R154, R79, P5, P6 ;  /* 0x0000009a999a7210 */ /* 0x000fe20002fec44f */
[----:B------:R-:W-:Y:S02]  /*6940*/  IMAD.X R79, RZ, RZ, RZ, P2 ;  /* 0x000000ffff4f7224 */ /* 0x000fe400010e06ff */
[----:B------:R-:W-:Y:S01]  /*6950*/  IMAD.WIDE.U32.X R74, R71, R111, R78, P1 ;  /* 0x0000006f474a7225 */ /* 0x000fe200008e044e */
[----:B------:R-:W-:-:S03]  /*6960*/  ISETP.GE.U32.AND P1, PT, R161, R149, PT ;  /* 0x00000095a100720c */ /* 0x000fc60003f26070 */
[----:B------:R-:W-:Y:S01]  /*6970*/  IMAD.WIDE.U32 R78, R111, R72, RZ ;  /* 0x000000486f4e7225 */ /* 0x000fe200078e00ff */
[----:B------:R-:W-:-:S04]  /*6980*/  ISETP.GE.U32.AND.EX P1, PT, R154, R153, PT, P1 ;  /* 0x000000999a00720c */ /* 0x000fc80003f26110 */
[----:B------:R-:W-:Y:S01]  /*6990*/  SEL R149, RZ, 0x1, P1 ;  /* 0x00000001ff957807 */ /* 0x000fe20000800000 */
[----:B------:R-:W-:-:S03]  /*69a0*/  IMAD.WIDE.U32 R78, P2, R73, R110, R78 ;  /* 0x0000006e494e7225 */ /* 0x000fc6000784004e */
[----:B------:R-:W-:Y:S01]  /*69b0*/  IADD3 R149, P5, P6, R102, R74, R149 ;  /* 0x0000004a66957210 */ /* 0x000fe20007ebe095 */
[----:B------:R-:W-:Y:S01]  /*69c0*/  IMAD.MOV.U32 R102, RZ, RZ, R77 ;  /* 0x000000ffff667224 */ /* 0x000fe200078e004d */
[----:B------:R-:W-:Y:S01]  /*69d0*/  IADD3 R153, P1, PT, R103, R78, RZ ;  /* 0x0000004e67997210 */ /* 0x000fe20007f3e0ff */
[----:B------:R-:W-:-:S03]  /*69e0*/  IMAD.X R103, RZ, RZ, RZ, P3 ;  /* 0x000000ffff677224 */ /* 0x000fc600018e06ff */
[----:B------:R-:W-:Y:S01]  /*69f0*/  IADD3.X R153, PT, PT, R153, R75, RZ, P5, P6 ;  /* 0x0000004b99997210 */ /* 0x000fe20002fec4ff */
[----:B------:R-:W-:Y:S01]  /*6a00*/  IMAD.WIDE.U32.X R102, R73, R109, R102, P4 ;  /* 0x0000006d49667225 */ /* 0x000fe200020e0466 */
[----:B------:R-:W-:Y:S02]  /*6a10*/  IADD3 R75, P5, PT, R163, -R134, RZ ;  /* 0x80000086a34b7210 */ /* 0x000fe40007fbe0ff */
[----:B------:R-:W-:Y:S02]  /*6a20*/  LOP3.LUT P6, RZ, R63, 0x2, RZ, 0xc0, !PT ;  /* 0x000000023fff7812 */ /* 0x000fe400078cc0ff */
[----:B------:R-:W-:Y:S01]  /*6a30*/  SEL R74, R75, R136, P0 ;  /* 0x000000884b4a7207 */ /* 0x000fe20000000000 */
[----:B------:R-:W-:Y:S01]  /*6a40*/  IMAD.X R76, R86, 0x1, ~R135, P5 ;  /* 0x00000001564c7824 */ /* 0x000fe200028e0e87 */
[C---:B------:R-:W-:Y:S02]  /*6a50*/  LOP3.LUT P5, RZ, R63.reuse, 0x20, RZ, 0xc0, !PT ;  /* 0x000000203fff7812 */ /* 0x040fe400078ac0ff */
[----:B------:R-:W-:-:S02]  /*6a60*/  LOP3.LUT R63, R63, 0xfffffffe, RZ, 0xc0, !PT ;  /* 0xfffffffe3f3f7812 */ /* 0x000fc400078ec0ff */
[----:B------:R-:W-:Y:S01]  /*6a70*/  SEL R75, R76, R137, P0 ;  /* 0x000000894c4b7207 */ /* 0x000fe20000000000 */
[----:B------:R-:W-:-:S04]  /*6a80*/  IMAD.WIDE.U32 R76, R109, R74, RZ ;  /* 0x0000004a6d4c7225 */ /* 0x000fc800078e00ff */
[----:B------:R-:W-:-:S04]  /*6a90*/  IMAD.WIDE.U32 R136, R108, R74, RZ ;  /* 0x0000004a6c887225 */ /* 0x000fc800078e00ff */
[----:B------:R-:W-:Y:S01]  /*6aa0*/  IMAD.WIDE.U32 R76, P0, R75, R108, R76 ;  /* 0x0000006c4b4c7225 */ /* 0x000fe2000780004c */
[----:B------:R-:W-:-:S03]  /*6ab0*/  IADD3 R158, P3, P4, R149, R136, R102 ;  /* 0x00000088959e7210 */ /* 0x000fc60007c7e066 */
[----:B------:R-:W-:Y:S02]  /*6ac0*/  IMAD.MOV.U32 R102, RZ, RZ, R79 ;  /* 0x000000ffff667224 */ /* 0x000fe400078e004f */
[----:B------:R-:W-:-:S07]  /*6ad0*/  IMAD.WIDE.U32 R78, R111, R74, RZ ;  /* 0x0000004a6f4e7225 */ /* 0x000fce00078e00ff */
[----:B------:R-:W-:Y:S02]  /*6ae0*/  @P0 LOP3.LUT R63, R63, 0x1, RZ, 0xfc, !PT ;  /* 0x000000013f3f0812 */ /* 0x000fe400078efcff */
[----:B------:R-:W-:Y:S01]  /*6af0*/  IADD3 R156, P0, PT, R137, R76, RZ ;  /* 0x0000004c899c7210 */ /* 0x000fe20007f1e0ff */
[----:B------:R-:W-:-:S03]  /*6b00*/  IMAD.WIDE.U32 R136, R110, R74, RZ ;  /* 0x0000004a6e887225 */ /* 0x000fc600078e00ff */
[----:B------:R-:W-:Y:S01]  /*6b10*/  IADD3.X R156, PT, PT, R153, R156, R103, P3, P4 ;  /* 0x0000009c999c7210 */ /* 0x000fe20001fe8467 */
[----:B------:R-:W-:Y:S01]  /*6b20*/  IMAD.X R103, RZ, RZ, RZ, P2 ;  /* 0x000000ffff677224 */ /* 0x000fe200010e06ff */
[C---:B------:R-:W-:Y:S02]  /*6b30*/  LOP3.LUT P3, RZ, R63.reuse, 0x8, RZ, 0xc0, !PT ;  /* 0x000000083fff7812 */ /* 0x040fe4000786c0ff */
[----:B------:R-:W-:Y:S01]  /*6b40*/  LOP3.LUT P4, RZ, R63, 0x4, RZ, 0xc0, !PT ;  /* 0x000000043fff7812 */ /* 0x000fe2000788c0ff */
[----:B------:R-:W-:Y:S01]  /*6b50*/  IMAD.WIDE.U32.X R102, R73, R111, R102, P1 ;  /* 0x0000006f49667225 */ /* 0x000fe200008e0466 */
[----:B------:R-:W-:Y:S02]  /*6b60*/  ISETP.GE.U32.AND P1, PT, R158, R149, PT ;  /* 0x000000959e00720c */ /* 0x000fe40003f26070 */
[----:B------:R-:W-:Y:S02]  /*6b70*/  LOP3.LUT R63, R63, 0xffffffef, RZ, 0xc0, !PT ;  /* 0xffffffef3f3f7812 */ /* 0x000fe400078ec0ff */
[----:B------:R-:W-:-:S02]  /*6b80*/  ISETP.GE.U32.AND.EX P1, PT, R156, R153, PT, P1 ;  /* 0x000000999c00720c */ /* 0x000fc40003f26110 */
[----:B------:R-:W-:Y:S02]  /*6b90*/  LOP3.LUT R63, R63, 0xfffffeff, RZ, 0xc0, !PT ;  /* 0xfffffeff3f3f7812 */ /* 0x000fe400078ec0ff */
[----:B------:R-:W-:Y:S01]  /*6ba0*/  SEL R149, RZ, 0x1, P1 ;  /* 0x00000001ff957807 */ /* 0x000fe20000800000 */
[----:B------:R-:W-:-:S03]  /*6bb0*/  IMAD.WIDE.U32 R78, P1, R75, R110, R78 ;  /* 0x0000006e4b4e7225 */ /* 0x000fc6000782004e */
[----:B------:R-:W-:-:S10]  /*6bc0*/  IADD3 R153, P2, PT, R137, R78, RZ ;  /* 0x0000004e89997210 */ /* 0x000fd40007f5e0ff */
[----:B------:R-:W-:-:S04]  /*6bd0*/  @P1 LOP3.LUT R63, R63, 0x100, RZ, 0xfc, !PT ;  /* 0x000001003f3f1812 */ /* 0x000fc800078efcff */
[----:B------:R-:W-:Y:S02]  /*6be0*/  @P2 LOP3.LUT R63, R63, 0x10, RZ, 0xfc, !PT ;  /* 0x000000103f3f2812 */ /* 0x000fe400078efcff */
[----:B------:R-:W-:Y:S01]  /*6bf0*/  IADD3 R149, P1, P2, R136, R102, R149 ;  /* 0x0000006688957210 */ /* 0x000fe20007a3e095 */
[----:B------:R-:W-:Y:S02]  /*6c00*/  IMAD.MOV.U32 R102, RZ, RZ, R91 ;  /* 0x000000ffff667224 */ /* 0x000fe400078e005b */
[----:B------:R-:W-:Y:S01]  /*6c10*/  IMAD.X R91, RZ, RZ, RZ, P3 ;  /* 0x000000ffff5b7224 */ /* 0x000fe200018e06ff */
[----:B------:R-:W-:Y:S02]  /*6c20*/  IADD3.X R153, PT, PT, R153, R103, RZ, P1, P2 ;  /* 0x0000006799997210 */ /* 0x000fe40000fe44ff */
[C---:B------:R-:W-:Y:S02]  /*6c30*/  LOP3.LUT P1, RZ, R63.reuse, 0x400, RZ, 0xc0, !PT ;  /* 0x000004003fff7812 */ /* 0x040fe4000782c0ff */
[----:B------:R-:W-:-:S03]  /*6c40*/  LOP3.LUT P2, RZ, R63, 0x200, RZ, 0xc0, !PT ;  /* 0x000002003fff7812 */ /* 0x000fc6000784c0ff */
[----:B------:R-:W-:Y:S01]  /*6c50*/  IMAD.X R103, RZ, RZ, RZ, P1 ;  /* 0x000000ffff677224 */ /* 0x000fe200008e06ff */
[----:B------:R-:W-:Y:S01]  /*6c60*/  ISETP.GE.U32.AND P1, PT, R155, R150, PT ;  /* 0x000000969b00720c */ /* 0x000fe20003f26070 */
[----:B------:R-:W-:-:S03]  /*6c70*/  IMAD.WIDE.U32.X R102, R51, R96, R102, P2 ;  /* 0x0000006033667225 */ /* 0x000fc600010e0466 */
[----:B------:R-:W-:Y:S01]  /*6c80*/  ISETP.GE.U32.AND.EX P1, PT, R157, R90, PT, P1 ;  /* 0x0000005a9d00720c */ /* 0x000fe20003f26110 */
[----:B------:R-:W-:-:S03]  /*6c90*/  IMAD.MOV.U32 R90, RZ, RZ, R93 ;  /* 0x000000ffff5a7224 */ /* 0x000fc600078e005d */
[----:B------:R-:W-:Y:S01]  /*6ca0*/  SEL R150, RZ, 0x1, P1 ;  /* 0x00000001ff967807 */ /* 0x000fe20000800000 */
[----:B------:R-:W-:-:S03]  /*6cb0*/  IMAD.WIDE.U32.X R92, R47, R145, R90, P4 ;  /* 0x000000912f5c7225 */ /* 0x000fc600020e045a */
[----:B------:R-:W-:Y:S01]  /*6cc0*/  IADD3 R150, P1, P2, R143, R102, R150 ;  /* 0x000000668f967210 */ /* 0x000fe20007a3e096 */
[----:B------:R-:W-:-:S03]  /*6cd0*/  IMAD.WIDE.U32 R90, R47, R98, RZ ;  /* 0x000000622f5a7225 */ /* 0x000fc600078e00ff */
[----:B------:R-:W-:Y:S02]  /*6ce0*/  IADD3.X R160, PT, PT, R147, R103, RZ, P1, P2 ;  /* 0x0000006793a07210 */ /* 0x000fe40000fe44ff */
[----:B------:R-:W-:Y:S01]  /*6cf0*/  IADD3 R136, P1, PT, R159, R150, RZ ;  /* 0x000000969f887210 */ /* 0x000fe20007f3e0ff */
        /* <DEDUP_REMOVED lines=8> */
[----:B------:R-:W-:Y:S02]  /*6d80*/  IMAD.MOV.U32 R92, RZ, RZ, R87 ;  /* 0x000000ffff5c7224 */ /* 0x000fe400078e0057 */
[----:B------:R-:W-:Y:S01]  /*6d90*/  IMAD.WIDE.U32 R102, R80, R134, RZ ;  /* 0x0000008650667225 */ /* 0x000fe200078e00ff */
[----:B------:R-:W-:Y:S02]  /*6da0*/  IADD3.X R159, PT, PT, R159, R93, RZ, P1, P2 ;  /* 0x0000005d9f9f7210 */ /* 0x000fe40000fe44ff */
[----:B------:R-:W-:Y:S01]  /*6db0*/  IADD3 R90, P1, PT, R138, R151, RZ ;  /* 0x000000978a5a7210 */ /* 0x000fe20007f3e0ff */
[----:B------:R-:W-:-:S04]  /*6dc0*/  IMAD.X R93, RZ, RZ, RZ, P5 ;  /* 0x000000ffff5d7224 */ /* 0x000fc800028e06ff */
[----:B------:R-:W-:Y:S01]  /*6dd0*/  IMAD.X R162, R141, 0x1, R146, P1 ;  /* 0x000000018da27824 */ /* 0x000fe200008e0692 */
[----:B------:R-:W-:Y:S01]  /*6de0*/  IADD3 R152, P1, PT, R85, R90, RZ ;  /* 0x0000005a55987210 */ /* 0x000fe20007f3e0ff */
[----:B------:R-:W-:-:S04]  /*6df0*/  IMAD.WIDE.U32.X R86, R80, R133, R92, P6 ;  /* 0x0000008550567225 */ /* 0x000fc800030e045c */
        /* <DEDUP_REMOVED lines=14> */
[----:B------:R-:W-:-:S03]  /*6ee0*/  IMAD.WIDE.U32.X R86, R49, R96, R86, P6 ;  /* 0x0000006031567225 */ /* 0x000fc600030e0456 */
[----:B------:R-:W-:-:S04]  /*6ef0*/  ISETP.GE.U32.AND.EX P5, PT, R160, R147, PT, P5 ;  /* 0x00000093a000720c */ /* 0x000fc80003fa6150 */
[----:B------:R-:W-:-:S04]  /*6f00*/  SEL R150, RZ, 0x1, P5 ;  /* 0x00000001ff967807 */ /* 0x000fc80002800000 */
[----:B------:R-:W-:Y:S01]  /*6f10*/  IADD3 R150, P5, P6, R155, R86, R150 ;  /* 0x000000569b967210 */ /* 0x000fe20007ebe096 */
[----:B------:R-:W-:-:S03]  /*6f20*/  IMAD.MOV.U32 R86, RZ, RZ, R91 ;  /* 0x000000ffff567224 */ /* 0x000fc600078e005b */
[----:B------:R-:W-:Y:S01]  /*6f30*/  IADD3.X R146, PT, PT, R159, R87, RZ, P5, P6 ;  /* 0x000000579f927210 */ /* 0x000fe20002fec4ff */
[----:B------:R-:W-:Y:S01]  /*6f40*/  IMAD.X R87, RZ, RZ, RZ, P4 ;  /* 0x000000ffff577224 */ /* 0x000fe200020e06ff */
[C---:B------:R-:W-:Y:S02]  /*6f50*/  LOP3.LUT P5, RZ, R63.reuse, 0x1000, RZ, 0xc0, !PT ;  /* 0x000010003fff7812 */ /* 0x040fe400078ac0ff */
[----:B------:R-:W-:Y:S01]  /*6f60*/  LOP3.LUT P6, RZ, R63, 0x800, RZ, 0xc0, !PT ;  /* 0x000008003fff7812 */ /* 0x000fe200078cc0ff */
[----:B------:R-:W-:Y:S01]  /*6f70*/  IMAD.WIDE.U32.X R86, R47, R96, R86, P3 ;  /* 0x000000602f567225 */ /* 0x000fe200018e0456 */
[----:B------:R-:W-:-:S04]  /*6f80*/  ISETP.GE.U32.AND P3, PT, R150, R155, PT ;  /* 0x0000009b9600720c */ /* 0x000fc80003f66070 */
[----:B------:R-:W-:-:S04]  /*6f90*/  ISETP.GE.U32.AND.EX P3, PT, R146, R159, PT, P3 ;  /* 0x0000009f9200720c */ /* 0x000fc80003f66130 */
[----:B------:R-:W-:-:S04]  /*6fa0*/  SEL R155, RZ, 0x1, P3 ;  /* 0x00000001ff9b7807 */ /* 0x000fc80001800000 */
[----:B------:R-:W-:Y:S01]  /*6fb0*/  IADD3 R155, P3, PT, R155, R86, RZ ;  /* 0x000000569b9b7210 */ /* 0x000fe20007f7e0ff */
[----:B------:R-:W-:-:S04]  /*6fc0*/  IMAD.MOV.U32 R86, RZ, RZ, R81 ;  /* 0x000000ffff567224 */ /* 0x000fc800078e0051 */
[----:B------:R-:W-:Y:S01]  /*6fd0*/  IMAD.X R151, RZ, RZ, R87, P3 ;  /* 0x000000ffff977224 */ /* 0x000fe200018e0657 */
[----:B------:R-:W-:Y:S01]  /*6fe0*/  ISETP.GE.U32.AND P3, PT, R90, R138, PT ;  /* 0x0000008a5a00720c */ /* 0x000fe20003f66070 */
[----:B------:R-:W-:-:S03]  /*6ff0*/  IMAD.X R87, RZ, RZ, RZ, P5 ;  /* 0x000000ffff577224 */ /* 0x000fc600028e06ff */
[----:B------:R-:W-:Y:S01]  /*7000*/  ISETP.GE.U32.AND.EX P3, PT, R162, R141, PT, P3 ;  /* 0x0000008da200720c */ /* 0x000fe20003f66130 */
[----:B------:R-:W-:-:S03]  /*7010*/  IMAD.WIDE.U32.X R86, R104, R135, R86, P6 ;  /* 0x0000008768567225 */ /* 0x000fc600030e0456 */
[----:B------:R-:W-:-:S04]  /*7020*/  SEL R81, RZ, 0x1, P3 ;  /* 0x00000001ff517807 */ /* 0x000fc80001800000 */
[----:B------:R-:W-:Y:S01]  /*7030*/  IADD3 R83, P3, PT, R81, R86, RZ ;  /* 0x0000005651537210 */ /* 0x000fe20007f7e0ff */
[----:B------:R-:W-:-:S04]  /*7040*/  IMAD.X R81, RZ, RZ, RZ, P2 ;  /* 0x000000ffff517224 */ /* 0x000fc800010e06ff */
[----:B------:R-:W-:Y:S01]  /*7050*/  IMAD.X R91, RZ, RZ, R87, P3 ;  /* 0x000000ffff5b7224 */ /* 0x000fe200018e0657 */
[----:B------:R-:W-:Y:S01]  /*7060*/  ISETP.NE.U32.AND P3, PT, R83, RZ, PT ;  /* 0x000000ff5300720c */ /* 0x000fe20003f65070 */
[----:B------:R-:W-:-:S03]  /*7070*/  IMAD.WIDE.U32 R86, R113, R68, RZ ;  /* 0x0000004471567225 */ /* 0x000fc600078e00ff */
        /* <DEDUP_REMOVED lines=25> */
.L_x_14:
[----:B------:R-:W-:Y:S05]  /*7210*/  BSYNC.RECONVERGENT B3 ;  /* 0x0000000000037941 */ /* 0x000fea0003800200 */
.L_x_13:
[----:B------:R-:W-:Y:S01]  /*7220*/  IADD3 R140, P3, PT, R140, R93, RZ ;  /* 0x0000005d8c8c7210 */ /* 0x000fe20007f7e0ff */
[----:B------:R-:W-:Y:S01]  /*7230*/  IMAD.MOV.U32 R84, RZ, RZ, R85 ;  /* 0x000000ffff547224 */ /* 0x000fe200078e0055 */
[----:B------:R-:W-:Y:S01]  /*7240*/  BSSY.RECONVERGENT B3, `(.L_x_15) ;  /* 0x0000035000037945 */ /* 0x000fe20003800200 */
[----:B------:R-:W-:-:S04]  /*7250*/  IMAD.WIDE.U32 R90, R112, R68, RZ ;  /* 0x00000044705a7225 */ /* 0x000fc800078e00ff */
[----:B------:R-:W-:-:S04]  /*7260*/  IMAD.WIDE.U32 R86, P2, R69, R112, R86 ;  /* 0x0000007045567225 */ /* 0x000fc80007840056 */
[----:B------:R-:W-:Y:S02]  /*7270*/  IMAD.MOV.U32 R85, RZ, RZ, R81 ;  /* 0x000000ffff557224 */ /* 0x000fe400078e0051 */
[----:B------:R-:W-:Y:S01]  /*7280*/  IMAD.X R142, R142, 0x1, R103, P3 ;  /* 0x000000018e8e7824 */ /* 0x000fe200018e0667 */
[----:B------:R-:W-:Y:S01]  /*7290*/  IADD3 R83, P3, PT, R91, R86, RZ ;  /* 0x000000565b537210 */ /* 0x000fe20007f7e0ff */
[----:B------:R-:W-:Y:S01]  /*72a0*/  IMAD.WIDE.U32.X R80, R80, R135, R84, P1 ;  /* 0x0000008750507225 */ /* 0x000fe200008e0454 */
[----:B------:R-:W-:-:S03]  /*72b0*/  IADD3 R104, P1, PT, R161, R90, RZ ;  /* 0x0000005aa1687210 */ /* 0x000fc60007f3e0ff */
[----:B------:R-:W-:Y:S01]  /*72c0*/  IMAD.X R91, RZ, RZ, RZ, P2 ;  /* 0x000000ffff5b7224 */ /* 0x000fe200010e06ff */
[----:B------:R-:W-:Y:S01]  /*72d0*/  ISETP.GE.U32.AND P2, PT, R104, R90, PT ;  /* 0x0000005a6800720c */ /* 0x000fe20003f46070 */
[----:B------:R-:W-:Y:S01]  /*72e0*/  IMAD.X R147, R154, 0x1, R83, P1 ;  /* 0x000000019a937824 */ /* 0x000fe200008e0653 */
[----:B------:R-:W-:Y:S01]  /*72f0*/  ISETP.GE.U32.AND P1, PT, R140, R93, PT ;  /* 0x0000005d8c00720c */ /* 0x000fe20003f26070 */
[----:B------:R-:W-:-:S03]  /*7300*/  IMAD.WIDE.U32 R92, R113, R70, RZ ;  /* 0x00000046715c7225 */ /* 0x000fc600078e00ff */
[----:B------:R-:W-:Y:S01]  /*7310*/  ISETP.GE.U32.AND.EX P2, PT, R147, R83, PT, P2 ;  /* 0x000000539300720c */ /* 0x000fe20003f46120 */
[----:B------:R-:W-:Y:S01]  /*7320*/  IMAD.MOV.U32 R90, RZ, RZ, R87 ;  /* 0x000000ffff5a7224 */ /* 0x000fe200078e0057 */
[----:B------:R-:W-:Y:S01]  /*7330*/  ISETP.GE.U32.AND.EX P1, PT, R142, R103, PT, P1 ;  /* 0x000000678e00720c */ /* 0x000fe20003f26110 */
[----:B------:R-:W-:Y:S01]  /*7340*/  IMAD.WIDE.U32 R84, R112, R70, RZ ;  /* 0x0000004670547225 */ /* 0x000fe200078e00ff */
[----:B------:R-:W-:Y:S02]  /*7350*/  SEL R83, RZ, 0x1, P2 ;  /* 0x00000001ff537807 */ /* 0x000fe40001000000 */
[----:B------:R-:W-:Y:S01]  /*7360*/  SEL R103, RZ, 0x1, P1 ;  /* 0x00000001ff677807 */ /* 0x000fe20000800000 */
[----:B------:R-:W-:-:S04]  /*7370*/  IMAD.WIDE.U32.X R90, R69, R113, R90, P3 ;  /* 0x00000071455a7225 */ /* 0x000fc800018e045a */
[----:B------:R-:W-:Y:S01]  /*7380*/  IMAD.WIDE.U32 R92, P3, R71, R112, R92 ;  /* 0x00000070475c7225 */ /* 0x000fe2000786005c */
[----:B------:R-:W-:-:S03]  /*7390*/  IADD3 R83, P1, P2, R84, R90, R83 ;  /* 0x0000005a54537210 */ /* 0x000fc60007a3e053 */
[----:B------:R-:W-:Y:S01]  /*73a0*/  IMAD.X R87, RZ, RZ, RZ, P3 ;  /* 0x000000ffff577224 */ /* 0x000fe200018e06ff */
[----:B------:R-:W-:Y:S01]  /*73b0*/  IADD3 R85, P3, PT, R85, R92, RZ ;  /* 0x0000005c55557210 */ /* 0x000fe20007f7e0ff */
[----:B------:R-:W-:-:S03]  /*73c0*/  IMAD.MOV.U32 R86, RZ, RZ, R93 ;  /* 0x000000ffff567224 */ /* 0x000fc600078e005d */
[----:B------:R-:W-:Y:S01]  /*73d0*/  IADD3.X R91, PT, PT, R85, R91, RZ, P1, P2 ;  /* 0x0000005b555b7210 */ /* 0x000fe20000fe44ff */
[----:B------:R-:W-:Y:S01]  /*73e0*/  IMAD.WIDE.U32.X R86, R71, R113, R86, P3 ;  /* 0x0000007147567225 */ /* 0x000fe200018e0456 */
[----:B------:R-:W-:-:S03]  /*73f0*/  IADD3 R103, P1, PT, R103, R80, RZ ;  /* 0x0000005067677210 */ /* 0x000fc60007f3e0ff */
[----:B------:R-:W-:Y:S01]  /*7400*/  IMAD.WIDE.U32 R84, R113, R72, RZ ;  /* 0x0000004871547225 */ /* 0x000fe200078e00ff */
[----:B------:R-:W-:-:S03]  /*7410*/  ISETP.NE.U32.AND P2, PT, R103, RZ, PT ;  /* 0x000000ff6700720c */ /* 0x000fc60003f45070 */
[----:B------:R-:W-:Y:S01]  /*7420*/  IMAD.X R90, RZ, RZ, R81, P1 ;  /* 0x000000ffff5a7224 */ /* 0x000fe200008e0651 */
[----:B------:R-:W-:Y:S01]  /*7430*/  IADD3 R159, P1, PT, R83, R158, RZ ;  /* 0x0000009e539f7210 */ /* 0x000fe20007f3e0ff */
[----:B------:R-:W-:-:S03]  /*7440*/  IMAD.WIDE.U32 R80, R112, R72, RZ ;  /* 0x0000004870507225 */ /* 0x000fc600078e00ff */
[----:B------:R-:W-:Y:S01]  /*7450*/  ISETP.GE.U32.AND P3, PT, R159, R83, PT ;  /* 0x000000539f00720c */ /* 0x000fe20003f66070 */
[----:B------:R-:W-:Y:S01]  /*7460*/  IMAD.X R156, R91, 0x1, R156, P1 ;  /* 0x000000015b9c7824 */ /* 0x000fe200008e069c */
[----:B------:R-:W-:Y:S01]  /*7470*/  ISETP.NE.AND.EX P1, PT, R90, RZ, PT, P2 ;  /* 0x000000ff5a00720c */ /* 0x000fe20003f25320 */
[----:B------:R-:W-:-:S03]  /*7480*/  IMAD.WIDE.U32 R84, P2, R73, R112, R84 ;  /* 0x0000007049547225 */ /* 0x000fc60007840054 */
[----:B------:R-:W-:-:S04]  /*7490*/  ISETP.GE.U32.AND.EX P3, PT, R156, R91, PT, P3 ;  /* 0x0000005b9c00720c */ /* 0x000fc80003f66130 */
[----:B------:R-:W-:-:S05]  /*74a0*/  SEL R83, RZ, 0x1, P3 ;  /* 0x00000001ff537807 */ /* 0x000fca0001800000 */
[----:B------:R-:W-:Y:S05]  /*74b0*/  @!P1 BRA `(.L_x_16) ;  /* 0x0000000000349947 */ /* 0x000fea0003800000 */
        /* <DEDUP_REMOVED lines=13> */
.L_x_16:
[----:B------:R-:W-:Y:S05]  /*7590*/  BSYNC.RECONVERGENT B3 ;  /* 0x0000000000037941 */ /* 0x000fea0003800200 */
.L_x_15:
[----:B------:R-:W-:Y:S01]  /*75a0*/  IMAD R76, R139, R126, RZ ;  /* 0x0000007e8b4c7224 */ /* 0x000fe200078e02ff */
[----:B------:R-:W-:Y:S01]  /*75b0*/  IADD3 R89, P1, PT, R81, R84, RZ ;  /* 0x0000005451597210 */ /* 0x000fe20007f3e0ff */
[----:B------:R-:W-:Y:S01]  /*75c0*/  BSSY.RECONVERGENT B3, `(.L_x_17) ;  /* 0x00000f5000037945 */ /* 0x000fe20003800200 */
[----:B------:R-:W-:Y:S01]  /*75d0*/  IADD3 R78, P3, P4, R80, R86, R83 ;  /* 0x00000056504e7210 */ /* 0x000fe20007c7e053 */
[C---:B------:R-:W-:Y:S01]  /*75e0*/  IMAD.WIDE.U32 R80, R82.reuse, R126, RZ ;  /* 0x0000007e52507225 */ /* 0x040fe200078e00ff */
[----:B------:R-:W-:Y:S02]  /*75f0*/  LOP3.LUT R139, RZ, R139, RZ, 0x33, !PT ;  /* 0x0000008bff8b7212 */ /* 0x000fe400078e33ff */
[----:B------:R-:W-:Y:S01]  /*7600*/  IADD3.X R89, PT, PT, R89, R87, RZ, P3, P4 ;  /* 0x0000005759597210 */ /* 0x000fe20001fe84ff */
[----:B------:R-:W-:Y:S02]  /*7610*/  IMAD R165, R82, R127, R76 ;  /* 0x0000007f52a57224 */ /* 0x000fe400078e024c */
[----:B------:R-:W-:-:S04]  /*7620*/  IMAD.WIDE.U32 R86, R80, R128, RZ ;  /* 0x0000008050567225 */ /* 0x000fc800078e00ff */
[----:B------:R-:W-:-:S04]  /*7630*/  IMAD.IADD R165, R81, 0x1, R165 ;  /* 0x0000000151a57824 */ /* 0x000fc800078e02a5 */
[----:B------:R-:W-:-:S04]  /*7640*/  IMAD.WIDE.U32 R90, R165, R128, RZ ;  /* 0x00000080a55a7225 */ /* 0x000fc800078e00ff */
[----:B------:R-:W-:-:S04]  /*7650*/  IMAD.WIDE.U32 R90, P3, R80, R129, R90 ;  /* 0x00000081505a7225 */ /* 0x000fc8000786005a */
[----:B------:R-:W-:Y:S01]  /*7660*/  IMAD.X R83, RZ, RZ, RZ, P3 ;  /* 0x000000ffff537224 */ /* 0x000fe200018e06ff */
[----:B------:R-:W-:Y:S02]  /*7670*/  IADD3 R76, P3, PT, R87, R90, RZ ;  /* 0x0000005a574c7210 */ /* 0x000fe40007f7e0ff */
[----:B------:R-:W-:Y:S01]  /*7680*/  LOP3.LUT R87, RZ, R82, RZ, 0x33, !PT ;  /* 0x00000052ff577212 */ /* 0x000fe200078e33ff */
[----:B------:R-:W-:Y:S02]  /*7690*/  IMAD.MOV.U32 R82, RZ, RZ, R91 ;  /* 0x000000ffff527224 */ /* 0x000fe400078e005b */
[----:B------:R-:W-:-:S04]  /*76a0*/  IMAD.WIDE.U32 R90, R80, R130, RZ ;  /* 0x00000082505a7225 */ /* 0x000fc800078e00ff */
[----:B------:R-:W-:Y:S01]  /*76b0*/  IMAD.WIDE.U32.X R82, R165, R129, R82, P3 ;  /* 0x00000081a5527225 */ /* 0x000fe200018e0452 */
[----:B------:R-:W-:-:S03]  /*76c0*/  ISETP.GT.U32.AND P3, PT, R86, R87, PT ;  /* 0x000000575600720c */ /* 0x000fc60003f64070 */
[----:B------:R-:W-:Y:S01]  /*76d0*/  IMAD.WIDE.U32 R86, R165, R130, RZ ;  /* 0x00000082a5567225 */ /* 0x000fe200078e00ff */
[----:B------:R-:W-:-:S04]  /*76e0*/  ISETP.GT.U32.AND.EX P3, PT, R76, R139, PT, P3 ;  /* 0x0000008b4c00720c */ /* 0x000fc80003f64130 */
[----:B------:R-:W-:Y:S01]  /*76f0*/  SEL R93, RZ, 0x1, !P3 ;  /* 0x00000001ff5d7807 */ /* 0x000fe20005800000 */
[----:B------:R-:W-:-:S03]  /*7700*/  IMAD.WIDE.U32 R86, P3, R80, R131, R86 ;  /* 0x0000008350567225 */ /* 0x000fc60007860056 */
[----:B------:R-:W-:Y:S02]  /*7710*/  IADD3 R103, P4, PT, R91, R86, RZ ;  /* 0x000000565b677210 */ /* 0x000fe40007f9e0ff */
[----:B------:R-:W-:Y:S01]  /*7720*/  IADD3 R91, P5, P6, R90, R82, R93 ;  /* 0x000000525a5b7210 */ /* 0x000fe20007ebe05d */
[----:B------:R-:W-:Y:S02]  /*7730*/  IMAD.MOV.U32 R82, RZ, RZ, R87 ;  /* 0x000000ffff527224 */ /* 0x000fe400078e0057 */
[----:B------:R-:W-:Y:S01]  /*7740*/  IMAD.WIDE.U32 R86, R165, R132, RZ ;  /* 0x00000084a5567225 */ /* 0x000fe200078e00ff */
[----:B------:R-:W-:Y:S02]  /*7750*/  IADD3.X R76, PT, PT, R103, R83, RZ, P5, P6 ;  /* 0x00000053674c7210 */ /* 0x000fe40002fec4ff */
[----:B------:R-:W-:Y:S01]  /*7760*/  LOP3.LUT P6, RZ, R63, 0x1, RZ, 0xc0, !PT ;  /* 0x000000013fff7812 */ /* 0x000fe200078cc0ff */
[----:B------:R-:W-:Y:S01]  /*7770*/  IMAD.X R83, RZ, RZ, RZ, P3 ;  /* 0x000000ffff537224 */ /* 0x000fe200018e06ff */
[----:B------:R-:W-:-:S02]  /*7780*/  IADD3 R152, P3, PT, R91, R152, RZ ;  /* 0x000000985b987210 */ /* 0x000fc40007f7e0ff */
[----:B------:R-:W-:Y:S01]  /*7790*/  LOP3.LUT R63, R63, 0xfffffffd, RZ, 0xc0, !PT ;  /* 0xfffffffd3f3f7812 */ /* 0x000fe200078ec0ff */
[----:B------:R-:W-:-:S04]  /*77a0*/  IMAD.WIDE.U32.X R82, R165, R131, R82, P4 ;  /* 0x00000083a5527225 */ /* 0x000fc800020e0452 */
[----:B------:R-:W-:Y:S01]  /*77b0*/  IMAD.X R139, R76, 0x1, R157, P3 ;  /* 0x000000014c8b7824 */ /* 0x000fe200018e069d */
[C---:B------:R-:W-:Y:S01]  /*77c0*/  ISETP.GE.U32.AND P3, PT, R152.reuse, R91, PT ;  /* 0x0000005b9800720c */ /* 0x040fe20003f66070 */
[----:B------:R-:W-:-:S03]  /*77d0*/  IMAD.WIDE.U32 R102, R152, R126, RZ ;  /* 0x0000007e98667225 */ /* 0x000fc600078e00ff */
[C---:B------:R-:W-:Y:S01]  /*77e0*/  ISETP.GE.U32.AND.EX P3, PT, R139.reuse, R76, PT, P3 ;  /* 0x0000004c8b00720c */ /* 0x040fe20003f66130 */
[----:B------:R-:W-:Y:S02]  /*77f0*/  IMAD R76, R139, R126, RZ ;  /* 0x0000007e8b4c7224 */ /* 0x000fe400078e02ff */
[----:B------:R-:W-:Y:S01]  /*7800*/  IMAD.WIDE.U32 R90, R80, R132, RZ ;  /* 0x00000084505a7225 */ /* 0x000fe200078e00ff */
[----:B------:R-:W-:-:S03]  /*7810*/  SEL R141, RZ, 0x1, P3 ;  /* 0x00000001ff8d7807 */ /* 0x000fc60001800000 */
[----:B------:R-:W-:-:S04]  /*7820*/  IMAD.WIDE.U32 R86, P3, R80, R133, R86 ;  /* 0x0000008550567225 */ /* 0x000fc80007860056 */
[----:B------:R-:W-:Y:S01]  /*7830*/  IMAD R157, R152, R127, R76 ;  /* 0x0000007f989d7224 */ /* 0x000fe200078e024c */
[----:B------:R-:W-:Y:S02]  /*7840*/  IADD3 R143, P4, PT, R91, R86, RZ ;  /* 0x000000565b8f7210 */ /* 0x000fe40007f9e0ff */
[----:B------:R-:W-:Y:S01]  /*7850*/  LOP3.LUT R76, RZ, R139, RZ, 0x33, !PT ;  /* 0x0000008bff4c7212 */ /* 0x000fe200078e33ff */
[----:B------:R-:W-:Y:S02]  /*7860*/  IMAD.IADD R157, R103, 0x1, R157 ;  /* 0x00000001679d7824 */ /* 0x000fe400078e029d */
[----:B------:R-:W-:-:S03]  /*7870*/  IMAD.WIDE.U32 R138, R102, R130, RZ ;  /* 0x00000082668a7225 */ /* 0x000fc600078e00ff */
[----:B------:R-:W-:Y:S02]  /*7880*/  @P3 LOP3.LUT R63, R63, 0x2, RZ, 0xfc, !PT ;  /* 0x000000023f3f3812 */ /* 0x000fe400078efcff */
[----:B------:R-:W-:Y:S01]  /*7890*/  IADD3 R141, P3, P5, R90, R82, R141 ;  /* 0x000000525a8d7210 */ /* 0x000fe20007d7e08d */
[-C--:B------:R-:W-:Y:S01]  /*78a0*/  IMAD.WIDE.U32 R90, R157, R128.reuse, RZ ;  /* 0x000000809d5a7225 */ /* 0x080fe200078e00ff */
[----:B------:R-:W-:Y:S02]  /*78b0*/  LOP3.LUT R63, R63, 0xfffffffb, RZ, 0xc0, !PT ;  /* 0xfffffffb3f3f7812 */ /* 0x000fe400078ec0ff */
[----:B------:R-:W-:Y:S01]  /*78c0*/  IADD3.X R143, PT, PT, R143, R83, RZ, P3, P5 ;  /* 0x000000538f8f7210 */ /* 0x000fe20001fea4ff */
[----:B------:R-:W-:Y:S01]  /*78d0*/  IMAD.WIDE.U32 R82, R102, R128, RZ ;  /* 0x0000008066527225 */ /* 0x000fe200078e00ff */
[----:B------:R-:W-:-:S03]  /*78e0*/  LOP3.LUT R63, R63, 0xfffffff7, RZ, 0xc0, !PT ;  /* 0xfffffff73f3f7812 */ /* 0x000fc600078ec0ff */
[----:B------:R-:W-:-:S04]  /*78f0*/  IMAD.WIDE.U32 R90, P3, R102, R129, R90 ;  /* 0x00000081665a7225 */ /* 0x000fc8000786005a */
        /* <DEDUP_REMOVED lines=8> */
[----:B------:R-:W-:Y:S01]  /*7980*/  IMAD.MOV.U32 R76, RZ, RZ, R85 ;  /* 0x000000ffff4c7224 */ /* 0x000fe200078e0055 */
[----:B------:R-:W-:Y:S01]  /*7990*/  SEL R93, RZ, 0x1, !P3 ;  /* 0x00000001ff5d7807 */ /* 0x000fe20005800000 */
[----:B------:R-:W-:-:S03]  /*79a0*/  IMAD.WIDE.U32 R82, P3, R102, R131, R82 ;  /* 0x0000008366527225 */ /* 0x000fc60007860052 */
[----:B------:R-:W-:-:S10]  /*79b0*/  IADD3 R139, P5, PT, R139, R82, RZ ;  /* 0x000000528b8b7210 */ /* 0x000fd40007fbe0ff */
[----:B------:R-:W-:-:S04]  /*79c0*/  @P3 LOP3.LUT R63, R63, 0x8, RZ, 0xfc, !PT ;  /* 0x000000083f3f3812 */ /* 0x000fc800078efcff */
[----:B------:R-:W-:Y:S02]  /*79d0*/  @P5 LOP3.LUT R63, R63, 0x4, RZ, 0xfc, !PT ;  /* 0x000000043f3f5812 */ /* 0x000fe400078efcff */
[----:B------:R-:W-:Y:S01]  /*79e0*/  IADD3 R138, P3, P5, R138, R90, R93 ;  /* 0x0000005a8a8a7210 */ /* 0x000fe20007d7e05d */
[----:B------:R-:W-:Y:S02]  /*79f0*/  IMAD.MOV.U32 R90, RZ, RZ, R77 ;  /* 0x000000ffff5a7224 */ /* 0x000fe400078e004d */
[----:B------:R-:W-:Y:S01]  /*7a00*/  IMAD.X R77, RZ, RZ, RZ, P2 ;  /* 0x000000ffff4d7224 */ /* 0x000fe200010e06ff */
[----:B------:R-:W-:Y:S01]  /*7a10*/  IADD3.X R139, PT, PT, R139, R91, RZ, P3, P5 ;  /* 0x0000005b8b8b7210 */ /* 0x000fe20001fea4ff */
[----:B------:R-:W-:Y:S02]  /*7a20*/  IMAD.X R91, RZ, RZ, RZ, P6 ;  /* 0x000000ffff5b7224 */ /* 0x000fe400030e06ff */
[----:B------:R-:W-:-:S04]  /*7a30*/  IMAD.WIDE.U32.X R84, R73, R113, R76, P1 ;  /* 0x0000007149547225 */ /* 0x000fc800008e044c */
[----:B------:R-:W-:-:S04]  /*7a40*/  IMAD.WIDE.U32.X R90, R75, R109, R90, P0 ;  /* 0x0000006d4b5a7225 */ /* 0x000fc800000e045a */
[----:B------:R-:W-:Y:S01]  /*7a50*/  IMAD.WIDE.U32 R76, R113, R74, RZ ;  /* 0x0000004a714c7225 */ /* 0x000fe200078e00ff */
[----:B------:R-:W-:-:S05]  /*7a60*/  IADD3 R154, P0, PT, R149, R90, RZ ;  /* 0x0000005a959a7210 */ /* 0x000fca0007f1e0ff */
[----:B------:R-:W-:Y:S01]  /*7a70*/  IMAD.X R160, R153, 0x1, R91, P0 ;  /* 0x0000000199a07824 */ /* 0x000fe200000e065b */
[----:B------:R-:W-:Y:S01]  /*7a80*/  IADD3 R161, P0, PT, R78, R154, RZ ;  /* 0x0000009a4ea17210 */ /* 0x000fe20007f1e0ff */
[----:B------:R-:W-:-:S04]  /*7a90*/  IMAD.WIDE.U32 R90, R112, R74, RZ ;  /* 0x0000004a705a7225 */ /* 0x000fc800078e00ff */
[----:B------:R-:W-:Y:S01]  /*7aa0*/  IMAD.X R148, R89, 0x1, R160, P0 ;  /* 0x0000000159947824 */ /* 0x000fe200000e06a0 */
[----:B------:R-:W-:-:S04]  /*7ab0*/  ISETP.GE.U32.AND P0, PT, R161, R78, PT ;  /* 0x0000004ea100720c */ /* 0x000fc80003f06070 */
[----:B------:R-:W-:-:S04]  /*7ac0*/  ISETP.GE.U32.AND.EX P0, PT, R148, R89, PT, P0 ;  /* 0x000000599400720c */ /* 0x000fc80003f06100 */
[----:B------:R-:W-:Y:S01]  /*7ad0*/  SEL R89, RZ, 0x1, P0 ;  /* 0x00000001ff597807 */ /* 0x000fe20000000000 */
[----:B------:R-:W-:-:S03]  /*7ae0*/  IMAD.WIDE.U32 R76, P0, R75, R112, R76 ;  /* 0x000000704b4c7225 */ /* 0x000fc6000780004c */
[----:B------:R-:W-:Y:S02]  /*7af0*/  IADD3 R158, P2, P3, R90, R84, R89 ;  /* 0x000000545a9e7210 */ /* 0x000fe40007b5e059 */
[----:B------:R-:W-:Y:S01]  /*7b00*/  IADD3 R163, P1, PT, R91, R76, RZ ;  /* 0x0000004c5ba37210 */ /* 0x000fe20007f3e0ff */
[----:B------:R-:W-:-:S03]  /*7b10*/  IMAD.WIDE.U32 R90, R114, R68, RZ ;  /* 0x00000044725a7225 */ /* 0x000fc600078e00ff */
[----:B------:R-:W-:Y:S01]  /*7b20*/  IADD3.X R163, PT, PT, R163, R85, RZ, P2, P3 ;  /* 0x00000055a3a37210 */ /* 0x000fe200017e64ff */
        /* <DEDUP_REMOVED lines=17> */
[----:B------:R-:W-:Y:S02]  /*7c40*/  IMAD.X R79, RZ, RZ, RZ, P2 ;  /* 0x000000ffff4f7224 */ /* 0x000fe400010e06ff */
[----:B------:R-:W-:Y:S01]  /*7c50*/  IMAD.MOV.U32 R78, RZ, RZ, R93 ;  /* 0x000000ffff4e7224 */ /* 0x000fe200078e005d */
[----:B------:R-:W-:Y:S02]  /*7c60*/  IADD3.X R89, PT, PT, R91, R85, RZ, P5, P6 ;  /* 0x000000555b597210 */ /* 0x000fe40002fec4ff */
[----:B------:R-:W-:Y:S01]  /*7c70*/  LOP3.LUT P5, RZ, R63, 0x100, RZ, 0xc0, !PT ;  /* 0x000001003fff7812 */ /* 0x000fe200078ac0ff */
[----:B------:R-:W-:Y:S01]  /*7c80*/  IMAD.WIDE.U32.X R78, R71, R115, R78, P3 ;  /* 0x00000073474e7225 */ /* 0x000fe200018e044e */
[----:B------:R-:W-:-:S03]  /*7c90*/  LOP3.LUT P6, RZ, R63, 0x10, RZ, 0xc0, !PT ;  /* 0x000000103fff7812 */ /* 0x000fc600078cc0ff */
[----:B------:R-:W-:Y:S01]  /*7ca0*/  IMAD.X R85, RZ, RZ, RZ, P5 ;  /* 0x000000ffff557224 */ /* 0x000fe200028e06ff */
[----:B------:R-:W-:Y:S02]  /*7cb0*/  ISETP.GE.U32.AND P5, PT, R154, R149, PT ;  /* 0x000000959a00720c */ /* 0x000fe40003fa6070 */
[----:B------:R-:W-:Y:S01]  /*7cc0*/  IADD3 R149, P2, PT, R90, R161, RZ ;  /* 0x000000a15a957210 */ /* 0x000fe20007f5e0ff */
[----:B------:R-:W-:Y:S01]  /*7cd0*/  IMAD.WIDE.U32.X R84, R75, R111, R84, P6 ;  /* 0x0000006f4b547225 */ /* 0x000fe200030e0454 */
[----:B------:R-:W-:-:S03]  /*7ce0*/  ISETP.GE.U32.AND.EX P5, PT, R160, R153, PT, P5 ;  /* 0x00000099a000720c */ /* 0x000fc60003fa6150 */
[----:B------:R-:W-:Y:S01]  /*7cf0*/  IMAD.X R148, R89, 0x1, R148, P2 ;  /* 0x0000000159947824 */ /* 0x000fe200010e0694 */
[----:B------:R-:W-:Y:S02]  /*7d00*/  SEL R153, RZ, 0x1, P5 ;  /* 0x00000001ff997807 */ /* 0x000fe40002800000 */
[----:B------:R-:W-:Y:S01]  /*7d10*/  ISETP.GE.U32.AND P2, PT, R149, R90, PT ;  /* 0x0000005a9500720c */ /* 0x000fe20003f46070 */
[----:B------:R-:W-:Y:S01]  /*7d20*/  IMAD.WIDE.U32 R90, R114, R72, RZ ;  /* 0x00000048725a7225 */ /* 0x000fe200078e00ff */
[----:B------:R-:W-:Y:S02]  /*7d30*/  IADD3 R153, P5, P6, R158, R84, R153 ;  /* 0x000000549e997210 */ /* 0x000fe40007ebe099 */
[----:B------:R-:W-:Y:S02]  /*7d40*/  ISETP.GE.U32.AND.EX P2, PT, R148, R89, PT, P2 ;  /* 0x000000599400720c */ /* 0x000fe40003f46120 */
[----:B------:R-:W-:Y:S01]  /*7d50*/  IADD3.X R76, PT, PT, R163, R85, RZ, P5, P6 ;  /* 0x00000055a34c7210 */ /* 0x000fe20002fec4ff */
[----:B------:R-:W-:Y:S01]  /*7d60*/  IMAD.WIDE.U32 R84, R115, R72, RZ ;  /* 0x0000004873547225 */ /* 0x000fe200078e00ff */
[----:B------:R-:W-:-:S04]  /*7d70*/  SEL R89, RZ, 0x1, P2 ;  /* 0x00000001ff597807 */ /* 0x000fc80001000000 */
[----:B------:R-:W-:Y:S01]  /*7d80*/  IADD3 R90, P5, P6, R90, R78, R89 ;  /* 0x0000004e5a5a7210 */ /* 0x000fe20007ebe059 */
[----:B------:R-:W-:-:S04]  /*7d90*/  IMAD.WIDE.U32 R84, P2, R73, R114, R84 ;  /* 0x0000007249547225 */ /* 0x000fc80007840054 */
[----:B------:R-:W-:Y:S01]  /*7da0*/  IMAD.MOV.U32 R78, RZ, RZ, R85 ;  /* 0x000000ffff4e7224 */ /* 0x000fe200078e0055 */
[----:B------:R-:W-:-:S04]  /*7db0*/  IADD3 R91, P3, PT, R91, R84, RZ ;  /* 0x000000545b5b7210 */ /* 0x000fc80007f7e0ff */
        /* <DEDUP_REMOVED lines=14> */
[----:B------:R-:W-:Y:S01]  /*7ea0*/  IMAD R78, R105, R126, RZ ;  /* 0x0000007e694e7224 */ /* 0x000fe200078e02ff */
[----:B------:R-:W-:Y:S02]  /*7eb0*/  LOP3.LUT R105, RZ, R105, RZ, 0x33, !PT ;  /* 0x00000069ff697212 */ /* 0x000fe400078e33ff */
[----:B------:R-:W-:Y:S01]  /*7ec0*/  IADD3.X R154, PT, PT, R89, R85, RZ, P5, P6 ;  /* 0x00000055599a7210 */ /* 0x000fe20002fec4ff */
[----:B------:R-:W-:Y:S01]  /*7ed0*/  IMAD.X R85, RZ, RZ, RZ, P0 ;  /* 0x000000ffff557224 */ /* 0x000fe200000e06ff */
[----:B------:R-:W-:Y:S01]  /*7ee0*/  ISETP.GE.U32.AND P0, PT, R153, R158, PT ;  /* 0x0000009e9900720c */ /* 0x000fe20003f06070 */
[----:B------:R-:W-:Y:S02]  /*7ef0*/  IMAD R153, R88, R127, R78 ;  /* 0x0000007f58997224 */ /* 0x000fe400078e024e */
[----:B------:R-:W-:Y:S01]  /*7f00*/  IMAD.WIDE.U32.X R84, R75, R113, R84, P1 ;  /* 0x000000714b547225 */ /* 0x000fe200008e0454 */
[----:B------:R-:W-:-:S04]  /*7f10*/  ISETP.GE.U32.AND.EX P0, PT, R76, R163, PT, P0 ;  /* 0x000000a34c00720c */ /* 0x000fc80003f06100 */
[----:B------:R-:W-:-:S04]  /*7f20*/  SEL R76, RZ, 0x1, P0 ;  /* 0x00000001ff4c7807 */ /* 0x000fc80000000000 */
[----:B------:R-:W-:-:S04]  /*7f30*/  IADD3 R76, P0, P1, R161, R84, R76 ;  /* 0x00000054a14c7210 */ /* 0x000fc8000791e04c */
[----:B------:R-:W-:Y:S01]  /*7f40*/  IADD3.X R77, PT, PT, R154, R85, RZ, P0, P1 ;  /* 0x000000559a4d7210 */ /* 0x000fe200007e24ff */
[----:B------:R-:W-:-:S04]  /*7f50*/  IMAD.WIDE.U32 R84, R88, R126, RZ ;  /* 0x0000007e58547225 */ /* 0x000fc800078e00ff */
        /* <DEDUP_REMOVED lines=17> */
[----:B------:R-:W-:-:S03]  /*8070*/  IMAD.MOV.U32 R90, RZ, RZ, R89 ;  /* 0x000000ffff5a7224 */ /* 0x000fc600078e0059 */
        /* <DEDUP_REMOVED lines=11> */
[----:B------:R-:W-:Y:S02]  /*8130*/  IADD3 R101, P1, PT, R93, R90, RZ ;  /* 0x0000005a5d657210 */ /* 0x000fe40007f3e0ff */
[----:B------:R-:W-:Y:S01]  /*8140*/  IADD3 R93, P5, P6, R92, R88, R85 ;  /* 0x000000585c5d7210 */ /* 0x000fe20007ebe055 */
[----:B------:R-:W-:Y:S02]  /*8150*/  IMAD.MOV.U32 R88, RZ, RZ, R91 ;  /* 0x000000ffff587224 */ /* 0x000fe400078e005b */
[----:B------:R-:W-:Y:S01]  /*8160*/  IMAD.WIDE.U32 R90, R153, R134, RZ ;  /* 0x00000086995a7225 */ /* 0x000fe200078e00ff */
[----:B------:R-:W-:-:S03]  /*8170*/  IADD3.X R78, PT, PT, R101, R89, RZ, P5, P6 ;  /* 0x00000059654e7210 */ /* 0x000fc60002fec4ff */
[----:B------:R-:W-:Y:S01]  /*8180*/  IMAD.X R89, RZ, RZ, RZ, P0 ;  /* 0x000000ffff597224 */ /* 0x000fe200000e06ff */
[----:B------:R-:W-:Y:S01]  /*8190*/  IADD3 R104, P0, PT, R93, R104, RZ ;  /* 0x000000685d687210 */ /* 0x000fe20007f1e0ff */
[----:B------:R-:W-:-:S04]  /*81a0*/  IMAD.WIDE.U32.X R88, R153, R133, R88, P1 ;  /* 0x0000008599587225 */ /* 0x000fc800008e0458 */
[----:B------:R-:W-:Y:S01]  /*81b0*/  IMAD.X R147, R78, 0x1, R147, P0 ;  /* 0x000000014e937824 */ /* 0x000fe200000e0693 */
[----:B------:R-:W-:-:S04]  /*81c0*/  ISETP.GE.U32.AND P0, PT, R104, R93, PT ;  /* 0x0000005d6800720c */ /* 0x000fc80003f06070 */
[----:B------:R-:W-:-:S04]  /*81d0*/  ISETP.GE.U32.AND.EX P0, PT, R147, R78, PT, P0 ;  /* 0x0000004e9300720c */ /* 0x000fc80003f06100 */
[----:B------:R-:W-:Y:S01]  /*81e0*/  SEL R93, RZ, 0x1, P0 ;  /* 0x00000001ff5d7807 */ /* 0x000fe20000000000 */
[----:B------:R-:W-:-:S04]  /*81f0*/  IMAD.WIDE.U32 R90, P0, R84, R135, R90 ;  /* 0x00000087545a7225 */ /* 0x000fc8000780005a */
[----:B------:R-:W-:-:S05]  /*8200*/  IMAD.WIDE.U32 R84, R84, R134, RZ ;  /* 0x0000008654547225 */ /* 0x000fca00078e00ff */
[----:B------:R-:W-:Y:S02]  /*8210*/  IADD3 R85, P1, PT, R85, R90, RZ ;  /* 0x0000005a55557210 */ /* 0x000fe40007f3e0ff */
[----:B------:R-:W-:Y:S01]  /*8220*/  IADD3 R88, P5, P6, R84, R88, R93 ;  /* 0x0000005854587210 */ /* 0x000fe20007ebe05d */
[----:B------:R-:W-:-:S03]  /*8230*/  IMAD.MOV.U32 R84, RZ, RZ, R79 ;  /* 0x000000ffff547224 */ /* 0x000fc600078e004f */
[----:B------:R-:W-:Y:S01]  /*8240*/  IADD3.X R89, PT, PT, R85, R89, RZ, P5, P6 ;  /* 0x0000005955597210 */ /* 0x000fe20002fec4ff */
[----:B------:R-:W-:Y:S02]  /*8250*/  IMAD.X R85, RZ, RZ, RZ, P3 ;  /* 0x000000ffff557224 */ /* 0x000fe400018e06ff */
[----:B------:R-:W-:Y:S01]  /*8260*/  IMAD.WIDE.U32.X R84, R75, R115, R84, P2 ;  /* 0x000000734b547225 */ /* 0x000fe200010e0454 */
[----:B------:R-:W-:-:S04]  /*8270*/  ISETP.GE.U32.AND P2, PT, R76, R161, PT ;  /* 0x000000a14c00720c */ /* 0x000fc80003f46070 */
[----:B------:R-:W-:-:S04]  /*8280*/  ISETP.GE.U32.AND.EX P2, PT, R77, R154, PT, P2 ;  /* 0x0000009a4d00720c */ /* 0x000fc80003f46120 */
[----:B------:R-:W-:-:S04]  /*8290*/  SEL R79, RZ, 0x1, P2 ;  /* 0x00000001ff4f7807 */ /* 0x000fc80001000000 */
[----:B------:R-:W-:Y:S01]  /*82a0*/  IADD3 R78, P2, PT, R79, R84, RZ ;  /* 0x000000544f4e7210 */ /* 0x000fe20007f5e0ff */
[----:B------:R-:W-:-:S04]  /*82b0*/  IMAD.MOV.U32 R84, RZ, RZ, R91 ;  /* 0x000000ffff547224 */ /* 0x000fc800078e005b */
[----:B------:R-:W-:Y:S01]  /*82c0*/  IMAD.X R79, RZ, RZ, R85, P2 ;  /* 0x000000ffff4f7224 */ /* 0x000fe200010e0655 */
[----:B------:R-:W-:Y:S01]  /*82d0*/  IADD3 R159, P2, PT, R88, R159, RZ ;  /* 0x0000009f589f7210 */ /* 0x000fe20007f5e0ff */
[----:B------:R-:W-:-:S04]  /*82e0*/  IMAD.X R85, RZ, RZ, RZ, P0 ;  /* 0x000000ffff557224 */ /* 0x000fc800000e06ff */
[----:B------:R-:W-:Y:S01]  /*82f0*/  IMAD.X R152, R89, 0x1, R152, P2 ;  /* 0x0000000159987824 */ /* 0x000fe200010e0698 */
[----:B------:R-:W-:Y:S01]  /*8300*/  ISETP.GE.U32.AND P2, PT, R159, R88, PT ;  /* 0x000000589f00720c */ /* 0x000fe20003f46070 */
[----:B------:R-:W-:-:S03]  /*8310*/  IMAD.WIDE.U32.X R84, R153, R135, R84, P1 ;  /* 0x0000008799547225 */ /* 0x000fc600008e0454 */
        /* <DEDUP_REMOVED lines=21> */
[----:B------:R-:W-:Y:S02]  /*8470*/  @!P0 IMAD.MOV.U32 R149, RZ, RZ, R84 ;  /* 0x000000ffff958224 */ /* 0x000fe400078e0054 */
[----:B------:R-:W-:Y:S02]  /*8480*/  @!P0 IMAD.MOV.U32 R148, RZ, RZ, R89 ;  /* 0x000000ffff948224 */ /* 0x000fe400078e0059 */
[----:B------:R-:W-:Y:S01]  /*8490*/  @!P0 IMAD.X R77, RZ, RZ, R77, P1 ;  /* 0x000000ffff4d8224 */ /* 0x000fe200008e064d */
[----:B------:R-:W-:Y:S01]  /*84a0*/  @!P0 ISETP.NE.U32.AND P1, PT, R76, RZ, PT ;  /* 0x000000ff4c00820c */ /* 0x000fe20003f25070 */
[----:B------:R-:W-:Y:S02]  /*84b0*/  @!P0 IMAD.MOV.U32 R167, RZ, RZ, RZ ;  /* 0x000000ffffa78224 */ /* 0x000fe400078e00ff */
[----:B------:R-:W-:Y:S01]  /*84c0*/  @!P0 IMAD.MOV.U32 R162, RZ, RZ, RZ ;  /* 0x000000ffffa28224 */ /* 0x000fe200078e00ff */
[----:B------:R-:W-:-:S04]  /*84d0*/  @!P0 ISETP.NE.AND.EX P1, PT, R77, RZ, PT, P1 ;  /* 0x000000ff4d00820c */ /* 0x000fc80003f25310 */
[----:B------:R-:W-:-:S04]  /*84e0*/  @!P0 SEL R85, RZ, 0x1, P1 ;  /* 0x00000001ff558807 */ /* 0x000fc80000800000 */
[----:B------:R-:W-:-:S05]  /*84f0*/  @!P0 IADD3 R78, P1, PT, R85, R78, RZ ;  /* 0x0000004e554e8210 */ /* 0x000fca0007f3e0ff */
[----:B------:R-:W-:-:S08]  /*8500*/  @!P0 IMAD.X R79, RZ, RZ, R79, P1 ;  /* 0x000000ffff4f8224 */ /* 0x000fd000008e064f */
.L_x_18:
[----:B------:R-:W-:Y:S05]  /*8510*/  BSYNC.RECONVERGENT B3 ;  /* 0x0000000000037941 */ /* 0x000fea0003800200 */
.L_x_17:
[-C--:B------:R-:W-:Y:S01]  /*8520*/  IMAD R84, R105, R126.reuse, RZ ;  /* 0x0000007e69547224 */ /* 0x080fe200078e02ff */
[----:B------:R-:W-:Y:S03]  /*8530*/  BSSY.RECONVERGENT B3, `(.L_x_19) ;  /* 0x0000050000037945 */ /* 0x000fe60003800200 */
[C---:B------:R-:W-:Y:S02]  /*8540*/  IMAD R101, R100.reuse, R127, R84 ;  /* 0x0000007f64657224 */ /* 0x040fe400078e0254 */
[----:B------:R-:W-:-:S04]  /*8550*/  IMAD.WIDE.U32 R84, R100, R126, RZ ;  /* 0x0000007e64547225 */ /* 0x000fc800078e00ff */
[----:B------:R-:W-:Y:S01]  /*8560*/  IMAD.IADD R101, R85, 0x1, R101 ;  /* 0x0000000155657824 */ /* 0x000fe200078e0265 */
[----:B------:R-:W-:Y:S01]  /*8570*/  LOP3.LUT R85, RZ, R100, RZ, 0x33, !PT ;  /* 0x00000064ff557212 */ /* 0x000fe200078e33ff */
[----:B------:R-:W-:-:S04]  /*8580*/  IMAD.WIDE.U32 R90, R84, R128, RZ ;  /* 0x00000080545a7225 */ /* 0x000fc800078e00ff */
[----:B------:R-:W-:Y:S01]  /*8590*/  IMAD.WIDE.U32 R88, R101, R128, RZ ;  /* 0x0000008065587225 */ /* 0x000fe200078e00ff */
[----:B------:R-:W-:Y:S02]  /*85a0*/  ISETP.GT.U32.AND P0, PT, R90, R85, PT ;  /* 0x000000555a00720c */ /* 0x000fe40003f04070 */
[----:B------:R-:W-:Y:S01]  /*85b0*/  LOP3.LUT R85, RZ, R105, RZ, 0x33, !PT ;  /* 0x00000069ff557212 */ /* 0x000fe200078e33ff */
[----:B------:R-:W-:-:S04]  /*85c0*/  IMAD.WIDE.U32 R92, R84, R130, RZ ;  /* 0x00000082545c7225 */ /* 0x000fc800078e00ff */
[----:B------:R-:W-:-:S03]  /*85d0*/  IMAD.WIDE.U32 R88, P1, R84, R129, R88 ;  /* 0x0000008154587225 */ /* 0x000fc60007820058 */
[----:B------:R-:W-:Y:S01]  /*85e0*/  IADD3 R90, P2, PT, R91, R88, RZ ;  /* 0x000000585b5a7210 */ /* 0x000fe20007f5e0ff */
[----:B------:R-:W-:-:S03]  /*85f0*/  IMAD.X R91, RZ, RZ, RZ, P1 ;  /* 0x000000ffff5b7224 */ /* 0x000fc600008e06ff */
[----:B------:R-:W-:Y:S01]  /*8600*/  ISETP.GT.U32.AND.EX P0, PT, R90, R85, PT, P0 ;  /* 0x000000555a00720c */ /* 0x000fe20003f04100 */
[----:B------:R-:W-:Y:S02]  /*8610*/  IMAD.MOV.U32 R90, RZ, RZ, R89 ;  /* 0x000000ffff5a7224 */ /* 0x000fe400078e0059 */
[----:B------:R-:W-:Y:S01]  /*8620*/  IMAD.WIDE.U32 R88, R101, R130, RZ ;  /* 0x0000008265587225 */ /* 0x000fe200078e00ff */
[----:B------:R-:W-:-:S03]  /*8630*/  SEL R85, RZ, 0x1, !P0 ;  /* 0x00000001ff557807 */ /* 0x000fc60004000000 */
[----:B------:R-:W-:-:S04]  /*8640*/  IMAD.WIDE.U32.X R90, R101, R129, R90, P2 ;  /* 0x00000081655a7225 */ /* 0x000fc800010e045a */
[----:B------:R-:W-:Y:S01]  /*8650*/  IMAD.WIDE.U32 R88, P1, R84, R131, R88 ;  /* 0x0000008354587225 */ /* 0x000fe20007820058 */
[----:B------:R-:W-:Y:S02]  /*8660*/  IADD3 R85, P2, P3, R92, R90, R85 ;  /* 0x0000005a5c557210 */ /* 0x000fe40007b5e055 */
[----:B------:R-:W-:Y:S01]  /*8670*/  IADD3 R90, P0, PT, R93, R88, RZ ;  /* 0x000000585d5a7210 */ /* 0x000fe20007f1e0ff */
[----:B------:R-:W-:-:S03]  /*8680*/  IMAD.WIDE.U32 R92, R84, R132, RZ ;  /* 0x00000084545c7225 */ /* 0x000fc600078e00ff */
[----:B------:R-:W-:Y:S01]  /*8690*/  IADD3.X R90, PT, PT, R90, R91, RZ, P2, P3 ;  /* 0x0000005b5a5a7210 */ /* 0x000fe200017e64ff */
[----:B------:R-:W-:Y:S01]  /*86a0*/  IMAD.X R91, RZ, RZ, RZ, P1 ;  /* 0x000000ffff5b7224 */ /* 0x000fe200008e06ff */
[----:B------:R-:W-:-:S05]  /*86b0*/  IADD3 R104, P2, PT, R85, R104, RZ ;  /* 0x0000006855687210 */ /* 0x000fca0007f5e0ff */
[----:B------:R-:W-:Y:S01]  /*86c0*/  IMAD.X R105, R90, 0x1, R147, P2 ;  /* 0x000000015a697824 */ /* 0x000fe200010e0693 */
[----:B------:R-:W-:-:S04]  /*86d0*/  ISETP.GE.U32.AND P2, PT, R104, R85, PT ;  /* 0x000000556800720c */ /* 0x000fc80003f46070 */
[----:B------:R-:W-:Y:S01]  /*86e0*/  ISETP.GE.U32.AND.EX P2, PT, R105, R90, PT, P2 ;  /* 0x0000005a6900720c */ /* 0x000fe20003f46120 */
[----:B------:R-:W-:Y:S02]  /*86f0*/  IMAD.MOV.U32 R90, RZ, RZ, R89 ;  /* 0x000000ffff5a7224 */ /* 0x000fe400078e0059 */
[----:B------:R-:W-:Y:S01]  /*8700*/  IMAD.WIDE.U32 R88, R101, R132, RZ ;  /* 0x0000008465587225 */ /* 0x000fe200078e00ff */
[----:B------:R-:W-:-:S03]  /*8710*/  SEL R85, RZ, 0x1, P2 ;  /* 0x00000001ff557807 */ /* 0x000fc60001000000 */
[----:B------:R-:W-:-:S04]  /*8720*/  IMAD.WIDE.U32.X R90, R101, R131, R90, P0 ;  /* 0x00000083655a7225 */ /* 0x000fc800000e045a */
[----:B------:R-:W-:Y:S01]  /*8730*/  IMAD.WIDE.U32 R88, P1, R84, R133, R88 ;  /* 0x0000008554587225 */ /* 0x000fe20007820058 */
[----:B------:R-:W-:Y:S02]  /*8740*/  IADD3 R85, P2, P3, R92, R90, R85 ;  /* 0x0000005a5c557210 */ /* 0x000fe40007b5e055 */
[----:B------:R-:W-:-:S04]  /*8750*/  IADD3 R90, P0, PT, R93, R88, RZ ;  /* 0x000000585d5a7210 */ /* 0x000fc80007f1e0ff */
        /* <DEDUP_REMOVED lines=10> */
[----:B------:R-:W-:-:S04]  /*8800*/  IMAD.WIDE.U32 R88, P1, R84, R135, R88 ;  /* 0x0000008754587225 */ /* 0x000fc80007820058 */
[----:B------:R-:W-:-:S03]  /*8810*/  IMAD.WIDE.U32 R84, R84, R134, RZ ;  /* 0x0000008654547225 */ /* 0x000fc600078e00ff */
[----:B------:R-:W-:Y:S02]  /*8820*/  IADD3 R84, P0, P2, R84, R90, R93 ;  /* 0x0000005a54547210 */ /* 0x000fe40007a1e05d */
[----:B------:R-:W-:-:S04]  /*8830*/  IADD3 R85, P3, PT, R85, R88, RZ ;  /* 0x0000005855557210 */ /* 0x000fc80007f7e0ff */
[----:B------:R-:W-:Y:S01]  /*8840*/  IADD3.X R91, PT, PT, R85, R91, RZ, P0, P2 ;  /* 0x0000005b555b7210 */ /* 0x000fe200007e44ff */
[----:B------:R-:W-:Y:S01]  /*8850*/  IMAD.X R85, RZ, RZ, RZ, P1 ;  /* 0x000000ffff557224 */ /* 0x000fe200008e06ff */
[----:B------:R-:W-:-:S05]  /*8860*/  IADD3 R149, P0, PT, R149, R84, RZ ;  /* 0x0000005495957210 */ /* 0x000fca0007f1e0ff */
[----:B------:R-:W-:Y:S01]  /*8870*/  IMAD.X R148, R148, 0x1, R91, P0 ;  /* 0x0000000194947824 */ /* 0x000fe200000e065b */
[----:B------:R-:W-:Y:S01]  /*8880*/  ISETP.GE.U32.AND P0, PT, R149, R84, PT ;  /* 0x000000549500720c */ /* 0x000fe20003f06070 */
[----:B------:R-:W-:-:S03]  /*8890*/  IMAD.MOV.U32 R84, RZ, RZ, R89 ;  /* 0x000000ffff547224 */ /* 0x000fc600078e0059 */
[----:B------:R-:W-:Y:S01]  /*88a0*/  ISETP.GE.U32.AND.EX P0, PT, R148, R91, PT, P0 ;  /* 0x0000005b9400720c */ /* 0x000fe20003f06100 */
[----:B------:R-:W-:-:S03]  /*88b0*/  IMAD.WIDE.U32.X R84, R101, R135, R84, P3 ;  /* 0x0000008765547225 */ /* 0x000fc600018e0454 */
[----:B------:R-:W-:Y:S01]  /*88c0*/  SEL R89, RZ, 0x1, P0 ;  /* 0x00000001ff597807 */ /* 0x000fe20000000000 */
[----:B------:R-:W-:-:S03]  /*88d0*/  IMAD.WIDE.U32 R90, R104, R126, RZ ;  /* 0x0000007e685a7225 */ /* 0x000fc600078e00ff */
[----:B------:R-:W-:Y:S01]  /*88e0*/  IADD3 R88, P0, PT, R89, R84, RZ ;  /* 0x0000005459587210 */ /* 0x000fe20007f1e0ff */
[----:B------:R-:W-:-:S04]  /*88f0*/  IMAD R84, R105, R126, RZ ;  /* 0x0000007e69547224 */ /* 0x000fc800078e02ff */
[----:B------:R-:W-:Y:S01]  /*8900*/  IMAD.X R85, RZ, RZ, R85, P0 ;  /* 0x000000ffff557224 */ /* 0x000fe200000e0655 */
[----:B------:R-:W-:Y:S01]  /*8910*/  ISETP.NE.U32.AND P0, PT, R88, RZ, PT ;  /* 0x000000ff5800720c */ /* 0x000fe20003f05070 */
[----:B------:R-:W-:-:S03]  /*8920*/  IMAD R147, R104, R127, R84 ;  /* 0x0000007f68937224 */ /* 0x000fc600078e0254 */
[----:B------:R-:W-:Y:S01]  /*8930*/  ISETP.NE.AND.EX P0, PT, R85, RZ, PT, P0 ;  /* 0x000000ff5500720c */ /* 0x000fe20003f05300 */
[----:B------:R-:W-:-:S12]  /*8940*/  IMAD.IADD R147, R91, 0x1, R147 ;  /* 0x000000015b937824 */ /* 0x000fd800078e0293 */
        /* <DEDUP_REMOVED lines=14> */
.L_x_20:
[----:B------:R-:W-:Y:S05]  /*8a30*/  BSYNC.RECONVERGENT B3 ;  /* 0x0000000000037941 */ /* 0x000fea0003800200 */
.L_x_19:
[----:B------:R-:W-:Y:S01]  /*8a40*/  IMAD.WIDE.U32 R88, R147, R128, RZ ;  /* 0x0000008093587225 */ /* 0x000fe200078e00ff */
[----:B------:R-:W-:Y:S01]  /*8a50*/  LOP3.LUT R81, RZ, R104, RZ, 0x33, !PT ;  /* 0x00000068ff517212 */ /* 0x000fe200078e33ff */
[----:B------:R-:W-:Y:S02]  /*8a60*/  BSSY.RECONVERGENT B3, `(.L_x_21) ;  /* 0x00001e0000037945 */ /* 0x000fe40003800200 */
[----:B------:R-:W-:-:S04]  /*8a70*/  IMAD.WIDE.U32 R84, R90, R128, RZ ;  /* 0x000000805a547225 */ /* 0x000fc800078e00ff */
[----:B------:R-:W-:Y:S01]  /*8a80*/  IMAD.WIDE.U32 R88, P1, R90, R129, R88 ;  /* 0x000000815a587225 */ /* 0x000fe20007820058 */
[----:B------:R-:W-:Y:S02]  /*8a90*/  ISETP.GT.U32.AND P0, PT, R84, R81, PT ;  /* 0x000000515400720c */ /* 0x000fe40003f04070 */
[----:B------:R-:W-:Y:S01]  /*8aa0*/  LOP3.LUT R81, RZ, R105, RZ, 0x33, !PT ;  /* 0x00000069ff517212 */ /* 0x000fe200078e33ff */
[----:B------:R-:W-:Y:S01]  /*8ab0*/  IMAD.WIDE.U32 R92, R147, R130, RZ ;  /* 0x00000082935c7225 */ /* 0x000fe200078e00ff */
[----:B------:R-:W-:-:S03]  /*8ac0*/  IADD3 R84, P2, PT, R85, R88, RZ ;  /* 0x0000005855547210 */ /* 0x000fc60007f5e0ff */
[----:B------:R-:W-:Y:S01]  /*8ad0*/  IMAD.X R85, RZ, RZ, RZ, P1 ;  /* 0x000000ffff557224 */ /* 0x000fe200008e06ff */
[----:B------:R-:W-:Y:S01]  /*8ae0*/  ISETP.GT.U32.AND.EX P0, PT, R84, R81, PT, P0 ;  /* 0x000000515400720c */ /* 0x000fe20003f04100 */
[----:B------:R-:W-:Y:S02]  /*8af0*/  IMAD.MOV.U32 R84, RZ, RZ, R89 ;  /* 0x000000ffff547224 */ /* 0x000fe400078e0059 */
[----:B------:R-:W-:Y:S01]  /*8b00*/  IMAD.WIDE.U32 R88, P1, R90, R131, R92 ;  /* 0x000000835a587225 */ /* 0x000fe2000782005c */
[----:B------:R-:W-:-:S03]  /*8b10*/  SEL R81, RZ, 0x1, !P0 ;  /* 0x00000001ff517807 */ /* 0x000fc60004000000 */
[----:B------:R-:W-:-:S04]  /*8b20*/  IMAD.WIDE.U32.X R84, R147, R129, R84, P2 ;  /* 0x0000008193547225 */ /* 0x000fc800010e0454 */
[----:B------:R-:W-:-:S03]  /*8b30*/  IMAD.WIDE.U32 R92, R90, R130, RZ ;  /* 0x000000825a5c7225 */ /* 0x000fc600078e00ff */
[----:B------:R-:W-:Y:S02]  /*8b40*/  IADD3 R81, P2, P3, R92, R84, R81 ;  /* 0x000000545c517210 */ /* 0x000fe40007b5e051 */
[----:B------:R-:W-:-:S04]  /*8b50*/  IADD3 R84, P0, PT, R93, R88, RZ ;  /* 0x000000585d547210 */ /* 0x000fc80007f1e0ff */
[----:B------:R-:W-:Y:S01]  /*8b60*/  IADD3.X R84, PT, PT, R84, R85, RZ, P2, P3 ;  /* 0x0000005554547210 */ /* 0x000fe200017e64ff */
[----:B------:R-:W-:Y:S01]  /*8b70*/  IMAD.X R85, RZ, RZ, RZ, P1 ;  /* 0x000000ffff557224 */ /* 0x000fe200008e06ff */
[----:B------:R-:W-:Y:S01]  /*8b80*/  IADD3 R86, P2, PT, R81, R100, RZ ;  /* 0x0000006451567210 */ /* 0x000fe20007f5e0ff */
[----:B------:R-:W-:-:S03]  /*8b90*/  IMAD.WIDE.U32 R100, R147, R132, RZ ;  /* 0x0000008493647225 */ /* 0x000fc600078e00ff */
[----:B------:R-:W-:Y:S01]  /*8ba0*/  ISETP.GE.U32.AND P3, PT, R86, R81, PT ;  /* 0x000000515600720c */ /* 0x000fe20003f66070 */
[----:B------:R-:W-:Y:S02]  /*8bb0*/  IMAD.X R153, R84, 0x1, R153, P2 ;  /* 0x0000000154997824 */ /* 0x000fe400010e0699 */
[----:B------:R-:W-:-:S03]  /*8bc0*/  IMAD.WIDE.U32 R92, R86, R126, RZ ;  /* 0x0000007e565c7225 */ /* 0x000fc600078e00ff */
[C---:B------:R-:W-:Y:S01]  /*8bd0*/  ISETP.GE.U32.AND.EX P3, PT, R153.reuse, R84, PT, P3 ;  /* 0x000000549900720c */ /* 0x040fe20003f66130 */
[----:B------:R-:W-:Y:S02]  /*8be0*/  IMAD R82, R153, R126, RZ ;  /* 0x0000007e99527224 */ /* 0x000fe400078e02ff */
[----:B------:R-:W-:Y:S01]  /*8bf0*/  IMAD.MOV.U32 R84, RZ, RZ, R89 ;  /* 0x000000ffff547224 */ /* 0x000fe200078e0059 */
[----:B------:R-:W-:Y:S01]  /*8c00*/  SEL R81, RZ, 0x1, P3 ;  /* 0x00000001ff517807 */ /* 0x000fe20001800000 */
[----:B------:R-:W-:Y:S02]  /*8c10*/  IMAD R163, R86, R127, R82 ;  /* 0x0000007f56a37224 */ /* 0x000fe400078e0252 */
[----:B------:R-:W-:-:S04]  /*8c20*/  IMAD.WIDE.U32 R100, P2, R90, R133, R100 ;  /* 0x000000855a647225 */ /* 0x000fc80007840064 */
[----:B------:R-:W-:Y:S01]  /*8c30*/  IMAD.WIDE.U32.X R84, R147, R131, R84, P0 ;  /* 0x0000008393547225 */ /* 0x000fe200000e0454 */
[----:B------:R-:W-:Y:S02]  /*8c40*/  P2R R154, PR, RZ, 0x4 ;  /* 0x00000004ff9a7803 */ /* 0x000fe40000000000 */
[----:B------:R-:W-:Y:S01]  /*8c50*/  LOP3.LUT P2, RZ, R63, 0x4, RZ, 0xc0, !PT ;  /* 0x000000043fff7812 */ /* 0x000fe2000784c0ff */
[----:B------:R-:W-:-:S04]  /*8c60*/  IMAD.WIDE.U32 R88, R90, R132, RZ ;  /* 0x000000845a587225 */ /* 0x000fc800078e00ff */
[----:B------:R-:W-:Y:S01]  /*8c70*/  IMAD.IADD R163, R93, 0x1, R163 ;  /* 0x000000015da37824 */ /* 0x000fe200078e02a3 */
[----:B------:R-:W-:Y:S02]  /*8c80*/  IADD3 R158, P0, P1, R88, R84, R81 ;  /* 0x00000054589e7210 */ /* 0x000fe4000791e051 */
[----:B------:R-:W-:Y:S01]  /*8c90*/  IADD3 R91, P3, PT, R89, R100, RZ ;  /* 0x00000064595b7210 */ /* 0x000fe20007f7e0ff */
[----:B------:R-:W-:Y:S01]  /*8ca0*/  IMAD.WIDE.U32 R88, R163, R128, RZ ;  /* 0x00000080a3587225 */ /* 0x000fe200078e00ff */
[----:B------:R-:W-:Y:S02]  /*8cb0*/  LOP3.LUT R81, RZ, R86, RZ, 0x33, !PT ;  /* 0x00000056ff517212 */ /* 0x000fe400078e33ff */
[----:B------:R-:W-:Y:S01]  /*8cc0*/  IADD3.X R91, PT, PT, R91, R85, RZ, P0, P1 ;  /* 0x000000555b5b7210 */ /* 0x000fe200007e24ff */
[----:B------:R-:W-:-:S04]  /*8cd0*/  IMAD.WIDE.U32 R84, R92, R128, RZ ;  /* 0x000000805c547225 */ /* 0x000fc800078e00ff */
[----:B------:R-:W-:-:S04]  /*8ce0*/  IMAD.WIDE.U32 R88, P0, R92, R129, R88 ;  /* 0x000000815c587225 */ /* 0x000fc80007800058 */
[----:B------:R-:W-:Y:S01]  /*8cf0*/  IMAD.X R105, RZ, RZ, RZ, P0 ;  /* 0x000000ffff697224 */ /* 0x000fe200000e06ff */
[----:B------:R-:W-:Y:S01]  /*8d00*/  IADD3 R82, P0, PT, R85, R88, RZ ;  /* 0x0000005855527210 */ /* 0x000fe20007f1e0ff */
[----:B------:R-:W-:-:S04]  /*8d10*/  IMAD.MOV.U32 R104, RZ, RZ, R89 ;  /* 0x000000ffff687224 */ /* 0x000fc800078e0059 */
[C---:B------:R-:W-:Y:S01]  /*8d20*/  IMAD.WIDE.U32.X R88, R163.reuse, R129, R104, P0 ;  /* 0x00000081a3587225 */ /* 0x040fe200000e0468 */
[----:B------:R-:W-:Y:S02]  /*8d30*/  ISETP.GT.U32.AND P0, PT, R84, R81, PT ;  /* 0x000000515400720c */ /* 0x000fe40003f04070 */
[----:B------:R-:W-:Y:S01]  /*8d40*/  LOP3.LUT R81, RZ, R153, RZ, 0x33, !PT ;  /* 0x00000099ff517212 */ /* 0x000fe200078e33ff */
[----:B------:R-:W-:-:S03]  /*8d50*/  IMAD.WIDE.U32 R84, R163, R130, RZ ;  /* 0x00000082a3547225 */ /* 0x000fc600078e00ff */
[----:B------:R-:W-:Y:S01]  /*8d60*/  ISETP.GT.U32.AND.EX P0, PT, R82, R81, PT, P0 ;  /* 0x000000515200720c */ /* 0x000fe20003f04100 */
[----:B------:R-:W-:-:S03]  /*8d70*/  IMAD.WIDE.U32 R104, R92, R130, RZ ;  /* 0x000000825c687225 */ /* 0x000fc600078e00ff */
[----:B------:R-:W-:Y:S01]  /*8d80*/  SEL R81, RZ, 0x1, !P0 ;  /* 0x00000001ff517807 */ /* 0x000fe20004000000 */
[----:B------:R-:W-:-:S03]  /*8d90*/  IMAD.WIDE.U32 R84, P1, R92, R131, R84 ;  /* 0x000000835c547225 */ /* 0x000fc60007820054 */
[----:B------:R-:W-:Y:S01]  /*8da0*/  IADD3 R156, P5, P6, R104, R88, R81 ;  /* 0x00000058689c7210 */ /* 0x000fe20007ebe051 */
[----:B------:R-:W-:Y:S01]  /*8db0*/  IMAD.MOV.U32 R88, RZ, RZ, R87 ;  /* 0x000000ffff587224 */ /* 0x000fe200078e0057 */
[----:B------:R-:W-:Y:S01]  /*8dc0*/  IADD3 R159, P0, PT, R105, R84, RZ ;  /* 0x00000054699f7210 */ /* 0x000fe20007f1e0ff */
[----:B------:R-:W-:-:S03]  /*8dd0*/  IMAD.WIDE.U32 R104, R102, R132, RZ ;  /* 0x0000008466687225 */ /* 0x000fc600078e00ff */
[----:B------:R-:W-:Y:S02]  /*8de0*/  IADD3.X R159, PT, PT, R159, R89, RZ, P5, P6 ;  /* 0x000000599f9f7210 */ /* 0x000fe40002fec4ff */
[C---:B------:R-:W-:Y:S02]  /*8df0*/  LOP3.LUT P5, RZ, R63.reuse, 0x2, RZ, 0xc0, !PT ;  /* 0x000000023fff7812 */ /* 0x040fe400078ac0ff */
[C---:B------:R-:W-:Y:S02]  /*8e00*/  LOP3.LUT P6, RZ, R63.reuse, 0x8, RZ, 0xc0, !PT ;  /* 0x000000083fff7812 */ /* 0x040fe400078cc0ff */
[----:B------:R-:W-:Y:S01]  /*8e10*/  LOP3.LUT R63, R63, 0xfffffffd, RZ, 0xc0, !PT ;  /* 0xfffffffd3f3f7812 */ /* 0x000fe200078ec0ff */
[----:B------:R-:W-:Y:S02]  /*8e20*/  IMAD.X R89, RZ, RZ, RZ, P5 ;  /* 0x000000ffff597224 */ /* 0x000fe400028e06ff */
[----:B------:R-:W-:Y:S01]  /*8e30*/  IMAD.WIDE.U32.X R86, R165, R133, R88, P4 ;  /* 0x00000085a5567225 */ /* 0x000fe200020e0458 */
[----:B------:R-:W-:-:S03]  /*8e40*/  IADD3 R140, P4, PT, R141, R140, RZ ;  /* 0x0000008c8d8c7210 */ /* 0x000fc60007f9e0ff */
[----:B------:R-:W-:-:S04]  /*8e50*/  IMAD.WIDE.U32 R88, R165, R134, RZ ;  /* 0x00000086a5587225 */ /* 0x000fc800078e00ff */
[----:B------:R-:W-:Y:S01]  /*8e60*/  IMAD.X R142, R143, 0x1, R142, P4 ;  /* 0x000000018f8e7824 */ /* 0x000fe200020e068e */
[----:B------:R-:W-:-:S04]  /*8e70*/  ISETP.GE.U32.AND P4, PT, R140, R141, PT ;  /* 0x0000008d8c00720c */ /* 0x000fc80003f86070 */
[----:B------:R-:W-:-:S04]  /*8e80*/  ISETP.GE.U32.AND.EX P4, PT, R142, R143, PT, P4 ;  /* 0x0000008f8e00720c */ /* 0x000fc80003f86140 */
[----:B------:R-:W-:Y:S01]  /*8e90*/  SEL R171, RZ, 0x1, P4 ;  /* 0x00000001ffab7807 */ /* 0x000fe20002000000 */
[----:B------:R-:W-:-:S04]  /*8ea0*/  IMAD.WIDE.U32 R88, P4, R80, R135, R88 ;  /* 0x0000008750587225 */ /* 0x000fc80007880058 */
[----:B------:R-:W-:-:S05]  /*8eb0*/  IMAD.WIDE.U32 R80, R80, R134, RZ ;  /* 0x0000008650507225 */ /* 0x000fca00078e00ff */
[----:B------:R-:W-:-:S04]  /*8ec0*/  IADD3 R81, P5, PT, R81, R88, RZ ;  /* 0x0000005851517210 */ /* 0x000fc80007fbe0ff */
[----:B------:R-:W-:-:S04]  /*8ed0*/  @P4 LOP3.LUT R63, R63, 0x2, RZ, 0xfc, !PT ;  /* 0x000000023f3f4812 */ /* 0x000fc800078efcff */
[----:B------:R-:W-:-:S05]  /*8ee0*/  LOP3.LUT R63, R63, 0xffffffef, RZ, 0xc0, !PT ;  /* 0xffffffef3f3f7812 */ /* 0x000fca00078ec0ff */
[----:B------:R-:W-:Y:S02]  /*8ef0*/  @P5 LOP3.LUT R63, R63, 0x10, RZ, 0xfc, !PT ;  /* 0x000000103f3f5812 */ /* 0x000fe400078efcff */
[----:B------:R-:W-:Y:S01]  /*8f00*/  IADD3 R171, P4, P5, R80, R86, R171 ;  /* 0x0000005650ab7210 */ /* 0x000fe20007d9e0ab */
[----:B------:R-:W-:Y:S01]  /*8f10*/  IMAD.MOV.U32 R80, RZ, RZ, R83 ;  /* 0x000000ffff507224 */ /* 0x000fe200078e0053 */
[----:B------:R-:W-:Y:S02]  /*8f20*/  LOP3.LUT R63, R63, 0xfffffff7, RZ, 0xc0, !PT ;  /* 0xfffffff73f3f7812 */ /* 0x000fe400078ec0ff */
        /* <DEDUP_REMOVED lines=8> */
[----:B------:R-:W-:-:S03]  /*8fb0*/  IMAD.WIDE.U32 R140, R147, R134, RZ ;  /* 0x00000086938c7225 */ /* 0x000fc600078e00ff */
[----:B------:R-:W-:Y:S01]  /*8fc0*/  ISETP.GE.U32.AND.EX P4, PT, R80, R139, PT, P4 ;  /* 0x0000008b5000720c */ /* 0x000fe20003f86140 */
[----:B------:R-:W-:-:S03]  /*8fd0*/  IMAD.WIDE.U32 R142, R31, R59, RZ ;  /* 0x0000003b1f8e7225 */ /* 0x000fc600078e00ff */
[----:B------:R-:W-:Y:S02]  /*8fe0*/  SEL R93, RZ, 0x1, P4 ;  /* 0x00000001ff5d7807 */ /* 0x000fe40002000000 */
[----:B------:R-:W-:Y:S01]  /*8ff0*/  IADD3 R103, P4, PT, R105, R86, RZ ;  /* 0x0000005669677210 */ /* 0x000fe20007f9e0ff */
[----:B------:R-:W-:Y:S01]  /*9000*/  IMAD.X R105, RZ, RZ, RZ, P2 ;  /* 0x000000ffff697224 */ /* 0x000fe200010e06ff */
[----:B------:R-:W-:Y:S01]  /*9010*/  IADD3 R93, P5, P6, R104, R82, R93 ;  /* 0x00000052685d7210 */ /* 0x000fe20007ebe05d */
[----:B------:R-:W-:Y:S01]  /*9020*/  IMAD.MOV.U32 R104, RZ, RZ, R87 ;  /* 0x000000ffff687224 */ /* 0x000fe200078e0057 */
[----:B------:R-:W-:Y:S01]  /*9030*/  ISETP.NE.AND P2, PT, R154, RZ, PT ;  /* 0x000000ff9a00720c */ /* 0x000fe20003f45270 */
[----:B------:R-:W-:Y:S01]  /*9040*/  IMAD.WIDE.U32 R86, R157, R134, RZ ;  /* 0x000000869d567225 */ /* 0x000fe200078e00ff */
[----:B------:R-:W-:Y:S02]  /*9050*/  IADD3.X R84, PT, PT, R103, R83, RZ, P5, P6 ;  /* 0x0000005367547210 */ /* 0x000fe40002fec4ff */
[----:B------:R-:W-:Y:S01]  /*9060*/  IADD3 R88, P5, PT, R136, R171, RZ ;  /* 0x000000ab88587210 */ /* 0x000fe20007fbe0ff */
[----:B------:R-:W-:-:S03]  /*9070*/  IMAD.WIDE.U32.X R104, R157, R133, R104, P4 ;  /* 0x000000859d687225 */ /* 0x000fc600020e0468 */
[----:B------:R-:W-:Y:S01]  /*9080*/  IADD3 R82, P4, PT, R93, R88, RZ ;  /* 0x000000585d527210 */ /* 0x000fe20007f9e0ff */
[----:B------:R-:W-:-:S04]  /*9090*/  IMAD.X R169, R137, 0x1, R152, P5 ;  /* 0x0000000189a97824 */ /* 0x000fc800028e0698 */
[----:B------:R-:W-:Y:S01]  /*90a0*/  IMAD.X R83, R84, 0x1, R169, P4 ;  /* 0x0000000154537824 */ /* 0x000fe200020e06a9 */
[----:B------:R-:W-:-:S04]  /*90b0*/  ISETP.GE.U32.AND P4, PT, R82, R93, PT ;  /* 0x0000005d5200720c */ /* 0x000fc80003f86070 */
[----:B------:R-:W-:-:S04]  /*90c0*/  ISETP.GE.U32.AND.EX P4, PT, R83, R84, PT, P4 ;  /* 0x000000545300720c */ /* 0x000fc80003f86140 */
[----:B------:R-:W-:Y:S01]  /*90d0*/  SEL R93, RZ, 0x1, P4 ;  /* 0x00000001ff5d7807 */ /* 0x000fe20002000000 */
[----:B------:R-:W-:-:S04]  /*90e0*/  IMAD.WIDE.U32 R86, P4, R102, R135, R86 ;  /* 0x0000008766567225 */ /* 0x000fc80007880056 */
[----:B------:R-:W-:-:S05]  /*90f0*/  IMAD.WIDE.U32 R102, R102, R134, RZ ;  /* 0x0000008666667225 */ /* 0x000fca00078e00ff */
[----:B------:R-:W-:-:S04]  /*9100*/  IADD3 R103, P6, PT, R103, R86, RZ ;  /* 0x0000005667677210 */ /* 0x000fc80007fde0ff */
[----:B------:R-:W-:Y:S02]  /*9110*/  @P4 LOP3.LUT R63, R63, 0x8, RZ, 0xfc, !PT ;  /* 0x000000083f3f4812 */ /* 0x000fe400078efcff */
[----:B------:R-:W-:Y:S01]  /*9120*/  IADD3 R93, P4, P5, R102, R104, R93 ;  /* 0x00000068665d7210 */ /* 0x000fe20007d9e05d */
[----:B------:R-:W-:Y:S01]  /*9130*/  IMAD.MOV.U32 R102, RZ, RZ, R101 ;  /* 0x000000ffff667224 */ /* 0x000fe200078e0065 */
[----:B------:R-:W-:Y:S02]  /*9140*/  LOP3.LUT R63, R63, 0xfffffffb, RZ, 0xc0, !PT ;  /* 0xfffffffb3f3f7812 */ /* 0x000fe400078ec0ff */
[----:B------:R-:W-:Y:S01]  /*9150*/  IADD3.X R154, PT, PT, R103, R105, RZ, P4, P5 ;  /* 0x00000069679a7210 */ /* 0x000fe200027ea4ff */
[----:B------:R-:W-:Y:S01]  /*9160*/  IMAD.X R103, RZ, RZ, RZ, P2 ;  /* 0x000000ffff677224 */ /* 0x000fe200010e06ff */
[----:B------:R-:W-:Y:S02]  /*9170*/  IADD3 R149, P2, PT, R158, R149, RZ ;  /* 0x000000959e957210 */ /* 0x000fe40007f5e0ff */
[----:B------:R-:W-:Y:S01]  /*9180*/  @P6 LOP3.LUT R63, R63, 0x4, RZ, 0xfc, !PT ;  /* 0x000000043f3f6812 */ /* 0x000fe200078efcff */
[----:B------:R-:W-:-:S03]  /*9190*/  IMAD.WIDE.U32.X R100, R147, R133, R102, P3 ;  /* 0x0000008593647225 */ /* 0x000fc600018e0466 */
[----:B------:R-:W-:Y:S01]  /*91a0*/  LOP3.LUT R63, R63, 0xffffff7f, RZ, 0xc0, !PT ;  /* 0xffffff7f3f3f7812 */ /* 0x000fe200078ec0ff */
        /* <DEDUP_REMOVED lines=10> */
[----:B------:R-:W-:Y:S01]  /*9250*/  LOP3.LUT R63, R63, 0xffffffbf, RZ, 0xc0, !PT ;  /* 0xffffffbf3f3f7812 */ /* 0x000fe200078ec0ff */
[----:B------:R-:W-:Y:S01]  /*9260*/  IMAD.WIDE.U32 R90, R163, R132, RZ ;  /* 0x00000084a35a7225 */ /* 0x000fe200078e00ff */
[----:B------:R-:W-:-:S03]  /*9270*/  IADD3.X R153, PT, PT, R153, R101, RZ, P2, P3 ;  /* 0x0000006599997210 */ /* 0x000fc600017e64ff */
[----:B------:R-:W-:Y:S01]  /*9280*/  IMAD.X R101, RZ, RZ, RZ, P1 ;  /* 0x000000ffff657224 */ /* 0x000fe200008e06ff */
[----:B------:R-:W-:Y:S01]  /*9290*/  @P4 LOP3.LUT R63, R63, 0x40, RZ, 0xfc, !PT ;  /* 0x000000403f3f4812 */ /* 0x000fe200078efcff */
[----:B------:R-:W-:-:S03]  /*92a0*/  IMAD.WIDE.U32 R102, R92, R132, RZ ;  /* 0x000000845c667225 */ /* 0x000fc600078e00ff */
[----:B------:R-:W-:Y:S01]  /*92b0*/  LOP3.LUT P6, RZ, R63, 0x2, RZ, 0xc0, !PT ;  /* 0x000000023fff7812 */ /* 0x000fe200078cc0ff */
[----:B------:R-:W-:Y:S01]  /*92c0*/  IMAD.WIDE.U32.X R100, R163, R131, R100, P0 ;  /* 0x00000083a3647225 */ /* 0x000fe200000e0464 */
[----:B------:R-:W-:Y:S02]  /*92d0*/  IADD3 R85, P0, PT, R156, R149, RZ ;  /* 0x000000959c557210 */ /* 0x000fe40007f1e0ff */
[----:B------:R-:W-:Y:S01]  /*92e0*/  LOP3.LUT R63, R63, 0xfffffffe, RZ, 0xc0, !PT ;  /* 0xfffffffe3f3f7812 */ /* 0x000fe200078ec0ff */
[----:B------:R-:W-:-:S04]  /*92f0*/  IMAD.WIDE.U32 R148, R30, R59, RZ ;  /* 0x0000003b1e947225 */ /* 0x000fc800078e00ff */
[----:B------:R-:W-:Y:S01]  /*9300*/  IMAD.X R84, R159, 0x1, R84, P0 ;  /* 0x000000019f547824 */ /* 0x000fe200000e0654 */
[----:B------:R-:W-:-:S04]  /*9310*/  ISETP.GE.U32.AND P0, PT, R85, R156, PT ;  /* 0x0000009c5500720c */ /* 0x000fc80003f06070 */
[----:B------:R-:W-:-:S04]  /*9320*/  ISETP.GE.U32.AND.EX P0, PT, R84, R159, PT, P0 ;  /* 0x0000009f5400720c */ /* 0x000fc80003f06100 */
[----:B------:R-:W-:Y:S01]  /*9330*/  SEL R105, RZ, 0x1, P0 ;  /* 0x00000001ff697807 */ /* 0x000fe20000000000 */
[----:B------:R-:W-:-:S03]  /*9340*/  IMAD.WIDE.U32 R90, P0, R92, R133, R90 ;  /* 0x000000855c5a7225 */ /* 0x000fc6000780005a */
[----:B------:R-:W-:-:S10]  /*9350*/  IADD3 R103, P2, PT, R103, R90, RZ ;  /* 0x0000005a67677210 */ /* 0x000fd40007f5e0ff */
[----:B------:R-:W-:Y:S02]  /*9360*/  @P0 LOP3.LUT R63, R63, 0x1, RZ, 0xfc, !PT ;  /* 0x000000013f3f0812 */ /* 0x000fe400078efcff */
[----:B------:R-:W-:Y:S01]  /*9370*/  IADD3 R156, P0, P1, R102, R100, R105 ;  /* 0x00000064669c7210 */ /* 0x000fe2000791e069 */
[-C--:B------:R-:W-:Y:S01]  /*9380*/  IMAD.WIDE.U32 R104, R44, R60.reuse, RZ ;  /* 0x0000003c2c687225 */ /* 0x080fe200078e00ff */
[----:B------:R-:W-:Y:S02]  /*9390*/  LOP3.LUT R63, R63, 0xfffffffd, RZ, 0xc0, !PT ;  /* 0xfffffffd3f3f7812 */ /* 0x000fe400078ec0ff */
[----:B------:R-:W-:Y:S01]  /*93a0*/  IADD3.X R160, PT, PT, R103, R101, RZ, P0, P1 ;  /* 0x0000006567a07210 */ /* 0x000fe200007e24ff */
[----:B------:R-:W-:-:S04]  /*93b0*/  IMAD.WIDE.U32 R102, R31, R60, RZ ;  /* 0x0000003c1f667225 */ /* 0x000fc800078e00ff */
[----:B------:R-:W-:-:S04]  /*93c0*/  IMAD.WIDE.U32 R100, R30, R60, RZ ;  /* 0x0000003c1e647225 */ /* 0x000fc800078e00ff */
[----:B------:R-:W-:-:S04]  /*93d0*/  IMAD.WIDE.U32 R102, P0, R30, R61, R102 ;  /* 0x0000003d1e667225 */ /* 0x000fc80007800066 */
[----:B------:R-:W-:Y:S01]  /*93e0*/  IMAD.X R139, RZ, RZ, RZ, P0 ;  /* 0x000000ffff8b7224 */ /* 0x000fe200000e06ff */
[----:B------:R-:W-:Y:S01]  /*93f0*/  IADD3 R161, P0, PT, R101, R102, RZ ;  /* 0x0000006665a17210 */ /* 0x000fe20007f1e0ff */
[----:B------:R-:W-:Y:S02]  /*9400*/  IMAD.MOV.U32 R138, RZ, RZ, R103 ;  /* 0x000000ffff8a7224 */ /* 0x000fe400078e0067 */
[----:B------:R-:W-:-:S04]  /*9410*/  IMAD.WIDE.U32 R102, R45, R60, RZ ;  /* 0x0000003c2d667225 */ /* 0x000fc800078e00ff */
[----:B------:R-:W-:-:S04]  /*9420*/  IMAD.WIDE.U32.X R138, R31, R61, R138, P0 ;  /* 0x0000003d1f8a7225 */ /* 0x000fc800000e048a */
[----:B------:R-:W-:Y:S01]  /*9430*/  IMAD.WIDE.U32 R102, P0, R44, R61, R102 ;  /* 0x0000003d2c667225 */ /* 0x000fe20007800066 */
[----:B------:R-:W-:-:S03]  /*9440*/  IADD3 R159, P3, P4, R104, R148, R138 ;  /* 0x00000094689f7210 */ /* 0x000fc60007c7e08a */
[----:B------:R-:W-:-:S04]  /*9450*/  IMAD.WIDE.U32 R142, P1, R30, R58, R142 ;  /* 0x0000003a1e8e7225 */ /* 0x000fc8000782008e */
[----:B------:R-:W-:Y:S01]  /*9460*/  IMAD.X R137, RZ, RZ, RZ, P0 ;  /* 0x000000ffff897224 */ /* 0x000fe200000e06ff */
[----:B------:R-:W-:Y:S01]  /*9470*/  IADD3 R101, P0, PT, R105, R102, RZ ;  /* 0x0000006669657210 */ /* 0x000fe20007f1e0ff */
[----:B------:R-:W-:Y:S02]  /*9480*/  IMAD.MOV.U32 R136, RZ, RZ, R103 ;  /* 0x000000ffff887224 */ /* 0x000fe400078e0067 */
[----:B------:R-:W-:Y:S02]  /*9490*/  IMAD.X R103, RZ, RZ, RZ, P1 ;  /* 0x000000ffff677224 */ /* 0x000fe400008e06ff */
[----:B------:R-:W-:Y:S01]  /*94a0*/  IMAD.MOV.U32 R102, RZ, RZ, R143 ;  /* 0x000000ffff667224 */ /* 0x000fe200078e008f */
[----:B------:R-:W-:Y:S01]  /*94b0*/  IADD3 R143, P1, PT, R149, R142, RZ ;  /* 0x0000008e958f7210 */ /* 0x000fe20007f3e0ff */
[----:B------:R-:W-:Y:S01]  /*94c0*/  IMAD.WIDE.U32.X R136, R45, R61, R136, P0 ;  /* 0x0000003d2d887225 */ /* 0x000fe200000e0488 */
[----:B------:R-:W-:Y:S02]  /*94d0*/  ISETP.GE.U32.AND P0, PT, R159, R104, PT ;  /* 0x000000689f00720c */ /* 0x000fe40003f06070 */
[----:B------:R-:W-:Y:S01]  /*94e0*/  IADD3.X R158, PT, PT, R101, R143, R139, P3, P4 ;  /* 0x0000008f659e7210 */ /* 0x000fe20001fe848b */
[----:B------:R-:W-:-:S03]  /*94f0*/  IMAD.WIDE.U32 R138, R45, R59, RZ ;  /* 0x0000003b2d8a7225 */ /* 0x000fc600078e00ff */
[----:B------:R-:W-:Y:S01]  /*9500*/  ISETP.GE.U32.AND.EX P0, PT, R158, R101, PT, P0 ;  /* 0x000000659e00720c */ /* 0x000fe20003f06100 */
[----:B------:R-:W-:-:S03]  /*9510*/  IMAD.WIDE.U32 R142, R44, R59, RZ ;  /* 0x0000003b2c8e7225 */ /* 0x000fc600078e00ff */
[----:B------:R-:W-:Y:S01]  /*9520*/  SEL R101, RZ, 0x1, P0 ;  /* 0x00000001ff657807 */ /* 0x000fe20000000000 */
[----:B------:R-:W-:-:S03]  /*9530*/  IMAD.WIDE.U32 R138, P0, R44, R58, R138 ;  /* 0x0000003a2c8a7225 */ /* 0x000fc6000780008a */
[----:B------:R-:W-:Y:S01]  /*9540*/  IADD3 R101, P3, P4, R142, R136, R101 ;  /* 0x000000888e657210 */ /* 0x000fe20007c7e065 */
[----:B------:R-:W-:Y:S01]  /*9550*/  IMAD.X R105, RZ, RZ, RZ, P0 ;  /* 0x000000ffff697224 */ /* 0x000fe200000e06ff */
[----:B------:R-:W-:Y:S01]  /*9560*/  IADD3 R149, P0, PT, R143, R138, RZ ;  /* 0x0000008a8f957210 */ /* 0x000fe20007f1e0ff */
[----:B------:R-:W-:Y:S02]  /*9570*/  IMAD.MOV.U32 R104, RZ, RZ, R139 ;  /* 0x000000ffff687224 */ /* 0x000fe400078e008b */
[----:B------:R-:W-:Y:S01]  /*9580*/  IMAD.WIDE.U32 R138, R31, R56, RZ ;  /* 0x000000381f8a7225 */ /* 0x000fe200078e00ff */
[----:B------:R-:W-:Y:S02]  /*9590*/  IADD3.X R149, PT, PT, R149, R137, RZ, P3, P4 ;  /* 0x0000008995957210 */ /* 0x000fe40001fe84ff */
[----:B------:R-:W-:Y:S01]  /*95a0*/  ISETP.GE.U32.AND P3, PT, R88, R171, PT ;  /* 0x000000ab5800720c */ /* 0x000fe20003f66070 */
[----:B------:R-:W-:-:S03]  /*95b0*/  IMAD.WIDE.U32.X R102, R31, R58, R102, P1 ;  /* 0x0000003a1f667225 */ /* 0x000fc600008e0466 */
[----:B------:R-:W-:Y:S01]  /*95c0*/  ISETP.GE.U32.AND.EX P3, PT, R169, R152, PT, P3 ;  /* 0x00000098a900720c */ /* 0x000fe20003f66130 */
[----:B------:R-:W-:-:S04]  /*95d0*/  IMAD.WIDE.U32 R138, P1, R30, R57, R138 ;  /* 0x000000391e8a7225 */ /* 0x000fc8000782008a */
[----:B------:R-:W-:-:S04]  /*95e0*/  IMAD.WIDE.U32 R142, R30, R56, RZ ;  /* 0x000000381e8e7225 */ /* 0x000fc800078e00ff */
[----:B------:R-:W-:Y:S01]  /*95f0*/  IMAD.X R137, RZ, RZ, RZ, P1 ;  /* 0x000000ffff897224 */ /* 0x000fe200008e06ff */
[----:B------:R-:W-:Y:S01]  /*9600*/  IADD3 R164, P4, PT, R143, R138, RZ ;  /* 0x0000008a8fa47210 */ /* 0x000fe20007f9e0ff */
[----:B------:R-:W-:Y:S01]  /*9610*/  IMAD.MOV.U32 R136, RZ, RZ, R139 ;  /* 0x000000ffff887224 */ /* 0x000fe200078e008b */
[----:B------:R-:W-:Y:S01]  /*9620*/  IADD3 R173, P1, P5, R101, R142, R102 ;  /* 0x0000008e65ad7210 */ /* 0x000fe20007d3e066 */
[----:B------:R-:W-:-:S03]  /*9630*/  IMAD.WIDE.U32.X R138, R45, R58, R104, P0 ;  /* 0x0000003a2d8a7225 */ /* 0x000fc600000e0468 */
[----:B------:R-:W-:Y:S01]  /*9640*/  IADD3.X R164, PT, PT, R149, R164, R103, P1, P5 ;  /* 0x000000a495a47210 */ /* 0x000fe20000fea467 */
[----:B------:R-:W-:Y:S01]  /*9650*/  IMAD.WIDE.U32 R102, R45, R56, RZ ;  /* 0x000000382d667225 */ /* 0x000fe200078e00ff */
[----:B------:R-:W-:-:S03]  /*9660*/  ISETP.GE.U32.AND P0, PT, R173, R101, PT ;  /* 0x00000065ad00720c */ /* 0x000fc60003f06070 */
[----:B------:R-:W-:Y:S01]  /*9670*/  IMAD.MOV.U32 R104, RZ, RZ, R89 ;  /* 0x000000ffff687224 */ /* 0x000fe200078e0059 */
[----:B------:R-:W-:Y:S01]  /*9680*/  ISETP.GE.U32.AND.EX P0, PT, R164, R149, PT, P0 ;  /* 0x00000095a400720c */ /* 0x000fe20003f06100 */
[----:B------:R-:W-:-:S03]  /*9690*/  IMAD.WIDE.U32 R88, R44, R56, RZ ;  /* 0x000000382c587225 */ /* 0x000fc600078e00ff */
[----:B------:R-:W-:Y:S01]  /*96a0*/  SEL R101, RZ, 0x1, P0 ;  /* 0x00000001ff657807 */ /* 0x000fe20000000000 */
[----:B------:R-:W-:-:S04]  /*96b0*/  IMAD.WIDE.U32 R102, P1, R44, R57, R102 ;  /* 0x000000392c667225 */ /* 0x000fc80007820066 */
[----:B------:R-:W-:Y:S01]  /*96c0*/  IMAD.X R105, RZ, RZ, RZ, P6 ;  /* 0x000000ffff697224 */ /* 0x000fe200030e06ff */
[----:B------:R-:W-:Y:S01]  /*96d0*/  IADD3 R143, P0, PT, R89, R102, RZ ;  /* 0x00000066598f7210 */ /* 0x000fe20007f1e0ff */
[----:B------:R-:W-:Y:S01]  /*96e0*/  IMAD.WIDE.U32 R148, R31, R54, RZ ;  /* 0x000000361f947225 */ /* 0x000fe200078e00ff */
[----:B------:R-:W-:-:S03]  /*96f0*/  IADD3 R101, P5, P6, R88, R138, R101 ;  /* 0x0000008a58657210 */ /* 0x000fc60007ebe065 */
[----:B------:R-:W-:Y:S01]  /*9700*/  IMAD.WIDE.U32.X R136, R31, R57, R136, P4 ;  /* 0x000000391f887225 */ /* 0x000fe200020e0488 */
[----:B------:R-:W-:-:S03]  /*9710*/  IADD3.X R143, PT, PT, R143, R139, RZ, P5, P6 ;  /* 0x0000008b8f8f7210 */ /* 0x000fc60002fec4ff */
[----:B------:R-:W-:-:S04]  /*9720*/  IMAD.WIDE.U32 R148, P6, R30, R55, R148 ;  /* 0x000000371e947225 */ /* 0x000fc800078c0094 */
[----:B------:R-:W-:-:S04]  /*9730*/  IMAD.WIDE.U32 R88, R30, R54, RZ ;  /* 0x000000361e587225 */ /* 0x000fc800078e00ff */
[----:B------:R-:W-:Y:S01]  /*9740*/  IMAD.WIDE.U32 R138, R163, R134, RZ ;  /* 0x00000086a38a7225 */ /* 0x000fe200078e00ff */
[----:B------:R-:W-:Y:S02]  /*9750*/  IADD3 R148, P4, PT, R89, R148, RZ ;  /* 0x0000009459947210 */ /* 0x000fe40007f9e0ff */
[----:B------:R-:W-:Y:S02]  /*9760*/  SEL R89, RZ, 0x1, P3 ;  /* 0x00000001ff597807 */ /* 0x000fe40001800000 */
[----:B------:R-:W-:Y:S02]  /*9770*/  @P6 LOP3.LUT R63, R63, 0x2, RZ, 0xfc, !PT ;  /* 0x000000023f3f6812 */ /* 0x000fe400078efcff */
[----:B------:R-:W-:Y:S01]  /*9780*/  IADD3 R171, P5, P6, R101, R88, R136 ;  /* 0x0000005865ab7210 */ /* 0x000fe20007ebe088 */
[----:B------:R-:W-:Y:S02]  /*9790*/  IMAD.MOV.U32 R88, RZ, RZ, R87 ;  /* 0x000000ffff587224 */ /* 0x000fe400078e0057 */
[----:B------:R-:W-:Y:S01]  /*97a0*/  IMAD.MOV.U32 R136, RZ, RZ, R103 ;  /* 0x000000ffff887224 */ /* 0x000fe200078e0067 */
[----:B------:R-:W-:Y:S01]  /*97b0*/  IADD3.X R148, PT, PT, R143, R148, R137, P5, P6 ;  /* 0x000000948f947210 */ /* 0x000fe20002fec489 */
[----:B------:R-:W-:Y:S01]  /*97c0*/  IMAD.WIDE.U32 R102, R45, R54, RZ ;  /* 0x000000362d667225 */ /* 0x000fe200078e00ff */
[----:B------:R-:W-:-:S02]  /*97d0*/  LOP3.LUT P5, RZ, R63, 0x10, RZ, 0xc0, !PT ;  /* 0x000000103fff7812 */ /* 0x000fc400078ac0ff */
[----:B------:R-:W-:-:S03]  /*97e0*/  LOP3.LUT P6, RZ, R63, 0x1, RZ, 0xc0, !PT ;  /* 0x000000013fff7812 */ /* 0x000fc600078cc0ff */
[----:B------:R-:W-:-:S03]  /*97f0*/  IMAD.WIDE.U32.X R104, R165, R135, R104, P5 ;  /* 0x00000087a5687225 */ /* 0x000fc600028e0468 */
[----:B------:R-:W-:Y:S01]  /*9800*/  IADD3 R89, P3, PT, R89, R104, RZ ;  /* 0x0000006859597210 */ /* 0x000fe20007f7e0ff */
[----:B------:R-:W-:-:S04]  /*9810*/  IMAD.MOV.U32 R104, RZ, RZ, R91 ;  /* 0x000000ffff687224 */ /* 0x000fc800078e005b */
[----:B------:R-:W-:Y:S01]  /*9820*/  IMAD.X R105, RZ, RZ, R105, P3 ;  /* 0x000000ffff697224 */ /* 0x000fe200018e0669 */
[----:B------:R-:W-:-:S04]  /*9830*/  ISETP.NE.U32.AND P3, PT, R89, RZ, PT ;  /* 0x000000ff5900720c */ /* 0x000fc80003f65070 */
[----:B------:R-:W-:-:S13]  /*9840*/  ISETP.NE.AND.EX P3, PT, R105, RZ, PT, P3 ;  /* 0x000000ff6900720c */ /* 0x000fda0003f65330 */
[----:B------:R-:W-:-:S05]  /*9850*/  @P3 IADD3 R89, P5, PT, R89, R150, RZ ;  /* 0x0000009659593210 */ /* 0x000fca0007fbe0ff */
[----:B------:R-:W-:Y:S01]  /*9860*/  @P3 IMAD.X R105, R105, 0x1, R146, P5 ;  /* 0x0000000169693824 */ /* 0x000fe200028e0692 */
[----:B------:R-:W-:Y:S01]  /*9870*/  @P3 ISETP.GE.U32.AND P5, PT, R89, R150, PT ;  /* 0x000000965900320c */ /* 0x000fe20003fa6070 */
[----:B------:R-:W-:-:S03]  /*9880*/  @P3 IMAD.MOV.U32 R150, RZ, RZ, R89 ;  /* 0x000000ffff963224 */ /* 0x000fc600078e0059 */
[----:B------:R-:W-:Y:S01]  /*9890*/  @P3 ISETP.GE.U32.AND.EX P5, PT, R105, R146, PT, P5 ;  /* 0x000000926900320c */ /* 0x000fe20003fa6150 */
[----:B------:R-:W-:Y:S02]  /*98a0*/  @P3 IMAD.MOV.U32 R146, RZ, RZ, R105 ;  /* 0x000000ffff923224 */ /* 0x000fe400078e0069 */
[----:B------:R-:W-:Y:S01]  /*98b0*/  IMAD.X R105, RZ, RZ, RZ, P6 ;  /* 0x000000ffff697224 */ /* 0x000fe200030e06ff */
[----:B------:R-:W-:Y:S01]  /*98c0*/  @P3 SEL R86, RZ, 0x1, P5 ;  /* 0x00000001ff563807 */ /* 0x000fe20002800000 */
[----:B------:R-:W-:-:S03]  /*98d0*/  IMAD.WIDE.U32.X R104, R163, R133, R104, P2 ;  /* 0x00000085a3687225 */ /* 0x000fc600010e0468 */
[----:B------:R-:W-:-:S05]  /*98e0*/  @P3 IADD3 R155, P5, PT, R86, R155, RZ ;  /* 0x0000009b569b3210 */ /* 0x000fca0007fbe0ff */
[----:B------:R-:W-:Y:S01]  /*98f0*/  @P3 IMAD.X R151, RZ, RZ, R151, P5 ;  /* 0x000000ffff973224 */ /* 0x000fe200028e0697 */
[C---:B------:R-:W-:Y:S02]  /*9900*/  LOP3.LUT P3, RZ, R63.reuse, 0x8, RZ, 0xc0, !PT ;  /* 0x000000083fff7812 */ /* 0x040fe4000786c0ff */
[C---:B------:R-:W-:Y:S02]  /*9910*/  LOP3.LUT P5, RZ, R63.reuse, 0x4, RZ, 0xc0, !PT ;  /* 0x000000043fff7812 */ /* 0x040fe400078ac0ff */
[----:B------:R-:W-:Y:S01]  /*9920*/  LOP3.LUT R63, R63, 0xfffffffe, RZ, 0xc0, !PT ;  /* 0xfffffffe3f3f7812 */ /* 0x000fe200078ec0ff */
[----:B------:R-:W-:Y:S01]  /*9930*/  IMAD.X R89, RZ, RZ, RZ, P3 ;  /* 0x000000ffff597224 */ /* 0x000fe200018e06ff */
[----:B------:R-:W-:Y:S01]  /*9940*/  IADD3 R86, P3, PT, R150, R93, RZ ;  /* 0x0000005d96567210 */ /* 0x000fe20007f7e0ff */
[----:B------:R-:W-:-:S04]  /*9950*/  IMAD.WIDE.U32.X R88, R157, R135, R88, P5 ;  /* 0x000000879d587225 */ /* 0x000fc800028e0458 */
[----:B------:R-:W-:Y:S01]  /*9960*/  IMAD.X R87, R146, 0x1, R154, P3 ;  /* 0x0000000192577824 */ /* 0x000fe200018e069a */
[----:B------:R-:W-:-:S04]  /*9970*/  ISETP.GE.U32.AND P3, PT, R86, R93, PT ;  /* 0x0000005d5600720c */ /* 0x000fc80003f66070 */
[----:B------:R-:W-:-:S04]  /*9980*/  ISETP.GE.U32.AND.EX P3, PT, R87, R154, PT, P3 ;  /* 0x0000009a5700720c */ /* 0x000fc80003f66130 */
[----:B------:R-:W-:-:S04]  /*9990*/  SEL R90, RZ, 0x1, P3 ;  /* 0x00000001ff5a7807 */ /* 0x000fc80001800000 */
[----:B------:R-:W-:-:S04]  /*99a0*/  IADD3 R88, P3, P5, R155, R88, R90 ;  /* 0x000000589b587210 */ /* 0x000fc80007d7e05a */
[----:B------:R-:W-:Y:S02]  /*99b0*/  IADD3.X R89, PT, PT, R151, R89, RZ, P3, P5 ;  /* 0x0000005997597210 */ /* 0x000fe40001fea4ff */
[----:B------:R-:W-:-:S04]  /*99c0*/  IADD3 R167, P3, PT, R167, R166, RZ ;  /* 0x000000a6a7a77210 */ /* 0x000fc80007f7e0ff */
        /* <DEDUP_REMOVED lines=11> */
[----:B------:R-:W-:Y:S01]  /*9a80*/  IMAD.X R137, RZ, RZ, RZ, P1 ;  /* 0x000000ffff897224 */ /* 0x000fe200008e06ff */
[----:B------:R-:W-:Y:S01]  /*9a90*/  LOP3.LUT R63, R63, 0xfffffffb, RZ, 0xc0, !PT ;  /* 0xfffffffb3f3f7812 */ /* 0x000fe200078ec0ff */
[----:B------:R-:W-:Y:S01]  /*9aa0*/  IMAD.WIDE.U32 R102, P1, R44, R55, R102 ;  /* 0x000000372c667225 */ /* 0x000fe20007820066 */
[----:B------:R-:W-:-:S03]  /*9ab0*/  IADD3.X R92, PT, PT, R151, R105, RZ, P2, P3 ;  /* 0x00000069975c7210 */ /* 0x000fc600017e64ff */
[----:B------:R-:W-:Y:S01]  /*9ac0*/  IMAD.WIDE.U32.X R136, R45, R57, R136, P0 ;  /* 0x000000392d887225 */ /* 0x000fe200000e0488 */
[----:B------:R-:W-:Y:S02]  /*9ad0*/  ISETP.GE.U32.AND P0, PT, R171, R101, PT ;  /* 0x00000065ab00720c */ /* 0x000fe40003f06070 */
[----:B------:R-:W-:Y:S01]  /*9ae0*/  @P5 LOP3.LUT R63, R63, 0x4, RZ, 0xfc, !PT ;  /* 0x000000043f3f5812 */ /* 0x000fe200078efcff */
[----:B------:R-:W-:Y:S01]  /*9af0*/  IMAD.WIDE.U32 R104, R44, R54, RZ ;  /* 0x000000362c687225 */ /* 0x000fe200078e00ff */
[----:B------:R-:W-:-:S04]  /*9b00*/  ISETP.GE.U32.AND.EX P0, PT, R148, R143, PT, P0 ;  /* 0x0000008f9400720c */ /* 0x000fc80003f06100 */
[----:B------:R-:W-:Y:S02]  /*9b10*/  SEL R169, RZ, 0x1, P0 ;  /* 0x00000001ffa97807 */ /* 0x000fe40000000000 */
[----:B------:R-:W-:Y:S02]  /*9b20*/  IADD3 R101, P0, PT, R105, R102, RZ ;  /* 0x0000006669657210 */ /* 0x000fe40007f1e0ff */
[----:B------:R-:W-:Y:S01]  /*9b30*/  IADD3 R169, P2, P3, R104, R136, R169 ;  /* 0x0000008868a97210 */ /* 0x000fe20007b5e0a9 */
[----:B------:R-:W-:-:S03]  /*9b40*/  IMAD.WIDE.U32 R104, R42, R60, RZ ;  /* 0x0000003c2a687225 */ /* 0x000fc600078e00ff */
[----:B------:R-:W-:Y:S01]  /*9b50*/  IADD3.X R146, PT, PT, R101, R137, RZ, P2, P3 ;  /* 0x0000008965927210 */ /* 0x000fe200017e64ff */
[----:B------:R-:W-:-:S04]  /*9b60*/  IMAD.WIDE.U32 R136, R43, R60, RZ ;  /* 0x0000003c2b887225 */ /* 0x000fc800078e00ff */
[----:B------:R-:W-:-:S04]  /*9b70*/  IMAD.WIDE.U32 R136, P2, R42, R61, R136 ;  /* 0x0000003d2a887225 */ /* 0x000fc80007840088 */
        /* <DEDUP_REMOVED lines=28> */
[----:B------:R-:W-:-:S04]  /*9d40*/  IADD3 R137, P3, PT, R137, R104, RZ ;  /* 0x0000006889897210 */ /* 0x000fc80007f7e0ff */
[----:B------:R-:W-:Y:S02]  /*9d50*/  IADD3.X R142, PT, PT, R137, R143, RZ, P5, P6 ;  /* 0x0000008f898e7210 */ /* 0x000fe40002fec4ff */
[----:B------:R-:W-:-:S05]  /*9d60*/  LOP3.LUT P6, RZ, R63, 0x2, RZ, 0xc0, !PT ;  /* 0x000000023fff7812 */ /* 0x000fca00078cc0ff */
[----:B------:R-:W-:Y:S02]  /*9d70*/  IMAD.X R137, RZ, RZ, RZ, P6 ;  /* 0x000000ffff897224 */ /* 0x000fe400030e06ff */
[----:B------:R-:W-:-:S03]  /*9d80*/  IMAD.WIDE.U32.X R136, R31, R55, R136, P4 ;  /* 0x000000371f887225 */ /* 0x000fc600020e0488 */
[----:B------:R-:W-:Y:S01]  /*9d90*/  IADD3 R102, P4, PT, R169, R136, RZ ;  /* 0x00000088a9667210 */ /* 0x000fe20007f9e0ff */
[----:B------:R-:W-:Y:S02]  /*9da0*/  IMAD.MOV.U32 R136, RZ, RZ, R105 ;  /* 0x000000ffff887224 */ /* 0x000fe400078e0069 */
[----:B------:R-:W-:-:S04]  /*9db0*/  IMAD.WIDE.U32 R104, R42, R54, RZ ;  /* 0x000000362a687225 */ /* 0x000fc800078e00ff */
[----:B------:R-:W-:Y:S01]  /*9dc0*/  IMAD.X R149, R146, 0x1, R137, P4 ;  /* 0x0000000192957824 */ /* 0x000fe200020e0689 */
[----:B------:R-:W-:Y:S01]  /*9dd0*/  ISETP.GE.U32.AND P4, PT, R102, R169, PT ;  /* 0x000000a96600720c */ /* 0x000fe20003f86070 */
[----:B------:R-:W-:Y:S01]  /*9de0*/  IMAD.X R137, RZ, RZ, RZ, P2 ;  /* 0x000000ffff897224 */ /* 0x000fe200010e06ff */
[----:B------:R-:W-:Y:S02]  /*9df0*/  IADD3 R154, P2, PT, R101, R102, RZ ;  /* 0x00000066659a7210 */ /* 0x000fe40007f5e0ff */
[----:B------:R-:W-:Y:S01]  /*9e00*/  ISETP.GE.U32.AND.EX P4, PT, R149, R146, PT, P4 ;  /* 0x000000929500720c */ /* 0x000fe20003f86140 */
[----:B------:R-:W-:-:S03]  /*9e10*/  IMAD.WIDE.U32.X R136, R43, R57, R136, P3 ;  /* 0x000000392b887225 */ /* 0x000fc600018e0488 */
[----:B------:R-:W-:Y:S01]  /*9e20*/  SEL R146, RZ, 0x1, P4 ;  /* 0x00000001ff927807 */ /* 0x000fe20002000000 */
        /* <DEDUP_REMOVED lines=9> */
[----:B------:R-:W-:Y:S02]  /*9ec0*/  IMAD.X R105, RZ, RZ, RZ, P1 ;  /* 0x000000ffff697224 */ /* 0x000fe400008e06ff */
[----:B------:R-:W-:Y:S01]  /*9ed0*/  IMAD.WIDE.U32 R102, R41, R60, RZ ;  /* 0x0000003c29667225 */ /* 0x000fe200078e00ff */
[----:B------:R-:W-:-:S03]  /*9ee0*/  IADD3.X R169, PT, PT, R169, R137, RZ, P5, P6 ;  /* 0x00000089a9a97210 */ /* 0x000fc60002fec4ff */
[----:B------:R-:W-:-:S03]  /*9ef0*/  IMAD.WIDE.U32.X R104, R45, R55, R104, P0 ;  /* 0x000000372d687225 */ /* 0x000fc600000e0468 */
[----:B------:R-:W-:-:S04]  /*9f00*/  IADD3 R146, P0, P1, R151, R104, R146 ;  /* 0x0000006897927210 */ /* 0x000fc8000791e092 */
[----:B------:R-:W-:Y:S01]  /*9f10*/  IADD3.X R142, PT, PT, R169, R105, RZ, P0, P1 ;  /* 0x00000069a98e7210 */ /* 0x000fe200007e24ff */
[----:B------:R-:W-:-:S04]  /*9f20*/  IMAD.WIDE.U32 R102, P0, R40, R61, R102 ;  /* 0x0000003d28667225 */ /* 0x000fc80007800066 */
[----:B------:R-:W-:-:S04]  /*9f30*/  IMAD.WIDE.U32 R104, R40, R60, RZ ;  /* 0x0000003c28687225 */ /* 0x000fc800078e00ff */
[----:B------:R-:W-:Y:S01]  /*9f40*/  IMAD.X R137, RZ, RZ, RZ, P0 ;  /* 0x000000ffff897224 */ /* 0x000fe200000e06ff */
[----:B------:R-:W-:Y:S01]  /*9f50*/  IADD3 R165, P1, PT, R165, R104, RZ ;  /* 0x00000068a5a57210 */ /* 0x000fe20007f3e0ff */
[----:B------:R-:W-:Y:S01]  /*9f60*/  IMAD.MOV.U32 R136, RZ, RZ, R103 ;  /* 0x000000ffff887224 */ /* 0x000fe200078e0067 */
[----:B------:R-:W-:-:S05]  /*9f70*/  IADD3 R103, P0, PT, R105, R102, RZ ;  /* 0x0000006669677210 */ /* 0x000fca0007f1e0ff */
[----:B------:R-:W-:Y:S01]  /*9f80*/  IMAD.X R160, R160, 0x1, R103, P1 ;  /* 0x00000001a0a07824 */ /* 0x000fe200008e0667 */
[----:B------:R-:W-:Y:S01]  /*9f90*/  ISETP.GE.U32.AND P1, PT, R165, R104, PT ;  /* 0x00000068a500720c */ /* 0x000fe20003f26070 */
[----:B------:R-:W-:-:S03]  /*9fa0*/  IMAD.WIDE.U32 R104, R40, R59, RZ ;  /* 0x0000003b28687225 */ /* 0x000fc600078e00ff */
[----:B------:R-:W-:Y:S01]  /*9fb0*/  ISETP.GE.U32.AND.EX P1, PT, R160, R103, PT, P1 ;  /* 0x00000067a000720c */ /* 0x000fe20003f26110 */
[----:B------:R-:W-:-:S03]  /*9fc0*/  IMAD.WIDE.U32 R102, R41, R59, RZ ;  /* 0x0000003b29667225 */ /* 0x000fc600078e00ff */
[----:B------:R-:W-:Y:S01]  /*9fd0*/  SEL R101, RZ, 0x1, P1 ;  /* 0x00000001ff657807 */ /* 0x000fe20000800000 */
[----:B------:R-:W-:-:S04]  /*9fe0*/  IMAD.WIDE.U32.X R136, R41, R61, R136, P0 ;  /* 0x0000003d29887225 */ /* 0x000fc800000e0488 */
[----:B------:R-:W-:-:S04]  /*9ff0*/  IMAD.WIDE.U32 R102, P4, R40, R58, R102 ;  /* 0x0000003a28667225 */ /* 0x000fc80007880066 */
[----:B------:R-:W-:Y:S01]  /*a000*/  IMAD.MOV.U32 R148, RZ, RZ, R103 ;  /* 0x000000ffff947224 */ /* 0x000fe200078e0067 */
[----:B------:R-:W-:Y:S01]  /*a010*/  IADD3 R103, P1, PT, R105, R102, RZ ;  /* 0x0000006669677210 */ /* 0x000fe20007f3e0ff */
[----:B------:R-:W-:Y:S01]  /*a020*/  IMAD.X R149, RZ, RZ, RZ, P4 ;  /* 0x000000ffff957224 */ /* 0x000fe200020e06ff */
[----:B------:R-:W-:-:S03]  /*a030*/  IADD3 R105, P0, P4, R104, R136, R101 ;  /* 0x0000008868697210 */ /* 0x000fc60007c1e065 */
[----:B------:R-:W-:Y:S01]  /*a040*/  IMAD.WIDE.U32.X R148, R41, R58, R148, P1 ;  /* 0x0000003a29947225 */ /* 0x000fe200008e0494 */
[----:B------:R-:W-:Y:S02]  /*a050*/  IADD3.X R136, PT, PT, R103, R137, RZ, P0, P4 ;  /* 0x0000008967887210 */ /* 0x000fe400007e84ff */
[----:B------:R-:W-:Y:S01]  /*a060*/  IADD3 R154, P0, PT, R105, R154, RZ ;  /* 0x0000009a699a7210 */ /* 0x000fe20007f1e0ff */
[----:B------:R-:W-:-:S03]  /*a070*/  IMAD.WIDE.U32 R102, R41, R56, RZ ;  /* 0x0000003829667225 */ /* 0x000fc600078e00ff */
[----:B------:R-:W-:Y:S01]  /*a080*/  ISETP.GE.U32.AND P4, PT, R154, R105, PT ;  /* 0x000000699a00720c */ /* 0x000fe20003f86070 */
[----:B------:R-:W-:Y:S01]  /*a090*/  IMAD.X R155, R136, 0x1, R155, P0 ;  /* 0x00000001889b7824 */ /* 0x000fe200000e069b */
[----:B------:R-:W-:Y:S01]  /*a0a0*/  ISETP.GE.U32.AND P0, PT, R146, R151, PT ;  /* 0x000000979200720c */ /* 0x000fe20003f06070 */
[----:B------:R-:W-:-:S03]  /*a0b0*/  IMAD.WIDE.U32 R102, P5, R40, R57, R102 ;  /* 0x0000003928667225 */ /* 0x000fc600078a0066 */
[----:B------:R-:W-:Y:S01]  /*a0c0*/  ISETP.GE.U32.AND.EX P4, PT, R155, R136, PT, P4 ;  /* 0x000000889b00720c */ /* 0x000fe20003f86140 */
[----:B------:R-:W-:Y:S01]  /*a0d0*/  IMAD.WIDE.U32 R104, R40, R56, RZ ;  /* 0x0000003828687225 */ /* 0x000fe200078e00ff */
[----:B------:R-:W-:Y:S02]  /*a0e0*/  ISETP.GE.U32.AND.EX P0, PT, R142, R169, PT, P0 ;  /* 0x000000a98e00720c */ /* 0x000fe40003f06100 */
[----:B------:R-:W-:Y:S01]  /*a0f0*/  SEL R101, RZ, 0x1, P4 ;  /* 0x00000001ff657807 */ /* 0x000fe20002000000 */
[----:B------:R-:W-:Y:S01]  /*a100*/  IMAD.MOV.U32 R136, RZ, RZ, R103 ;  /* 0x000000ffff887224 */ /* 0x000fe200078e0067 */
[----:B------:R-:W-:Y:S01]  /*a110*/  IADD3 R103, P1, PT, R105, R102, RZ ;  /* 0x0000006669677210 */ /* 0x000fe20007f3e0ff */
[----:B------:R-:W-:Y:S01]  /*a120*/  IMAD.X R137, RZ, RZ, RZ, P5 ;  /* 0x000000ffff897224 */ /* 0x000fe200028e06ff */
[----:B------:R-:W-:-:S03]  /*a130*/  IADD3 R105, P4, P5, R104, R148, R101 ;  /* 0x0000009468697210 */ /* 0x000fc60007d9e065 */
[----:B------:R-:W-:Y:S01]  /*a140*/  IMAD.WIDE.U32.X R136, R41, R57, R136, P1 ;  /* 0x0000003929887225 */ /* 0x000fe200008e0488 */
[----:B------:R-:W-:Y:S02]  /*a150*/  IADD3.X R149, PT, PT, R103, R149, RZ, P4, P5 ;  /* 0x0000009567957210 */ /* 0x000fe400027ea4ff */
[----:B------:R-:W-:Y:S01]  /*a160*/  IADD3 R146, P1, PT, R105, R146, RZ ;  /* 0x0000009269927210 */ /* 0x000fe20007f3e0ff */
[----:B------:R-:W-:-:S04]  /*a170*/  IMAD.WIDE.U32 R102, R40, R54, RZ ;  /* 0x0000003628667225 */ /* 0x000fc800078e00ff */
[----:B------:R-:W-:Y:S01]  /*a180*/  IMAD.X R148, R149, 0x1, R142, P1 ;  /* 0x0000000195947824 */ /* 0x000fe200008e068e */
[----:B------:R-:W-:Y:S01]  /*a190*/  ISETP.GE.U32.AND P1, PT, R146, R105, PT ;  /* 0x000000699200720c */ /* 0x000fe20003f26070 */
[----:B------:R-:W-:-:S03]  /*a1a0*/  IMAD.WIDE.U32 R104, R41, R54, RZ ;  /* 0x0000003629687225 */ /* 0x000fc600078e00ff */
[----:B------:R-:W-:Y:S02]  /*a1b0*/  ISETP.GE.U32.AND.EX P1, PT, R148, R149, PT, P1 ;  /* 0x000000959400720c */ /* 0x000fe40003f26110 */
[----:B------:R-:W-:Y:S02]  /*a1c0*/  SEL R149, RZ, 0x1, P0 ;  /* 0x00000001ff957807 */ /* 0x000fe40000000000 */
[----:B------:R-:W-:Y:S01]  /*a1d0*/  SEL R101, RZ, 0x1, P1 ;  /* 0x00000001ff657807 */ /* 0x000fe20000800000 */
[----:B------:R-:W-:-:S03]  /*a1e0*/  IMAD.WIDE.U32 R104, P1, R40, R55, R104 ;  /* 0x0000003728687225 */ /* 0x000fc60007820068 */
[----:B------:R-:W-:Y:S01]  /*a1f0*/  IADD3 R101, P5, P6, R102, R136, R101 ;  /* 0x0000008866657210 */ /* 0x000fe20007ebe065 */
[----:B------:R-:W-:Y:S01]  /*a200*/  IMAD.MOV.U32 R136, RZ, RZ, R143 ;  /* 0x000000ffff887224 */ /* 0x000fe200078e008f */
[----:B------:R-:W-:Y:S01]  /*a210*/  IADD3 R151, P4, PT, R103, R104, RZ ;  /* 0x0000006867977210 */ /* 0x000fe20007f9e0ff */
[----:B------:R-:W-:Y:S02]  /*a220*/  IMAD.X R103, RZ, RZ, RZ, P1 ;  /* 0x000000ffff677224 */ /* 0x000fe400008e06ff */
[----:B------:R-:W-:Y:S01]  /*a230*/  IMAD.MOV.U32 R102, RZ, RZ, R105 ;  /* 0x000000ffff667224 */ /* 0x000fe200078e0069 */
[----:B------:R-:W-:Y:S01]  /*a240*/  IADD3.X R151, PT, PT, R151, R137, RZ, P5, P6 ;  /* 0x0000008997977210 */ /* 0x000fe20002fec4ff */
[----:B------:R-:W-:Y:S02]  /*a250*/  IMAD.X R137, RZ, RZ, RZ, P2 ;  /* 0x000000ffff897224 */ /* 0x000fe400010e06ff */
[----:B------:R-:W-:-:S04]  /*a260*/  IMAD.WIDE.U32.X R102, R41, R55, R102, P4 ;  /* 0x0000003729667225 */ /* 0x000fc800020e0466 */
[----:B------:R-:W-:-:S03]  /*a270*/  IMAD.WIDE.U32.X R136, R43, R55, R136, P3 ;  /* 0x000000372b887225 */ /* 0x000fc600018e0488 */
[----:B------:R-:W-:-:S04]  /*a280*/  IADD3 R149, P0, P1, R101, R136, R149 ;  /* 0x0000008865957210 */ /* 0x000fc8000791e095 */
[----:B------:R-:W-:Y:S02]  /*a290*/  IADD3.X R150, PT, PT, R151, R137, RZ, P0, P1 ;  /* 0x0000008997967210 */ /* 0x000fe400007e24ff */
[----:B------:R-:W-:Y:S01]  /*a2a0*/  ISETP.GE.U32.AND P0, PT, R149, R101, PT ;  /* 0x000000659500720c */ /* 0x000fe20003f06070 */
[----:B------:R-:W-:Y:S01]  /*a2b0*/  IMAD R101, R161, R126, RZ ;  /* 0x0000007ea1657224 */ /* 0x000fe200078e02ff */
[----:B------:R-:W-:Y:S02]  /*a2c0*/  LOP3.LUT R161, RZ, R161, RZ, 0x33, !PT ;  /* 0x000000a1ffa17212 */ /* 0x000fe400078e33ff */
[----:B------:R-:W-:Y:S01]  /*a2d0*/  ISETP.GE.U32.AND.EX P0, PT, R150, R151, PT, P0 ;  /* 0x000000979600720c */ /* 0x000fe20003f06100 */
[----:B------:R-:W-:-:S03]  /*a2e0*/  IMAD R101, R100, R127, R101 ;  /* 0x0000007f64657224 */ /* 0x000fc600078e0265 */
[----:B------:R-:W-:-:S04]  /*a2f0*/  SEL R151, RZ, 0x1, P0 ;  /* 0x00000001ff977807 */ /* 0x000fc80000000000 */
[----:B------:R-:W-:-:S05]  /*a300*/  IADD3 R151, P0, PT, R151, R102, RZ ;  /* 0x0000006697977210 */ /* 0x000fca0007f1e0ff */
[----:B------:R-:W-:Y:S02]  /*a310*/  IMAD.X R152, RZ, RZ, R103, P0 ;  /* 0x000000ffff987224 */ /* 0x000fe400000e0667 */
[----:B------:R-:W-:-:S04]  /*a320*/  IMAD.WIDE.U32 R102, R100, R126, RZ ;  /* 0x0000007e64667225 */ /* 0x000fc800078e00ff */
[----:B------:R-:W-:Y:S01]  /*a330*/  IMAD.IADD R169, R103, 0x1, R101 ;  /* 0x0000000167a97824 */ /* 0x000fe200078e0265 */
[----:B------:R-:W-:Y:S01]  /*a340*/  LOP3.LUT R103, RZ, R100, RZ, 0x33, !PT ;  /* 0x00000064ff677212 */ /* 0x000fe200078e33ff */
[----:B------:R-:W-:-:S04]  /*a350*/  IMAD.WIDE.U32 R136, R102, R128, RZ ;  /* 0x0000008066887225 */ /* 0x000fc800078e00ff */
[----:B------:R-:W-:-:S04]  /*a360*/  IMAD.WIDE.U32 R100, R169, R128, RZ ;  /* 0x00000080a9647225 */ /* 0x000fc800078e00ff */
[----:B------:R-:W-:-:S04]  /*a370*/  IMAD.WIDE.U32 R142, R102, R130, RZ ;  /* 0x00000082668e7225 */ /* 0x000fc800078e00ff */
[----:B------:R-:W-:-:S04]  /*a380*/  IMAD.WIDE.U32 R100, P0, R102, R129, R100 ;  /* 0x0000008166647225 */ /* 0x000fc80007800064 */
[----:B------:R-:W-:Y:S01]  /*a390*/  IMAD.X R105, RZ, RZ, RZ, P0 ;  /* 0x000000ffff697224 */ /* 0x000fe200000e06ff */
[----:B------:R-:W-:Y:S01]  /*a3a0*/  IADD3 R100, P2, PT, R137, R100, RZ ;  /* 0x0000006489647210 */ /* 0x000fe20007f5e0ff */
[----:B------:R-:W-:Y:S01]  /*a3b0*/  IMAD.MOV.U32 R104, RZ, RZ, R101 ;  /* 0x000000ffff687224 */ /* 0x000fe200078e0065 */
[----:B------:R-:W-:Y:S01]  /*a3c0*/  ISETP.GT.U32.AND P0, PT, R136, R103, PT ;  /* 0x000000678800720c */ /* 0x000fe20003f04070 */
[----:B------:R-:W-:-:S03]  /*a3d0*/  IMAD.WIDE.U32 R136, R169, R130, RZ ;  /* 0x00000082a9887225 */ /* 0x000fc600078e00ff */
[----:B------:R-:W-:Y:S01]  /*a3e0*/  ISETP.GT.U32.AND.EX P0, PT, R100, R161, PT, P0 ;  /* 0x000000a16400720c */ /* 0x000fe20003f04100 */
[----:B------:R-:W-:-:S03]  /*a3f0*/  IMAD.WIDE.U32.X R104, R169, R129, R104, P2 ;  /* 0x00000081a9687225 */ /* 0x000fc600010e0468 */
[----:B------:R-:W-:Y:S01]  /*a400*/  SEL R103, RZ, 0x1, !P0 ;  /* 0x00000001ff677807 */ /* 0x000fe20004000000 */
[----:B------:R-:W-:-:S03]  /*a410*/  IMAD.WIDE.U32 R136, P1, R102, R131, R136 ;  /* 0x0000008366887225 */ /* 0x000fc60007820088 */
[----:B------:R-:W-:Y:S01]  /*a420*/  IADD3 R142, P0, P2, R142, R104, R103 ;  /* 0x000000688e8e7210 */ /* 0x000fe20007a1e067 */
[----:B------:R-:W-:Y:S02]  /*a430*/  IMAD.X R101, RZ, RZ, RZ, P1 ;  /* 0x000000ffff657224 */ /* 0x000fe400008e06ff */
[----:B------:R-:W-:Y:S01]  /*a440*/  IMAD.MOV.U32 R100, RZ, RZ, R137 ;  /* 0x000000ffff647224 */ /* 0x000fe200078e0089 */
[----:B------:R-:W-:-:S04]  /*a450*/  IADD3 R137, P1, PT, R143, R136, RZ ;  /* 0x000000888f897210 */ /* 0x000fc80007f3e0ff */
[----:B------:R-:W-:Y:S01]  /*a460*/  IADD3.X R105, PT, PT, R137, R105, RZ, P0, P2 ;  /* 0x0000006989697210 */ /* 0x000fe200007e44ff */
[----:B------:R-:W-:Y:S01]  /*a470*/  IMAD.WIDE.U32.X R100, R169, R131, R100, P1 ;  /* 0x00000083a9647225 */ /* 0x000fe200008e0464 */
[----:B------:R-:W-:-:S04]  /*a480*/  IADD3 R159, P2, PT, R142, R159, RZ ;  /* 0x0000009f8e9f7210 */ /* 0x000fc80007f5e0ff */
[----:B------:R-:W-:Y:S01]  /*a490*/  ISETP.GE.U32.AND P0, PT, R159, R142, PT ;  /* 0x0000008e9f00720c */ /* 0x000fe20003f06070 */
[----:B------:R-:W-:Y:S02]  /*a4a0*/  IMAD.X R158, R105, 0x1, R158, P2 ;  /* 0x00000001699e7824 */ /* 0x000fe400010e069e */
[----:B------:R-:W-:-:S03]  /*a4b0*/  IMAD.WIDE.U32 R142, R102, R132, RZ ;  /* 0x00000084668e7225 */ /* 0x000fc600078e00ff */
[----:B------:R-:W-:Y:S01]  /*a4c0*/  ISETP.GE.U32.AND.EX P0, PT, R158, R105, PT, P0 ;  /* 0x000000699e00720c */ /* 0x000fe20003f06100 */
[----:B------:R-:W-:-:S03]  /*a4d0*/  IMAD.WIDE.U32 R104, R169, R132, RZ ;  /* 0x00000084a9687225 */ /* 0x000fc600078e00ff */
[----:B------:R-:W-:Y:S01]  /*a4e0*/  SEL R103, RZ, 0x1, P0 ;  /* 0x00000001ff677807 */ /* 0x000fe20000000000 */
        /* <DEDUP_REMOVED lines=9> */
[----:B------:R-:W-:-:S05]  /*a580*/  IMAD.X R156, R101, 0x1, R156, P1 ;  /* 0x00000001659c7824 */ /* 0x000fca00008e069c */
[----:B------:R-:W-:Y:S01]  /*a590*/  ISETP.GE.U32.AND.EX P0, PT, R156, R101, PT, P0 ;  /* 0x000000659c00720c */ /* 0x000fe20003f06100 */
[----:B------:R-:W-:-:S04]  /*a5a0*/  IMAD.WIDE.U32 R100, R169, R134, RZ ;  /* 0x00000086a9647225 */ /* 0x000fc800078e00ff */
[----:B------:R-:W-:-:S04]  /*a5b0*/  IMAD.WIDE.U32 R100, P1, R102, R135, R100 ;  /* 0x0000008766647225 */ /* 0x000fc80007820064 */
[----:B------:R-:W-:-:S04]  /*a5c0*/  IMAD.WIDE.U32 R102, R102, R134, RZ ;  /* 0x0000008666667225 */ /* 0x000fc800078e00ff */
[----:B------:R-:W-:Y:S01]  /*a5d0*/  IMAD.X R105, RZ, RZ, RZ, P1 ;  /* 0x000000ffff697224 */ /* 0x000fe200008e06ff */
[----:B------:R-:W-:Y:S01]  /*a5e0*/  IADD3 R103, P1, PT, R103, R100, RZ ;  /* 0x0000006467677210 */ /* 0x000fe20007f3e0ff */
[----:B------:R-:W-:Y:S01]  /*a5f0*/  IMAD.MOV.U32 R104, RZ, RZ, R101 ;  /* 0x000000ffff687224 */ /* 0x000fe200078e0065 */
[----:B------:R-:W-:-:S03]  /*a600*/  SEL R101, RZ, 0x1, P0 ;  /* 0x00000001ff657807 */ /* 0x000fc60000000000 */
[----:B------:R-:W-:Y:S01]  /*a610*/  IMAD.WIDE.U32.X R104, R169, R135, R104, P1 ;  /* 0x00000087a9687225 */ /* 0x000fe200008e0468 */
[----:B------:R-:W-:-:S04]  /*a620*/  IADD3 R102, P0, P1, R102, R136, R101 ;  /* 0x0000008866667210 */ /* 0x000fc8000791e065 */
[----:B------:R-:W-:Y:S02]  /*a630*/  IADD3.X R137, PT, PT, R103, R137, RZ, P0, P1 ;  /* 0x0000008967897210 */ /* 0x000fe400007e24ff */
[----:B------:R-:W-:-:S04]  /*a640*/  IADD3 R165, P1, PT, R102, R165, RZ ;  /* 0x000000a566a57210 */ /* 0x000fc80007f3e0ff */
[----:B------:R-:W-:Y:S01]  /*a650*/  ISETP.GE.U32.AND P0, PT, R165, R102, PT ;  /* 0x00000066a500720c */ /* 0x000fe20003f06070 */
[----:B------:R-:W-:-:S05]  /*a660*/  IMAD.X R160, R137, 0x1, R160, P1 ;  /* 0x0000000189a07824 */ /* 0x000fca00008e06a0 */
        /* <DEDUP_REMOVED lines=31> */
.L_x_22:
[----:B------:R-:W-:Y:S05]  /*a860*/  BSYNC.RECONVERGENT B3 ;  /* 0x0000000000037941 */ /* 0x000fea0003800200 */
.L_x_21:
[-C--:B------:R-:W-:Y:S01]  /*a870*/  IMAD R100, R158, R126.reuse, RZ ;  /* 0x0000007e9e647224 */ /* 0x080fe200078e02ff */
[----:B------:R-:W-:Y:S01]  /*a880*/  BSSY.RECONVERGENT B3, `(.L_x_23) ;  /* 0x000004c000037945 */ /* 0x000fe20003800200 */
[----:B------:R-:W-:-:S04]  /*a890*/  IMAD.WIDE.U32 R102, R159, R126, RZ ;  /* 0x0000007e9f667225 */ /* 0x000fc800078e00ff */
[----:B------:R-:W-:Y:S02]  /*a8a0*/  IMAD R157, R159, R127, R100 ;  /* 0x0000007f9f9d7224 */ /* 0x000fe400078e0264 */
[----:B------:R-:W-:-:S04]  /*a8b0*/  IMAD.WIDE.U32 R136, R102, R128, RZ ;  /* 0x0000008066887225 */ /* 0x000fc800078e00ff */
[----:B------:R-:W-:Y:S01]  /*a8c0*/  IMAD.IADD R157, R103, 0x1, R157 ;  /* 0x00000001679d7824 */ /* 0x000fe200078e029d */
[----:B------:R-:W-:Y:S01]  /*a8d0*/  LOP3.LUT R103, RZ, R159, RZ, 0x33, !PT ;  /* 0x0000009fff677212 */ /* 0x000fe200078e33ff */
[----:B------:R-:W-:-:S04]  /*a8e0*/  IMAD.WIDE.U32 R142, R102, R130, RZ ;  /* 0x00000082668e7225 */ /* 0x000fc800078e00ff */
[----:B------:R-:W-:-:S04]  /*a8f0*/  IMAD.WIDE.U32 R100, R157, R128, RZ ;  /* 0x000000809d647225 */ /* 0x000fc800078e00ff */
[----:B------:R-:W-:-:S04]  /*a900*/  IMAD.WIDE.U32 R100, P0, R102, R129, R100 ;  /* 0x0000008166647225 */ /* 0x000fc80007800064 */
[----:B------:R-:W-:Y:S01]  /*a910*/  IMAD.MOV.U32 R104, RZ, RZ, R101 ;  /* 0x000000ffff687224 */ /* 0x000fe200078e0065 */
[----:B------:R-:W-:Y:S01]  /*a920*/  IADD3 R101, P1, PT, R137, R100, RZ ;  /* 0x0000006489657210 */ /* 0x000fe20007f3e0ff */
[----:B------:R-:W-:Y:S01]  /*a930*/  IMAD.X R105, RZ, RZ, RZ, P0 ;  /* 0x000000ffff697224 */ /* 0x000fe200000e06ff */
[----:B------:R-:W-:Y:S01]  /*a940*/  ISETP.GT.U32.AND P0, PT, R136, R103, PT ;  /* 0x000000678800720c */ /* 0x000fe20003f04070 */
[----:B------:R-:W-:Y:S01]  /*a950*/  IMAD.WIDE.U32 R136, R157, R130, RZ ;  /* 0x000000829d887225 */ /* 0x000fe200078e00ff */
[----:B------:R-:W-:-:S03]  /*a960*/  LOP3.LUT R100, RZ, R158, RZ, 0x33, !PT ;  /* 0x0000009eff647212 */ /* 0x000fc600078e33ff */
[----:B------:R-:W-:Y:S01]  /*a970*/  IMAD.WIDE.U32.X R104, R157, R129, R104, P1 ;  /* 0x000000819d687225 */ /* 0x000fe200008e0468 */
[----:B------:R-:W-:-:S03]  /*a980*/  ISETP.GT.U32.AND.EX P0, PT, R101, R100, PT, P0 ;  /* 0x000000646500720c */ /* 0x000fc60003f04100 */
[----:B------:R-:W-:Y:S01]  /*a990*/  IMAD.WIDE.U32 R136, P2, R102, R131, R136 ;  /* 0x0000008366887225 */ /* 0x000fe20007840088 */
[----:B------:R-:W-:-:S03]  /*a9a0*/  SEL R103, RZ, 0x1, !P0 ;  /* 0x00000001ff677807 */ /* 0x000fc60004000000 */
[----:B------:R-:W-:Y:S01]  /*a9b0*/  IMAD.X R101, RZ, RZ, RZ, P2 ;  /* 0x000000ffff657224 */ /* 0x000fe200010e06ff */
[----:B------:R-:W-:Y:S01]  /*a9c0*/  IADD3 R142, P0, P1, R142, R104, R103 ;  /* 0x000000688e8e7210 */ /* 0x000fe2000791e067 */
[----:B------:R-:W-:Y:S01]  /*a9d0*/  IMAD.MOV.U32 R100, RZ, RZ, R137 ;  /* 0x000000ffff647224 */ /* 0x000fe200078e0089 */
[----:B------:R-:W-:-:S04]  /*a9e0*/  IADD3 R137, P2, PT, R143, R136, RZ ;  /* 0x000000888f897210 */ /* 0x000fc80007f5e0ff */
[----:B------:R-:W-:Y:S01]  /*a9f0*/  IADD3.X R103, PT, PT, R137, R105, RZ, P0, P1 ;  /* 0x0000006989677210 */ /* 0x000fe200007e24ff */
[----:B------:R-:W-:Y:S01]  /*aa00*/  IMAD.WIDE.U32 R104, R157, R132, RZ ;  /* 0x000000849d687225 */ /* 0x000fe200078e00ff */
[----:B------:R-:W-:-:S03]  /*aa10*/  IADD3 R161, P1, PT, R142, R161, RZ ;  /* 0x000000a18ea17210 */ /* 0x000fc60007f3e0ff */
[----:B------:R-:W-:Y:S01]  /*aa20*/  IMAD.WIDE.U32.X R100, R157, R131, R100, P2 ;  /* 0x000000839d647225 */ /* 0x000fe200010e0464 */
[----:B------:R-:W-:-:S03]  /*aa30*/  ISETP.GE.U32.AND P0, PT, R161, R142, PT ;  /* 0x0000008ea100720c */ /* 0x000fc60003f06070 */
[----:B------:R-:W-:Y:S02]  /*aa40*/  IMAD.X R156, R103, 0x1, R156, P1 ;  /* 0x00000001679c7824 */ /* 0x000fe400008e069c */
[----:B------:R-:W-:-:S03]  /*aa50*/  IMAD.WIDE.U32 R104, P1, R102, R133, R104 ;  /* 0x0000008566687225 */ /* 0x000fc60007820068 */
[----:B------:R-:W-:Y:S01]  /*aa60*/  ISETP.GE.U32.AND.EX P0, PT, R156, R103, PT, P0 ;  /* 0x000000679c00720c */ /* 0x000fe20003f06100 */
[----:B------:R-:W-:-:S03]  /*aa70*/  IMAD.WIDE.U32 R142, R102, R132, RZ ;  /* 0x00000084668e7225 */ /* 0x000fc600078e00ff */
[----:B------:R-:W-:Y:S01]  /*aa80*/  SEL R103, RZ, 0x1, P0 ;  /* 0x00000001ff677807 */ /* 0x000fe20000000000 */
[----:B------:R-:W-:Y:S02]  /*aa90*/  IMAD.X R137, RZ, RZ, RZ, P1 ;  /* 0x000000ffff897224 */ /* 0x000fe400008e06ff */
[----:B------:R-:W-:Y:S01]  /*aaa0*/  IMAD.MOV.U32 R136, RZ, RZ, R105 ;  /* 0x000000ffff887224 */ /* 0x000fe200078e0069 */
[----:B------:R-:W-:Y:S02]  /*aab0*/  IADD3 R105, P1, PT, R143, R104, RZ ;  /* 0x000000688f697210 */ /* 0x000fe40007f3e0ff */
[----:B------:R-:W-:-:S03]  /*aac0*/  IADD3 R142, P0, P2, R142, R100, R103 ;  /* 0x000000648e8e7210 */ /* 0x000fc60007a1e067 */
[----:B------:R-:W-:Y:S01]  /*aad0*/  IMAD.WIDE.U32.X R136, R157, R133, R136, P1 ;  /* 0x000000859d887225 */ /* 0x000fe200008e0488 */
[----:B------:R-:W-:Y:S02]  /*aae0*/  IADD3.X R100, PT, PT, R105, R101, RZ, P0, P2 ;  /* 0x0000006569647210 */ /* 0x000fe400007e44ff */
[----:B------:R-:W-:-:S04]  /*aaf0*/  IADD3 R165, P0, PT, R142, R165, RZ ;  /* 0x000000a58ea57210 */ /* 0x000fc80007f1e0ff */
[----:B------:R-:W-:Y:S01]  /*ab00*/  ISETP.GE.U32.AND P2, PT, R165, R142, PT ;  /* 0x0000008ea500720c */ /* 0x000fe20003f46070 */
[----:B------:R-:W-:-:S05]  /*ab10*/  IMAD.X R159, R100, 0x1, R160, P0 ;  /* 0x00000001649f7824 */ /* 0x000fca00000e06a0 */
[----:B------:R-:W-:Y:S01]  /*ab20*/  ISETP.GE.U32.AND.EX P2, PT, R159, R100, PT, P2 ;  /* 0x000000649f00720c */ /* 0x000fe20003f46120 */
[----:B------:R-:W-:-:S03]  /*ab30*/  IMAD.WIDE.U32 R100, R157, R134, RZ ;  /* 0x000000869d647225 */ /* 0x000fc600078e00ff */
[----:B------:R-:W-:Y:S01]  /*ab40*/  SEL R105, RZ, 0x1, P2 ;  /* 0x00000001ff697807 */ /* 0x000fe20001000000 */
[----:B------:R-:W-:-:S04]  /*ab50*/  IMAD.WIDE.U32 R100, P0, R102, R135, R100 ;  /* 0x0000008766647225 */ /* 0x000fc80007800064 */
[----:B------:R-:W-:-:S03]  /*ab60*/  IMAD.WIDE.U32 R102, R102, R134, RZ ;  /* 0x0000008666667225 */ /* 0x000fc600078e00ff */
[----:B------:R-:W-:Y:S01]  /*ab70*/  IADD3 R105, P1, P2, R102, R136, R105 ;  /* 0x0000008866697210 */ /* 0x000fe20007a3e069 */
[----:B------:R-:W-:Y:S01]  /*ab80*/  IMAD.MOV.U32 R102, RZ, RZ, R101 ;  /* 0x000000ffff667224 */ /* 0x000fe200078e0065 */
[----:B------:R-:W-:Y:S01]  /*ab90*/  IADD3 R136, P3, PT, R103, R100, RZ ;  /* 0x0000006467887210 */ /* 0x000fe20007f7e0ff */
[----:B------:R-:W-:-:S03]  /*aba0*/  IMAD.X R103, RZ, RZ, RZ, P0 ;  /* 0x000000ffff677224 */ /* 0x000fc600000e06ff */
[----:B------:R-:W-:Y:S01]  /*abb0*/  IADD3.X R136, PT, PT, R136, R137, RZ, P1, P2 ;  /* 0x0000008988887210 */ /* 0x000fe20000fe44ff */
[----:B------:R-:W-:Y:S01]  /*abc0*/  IMAD.WIDE.U32.X R102, R157, R135, R102, P3 ;  /* 0x000000879d667225 */ /* 0x000fe200018e0466 */
[----:B------:R-:W-:-:S05]  /*abd0*/  IADD3 R154, P1, PT, R154, R105, RZ ;  /* 0x000000699a9a7210 */ /* 0x000fca0007f3e0ff */
[----:B------:R-:W-:Y:S01]  /*abe0*/  IMAD.X R169, R155, 0x1, R136, P1 ;  /* 0x000000019ba97824 */ /* 0x000fe200008e0688 */
        /* <DEDUP_REMOVED lines=21> */
.L_x_24:
[----:B------:R-:W-:Y:S05]  /*ad40*/  BSYNC.RECONVERGENT B3 ;  /* 0x0000000000037941 */ /* 0x000fea0003800200 */
.L_x_23:
[-C--:B------:R-:W-:Y:S01]  /*ad50*/  IMAD R100, R156, R126.reuse, RZ ;  /* 0x0000007e9c647224 */ /* 0x080fe200078e02ff */
[----:B------:R-:W-:Y:S03]  /*ad60*/  BSSY.RECONVERGENT B3, `(.L_x_25) ;  /* 0x00001cc000037945 */ /* 0x000fe60003800200 */
[C---:B------:R-:W-:Y:S02]  /*ad70*/  IMAD R155, R161.reuse, R127, R100 ;  /* 0x0000007fa19b7224 */ /* 0x040fe400078e0264 */
        /* <DEDUP_REMOVED lines=8> */
[----:B------:R-:W-:Y:S01]  /*ae00*/  ISETP.GT.U32.AND P0, PT, R136, R101, PT ;  /* 0x000000658800720c */ /* 0x000fe20003f04070 */
[----:B------:R-:W-:Y:S01]  /*ae10*/  IMAD.MOV.U32 R104, RZ, RZ, R103 ;  /* 0x000000ffff687224 */ /* 0x000fe200078e0067 */
[----:B------:R-:W-:Y:S01]  /*ae20*/  IADD3 R102, P2, PT, R137, R102, RZ ;  /* 0x0000006689667210 */ /* 0x000fe20007f5e0ff */
        /* <DEDUP_REMOVED lines=35> */
[----:B------:R-:W-:Y:S01]  /*b060*/  IMAD R100, R171, R126, RZ ;  /* 0x0000007eab647224 */ /* 0x000fe200078e02ff */
[----:B------:R-:W-:-:S03]  /*b070*/  IADD3 R161, P0, PT, R101, R102, RZ ;  /* 0x0000006665a17210 */ /* 0x000fc60007f1e0ff */
[----:B------:R-:W-:Y:S01]  /*b080*/  IMAD R157, R165, R127, R100 ;  /* 0x0000007fa59d7224 */ /* 0x000fe200078e0264 */
        /* <DEDUP_REMOVED lines=31> */
[----:B------:R-:W-:-:S04]  /*b280*/  IMAD.WIDE.U32 R136, P2, R100, R133, R136 ;  /* 0x0000008564887225 */ /* 0x000fc80007840088 */
[----:B------:R-:W-:Y:S01]  /*b290*/  IMAD.MOV.U32 R102, RZ, RZ, R137 ;  /* 0x000000ffff667224 */ /* 0x000fe200078e0089 */
[----:B------:R-:W-:Y:S02]  /*b2a0*/  IADD3 R143, P3, PT, R143, R136, RZ ;  /* 0x000000888f8f7210 */ /* 0x000fe40007f7e0ff */
[----:B------:R-:W-:Y:S01]  /*b2b0*/  IADD3 R136, P4, P5, R142, R104, R101 ;  /* 0x000000688e887210 */ /* 0x000fe20007d9e065 */
[----:B------:R-:W-:Y:S02]  /*b2c0*/  IMAD.MOV.U32 R104, RZ, RZ, R103 ;  /* 0x000000ffff687224 */ /* 0x000fe400078e0067 */
[----:B------:R-:W-:Y:S01]  /*b2d0*/  IMAD.X R103, RZ, RZ, RZ, P2 ;  /* 0x000000ffff677224 */ /* 0x000fe200010e06ff */
[----:B------:R-:W-:Y:S01]  /*b2e0*/  IADD3.X R101, PT, PT, R143, R105, RZ, P4, P5 ;  /* 0x000000698f657210 */ /* 0x000fe200027ea4ff */
[----:B------:R-:W-:Y:S01]  /*b2f0*/  IMAD.X R105, RZ, RZ, RZ, P1 ;  /* 0x000000ffff697224 */ /* 0x000fe200008e06ff */
[----:B------:R-:W-:Y:S01]  /*b300*/  IADD3 R146, P1, PT, R146, R159, RZ ;  /* 0x0000009f92927210 */ /* 0x000fe20007f3e0ff */
[----:B------:R-:W-:-:S04]  /*b310*/  IMAD.WIDE.U32.X R102, R157, R133, R102, P3 ;  /* 0x000000859d667225 */ /* 0x000fc800018e0466 */
[----:B------:R-:W-:Y:S01]  /*b320*/  IMAD.X R148, R148, 0x1, R161, P1 ;  /* 0x0000000194947824 */ /* 0x000fe200008e06a1 */
[----:B------:R-:W-:Y:S01]  /*b330*/  IADD3 R165, P1, PT, R136, R146, RZ ;  /* 0x0000009288a57210 */ /* 0x000fe20007f3e0ff */
[----:B------:R-:W-:Y:S01]  /*b340*/  IMAD.WIDE.U32.X R104, R155, R135, R104, P0 ;  /* 0x000000879b687225 */ /* 0x000fe200000e0468 */
[----:B------:R-:W-:Y:S02]  /*b350*/  ISETP.GE.U32.AND P0, PT, R146, R159, PT ;  /* 0x0000009f9200720c */ /* 0x000fe40003f06070 */
[----:B------:R-:W-:Y:S01]  /*b360*/  ISETP.GE.U32.AND P2, PT, R165, R136, PT ;  /* 0x00000088a500720c */ /* 0x000fe20003f46070 */
[----:B------:R-:W-:Y:S01]  /*b370*/  IMAD.X R142, R101, 0x1, R148, P1 ;  /* 0x00000001658e7824 */ /* 0x000fe200008e0694 */
[----:B------:R-:W-:Y:S01]  /*b380*/  ISETP.GE.U32.AND.EX P0, PT, R148, R161, PT, P0 ;  /* 0x000000a19400720c */ /* 0x000fe20003f06100 */
[----:B------:R-:W-:-:S03]  /*b390*/  IMAD.WIDE.U32 R136, R157, R134, RZ ;  /* 0x000000869d887225 */ /* 0x000fc600078e00ff */
[----:B------:R-:W-:Y:S01]  /*b3a0*/  ISETP.GE.U32.AND.EX P2, PT, R142, R101, PT, P2 ;  /* 0x000000658e00720c */ /* 0x000fe20003f46120 */
[----:B------:R-:W-:-:S03]  /*b3b0*/  IMAD.WIDE.U32 R136, P1, R100, R135, R136 ;  /* 0x0000008764887225 */ /* 0x000fc60007820088 */
[----:B------:R-:W-:Y:S01]  /*b3c0*/  SEL R143, RZ, 0x1, P2 ;  /* 0x00000001ff8f7807 */ /* 0x000fe20001000000 */
[----:B------:R-:W-:-:S05]  /*b3d0*/  IMAD.WIDE.U32 R100, R100, R134, RZ ;  /* 0x0000008664647225 */ /* 0x000fca00078e00ff */
[----:B------:R-:W-:Y:S02]  /*b3e0*/  IADD3 R101, P2, PT, R101, R136, RZ ;  /* 0x0000008865657210 */ /* 0x000fe40007f5e0ff */
[----:B------:R-:W-:-:S04]  /*b3f0*/  IADD3 R136, P3, P4, R100, R102, R143 ;  /* 0x0000006664887210 */ /* 0x000fc80007c7e08f */
[----:B------:R-:W-:Y:S02]  /*b400*/  IADD3.X R103, PT, PT, R101, R103, RZ, P3, P4 ;  /* 0x0000006765677210 */ /* 0x000fe40001fe84ff */
[----:B------:R-:W-:-:S04]  /*b410*/  SEL R101, RZ, 0x1, P0 ;  /* 0x00000001ff657807 */ /* 0x000fc80000000000 */
[----:B------:R-:W-:-:S05]  /*b420*/  IADD3 R102, P0, PT, R101, R104, RZ ;  /* 0x0000006865667210 */ /* 0x000fca0007f1e0ff */
        /* <DEDUP_REMOVED lines=10> */
[----:B------:R-:W-:-:S04]  /*b4d0*/  @P0 SEL R100, RZ, 0x1, P3 ;  /* 0x00000001ff640807 */ /* 0x000fc80001800000 */
[----:B------:R-:W-:-:S05]  /*b4e0*/  @P0 IADD3 R151, P3, PT, R100, R151, RZ ;  /* 0x0000009764970210 */ /* 0x000fca0007f7e0ff */
[----:B------:R-:W-:Y:S01]  /*b4f0*/  @P0 IMAD.X R152, RZ, RZ, R152, P3 ;  /* 0x000000ffff980224 */ /* 0x000fe200018e0698 */
[----:B------:R-:W-:-:S04]  /*b500*/  ISETP.GE.U32.AND P0, PT, R164, R128, PT ;  /* 0x00000080a400720c */ /* 0x000fc80003f06070 */
[----:B------:R-:W-:-:S04]  /*b510*/  ISETP.GE.U32.AND.EX P0, PT, R168, R129, PT, P0 ;  /* 0x00000081a800720c */ /* 0x000fc80003f06100 */
[----:B------:R-:W-:Y:S02]  /*b520*/  SEL R104, RZ, 0xffffffff, P0 ;  /* 0xffffffffff687807 */ /* 0x000fe40000000000 */
[----:B------:R-:W-:Y:S02]  /*b530*/  SEL R100, RZ, 0x1, P0 ;  /* 0x00000001ff647807 */ /* 0x000fe40000000000 */
[C---:B------:R-:W-:Y:S02]  /*b540*/  IADD3 R161, P0, PT, R104.reuse, R165, RZ ;  /* 0x000000a568a17210 */ /* 0x040fe40007f1e0ff */
[----:B------:R-:W-:Y:S01]  /*b550*/  ISETP.GE.U32.AND P1, PT, R165, R100, PT ;  /* 0x00000064a500720c */ /* 0x000fe20003f26070 */
[----:B------:R-:W-:Y:S02]  /*b560*/  IMAD.MOV.U32 R100, RZ, RZ, R137 ;  /* 0x000000ffff647224 */ /* 0x000fe400078e0089 */
[----:B------:R-:W-:Y:S01]  /*b570*/  IMAD.X R104, R104, 0x1, R142, P0 ;  /* 0x0000000168687824 */ /* 0x000fe200000e068e */
[----:B------:R-:W-:Y:S01]  /*b580*/  ISETP.GE.U32.AND P0, PT, R161, R130, PT ;  /* 0x00000082a100720c */ /* 0x000fe20003f06070 */
[----:B------:R-:W-:Y:S01]  /*b590*/  IMAD.WIDE.U32.X R100, R157, R135, R100, P2 ;  /* 0x000000879d647225 */ /* 0x000fe200010e0464 */
[----:B------:R-:W-:-:S02]  /*b5a0*/  ISETP.GE.U32.AND.EX P1, PT, R142, RZ, PT, P1 ;  /* 0x000000ff8e00720c */ /* 0x000fc40003f26110 */
[----:B------:R-:W-:Y:S02]  /*b5b0*/  ISETP.GE.U32.AND.EX P0, PT, R104, R131, PT, P0 ;  /* 0x000000836800720c */ /* 0x000fe40003f06100 */
[----:B------:R-:W-:Y:S02]  /*b5c0*/  SEL R102, RZ, 0x1, P1 ;  /* 0x00000001ff667807 */ /* 0x000fe40000800000 */
[----:B------:R-:W-:Y:S02]  /*b5d0*/  SEL R159, RZ, 0x1, P0 ;  /* 0x00000001ff9f7807 */ /* 0x000fe40000000000 */
[----:B------:R-:W-:Y:S02]  /*b5e0*/  IADD3 R160, P1, PT, R149, R136, RZ ;  /* 0x0000008895a07210 */ /* 0x000fe40007f3e0ff */
[----:B------:R-:W-:Y:S02]  /*b5f0*/  IADD3 R159, P0, PT, R159, R102, RZ ;  /* 0x000000669f9f7210 */ /* 0x000fe40007f1e0ff */
[----:B------:R-:W-:Y:S01]  /*b600*/  ISETP.GE.U32.AND P2, PT, R160, R136, PT ;  /* 0x00000088a000720c */ /* 0x000fe20003f46070 */
[----:B------:R-:W-:Y:S01]  /*b610*/  IMAD.X R171, R150, 0x1, R103, P1 ;  /* 0x0000000196ab7824 */ /* 0x000fe200008e0667 */
[----:B------:R-:W-:Y:S01]  /*b620*/  ISETP.GE.U32.AND P1, PT, R160, R159, PT ;  /* 0x0000009fa000720c */ /* 0x000fe20003f26070 */
[----:B------:R-:W-:Y:S01]  /*b630*/  IMAD.X R102, RZ, RZ, RZ, P0 ;  /* 0x000000ffff667224 */ /* 0x000fe200000e06ff */
[----:B------:R-:W-:-:S02]  /*b640*/  IADD3 R159, P0, PT, -R159, R160, RZ ;  /* 0x000000a09f9f7210 */ /* 0x000fc40007f1e1ff */
[C---:B------:R-:W-:Y:S02]  /*b650*/  ISETP.GE.U32.AND.EX P2, PT, R171.reuse, R103, PT, P2 ;  /* 0x00000067ab00720c */ /* 0x040fe40003f46120 */
[C---:B------:R-:W-:Y:S01]  /*b660*/  ISETP.GE.U32.AND.EX P1, PT, R171.reuse, R102, PT, P1 ;  /* 0x00000066ab00720c */ /* 0x040fe20003f26110 */
[----:B------:R-:W-:Y:S01]  /*b670*/  IMAD.X R156, R171, 0x1, ~R102, P0 ;  /* 0x00000001ab9c7824 */ /* 0x000fe200000e0e66 */
[----:B------:R-:W-:Y:S02]  /*b680*/  ISETP.GE.U32.AND P0, PT, R159, R132, PT ;  /* 0x000000849f00720c */ /* 0x000fe40003f06070 */
[----:B------:R-:W-:Y:S02]  /*b690*/  SEL R158, RZ, 0x1, P2 ;  /* 0x00000001ff9e7807 */ /* 0x000fe40001000000 */
[----:B------:R-:W-:Y:S02]  /*b6a0*/  ISETP.GE.U32.AND.EX P0, PT, R156, R133, PT, P0 ;  /* 0x000000859c00720c */ /* 0x000fe40003f06100 */
[----:B------:R-:W-:-:S02]  /*b6b0*/  SEL R102, RZ, 0x1, P1 ;  /* 0x00000001ff667807 */ /* 0x000fc40000800000 */
[----:B------:R-:W-:Y:S02]  /*b6c0*/  SEL R155, RZ, 0x1, P0 ;  /* 0x00000001ff9b7807 */ /* 0x000fe40000000000 */
[----:B------:R-:W-:Y:S02]  /*b6d0*/  IADD3 R158, P1, P2, R151, R100, R158 ;  /* 0x00000064979e7210 */ /* 0x000fe40007a3e09e */
[----:B------:R-:W-:Y:S02]  /*b6e0*/  IADD3 R155, P0, PT, R155, R102, RZ ;  /* 0x000000669b9b7210 */ /* 0x000fe40007f1e0ff */
[----:B------:R-:W-:Y:S02]  /*b6f0*/  IADD3.X R169, PT, PT, R152, R101, RZ, P1, P2 ;  /* 0x0000006598a97210 */ /* 0x000fe40000fe44ff */
[----:B------:R-:W-:Y:S01]  /*b700*/  ISETP.GE.U32.AND P1, PT, R158, R155, PT ;  /* 0x0000009b9e00720c */ /* 0x000fe20003f26070 */
[----:B------:R-:W-:Y:S01]  /*b710*/  IMAD.X R100, RZ, RZ, RZ, P0 ;  /* 0x000000ffff647224 */ /* 0x000fe200000e06ff */
[----:B------:R-:W-:-:S04]  /*b720*/  IADD3 R155, P2, PT, -R155, R158, RZ ;  /* 0x0000009e9b9b7210 */ /* 0x000fc80007f5e1ff */
[----:B------:R-:W-:Y:S01]  /*b730*/  ISETP.GE.U32.AND P0, PT, R155, R134, PT ;  /* 0x000000869b00720c */ /* 0x000fe20003f06070 */
[----:B------:R-:W-:Y:S01]  /*b740*/  IMAD.X R154, R169, 0x1, ~R100, P2 ;  /* 0x00000001a99a7824 */ /* 0x000fe200010e0e64 */
[----:B------:R-:W-:-:S04]  /*b750*/  IADD3 R161, P2, PT, R161, -R130, RZ ;  /* 0x80000082a1a17210 */ /* 0x000fc80007f5e0ff */
[----:B------:R-:W-:Y:S01]  /*b760*/  ISETP.GE.U32.AND.EX P0, PT, R154, R135, PT, P0 ;  /* 0x000000879a00720c */ /* 0x000fe20003f06100 */
[----:B------:R-:W-:-:S03]  /*b770*/  IMAD.X R157, R104, 0x1, ~R131, P2 ;  /* 0x00000001689d7824 */ /* 0x000fc600010e0e83 */
[----:B------:R-:W-:-:S04]  /*b780*/  ISETP.GE.U32.AND.EX P0, PT, R169, R100, P0, P1 ;  /* 0x00000064a900720c */ /* 0x000fc80000706110 */
[----:B------:R-:W-:Y:S02]  /*b790*/  SEL R175, R128, RZ, P0 ;  /* 0x000000ff80af7207 */ /* 0x000fe40000000000 */
[----:B------:R-:W-:Y:S02]  /*b7a0*/  SEL R157, R157, R142, P0 ;  /* 0x0000008e9d9d7207 */ /* 0x000fe40000000000 */
[----:B------:R-:W-:Y:S02]  /*b7b0*/  IADD3 R175, P1, PT, -R175, R164, RZ ;  /* 0x000000a4afaf7210 */ /* 0x000fe40007f3e1ff */
[----:B------:R-:W-:Y:S01]  /*b7c0*/  SEL R177, R129, RZ, P0 ;  /* 0x000000ff81b17207 */ /* 0x000fe20000000000 */
[----:B------:R-:W-:Y:S01]  /*b7d0*/  IMAD.WIDE.U32 R100, R157, R94, RZ ;  /* 0x0000005e9d647225 */ /* 0x000fe200078e00ff */
[----:B------:R-:W-:-:S03]  /*b7e0*/  SEL R161, R161, R165, P0 ;  /* 0x000000a5a1a17207 */ /* 0x000fc60000000000 */
[----:B------:R-:W-:Y:S02]  /*b7f0*/  IMAD.X R177, R168, 0x1, ~R177, P1 ;  /* 0x00000001a8b17824 */ /* 0x000fe400008e0eb1 */
[----:B------:R-:W-:-:S04]  /*b800*/  IMAD.WIDE.U32 R100, P2, R161, R95, R100 ;  /* 0x0000005fa1647225 */ /* 0x000fc80007840064 */
[----:B------:R-:W-:-:S04]  /*b810*/  IMAD.WIDE.U32 R104, R177, R94, RZ ;  /* 0x0000005eb1687225 */ /* 0x000fc800078e00ff */
[----:B------:R-:W-:-:S04]  /*b820*/  IMAD.WIDE.U32 R102, R161, R94, RZ ;  /* 0x0000005ea1667225 */ /* 0x000fc800078e00ff */
[----:B------:R-:W-:Y:S01]  /*b830*/  IMAD.MOV.U32 R142, RZ, RZ, R101 ;  /* 0x000000ffff8e7224 */ /* 0x000fe200078e0065 */
[----:B------:R-:W-:Y:S01]  /*b840*/  IADD3 R103, P3, PT, R103, R100, RZ ;  /* 0x0000006467677210 */ /* 0x000fe20007f7e0ff */
[----:B------:R-:W-:-:S04]  /*b850*/  IMAD.WIDE.U32 R104, P1, R175, R95, R104 ;  /* 0x0000005faf687225 */ /* 0x000fc80007820068 */
[----:B------:R-:W-:-:S04]  /*b860*/  IMAD.WIDE.U32 R100, R175, R94, RZ ;  /* 0x0000005eaf647225 */ /* 0x000fc800078e00ff */
[----:B------:R-:W-:Y:S01]  /*b870*/  IMAD.X R137, RZ, RZ, RZ, P1 ;  /* 0x000000ffff897224 */ /* 0x000fe200008e06ff */
[----:B------:R-:W-:Y:S01]  /*b880*/  IADD3 R151, P1, PT, R101, R104, RZ ;  /* 0x0000006865977210 */ /* 0x000fe20007f3e0ff */
[----:B------:R-:W-:Y:S02]  /*b890*/  IMAD.MOV.U32 R136, RZ, RZ, R105 ;  /* 0x000000ffff887224 */ /* 0x000fe400078e0069 */
[----:B------:R-:W-:-:S04]  /*b8a0*/  IMAD.WIDE.U32 R104, R177, R97, RZ ;  /* 0x00000061b1687225 */ /* 0x000fc800078e00ff */
[----:B------:R-:W-:-:S04]  /*b8b0*/  IMAD.WIDE.U32.X R136, R177, R95, R136, P1 ;  /* 0x0000005fb1887225 */ /* 0x000fc800008e0488 */
[----:B------:R-:W-:-:S04]  /*b8c0*/  IMAD.WIDE.U32 R104, P1, R175, R99, R104 ;  /* 0x00000063af687225 */ /* 0x000fc80007820068 */
[----:B------:R-:W-:-:S04]  /*b8d0*/  IMAD.WIDE.U32 R148, R175, R97, RZ ;  /* 0x00000061af947225 */ /* 0x000fc800078e00ff */
[----:B------:R-:W-:Y:S01]  /*b8e0*/  IMAD.X R143, RZ, RZ, RZ, P2 ;  /* 0x000000ffff8f7224 */ /* 0x000fe200010e06ff */
[----:B------:R-:W-:Y:S02]  /*b8f0*/  IADD3 R101, P2, PT, R149, R104, RZ ;  /* 0x0000006895657210 */ /* 0x000fe40007f5e0ff */
[----:B------:R-:W-:Y:S01]  /*b900*/  IADD3 R150, P4, P5, R102, R148, R136 ;  /* 0x0000009466967210 */ /* 0x000fe20007d9e088 */
[----:B------:R-:W-:-:S03]  /*b910*/  IMAD.WIDE.U32.X R142, R157, R95, R142, P3 ;  /* 0x0000005f9d8e7225 */ /* 0x000fc600018e048e */
[----:B------:R-:W-:Y:S01]  /*b920*/  IADD3.X R146, PT, PT, R103, R101, R137, P4, P5 ;  /* 0x0000006567927210 */ /* 0x000fe200027ea489 */
[----:B------:R-:W-:Y:S01]  /*b930*/  IMAD.WIDE.U32 R136, R161, R97, RZ ;  /* 0x00000061a1887225 */ /* 0x000fe200078e00ff */
[----:B------:R-:W-:Y:S02]  /*b940*/  ISETP.GE.U32.AND P3, PT, R150, R102, PT ;  /* 0x000000669600720c */ /* 0x000fe40003f66070 */
[----:B------:R-:W-:Y:S02]  /*b950*/  IADD3 R152, P4, PT, R155, -R134, RZ ;  /* 0x800000869b987210 */ /* 0x000fe40007f9e0ff */
[----:B------:R-:W-:Y:S01]  /*b960*/  ISETP.GE.U32.AND.EX P3, PT, R146, R103, PT, P3 ;  /* 0x000000679200720c */ /* 0x000fe20003f66130 */
[----:B------:R-:W-:Y:S01]  /*b970*/  IMAD.WIDE.U32 R102, R157, R97, RZ ;  /* 0x000000619d667225 */ /* 0x000fe200078e00ff */
[----:B------:R-:W-:Y:S02]  /*b980*/  SEL R152, R152, R158, P0 ;  /* 0x0000009e98987207 */ /* 0x000fe40000000000 */
[----:B------:R-:W-:Y:S01]  /*b990*/  SEL R165, RZ, 0x1, P3 ;  /* 0x00000001ffa57807 */ /* 0x000fe20001800000 */
[----:B------:R-:W-:-:S02]  /*b9a0*/  IMAD.X R101, R154, 0x1, ~R135, P4 ;  /* 0x000000019a657824 */ /* 0x000fc400020e0e87 */
[----:B------:R-:W-:Y:S01]  /*b9b0*/  IMAD.WIDE.U32 R102, P3, R161, R99, R102 ;  /* 0x00000063a1667225 */ /* 0x000fe20007860066 */
[----:B------:R-:W-:Y:S02]  /*b9c0*/  IADD3 R165, P5, P6, R136, R142, R165 ;  /* 0x0000008e88a57210 */ /* 0x000fe40007ebe0a5 */
[----:B------:R-:W-:Y:S01]  /*b9d0*/  SEL R101, R101, R169, P0 ;  /* 0x000000a965657207 */ /* 0x000fe20000000000 */
[----:B------:R-:W-:Y:S01]  /*b9e0*/  IMAD.MOV.U32 R136, RZ, RZ, R103 ;  /* 0x000000ffff887224 */ /* 0x000fe200078e0067 */
[----:B------:R-:W-:Y:S01]  /*b9f0*/  IADD3 R169, P4, PT, R137, R102, RZ ;  /* 0x0000006689a97210 */ /* 0x000fe20007f9e0ff */
[----:B------:R-:W-:-:S03]  /*ba00*/  IMAD.WIDE.U32 R102, R177, R144, RZ ;  /* 0x00000090b1667225 */ /* 0x000fc600078e00ff */
[----:B------:R-:W-:Y:S01]  /*ba10*/  IADD3.X R169, PT, PT, R169, R143, RZ, P5, P6 ;  /* 0x0000008fa9a97210 */ /* 0x000fe20002fec4ff */
[----:B------:R-:W-:Y:S01]  /*ba20*/  IMAD.X R143, RZ, RZ, RZ, P1 ;  /* 0x000000ffff8f7224 */ /* 0x000fe200008e06ff */
[----:B------:R-:W-:Y:S01]  /*ba30*/  IADD3 R159, P5, PT, R159, -R132, RZ ;  /* 0x800000849f9f7210 */ /* 0x000fe20007fbe0ff */
[----:B------:R-:W-:Y:S02]  /*ba40*/  IMAD.MOV.U32 R142, RZ, RZ, R105 ;  /* 0x000000ffff8e7224 */ /* 0x000fe400078e0069 */
[----:B------:R-:W-:Y:S01]  /*ba50*/  IMAD.WIDE.U32 R104, R175, R144, RZ ;  /* 0x00000090af687225 */ /* 0x000fe200078e00ff */
[----:B------:R-:W-:-:S03]  /*ba60*/  SEL R159, R159, R160, P0 ;  /* 0x000000a09f9f7207 */ /* 0x000fc60000000000 */
[----:B------:R-:W-:Y:S02]  /*ba70*/  IMAD.X R155, R156, 0x1, ~R133, P5 ;  /* 0x000000019c9b7824 */ /* 0x000fe400028e0e85 */
[----:B------:R-:W-:-:S03]  /*ba80*/  IMAD.WIDE.U32.X R142, R177, R99, R142, P2 ;  /* 0x00000063b18e7225 */ /* 0x000fc600010e048e */
[----:B------:R-:W-:Y:S01]  /*ba90*/  SEL R155, R155, R171, P0 ;  /* 0x000000ab9b9b7207 */ /* 0x000fe20000000000 */
[----:B------:R-:W-:-:S04]  /*baa0*/  IMAD.WIDE.U32 R102, P0, R175, R145, R102 ;  /* 0x00000091af667225 */ /* 0x000fc80007800066 */
[----:B------:R-:W-:Y:S01]  /*bab0*/  IMAD.X R137, RZ, RZ, RZ, P3 ;  /* 0x000000ffff897224 */ /* 0x000fe200018e06ff */
[----:B------:R-:W-:Y:S01]  /*bac0*/  IADD3 R154, P1, PT, R105, R102, RZ ;  /* 0x00000066699a7210 */ /* 0x000fe20007f3e0ff */
[----:B------:R-:W-:Y:S01]  /*bad0*/  IMAD.MOV.U32 R148, RZ, RZ, R103 ;  /* 0x000000ffff947224 */ /* 0x000fe200078e0067 */
[----:B------:R-:W-:Y:S01]  /*bae0*/  IADD3 R173, P2, P3, R165, R104, R142 ;  /* 0x00000068a5ad7210 */ /* 0x000fe20007b5e08e */
[----:B------:R-:W-:-:S03]  /*baf0*/  IMAD.WIDE.U32 R102, R157, R144, RZ ;  /* 0x000000909d667225 */ /* 0x000fc600078e00ff */
[----:B------:R-:W-:Y:S01]  /*bb00*/  IADD3.X R154, PT, PT, R169, R154, R143, P2, P3 ;  /* 0x0000009aa99a7210 */ /* 0x000fe200017e648f */
[----:B------:R-:W-:Y:S01]  /*bb10*/  IMAD.X R149, RZ, RZ, RZ, P0 ;  /* 0x000000ffff957224 */ /* 0x000fe200000e06ff */
[----:B------:R-:W-:Y:S01]  /*bb20*/  ISETP.GE.U32.AND P2, PT, R173, R165, PT ;  /* 0x000000a5ad00720c */ /* 0x000fe20003f46070 */
[----:B------:R-:W-:-:S03]  /*bb30*/  IMAD.WIDE.U32.X R136, R157, R99, R136, P4 ;  /* 0x000000639d887225 */ /* 0x000fc600020e0488 */
[----:B------:R-:W-:Y:S01]  /*bb40*/  ISETP.GE.U32.AND.EX P2, PT, R154, R169, PT, P2 ;  /* 0x000000a99a00720c */ /* 0x000fe20003f46120 */
[----:B------:R-:W-:-:S03]  /*bb50*/  IMAD.WIDE.U32 R102, P0, R161, R145, R102 ;  /* 0x00000091a1667225 */ /* 0x000fc60007800066 */
[----:B------:R-:W-:Y:S01]  /*bb60*/  SEL R165, RZ, 0x1, P2 ;  /* 0x00000001ffa57807 */ /* 0x000fe20001000000 */
[----:B------:R-:W-:-:S04]  /*bb70*/  IMAD.WIDE.U32 R104, R161, R144, RZ ;  /* 0x00000090a1687225 */ /* 0x000fc800078e00ff */
[----:B------:R-:W-:Y:S01]  /*bb80*/  IMAD.WIDE.U32 R142, R177, R98, RZ ;  /* 0x00000062b18e7225 */ /* 0x000fe200078e00ff */
[----:B------:R-:W-:Y:S02]  /*bb90*/  IADD3 R171, P2, PT, R105, R102, RZ ;  /* 0x0000006669ab7210 */ /* 0x000fe40007f5e0ff */
[----:B------:R-:W-:Y:S01]  /*bba0*/  IADD3 R165, P3, P4, R104, R136, R165 ;  /* 0x0000008868a57210 */ /* 0x000fe20007c7e0a5 */
[----:B------:R-:W-:Y:S02]  /*bbb0*/  IMAD.X R105, RZ, RZ, RZ, P0 ;  /* 0x000000ffff697224 */ /* 0x000fe400000e06ff */
[----:B------:R-:W-:Y:S01]  /*bbc0*/  IMAD.MOV.U32 R104, RZ, RZ, R103 ;  /* 0x000000ffff687224 */ /* 0x000fe200078e0067 */
[----:B------:R-:W-:Y:S01]  /*bbd0*/  IADD3.X R171, PT, PT, R171, R137, RZ, P3, P4 ;  /* 0x00000089abab7210 */ /* 0x000fe20001fe84ff */
[----:B------:R-:W-:-:S04]  /*bbe0*/  IMAD.WIDE.U32 R142, P0, R175, R96, R142 ;  /* 0x00000060af8e7225 */ /* 0x000fc8000780008e */
[----:B------:R-:W-:-:S04]  /*bbf0*/  IMAD.WIDE.U32 R102, R175, R98, RZ ;  /* 0x00000062af667225 */ /* 0x000fc800078e00ff */
[----:B------:R-:W-:Y:S01]  /*bc00*/  IMAD.X R137, RZ, RZ, RZ, P0 ;  /* 0x000000ffff897224 */ /* 0x000fe200000e06ff */
[----:B------:R-:W-:Y:S01]  /*bc10*/  IADD3 R158, P0, PT, R103, R142, RZ ;  /* 0x0000008e679e7210 */ /* 0x000fe20007f1e0ff */
[----:B------:R-:W-:Y:S02]  /*bc20*/  IMAD.MOV.U32 R136, RZ, RZ, R143 ;  /* 0x000000ffff887224 */ /* 0x000fe400078e008f */
[----:B------:R-:W-:-:S04]  /*bc30*/  IMAD.WIDE.U32.X R148, R177, R145, R148, P1 ;  /* 0x00000091b1947225 */ /* 0x000fc800008e0494 */
[----:B------:R-:W-:Y:S01]  /*bc40*/  IMAD.WIDE.U32.X R136, R177, R96, R136, P0 ;  /* 0x00000060b1887225 */ /* 0x000fe200000e0488 */
[----:B------:R-:W-:-:S03]  /*bc50*/  IADD3 R169, P0, P1, R165, R102, R148 ;  /* 0x00000066a5a97210 */ /* 0x000fc6000791e094 */
[----:B------:R-:W-:Y:S01]  /*bc60*/  IMAD.WIDE.U32 R142, R157, R98, RZ ;  /* 0x000000629d8e7225 */ /* 0x000fe200078e00ff */
[----:B------:R-:W-:Y:S02]  /*bc70*/  IADD3.X R158, PT, PT, R171, R158, R149, P0, P1 ;  /* 0x0000009eab9e7210 */ /* 0x000fe400007e2495 */
[----:B------:R-:W-:Y:S01]  /*bc80*/  ISETP.GE.U32.AND P0, PT, R169, R165, PT ;  /* 0x000000a5a900720c */ /* 0x000fe20003f06070 */
[----:B------:R-:W-:-:S03]  /*bc90*/  IMAD.WIDE.U32 R102, R161, R98, RZ ;  /* 0x00000062a1667225 */ /* 0x000fc600078e00ff */
[----:B------:R-:W-:Y:S01]  /*bca0*/  ISETP.GE.U32.AND.EX P0, PT, R158, R171, PT, P0 ;  /* 0x000000ab9e00720c */ /* 0x000fe20003f06100 */
[----:B------:R-:W-:-:S04]  /*bcb0*/  IMAD.WIDE.U32 R142, P1, R161, R96, R142 ;  /* 0x00000060a18e7225 */ /* 0x000fc8000782008e */
[----:B------:R-:W-:Y:S02]  /*bcc0*/  IMAD.X R149, RZ, RZ, RZ, P1 ;  /* 0x000000ffff957224 */ /* 0x000fe400008e06ff */
[----:B------:R-:W-:Y:S01]  /*bcd0*/  IMAD.MOV.U32 R148, RZ, RZ, R143 ;  /* 0x000000ffff947224 */ /* 0x000fe200078e008f */
[----:B------:R-:W-:Y:S01]  /*bce0*/  IADD3 R143, P1, PT, R103, R142, RZ ;  /* 0x0000008e678f7210 */ /* 0x000fe20007f3e0ff */
[----:B------:R-:W-:Y:S01]  /*bcf0*/  IMAD.WIDE.U32.X R104, R157, R145, R104, P2 ;  /* 0x000000919d687225 */ /* 0x000fe200010e0468 */
[----:B------:R-:W-:-:S03]  /*bd00*/  SEL R103, RZ, 0x1, P0 ;  /* 0x00000001ff677807 */ /* 0x000fc60000000000 */
[----:B------:R-:W-:Y:S01]  /*bd10*/  IMAD.WIDE.U32.X R148, R157, R96, R148, P1 ;  /* 0x000000609d947225 */ /* 0x000fe200008e0494 */
[----:B------:R-:W-:-:S04]  /*bd20*/  IADD3 R103, P0, P1, R102, R104, R103 ;  /* 0x0000006866677210 */ /* 0x000fc8000791e067 */
[----:B------:R-:W-:Y:S02]  /*bd30*/  IADD3.X R104, PT, PT, R143, R105, RZ, P0, P1 ;  /* 0x000000698f687210 */ /* 0x000fe400007e24ff */
[----:B------:R-:W-:-:S04]  /*bd40*/  IADD3 R156, P0, PT, R103, R136, RZ ;  /* 0x00000088679c7210 */ /* 0x000fc80007f1e0ff */
[----:B------:R-:W-:Y:S01]  /*bd50*/  ISETP.GE.U32.AND P2, PT, R156, R103, PT ;  /* 0x000000679c00720c */ /* 0x000fe20003f46070 */
[----:B------:R-:W-:Y:S02]  /*bd60*/  IMAD.X R165, R104, 0x1, R137, P0 ;  /* 0x0000000168a57824 */ /* 0x000fe400000e0689 */
[----:B------:R-:W-:-:S03]  /*bd70*/  IMAD.WIDE.U32 R102, R155, R94, RZ ;  /* 0x0000005e9b667225 */ /* 0x000fc600078e00ff */
[----:B------:R-:W-:Y:S01]  /*bd80*/  ISETP.GE.U32.AND.EX P2, PT, R165, R104, PT, P2 ;  /* 0x00000068a500720c */ /* 0x000fe20003f46120 */
[----:B------:R-:W-:-:S04]  /*bd90*/  IMAD.WIDE.U32 R104, R159, R94, RZ ;  /* 0x0000005e9f687225 */ /* 0x000fc800078e00ff */
[----:B------:R-:W-:Y:S01]  /*bda0*/  IMAD.WIDE.U32 R102, P0, R159, R95, R102 ;  /* 0x0000005f9f667225 */ /* 0x000fe20007800066 */
[----:B------:R-:W-:-:S03]  /*bdb0*/  IADD3 R157, P1, PT, R173, R104, RZ ;  /* 0x00000068ad9d7210 */ /* 0x000fc60007f3e0ff */
[----:B------:R-:W-:Y:S02]  /*bdc0*/  IMAD.X R137, RZ, RZ, RZ, P0 ;  /* 0x000000ffff897224 */ /* 0x000fe400000e06ff */
[----:B------:R-:W-:Y:S01]  /*bdd0*/  IMAD.MOV.U32 R136, RZ, RZ, R103 ;  /* 0x000000ffff887224 */ /* 0x000fe200078e0067 */
[----:B------:R-:W-:-:S05]  /*bde0*/  IADD3 R103, P0, PT, R105, R102, RZ ;  /* 0x0000006669677210 */ /* 0x000fca0007f1e0ff */
[----:B------:R-:W-:Y:S01]  /*bdf0*/  IMAD.X R154, R154, 0x1, R103, P1 ;  /* 0x000000019a9a7824 */ /* 0x000fe200008e0667 */
[----:B------:R-:W-:Y:S01]  /*be00*/  ISETP.GE.U32.AND P1, PT, R157, R104, PT ;  /* 0x000000689d00720c */ /* 0x000fe20003f26070 */
[----:B------:R-:W-:-:S03]  /*be10*/  IMAD.WIDE.U32.X R136, R155, R95, R136, P0 ;  /* 0x0000005f9b887225 */ /* 0x000fc600000e0488 */
[----:B------:R-:W-:Y:S01]  /*be20*/  ISETP.GE.U32.AND.EX P1, PT, R154, R103, PT, P1 ;  /* 0x000000679a00720c */ /* 0x000fe20003f26110 */
[----:B------:R-:W-:-:S04]  /*be30*/  IMAD.WIDE.U32 R102, R155, R97, RZ ;  /* 0x000000619b667225 */ /* 0x000fc800078e00ff */
[----:B------:R-:W-:-:S04]  /*be40*/  IMAD.WIDE.U32 R104, R159, R97, RZ ;  /* 0x000000619f687225 */ /* 0x000fc800078e00ff */
[----:B------:R-:W-:-:S04]  /*be50*/  IMAD.WIDE.U32 R102, P0, R159, R99, R102 ;  /* 0x000000639f667225 */ /* 0x000fc80007800066 */
[----:B------:R-:W-:Y:S01]  /*be60*/  IMAD.MOV.U32 R142, RZ, RZ, R103 ;  /* 0x000000ffff8e7224 */ /* 0x000fe200078e0067 */
[----:B------:R-:W-:Y:S01]  /*be70*/  SEL R103, RZ, 0x1, P1 ;  /* 0x00000001ff677807 */ /* 0x000fe20000800000 */
[----:B------:R-:W-:Y:S01]  /*be80*/  IMAD.X R143, RZ, RZ, RZ, P0 ;  /* 0x000000ffff8f7224 */ /* 0x000fe200000e06ff */
[----:B------:R-:W-:Y:S02]  /*be90*/  IADD3 R105, P0, PT, R105, R102, RZ ;  /* 0x0000006669697210 */ /* 0x000fe40007f1e0ff */
[----:B------:R-:W-:-:S03]  /*bea0*/  IADD3 R104, P1, P3, R104, R136, R103 ;  /* 0x0000008868687210 */ /* 0x000fc60007b3e067 */
[----:B------:R-:W-:Y:S01]  /*beb0*/  IMAD.WIDE.U32.X R142, R155, R99, R142, P0 ;  /* 0x000000639b8e7225 */ /* 0x000fe200000e048e */
[----:B------:R-:W-:Y:S02]  /*bec0*/  IADD3.X R137, PT, PT, R105, R137, RZ, P1, P3 ;  /* 0x0000008969897210 */ /* 0x000fe40000fe64ff */
[----:B------:R-:W-:-:S05]  /*bed0*/  IADD3 R161, P1, PT, R104, R169, RZ ;  /* 0x000000a968a17210 */ /* 0x000fca0007f3e0ff */
[----:B------:R-:W-:Y:S01]  /*bee0*/  IMAD.X R158, R137, 0x1, R158, P1 ;  /* 0x00000001899e7824 */ /* 0x000fe200008e069e */
[----:B------:R-:W-:Y:S01]  /*bef0*/  ISETP.GE.U32.AND P1, PT, R161, R104, PT ;  /* 0x00000068a100720c */ /* 0x000fe20003f26070 */
[----:B------:R-:W-:-:S03]  /*bf00*/  IMAD.WIDE.U32 R104, R155, R144, RZ ;  /* 0x000000909b687225 */ /* 0x000fc600078e00ff */
[----:B------:R-:W-:Y:S01]  /*bf10*/  ISETP.GE.U32.AND.EX P1, PT, R158, R137, PT, P1 ;  /* 0x000000899e00720c */ /* 0x000fe20003f26110 */
[----:B------:R-:W-:-:S04]  /*bf20*/  IMAD.WIDE.U32 R136, R159, R144, RZ ;  /* 0x000000909f887225 */ /* 0x000fc800078e00ff */
[----:B------:R-:W-:-:S04]  /*bf30*/  IMAD.WIDE.U32 R104, P0, R159, R145, R104 ;  /* 0x000000919f687225 */ /* 0x000fc80007800068 */
[----:B------:R-:W-:Y:S02]  /*bf40*/  IMAD.X R103, RZ, RZ, RZ, P0 ;  /* 0x000000ffff677224 */ /* 0x000fe400000e06ff */
[----:B------:R-:W-:Y:S01]  /*bf50*/  IMAD.MOV.U32 R102, RZ, RZ, R105 ;  /* 0x000000ffff667224 */ /* 0x000fe200078e0069 */
[----:B------:R-:W-:Y:S02]  /*bf60*/  IADD3 R105, P0, PT, R137, R104, RZ ;  /* 0x0000006889697210 */ /* 0x000fe40007f1e0ff */
[----:B------:R-:W-:-:S03]  /*bf70*/  SEL R137, RZ, 0x1, P1 ;  /* 0x00000001ff897807 */ /* 0x000fc60000800000 */
[----:B------:R-:W-:Y:S01]  /*bf80*/  IMAD.WIDE.U32.X R102, R155, R145, R102, P0 ;  /* 0x000000919b667225 */ /* 0x000fe200000e0466 */
[----:B------:R-:W-:-:S04]  /*bf90*/  IADD3 R137, P1, P3, R136, R142, R137 ;  /* 0x0000008e88897210 */ /* 0x000fc80007b3e089 */
[----:B------:R-:W-:Y:S01]  /*bfa0*/  IADD3.X R142, PT, PT, R105, R143, RZ, P1, P3 ;  /* 0x0000008f698e7210 */ /* 0x000fe20000fe64ff */
[----:B------:R-:W-:Y:S01]  /*bfb0*/  IMAD.WIDE.U32 R104, R155, R98, RZ ;  /* 0x000000629b687225 */ /* 0x000fe200078e00ff */
[----:B------:R-:W-:-:S05]  /*bfc0*/  IADD3 R156, P1, PT, R137, R156, RZ ;  /* 0x0000009c899c7210 */ /* 0x000fca0007f3e0ff */
[----:B------:R-:W-:Y:S01]  /*bfd0*/  IMAD.X R165, R142, 0x1, R165, P1 ;  /* 0x000000018ea57824 */ /* 0x000fe200008e06a5 */
[----:B------:R-:W-:Y:S01]  /*bfe0*/  ISETP.GE.U32.AND P1, PT, R156, R137, PT ;  /* 0x000000899c00720c */ /* 0x000fe20003f26070 */
[----:B------:R-:W-:-:S03]  /*bff0*/  IMAD.WIDE.U32 R104, P0, R159, R96, R104 ;  /* 0x000000609f687225 */ /* 0x000fc60007800068 */
[----:B------:R-:W-:Y:S01]  /*c000*/  ISETP.GE.U32.AND.EX P1, PT, R165, R142, PT, P1 ;  /* 0x0000008ea500720c */ /* 0x000fe20003f26110 */
[----:B------:R-:W-:-:S03]  /*c010*/  IMAD.WIDE.U32 R136, R159, R98, RZ ;  /* 0x000000629f887225 */ /* 0x000fc600078e00ff */
[----:B------:R-:W-:Y:S01]  /*c020*/  SEL R171, RZ, 0x1, P1 ;  /* 0x00000001ffab7807 */ /* 0x000fe20000800000 */
[----:B------:R-:W-:Y:S01]  /*c030*/  IMAD.WIDE.U32 R142, R152, R94, RZ ;  /* 0x0000005e988e7225 */ /* 0x000fe200078e00ff */
[----:B------:R-:W-:Y:S02]  /*c040*/  IADD3 R137, P1, PT, R137, R104, RZ ;  /* 0x0000006889897210 */ /* 0x000fe40007f3e0ff */
[----:B------:R-:W-:Y:S02]  /*c050*/  IADD3 R171, P3, P4, R136, R102, R171 ;  /* 0x0000006688ab7210 */ /* 0x000fe40007c7e0ab */
[----:B------:R-:W-:Y:S02]  /*c060*/  SEL R104, RZ, 0x1, P2 ;  /* 0x00000001ff687807 */ /* 0x000fe40001000000 */
[----:B------:R-:W-:Y:S01]  /*c070*/  IADD3.X R160, PT, PT, R137, R103, RZ, P3, P4 ;  /* 0x0000006789a07210 */ /* 0x000fe20001fe84ff */
[----:B------:R-:W-:Y:S01]  /*c080*/  IMAD.WIDE.U32 R136, R101, R94, RZ ;  /* 0x0000005e65887225 */ /* 0x000fe200078e00ff */
[----:B------:R-:W-:-:S04]  /*c090*/  IADD3 R104, P2, P3, R171, R148, R104 ;  /* 0x00000094ab687210 */ /* 0x000fc80007b5e068 */
[----:B------:R-:W-:Y:S01]  /*c0a0*/  IADD3.X R169, PT, PT, R160, R149, RZ, P2, P3 ;  /* 0x00000095a0a97210 */ /* 0x000fe200017e64ff */
        /* <DEDUP_REMOVED lines=13> */
[----:B------:R-:W-:Y:S02]  /*c180*/  IMAD.X R95, RZ, RZ, RZ, P2 ;  /* 0x000000ffff5f7224 */ /* 0x000fe400010e06ff */
[----:B------:R-:W-:Y:S01]  /*c190*/  IMAD.MOV.U32 R94, RZ, RZ, R137 ;  /* 0x000000ffff5e7224 */ /* 0x000fe200078e0089 */
[----:B------:R-:W-:-:S05]  /*c1a0*/  IADD3 R137, P2, PT, R143, R136, RZ ;  /* 0x000000888f897210 */ /* 0x000fca0007f5e0ff */
[----:B------:R-:W-:Y:S01]  /*c1b0*/  IMAD.WIDE.U32.X R94, R101, R99, R94, P2 ;  /* 0x00000063655e7225 */ /* 0x000fe200010e045e */
[----:B------:R-:W-:-:S04]  /*c1c0*/  IADD3 R143, P2, P3, R142, R102, R149 ;  /* 0x000000668e8f7210 */ /* 0x000fc80007b5e095 */
[----:B------:R-:W-:Y:S01]  /*c1d0*/  IADD3.X R102, PT, PT, R137, R103, RZ, P2, P3 ;  /* 0x0000006789667210 */ /* 0x000fe200017e64ff */
[----:B------:R-:W-:Y:S01]  /*c1e0*/  IMAD.WIDE.U32 R136, R152, R144, RZ ;  /* 0x0000009098887225 */ /* 0x000fe200078e00ff */
[----:B------:R-:W-:-:S05]  /*c1f0*/  IADD3 R148, P2, PT, R143, R156, RZ ;  /* 0x0000009c8f947210 */ /* 0x000fca0007f5e0ff */
[----:B------:R-:W-:Y:S01]  /*c200*/  IMAD.X R149, R102, 0x1, R165, P2 ;  /* 0x0000000166957824 */ /* 0x000fe200010e06a5 */
[----:B------:R-:W-:-:S04]  /*c210*/  ISETP.GE.U32.AND P2, PT, R148, R143, PT ;  /* 0x0000008f9400720c */ /* 0x000fc80003f46070 */
[----:B------:R-:W-:Y:S01]  /*c220*/  ISETP.GE.U32.AND.EX P2, PT, R149, R102, PT, P2 ;  /* 0x000000669500720c */ /* 0x000fe20003f46120 */
[----:B------:R-:W-:-:S03]  /*c230*/  IMAD.WIDE.U32 R102, R101, R144, RZ ;  /* 0x0000009065667225 */ /* 0x000fc600078e00ff */
[----:B------:R-:W-:Y:S01]  /*c240*/  SEL R97, RZ, 0x1, P2 ;  /* 0x00000001ff617807 */ /* 0x000fe20001000000 */
        /* <DEDUP_REMOVED lines=9> */
[----:B------:R-:W-:-:S04]  /*c2e0*/  ISETP.GE.U32.AND P2, PT, R156, R137, PT ;  /* 0x000000899c00720c */ /* 0x000fc80003f46070 */
[----:B------:R-:W-:Y:S01]  /*c2f0*/  ISETP.GE.U32.AND.EX P2, PT, R159, R102, PT, P2 ;  /* 0x000000669f00720c */ /* 0x000fe20003f46120 */
[----:B------:R-:W-:-:S03]  /*c300*/  IMAD.WIDE.U32 R102, R101, R98, RZ ;  /* 0x0000006265667225 */ /* 0x000fc600078e00ff */
[----:B------:R-:W-:Y:S01]  /*c310*/  SEL R165, RZ, 0x1, P2 ;  /* 0x00000001ffa57807 */ /* 0x000fe20001000000 */
[----:B------:R-:W-:-:S04]  /*c320*/  IMAD.WIDE.U32 R98, R152, R98, RZ ;  /* 0x0000006298627225 */ /* 0x000fc800078e00ff */
[----:B------:R-:W-:Y:S01]  /*c330*/  IMAD.WIDE.U32 R102, P2, R152, R96, R102 ;  /* 0x0000006098667225 */ /* 0x000fe20007840066 */
[----:B------:R-:W-:-:S03]  /*c340*/  IADD3 R165, P4, P5, R98, R94, R165 ;  /* 0x0000005e62a57210 */ /* 0x000fc60007d9e0a5 */
[----:B------:R-:W-:Y:S01]  /*c350*/  IMAD.MOV.U32 R94, RZ, RZ, R105 ;  /* 0x000000ffff5e7224 */ /* 0x000fe200078e0069 */
[----:B------:R-:W-:Y:S01]  /*c360*/  IADD3 R97, P3, PT, R99, R102, RZ ;  /* 0x0000006663617210 */ /* 0x000fe20007f7e0ff */
[----:B------:R-:W-:-:S03]  /*c370*/  IMAD.WIDE.U32 R98, R100, R126, RZ ;  /* 0x0000007e64627225 */ /* 0x000fc600078e00ff */
[----:B------:R-:W-:Y:S01]  /*c380*/  IADD3.X R102, PT, PT, R97, R95, RZ, P4, P5 ;  /* 0x0000005f61667210 */ /* 0x000fe200027ea4ff */
[----:B------:R-:W-:Y:S01]  /*c390*/  IMAD.X R95, RZ, RZ, RZ, P0 ;  /* 0x000000ffff5f7224 */ /* 0x000fe200000e06ff */
[----:B------:R-:W-:Y:S01]  /*c3a0*/  ISETP.GE.U32.AND P0, PT, R104, R171, PT ;  /* 0x000000ab6800720c */ /* 0x000fe20003f06070 */
[----:B------:R-:W-:-:S03]  /*c3b0*/  IMAD.WIDE.U32 R142, R98, R128, RZ ;  /* 0x00000080628e7225 */ /* 0x000fc600078e00ff */
[----:B------:R-:W-:Y:S01]  /*c3c0*/  ISETP.GE.U32.AND.EX P0, PT, R169, R160, PT, P0 ;  /* 0x000000a0a900720c */ /* 0x000fe20003f06100 */
[----:B------:R-:W-:-:S03]  /*c3d0*/  IMAD.WIDE.U32.X R94, R155, R96, R94, P1 ;  /* 0x000000609b5e7225 */ /* 0x000fc600008e045e */
[----:B------:R-:W-:-:S04]  /*c3e0*/  SEL R97, RZ, 0x1, P0 ;  /* 0x00000001ff617807 */ /* 0x000fc80000000000 */
[----:B------:R-:W-:Y:S01]  /*c3f0*/  IADD3 R94, P0, P1, R165, R94, R97 ;  /* 0x0000005ea55e7210 */ /* 0x000fe2000791e061 */
[----:B------:R-:W-:Y:S01]  /*c400*/  IMAD R97, R151, R126, RZ ;  /* 0x0000007e97617224 */ /* 0x000fe200078e02ff */
[----:B------:R-:W-:Y:S02]  /*c410*/  LOP3.LUT R151, RZ, R151, RZ, 0x33, !PT ;  /* 0x00000097ff977212 */ /* 0x000fe400078e33ff */
[----:B------:R-:W-:Y:S01]  /*c420*/  IADD3.X R95, PT, PT, R102, R95, RZ, P0, P1 ;  /* 0x0000005f665f7210 */ /* 0x000fe200007e24ff */
[----:B------:R-:W-:-:S04]  /*c430*/  IMAD R97, R100, R127, R97 ;  /* 0x0000007f64617224 */ /* 0x000fc800078e0261 */
[----:B------:R-:W-:Y:S01]  /*c440*/  IMAD.IADD R145, R99, 0x1, R97 ;  /* 0x0000000163917824 */ /* 0x000fe200078e0261 */
[----:B------:R-:W-:-:S03]  /*c450*/  LOP3.LUT R97, RZ, R100, RZ, 0x33, !PT ;  /* 0x00000064ff617212 */ /* 0x000fc600078e33ff */
        /* <DEDUP_REMOVED lines=44> */
[----:B------:R-:W-:Y:S01]  /*c720*/  IMAD.X R99, RZ, RZ, RZ, P2 ;  /* 0x000000ffff637224 */ /* 0x000fe200010e06ff */
[----:B------:R-:W-:Y:S01]  /*c730*/  IADD3 R161, P2, PT, R100, R161, RZ ;  /* 0x000000a164a17210 */ /* 0x000fe20007f5e0ff */
[----:B------:R-:W-:-:S04]  /*c740*/  IMAD.WIDE.U32.X R96, R101, R96, R98, P3 ;  /* 0x0000006065607225 */ /* 0x000fc800018e0462 */
[----:B------:R-:W-:Y:S01]  /*c750*/  IMAD.X R99, RZ, RZ, RZ, P0 ;  /* 0x000000ffff637224 */ /* 0x000fe200000e06ff */
[----:B------:R-:W-:Y:S01]  /*c760*/  ISETP.GE.U32.AND P0, PT, R161, R100, PT ;  /* 0x00000064a100720c */ /* 0x000fe20003f06070 */
[----:B------:R-:W-:Y:S01]  /*c770*/  IMAD.X R158, R137, 0x1, R158, P2 ;  /* 0x00000001899e7824 */ /* 0x000fe200010e069e */
[----:B------:R-:W-:Y:S01]  /*c780*/  ISETP.GE.U32.AND P2, PT, R94, R165, PT ;  /* 0x000000a55e00720c */ /* 0x000fe20003f46070 */
[----:B------:R-:W-:-:S03]  /*c790*/  IMAD.MOV.U32 R98, RZ, RZ, R105 ;  /* 0x000000ffff627224 */ /* 0x000fc600078e0069 */
[----:B------:R-:W-:Y:S01]  /*c7a0*/  ISETP.GE.U32.AND.EX P0, PT, R158, R137, PT, P0 ;  /* 0x000000899e00720c */ /* 0x000fe20003f06100 */
[----:B------:R-:W-:Y:S01]  /*c7b0*/  IMAD.WIDE.U32.X R98, R145, R135, R98, P1 ;  /* 0x0000008791627225 */ /* 0x000fe200008e0462 */
[----:B------:R-:W-:Y:S02]  /*c7c0*/  ISETP.GE.U32.AND.EX P2, PT, R95, R102, PT, P2 ;  /* 0x000000665f00720c */ /* 0x000fe40003f46120 */
[----:B------:R-:W-:-:S04]  /*c7d0*/  SEL R101, RZ, 0x1, P0 ;  /* 0x00000001ff657807 */ /* 0x000fc80000000000 */
[----:B------:R-:W-:Y:S01]  /*c7e0*/  IADD3 R103, P0, PT, R101, R98, RZ ;  /* 0x0000006265677210 */ /* 0x000fe20007f1e0ff */
[----:B------:R-:W-:Y:S01]  /*c7f0*/  IMAD R98, R146, R126, RZ ;  /* 0x0000007e92627224 */ /* 0x000fe200078e02ff */
[----:B------:R-:W-:-:S03]  /*c800*/  SEL R101, RZ, 0x1, P2 ;  /* 0x00000001ff657807 */ /* 0x000fc60001000000 */
[----:B------:R-:W-:Y:S01]  /*c810*/  IMAD.X R100, RZ, RZ, R99, P0 ;  /* 0x000000ffff647224 */ /* 0x000fe200000e0663 */
[----:B------:R-:W-:Y:S01]  /*c820*/  ISETP.NE.U32.AND P0, PT, R103, RZ, PT ;  /* 0x000000ff6700720c */ /* 0x000fe20003f05070 */
[C---:B------:R-:W-:Y:S01]  /*c830*/  IMAD R137, R150.reuse, R127, R98 ;  /* 0x0000007f96897224 */ /* 0x040fe200078e0262 */
[----:B------:R-:W-:Y:S01]  /*c840*/  IADD3 R96, P1, PT, R101, R96, RZ ;  /* 0x0000006065607210 */ /* 0x000fe20007f3e0ff */
[----:B------:R-:W-:Y:S01]  /*c850*/  IMAD.WIDE.U32 R98, R150, R126, RZ ;  /* 0x0000007e96627225 */ /* 0x000fe200078e00ff */
[----:B------:R-:W-:-:S03]  /*c860*/  ISETP.NE.AND.EX P0, PT, R100, RZ, PT, P0 ;  /* 0x000000ff6400720c */ /* 0x000fc60003f05300 */
[----:B------:R-:W-:Y:S02]  /*c870*/  IMAD.X R97, RZ, RZ, R97, P1 ;  /* 0x000000ffff617224 */ /* 0x000fe400008e0661 */
[----:B------:R-:W-:-:S08]  /*c880*/  IMAD.IADD R137, R99, 0x1, R137 ;  /* 0x0000000163897824 */ /* 0x000fd000078e0289 */
        /* <DEDUP_REMOVED lines=25> */
.L_x_26:
[----:B------:R-:W-:Y:S05]  /*ca20*/  BSYNC.RECONVERGENT B3 ;  /* 0x0000000000037941 */ /* 0x000fea0003800200 */
.L_x_25:
        /* <DEDUP_REMOVED lines=26> */
[----:B------:R-:W-:Y:S01]  /*cbd0*/  IMAD.WIDE.U32 R100, P1, R98, R133, R104 ;  /* 0x0000008562647225 */ /* 0x000fe20007820068 */
[----:B------:R-:W-:-:S03]  /*cbe0*/  SEL R99, RZ, 0x1, P2 ;  /* 0x00000001ff637807 */ /* 0x000fc60001000000 */
[----:B------:R-:W-:-:S04]  /*cbf0*/  IMAD.WIDE.U32.X R102, R137, R131, R102, P0 ;  /* 0x0000008389667225 */ /* 0x000fc800000e0466 */
[----:B------:R-:W-:-:S03]  /*cc00*/  IMAD.WIDE.U32 R104, R98, R132, RZ ;  /* 0x0000008462687225 */ /* 0x000fc600078e00ff */
[----:B------:R-:W-:Y:S02]  /*cc10*/  IADD3 R99, P2, P3, R104, R102, R99 ;  /* 0x0000006668637210 */ /* 0x000fe40007b5e063 */
[----:B------:R-:W-:Y:S01]  /*cc20*/  IADD3 R102, P0, PT, R105, R100, RZ ;  /* 0x0000006469667210 */ /* 0x000fe20007f1e0ff */
[----:B------:R-:W-:-:S03]  /*cc30*/  IMAD.WIDE.U32 R104, R137, R134, RZ ;  /* 0x0000008689687225 */ /* 0x000fc600078e00ff */
[----:B------:R-:W-:Y:S01]  /*cc40*/  IADD3.X R102, PT, PT, R102, R103, RZ, P2, P3 ;  /* 0x0000006766667210 */ /* 0x000fe200017e64ff */
[----:B------:R-:W-:Y:S01]  /*cc50*/  IMAD.X R103, RZ, RZ, RZ, P1 ;  /* 0x000000ffff677224 */ /* 0x000fe200008e06ff */
[----:B------:R-:W-:Y:S01]  /*cc60*/  IADD3 R161, P2, PT, R99, R161, RZ ;  /* 0x000000a163a17210 */ /* 0x000fe20007f5e0ff */
[----:B------:R-:W-:-:S04]  /*cc70*/  IMAD.WIDE.U32 R104, P1, R98, R135, R104 ;  /* 0x0000008762687225 */ /* 0x000fc80007820068 */
[----:B------:R-:W-:Y:S01]  /*cc80*/  IMAD.X R145, R102, 0x1, R158, P2 ;  /* 0x0000000166917824 */ /* 0x000fe200010e069e */
[----:B------:R-:W-:Y:S01]  /*cc90*/  ISETP.GE.U32.AND P2, PT, R161, R99, PT ;  /* 0x00000063a100720c */ /* 0x000fe20003f46070 */
[----:B------:R-:W-:-:S03]  /*cca0*/  IMAD.WIDE.U32 R98, R98, R134, RZ ;  /* 0x0000008662627225 */ /* 0x000fc600078e00ff */
[----:B------:R-:W-:Y:S01]  /*ccb0*/  ISETP.GE.U32.AND.EX P2, PT, R145, R102, PT, P2 ;  /* 0x000000669100720c */ /* 0x000fe20003f46120 */
[----:B------:R-:W-:-:S03]  /*ccc0*/  IMAD.MOV.U32 R102, RZ, RZ, R101 ;  /* 0x000000ffff667224 */ /* 0x000fc600078e0065 */
[----:B------:R-:W-:Y:S01]  /*ccd0*/  SEL R101, RZ, 0x1, P2 ;  /* 0x00000001ff657807 */ /* 0x000fe20001000000 */
[----:B------:R-:W-:-:S03]  /*cce0*/  IMAD.WIDE.U32.X R102, R137, R133, R102, P0 ;  /* 0x0000008589667225 */ /* 0x000fc600000e0466 */
[----:B------:R-:W-:Y:S01]  /*ccf0*/  IADD3 R101, P0, P2, R98, R102, R101 ;  /* 0x0000006662657210 */ /* 0x000fe20007a1e065 */
[----:B------:R-:W-:Y:S01]  /*cd00*/  IMAD.MOV.U32 R98, RZ, RZ, R105 ;  /* 0x000000ffff627224 */ /* 0x000fe200078e0069 */
[----:B------:R-:W-:Y:S01]  /*cd10*/  IADD3 R102, P3, PT, R99, R104, RZ ;  /* 0x0000006863667210 */ /* 0x000fe20007f7e0ff */
[----:B------:R-:W-:-:S03]  /*cd20*/  IMAD.X R99, RZ, RZ, RZ, P1 ;  /* 0x000000ffff637224 */ /* 0x000fc600008e06ff */
[----:B------:R-:W-:Y:S01]  /*cd30*/  IADD3.X R102, PT, PT, R102, R103, RZ, P0, P2 ;  /* 0x0000006766667210 */ /* 0x000fe200007e44ff */
[----:B------:R-:W-:Y:S01]  /*cd40*/  IMAD.WIDE.U32.X R98, R137, R135, R98, P3 ;  /* 0x0000008789627225 */ /* 0x000fe200018e0462 */
[----:B------:R-:W-:-:S04]  /*cd50*/  IADD3 R148, P0, PT, R148, R101, RZ ;  /* 0x0000006594947210 */ /* 0x000fc80007f1e0ff */
[----:B------:R-:W-:Y:S01]  /*cd60*/  ISETP.GE.U32.AND P1, PT, R148, R101, PT ;  /* 0x000000659400720c */ /* 0x000fe20003f26070 */
[----:B------:R-:W-:-:S05]  /*cd70*/  IMAD.X R149, R149, 0x1, R102, P0 ;  /* 0x0000000195957824 */ /* 0x000fca00000e0666 */
[----:B------:R-:W-:Y:S01]  /*cd80*/  ISETP.GE.U32.AND.EX P0, PT, R149, R102, PT, P1 ;  /* 0x000000669500720c */ /* 0x000fe20003f06110 */
[----:B------:R-:W-:-:S03]  /*cd90*/  IMAD.WIDE.U32 R102, R157, R126, RZ ;  /* 0x0000007e9d667225 */ /* 0x000fc600078e00ff */
[----:B------:R-:W-:-:S04]  /*cda0*/  SEL R101, RZ, 0x1, P0 ;  /* 0x00000001ff657807 */ /* 0x000fc80000000000 */
[----:B------:R-:W-:Y:S01]  /*cdb0*/  IADD3 R101, P0, PT, R101, R98, RZ ;  /* 0x0000006265657210 */ /* 0x000fe20007f1e0ff */
[----:B------:R-:W-:-:S04]  /*cdc0*/  IMAD R98, R143, R126, RZ ;  /* 0x0000007e8f627224 */ /* 0x000fc800078e02ff */
[----:B------:R-:W-:Y:S01]  /*cdd0*/  IMAD.X R100, RZ, RZ, R99, P0 ;  /* 0x000000ffff647224 */ /* 0x000fe200000e0663 */
[----:B------:R-:W-:Y:S01]  /*cde0*/  ISETP.NE.U32.AND P0, PT, R101, RZ, PT ;  /* 0x000000ff6500720c */ /* 0x000fe20003f05070 */
[----:B------:R-:W-:-:S03]  /*cdf0*/  IMAD R99, R157, R127, R98 ;  /* 0x0000007f9d637224 */ /* 0x000fc600078e0262 */
[----:B------:R-:W-:Y:S01]  /*ce00*/  ISETP.NE.AND.EX P0, PT, R100, RZ, PT, P0 ;  /* 0x000000ff6400720c */ /* 0x000fe20003f05300 */
[----:B------:R-:W-:-:S04]  /*ce10*/  IMAD.IADD R152, R103, 0x1, R99 ;  /* 0x0000000167987824 */ /* 0x000fc800078e0263 */
[----:B------:R-:W-:-:S08]  /*ce20*/  IMAD.WIDE.U32 R98, R152, R128, RZ ;  /* 0x0000008098627225 */ /* 0x000fd000078e00ff */
        /* <DEDUP_REMOVED lines=14> */
.L_x_28:
[----:B------:R-:W-:Y:S05]  /*cf10*/  BSYNC.RECONVERGENT B3 ;  /* 0x0000000000037941 */ /* 0x000fea0003800200 */
.L_x_27:
[C---:B------:R-:W-:Y:S01]  /*cf20*/  IMAD.WIDE.U32 R98, P1, R102.reuse, R129, R98 ;  /* 0x0000008166627225 */ /* 0x040fe20007820062 */
[----:B------:R-:W-:Y:S01]  /*cf30*/  LOP3.LUT R103, RZ, R157, RZ, 0x33, !PT ;  /* 0x0000009dff677212 */ /* 0x000fe200078e33ff */
[----:B------:R-:W-:Y:S01]  /*cf40*/  BSSY.RECONVERGENT B3, `(.L_x_29) ;  /* 0x000018a000037945 */ /* 0x000fe20003800200 */
[----:B------:R-:W-:Y:S01]  /*cf50*/  LOP3.LUT P6, RZ, R63, 0x40, RZ, 0xc0, !PT ;  /* 0x000000403fff7812 */ /* 0x000fe200078cc0ff */
[----:B------:R-:W-:-:S04]  /*cf60*/  IMAD.WIDE.U32 R100, R102, R128, RZ ;  /* 0x0000008066647225 */ /* 0x000fc800078e00ff */
[----:B------:R-:W-:Y:S01]  /*cf70*/  IMAD.WIDE.U32 R104, R152, R130, RZ ;  /* 0x0000008298687225 */ /* 0x000fe200078e00ff */
[----:B------:R-:W-:Y:S02]  /*cf80*/  IADD3 R101, P2, PT, R101, R98, RZ ;  /* 0x0000006265657210 */ /* 0x000fe40007f5e0ff */
[----:B------:R-:W-:Y:S01]  /*cf90*/  ISETP.GT.U32.AND P0, PT, R100, R103, PT ;  /* 0x000000676400720c */ /* 0x000fe20003f04070 */
[----:B------:R-:W-:Y:S01]  /*cfa0*/  IMAD.MOV.U32 R100, RZ, RZ, R99 ;  /* 0x000000ffff647224 */ /* 0x000fe200078e0063 */
[----:B------:R-:W-:Y:S01]  /*cfb0*/  LOP3.LUT R98, RZ, R143, RZ, 0x33, !PT ;  /* 0x0000008fff627212 */ /* 0x000fe200078e33ff */
[----:B------:R-:W-:Y:S02]  /*cfc0*/  IMAD.MOV.U32 R164, RZ, RZ, R141 ;  /* 0x000000ffffa47224 */ /* 0x000fe400078e008d */
[----:B------:R-:W-:Y:S01]  /*cfd0*/  IMAD.WIDE.U32 R150, R119, R38, RZ ;  /* 0x0000002677967225 */ /* 0x000fe200078e00ff */
[----:B------:R-:W-:-:S03]  /*cfe0*/  ISETP.GT.U32.AND.EX P0, PT, R101, R98, PT, P0 ;  /* 0x000000626500720c */ /* 0x000fc60003f04100 */
[----:B------:R-:W-:Y:S01]  /*cff0*/  IMAD.X R101, RZ, RZ, RZ, P1 ;  /* 0x000000ffff657224 */ /* 0x000fe200008e06ff */
[----:B------:R-:W-:Y:S01]  /*d000*/  SEL R103, RZ, 0x1, !P0 ;  /* 0x00000001ff677807 */ /* 0x000fe20004000000 */
[----:B------:R-:W-:-:S04]  /*d010*/  IMAD.WIDE.U32 R98, P1, R102, R131, R104 ;  /* 0x0000008366627225 */ /* 0x000fc80007820068 */
        /* <DEDUP_REMOVED lines=8> */
[C---:B------:R-:W-:Y:S01]  /*d0a0*/  ISETP.GE.U32.AND P1, PT, R161.reuse, R100, PT ;  /* 0x00000064a100720c */ /* 0x040fe20003f26070 */
[----:B------:R-:W-:Y:S02]  /*d0b0*/  IMAD.X R145, R98, 0x1, R145, P2 ;  /* 0x0000000162917824 */ /* 0x000fe400010e0691 */
[----:B------:R-:W-:Y:S02]  /*d0c0*/  IMAD.MOV.U32 R100, RZ, RZ, R99 ;  /* 0x000000ffff647224 */ /* 0x000fe400078e0063 */
[----:B------:R-:W-:Y:S01]  /*d0d0*/  IMAD.WIDE.U32 R142, R161, R126, RZ ;  /* 0x0000007ea18e7225 */ /* 0x000fe200078e00ff */
[----:B------:R-:W-:-:S03]  /*d0e0*/  ISETP.GE.U32.AND.EX P1, PT, R145, R98, PT, P1 ;  /* 0x000000629100720c */ /* 0x000fc60003f26110 */
[----:B------:R-:W-:Y:S01]  /*d0f0*/  IMAD.WIDE.U32 R98, P2, R102, R133, R104 ;  /* 0x0000008566627225 */ /* 0x000fe20007840068 */
[----:B------:R-:W-:-:S03]  /*d100*/  SEL R103, RZ, 0x1, P1 ;  /* 0x00000001ff677807 */ /* 0x000fc60000800000 */
[----:B------:R-:W-:-:S04]  /*d110*/  IMAD.WIDE.U32.X R100, R152, R131, R100, P0 ;  /* 0x0000008398647225 */ /* 0x000fc800000e0464 */
[----:B------:R-:W-:-:S03]  /*d120*/  IMAD.WIDE.U32 R104, R102, R132, RZ ;  /* 0x0000008466687225 */ /* 0x000fc600078e00ff */
[----:B------:R-:W-:Y:S02]  /*d130*/  IADD3 R140, P0, P1, R104, R100, R103 ;  /* 0x00000064688c7210 */ /* 0x000fe4000791e067 */
[----:B------:R-:W-:Y:S01]  /*d140*/  IADD3 R105, P3, PT, R105, R98, RZ ;  /* 0x0000006269697210 */ /* 0x000fe20007f7e0ff */
[----:B------:R-:W-:-:S03]  /*d150*/  IMAD R98, R145, R126, RZ ;  /* 0x0000007e91627224 */ /* 0x000fc600078e02ff */
[----:B------:R-:W-:Y:S01]  /*d160*/  IADD3.X R144, PT, PT, R105, R101, RZ, P0, P1 ;  /* 0x0000006569907210 */ /* 0x000fe200007e24ff */
[----:B------:R-:W-:-:S04]  /*d170*/  IMAD R101, R161, R127, R98 ;  /* 0x0000007fa1657224 */ /* 0x000fc800078e0262 */
[----:B------:R-:W-:Y:S02]  /*d180*/  IMAD.IADD R98, R143, 0x1, R101 ;  /* 0x000000018f627824 */ /* 0x000fe400078e0265 */
[----:B------:R-:W-:-:S04]  /*d190*/  IMAD.WIDE.U32 R100, R142, R128, RZ ;  /* 0x000000808e647225 */ /* 0x000fc800078e00ff */
[----:B------:R-:W-:-:S04]  /*d1a0*/  IMAD.WIDE.U32 R136, R98, R128, RZ ;  /* 0x0000008062887225 */ /* 0x000fc800078e00ff */
[----:B------:R-:W-:-:S04]  /*d1b0*/  IMAD.WIDE.U32 R136, P0, R142, R129, R136 ;  /* 0x000000818e887225 */ /* 0x000fc80007800088 */
[----:B------:R-:W-:Y:S01]  /*d1c0*/  IMAD.X R105, RZ, RZ, RZ, P0 ;  /* 0x000000ffff697224 */ /* 0x000fe200000e06ff */
[----:B------:R-:W-:Y:S01]  /*d1d0*/  IADD3 R103, P0, PT, R101, R136, RZ ;  /* 0x0000008865677210 */ /* 0x000fe20007f1e0ff */
[----:B------:R-:W-:Y:S01]  /*d1e0*/  IMAD.MOV.U32 R104, RZ, RZ, R137 ;  /* 0x000000ffff687224 */ /* 0x000fe200078e0089 */
[----:B------:R-:W-:Y:S01]  /*d1f0*/  LOP3.LUT R101, RZ, R161, RZ, 0x33, !PT ;  /* 0x000000a1ff657212 */ /* 0x000fe200078e33ff */
[----:B------:R-:W-:-:S04]  /*d200*/  IMAD.WIDE.U32 R136, R142, R130, RZ ;  /* 0x000000828e887225 */ /* 0x000fc800078e00ff */
[----:B------:R-:W-:Y:S01]  /*d210*/  IMAD.WIDE.U32.X R104, R98, R129, R104, P0 ;  /* 0x0000008162687225 */ /* 0x000fe200000e0468 */
        /* <DEDUP_REMOVED lines=14> */
[----:B------:R-:W-:Y:S02]  /*d300*/  IMAD.MOV.U32 R148, RZ, RZ, R101 ;  /* 0x000000ffff947224 */ /* 0x000fe400078e0065 */
[----:B------:R-:W-:-:S04]  /*d310*/  IMAD.WIDE.U32.X R104, R152, R133, R104, P3 ;  /* 0x0000008598687225 */ /* 0x000fc800018e0468 */
[----:B------:R-:W-:Y:S01]  /*d320*/  IMAD.X R146, R144, 0x1, R149, P2 ;  /* 0x0000000190927824 */ /* 0x000fe200010e0695 */
[----:B------:R-:W-:Y:S01]  /*d330*/  ISETP.GE.U32.AND P2, PT, R145, R140, PT ;  /* 0x0000008c9100720c */ /* 0x000fe20003f46070 */
[----:B------:R-:W-:Y:S02]  /*d340*/  IMAD.X R149, RZ, RZ, RZ, P1 ;  /* 0x000000ffff957224 */ /* 0x000fe400008e06ff */
[----:B------:R-:W-:Y:S01]  /*d350*/  IMAD.WIDE.U32 R136, P3, R102, R135, R136 ;  /* 0x0000008766887225 */ /* 0x000fe20007860088 */
[----:B------:R-:W-:-:S03]  /*d360*/  ISETP.GE.U32.AND.EX P2, PT, R146, R144, PT, P2 ;  /* 0x000000909200720c */ /* 0x000fc60003f46120 */
[----:B------:R-:W-:Y:S01]  /*d370*/  IMAD.WIDE.U32 R102, R102, R134, RZ ;  /* 0x0000008666667225 */ /* 0x000fe200078e00ff */
[----:B------:R-:W-:-:S03]  /*d380*/  SEL R99, RZ, 0x1, P2 ;  /* 0x00000001ff637807 */ /* 0x000fc60001000000 */
[----:B------:R-:W-:Y:S01]  /*d390*/  IMAD.WIDE.U32.X R148, R98, R131, R148, P0 ;  /* 0x0000008362947225 */ /* 0x000fe200000e0494 */
[----:B------:R-:W-:Y:S02]  /*d3a0*/  IADD3 R101, P0, PT, R138, R145, RZ ;  /* 0x000000918a657210 */ /* 0x000fe40007f1e0ff */
[----:B------:R-:W-:Y:S01]  /*d3b0*/  IADD3 R103, P2, PT, R103, R136, RZ ;  /* 0x0000008867677210 */ /* 0x000fe20007f5e0ff */
[----:B------:R-:W-:Y:S01]  /*d3c0*/  IMAD.WIDE.U32 R144, R142, R132, RZ ;  /* 0x000000848e907225 */ /* 0x000fe200078e00ff */
[----:B------:R-:W-:-:S03]  /*d3d0*/  IADD3 R99, P4, P5, R102, R104, R99 ;  /* 0x0000006866637210 */ /* 0x000fc60007d9e063 */
        /* <DEDUP_REMOVED lines=9> */
[----:B------:R-:W-:Y:S01]  /*d470*/  IMAD.X R157, RZ, RZ, RZ, P0 ;  /* 0x000000ffff9d7224 */ /* 0x000fe200000e06ff */
[----:B------:R-:W-:Y:S02]  /*d480*/  IADD3 R143, P1, PT, R145, R104, RZ ;  /* 0x00000068918f7210 */ /* 0x000fe40007f3e0ff */
[----:B------:R-:W-:Y:S01]  /*d490*/  IADD3 R104, P0, PT, R156, R99, RZ ;  /* 0x000000639c687210 */ /* 0x000fe20007f1e0ff */
[----:B------:R-:W-:Y:S01]  /*d4a0*/  IMAD.MOV.U32 R156, RZ, RZ, R105 ;  /* 0x000000ffff9c7224 */ /* 0x000fe200078e0069 */
[----:B------:R-:W-:Y:S02]  /*d4b0*/  IADD3.X R148, PT, PT, R143, R149, RZ, P4, P5 ;  /* 0x000000958f947210 */ /* 0x000fe400027ea4ff */
[----:B------:R-:W-:Y:S01]  /*d4c0*/  LOP3.LUT P5, RZ, R63, 0x80, RZ, 0xc0, !PT ;  /* 0x000000803fff7812 */ /* 0x000fe200078ac0ff */
[----:B------:R-:W-:Y:S01]  /*d4d0*/  IMAD.X R103, R159, 0x1, R100, P0 ;  /* 0x000000019f677824 */ /* 0x000fe200000e0664 */
[----:B------:R-:W-:Y:S01]  /*d4e0*/  IADD3 R105, P0, PT, R144, R104, RZ ;  /* 0x0000006890697210 */ /* 0x000fe20007f1e0ff */
[----:B------:R-:W-:Y:S01]  /*d4f0*/  IMAD.WIDE.U32.X R156, R98, R133, R156, P1 ;  /* 0x00000085629c7225 */ /* 0x000fe200008e049c */
[----:B------:R-:W-:-:S03]  /*d500*/  LOP3.LUT R63, R63, 0xffffffef, RZ, 0xc0, !PT ;  /* 0xffffffef3f3f7812 */ /* 0x000fc600078ec0ff */
[----:B------:R-:W-:Y:S01]  /*d510*/  IMAD.X R154, R148, 0x1, R103, P0 ;  /* 0x00000001949a7824 */ /* 0x000fe200000e0667 */
[----:B------:R-:W-:Y:S01]  /*d520*/  ISETP.GE.U32.AND P0, PT, R105, R144, PT ;  /* 0x000000906900720c */ /* 0x000fe20003f06070 */
[----:B------:R-:W-:-:S03]  /*d530*/  IMAD.WIDE.U32 R144, R98, R134, RZ ;  /* 0x0000008662907225 */ /* 0x000fc600078e00ff */
[----:B------:R-:W-:Y:S01]  /*d540*/  ISETP.GE.U32.AND.EX P0, PT, R154, R148, PT, P0 ;  /* 0x000000949a00720c */ /* 0x000fe20003f06100 */
[----:B------:R-:W-:Y:S02]  /*d550*/  IMAD.X R165, RZ, RZ, RZ, P5 ;  /* 0x000000ffffa57224 */ /* 0x000fe400028e06ff */
[----:B------:R-:W-:Y:S01]  /*d560*/  IMAD.WIDE.U32 R158, R117, R37, RZ ;  /* 0x00000025759e7225 */ /* 0x000fe200078e00ff */
[----:B------:R-:W-:-:S03]  /*d570*/  SEL R155, RZ, 0x1, P0 ;  /* 0x00000001ff9b7807 */ /* 0x000fc60000000000 */
[----:B------:R-:W-:-:S04]  /*d580*/  IMAD.WIDE.U32 R144, P0, R142, R135, R144 ;  /* 0x000000878e907225 */ /* 0x000fc80007800090 */
[----:B------:R-:W-:-:S04]  /*d590*/  IMAD.WIDE.U32 R142, R142, R134, RZ ;  /* 0x000000868e8e7225 */ /* 0x000fc800078e00ff */
[----:B------:R-:W-:Y:S01]  /*d5a0*/  IMAD.WIDE.U32.X R164, R147, R135, R164, P6 ;  /* 0x0000008793a47225 */ /* 0x000fe200030e04a4 */
[----:B------:R-:W-:-:S04]  /*d5b0*/  IADD3 R143, P4, PT, R143, R144, RZ ;  /* 0x000000908f8f7210 */ /* 0x000fc80007f9e0ff */
[----:B------:R-:W-:Y:S02]  /*d5c0*/  @P0 LOP3.LUT R63, R63, 0x10, RZ, 0xfc, !PT ;  /* 0x000000103f3f0812 */ /* 0x000fe400078efcff */
[----:B------:R-:W-:Y:S02]  /*d5d0*/  IADD3 R155, P0, P1, R142, R156, R155 ;  /* 0x0000009c8e9b7210 */ /* 0x000fe4000791e09b */
[----:B------:R-:W-:Y:S02]  /*d5e0*/  LOP3.LUT R63, R63, 0xffffffdf, RZ, 0xc0, !PT ;  /* 0xffffffdf3f3f7812 */ /* 0x000fe400078ec0ff */
[----:B------:R-:W-:Y:S01]  /*d5f0*/  IADD3.X R156, PT, PT, R143, R157, RZ, P0, P1 ;  /* 0x0000009d8f9c7210 */ /* 0x000fe200007e24ff */
[----:B------:R-:W-:Y:S02]  /*d600*/  IMAD.WIDE.U32 R140, P0, R39, R116, R140 ;  /* 0x00000074278c7225 */ /* 0x000fe4000780008c */
[----:B------:R-:W-:Y:S02]  /*d610*/  @P4 LOP3.LUT R63, R63, 0x20, RZ, 0xfc, !PT ;  /* 0x000000203f3f4812 */ /* 0x000fe400078efcff */
[----:B------:R-:W-:-:S04]  /*d620*/  IMAD.WIDE.U32 R142, R116, R38, RZ ;  /* 0x00000026748e7225 */ /* 0x000fc800078e00ff */
[----:B------:R-:W-:Y:S01]  /*d630*/  IMAD.X R147, RZ, RZ, RZ, P0 ;  /* 0x000000ffff937224 */ /* 0x000fe200000e06ff */
[----:B------:R-:W-:Y:S01]  /*d640*/  IADD3 R171, P0, PT, R143, R140, RZ ;  /* 0x0000008c8fab7210 */ /* 0x000fe20007f1e0ff */
[----:B------:R-:W-:Y:S02]  /*d650*/  IMAD.MOV.U32 R146, RZ, RZ, R141 ;  /* 0x000000ffff927224 */ /* 0x000fe400078e008d */
[----:B------:R-:W-:-:S04]  /*d660*/  IMAD.WIDE.U32 R140, R118, R38, RZ ;  /* 0x00000026768c7225 */ /* 0x000fc800078e00ff */
[----:B------:R-:W-:-:S04]  /*d670*/  IMAD.WIDE.U32.X R146, R39, R117, R146, P0 ;  /* 0x0000007527927225 */ /* 0x000fc800000e0492 */
[----:B------:R-:W-:Y:S01]  /*d680*/  IMAD.WIDE.U32 R150, P0, R39, R118, R150 ;  /* 0x0000007627967225 */ /* 0x000fe20007800096 */
[----:B------:R-:W-:-:S03]  /*d690*/  IADD3 R169, P4, P5, R140, R160, R146 ;  /* 0x000000a08ca97210 */ /* 0x000fc60007d9e092 */
[----:B------:R-:W-:Y:S01]  /*d6a0*/  IMAD.X R149, RZ, RZ, RZ, P0 ;  /* 0x000000ffff957224 */ /* 0x000fe200000e06ff */
[----:B------:R-:W-:Y:S01]  /*d6b0*/  IADD3 R141, P1, PT, R141, R150, RZ ;  /* 0x000000968d8d7210 */ /* 0x000fe20007f3e0ff */
[----:B------:R-:W-:-:S04]  /*d6c0*/  IMAD.WIDE.U32 R158, P0, R36, R116, R158 ;  /* 0x00000074249e7225 */ /* 0x000fc8000780009e */
[----:B------:R-:W-:Y:S02]  /*d6d0*/  IMAD.MOV.U32 R148, RZ, RZ, R151 ;  /* 0x000000ffff947224 */ /* 0x000fe400078e0097 */
[----:B------:R-:W-:Y:S02]  /*d6e0*/  IMAD.X R151, RZ, RZ, RZ, P0 ;  /* 0x000000ffff977224 */ /* 0x000fe400000e06ff */
[----:B------:R-:W-:Y:S01]  /*d6f0*/  IMAD.MOV.U32 R150, RZ, RZ, R159 ;  /* 0x000000ffff967224 */ /* 0x000fe200078e009f */
[----:B------:R-:W-:Y:S01]  /*d700*/  IADD3 R159, P0, PT, R161, R158, RZ ;  /* 0x0000009ea19f7210 */ /* 0x000fe20007f1e0ff */
[----:B------:R-:W-:-:S03]  /*d710*/  IMAD.WIDE.U32.X R148, R39, R119, R148, P1 ;  /* 0x0000007727947225 */ /* 0x000fc600008e0494 */
[----:B------:R-:W-:Y:S01]  /*d720*/  IADD3.X R168, PT, PT, R141, R159, R147, P4, P5 ;  /* 0x0000009f8da87210 */ /* 0x000fe200027ea493 */
[----:B------:R-:W-:Y:S01]  /*d730*/  IMAD.WIDE.U32 R146, R118, R37, RZ ;  /* 0x0000002576927225 */ /* 0x000fe200078e00ff */
[----:B------:R-:W-:-:S04]  /*d740*/  ISETP.GE.U32.AND P4, PT, R169, R140, PT ;  /* 0x0000008ca900720c */ /* 0x000fc80003f86070 */
[----:B------:R-:W-:Y:S01]  /*d750*/  ISETP.GE.U32.AND.EX P4, PT, R168, R141, PT, P4 ;  /* 0x0000008da800720c */ /* 0x000fe20003f86140 */
[----:B------:R-:W-:-:S03]  /*d760*/  IMAD.WIDE.U32 R140, R119, R37, RZ ;  /* 0x00000025778c7225 */ /* 0x000fc600078e00ff */
[----:B------:R-:W-:Y:S01]  /*d770*/  SEL R143, RZ, 0x1, P4 ;  /* 0x00000001ff8f7807 */ /* 0x000fe20002000000 */
[----:B------:R-:W-:-:S04]  /*d780*/  IMAD.WIDE.U32 R140, P5, R36, R118, R140 ;  /* 0x00000076248c7225 */ /* 0x000fc800078a008c */
[----:B------:R-:W-:Y:S01]  /*d790*/  IMAD.X R159, RZ, RZ, RZ, P5 ;  /* 0x000000ffff9f7224 */ /* 0x000fe200028e06ff */
[----:B------:R-:W-:Y:S01]  /*d7a0*/  IADD3 R157, P4, PT, R147, R140, RZ ;  /* 0x0000008c939d7210 */ /* 0x000fe20007f9e0ff */
[----:B------:R-:W-:Y:S01]  /*d7b0*/  IMAD.MOV.U32 R158, RZ, RZ, R141 ;  /* 0x000000ffff9e7224 */ /* 0x000fe200078e008d */
[----:B------:R-:W-:Y:S01]  /*d7c0*/  IADD3 R143, P1, P5, R146, R148, R143 ;  /* 0x00000094928f7210 */ /* 0x000fe20007d3e08f */
[----:B------:R-:W-:-:S03]  /*d7d0*/  IMAD.WIDE.U32 R140, R117, R34, RZ ;  /* 0x00000022758c7225 */ /* 0x000fc600078e00ff */
[----:B------:R-:W-:Y:S01]  /*d7e0*/  IADD3.X R157, PT, PT, R157, R149, RZ, P1, P5 ;  /* 0x000000959d9d7210 */ /* 0x000fe20000fea4ff */
[----:B------:R-:W-:-:S04]  /*d7f0*/  IMAD.WIDE.U32.X R148, R36, R117, R150, P0 ;  /* 0x0000007524947225 */ /* 0x000fc800000e0496 */
[----:B------:R-:W-:-:S04]  /*d800*/  IMAD.WIDE.U32 R140, P0, R35, R116, R140 ;  /* 0x00000074238c7225 */ /* 0x000fc8000780008c */
[----:B------:R-:W-:-:S04]  /*d810*/  IMAD.WIDE.U32 R146, R116, R34, RZ ;  /* 0x0000002274927225 */ /* 0x000fc800078e00ff */
[----:B------:R-:W-:Y:S01]  /*d820*/  IMAD.X R151, RZ, RZ, RZ, P0 ;  /* 0x000000ffff977224 */ /* 0x000fe200000e06ff */
[----:B------:R-:W-:Y:S01]  /*d830*/  IADD3 R160, P0, PT, R147, R140, RZ ;  /* 0x0000008c93a07210 */ /* 0x000fe20007f1e0ff */
[----:B------:R-:W-:Y:S01]  /*d840*/  IMAD.MOV.U32 R150, RZ, RZ, R141 ;  /* 0x000000ffff967224 */ /* 0x000fe200078e008d */
[----:B------:R-:W-:Y:S01]  /*d850*/  IADD3 R161, P1, P5, R143, R146, R148 ;  /* 0x000000928fa17210 */ /* 0x000fe20007d3e094 */
[----:B------:R-:W-:-:S03]  /*d860*/  IMAD.WIDE.U32 R140, R119, R34, RZ ;  /* 0x00000022778c7225 */ /* 0x000fc600078e00ff */
[----:B------:R-:W-:Y:S01]  /*d870*/  IADD3.X R160, PT, PT, R157, R160, R149, P1, P5 ;  /* 0x000000a09da07210 */ /* 0x000fe20000fea495 */
[----:B------:R-:W-:Y:S01]  /*d880*/  IMAD.WIDE.U32.X R158, R36, R119, R158, P4 ;  /* 0x00000077249e7225 */ /* 0x000fe200020e049e */
[----:B------:R-:W-:Y:S02]  /*d890*/  ISETP.GE.U32.AND P5, PT, R161, R143, PT ;  /* 0x0000008fa100720c */ /* 0x000fe40003fa6070 */
[----:B------:R-:W-:Y:S01]  /*d8a0*/  ISETP.GE.U32.AND P1, PT, R167, R166, PT ;  /* 0x000000a6a700720c */ /* 0x000fe20003f26070 */
[----:B------:R-:W-:Y:S01]  /*d8b0*/  IMAD.WIDE.U32 R140, P6, R35, R118, R140 ;  /* 0x00000076238c7225 */ /* 0x000fe200078c008c */
[----:B------:R-:W-:Y:S02]  /*d8c0*/  ISETP.GE.U32.AND.EX P5, PT, R160, R157, PT, P5 ;  /* 0x0000009da000720c */ /* 0x000fe40003fa6150 */
[----:B------:R-:W-:Y:S01]  /*d8d0*/  ISETP.GE.U32.AND.EX P1, PT, R162, R153, PT, P1 ;  /* 0x00000099a200720c */ /* 0x000fe20003f26110 */
[----:B------:R-:W-:Y:S01]  /*d8e0*/  IMAD.WIDE.U32 R146, R118, R34, RZ ;  /* 0x0000002276927225 */ /* 0x000fe200078e00ff */
[----:B------:R-:W-:-:S02]  /*d8f0*/  SEL R143, RZ, 0x1, P5 ;  /* 0x00000001ff8f7807 */ /* 0x000fc40002800000 */
[----:B------:R-:W-:Y:S01]  /*d900*/  SEL R153, RZ, 0x1, P1 ;  /* 0x00000001ff997807 */ /* 0x000fe20000800000 */
[----:B------:R-:W-:Y:S01]  /*d910*/  IMAD.X R149, RZ, RZ, RZ, P6 ;  /* 0x000000ffff957224 */ /* 0x000fe200030e06ff */
[----:B------:R-:W-:Y:S01]  /*d920*/  IADD3 R143, P5, P6, R146, R158, R143 ;  /* 0x0000009e928f7210 */ /* 0x000fe20007ebe08f */
[----:B------:R-:W-:Y:S01]  /*d930*/  IMAD.MOV.U32 R158, RZ, RZ, R139 ;  /* 0x000000ffff9e7224 */ /* 0x000fe200078e008b */
[----:B------:R-:W-:Y:S01]  /*d940*/  IADD3 R157, P4, PT, R147, R140, RZ ;  /* 0x0000008c939d7210 */ /* 0x000fe20007f9e0ff */
[----:B------:R-:W-:Y:S01]  /*d950*/  IMAD.WIDE.U32 R138, R117, R32, RZ ;  /* 0x00000020758a7225 */ /* 0x000fe200078e00ff */
[----:B------:R-:W-:Y:S02]  /*d960*/  IADD3 R153, P1, PT, R153, R164, RZ ;  /* 0x000000a499997210 */ /* 0x000fe40007f3e0ff */
[----:B------:R-:W-:Y:S01]  /*d970*/  IADD3.X R157, PT, PT, R157, R159, RZ, P5, P6 ;  /* 0x0000009f9d9d7210 */ /* 0x000fe20002fec4ff */
[----:B------:R-:W-:Y:S01]  /*d980*/  IMAD.WIDE.U32.X R150, R35, R117, R150, P0 ;  /* 0x0000007523967225 */ /* 0x000fe200000e0496 */
[----:B------:R-:W-:-:S02]  /*d990*/  LOP3.LUT P5, RZ, R63, 0x1, RZ, 0xc0, !PT ;  /* 0x000000013fff7812 */ /* 0x000fc400078ac0ff */
[----:B------:R-:W-:Y:S01]  /*d9a0*/  LOP3.LUT P6, RZ, R63, 0x4, RZ, 0xc0, !PT ;  /* 0x000000043fff7812 */ /* 0x000fe200078cc0ff */
[----:B------:R-:W-:-:S04]  /*d9b0*/  IMAD.WIDE.U32 R138, P0, R33, R116, R138 ;  /* 0x00000074218a7225 */ /* 0x000fc8000780008a */
[----:B------:R-:W-:-:S04]  /*d9c0*/  IMAD.WIDE.U32 R146, R116, R32, RZ ;  /* 0x0000002074927225 */ /* 0x000fc800078e00ff */
[----:B------:R-:W-:Y:S02]  /*d9d0*/  IMAD.MOV.U32 R148, RZ, RZ, R141 ;  /* 0x000000ffff947224 */ /* 0x000fe400078e008d */
[----:B------:R-:W-:Y:S01]  /*d9e0*/  IMAD.X R164, RZ, RZ, R165, P1 ;  /* 0x000000ffffa47224 */ /* 0x000fe200008e06a5 */
[----:B------:R-:W-:Y:S01]  /*d9f0*/  IADD3 R170, P1, PT, R147, R138, RZ ;  /* 0x0000008a93aa7210 */ /* 0x000fe20007f3e0ff */
[----:B------:R-:W-:Y:S02]  /*da00*/  IMAD.X R159, RZ, RZ, RZ, P5 ;  /* 0x000000ffff9f7224 */ /* 0x000fe400028e06ff */
[----:B------:R-:W-:Y:S01]  /*da10*/  IMAD.X R141, RZ, RZ, RZ, P0 ;  /* 0x000000ffff8d7224 */ /* 0x000fe200000e06ff */
[----:B------:R-:W-:Y:S01]  /*da20*/  IADD3 R173, P0, P5, R143, R146, R150 ;  /* 0x000000928fad7210 */ /* 0x000fe20007d1e096 */
[----:B------:R-:W-:Y:S02]  /*da30*/  IMAD.MOV.U32 R140, RZ, RZ, R139 ;  /* 0x000000ffff8c7224 */ /* 0x000fe400078e008b */
[----:B------:R-:W-:Y:S01]  /*da40*/  IMAD.WIDE.U32 R138, R119, R32, RZ ;  /* 0x00000020778a7225 */ /* 0x000fe200078e00ff */
[----:B------:R-:W-:-:S02]  /*da50*/  IADD3.X R170, PT, PT, R157, R170, R151, P0, P5 ;  /* 0x000000aa9daa7210 */ /* 0x000fc400007ea497 */
[----:B------:R-:W-:Y:S01]  /*da60*/  ISETP.GE.U32.AND P0, PT, R173, R143, PT ;  /* 0x0000008fad00720c */ /* 0x000fe20003f06070 */
[----:B------:R-:W-:-:S03]  /*da70*/  IMAD.WIDE.U32.X R148, R35, R119, R148, P4 ;  /* 0x0000007723947225 */ /* 0x000fc600020e0494 */
[----:B------:R-:W-:Y:S01]  /*da80*/  ISETP.GE.U32.AND.EX P0, PT, R170, R157, PT, P0 ;  /* 0x0000009daa00720c */ /* 0x000fe20003f06100 */
[----:B------:R-:W-:-:S03]  /*da90*/  IMAD.WIDE.U32 R146, R118, R32, RZ ;  /* 0x0000002076927225 */ /* 0x000fc600078e00ff */
[----:B------:R-:W-:Y:S01]  /*daa0*/  SEL R143, RZ, 0x1, P0 ;  /* 0x00000001ff8f7807 */ /* 0x000fe20000000000 */
[----:B------:R-:W-:-:S03]  /*dab0*/  IMAD.WIDE.U32 R138, P0, R33, R118, R138 ;  /* 0x00000076218a7225 */ /* 0x000fc6000780008a */
[----:B------:R-:W-:Y:S01]  /*dac0*/  IADD3 R146, P4, P5, R146, R148, R143 ;  /* 0x0000009492927210 */ /* 0x000fe20007d9e08f */
[----:B------:R-:W-:Y:S02]  /*dad0*/  IMAD.X R151, RZ, RZ, RZ, P0 ;  /* 0x000000ffff977224 */ /* 0x000fe400000e06ff */
[----:B------:R-:W-:Y:S01]  /*dae0*/  IMAD.MOV.U32 R150, RZ, RZ, R139 ;  /* 0x000000ffff967224 */ /* 0x000fe200078e008b */
[----:B------:R-:W-:Y:S01]  /*daf0*/  IADD3 R139, P0, PT, R147, R138, RZ ;  /* 0x0000008a938b7210 */ /* 0x000fe20007f1e0ff */
[----:B------:R-:W-:-:S03]  /*db00*/  IMAD.WIDE.U32.X R140, R33, R117, R140, P1 ;  /* 0x00000075218c7225 */ /* 0x000fc600008e048c */
[----:B------:R-:W-:Y:S01]  /*db10*/  IADD3.X R148, PT, PT, R139, R149, RZ, P4, P5 ;  /* 0x000000958b947210 */ /* 0x000fe200027ea4ff */
[----:B------:R-:W-:Y:S01]  /*db20*/  IMAD.WIDE.U32.X R138, R163, R135, R158, P6 ;  /* 0x00000087a38a7225 */ /* 0x000fe200030e049e */
[----:B------:R-:W-:-:S03]  /*db30*/  IADD3 R163, P1, PT, R146, R140, RZ ;  /* 0x0000008c92a37210 */ /* 0x000fc60007f3e0ff */
        /* <DEDUP_REMOVED lines=51> */
[----:B------:R-:W-:Y:S02]  /*de70*/  IADD3 R141, P4, PT, R147, R140, RZ ;  /* 0x0000008c938d7210 */ /* 0x000fe40007f9e0ff */
[----:B------:R-:W-:Y:S02]  /*de80*/  IADD3 R157, P0, P1, R146, R150, R157 ;  /* 0x00000096929d7210 */ /* 0x000fe4000791e09d */
[----:B------:R-:W-:Y:S01]  /*de90*/  IADD3.X R149, PT, PT, R141, R149, RZ, P5, P6 ;  /* 0x000000958d957210 */ /* 0x000fe20002fec4ff */
[----:B------:R-:W-:-:S03]  /*dea0*/  IMAD.WIDE.U32 R140, R122, R38, RZ ;  /* 0x000000267a8c7225 */ /* 0x000fc600078e00ff */
[----:B------:R-:W-:Y:S01]  /*deb0*/  IADD3.X R158, PT, PT, R149, R151, RZ, P0, P1 ;  /* 0x00000097959e7210 */ /* 0x000fe200007e24ff */
[----:B------:R-:W-:Y:S01]  /*dec0*/  IMAD.WIDE.U32.X R160, R33, R121, R160, P4 ;  /* 0x0000007921a07225 */ /* 0x000fe200020e04a0 */
[----:B------:R-:W-:-:S03]  /*ded0*/  ISETP.GE.U32.AND P0, PT, R157, R146, PT ;  /* 0x000000929d00720c */ /* 0x000fc60003f06070 */
[----:B------:R-:W-:Y:S01]  /*dee0*/  IMAD.WIDE.U32 R146, R123, R38, RZ ;  /* 0x000000267b927225 */ /* 0x000fe200078e00ff */
[----:B------:R-:W-:-:S04]  /*def0*/  ISETP.GE.U32.AND.EX P0, PT, R158, R149, PT, P0 ;  /* 0x000000959e00720c */ /* 0x000fc80003f06100 */
        /* <DEDUP_REMOVED lines=48> */
[----:B------:R-:W-:-:S03]  /*e200*/  IMAD.WIDE.U32.X R140, R33, R123, R140, P1 ;  /* 0x0000007b218c7225 */ /* 0x000fc600008e048c */
[----:B------:R-:W-:Y:S02]  /*e210*/  IADD3.X R160, PT, PT, R151, R161, RZ, P0, P4 ;  /* 0x000000a197a07210 */ /* 0x000fe400007e84ff */
[----:B------:R-:W-:-:S04]  /*e220*/  ISETP.GE.U32.AND P0, PT, R159, R148, PT ;  /* 0x000000949f00720c */ /* 0x000fc80003f06070 */
[----:B------:R-:W-:Y:S02]  /*e230*/  ISETP.GE.U32.AND.EX P0, PT, R160, R151, PT, P0 ;  /* 0x00000097a000720c */ /* 0x000fe40003f06100 */
[----:B------:R-:W-:Y:S02]  /*e240*/  LOP3.LUT R151, RZ, R142, RZ, 0x33, !PT ;  /* 0x0000008eff977212 */ /* 0x000fe400078e33ff */
[----:B------:R-:W-:-:S04]  /*e250*/  SEL R161, RZ, 0x1, P0 ;  /* 0x00000001ffa17807 */ /* 0x000fc80000000000 */
[----:B------:R-:W-:Y:S01]  /*e260*/  IADD3 R161, P0, PT, R161, R140, RZ ;  /* 0x0000008ca1a17210 */ /* 0x000fe20007f1e0ff */
[----:B------:R-:W-:Y:S01]  /*e270*/  IMAD R140, R171, R126, RZ ;  /* 0x0000007eab8c7224 */ /* 0x000fe200078e02ff */
[----:B------:R-:W-:-:S03]  /*e280*/  LOP3.LUT R171, RZ, R171, RZ, 0x33, !PT ;  /* 0x000000abffab7212 */ /* 0x000fc600078e33ff */
[C---:B------:R-:W-:Y:S02]  /*e290*/  IMAD R175, R142.reuse, R127, R140 ;  /* 0x0000007f8eaf7224 */ /* 0x040fe400078e028c */
[----:B------:R-:W-:-:S04]  /*e2a0*/  IMAD.WIDE.U32 R142, R142, R126, RZ ;  /* 0x0000007e8e8e7225 */ /* 0x000fc800078e00ff */
[----:B------:R-:W-:Y:S02]  /*e2b0*/  IMAD.IADD R175, R143, 0x1, R175 ;  /* 0x000000018faf7824 */ /* 0x000fe400078e02af */
[----:B------:R-:W-:Y:S02]  /*e2c0*/  IMAD.X R162, RZ, RZ, R141, P0 ;  /* 0x000000ffffa27224 */ /* 0x000fe400000e068d */
        /* <DEDUP_REMOVED lines=9> */
[----:B------:R-:W-:-:S03]  /*e360*/  IMAD.WIDE.U32 R150, R142, R130, RZ ;  /* 0x000000828e967225 */ /* 0x000fc600078e00ff */
[----:B------:R-:W-:Y:S01]  /*e370*/  SEL R143, RZ, 0x1, !P0 ;  /* 0x00000001ff8f7807 */ /* 0x000fe20004000000 */
[----:B------:R-:W-:-:S04]  /*e380*/  IMAD.WIDE.U32 R148, P1, R142, R131, R148 ;  /* 0x000000838e947225 */ /* 0x000fc80007820094 */
[----:B------:R-:W-:-:S04]  /*e390*/  IMAD.WIDE.U32.X R146, R175, R129, R146, P4 ;  /* 0x00000081af927225 */ /* 0x000fc800020e0492 */
[----:B------:R-:W-:Y:S01]  /*e3a0*/  IMAD.X R141, RZ, RZ, RZ, P1 ;  /* 0x000000ffff8d7224 */ /* 0x000fe200008e06ff */
[----:B------:R-:W-:Y:S01]  /*e3b0*/  IADD3 R150, P0, P4, R150, R146, R143 ;  /* 0x0000009296967210 */ /* 0x000fe20007c1e08f */
        /* <DEDUP_REMOVED lines=66> */
.L_x_30:
[----:B------:R-:W-:Y:S05]  /*e7e0*/  BSYNC.RECONVERGENT B3 ;  /* 0x0000000000037941 */ /* 0x000fea0003800200 */
.L_x_29:
[-C--:B------:R-:W-:Y:S01]  /*e7f0*/  IMAD R140, R168, R126.reuse, RZ ;  /* 0x0000007ea88c7224 */ /* 0x080fe200078e02ff */
[----:B------:R-:W-:Y:S01]  /*e800*/  BSSY.RECONVERGENT B3, `(.L_x_31) ;  /* 0x000004c000037945 */ /* 0x000fe20003800200 */
[----:B------:R-:W-:-:S04]  /*e810*/  IMAD.WIDE.U32 R142, R169, R126, RZ ;  /* 0x0000007ea98e7225 */ /* 0x000fc800078e00ff */
[----:B------:R-:W-:Y:S02]  /*e820*/  IMAD R167, R169, R127, R140 ;  /* 0x0000007fa9a77224 */ /* 0x000fe400078e028c */
[----:B------:R-:W-:-:S04]  /*e830*/  IMAD.WIDE.U32 R148, R142, R128, RZ ;  /* 0x000000808e947225 */ /* 0x000fc800078e00ff */
[----:B------:R-:W-:Y:S02]  /*e840*/  IMAD.IADD R167, R143, 0x1, R167 ;  /* 0x000000018fa77824 */ /* 0x000fe400078e02a7 */
[----:B------:R-:W-:-:S04]  /*e850*/  IMAD.WIDE.U32 R150, R142, R130, RZ ;  /* 0x000000828e967225 */ /* 0x000fc800078e00ff */
[----:B------:R-:W-:-:S04]  /*e860*/  IMAD.WIDE.U32 R140, R167, R128, RZ ;  /* 0x00000080a78c7225 */ /* 0x000fc800078e00ff */
[----:B------:R-:W-:-:S04]  /*e870*/  IMAD.WIDE.U32 R140, P0, R142, R129, R140 ;  /* 0x000000818e8c7225 */ /* 0x000fc8000780008c */
[----:B------:R-:W-:Y:S01]  /*e880*/  IMAD.MOV.U32 R146, RZ, RZ, R141 ;  /* 0x000000ffff927224 */ /* 0x000fe200078e008d */
[----:B------:R-:W-:Y:S01]  /*e890*/  LOP3.LUT R141, RZ, R169, RZ, 0x33, !PT ;  /* 0x000000a9ff8d7212 */ /* 0x000fe200078e33ff */
[----:B------:R-:W-:Y:S01]  /*e8a0*/  IMAD.X R147, RZ, RZ, RZ, P0 ;  /* 0x000000ffff937224 */ /* 0x000fe200000e06ff */
[----:B------:R-:W-:Y:S02]  /*e8b0*/  IADD3 R143, P4, PT, R149, R140, RZ ;  /* 0x0000008c958f7210 */ /* 0x000fe40007f9e0ff */
        /* <DEDUP_REMOVED lines=64> */
.L_x_32:
[----:B------:R-:W-:Y:S05]  /*ecc0*/  BSYNC.RECONVERGENT B3 ;  /* 0x0000000000037941 */ /* 0x000fea0003800200 */
.L_x_31:
[-C--:B------:R-:W-:Y:S01]  /*ecd0*/  IMAD R136, R169, R126.reuse, RZ ;  /* 0x0000007ea9887224 */ /* 0x080fe200078e02ff */
[----:B------:R-:W-:Y:S01]  /*ece0*/  LOP3.LUT R63, R63, 0xfffffff7, RZ, 0xc0, !PT ;  /* 0xfffffff73f3f7812 */ /* 0x000fe200078ec0ff */
[C---:B------:R-:W-:Y:S01]  /*ecf0*/  IMAD.WIDE.U32 R140, R171.reuse, R126, RZ ;  /* 0x0000007eab8c7225 */ /* 0x040fe200078e00ff */
[----:B------:R-:W-:Y:S03]  /*ed00*/  BSSY.RECONVERGENT B3, `(.L_x_33) ;  /* 0x0000272000037945 */ /* 0x000fe60003800200 */
[----:B------:R-:W-:Y:S01]  /*ed10*/  IMAD R163, R171, R127, R136 ;  /* 0x0000007faba37224 */ /* 0x000fe200078e0288 */
[----:B------:R-:W-:Y:S01]  /*ed20*/  LOP3.LUT R136, RZ, R169, RZ, 0x33, !PT ;  /* 0x000000a9ff887212 */ /* 0x000fe200078e33ff */
[----:B------:R-:W-:-:S04]  /*ed30*/  IMAD.WIDE.U32 R148, R140, R128, RZ ;  /* 0x000000808c947225 */ /* 0x000fc800078e00ff */
[----:B------:R-:W-:Y:S01]  /*ed40*/  IMAD.IADD R163, R141, 0x1, R163 ;  /* 0x000000018da37824 */ /* 0x000fe200078e02a3 */
[----:B------:R-:W-:Y:S01]  /*ed50*/  LOP3.LUT R141, RZ, R171, RZ, 0x33, !PT ;  /* 0x000000abff8d7212 */ /* 0x000fe200078e33ff */
[----:B------:R-:W-:-:S04]  /*ed60*/  IMAD.WIDE.U32 R150, R140, R130, RZ ;  /* 0x000000828c967225 */ /* 0x000fc800078e00ff */
[----:B------:R-:W-:-:S04]  /*ed70*/  IMAD.WIDE.U32 R142, R163, R128, RZ ;  /* 0x00000080a38e7225 */ /* 0x000fc800078e00ff */
[----:B------:R-:W-:-:S04]  /*ed80*/  IMAD.WIDE.U32 R142, P0, R140, R129, R142 ;  /* 0x000000818c8e7225 */ /* 0x000fc8000780008e */
[----:B------:R-:W-:Y:S01]  /*ed90*/  IMAD.X R147, RZ, RZ, RZ, P0 ;  /* 0x000000ffff937224 */ /* 0x000fe200000e06ff */
[----:B------:R-:W-:Y:S01]  /*eda0*/  ISETP.GT.U32.AND P0, PT, R148, R141, PT ;  /* 0x0000008d9400720c */ /* 0x000fe20003f04070 */
[----:B------:R-:W-:Y:S01]  /*edb0*/  IMAD.MOV.U32 R146, RZ, RZ, R143 ;  /* 0x000000ffff927224 */ /* 0x000fe200078e008f */
[----:B------:R-:W-:Y:S01]  /*edc0*/  IADD3 R143, P4, PT, R149, R142, RZ ;  /* 0x0000008e958f7210 */ /* 0x000fe20007f9e0ff */
        /* <DEDUP_REMOVED lines=32> */
[----:B------:R-:W-:Y:S01]  /*efd0*/  IMAD.WIDE.U32 R140, R140, R134, RZ ;  /* 0x000000868c8c7225 */ /* 0x000fe200078e00ff */
[----:B------:R-:W-:-:S04]  /*efe0*/  P2R R168, PR, RZ, 0x2 ;  /* 0x00000002ffa87803 */ /* 0x000fc80000000000 */
[----:B------:R-:W-:Y:S01]  /*eff0*/  IADD3 R169, P1, PT, R141, R142, RZ ;  /* 0x0000008e8da97210 */ /* 0x000fe20007f3e0ff */
[----:B------:R-:W-:Y:S01]  /*f000*/  IMAD.X R141, RZ, RZ, RZ, P3 ;  /* 0x000000ffff8d7224 */ /* 0x000fe200018e06ff */
[----:B------:R-:W-:Y:S01]  /*f010*/  IADD3 R166, P0, P4, R140, R146, R149 ;  /* 0x000000928ca67210 */ /* 0x000fe20007c1e095 */
[----:B------:R-:W-:-:S03]  /*f020*/  IMAD.MOV.U32 R140, RZ, RZ, R137 ;  /* 0x000000ffff8c7224 */ /* 0x000fc600078e0089 */
[----:B------:R-:W-:Y:S01]  /*f030*/  IADD3.X R169, PT, PT, R169, R147, RZ, P0, P4 ;  /* 0x00000093a9a97210 */ /* 0x000fe200007e84ff */
[----:B------:R-:W-:Y:S01]  /*f040*/  IMAD.WIDE.U32.X R136, R152, R135, R140, P2 ;  /* 0x0000008798887225 */ /* 0x000fe200010e048c */
[----:B------:R-:W-:-:S03]  /*f050*/  ISETP.NE.U32.AND P0, PT, R153, RZ, PT ;  /* 0x000000ff9900720c */ /* 0x000fc60003f05070 */
[-C--:B------:R-:W-:Y:S01]  /*f060*/  IMAD R140, R175, R126.reuse, RZ ;  /* 0x0000007eaf8c7224 */ /* 0x080fe200078e02ff */
[----:B------:R-:W-:Y:S02]  /*f070*/  ISETP.NE.AND.EX P0, PT, R164, RZ, PT, P0 ;  /* 0x000000ffa400720c */ /* 0x000fe40003f05300 */
[----:B------:R-:W-:Y:S01]  /*f080*/  @P1 LOP3.LUT R63, R63, 0x8, RZ, 0xfc, !PT ;  /* 0x000000083f3f1812 */ /* 0x000fe200078efcff */
[C---:B------:R-:W-:Y:S02]  /*f090*/  IMAD R167, R173.reuse, R127, R140 ;  /* 0x0000007fada77224 */ /* 0x040fe400078e028c */
[----:B------:R-:W-:Y:S01]  /*f0a0*/  IMAD.WIDE.U32 R140, R173, R126, RZ ;  /* 0x0000007ead8c7225 */ /* 0x000fe200078e00ff */
[----:B------:R-:W-:-:S03]  /*f0b0*/  LOP3.LUT R63, R63, 0xfffffffb, RZ, 0xc0, !PT ;  /* 0xfffffffb3f3f7812 */ /* 0x000fc600078ec0ff */
[----:B------:R-:W-:Y:S01]  /*f0c0*/  IMAD.IADD R167, R141, 0x1, R167 ;  /* 0x000000018da77824 */ /* 0x000fe200078e02a7 */
[----:B------:R-:W-:Y:S01]  /*f0d0*/  LOP3.LUT R141, RZ, R173, RZ, 0x33, !PT ;  /* 0x000000adff8d7212 */ /* 0x000fe200078e33ff */
[----:B------:R-:W-:Y:S02]  /*f0e0*/  IMAD.WIDE.U32 R148, R140, R128, RZ ;  /* 0x000000808c947225 */ /* 0x000fe400078e00ff */
[----:B------:R-:W-:Y:S02]  /*f0f0*/  @P0 IADD3 R153, P4, PT, R153, R76, RZ ;  /* 0x0000004c99990210 */ /* 0x000fe40007f9e0ff */
[----:B------:R-:W-:-:S04]  /*f100*/  IMAD.WIDE.U32 R150, R167, R128, RZ ;  /* 0x00000080a7967225 */ /* 0x000fc800078e00ff */
[----:B------:R-:W-:Y:S01]  /*f110*/  @P0 IMAD.X R164, R164, 0x1, R77, P4 ;  /* 0x00000001a4a40824 */ /* 0x000fe200020e064d */
[----:B------:R-:W-:Y:S01]  /*f120*/  @P0 ISETP.GE.U32.AND P4, PT, R153, R76, PT ;  /* 0x0000004c9900020c */ /* 0x000fe20003f86070 */
[----:B------:R-:W-:-:S03]  /*f130*/  IMAD.WIDE.U32 R150, P2, R140, R129, R150 ;  /* 0x000000818c967225 */ /* 0x000fc60007840096 */
[----:B------:R-:W-:Y:S01]  /*f140*/  @P0 ISETP.GE.U32.AND.EX P4, PT, R164, R77, PT, P4 ;  /* 0x0000004da400020c */ /* 0x000fe20003f86140 */
[----:B------:R-:W-:Y:S02]  /*f150*/  IMAD.MOV.U32 R146, RZ, RZ, R151 ;  /* 0x000000ffff927224 */ /* 0x000fe400078e0097 */
[----:B------:R-:W-:Y:S01]  /*f160*/  @P0 IMAD.MOV.U32 R76, RZ, RZ, R153 ;  /* 0x000000ffff4c0224 */ /* 0x000fe200078e0099 */
[----:B------:R-:W-:Y:S01]  /*f170*/  @P0 SEL R147, RZ, 0x1, P4 ;  /* 0x00000001ff930807 */ /* 0x000fe20002000000 */
[----:B------:R-:W-:-:S03]  /*f180*/  IMAD.WIDE.U32 R152, R140, R130, RZ ;  /* 0x000000828c987225 */ /* 0x000fc600078e00ff */
[----:B------:R-:W-:Y:S01]  /*f190*/  @P0 IADD3 R78, P1, PT, R147, R78, RZ ;  /* 0x0000004e934e0210 */ /* 0x000fe20007f3e0ff */
[----:B------:R-:W-:Y:S01]  /*f1a0*/  IMAD.X R147, RZ, RZ, RZ, P2 ;  /* 0x000000ffff937224 */ /* 0x000fe200010e06ff */
[----:B------:R-:W-:Y:S01]  /*f1b0*/  IADD3 R150, P2, PT, R149, R150, RZ ;  /* 0x0000009695967210 */ /* 0x000fe20007f5e0ff */
[----:B------:R-:W-:-:S04]  /*f1c0*/  @P0 IMAD.MOV.U32 R77, RZ, RZ, R164 ;  /* 0x000000ffff4d0224 */ /* 0x000fc800078e00a4 */
[C---:B------:R-:W-:Y:S01]  /*f1d0*/  IMAD.WIDE.U32.X R146, R167.reuse, R129, R146, P2 ;  /* 0x00000081a7927225 */ /* 0x040fe200010e0492 */
[----:B------:R-:W-:Y:S02]  /*f1e0*/  ISETP.GT.U32.AND P2, PT, R148, R141, PT ;  /* 0x0000008d9400720c */ /* 0x000fe40003f44070 */
[----:B------:R-:W-:Y:S01]  /*f1f0*/  LOP3.LUT R141, RZ, R175, RZ, 0x33, !PT ;  /* 0x000000afff8d7212 */ /* 0x000fe200078e33ff */
[----:B------:R-:W-:Y:S02]  /*f200*/  IMAD.WIDE.U32 R148, R167, R130, RZ ;  /* 0x00000082a7947225 */ /* 0x000fe400078e00ff */
[----:B------:R-:W-:Y:S02]  /*f210*/  @P1 LOP3.LUT R63, R63, 0x4, RZ, 0xfc, !PT ;  /* 0x000000043f3f1812 */ /* 0x000fe400078efcff */
[----:B------:R-:W-:Y:S02]  /*f220*/  ISETP.GT.U32.AND.EX P2, PT, R150, R141, PT, P2 ;  /* 0x0000008d9600720c */ /* 0x000fe40003f44120 */
[----:B------:R-:W-:-:S02]  /*f230*/  LOP3.LUT R63, R63, 0xfffffffd, RZ, 0xc0, !PT ;  /* 0xfffffffd3f3f7812 */ /* 0x000fc400078ec0ff */
        /* <DEDUP_REMOVED lines=22> */
[-C--:B------:R-:W-:Y:S02]  /*f3a0*/  IADD3 R142, P2, PT, R76, R93.reuse, RZ ;  /* 0x0000005d4c8e7210 */ /* 0x080fe40007f5e0ff */
[----:B------:R-:W-:Y:S01]  /*f3b0*/  IADD3 R157, P3, PT, R157, R166, RZ ;  /* 0x000000a69d9d7210 */ /* 0x000fe20007f7e0ff */
[----:B------:R-:W-:Y:S01]  /*f3c0*/  IMAD.WIDE.U32 R146, R167, R134, RZ ;  /* 0x00000086a7927225 */ /* 0x000fe200078e00ff */
[----:B------:R-:W-:-:S04]  /*f3d0*/  ISETP.GE.U32.AND P1, PT, R142, R93, PT ;  /* 0x0000005d8e00720c */ /* 0x000fc80003f26070 */
[----:B------:R-:W-:-:S05]  /*f3e0*/  P2R R76, PR, RZ, 0x2 ;  /* 0x00000002ff4c7803 */ /* 0x000fca0000000000 */
[----:B------:R-:W-:Y:S02]  /*f3f0*/  @P2 LOP3.LUT R63, R63, 0x2, RZ, 0xfc, !PT ;  /* 0x000000023f3f2812 */ /* 0x000fe400078efcff */
[----:B------:R-:W-:Y:S01]  /*f400*/  ISETP.GE.U32.AND P2, PT, R104, R99, PT ;  /* 0x000000636800720c */ /* 0x000fe20003f46070 */
[----:B------:R-:W-:Y:S01]  /*f410*/  IMAD.X R104, R158, 0x1, R169, P3 ;  /* 0x000000019e687824 */ /* 0x000fe200018e06a9 */
[----:B------:R-:W-:Y:S02]  /*f420*/  IADD3 R153, P3, PT, R152, R157, RZ ;  /* 0x0000009d98997210 */ /* 0x000fe40007f7e0ff */
[----:B------:R-:W-:Y:S02]  /*f430*/  LOP3.LUT P1, RZ, R63, 0x4, RZ, 0xc0, !PT ;  /* 0x000000043fff7812 */ /* 0x000fe4000782c0ff */
[----:B------:R-:W-:Y:S01]  /*f440*/  ISETP.GE.U32.AND.EX P2, PT, R103, R100, PT, P2 ;  /* 0x000000646700720c */ /* 0x000fe20003f46120 */
[----:B------:R-:W-:Y:S01]  /*f450*/  IMAD.X R158, R151, 0x1, R104, P3 ;  /* 0x00000001979e7824 */ /* 0x000fe200018e0668 */
[----:B------:R-:W-:Y:S01]  /*f460*/  ISETP.GE.U32.AND P3, PT, R153, R152, PT ;  /* 0x000000989900720c */ /* 0x000fe20003f66070 */
[----:B------:R-:W-:Y:S01]  /*f470*/  @P0 IMAD.X R79, RZ, RZ, R79, P1 ;  /* 0x000000ffff4f0224 */ /* 0x000fe200008e064f */
[----:B------:R-:W-:-:S02]  /*f480*/  LOP3.LUT P0, RZ, R63, 0x2, RZ, 0xc0, !PT ;  /* 0x000000023fff7812 */ /* 0x000fc4000780c0ff */
[----:B------:R-:W-:Y:S01]  /*f490*/  ISETP.GE.U32.AND.EX P3, PT, R158, R151, PT, P3 ;  /* 0x000000979e00720c */ /* 0x000fe20003f66130 */
[----:B------:R-:W-:Y:S01]  /*f4a0*/  IMAD.WIDE.U32 R150, R140, R134, RZ ;  /* 0x000000868c967225 */ /* 0x000fe200078e00ff */
[----:B------:R-:W-:Y:S02]  /*f4b0*/  ISETP.NE.AND P1, PT, R76, RZ, PT ;  /* 0x000000ff4c00720c */ /* 0x000fe40003f25270 */
[----:B------:R-:W-:Y:S01]  /*f4c0*/  SEL R93, RZ, 0x1, P3 ;  /* 0x00000001ff5d7807 */ /* 0x000fe20001800000 */
[----:B------:R-:W-:-:S03]  /*f4d0*/  IMAD.WIDE.U32 R146, P3, R140, R135, R146 ;  /* 0x000000878c927225 */ /* 0x000fc60007860092 */
[----:B------:R-:W-:Y:S01]  /*f4e0*/  IADD3 R150, P5, P6, R150, R148, R93 ;  /* 0x0000009496967210 */ /* 0x000fe20007ebe05d */
[----:B------:R-:W-:Y:S01]  /*f4f0*/  IMAD.X R141, R77, 0x1, R92, P0 ;  /* 0x000000014d8d7824 */ /* 0x000fe200000e065c */
[----:B------:R-:W-:Y:S01]  /*f500*/  IADD3 R99, P4, PT, R151, R146, RZ ;  /* 0x0000009297637210 */ /* 0x000fe20007f9e0ff */
[----:B------:R-:W-:Y:S01]  /*f510*/  IMAD.MOV.U32 R76, RZ, RZ, R145 ;  /* 0x000000ffff4c7224 */ /* 0x000fe200078e0091 */
[----:B------:R-:W-:Y:S02]  /*f520*/  SEL R77, RZ, 0x1, P2 ;  /* 0x00000001ff4d7807 */ /* 0x000fe40001000000 */
[----:B------:R-:W-:Y:S02]  /*f530*/  ISETP.GE.U32.AND.EX P0, PT, R141, R92, PT, P1 ;  /* 0x0000005c8d00720c */ /* 0x000fe40003f06110 */
[----:B------:R-:W-:Y:S02]  /*f540*/  LOP3.LUT P2, RZ, R63, 0x10, RZ, 0xc0, !PT ;  /* 0x000000103fff7812 */ /* 0x000fe4000784c0ff */
[----:B------:R-:W-:-:S02]  /*f550*/  IADD3.X R148, PT, PT, R99, R149, RZ, P5, P6 ;  /* 0x0000009563947210 */ /* 0x000fc40002fec4ff */
[----:B------:R-:W-:Y:S02]  /*f560*/  SEL R93, RZ, 0x1, P0 ;  /* 0x00000001ff5d7807 */ /* 0x000fe40000000000 */
[----:B------:R-:W-:Y:S02]  /*f570*/  LOP3.LUT P5, RZ, R63, 0x20, RZ, 0xc0, !PT ;  /* 0x000000203fff7812 */ /* 0x000fe400078ac0ff */
[----:B------:R-:W-:Y:S01]  /*f580*/  IADD3 R103, P0, PT, R77, R136, RZ ;  /* 0x000000884d677210 */ /* 0x000fe20007f1e0ff */
[----:B------:R-:W-:Y:S01]  /*f590*/  IMAD.X R77, RZ, RZ, RZ, P2 ;  /* 0x000000ffff4d7224 */ /* 0x000fe200010e06ff */
[----:B------:R-:W-:Y:S02]  /*f5a0*/  ISETP.NE.AND P1, PT, R168, RZ, PT ;  /* 0x000000ffa800720c */ /* 0x000fe40003f25270 */
[----:B------:R-:W-:Y:S01]  /*f5b0*/  LOP3.LUT P6, RZ, R63, 0x8, RZ, 0xc0, !PT ;  /* 0x000000083fff7812 */ /* 0x000fe200078cc0ff */
[----:B------:R-:W-:Y:S01]  /*f5c0*/  IMAD.WIDE.U32.X R98, R98, R135, R76, P5 ;  /* 0x0000008762627225 */ /* 0x000fe200028e044c */
[----:B------:R-:W-:-:S02]  /*f5d0*/  ISETP.GE.U32.AND P5, PT, R157, R166, PT ;  /* 0x000000a69d00720c */ /* 0x000fc40003fa6070 */
[----:B------:R-:W-:Y:S01]  /*f5e0*/  LOP3.LUT R63, R63, 0xfffffffe, RZ, 0xc0, !PT ;  /* 0xfffffffe3f3f7812 */ /* 0x000fe200078ec0ff */
[----:B------:R-:W-:Y:S01]  /*f5f0*/  IMAD.X R77, RZ, RZ, RZ, P1 ;  /* 0x000000ffff4d7224 */ /* 0x000fe200008e06ff */
[----:B------:R-:W-:Y:S01]  /*f600*/  ISETP.GE.U32.AND.EX P5, PT, R104, R169, PT, P5 ;  /* 0x000000a96800720c */ /* 0x000fe20003fa6150 */
[----:B------:R-:W-:Y:S01]  /*f610*/  IMAD.MOV.U32 R76, RZ, RZ, R143 ;  /* 0x000000ffff4c7224 */ /* 0x000fe200078e008f */
[----:B------:R-:W-:Y:S01]  /*f620*/  ISETP.NE.U32.AND P1, PT, R103, RZ, PT ;  /* 0x000000ff6700720c */ /* 0x000fe20003f25070 */
[----:B------:R-:W-:Y:S01]  /*f630*/  IMAD.X R136, RZ, RZ, R137, P0 ;  /* 0x000000ffff887224 */ /* 0x000fe200000e0689 */
[----:B------:R-:W-:Y:S01]  /*f640*/  IADD3 R100, P0, P2, R78, R138, R93 ;  /* 0x0000008a4e647210 */ /* 0x000fe20007a1e05d */
[----:B------:R-:W-:Y:S01]  /*f650*/  IMAD.WIDE.U32.X R76, R163, R135, R76, P6 ;  /* 0x00000087a34c7225 */ /* 0x000fe200030e044c */
[----:B------:R-:W-:Y:S02]  /*f660*/  SEL R93, RZ, 0x1, P5 ;  /* 0x00000001ff5d7807 */ /* 0x000fe40002800000 */
[----:B------:R-:W-:-:S02]  /*f670*/  ISETP.NE.AND.EX P1, PT, R136, RZ, PT, P1 ;  /* 0x000000ff8800720c */ /* 0x000fc40003f25310 */
[----:B------:R-:W-:Y:S02]  /*f680*/  IADD3 R76, P6, PT, R93, R76, RZ ;  /* 0x0000004c5d4c7210 */ /* 0x000fe40007fde0ff */
[----:B------:R-:W-:-:S03]  /*f690*/  IADD3.X R138, PT, PT, R79, R139, RZ, P0, P2 ;  /* 0x0000008b4f8a7210 */ /* 0x000fc600007e44ff */
[----:B------:R-:W-:Y:S01]  /*f6a0*/  IMAD.X R77, RZ, RZ, R77, P6 ;  /* 0x000000ffff4d7224 */ /* 0x000fe200030e064d */
[----:B------:R-:W-:-:S04]  /*f6b0*/  ISETP.NE.U32.AND P6, PT, R76, RZ, PT ;  /* 0x000000ff4c00720c */ /* 0x000fc80003fc5070 */
[----:B------:R-:W-:Y:S02]  /*f6c0*/  ISETP.NE.AND.EX P6, PT, R77, RZ, PT, P6 ;  /* 0x000000ff4d00720c */ /* 0x000fe40003fc5360 */
[----:B------:R-:W-:-:S05]  /*f6d0*/  @P1 IADD3 R103, P5, PT, R103, R94, RZ ;  /* 0x0000005e67671210 */ /* 0x000fca0007fbe0ff */
[----:B------:R-:W-:-:S06]  /*f6e0*/  @P1 IMAD.X R78, R136, 0x1, R95, P5 ;  /* 0x00000001884e1824 */ /* 0x000fcc00028e065f */
[----:B------:R-:W-:-:S05]  /*f6f0*/  @P6 IADD3 R76, P5, PT, R76, R159, RZ ;  /* 0x0000009f4c4c6210 */ /* 0x000fca0007fbe0ff */
[----:B------:R-:W-:Y:S01]  /*f700*/  @P6 IMAD.X R93, R77, 0x1, R160, P5 ;  /* 0x000000014d5d6824 */ /* 0x000fe200028e06a0 */
[----:B------:R-:W-:Y:S01]  /*f710*/  @P6 ISETP.GE.U32.AND P5, PT, R76, R159, PT ;  /* 0x0000009f4c00620c */ /* 0x000fe20003fa6070 */
[----:B------:R-:W-:Y:S01]  /*f720*/  IMAD.X R77, RZ, RZ, RZ, P3 ;  /* 0x000000ffff4d7224 */ /* 0x000fe200018e06ff */
[----:B------:R-:W-:Y:S01]  /*f730*/  ISETP.GE.U32.AND P3, PT, R165, R128, PT ;  /* 0x00000080a500720c */ /* 0x000fe20003f66070 */
[----:B------:R-:W-:Y:S01]  /*f740*/  @P6 IMAD.MOV.U32 R159, RZ, RZ, R76 ;  /* 0x000000ffff9f6224 */ /* 0x000fe200078e004c */
[----:B------:R-:W-:Y:S01]  /*f750*/  @P6 ISETP.GE.U32.AND.EX P5, PT, R93, R160, PT, P5 ;  /* 0x000000a05d00620c */ /* 0x000fe20003fa6150 */
[----:B------:R-:W-:Y:S01]  /*f760*/  IMAD.MOV.U32 R76, RZ, RZ, R147 ;  /* 0x000000ffff4c7224 */ /* 0x000fe200078e0093 */
[----:B------:R-:W-:Y:S01]  /*f770*/  ISETP.GE.U32.AND.EX P3, PT, R144, R129, PT, P3 ;  /* 0x000000819000720c */ /* 0x000fe20003f66130 */
[----:B------:R-:W-:Y:S01]  /*f780*/  @P6 IMAD.MOV.U32 R160, RZ, RZ, R93 ;  /* 0x000000ffffa06224 */ /* 0x000fe200078e005d */
[----:B------:R-:W-:Y:S01]  /*f790*/  @P6 SEL R104, RZ, 0x1, P5 ;  /* 0x00000001ff686807 */ /* 0x000fe20002800000 */
[----:B------:R-:W-:Y:S01]  /*f7a0*/  IMAD.WIDE.U32.X R76, R167, R135, R76, P4 ;  /* 0x00000087a74c7225 */ /* 0x000fe200020e044c */
[----:B------:R-:W-:-:S02]  /*f7b0*/  @P1 ISETP.GE.U32.AND P5, PT, R103, R94, PT ;  /* 0x0000005e6700120c */ /* 0x000fc40003fa6070 */
[----:B------:R-:W-:Y:S01]  /*f7c0*/  IADD3 R152, P4, PT, R159, R150, RZ ;  /* 0x000000969f987210 */ /* 0x000fe20007f9e0ff */
[----:B------:R-:W-:Y:S01]  /*f7d0*/  @P1 IMAD.MOV.U32 R94, RZ, RZ, R103 ;  /* 0x000000ffff5e1224 */ /* 0x000fe200078e0067 */
[----:B------:R-:W-:Y:S01]  /*f7e0*/  @P1 ISETP.GE.U32.AND.EX P5, PT, R78, R95, PT, P5 ;  /* 0x0000005f4e00120c */ /* 0x000fe20003fa6150 */
[----:B------:R-:W-:Y:S01]  /*f7f0*/  @P1 IMAD.MOV.U32 R95, RZ, RZ, R78 ;  /* 0x000000ffff5f1224 */ /* 0x000fe200078e004e */
[----:B------:R-:W-:Y:S01]  /*f800*/  SEL R78, RZ, 0x1, P3 ;  /* 0x00000001ff4e7807 */ /* 0x000fe20001800000 */
[----:B------:R-:W-:Y:S01]  /*f810*/  IMAD.X R145, R160, 0x1, R148, P4 ;  /* 0x00000001a0917824 */ /* 0x000fe200020e0694 */
[----:B------:R-:W-:Y:S02]  /*f820*/  SEL R92, RZ, 0xffffffff, P3 ;  /* 0xffffffffff5c7807 */ /* 0x000fe40001800000 */
[----:B------:R-:W-:Y:S02]  /*f830*/  ISETP.GE.U32.AND P4, PT, R153, R78, PT ;  /* 0x0000004e9900720c */ /* 0x000fe40003f86070 */
[----:B------:R-:W-:-:S02]  /*f840*/  IADD3 R163, P3, PT, R92, R153, RZ ;  /* 0x000000995ca37210 */ /* 0x000fc40007f7e0ff */
[----:B------:R-:W-:-:S03]  /*f850*/  ISETP.GE.U32.AND.EX P4, PT, R158, RZ, PT, P4 ;  /* 0x000000ff9e00720c */ /* 0x000fc60003f86140 */
[----:B------:R-:W-:Y:S01]  /*f860*/  IMAD.X R92, R92, 0x1, R158, P3 ;  /* 0x000000015c5c7824 */ /* 0x000fe200018e069e */
[----:B------:R-:W-:Y:S02]  /*f870*/  SEL R78, RZ, 0x1, P4 ;  /* 0x00000001ff4e7807 */ /* 0x000fe40002000000 */
[----:B------:R-:W-:Y:S02]  /*f880*/  ISETP.GE.U32.AND P3, PT, R163, R130, PT ;  /* 0x00000082a300720c */ /* 0x000fe40003f66070 */
[----:B------:R-:W-:Y:S02]  /*f890*/  ISETP.GE.U32.AND P4, PT, R152, R150, PT ;  /* 0x000000969800720c */ /* 0x000fe40003f86070 */
[----:B------:R-:W-:Y:S02]  /*f8a0*/  ISETP.GE.U32.AND.EX P3, PT, R92, R131, PT, P3 ;  /* 0x000000835c00720c */ /* 0x000fe40003f66130 */
[----:B------:R-:W-:Y:S02]  /*f8b0*/  ISETP.GE.U32.AND.EX P4, PT, R145, R148, PT, P4 ;  /* 0x000000949100720c */ /* 0x000fe40003f86140 */
[----:B------:R-:W-:-:S02]  /*f8c0*/  SEL R93, RZ, 0x1, P3 ;  /* 0x00000001ff5d7807 */ /* 0x000fc40001800000 */
[----:B------:R-:W-:Y:S02]  /*f8d0*/  SEL R140, RZ, 0x1, P4 ;  /* 0x00000001ff8c7807 */ /* 0x000fe40002000000 */
[----:B------:R-:W-:Y:S02]  /*f8e0*/  @P6 IADD3 R161, P4, PT, R104, R161, RZ ;  /* 0x000000a168a16210 */ /* 0x000fe40007f9e0ff */
[----:B------:R-:W-:-:S03]  /*f8f0*/  IADD3 R93, P3, PT, R93, R78, RZ ;  /* 0x0000004e5d5d7210 */ /* 0x000fc60007f7e0ff */
[----:B------:R-:W-:Y:S01]  /*f900*/  @P6 IMAD.X R162, RZ, RZ, R162, P4 ;  /* 0x000000ffffa26224 */ /* 0x000fe200020e06a2 */
[----:B------:R-:W-:Y:S01]  /*f910*/  IADD3 R140, P4, P6, R161, R76, R140 ;  /* 0x0000004ca18c7210 */ /* 0x000fe20007e9e08c */
[----:B------:R-:W-:Y:S01]  /*f920*/  IMAD.X R76, RZ, RZ, RZ, P3 ;  /* 0x000000ffff4c7224 */ /* 0x000fe200018e06ff */
[----:B------:R-:W-:Y:S02]  /*f930*/  IADD3 R167, P3, PT, -R93, R152, RZ ;  /* 0x000000985da77210 */ /* 0x000fe40007f7e1ff */
[----:B------:R-:W-:Y:S02]  /*f940*/  IADD3.X R157, PT, PT, R162, R77, RZ, P4, P6 ;  /* 0x0000004da29d7210 */ /* 0x000fe400027ec4ff */
[----:B------:R-:W-:Y:S01]  /*f950*/  ISETP.GE.U32.AND P4, PT, R152, R93, PT ;  /* 0x0000005d9800720c */ /* 0x000fe20003f86070 */
[----:B------:R-:W-:Y:S01]  /*f960*/  IMAD.X R78, R145, 0x1, ~R76, P3 ;  /* 0x00000001914e7824 */ /* 0x000fe200018e0e4c */
[----:B------:R-:W-:Y:S02]  /*f970*/  ISETP.GE.U32.AND P6, PT, R167, R132, PT ;  /* 0x00000084a700720c */ /* 0x000fe40003fc6070 */
[----:B------:R-:W-:-:S02]  /*f980*/  ISETP.GE.U32.AND.EX P4, PT, R145, R76, PT, P4 ;  /* 0x0000004c9100720c */ /* 0x000fc40003f86140 */
[----:B------:R-:W-:Y:S02]  /*f990*/  ISETP.GE.U32.AND.EX P6, PT, R78, R133, PT, P6 ;  /* 0x000000854e00720c */ /* 0x000fe40003fc6160 */
[----:B------:R-:W-:Y:S02]  /*f9a0*/  SEL R76, RZ, 0x1, P4 ;  /* 0x00000001ff4c7807 */ /* 0x000fe40002000000 */
[----:B------:R-:W-:Y:S02]  /*f9b0*/  SEL R77, RZ, 0x1, P6 ;  /* 0x00000001ff4d7807 */ /* 0x000fe40003000000 */
[-C--:B------:R-:W-:Y:S02]  /*f9c0*/  IADD3 R104, P3, PT, R94, R155.reuse, RZ ;  /* 0x0000009b5e687210 */ /* 0x080fe40007f7e0ff */
[----:B------:R-:W-:Y:S02]  /*f9d0*/  IADD3 R77, P6, PT, R77, R76, RZ ;  /* 0x0000004c4d4d7210 */ /* 0x000fe40007fde0ff */
[----:B------:R-:W-:Y:S01]  /*f9e0*/  ISETP.GE.U32.AND P4, PT, R104, R155, PT ;  /* 0x0000009b6800720c */ /* 0x000fe20003f86070 */
[----:B------:R-:W-:Y:S01]  /*f9f0*/  IMAD.X R103, R95, 0x1, R156, P3 ;  /* 0x000000015f677824 */ /* 0x000fe200018e069c */
[----:B------:R-:W-:Y:S01]  /*fa00*/  @P1 SEL R93, RZ, 0x1, P5 ;  /* 0x00000001ff5d1807 */ /* 0x000fe20002800000 */
[----:B------:R-:W-:Y:S01]  /*fa10*/  IMAD.X R76, RZ, RZ, RZ, P6 ;  /* 0x000000ffff4c7224 */ /* 0x000fe200030e06ff */
[----:B------:R-:W-:-:S02]  /*fa20*/  IADD3 R155, P5, PT, -R77, R140, RZ ;  /* 0x0000008c4d9b7210 */ /* 0x000fc40007fbe1ff */
[----:B------:R-:W-:Y:S02]  /*fa30*/  ISETP.GE.U32.AND P3, PT, R140, R77, PT ;  /* 0x0000004d8c00720c */ /* 0x000fe40003f66070 */
[----:B------:R-:W-:Y:S01]  /*fa40*/  ISETP.GE.U32.AND P6, PT, R155, R134, PT ;  /* 0x000000869b00720c */ /* 0x000fe20003fc6070 */
[----:B------:R-:W-:Y:S01]  /*fa50*/  IMAD.X R150, R157, 0x1, ~R76, P5 ;  /* 0x000000019d967824 */ /* 0x000fe200028e0e4c */
[----:B------:R-:W-:Y:S02]  /*fa60*/  IADD3 R163, P5, PT, R163, -R130, RZ ;  /* 0x80000082a3a37210 */ /* 0x000fe40007fbe0ff */
[----:B------:R-:W-:Y:S02]  /*fa70*/  ISETP.GE.U32.AND.EX P4, PT, R103, R156, PT, P4 ;  /* 0x0000009c6700720c */ /* 0x000fe40003f86140 */
[----:B------:R-:W-:Y:S01]  /*fa80*/  ISETP.GE.U32.AND.EX P6, PT, R150, R135, PT, P6 ;  /* 0x000000879600720c */ /* 0x000fe20003fc6160 */
[----:B------:R-:W-:Y:S01]  /*fa90*/  IMAD.X R77, R92, 0x1, ~R131, P5 ;  /* 0x000000015c4d7824 */ /* 0x000fe200028e0e83 */
[----:B------:R-:W-:-:S02]  /*faa0*/  @P1 IADD3 R96, P5, PT, R93, R96, RZ ;  /* 0x000000605d601210 */ /* 0x000fc40007fbe0ff */
[----:B------:R-:W-:Y:S02]  /*fab0*/  ISETP.GE.U32.AND.EX P3, PT, R157, R76, P6, P3 ;  /* 0x0000004c9d00720c */ /* 0x000fe40003766130 */
[----:B------:R-:W-:Y:S01]  /*fac0*/  SEL R93, RZ, 0x1, P4 ;  /* 0x00000001ff5d7807 */ /* 0x000fe20002000000 */
[----:B------:R-:W-:Y:S01]  /*fad0*/  @P1 IMAD.X R97, RZ, RZ, R97, P5 ;  /* 0x000000ffff611224 */ /* 0x000fe200028e0661 */
[----:B------:R-:W-:Y:S02]  /*fae0*/  IADD3 R167, P4, PT, R167, -R132, RZ ;  /* 0x80000084a7a77210 */ /* 0x000fe40007f9e0ff */
[----:B------:R-:W-:Y:S02]  /*faf0*/  SEL R139, R77, R158, P3 ;  /* 0x0000009e4d8b7207 */ /* 0x000fe40001800000 */
[----:B------:R-:W-:Y:S01]  /*fb00*/  IADD3 R136, P0, P2, R96, R98, R93 ;  /* 0x0000006260887210 */ /* 0x000fe20007a1e05d */
[----:B------:R-:W-:Y:S01]  /*fb10*/  IMAD.X R143, R78, 0x1, ~R133, P4 ;  /* 0x000000014e8f7824 */ /* 0x000fe200020e0e85 */
[----:B------:R-:W-:Y:S01]  /*fb20*/  SEL R78, R128, RZ, P3 ;  /* 0x000000ff804e7207 */ /* 0x000fe20001800000 */
[----:B------:R-:W-:Y:S01]  /*fb30*/  IMAD.WIDE.U32 R76, R139, R68, RZ ;  /* 0x000000448b4c7225 */ /* 0x000fe200078e00ff */
[----:B------:R-:W-:-:S02]  /*fb40*/  SEL R163, R163, R153, P3 ;  /* 0x00000099a3a37207 */ /* 0x000fc40001800000 */
[----:B------:R-:W-:Y:S01]  /*fb50*/  IADD3.X R137, PT, PT, R97, R99, RZ, P0, P2 ;  /* 0x0000006361897210 */ /* 0x000fe200007e44ff */
[----:B------:R-:W-:Y:S01]  /*fb60*/  IMAD.WIDE.U32 R92, R139, R70, RZ ;  /* 0x000000468b5c7225 */ /* 0x000fe200078e00ff */
[----:B------:R-:W-:Y:S02]  /*fb70*/  IADD3 R165, P0, PT, -R78, R165, RZ ;  /* 0x000000a54ea57210 */ /* 0x000fe40007f1e1ff */
[----:B------:R-:W-:Y:S01]  /*fb80*/  SEL R159, R129, RZ, P3 ;  /* 0x000000ff819f7207 */ /* 0x000fe20001800000 */
[----:B------:R-:W-:Y:S01]  /*fb90*/  IMAD.WIDE.U32 R76, P1, R163, R69, R76 ;  /* 0x00000045a34c7225 */ /* 0x000fe2000782004c */
[----:B------:R-:W-:Y:S02]  /*fba0*/  SEL R143, R143, R145, P3 ;  /* 0x000000918f8f7207 */ /* 0x000fe40001800000 */
[----:B------:R-:W-:Y:S01]  /*fbb0*/  SEL R167, R167, R152, P3 ;  /* 0x00000098a7a77207 */ /* 0x000fe20001800000 */
[----:B------:R-:W-:-:S04]  /*fbc0*/  IMAD.WIDE.U32 R92, P2, R163, R71, R92 ;  /* 0x00000047a35c7225 */ /* 0x000fc8000784005c */
[----:B------:R-:W-:-:S04]  /*fbd0*/  IMAD.WIDE.U32 R94, R163, R70, RZ ;  /* 0x00000046a35e7225 */ /* 0x000fc800078e00ff */
[----:B------:R-:W-:Y:S02]  /*fbe0*/  IMAD.X R159, R144, 0x1, ~R159, P0 ;  /* 0x00000001909f7824 */ /* 0x000fe400000e0e9f */
[----:B------:R-:W-:Y:S01]  /*fbf0*/  IMAD.X R97, RZ, RZ, RZ, P1 ;  /* 0x000000ffff617224 */ /* 0x000fe200008e06ff */
[----:B------:R-:W-:Y:S01]  /*fc00*/  IADD3 R95, P1, PT, R95, R92, RZ ;  /* 0x0000005c5f5f7210 */ /* 0x000fe20007f3e0ff */
[----:B------:R-:W-:Y:S02]  /*fc10*/  IMAD.MOV.U32 R78, RZ, RZ, R93 ;  /* 0x000000ffff4e7224 */ /* 0x000fe400078e005d */
[----:B------:R-:W-:-:S04]  /*fc20*/  IMAD.WIDE.U32 R98, R163, R68, RZ ;  /* 0x00000044a3627225 */ /* 0x000fc800078e00ff */
[----:B------:R-:W-:-:S04]  /*fc30*/  IMAD.WIDE.U32 R92, R159, R68, RZ ;  /* 0x000000449f5c7225 */ /* 0x000fc800078e00ff */
[----:B------:R-:W-:Y:S01]  /*fc40*/  IMAD.X R79, RZ, RZ, RZ, P2 ;  /* 0x000000ffff4f7224 */ /* 0x000fe200010e06ff */
[----:B------:R-:W-:Y:S01]  /*fc50*/  IADD3 R99, P2, PT, R99, R76, RZ ;  /* 0x0000004c63637210 */ /* 0x000fe20007f5e0ff */
[----:B------:R-:W-:Y:S02]  /*fc60*/  IMAD.MOV.U32 R96, RZ, RZ, R77 ;  /* 0x000000ffff607224 */ /* 0x000fe400078e004d */
[----:B------:R-:W-:-:S04]  /*fc70*/  IMAD.WIDE.U32 R92, P0, R165, R69, R92 ;  /* 0x00000045a55c7225 */ /* 0x000fc8000780005c */
[----:B------:R-:W-:-:S04]  /*fc80*/  IMAD.WIDE.U32 R76, R165, R68, RZ ;  /* 0x00000044a54c7225 */ /* 0x000fc800078e00ff */
[----:B------:R-:W-:-:S04]  /*fc90*/  IMAD.WIDE.U32 R144, R159, R70, RZ ;  /* 0x000000469f907225 */ /* 0x000fc800078e00ff */
[----:B------:R-:W-:Y:S01]  /*fca0*/  IMAD.X R147, RZ, RZ, RZ, P0 ;  /* 0x000000ffff937224 */ /* 0x000fe200000e06ff */
[----:B------:R-:W-:Y:S01]  /*fcb0*/  IADD3 R153, P0, PT, R77, R92, RZ ;  /* 0x0000005c4d997210 */ /* 0x000fe20007f1e0ff */
[----:B------:R-:W-:Y:S02]  /*fcc0*/  IMAD.MOV.U32 R146, RZ, RZ, R93 ;  /* 0x000000ffff927224 */ /* 0x000fe400078e005d */
[----:B------:R-:W-:-:S04]  /*fcd0*/  IMAD.WIDE.U32 R144, P4, R165, R71, R144 ;  /* 0x00000047a5907225 */ /* 0x000fc80007880090 */
[----:B------:R-:W-:-:S04]  /*fce0*/  IMAD.WIDE.U32.X R146, R159, R69, R146, P0 ;  /* 0x000000459f927225 */ /* 0x000fc800000e0492 */
[----:B------:R-:W-:-:S04]  /*fcf0*/  IMAD.WIDE.U32 R148, R165, R70, RZ ;  /* 0x00000046a5947225 */ /* 0x000fc800078e00ff */
[----:B------:R-:W-:Y:S01]  /*fd00*/  IMAD.X R93, RZ, RZ, RZ, P4 ;  /* 0x000000ffff5d7224 */ /* 0x000fe200020e06ff */
[----:B------:R-:W-:Y:S01]  /*fd10*/  IADD3 R151, P0, P5, R98, R148, R146 ;  /* 0x0000009462977210 */ /* 0x000fe20007d1e092 */
[----:B------:R-:W-:Y:S01]  /*fd20*/  IMAD.MOV.U32 R92, RZ, RZ, R145 ;  /* 0x000000ffff5c7224 */ /* 0x000fe200078e0091 */
[----:B------:R-:W-:Y:S01]  /*fd30*/  IADD3 R145, P4, PT, R149, R144, RZ ;  /* 0x0000009095917210 */ /* 0x000fe20007f9e0ff */
[----:B------:R-:W-:-:S03]  /*fd40*/  IMAD.WIDE.U32.X R96, R139, R69, R96, P2 ;  /* 0x000000458b607225 */ /* 0x000fc600010e0460 */
[----:B------:R-:W-:Y:S01]  /*fd50*/  IADD3.X R146, PT, PT, R99, R145, R147, P0, P5 ;  /* 0x0000009163927210 */ /* 0x000fe200007ea493 */
[----:B------:R-:W-:Y:S01]  /*fd60*/  IMAD.WIDE.U32.X R92, R159, R71, R92, P4 ;  /* 0x000000479f5c7225 */ /* 0x000fe200020e045c */
[----:B------:R-:W-:-:S03]  /*fd70*/  ISETP.GE.U32.AND P0, PT, R151, R98, PT ;  /* 0x000000629700720c */ /* 0x000fc60003f06070 */
[----:B------:R-:W-:Y:S01]  /*fd80*/  IMAD.WIDE.U32.X R78, R139, R71, R78, P1 ;  /* 0x000000478b4e7225 */ /* 0x000fe200008e044e */
[----:B------:R-:W-:-:S04]  /*fd90*/  ISETP.GE.U32.AND.EX P0, PT, R146, R99, PT, P0 ;  /* 0x000000639200720c */ /* 0x000fc80003f06100 */
[----:B------:R-:W-:-:S04]  /*fda0*/  SEL R77, RZ, 0x1, P0 ;  /* 0x00000001ff4d7807 */ /* 0x000fc80000000000 */
[----:B------:R-:W-:-:S04]  /*fdb0*/  IADD3 R77, P0, P2, R94, R96, R77 ;  /* 0x000000605e4d7210 */ /* 0x000fc80007a1e04d */
[----:B------:R-:W-:Y:S01]  /*fdc0*/  IADD3.X R99, PT, PT, R95, R97, RZ, P0, P2 ;  /* 0x000000615f637210 */ /* 0x000fe200007e44ff */
[----:B------:R-:W-:-:S04]  /*fdd0*/  IMAD.WIDE.U32 R94, R159, R72, RZ ;  /* 0x000000489f5e7225 */ /* 0x000fc800078e00ff */
[----:B------:R-:W-:-:S04]  /*fde0*/  IMAD.WIDE.U32 R96, R165, R72, RZ ;  /* 0x00000048a5607225 */ /* 0x000fc800078e00ff */
[----:B------:R-:W-:Y:S01]  /*fdf0*/  IMAD.WIDE.U32 R94, P6, R165, R73, R94 ;  /* 0x00000049a55e7225 */ /* 0x000fe200078c005e */
[----:B------:R-:W-:Y:S02]  /*fe00*/  IADD3 R161, P0, P2, R77, R96, R92 ;  /* 0x000000604da17210 */ /* 0x000fe40007a1e05c */
[----:B------:R-:W-:Y:S01]  /*fe10*/  IADD3 R148, P5, PT, R97, R94, RZ ;  /* 0x0000005e61947210 */ /* 0x000fe20007fbe0ff */
[----:B------:R-:W-:-:S03]  /*fe20*/  IMAD.WIDE.U32 R96, R139, R72, RZ ;  /* 0x000000488b607225 */ /* 0x000fc600078e00ff */
[----:B------:R-:W-:Y:S01]  /*fe30*/  IADD3.X R148, PT, PT, R99, R148, R93, P0, P2 ;  /* 0x0000009463947210 */ /* 0x000fe200007e445d */
[----:B------:R-:W-:Y:S01]  /*fe40*/  IMAD.WIDE.U32 R92, R163, R72, RZ ;  /* 0x00000048a35c7225 */ /* 0x000fe200078e00ff */
[----:B------:R-:W-:-:S03]  /*fe50*/  ISETP.GE.U32.AND P0, PT, R161, R77, PT ;  /* 0x0000004da100720c */ /* 0x000fc60003f06070 */
[----:B------:R-:W-:Y:S01]  /*fe60*/  IMAD.WIDE.U32 R96, P2, R163, R73, R96 ;  /* 0x00000049a3607225 */ /* 0x000fe20007840060 */
[----:B------:R-:W-:-:S04]  /*fe70*/  ISETP.GE.U32.AND.EX P0, PT, R148, R99, PT, P0 ;  /* 0x000000639400720c */ /* 0x000fc80003f06100 */
[----:B------:R-:W-:Y:S02]  /*fe80*/  SEL R77, RZ, 0x1, P0 ;  /* 0x00000001ff4d7807 */ /* 0x000fe40000000000 */
[----:B------:R-:W-:Y:S02]  /*fe90*/  IADD3 R99, P4, PT, R93, R96, RZ ;  /* 0x000000605d637210 */ /* 0x000fe40007f9e0ff */
[----:B------:R-:W-:Y:S01]  /*fea0*/  IADD3 R77, P0, P1, R92, R78, R77 ;  /* 0x0000004e5c4d7210 */ /* 0x000fe2000791e04d */
[----:B------:R-:W-:-:S03]  /*feb0*/  IMAD.WIDE.U32 R92, R159, R74, RZ ;  /* 0x0000004a9f5c7225 */ /* 0x000fc600078e00ff */
[----:B------:R-:W-:Y:S01]  /*fec0*/  IADD3.X R99, PT, PT, R99, R79, RZ, P0, P1 ;  /* 0x0000004f63637210 */ /* 0x000fe200007e24ff */
[----:B------:R-:W-:Y:S02]  /*fed0*/  IMAD.X R79, RZ, RZ, RZ, P6 ;  /* 0x000000ffff4f7224 */ /* 0x000fe400030e06ff */
[----:B------:R-:W-:-:S04]  /*fee0*/  IMAD.WIDE.U32 R92, P0, R165, R75, R92 ;  /* 0x0000004ba55c7225 */ /* 0x000fc8000780005c */
[----:B------:R-:W-:Y:S02]  /*fef0*/  IMAD.MOV.U32 R78, RZ, RZ, R95 ;  /* 0x000000ffff4e7224 */ /* 0x000fe400078e005f */
[----:B------:R-:W-:-:S04]  /*ff00*/  IMAD.WIDE.U32 R94, R165, R74, RZ ;  /* 0x0000004aa55e7225 */ /* 0x000fc800078e00ff */
[----:B------:R-:W-:-:S03]  /*ff10*/  IMAD.WIDE.U32.X R78, R159, R73, R78, P5 ;  /* 0x000000499f4e7225 */ /* 0x000fc600028e044e */
[----:B------:R-:W-:Y:S02]  /*ff20*/  @P0 LOP3.LUT R63, R63, 0x1, RZ, 0xfc, !PT ;  /* 0x000000013f3f0812 */ /* 0x000fe400078efcff */
[----:B------:R-:W-:Y:S01]  /*ff30*/  IADD3 R92, P0, PT, R95, R92, RZ ;  /* 0x0000005c5f5c7210 */ /* 0x000fe20007f1e0ff */
[----:B------:R-:W-:Y:S01]  /*ff40*/  IMAD.X R95, RZ, RZ, RZ, P2 ;  /* 0x000000ffff5f7224 */ /* 0x000fe200010e06ff */
[----:B------:R-:W-:Y:S01]  /*ff50*/  IADD3 R145, P1, P5, R77, R94, R78 ;  /* 0x0000005e4d917210 */ /* 0x000fe20007d3e04e */
[----:B------:R-:W-:Y:S01]  /*ff60*/  IMAD.MOV.U32 R94, RZ, RZ, R97 ;  /* 0x000000ffff5e7224 */ /* 0x000fe200078e0061 */
[----:B------:R-:W-:Y:S01]  /*ff70*/  LOP3.LUT R63, R63, 0xffffffef, RZ, 0xc0, !PT ;  /* 0xffffffef3f3f7812 */ /* 0x000fe200078ec0ff */
[----:B------:R-:W-:Y:S01]  /*ff80*/  IMAD.WIDE.U32 R96, R163, R74, RZ ;  /* 0x0000004aa3607225 */ /* 0x000fe200078e00ff */
[----:B------:R-:W-:Y:S02]  /*ff90*/  IADD3.X R92, PT, PT, R99, R92, R79, P1, P5 ;  /* 0x0000005c635c7210 */ /* 0x000fe40000fea44f */
[----:B------:R-:W-:Y:S01]  /*ffa0*/  ISETP.GE.U32.AND P1, PT, R145, R77, PT ;  /* 0x0000004d9100720c */ /* 0x000fe20003f26070 */
[----:B------:R-:W-:-:S03]  /*ffb0*/  IMAD.WIDE.U32 R78, R139, R74, RZ ;  /* 0x0000004a8b4e7225 */ /* 0x000fc600078e00ff */
[----:B------:R-:W-:Y:S01]  /*ffc0*/  ISETP.GE.U32.AND.EX P1, PT, R92, R99, PT, P1 ;  /* 0x000000635c00720c */ /* 0x000fe20003f26110 */
[----:B------:R-:W-:-:S03]  /*ffd0*/  IMAD.WIDE.U32.X R94, R139, R73, R94, P4 ;  /* 0x000000498b5e7225 */ /* 0x000fc600020e045e */
[----:B------:R-:W-:Y:S01]  /*ffe0*/  SEL R147, RZ, 0x1, P1 ;  /* 0x00000001ff937807 */ /* 0x000fe20000800000 */
[----:B------:R-:W-:-:S04]  /*fff0*/  IMAD.WIDE.U32 R78, P2, R163, R75, R78 ;  /* 0x0000004ba34e7225 */ /* 0x000fc8000784004e */
[----:B------:R-:W-:Y:S01]  /*10000*/  IMAD.WIDE.U32 R98, R167, R68, RZ ;  /* 0x00000044a7627225 */ /* 0x000fe200078e00ff */
[----:B------:R-:W-:-:S08]  /*10010*/  IADD3 R149, P4, PT, R97, R78, RZ ;  /* 0x0000004e61957210 */ /* 0x000fd00007f9e0ff */
[----:B------:R-:W-:Y:S02]  /*10020*/  @P2 LOP3.LUT R63, R63, 0x10, RZ, 0xfc, !PT ;  /* 0x000000103f3f2812 */ /* 0x000fe400078efcff */
[----:B------:R-:W-:Y:S01]  /*10030*/  IADD3 R147, P1, P2, R96, R94, R147 ;  /* 0x0000005e60937210 */ /* 0x000fe20007a3e093 */
[----:B------:R-:W-:Y:S01]  /*10040*/  IMAD.WIDE.U32 R96, R143, R68, RZ ;  /* 0x000000448f607225 */ /* 0x000fe200078e00ff */
[----:B------:R-:W-:Y:S02]  /*10050*/  LOP3.LUT R63, R63, 0xfffffff7, RZ, 0xc0, !PT ;  /* 0xfffffff73f3f7812 */ /* 0x000fe400078ec0ff */
[----:B------:R-:W-:Y:S02]  /*10060*/  IADD3.X R149, PT, PT, R149, R95, RZ, P1, P2 ;  /* 0x0000005f95957210 */ /* 0x000fe40000fe44ff */
[----:B------:R-:W-:Y:S01]  /*10070*/  IADD3 R161, P2, PT, R161, R98, RZ ;  /* 0x00000062a1a17210 */ /* 0x000fe20007f5e0ff */
[----:B------:R-:W-:Y:S01]  /*10080*/  IMAD.WIDE.U32 R96, P1, R167, R69, R96 ;  /* 0x00000045a7607225 */ /* 0x000fe20007820060 */
[----:B------:R-:W-:-:S03]  /*10090*/  @P4 LOP3.LUT R63, R63, 0x8, RZ, 0xfc, !PT ;  /* 0x000000083f3f4812 */ /* 0x000fc600078efcff */
[----:B------:R-:W-:Y:S01]  /*100a0*/  IMAD.X R95, RZ, RZ, RZ, P1 ;  /* 0x000000ffff5f7224 */ /* 0x000fe200008e06ff */
[----:B------:R-:W-:Y:S01]  /*100b0*/  IADD3 R77, P1, PT, R99, R96, RZ ;  /* 0x00000060634d7210 */ /* 0x000fe20007f3e0ff */
[----:B------:R-:W-:Y:S02]  /*100c0*/  IMAD.MOV.U32 R94, RZ, RZ, R97 ;  /* 0x000000ffff5e7224 */ /* 0x000fe400078e0061 */
[----:B------:R-:W-:-:S04]  /*100d0*/  IMAD.WIDE.U32 R96, R143, R70, RZ ;  /* 0x000000468f607225 */ /* 0x000fc800078e00ff */
[----:B------:R-:W-:Y:S01]  /*100e0*/  IMAD.X R148, R148, 0x1, R77, P2 ;  /* 0x0000000194947824 */ /* 0x000fe200010e064d */
[----:B------:R-:W-:Y:S01]  /*100f0*/  ISETP.GE.U32.AND P2, PT, R161, R98, PT ;  /* 0x00000062a100720c */ /* 0x000fe20003f46070 */
[----:B------:R-:W-:-:S03]  /*10100*/  IMAD.WIDE.U32.X R94, R143, R69, R94, P1 ;  /* 0x000000458f5e7225 */ /* 0x000fc600008e045e */
[----:B------:R-:W-:Y:S01]  /*10110*/  ISETP.GE.U32.AND.EX P2, PT, R148, R77, PT, P2 ;  /* 0x0000004d9400720c */ /* 0x000fe20003f46120 */
[----:B------:R-:W-:-:S03]  /*10120*/  IMAD.WIDE.U32 R96, P1, R167, R71, R96 ;  /* 0x00000047a7607225 */ /* 0x000fc60007820060 */
[----:B------:R-:W-:Y:S01]  /*10130*/  SEL R77, RZ, 0x1, P2 ;  /* 0x00000001ff4d7807 */ /* 0x000fe20001000000 */
[----:B------:R-:W-:-:S05]  /*10140*/  IMAD.WIDE.U32 R98, R167, R70, RZ ;  /* 0x00000046a7627225 */ /* 0x000fca00078e00ff */
[----:B------:R-:W-:Y:S02]  /*10150*/  IADD3 R99, P2, PT, R99, R96, RZ ;  /* 0x0000006063637210 */ /* 0x000fe40007f5e0ff */
[----:B------:R-:W-:Y:S01]  /*10160*/  IADD3 R98, P4, P5, R98, R94, R77 ;  /* 0x0000005e62627210 */ /* 0x000fe20007d9e04d */
[----:B------:R-:W-:-:S03]  /*10170*/  IMAD.MOV.U32 R94, RZ, RZ, R97 ;  /* 0x000000ffff5e7224 */ /* 0x000fc600078e0061 */
[----:B------:R-:W-:Y:S01]  /*10180*/  IADD3.X R99, PT, PT, R99, R95, RZ, P4, P5 ;  /* 0x0000005f63637210 */ /* 0x000fe200027ea4ff */
[----:B------:R-:W-:Y:S01]  /*10190*/  IMAD.X R95, RZ, RZ, RZ, P1 ;  /* 0x000000ffff5f7224 */ /* 0x000fe200008e06ff */
[----:B------:R-:W-:Y:S01]  /*101a0*/  IADD3 R77, P1, PT, R98, R145, RZ ;  /* 0x00000091624d7210 */ /* 0x000fe20007f3e0ff */
[----:B------:R-:W-:-:S03]  /*101b0*/  IMAD.WIDE.U32.X R96, R143, R71, R94, P2 ;  /* 0x000000478f607225 */ /* 0x000fc600010e045e */
[----:B------:R-:W-:Y:S01]  /*101c0*/  ISETP.GE.U32.AND P4, PT, R77, R98, PT ;  /* 0x000000624d00720c */ /* 0x000fe20003f86070 */
[----:B------:R-:W-:-:S05]  /*101d0*/  IMAD.X R78, R99, 0x1, R92, P1 ;  /* 0x00000001634e7824 */ /* 0x000fca00008e065c */
[----:B------:R-:W-:Y:S01]  /*101e0*/  ISETP.GE.U32.AND.EX P4, PT, R78, R99, PT, P4 ;  /* 0x000000634e00720c */ /* 0x000fe20003f86140 */
[----:B------:R-:W-:-:S03]  /*101f0*/  IMAD.WIDE.U32 R98, R143, R72, RZ ;  /* 0x000000488f627225 */ /* 0x000fc600078e00ff */
[----:B------:R-:W-:Y:S01]  /*10200*/  SEL R163, RZ, 0x1, P4 ;  /* 0x00000001ffa37807 */ /* 0x000fe20002000000 */
[----:B------:R-:W-:-:S04]  /*10210*/  IMAD.WIDE.U32 R94, P1, R167, R73, R98 ;  /* 0x00000049a75e7225 */ /* 0x000fc80007820062 */
[----:B------:R-:W-:-:S05]  /*10220*/  IMAD.WIDE.U32 R98, R167, R72, RZ ;  /* 0x00000048a7627225 */ /* 0x000fca00078e00ff */
[----:B------:R-:W-:Y:S02]  /*10230*/  IADD3 R165, P2, PT, R99, R94, RZ ;  /* 0x0000005e63a57210 */ /* 0x000fe40007f5e0ff */
[----:B------:R-:W-:-:S04]  /*10240*/  IADD3 R163, P4, P5, R98, R96, R163 ;  /* 0x0000006062a37210 */ /* 0x000fc80007d9e0a3 */
[----:B------:R-:W-:Y:S02]  /*10250*/  IADD3.X R165, PT, PT, R165, R97, RZ, P4, P5 ;  /* 0x00000061a5a57210 */ /* 0x000fe400027ea4ff */
[----:B------:R-:W-:-:S04]  /*10260*/  IADD3 R155, P4, PT, R155, -R134, RZ ;  /* 0x800000869b9b7210 */ /* 0x000fc80007f9e0ff */
[----:B------:R-:W-:Y:S01]  /*10270*/  SEL R155, R155, R140, P3 ;  /* 0x0000008c9b9b7207 */ /* 0x000fe20001800000 */
[----:B------:R-:W-:-:S04]  /*10280*/  IMAD.X R150, R150, 0x1, ~R135, P4 ;  /* 0x0000000196967824 */ /* 0x000fc800020e0e87 */
[----:B------:R-:W-:Y:S01]  /*10290*/  IMAD.WIDE.U32 R98, R155, R68, RZ ;  /* 0x000000449b627225 */ /* 0x000fe200078e00ff */
[----:B------:R-:W-:-:S05]  /*102a0*/  SEL R157, R150, R157, P3 ;  /* 0x0000009d969d7207 */ /* 0x000fca0001800000 */
        /* <DEDUP_REMOVED lines=17> */
[----:B------:R-:W-:Y:S02]  /*103c0*/  IADD3.X R77, PT, PT, R169, R97, RZ, P5, P6 ;  /* 0x00000061a94d7210 */ /* 0x000fe40002fec4ff */
[C---:B------:R-:W-:Y:S02]  /*103d0*/  LOP3.LUT P6, RZ, R63.reuse, 0x1, RZ, 0xc0, !PT ;  /* 0x000000013fff7812 */ /* 0x040fe400078cc0ff */
[----:B------:R-:W-:-:S03]  /*103e0*/  LOP3.LUT R63, R63, 0xfffffffd, RZ, 0xc0, !PT ;  /* 0xfffffffd3f3f7812 */ /* 0x000fc600078ec0ff */
[----:B------:R-:W-:Y:S02]  /*103f0*/  IMAD.X R97, RZ, RZ, RZ, P6 ;  /* 0x000000ffff617224 */ /* 0x000fe400030e06ff */
[----:B------:R-:W-:-:S04]  /*10400*/  IMAD.WIDE.U32.X R92, R159, R75, R96, P0 ;  /* 0x0000004b9f5c7225 */ /* 0x000fc800000e0460 */
[----:B------:R-:W-:Y:S01]  /*10410*/  IMAD.X R97, RZ, RZ, RZ, P1 ;  /* 0x000000ffff617224 */ /* 0x000fe200008e06ff */
[----:B------:R-:W-:Y:S01]  /*10420*/  IADD3 R150, P0, PT, R147, R92, RZ ;  /* 0x0000005c93967210 */ /* 0x000fe20007f1e0ff */
[----:B------:R-:W-:Y:S02]  /*10430*/  IMAD.MOV.U32 R96, RZ, RZ, R95 ;  /* 0x000000ffff607224 */ /* 0x000fe400078e005f */
[----:B------:R-:W-:Y:S01]  /*10440*/  IMAD.WIDE.U32 R94, R167, R74, RZ ;  /* 0x0000004aa75e7225 */ /* 0x000fe200078e00ff */
[----:B------:R-:W-:-:S03]  /*10450*/  IADD3 R144, P1, PT, R163, R150, RZ ;  /* 0x00000096a3907210 */ /* 0x000fc60007f3e0ff */
[----:B------:R-:W-:Y:S01]  /*10460*/  IMAD.X R152, R149, 0x1, R93, P0 ;  /* 0x0000000195987824 */ /* 0x000fe200000e065d */
[----:B------:R-:W-:Y:S01]  /*10470*/  ISETP.GE.U32.AND P0, PT, R144, R163, PT ;  /* 0x000000a39000720c */ /* 0x000fe20003f06070 */
[----:B------:R-:W-:-:S04]  /*10480*/  IMAD.WIDE.U32 R92, R143, R74, RZ ;  /* 0x0000004a8f5c7225 */ /* 0x000fc800078e00ff */
[----:B------:R-:W-:Y:S02]  /*10490*/  IMAD.X R140, R165, 0x1, R152, P1 ;  /* 0x00000001a58c7824 */ /* 0x000fe400008e0698 */
[----:B------:R-:W-:-:S03]  /*104a0*/  IMAD.WIDE.U32 R92, P1, R167, R75, R92 ;  /* 0x0000004ba75c7225 */ /* 0x000fc6000782005c */
[----:B------:R-:W-:Y:S01]  /*104b0*/  ISETP.GE.U32.AND.EX P0, PT, R140, R165, PT, P0 ;  /* 0x000000a58c00720c */ /* 0x000fe20003f06100 */
[----:B------:R-:W-:Y:S01]  /*104c0*/  IMAD.WIDE.U32.X R96, R143, R73, R96, P2 ;  /* 0x000000498f607225 */ /* 0x000fe200010e0460 */
[----:B------:R-:W-:Y:S02]  /*104d0*/  IADD3 R163, P2, PT, R95, R92, RZ ;  /* 0x0000005c5fa37210 */ /* 0x000fe40007f5e0ff */
[----:B------:R-:W-:Y:S01]  /*104e0*/  SEL R165, RZ, 0x1, P0 ;  /* 0x00000001ffa57807 */ /* 0x000fe20000000000 */
[----:B------:R-:W-:-:S05]  /*104f0*/  IMAD.X R95, RZ, RZ, RZ, P3 ;  /* 0x000000ffff5f7224 */ /* 0x000fca00018e06ff */
[----:B------:R-:W-:Y:S02]  /*10500*/  @P1 LOP3.LUT R63, R63, 0x2, RZ, 0xfc, !PT ;  /* 0x000000023f3f1812 */ /* 0x000fe400078efcff */
[----:B------:R-:W-:Y:S01]  /*10510*/  IADD3 R165, P0, P1, R94, R96, R165 ;  /* 0x000000605ea57210 */ /* 0x000fe2000791e0a5 */
[----:B------:R-:W-:Y:S01]  /*10520*/  IMAD.MOV.U32 R94, RZ, RZ, R69 ;  /* 0x000000ffff5e7224 */ /* 0x000fe200078e0045 */
[----:B------:R-:W-:Y:S01]  /*10530*/  LOP3.LUT R63, R63, 0xfffffffb, RZ, 0xc0, !PT ;  /* 0xfffffffb3f3f7812 */ /* 0x000fe200078ec0ff */
[----:B------:R-:W-:Y:S01]  /*10540*/  IMAD.WIDE.U32 R68, R157, R72, RZ ;  /* 0x000000489d447225 */ /* 0x000fe200078e00ff */
[----:B------:R-:W-:Y:S02]  /*10550*/  IADD3.X R163, PT, PT, R163, R97, RZ, P0, P1 ;  /* 0x00000061a3a37210 */ /* 0x000fe400007e24ff */
[----:B------:R-:W-:Y:S01]  /*10560*/  IADD3 R144, P0, PT, R99, R144, RZ ;  /* 0x0000009063907210 */ /* 0x000fe20007f1e0ff */
[----:B------:R-:W-:Y:S01]  /*10570*/  IMAD.WIDE.U32.X R70, R157, R71, R94, P4 ;  /* 0x000000479d467225 */ /* 0x000fe200020e045e */
[----:B------:R-:W-:-:S02]  /*10580*/  @P2 LOP3.LUT R63, R63, 0x4, RZ, 0xfc, !PT ;  /* 0x000000043f3f2812 */ /* 0x000fc400078efcff */
[----:B------:R-:W-:Y:S01]  /*10590*/  ISETP.GE.U32.AND P1, PT, R144, R99, PT ;  /* 0x000000639000720c */ /* 0x000fe20003f26070 */
[----:B------:R-:W-:Y:S01]  /*105a0*/  IMAD.X R140, R77, 0x1, R140, P0 ;  /* 0x000000014d8c7824 */ /* 0x000fe200000e068c */
[----:B------:R-:W-:Y:S01]  /*105b0*/  LOP3.LUT R63, R63, 0xfffffffe, RZ, 0xc0, !PT ;  /* 0xfffffffe3f3f7812 */ /* 0x000fe200078ec0ff */
[----:B------:R-:W-:-:S03]  /*105c0*/  IMAD.WIDE.U32 R94, R155, R72, RZ ;  /* 0x000000489b5e7225 */ /* 0x000fc600078e00ff */
[----:B------:R-:W-:Y:S01]  /*105d0*/  ISETP.GE.U32.AND.EX P0, PT, R140, R77, PT, P1 ;  /* 0x0000004d8c00720c */ /* 0x000fe20003f06110 */
[----:B------:R-:W-:-:S03]  /*105e0*/  IMAD.WIDE.U32 R68, P1, R155, R73, R68 ;  /* 0x000000499b447225 */ /* 0x000fc60007820044 */
[----:B------:R-:W-:Y:S02]  /*105f0*/  SEL R77, RZ, 0x1, P0 ;  /* 0x00000001ff4d7807 */ /* 0x000fe40000000000 */
[----:B------:R-:W-:Y:S01]  /*10600*/  IADD3 R95, P0, PT, R95, R68, RZ ;  /* 0x000000445f5f7210 */ /* 0x000fe20007f1e0ff */
[----:B------:R-:W-:Y:S01]  /*10610*/  IMAD R68, R153, R126, RZ ;  /* 0x0000007e99447224 */ /* 0x000fe200078e02ff */
[----:B------:R-:W-:Y:S02]  /*10620*/  LOP3.LUT R153, RZ, R153, RZ, 0x33, !PT ;  /* 0x00000099ff997212 */ /* 0x000fe400078e33ff */
[----:B------:R-:W-:Y:S01]  /*10630*/  P2R R162, PR, RZ, 0x1 ;  /* 0x00000001ffa27803 */ /* 0x000fe20000000000 */
[----:B------:R-:W-:-:S03]  /*10640*/  IMAD R159, R76, R127, R68 ;  /* 0x0000007f4c9f7224 */ /* 0x000fc600078e0244 */
[----:B------:R-:W-:Y:S02]  /*10650*/  @P1 LOP3.LUT R63, R63, 0x1, RZ, 0xfc, !PT ;  /* 0x000000013f3f1812 */ /* 0x000fe400078efcff */
[----:B------:R-:W-:Y:S02]  /*10660*/  IADD3 R72, P1, P2, R94, R70, R77 ;  /* 0x000000465e487210 */ /* 0x000fe40007a3e04d */
[----:B------:R-:W-:Y:S02]  /*10670*/  LOP3.LUT P0, RZ, R63, 0x8, RZ, 0xc0, !PT ;  /* 0x000000083fff7812 */ /* 0x000fe4000780c0ff */
[----:B------:R-:W-:Y:S01]  /*10680*/  IADD3.X R156, PT, PT, R95, R71, RZ, P1, P2 ;  /* 0x000000475f9c7210 */ /* 0x000fe20000fe44ff */
[----:B------:R-:W-:Y:S01]  /*10690*/  IMAD.WIDE.U32 R70, R76, R126, RZ ;  /* 0x0000007e4c467225 */ /* 0x000fe200078e00ff */
[----:B------:R-:W-:Y:S02]  /*106a0*/  P2R R160, PR, RZ, 0x1 ;  /* 0x00000001ffa07803 */ /* 0x000fe40000000000 */
[----:B------:R-:W-:Y:S01]  /*106b0*/  LOP3.LUT P0, RZ, R63, 0x10, RZ, 0xc0, !PT ;  /* 0x000000103fff7812 */ /* 0x000fe2000780c0ff */
        /* <DEDUP_REMOVED lines=26> */
[C---:B------:R-:W-:Y:S01]  /*10860*/  ISETP.GE.U32.AND.EX P1, PT, R92.reuse, R71, PT, P1 ;  /* 0x000000475c00720c */ /* 0x040fe20003f26110 */
[----:B------:R-:W-:-:S03]  /*10870*/  IMAD R68, R92, R126, RZ ;  /* 0x0000007e5c447224 */ /* 0x000fc600078e02ff */
[----:B------:R-:W-:Y:S01]  /*10880*/  SEL R71, RZ, 0x1, P1 ;  /* 0x00000001ff477807 */ /* 0x000fe20000800000 */
[----:B------:R-:W-:-:S03]  /*10890*/  IMAD.WIDE.U32 R94, P1, R70, R133, R94 ;  /* 0x00000085465e7225 */ /* 0x000fc6000782005e */
[----:B------:R-:W-:Y:S01]  /*108a0*/  IADD3 R96, P3, P4, R96, R76, R71 ;  /* 0x0000004c60607210 */ /* 0x000fe20007c7e047 */
[----:B------:R-:W-:Y:S01]  /*108b0*/  IMAD.MOV.U32 R76, RZ, RZ, R95 ;  /* 0x000000ffff4c7224 */ /* 0x000fe200078e005f */
[----:B------:R-:W-:Y:S01]  /*108c0*/  IADD3 R97, P2, PT, R97, R94, RZ ;  /* 0x0000005e61617210 */ /* 0x000fe20007f5e0ff */
[----:B------:R-:W-:Y:S01]  /*108d0*/  IMAD R153, R167, R127, R68 ;  /* 0x0000007fa7997224 */ /* 0x000fe200078e0244 */
[----:B------:R-:W-:Y:S02]  /*108e0*/  LOP3.LUT R68, RZ, R92, RZ, 0x33, !PT ;  /* 0x0000005cff447212 */ /* 0x000fe400078e33ff */
        /* <DEDUP_REMOVED lines=9> */
[----:B------:R-:W-:-:S04]  /*10980*/  IMAD.WIDE.U32 R76, P1, R70, R135, R76 ;  /* 0x00000087464c7225 */ /* 0x000fc8000782004c */
[----:B------:R-:W-:-:S05]  /*10990*/  IMAD.WIDE.U32 R70, R70, R134, RZ ;  /* 0x0000008646467225 */ /* 0x000fca00078e00ff */
[----:B------:R-:W-:Y:S02]  /*109a0*/  IADD3 R151, P2, PT, R71, R76, RZ ;  /* 0x0000004c47977210 */ /* 0x000fe40007f5e0ff */
[----:B------:R-:W-:Y:S01]  /*109b0*/  IADD3 R146, P3, P4, R70, R94, R97 ;  /* 0x0000005e46927210 */ /* 0x000fe20007c7e061 */
[----:B------:R-:W-:-:S03]  /*109c0*/  IMAD.WIDE.U32 R70, R167, R126, RZ ;  /* 0x0000007ea7467225 */ /* 0x000fc600078e00ff */
[----:B------:R-:W-:Y:S01]  /*109d0*/  IADD3.X R151, PT, PT, R151, R95, RZ, P3, P4 ;  /* 0x0000005f97977210 */ /* 0x000fe20001fe84ff */
        /* <DEDUP_REMOVED lines=13> */
[----:B------:R-:W-:-:S04]  /*10ab0*/  SEL R71, RZ, 0x1, !P3 ;  /* 0x00000001ff477807 */ /* 0x000fc80005800000 */
[----:B------:R-:W-:Y:S01]  /*10ac0*/  IADD3 R71, P5, P6, R98, R94, R71 ;  /* 0x0000005e62477210 */ /* 0x000fe20007ebe047 */
[----:B------:R-:W-:-:S04]  /*10ad0*/  IMAD.WIDE.U32 R96, P3, R70, R131, R96 ;  /* 0x0000008346607225 */ /* 0x000fc80007860060 */
[----:B------:R-:W-:Y:S01]  /*10ae0*/  IMAD.MOV.U32 R94, RZ, RZ, R79 ;  /* 0x000000ffff5e7224 */ /* 0x000fe200078e004f */
[----:B------:R-:W-:Y:S01]  /*10af0*/  IADD3 R99, P4, PT, R99, R96, RZ ;  /* 0x0000006063637210 */ /* 0x000fe20007f9e0ff */
[----:B------:R-:W-:-:S03]  /*10b00*/  IMAD.MOV.U32 R98, RZ, RZ, R93 ;  /* 0x000000ffff627224 */ /* 0x000fc600078e005d */
[----:B------:R-:W-:Y:S01]  /*10b10*/  IADD3.X R76, PT, PT, R99, R95, RZ, P5, P6 ;  /* 0x0000005f634c7210 */ /* 0x000fe20002fec4ff */
[----:B------:R-:W-:Y:S01]  /*10b20*/  IMAD.X R95, RZ, RZ, RZ, P0 ;  /* 0x000000ffff5f7224 */ /* 0x000fe200000e06ff */
[C---:B------:R-:W-:Y:S02]  /*10b30*/  LOP3.LUT P5, RZ, R63.reuse, 0x2, RZ, 0xc0, !PT ;  /* 0x000000023fff7812 */ /* 0x040fe400078ac0ff */
[----:B------:R-:W-:Y:S02]  /*10b40*/  ISETP.NE.AND P0, PT, R160, RZ, PT ;  /* 0x000000ffa000720c */ /* 0x000fe40003f05270 */
[----:B------:R-:W-:Y:S01]  /*10b50*/  LOP3.LUT P6, RZ, R63, 0x1, RZ, 0xc0, !PT ;  /* 0x000000013fff7812 */ /* 0x000fe200078cc0ff */
[----:B------:R-:W-:Y:S01]  /*10b60*/  IMAD.X R99, RZ, RZ, RZ, P5 ;  /* 0x000000ffff637224 */ /* 0x000fe200028e06ff */
[----:B------:R-:W-:Y:S01]  /*10b70*/  ISETP.GE.U32.AND P5, PT, R150, R147, PT ;  /* 0x000000939600720c */ /* 0x000fe20003fa6070 */
[----:B------:R-:W-:Y:S01]  /*10b80*/  IMAD.WIDE.U32.X R94, R139, R75, R94, P0 ;  /* 0x0000004b8b5e7225 */ /* 0x000fe200000e045e */
[----:B------:R-:W-:-:S02]  /*10b90*/  ISETP.NE.AND P0, PT, R162, RZ, PT ;  /* 0x000000ffa200720c */ /* 0x000fc40003f05270 */
[----:B------:R-:W-:-:S04]  /*10ba0*/  ISETP.GE.U32.AND.EX P5, PT, R152, R149, PT, P5 ;  /* 0x000000959800720c */ /* 0x000fc80003fa6150 */
[----:B------:R-:W-:Y:S02]  /*10bb0*/  SEL R79, RZ, 0x1, P5 ;  /* 0x00000001ff4f7807 */ /* 0x000fe40002800000 */
[----:B------:R-:W-:-:S05]  /*10bc0*/  LOP3.LUT P5, RZ, R63, 0x4, RZ, 0xc0, !PT ;  /* 0x000000043fff7812 */ /* 0x000fca00078ac0ff */
[----:B------:R-:W-:-:S04]  /*10bd0*/  IMAD.WIDE.U32.X R92, R143, R75, R98, P5 ;  /* 0x0000004b8f5c7225 */ /* 0x000fc800028e0462 */
[----:B------:R-:W-:Y:S01]  /*10be0*/  IMAD.X R99, RZ, RZ, RZ, P6 ;  /* 0x000000ffff637224 */ /* 0x000fe200030e06ff */
[----:B------:R-:W-:Y:S01]  /*10bf0*/  IADD3 R79, P5, P6, R165, R94, R79 ;  /* 0x0000005ea54f7210 */ /* 0x000fe20007ebe04f */
[----:B------:R-:W-:-:S03]  /*10c00*/  IMAD.MOV.U32 R98, RZ, RZ, R69 ;  /* 0x000000ffff627224 */ /* 0x000fc600078e0045 */
[----:B------:R-:W-:Y:S01]  /*10c10*/  IADD3.X R96, PT, PT, R163, R95, RZ, P5, P6 ;  /* 0x0000005fa3607210 */ /* 0x000fe20002fec4ff */
[----:B------:R-:W-:Y:S01]  /*10c20*/  IMAD.WIDE.U32.X R68, R157, R73, R98, P0 ;  /* 0x000000499d447225 */ /* 0x000fe200000e0462 */
[----:B------:R-:W-:-:S03]  /*10c30*/  IADD3 R139, P5, PT, R72, R79, RZ ;  /* 0x0000004f488b7210 */ /* 0x000fc60007fbe0ff */
[----:B------:R-:W-:Y:S01]  /*10c40*/  IMAD.WIDE.U32 R94, R155, R74, RZ ;  /* 0x0000004a9b5e7225 */ /* 0x000fe200078e00ff */
[----:B------:R-:W-:-:S03]  /*10c50*/  ISETP.GE.U32.AND P0, PT, R139, R72, PT ;  /* 0x000000488b00720c */ /* 0x000fc60003f06070 */
[----:B------:R-:W-:Y:S02]  /*10c60*/  IMAD.X R143, R156, 0x1, R96, P5 ;  /* 0x000000019c8f7824 */ /* 0x000fe400028e0660 */
[----:B------:R-:W-:-:S03]  /*10c70*/  IMAD.WIDE.U32 R72, R157, R74, RZ ;  /* 0x0000004a9d487225 */ /* 0x000fc600078e00ff */
[----:B------:R-:W-:Y:S01]  /*10c80*/  ISETP.GE.U32.AND.EX P0, PT, R143, R156, PT, P0 ;  /* 0x0000009c8f00720c */ /* 0x000fe20003f06100 */
[----:B------:R-:W-:Y:S02]  /*10c90*/  IMAD.MOV.U32 R74, RZ, RZ, R97 ;  /* 0x000000ffff4a7224 */ /* 0x000fe400078e0061 */
[----:B------:R-:W-:Y:S01]  /*10ca0*/  IMAD.WIDE.U32 R72, P5, R155, R75, R72 ;  /* 0x0000004b9b487225 */ /* 0x000fe200078a0048 */
[----:B------:R-:W-:-:S03]  /*10cb0*/  SEL R147, RZ, 0x1, P0 ;  /* 0x00000001ff937807 */ /* 0x000fc60000000000 */
[----:B------:R-:W-:Y:S01]  /*10cc0*/  IMAD.X R99, RZ, RZ, RZ, P5 ;  /* 0x000000ffff637224 */ /* 0x000fe200028e06ff */
[----:B------:R-:W-:Y:S01]  /*10cd0*/  IADD3 R95, P0, PT, R95, R72, RZ ;  /* 0x000000485f5f7210 */ /* 0x000fe20007f1e0ff */
[----:B------:R-:W-:Y:S01]  /*10ce0*/  IMAD.MOV.U32 R98, RZ, RZ, R73 ;  /* 0x000000ffff627224 */ /* 0x000fe200078e0049 */
[----:B------:R-:W-:-:S03]  /*10cf0*/  IADD3 R147, P5, P6, R94, R68, R147 ;  /* 0x000000445e937210 */ /* 0x000fc60007ebe093 */
[----:B------:R-:W-:Y:S01]  /*10d00*/  IMAD.WIDE.U32.X R72, R157, R75, R98, P0 ;  /* 0x0000004b9d487225 */ /* 0x000fe200000e0462 */
[----:B------:R-:W-:Y:S02]  /*10d10*/  IADD3.X R148, PT, PT, R95, R69, RZ, P5, P6 ;  /* 0x000000455f947210 */ /* 0x000fe40002fec4ff */
[----:B------:R-:W-:Y:S01]  /*10d20*/  IADD3 R161, P6, PT, R71, R161, RZ ;  /* 0x000000a147a17210 */ /* 0x000fe20007fde0ff */
[-C--:B------:R-:W-:Y:S01]  /*10d30*/  IMAD.WIDE.U32 R68, R153, R132.reuse, RZ ;  /* 0x0000008499447225 */ /* 0x080fe200078e00ff */
[----:B------:R-:W-:Y:S02]  /*10d40*/  ISETP.GE.U32.AND P0, PT, R79, R165, PT ;  /* 0x000000a54f00720c */ /* 0x000fe40003f06070 */
[----:B------:R-:W-:Y:S01]  /*10d50*/  ISETP.GE.U32.AND P5, PT, R161, R71, PT ;  /* 0x00000047a100720c */ /* 0x000fe20003fa6070 */
[----:B------:R-:W-:Y:S02]  /*10d60*/  IMAD.X R155, R76, 0x1, R158, P6 ;  /* 0x000000014c9b7824 */ /* 0x000fe400030e069e */
[----:B------:R-:W-:Y:S01]  /*10d70*/  IMAD.X R75, RZ, RZ, RZ, P3 ;  /* 0x000000ffff4b7224 */ /* 0x000fe200018e06ff */
[----:B------:R-:W-:Y:S01]  /*10d80*/  ISETP.GE.U32.AND.EX P3, PT, R96, R163, PT, P0 ;  /* 0x000000a36000720c */ /* 0x000fe20003f66100 */
[----:B------:R-:W-:Y:S01]  /*10d90*/  IMAD.WIDE.U32 R94, R70, R132, RZ ;  /* 0x00000084465e7225 */ /* 0x000fe200078e00ff */
[----:B------:R-:W-:-:S03]  /*10da0*/  ISETP.GE.U32.AND.EX P5, PT, R155, R76, PT, P5 ;  /* 0x0000004c9b00720c */ /* 0x000fc60003fa6150 */
[----:B------:R-:W-:Y:S01]  /*10db0*/  IMAD.WIDE.U32 R68, P0, R70, R133, R68 ;  /* 0x0000008546447225 */ /* 0x000fe20007800044 */
[----:B------:R-:W-:-:S03]  /*10dc0*/  SEL R71, RZ, 0x1, P5 ;  /* 0x00000001ff477807 */ /* 0x000fc60002800000 */
[----:B------:R-:W-:Y:S01]  /*10dd0*/  IMAD.WIDE.U32.X R74, R153, R131, R74, P4 ;  /* 0x00000083994a7225 */ /* 0x000fe200020e044a */
[----:B------:R-:W-:-:S03]  /*10de0*/  IADD3 R97, P4, PT, R95, R68, RZ ;  /* 0x000000445f617210 */ /* 0x000fc60007f9e0ff */
[----:B------:R-:W-:Y:S01]  /*10df0*/  IMAD R68, R155, R126, RZ ;  /* 0x0000007e9b447224 */ /* 0x000fe200078e02ff */
[----:B------:R-:W-:Y:S01]  /*10e00*/  IADD3 R96, P5, P6, R94, R74, R71 ;  /* 0x0000004a5e607210 */ /* 0x000fe20007ebe047 */
[----:B------:R-:W-:Y:S01]  /*10e10*/  IMAD.WIDE.U32 R94, R161, R126, RZ ;  /* 0x0000007ea15e7225 */ /* 0x000fe200078e00ff */
[----:B------:R-:W-:Y:S02]  /*10e20*/  LOP3.LUT R71, RZ, R161, RZ, 0x33, !PT ;  /* 0x000000a1ff477212 */ /* 0x000fe400078e33ff */
[----:B------:R-:W-:Y:S01]  /*10e30*/  IADD3.X R97, PT, PT, R97, R75, RZ, P5, P6 ;  /* 0x0000004b61617210 */ /* 0x000fe20002fec4ff */
[----:B------:R-:W-:Y:S01]  /*10e40*/  IMAD R149, R161, R127, R68 ;  /* 0x0000007fa1957224 */ /* 0x000fe200078e0244 */
[----:B------:R-:W-:Y:S01]  /*10e50*/  IADD3 R145, P5, PT, R146, R145, RZ ;  /* 0x0000009192917210 */ /* 0x000fe20007fbe0ff */
[----:B------:R-:W-:Y:S01]  /*10e60*/  IMAD.X R75, RZ, RZ, RZ, P1 ;  /* 0x000000ffff4b7224 */ /* 0x000fe200008e06ff */
[----:B------:R-:W-:Y:S01]  /*10e70*/  LOP3.LUT R68, RZ, R155, RZ, 0x33, !PT ;  /* 0x0000009bff447212 */ /* 0x000fe200078e33ff */
[----:B------:R-:W-:Y:S01]  /*10e80*/  IMAD.MOV.U32 R74, RZ, RZ, R77 ;  /* 0x000000ffff4a7224 */ /* 0x000fe200078e004d */
[----:B------:R-:W-:Y:S01]  /*10e90*/  ISETP.GE.U32.AND P1, PT, R145, R146, PT ;  /* 0x000000929100720c */ /* 0x000fe20003f26070 */
[----:B------:R-:W-:-:S02]  /*10ea0*/  IMAD.X R98, R151, 0x1, R78, P5 ;  /* 0x0000000197627824 */ /* 0x000fc400028e064e */
[----:B------:R-:W-:Y:S02]  /*10eb0*/  IMAD.IADD R149, R95, 0x1, R149 ;  /* 0x000000015f957824 */ /* 0x000fe400078e0295 */
[----:B------:R-:W-:Y:S01]  /*10ec0*/  IMAD.WIDE.U32.X R74, R159, R135, R74, P2 ;  /* 0x000000879f4a7225 */ /* 0x000fe200010e044a */
[----:B------:R-:W-:-:S03]  /*10ed0*/  ISETP.GE.U32.AND.EX P2, PT, R98, R151, PT, P1 ;  /* 0x000000976200720c */ /* 0x000fc60003f46110 */
[----:B------:R-:W-:Y:S01]  /*10ee0*/  IMAD.WIDE.U32 R76, R149, R128, RZ ;  /* 0x00000080954c7225 */ /* 0x000fe200078e00ff */
[----:B------:R-:W-:-:S03]  /*10ef0*/  SEL R99, RZ, 0x1, P2 ;  /* 0x00000001ff637807 */ /* 0x000fc60001000000 */
[----:B------:R-:W-:Y:S01]  /*10f00*/  IMAD.WIDE.U32 R78, R94, R128, RZ ;  /* 0x000000805e4e7225 */ /* 0x000fe200078e00ff */
[----:B------:R-:W-:-:S03]  /*10f10*/  IADD3 R151, P6, PT, R99, R74, RZ ;  /* 0x0000004a63977210 */ /* 0x000fc60007fde0ff */
[----:B------:R-:W-:Y:S01]  /*10f20*/  IMAD.WIDE.U32 R76, P1, R94, R129, R76 ;  /* 0x000000815e4c7225 */ /* 0x000fe2000782004c */
[----:B------:R-:W-:-:S03]  /*10f30*/  ISETP.GT.U32.AND P5, PT, R78, R71, PT ;  /* 0x000000474e00720c */ /* 0x000fc60003fa4070 */
[----:B------:R-:W-:Y:S01]  /*10f40*/  IMAD.X R159, RZ, RZ, R75, P6 ;  /* 0x000000ffff9f7224 */ /* 0x000fe200030e064b */
[----:B------:R-:W-:Y:S01]  /*10f50*/  IADD3 R71, P2, PT, R79, R76, RZ ;  /* 0x0000004c4f477210 */ /* 0x000fe20007f5e0ff */
[----:B------:R-:W-:Y:S01]  /*10f60*/  IMAD.WIDE.U32 R74, R149, R130, RZ ;  /* 0x00000082954a7225 */ /* 0x000fe200078e00ff */
[----:B------:R-:W-:Y:S02]  /*10f70*/  IADD3 R145, P6, PT, R96, R145, RZ ;  /* 0x0000009160917210 */ /* 0x000fe40007fde0ff */
[----:B------:R-:W-:Y:S01]  /*10f80*/  ISETP.GT.U32.AND.EX P5, PT, R71, R68, PT, P5 ;  /* 0x000000444700720c */ /* 0x000fe20003fa4150 */
[----:B------:R-:W-:Y:S01]  /*10f90*/  IMAD.X R79, RZ, RZ, RZ, P1 ;  /* 0x000000ffff4f7224 */ /* 0x000fe200008e06ff */
[----:B------:R-:W-:Y:S01]  /*10fa0*/  SEL R68, RZ, 0x1, P3 ;  /* 0x00000001ff447807 */ /* 0x000fe20001800000 */
[----:B------:R-:W-:Y:S01]  /*10fb0*/  IMAD.MOV.U32 R78, RZ, RZ, R77 ;  /* 0x000000ffff4e7224 */ /* 0x000fe200078e004d */
[----:B------:R-:W-:Y:S01]  /*10fc0*/  SEL R71, RZ, 0x1, !P5 ;  /* 0x00000001ff477807 */ /* 0x000fe20006800000 */
[----:B------:R-:W-:Y:S01]  /*10fd0*/  IMAD.WIDE.U32 R76, R94, R130, RZ ;  /* 0x000000825e4c7225 */ /* 0x000fe200078e00ff */
[----:B------:R-:W-:-:S03]  /*10fe0*/  ISETP.GE.U32.AND P1, PT, R145, R96, PT ;  /* 0x000000609100720c */ /* 0x000fc60003f26070 */
[----:B------:R-:W-:-:S04]  /*10ff0*/  IMAD.WIDE.U32.X R78, R149, R129, R78, P2 ;  /* 0x00000081954e7225 */ /* 0x000fc800010e044e */
[----:B------:R-:W-:-:S04]  /*11000*/  IMAD.WIDE.U32 R74, P2, R94, R131, R74 ;  /* 0x000000835e4a7225 */ /* 0x000fc8000784004a */
[----:B------:R-:W-:Y:S01]  /*11010*/  IMAD.X R146, R97, 0x1, R98, P6 ;  /* 0x0000000161927824 */ /* 0x000fe200030e0662 */
[----:B------:R-:W-:Y:S01]  /*11020*/  IADD3 R98, P5, P6, R76, R78, R71 ;  /* 0x0000004e4c627210 */ /* 0x000fe20007ebe047 */
[----:B------:R-:W-:Y:S01]  /*11030*/  IMAD.MOV.U32 R78, RZ, RZ, R69 ;  /* 0x000000ffff4e7224 */ /* 0x000fe200078e0045 */
[----:B------:R-:W-:Y:S01]  /*11040*/  IADD3 R99, P3, PT, R77, R74, RZ ;  /* 0x0000004a4d637210 */ /* 0x000fe20007f7e0ff */
[----:B------:R-:W-:Y:S01]  /*11050*/  IMAD.X R77, RZ, RZ, RZ, P2 ;  /* 0x000000ffff4d7224 */ /* 0x000fe200010e06ff */
[----:B------:R-:W-:Y:S01]  /*11060*/  ISETP.GE.U32.AND.EX P1, PT, R146, R97, PT, P1 ;  /* 0x000000619200720c */ /* 0x000fe20003f26110 */
[----:B------:R-:W-:Y:S01]  /*11070*/  IMAD.WIDE.U32 R96, R153, R134, RZ ;  /* 0x0000008699607225 */ /* 0x000fe200078e00ff */
[----:B------:R-:W-:Y:S02]  /*11080*/  IADD3.X R99, PT, PT, R99, R79, RZ, P5, P6 ;  /* 0x0000004f63637210 */ /* 0x000fe40002fec4ff */
[----:B------:R-:W-:Y:S01]  /*11090*/  SEL R155, RZ, 0x1, P1 ;  /* 0x00000001ff9b7807 */ /* 0x000fe20000800000 */
[----:B------:R-:W-:Y:S01]  /*110a0*/  IMAD.X R79, RZ, RZ, RZ, P0 ;  /* 0x000000ffff4f7224 */ /* 0x000fe200000e06ff */
[----:B------:R-:W-:Y:S01]  /*110b0*/  IADD3 R92, P0, P2, R147, R92, R68 ;  /* 0x0000005c935c7210 */ /* 0x000fe20007a1e044 */
[----:B------:R-:W-:-:S02]  /*110c0*/  IMAD.MOV.U32 R76, RZ, RZ, R75 ;  /* 0x000000ffff4c7224 */ /* 0x000fc400078e004b */
[----:B------:R-:W-:Y:S01]  /*110d0*/  IMAD.WIDE.U32.X R78, R153, R133, R78, P4 ;  /* 0x00000085994e7225 */ /* 0x000fe200020e044e */
[----:B------:R-:W-:Y:S02]  /*110e0*/  IADD3 R161, P4, PT, R98, R145, RZ ;  /* 0x0000009162a17210 */ /* 0x000fe40007f9e0ff */
[----:B------:R-:W-:Y:S01]  /*110f0*/  IADD3.X R93, PT, PT, R148, R93, RZ, P0, P2 ;  /* 0x0000005d945d7210 */ /* 0x000fe200007e44ff */
[----:B------:R-:W-:Y:S01]  /*11100*/  IMAD.WIDE.U32 R68, P0, R70, R135, R96 ;  /* 0x0000008746447225 */ /* 0x000fe20007800060 */
[----:B------:R-:W-:-:S03]  /*11110*/  ISETP.GE.U32.AND P1, PT, R92, R147, PT ;  /* 0x000000935c00720c */ /* 0x000fc60003f26070 */
[----:B------:R-:W-:Y:S01]  /*11120*/  IMAD.X R96, R99, 0x1, R146, P4 ;  /* 0x0000000163607824 */ /* 0x000fe200020e0692 */
[----:B------:R-:W-:Y:S01]  /*11130*/  ISETP.NE.U32.AND P4, PT, R151, RZ, PT ;  /* 0x000000ff9700720c */ /* 0x000fe20003f85070 */
[----:B------:R-:W-:Y:S01]  /*11140*/  IMAD.WIDE.U32 R70, R70, R134, RZ ;  /* 0x0000008646467225 */ /* 0x000fe200078e00ff */
[----:B------:R-:W-:Y:S02]  /*11150*/  P2R R156, PR, RZ, 0x1 ;  /* 0x00000001ff9c7803 */ /* 0x000fe40000000000 */
[----:B------:R-:W-:Y:S01]  /*11160*/  ISETP.NE.AND.EX P4, PT, R159, RZ, PT, P4 ;  /* 0x000000ff9f00720c */ /* 0x000fe20003f85340 */
[----:B------:R-:W-:Y:S01]  /*11170*/  IMAD.WIDE.U32 R74, R149, R132, RZ ;  /* 0x00000084954a7225 */ /* 0x000fe200078e00ff */
[----:B------:R-:W-:Y:S02]  /*11180*/  ISETP.GE.U32.AND.EX P1, PT, R93, R148, PT, P1 ;  /* 0x000000945d00720c */ /* 0x000fe40003f26110 */
[----:B------:R-:W-:Y:S01]  /*11190*/  IADD3 R157, P0, PT, R71, R68, RZ ;  /* 0x00000044479d7210 */ /* 0x000fe20007f1e0ff */
[----:B------:R-:W-:Y:S01]  /*111a0*/  IMAD.WIDE.U32.X R76, R149, R131, R76, P3 ;  /* 0x00000083954c7225 */ /* 0x000fe200018e044c */
[----:B------:R-:W-:-:S02]  /*111b0*/  IADD3 R155, P2, P5, R70, R78, R155 ;  /* 0x0000004e469b7210 */ /* 0x000fc40007d5e09b */
[----:B------:R-:W-:Y:S01]  /*111c0*/  SEL R71, RZ, 0x1, P1 ;  /* 0x00000001ff477807 */ /* 0x000fe20000800000 */
[----:B------:R-:W-:Y:S01]  /*111d0*/  IMAD R78, R96, R126, RZ ;  /* 0x0000007e604e7224 */ /* 0x000fe200078e02ff */
[----:B------:R-:W-:Y:S01]  /*111e0*/  IADD3.X R157, PT, PT, R157, R79, RZ, P2, P5 ;  /* 0x0000004f9d9d7210 */ /* 0x000fe200017ea4ff */
[----:B------:R-:W-:Y:S01]  /*111f0*/  IMAD.WIDE.U32 R74, P1, R94, R133, R74 ;  /* 0x000000855e4a7225 */ /* 0x000fe2000782004a */
[----:B------:R-:W-:Y:S02]  /*11200*/  ISETP.GE.U32.AND P2, PT, R161, R98, PT ;  /* 0x00000062a100720c */ /* 0x000fe40003f46070 */
[----:B------:R-:W-:Y:S01]  /*11210*/  IADD3 R146, P5, PT, R71, R72, RZ ;  /* 0x0000004847927210 */ /* 0x000fe20007fbe0ff */
[----:B------:R-:W-:Y:S01]  /*11220*/  IMAD.WIDE.U32 R70, R161, R126, RZ ;  /* 0x0000007ea1467225 */ /* 0x000fe200078e00ff */
[----:B------:R-:W-:-:S03]  /*11230*/  ISETP.GE.U32.AND.EX P2, PT, R96, R99, PT, P2 ;  /* 0x000000636000720c */ /* 0x000fc60003f46120 */
[----:B------:R-:W-:Y:S01]  /*11240*/  IMAD R147, R161, R127, R78 ;  /* 0x0000007fa1937224 */ /* 0x000fe200078e024e */
[----:B------:R-:W-:Y:S01]  /*11250*/  SEL R79, RZ, 0x1, P2 ;  /* 0x00000001ff4f7807 */ /* 0x000fe20001000000 */
[----:B------:R-:W-:Y:S02]  /*11260*/  IMAD.X R145, RZ, RZ, R73, P5 ;  /* 0x000000ffff917224 */ /* 0x000fe400028e0649 */
[----:B------:R-:W-:-:S04]  /*11270*/  IMAD.WIDE.U32 R72, R94, R132, RZ ;  /* 0x000000845e487225 */ /* 0x000fc800078e00ff */
[----:B------:R-:W-:Y:S01]  /*11280*/  IMAD.IADD R147, R71, 0x1, R147 ;  /* 0x0000000147937824 */ /* 0x000fe200078e0293 */
[----:B------:R-:W-:Y:S06]  /*11290*/  @!P4 BRA `(.L_x_34) ;  /* 0x000000000060c947 */ /* 0x000fec0003800000 */
        /* <DEDUP_REMOVED lines=24> */
.L_x_34:
[----:B------:R-:W-:Y:S05]  /*11420*/  BSYNC.RECONVERGENT B3 ;  /* 0x0000000000037941 */ /* 0x000fea0003800200 */
.L_x_33:
[----:B------:R-:W-:Y:S01]  /*11430*/  IADD3 R95, P4, PT, R73, R74, RZ ;  /* 0x0000004a495f7210 */ /* 0x000fe20007f9e0ff */
[----:B------:R-:W-:Y:S01]  /*11440*/  BSSY.RECONVERGENT B3, `(.L_x_35) ;  /* 0x000009b000037945 */ /* 0x000fe20003800200 */
[----:B------:R-:W-:Y:S01]  /*11450*/  IADD3 R74, P2, P3, R72, R76, R79 ;  /* 0x0000004c484a7210 */ /* 0x000fe20007b5e04f */
[-C--:B------:R-:W-:Y:S01]  /*11460*/  IMAD.WIDE.U32 R72, R147, R128.reuse, RZ ;  /* 0x0000008093487225 */ /* 0x080fe200078e00ff */
[----:B------:R-:W-:Y:S02]  /*11470*/  LOP3.LUT R79, RZ, R161, RZ, 0x33, !PT ;  /* 0x000000a1ff4f7212 */ /* 0x000fe400078e33ff */
[----:B------:R-:W-:Y:S01]  /*11480*/  IADD3.X R98, PT, PT, R95, R77, RZ, P2, P3 ;  /* 0x0000004d5f627210 */ /* 0x000fe200017e64ff */
[----:B------:R-:W-:Y:S01]  /*11490*/  IMAD.WIDE.U32 R76, R70, R128, RZ ;  /* 0x00000080464c7225 */ /* 0x000fe200078e00ff */
[----:B------:R-:W-:-:S03]  /*114a0*/  LOP3.LUT R68, RZ, R96, RZ, 0x33, !PT ;  /* 0x00000060ff447212 */ /* 0x000fc600078e33ff */
[----:B------:R-:W-:Y:S01]  /*114b0*/  IMAD.WIDE.U32 R72, P2, R70, R129, R72 ;  /* 0x0000008146487225 */ /* 0x000fe20007840048 */
[----:B------:R-:W-:-:S03]  /*114c0*/  ISETP.GT.U32.AND P3, PT, R76, R79, PT ;  /* 0x0000004f4c00720c */ /* 0x000fc60003f64070 */
[----:B------:R-:W-:Y:S01]  /*114d0*/  IMAD.WIDE.U32 R96, R147, R130, RZ ;  /* 0x0000008293607225 */ /* 0x000fe200078e00ff */
[----:B------:R-:W-:-:S03]  /*114e0*/  IADD3 R79, P5, PT, R77, R72, RZ ;  /* 0x000000484d4f7210 */ /* 0x000fc60007fbe0ff */
[----:B------:R-:W-:Y:S01]  /*114f0*/  IMAD.X R77, RZ, RZ, RZ, P2 ;  /* 0x000000ffff4d7224 */ /* 0x000fe200010e06ff */
[----:B------:R-:W-:Y:S01]  /*11500*/  ISETP.GT.U32.AND.EX P3, PT, R79, R68, PT, P3 ;  /* 0x000000444f00720c */ /* 0x000fe20003f64130 */
[----:B------:R-:W-:Y:S02]  /*11510*/  IMAD.MOV.U32 R76, RZ, RZ, R73 ;  /* 0x000000ffff4c7224 */ /* 0x000fe400078e0049 */
[----:B------:R-:W-:Y:S01]  /*11520*/  IMAD.WIDE.U32 R78, R70, R130, RZ ;  /* 0x00000082464e7225 */ /* 0x000fe200078e00ff */
[----:B------:R-:W-:-:S03]  /*11530*/  SEL R95, RZ, 0x1, !P3 ;  /* 0x00000001ff5f7807 */ /* 0x000fc60005800000 */
[----:B------:R-:W-:-:S04]  /*11540*/  IMAD.WIDE.U32 R72, P2, R70, R131, R96 ;  /* 0x0000008346487225 */ /* 0x000fc80007840060 */
[----:B------:R-:W-:Y:S01]  /*11550*/  IMAD.WIDE.U32.X R76, R147, R129, R76, P5 ;  /* 0x00000081934c7225 */ /* 0x000fe200028e044c */
        /* <DEDUP_REMOVED lines=9> */
[----:B------:R-:W-:-:S03]  /*115f0*/  IMAD.WIDE.U32.X R76, R149, R133, R76, P4 ;  /* 0x00000085954c7225 */ /* 0x000fc600020e044c */
[----:B------:R-:W-:Y:S01]  /*11600*/  ISETP.GE.U32.AND P1, PT, R161, R74, PT ;  /* 0x0000004aa100720c */ /* 0x000fe20003f26070 */
[----:B------:R-:W-:-:S05]  /*11610*/  IMAD.X R163, R98, 0x1, R159, P5 ;  /* 0x0000000162a37824 */ /* 0x000fca00028e069f */
[----:B------:R-:W-:Y:S01]  /*11620*/  ISETP.GE.U32.AND.EX P5, PT, R163, R98, PT, P1 ;  /* 0x00000062a300720c */ /* 0x000fe20003fa6110 */
[----:B------:R-:W-:-:S03]  /*11630*/  IMAD.WIDE.U32 R74, P1, R94, R135, R78 ;  /* 0x000000875e4a7225 */ /* 0x000fc6000782004e */
[----:B------:R-:W-:Y:S01]  /*11640*/  SEL R79, RZ, 0x1, P5 ;  /* 0x00000001ff4f7807 */ /* 0x000fe20002800000 */
[----:B------:R-:W-:-:S03]  /*11650*/  IMAD.WIDE.U32 R94, R94, R134, RZ ;  /* 0x000000865e5e7225 */ /* 0x000fc600078e00ff */
[----:B------:R-:W-:Y:S02]  /*11660*/  IADD3 R148, P5, P6, R94, R76, R79 ;  /* 0x0000004c5e947210 */ /* 0x000fe40007ebe04f */
[----:B------:R-:W-:-:S04]  /*11670*/  IADD3 R95, P4, PT, R95, R74, RZ ;  /* 0x0000004a5f5f7210 */ /* 0x000fc80007f9e0ff */
[----:B------:R-:W-:Y:S02]  /*11680*/  IADD3.X R140, PT, PT, R95, R77, RZ, P5, P6 ;  /* 0x0000004d5f8c7210 */ /* 0x000fe40002fec4ff */
[----:B------:R-:W-:-:S04]  /*11690*/  ISETP.GE.U32.AND P5, PT, R81, R128, PT ;  /* 0x000000805100720c */ /* 0x000fc80003fa6070 */
[----:B------:R-:W-:-:S04]  /*116a0*/  ISETP.GE.U32.AND.EX P5, PT, R80, R129, PT, P5 ;  /* 0x000000815000720c */ /* 0x000fc80003fa6150 */
[----:B------:R-:W-:Y:S02]  /*116b0*/  SEL R77, RZ, 0x1, P5 ;  /* 0x00000001ff4d7807 */ /* 0x000fe40002800000 */
[----:B------:R-:W-:Y:S02]  /*116c0*/  SEL R76, RZ, 0xffffffff, P5 ;  /* 0xffffffffff4c7807 */ /* 0x000fe40002800000 */
[----:B------:R-:W-:Y:S02]  /*116d0*/  ISETP.GE.U32.AND P5, PT, R82, R77, PT ;  /* 0x0000004d5200720c */ /* 0x000fe40003fa6070 */
[----:B------:R-:W-:Y:S02]  /*116e0*/  IADD3 R95, P6, PT, R76, R82, RZ ;  /* 0x000000524c5f7210 */ /* 0x000fe40007fde0ff */
[----:B------:R-:W-:-:S03]  /*116f0*/  ISETP.GE.U32.AND.EX P5, PT, R83, RZ, PT, P5 ;  /* 0x000000ff5300720c */ /* 0x000fc60003fa6150 */
[----:B------:R-:W-:Y:S01]  /*11700*/  IMAD.X R76, R76, 0x1, R83, P6 ;  /* 0x000000014c4c7824 */ /* 0x000fe200030e0653 */
        /* <DEDUP_REMOVED lines=21> */
[----:B------:R-:W-:Y:S02]  /*11860*/  ISETP.GE.U32.AND.EX P5, PT, R89, R74, P5, P6 ;  /* 0x0000004a5900720c */ /* 0x000fe40002fa6160 */
[----:B------:R-:W-:-:S04]  /*11870*/  IADD3 R79, P6, PT, R95, -R130, RZ ;  /* 0x800000825f4f7210 */ /* 0x000fc80007fde0ff */
[----:B------:R-:W-:Y:S01]  /*11880*/  SEL R94, R79, R82, P5 ;  /* 0x000000524f5e7207 */ /* 0x000fe20002800000 */
[----:B------:R-:W-:Y:S01]  /*11890*/  IMAD.X R74, R76, 0x1, ~R131, P6 ;  /* 0x000000014c4a7824 */ /* 0x000fe200030e0e83 */
[----:B------:R-:W-:-:S04]  /*118a0*/  IADD3 R77, P6, PT, R77, -R134, RZ ;  /* 0x800000864d4d7210 */ /* 0x000fc80007fde0ff */
[----:B------:R-:W-:Y:S01]  /*118b0*/  SEL R96, R77, R88, P5 ;  /* 0x000000584d607207 */ /* 0x000fe20002800000 */
[----:B------:R-:W-:Y:S01]  /*118c0*/  IMAD.X R68, R68, 0x1, ~R135, P6 ;  /* 0x0000000144447824 */ /* 0x000fe200030e0e87 */
[----:B------:R-:W-:Y:S02]  /*118d0*/  IADD3 R151, P6, PT, R151, -R132, RZ ;  /* 0x8000008497977210 */ /* 0x000fe40007fde0ff */
[----:B------:R-:W-:Y:S02]  /*118e0*/  SEL R99, R74, R83, P5 ;  /* 0x000000534a637207 */ /* 0x000fe40002800000 */
[----:B------:R-:W-:Y:S01]  /*118f0*/  SEL R97, R68, R89, P5 ;  /* 0x0000005944617207 */ /* 0x000fe20002800000 */
[----:B------:R-:W-:Y:S01]  /*11900*/  IMAD.X R98, R98, 0x1, ~R133, P6 ;  /* 0x0000000162627824 */ /* 0x000fe200030e0e85 */
[----:B------:R-:W-:Y:S02]  /*11910*/  SEL R68, R128, RZ, P5 ;  /* 0x000000ff80447207 */ /* 0x000fe40002800000 */
[----:B------:R-:W-:-:S02]  /*11920*/  SEL R151, R151, R86, P5 ;  /* 0x0000005697977207 */ /* 0x000fc40002800000 */
[----:B------:R-:W-:Y:S02]  /*11930*/  SEL R98, R98, R87, P5 ;  /* 0x0000005762627207 */ /* 0x000fe40002800000 */
[----:B------:R-:W-:Y:S02]  /*11940*/  SEL R77, R129, RZ, P5 ;  /* 0x000000ff814d7207 */ /* 0x000fe40002800000 */
[----:B------:R-:W-:-:S05]  /*11950*/  IADD3 R95, P5, PT, -R68, R81, RZ ;  /* 0x00000051445f7210 */ /* 0x000fca0007fbe1ff */
[----:B------:R-:W-:Y:S01]  /*11960*/  IMAD.X R144, R80, 0x1, ~R77, P5 ;  /* 0x0000000150907824 */ /* 0x000fe200028e0e4d */
        /* <DEDUP_REMOVED lines=34> */
[----:B------:R-:W-:-:S04]  /*11b90*/  IADD3 R74, P6, PT, R83, -R130, RZ ;  /* 0x80000082534a7210 */ /* 0x000fc80007fde0ff */
[----:B------:R-:W-:Y:S01]  /*11ba0*/  SEL R105, R74, R105, P5 ;  /* 0x000000694a697207 */ /* 0x000fe20002800000 */
[----:B------:R-:W-:Y:S01]  /*11bb0*/  IMAD.X R83, R76, 0x1, ~R131, P6 ;  /* 0x000000014c537824 */ /* 0x000fe200030e0e83 */
[----:B------:R-:W-:Y:S01]  /*11bc0*/  ISETP.NE.AND P6, PT, R156, RZ, PT ;  /* 0x000000ff9c00720c */ /* 0x000fe20003fc5270 */
[----:B------:R-:W-:-:S03]  /*11bd0*/  IMAD.MOV.U32 R76, RZ, RZ, R69 ;  /* 0x000000ffff4c7224 */ /* 0x000fc600078e0045 */
[----:B------:R-:W-:Y:S01]  /*11be0*/  SEL R154, R83, R154, P5 ;  /* 0x0000009a539a7207 */ /* 0x000fe20002800000 */
[----:B------:R-:W-:Y:S01]  /*11bf0*/  IMAD.X R77, RZ, RZ, RZ, P6 ;  /* 0x000000ffff4d7224 */ /* 0x000fe200030e06ff */
[----:B------:R-:W-:Y:S01]  /*11c00*/  IADD3 R81, P6, PT, R81, -R132, RZ ;  /* 0x8000008451517210 */ /* 0x000fe20007fde0ff */
[----:B------:R-:W-:Y:S01]  /*11c10*/  IMAD.WIDE.U32.X R76, R153, R135, R76, P0 ;  /* 0x00000087994c7225 */ /* 0x000fe200000e044c */
[----:B------:R-:W-:Y:S02]  /*11c20*/  ISETP.GE.U32.AND P0, PT, R158, R155, PT ;  /* 0x0000009b9e00720c */ /* 0x000fe40003f06070 */
[----:B------:R-:W-:Y:S02]  /*11c30*/  SEL R68, R81, R104, P5 ;  /* 0x0000006851447207 */ /* 0x000fe40002800000 */
[----:B------:R-:W-:-:S04]  /*11c40*/  ISETP.GE.U32.AND.EX P0, PT, R159, R157, PT, P0 ;  /* 0x0000009d9f00720c */ /* 0x000fc80003f06100 */
[----:B------:R-:W-:-:S04]  /*11c50*/  SEL R69, RZ, 0x1, P0 ;  /* 0x00000001ff457807 */ /* 0x000fc80000000000 */
[----:B------:R-:W-:Y:S01]  /*11c60*/  IADD3 R82, P0, PT, R69, R76, RZ ;  /* 0x0000004c45527210 */ /* 0x000fe20007f1e0ff */
[----:B------:R-:W-:-:S04]  /*11c70*/  IMAD.MOV.U32 R76, RZ, RZ, R75 ;  /* 0x000000ffff4c7224 */ /* 0x000fc800078e004b */
[----:B------:R-:W-:Y:S01]  /*11c80*/  IMAD.X R86, RZ, RZ, R77, P0 ;  /* 0x000000ffff567224 */ /* 0x000fe200000e064d */
[----:B------:R-:W-:Y:S01]  /*11c90*/  ISETP.NE.U32.AND P0, PT, R82, RZ, PT ;  /* 0x000000ff5200720c */ /* 0x000fe20003f05070 */
[----:B------:R-:W-:Y:S01]  /*11ca0*/  IMAD.X R77, RZ, RZ, RZ, P1 ;  /* 0x000000ffff4d7224 */ /* 0x000fe200008e06ff */
[----:B------:R-:W-:Y:S02]  /*11cb0*/  ISETP.GE.U32.AND P1, PT, R85, R128, PT ;  /* 0x000000805500720c */ /* 0x000fe40003f26070 */
[----:B------:R-:W-:Y:S01]  /*11cc0*/  ISETP.NE.AND.EX P0, PT, R86, RZ, PT, P0 ;  /* 0x000000ff5600720c */ /* 0x000fe20003f05300 */
[----:B------:R-:W-:Y:S01]  /*11cd0*/  IMAD.WIDE.U32.X R74, R149, R135, R76, P4 ;  /* 0x00000087954a7225 */ /* 0x000fe200020e044c */
[----:B------:R-:W-:-:S04]  /*11ce0*/  ISETP.GE.U32.AND.EX P1, PT, R84, R129, PT, P1 ;  /* 0x000000815400720c */ /* 0x000fc80003f26110 */
[----:B------:R-:W-:Y:S02]  /*11cf0*/  SEL R69, RZ, 0x1, P1 ;  /* 0x00000001ff457807 */ /* 0x000fe40000800000 */
        /* <DEDUP_REMOVED lines=15> */
.L_x_36:
[----:B------:R-:W-:Y:S05]  /*11df0*/  BSYNC.RECONVERGENT B3 ;  /* 0x0000000000037941 */ /* 0x000fea0003800200 */
.L_x_35:
[----:B------:R-:W-:Y:S01]  /*11e00*/  IADD3 R161, P1, PT, R150, R161, RZ ;  /* 0x000000a196a17210 */ /* 0x000fe20007f3e0ff */
[----:B------:R-:W-:Y:S01]  /*11e10*/  IMAD.X R83, RZ, RZ, RZ, P2 ;  /* 0x000000ffff537224 */ /* 0x000fe200010e06ff */
[----:B------:R-:W-:Y:S01]  /*11e20*/  IADD3 R153, P4, PT, R88, R90, RZ ;  /* 0x0000005a58997210 */ /* 0x000fe20007f9e0ff */
[----:B------:R-:W-:Y:S01]  /*11e30*/  IMAD.WIDE.U32 R86, R147, R132, RZ ;  /* 0x0000008493567225 */ /* 0x000fe200078e00ff */
[----:B------:R-:W-:Y:S01]  /*11e40*/  ISETP.GE.U32.AND P2, PT, R161, R150, PT ;  /* 0x00000096a100720c */ /* 0x000fe20003f46070 */
[----:B------:R-:W-:Y:S01]  /*11e50*/  BSSY.RECONVERGENT B3, `(.L_x_37) ;  /* 0x00000f3000037945 */ /* 0x000fe20003800200 */
[----:B------:R-:W-:Y:S01]  /*11e60*/  ISETP.GE.U32.AND P0, PT, R90, R69, PT ;  /* 0x000000455a00720c */ /* 0x000fe20003f06070 */
[----:B------:R-:W-:Y:S01]  /*11e70*/  IMAD.X R150, R152, 0x1, R163, P1 ;  /* 0x0000000198967824 */ /* 0x000fe200008e06a3 */
[----:B------:R-:W-:Y:S01]  /*11e80*/  ISETP.GE.U32.AND P1, PT, R153, R130, PT ;  /* 0x000000829900720c */ /* 0x000fe20003f26070 */
[----:B------:R-:W-:Y:S01]  /*11e90*/  IMAD.X R88, R88, 0x1, R91, P4 ;  /* 0x0000000158587824 */ /* 0x000fe200020e065b */
[----:B------:R-:W-:Y:S01]  /*11ea0*/  ISETP.GE.U32.AND.EX P0, PT, R91, RZ, PT, P0 ;  /* 0x000000ff5b00720c */ /* 0x000fe20003f06100 */
[----:B------:R-:W-:Y:S01]  /*11eb0*/  IMAD.MOV.U32 R82, RZ, RZ, R73 ;  /* 0x000000ffff527224 */ /* 0x000fe200078e0049 */
[----:B------:R-:W-:Y:S01]  /*11ec0*/  ISETP.GE.U32.AND.EX P2, PT, R150, R152, PT, P2 ;  /* 0x000000989600720c */ /* 0x000fe20003f46120 */
[----:B------:R-:W-:Y:S01]  /*11ed0*/  IMAD.WIDE.U32 R76, R70, R132, RZ ;  /* 0x00000084464c7225 */ /* 0x000fe200078e00ff */
[----:B------:R-:W-:-:S02]  /*11ee0*/  ISETP.GE.U32.AND.EX P4, PT, R88, R131, PT, P1 ;  /* 0x000000835800720c */ /* 0x000fc40003f86110 */
[----:B------:R-:W-:Y:S01]  /*11ef0*/  SEL R69, RZ, 0x1, P2 ;  /* 0x00000001ff457807 */ /* 0x000fe20001000000 */
[----:B------:R-:W-:Y:S01]  /*11f00*/  IMAD.WIDE.U32 R72, P1, R70, R133, R86 ;  /* 0x0000008546487225 */ /* 0x000fe20007820056 */
[----:B------:R-:W-:Y:S02]  /*11f10*/  SEL R71, RZ, 0x1, P0 ;  /* 0x00000001ff477807 */ /* 0x000fe40000000000 */
[----:B------:R-:W-:Y:S01]  /*11f20*/  SEL R86, RZ, 0x1, P4 ;  /* 0x00000001ff567807 */ /* 0x000fe20002000000 */
[----:B------:R-:W-:Y:S01]  /*11f30*/  IMAD.WIDE.U32.X R82, R147, R131, R82, P3 ;  /* 0x0000008393527225 */ /* 0x000fe200018e0452 */
[----:B------:R-:W-:Y:S02]  /*11f40*/  IADD3 R81, P2, PT, R77, R72, RZ ;  /* 0x000000484d517210 */ /* 0x000fe40007f5e0ff */
[----:B------:R-:W-:Y:S01]  /*11f50*/  IADD3 R77, P0, PT, R71, R86, RZ ;  /* 0x00000056474d7210 */ /* 0x000fe20007f1e0ff */
[----:B------:R-:W-:Y:S01]  /*11f60*/  IMAD.X R80, R80, 0x1, ~R133, P6 ;  /* 0x0000000150507824 */ /* 0x000fe200030e0e85 */
[----:B------:R-:W-:Y:S01]  /*11f70*/  IADD3 R69, P3, P4, R76, R82, R69 ;  /* 0x000000524c457210 */ /* 0x000fe20007c7e045 */
[----:B------:R-:W-:-:S02]  /*11f80*/  IMAD.MOV.U32 R76, RZ, RZ, R73 ;  /* 0x000000ffff4c7224 */ /* 0x000fc400078e0049 */
[----:B------:R-:W-:Y:S01]  /*11f90*/  IMAD.X R72, RZ, RZ, RZ, P0 ;  /* 0x000000ffff487224 */ /* 0x000fe200000e06ff */
[----:B------:R-:W-:Y:S01]  /*11fa0*/  IADD3.X R71, PT, PT, R81, R83, RZ, P3, P4 ;  /* 0x0000005351477210 */ /* 0x000fe20001fe84ff */
[----:B------:R-:W-:Y:S01]  /*11fb0*/  IMAD.WIDE.U32 R82, R147, R134, RZ ;  /* 0x0000008693527225 */ /* 0x000fe200078e00ff */
[----:B------:R-:W-:Y:S02]  /*11fc0*/  IADD3 R149, P3, PT, -R77, R142, RZ ;  /* 0x0000008e4d957210 */ /* 0x000fe40007f7e1ff */
[----:B------:R-:W-:Y:S01]  /*11fd0*/  ISETP.GE.U32.AND P0, PT, R142, R77, PT ;  /* 0x0000004d8e00720c */ /* 0x000fe20003f06070 */
[----:B------:R-:W-:Y:S01]  /*11fe0*/  IMAD.X R77, RZ, RZ, RZ, P1 ;  /* 0x000000ffff4d7224 */ /* 0x000fe200008e06ff */
[----:B------:R-:W-:Y:S01]  /*11ff0*/  ISETP.GE.U32.AND P4, PT, R149, R132, PT ;  /* 0x000000849500720c */ /* 0x000fe20003f86070 */
[----:B------:R-:W-:Y:S01]  /*12000*/  IMAD.X R104, R141, 0x1, ~R72, P3 ;  /* 0x000000018d687824 */ /* 0x000fe200018e0e48 */
[----:B------:R-:W-:Y:S01]  /*12010*/  IADD3 R139, P3, PT, R139, R148, RZ ;  /* 0x000000948b8b7210 */ /* 0x000fe20007f7e0ff */
[----:B------:R-:W-:Y:S01]  /*12020*/  IMAD.WIDE.U32.X R76, R147, R133, R76, P2 ;  /* 0x00000085934c7225 */ /* 0x000fe200010e044c */
[----:B------:R-:W-:-:S02]  /*12030*/  ISETP.GE.U32.AND.EX P0, PT, R141, R72, PT, P0 ;  /* 0x000000488d00720c */ /* 0x000fc40003f06100 */
[----:B------:R-:W-:Y:S01]  /*12040*/  ISETP.GE.U32.AND.EX P4, PT, R104, R133, PT, P4 ;  /* 0x000000856800720c */ /* 0x000fe20003f86140 */
[----:B------:R-:W-:Y:S01]  /*12050*/  IMAD.X R143, R143, 0x1, R140, P3 ;  /* 0x000000018f8f7824 */ /* 0x000fe200018e068c */
[----:B------:R-:W-:Y:S02]  /*12060*/  IADD3 R152, P3, PT, R69, R139, RZ ;  /* 0x0000008b45987210 */ /* 0x000fe40007f7e0ff */
[----:B------:R-:W-:Y:S02]  /*12070*/  SEL R72, RZ, 0x1, P0 ;  /* 0x00000001ff487807 */ /* 0x000fe40000000000 */
[----:B------:R-:W-:Y:S01]  /*12080*/  ISETP.GE.U32.AND P1, PT, R152, R69, PT ;  /* 0x000000459800720c */ /* 0x000fe20003f26070 */
[----:B------:R-:W-:Y:S01]  /*12090*/  IMAD.X R155, R71, 0x1, R143, P3 ;  /* 0x00000001479b7824 */ /* 0x000fe200018e068f */
[----:B------:R-:W-:Y:S02]  /*120a0*/  SEL R81, RZ, 0x1, P4 ;  /* 0x00000001ff517807 */ /* 0x000fe40002000000 */
[----:B------:R-:W-:-:S02]  /*120b0*/  ISETP.GE.U32.AND P0, PT, R139, R148, PT ;  /* 0x000000948b00720c */ /* 0x000fc40003f06070 */
[----:B------:R-:W-:Y:S02]  /*120c0*/  ISETP.GE.U32.AND.EX P4, PT, R155, R71, PT, P1 ;  /* 0x000000479b00720c */ /* 0x000fe40003f86110 */
[----:B------:R-:W-:Y:S01]  /*120d0*/  IADD3 R69, P3, PT, R72, R81, RZ ;  /* 0x0000005148457210 */ /* 0x000fe20007f7e0ff */
[C---:B------:R-:W-:Y:S01]  /*120e0*/  IMAD.WIDE.U32 R72, P1, R70.reuse, R135, R82 ;  /* 0x0000008746487225 */ /* 0x040fe20007820052 */
[----:B------:R-:W-:Y:S02]  /*120f0*/  ISETP.GE.U32.AND.EX P0, PT, R143, R140, PT, P0 ;  /* 0x0000008c8f00720c */ /* 0x000fe40003f06100 */
[----:B------:R-:W-:Y:S01]  /*12100*/  SEL R81, RZ, 0x1, P4 ;  /* 0x00000001ff517807 */ /* 0x000fe20002000000 */
[----:B------:R-:W-:Y:S01]  /*12110*/  IMAD.WIDE.U32 R70, R70, R134, RZ ;  /* 0x0000008646467225 */ /* 0x000fe200078e00ff */
[----:B------:R-:W-:Y:S02]  /*12120*/  SEL R83, RZ, 0x1, P0 ;  /* 0x00000001ff537807 */ /* 0x000fe40000000000 */
[----:B------:R-:W-:Y:S01]  /*12130*/  IADD3 R87, P4, PT, -R69, R100, RZ ;  /* 0x0000006445577210 */ /* 0x000fe20007f9e1ff */
[----:B------:R-:W-:Y:S01]  /*12140*/  IMAD.X R89, RZ, RZ, RZ, P3 ;  /* 0x000000ffff597224 */ /* 0x000fe200018e06ff */
[----:B------:R-:W-:-:S02]  /*12150*/  IADD3 R81, P0, P3, R70, R76, R81 ;  /* 0x0000004c46517210 */ /* 0x000fc40007b1e051 */
[----:B------:R-:W-:Y:S01]  /*12160*/  IADD3 R76, P2, PT, R71, R72, RZ ;  /* 0x00000048474c7210 */ /* 0x000fe20007f5e0ff */
[----:B------:R-:W-:Y:S01]  /*12170*/  IMAD.X R86, R138, 0x1, ~R89, P4 ;  /* 0x000000018a567824 */ /* 0x000fe200020e0e59 */
[----:B------:R-:W-:Y:S01]  /*12180*/  ISETP.GE.U32.AND P4, PT, R87, R134, PT ;  /* 0x000000865700720c */ /* 0x000fe20003f86070 */
[----:B------:R-:W-:Y:S01]  /*12190*/  IMAD.X R71, RZ, RZ, RZ, P1 ;  /* 0x000000ffff477224 */ /* 0x000fe200008e06ff */
[----:B------:R-:W-:Y:S02]  /*121a0*/  IADD3.X R76, PT, PT, R76, R77, RZ, P0, P3 ;  /* 0x0000004d4c4c7210 */ /* 0x000fe400007e64ff */
[----:B------:R-:W-:Y:S02]  /*121b0*/  IADD3 R143, P3, PT, R83, R74, RZ ;  /* 0x0000004a538f7210 */ /* 0x000fe40007f7e0ff */
[----:B------:R-:W-:Y:S02]  /*121c0*/  ISETP.GE.U32.AND P0, PT, R100, R69, PT ;  /* 0x000000456400720c */ /* 0x000fe40003f06070 */
[----:B------:R-:W-:Y:S01]  /*121d0*/  ISETP.GE.U32.AND.EX P4, PT, R86, R135, PT, P4 ;  /* 0x000000875600720c */ /* 0x000fe20003f86140 */
[----:B------:R-:W-:Y:S01]  /*121e0*/  IMAD.X R72, RZ, RZ, R75, P3 ;  /* 0x000000ffff487224 */ /* 0x000fe200018e064b */
[----:B------:R-:W-:-:S02]  /*121f0*/  IADD3 R83, P3, PT, R153, -R130, RZ ;  /* 0x8000008299537210 */ /* 0x000fc40007f7e0ff */
[----:B------:R-:W-:Y:S02]  /*12200*/  ISETP.GE.U32.AND.EX P0, PT, R138, R89, P4, P0 ;  /* 0x000000598a00720c */ /* 0x000fe40002706100 */
[----:B------:R-:W-:Y:S01]  /*12210*/  ISETP.GE.U32.AND P4, PT, R161, R128, PT ;  /* 0x00000080a100720c */ /* 0x000fe20003f86070 */
[----:B------:R-:W-:Y:S01]  /*12220*/  IMAD.X R70, R88, 0x1, ~R131, P3 ;  /* 0x0000000158467824 */ /* 0x000fe200018e0e83 */
[----:B------:R-:W-:Y:S02]  /*12230*/  SEL R88, R128, RZ, P0 ;  /* 0x000000ff80587207 */ /* 0x000fe40000000000 */
[----:B------:R-:W-:Y:S02]  /*12240*/  ISETP.GE.U32.AND.EX P3, PT, R150, R129, PT, P4 ;  /* 0x000000819600720c */ /* 0x000fe40003f66140 */
[----:B------:R-:W-:Y:S02]  /*12250*/  ISETP.NE.U32.AND P1, PT, R143, RZ, PT ;  /* 0x000000ff8f00720c */ /* 0x000fe40003f25070 */
[----:B------:R-:W-:-:S02]  /*12260*/  IADD3 R88, P4, PT, -R88, R85, RZ ;  /* 0x0000005558587210 */ /* 0x000fc40007f9e1ff */
[----:B------:R-:W-:Y:S02]  /*12270*/  SEL R139, R129, RZ, P0 ;  /* 0x000000ff818b7207 */ /* 0x000fe40000000000 */
[----:B------:R-:W-:Y:S02]  /*12280*/  SEL R69, RZ, 0x1, P3 ;  /* 0x00000001ff457807 */ /* 0x000fe40001800000 */
[----:B------:R-:W-:Y:S01]  /*12290*/  ISETP.NE.AND.EX P1, PT, R72, RZ, PT, P1 ;  /* 0x000000ff4800720c */ /* 0x000fe20003f25310 */
[----:B------:R-:W-:Y:S01]  /*122a0*/  IMAD.X R139, R84, 0x1, ~R139, P4 ;  /* 0x00000001548b7824 */ /* 0x000fe200020e0e8b */
[----:B------:R-:W-:Y:S02]  /*122b0*/  ISETP.GE.U32.AND P4, PT, R152, R69, PT ;  /* 0x000000459800720c */ /* 0x000fe40003f86070 */
[----:B------:R-:W-:Y:S02]  /*122c0*/  SEL R82, RZ, 0xffffffff, P3 ;  /* 0xffffffffff527807 */ /* 0x000fe40001800000 */
[----:B------:R-:W-:-:S02]  /*122d0*/  ISETP.GE.U32.AND.EX P3, PT, R155, RZ, PT, P4 ;  /* 0x000000ff9b00720c */ /* 0x000fc40003f66140 */
[----:B------:R-:W-:Y:S02]  /*122e0*/  IADD3 R77, P4, PT, R82, R152, RZ ;  /* 0x00000098524d7210 */ /* 0x000fe40007f9e0ff */
[----:B------:R-:W-:Y:S02]  /*122f0*/  SEL R69, RZ, 0x1, P3 ;  /* 0x00000001ff457807 */ /* 0x000fe40001800000 */
[----:B------:R-:W-:Y:S01]  /*12300*/  SEL R85, R70, R91, P0 ;  /* 0x0000005b46557207 */ /* 0x000fe20000000000 */
[----:B------:R-:W-:Y:S01]  /*12310*/  IMAD.X R82, R82, 0x1, R155, P4 ;  /* 0x0000000152527824 */ /* 0x000fe200020e069b */
[----:B------:R-:W-:Y:S01]  /*12320*/  @P1 IADD3 R75, P3, PT, R143, R92, RZ ;  /* 0x0000005c8f4b1210 */ /* 0x000fe20007f7e0ff */
[----:B------:R-:W-:Y:S01]  /*12330*/  IMAD.MOV.U32 R70, RZ, RZ, R73 ;  /* 0x000000ffff467224 */ /* 0x000fe200078e0049 */
[----:B------:R-:W-:Y:S02]  /*12340*/  SEL R83, R83, R90, P0 ;  /* 0x0000005a53537207 */ /* 0x000fe40000000000 */
[----:B------:R-:W-:Y:S01]  /*12350*/  @P1 ISETP.GE.U32.AND P4, PT, R75, R92, PT ;  /* 0x0000005c4b00120c */ /* 0x000fe20003f86070 */
[----:B------:R-:W-:Y:S01]  /*12360*/  @P1 IMAD.X R72, R72, 0x1, R93, P3 ;  /* 0x0000000148481824 */ /* 0x000fe200018e065d */
[----:B------:R-:W-:Y:S01]  /*12370*/  ISETP.GE.U32.AND P3, PT, R77, R130, PT ;  /* 0x000000824d00720c */ /* 0x000fe20003f66070 */
[----:B------:R-:W-:-:S02]  /*12380*/  @P1 IMAD.MOV.U32 R92, RZ, RZ, R75 ;  /* 0x000000ffff5c1224 */ /* 0x000fc400078e004b */
[----:B------:R-:W-:Y:S01]  /*12390*/  IMAD.WIDE.U32.X R70, R147, R135, R70, P2 ;  /* 0x0000008793467225 */ /* 0x000fe200010e0446 */
[----:B------:R-:W-:Y:S02]  /*123a0*/  ISETP.GE.U32.AND.EX P3, PT, R82, R131, PT, P3 ;  /* 0x000000835200720c */ /* 0x000fe40003f66130 */
[----:B------:R-:W-:Y:S01]  /*123b0*/  @P1 ISETP.GE.U32.AND.EX P4, PT, R72, R93, PT, P4 ;  /* 0x0000005d4800120c */ /* 0x000fe20003f86140 */
[----:B------:R-:W-:Y:S01]  /*123c0*/  @P1 IMAD.MOV.U32 R93, RZ, RZ, R72 ;  /* 0x000000ffff5d1224 */ /* 0x000fe200078e0048 */
[----:B------:R-:W-:Y:S02]  /*123d0*/  SEL R72, RZ, 0x1, P3 ;  /* 0x00000001ff487807 */ /* 0x000fe40001800000 */
[----:B------:R-:W-:Y:S02]  /*123e0*/  @P1 SEL R75, RZ, 0x1, P4 ;  /* 0x00000001ff4b1807 */ /* 0x000fe40002000000 */
[----:B------:R-:W-:Y:S02]  /*123f0*/  IADD3 R69, P3, PT, R69, R72, RZ ;  /* 0x0000004845457210 */ /* 0x000fe40007f7e0ff */
[----:B------:R-:W-:-:S02]  /*12400*/  IADD3 R140, P4, PT, R92, R81, RZ ;  /* 0x000000515c8c7210 */ /* 0x000fc40007f9e0ff */
[----:B------:R-:W-:Y:S01]  /*12410*/  @P1 IADD3 R146, P2, PT, R75, R146, RZ ;  /* 0x000000924b921210 */ /* 0x000fe20007f5e0ff */
[----:B------:R-:W-:Y:S01]  /*12420*/  IMAD.X R72, RZ, RZ, RZ, P3 ;  /* 0x000000ffff487224 */ /* 0x000fe200018e06ff */
[----:B------:R-:W-:Y:S01]  /*12430*/  IADD3 R73, P3, PT, -R69, R140, RZ ;  /* 0x0000008c45497210 */ /* 0x000fe20007f7e1ff */
[----:B------:R-:W-:Y:S01]  /*12440*/  IMAD.X R93, R93, 0x1, R76, P4 ;  /* 0x000000015d5d7824 */ /* 0x000fe200020e064c */
[C---:B------:R-:W-:Y:S01]  /*12450*/  ISETP.GE.U32.AND P4, PT, R140.reuse, R81, PT ;  /* 0x000000518c00720c */ /* 0x040fe20003f86070 */
[----:B------:R-:W-:Y:S01]  /*12460*/  @P1 IMAD.X R145, RZ, RZ, R145, P2 ;  /* 0x000000ffff911224 */ /* 0x000fe200010e0691 */
[----:B------:R-:W-:Y:S01]  /*12470*/  ISETP.GE.U32.AND P1, PT, R140, R69, PT ;  /* 0x000000458c00720c */ /* 0x000fe20003f26070 */
[----:B------:R-:W-:Y:S01]  /*12480*/  IMAD.X R74, R93, 0x1, ~R72, P3 ;  /* 0x000000015d4a7824 */ /* 0x000fe200018e0e48 */
[----:B------:R-:W-:Y:S02]  /*12490*/  ISETP.GE.U32.AND P3, PT, R73, R132, PT ;  /* 0x000000844900720c */ /* 0x000fe40003f66070 */
[----:B------:R-:W-:-:S02]  /*124a0*/  ISETP.GE.U32.AND P2, PT, R88, R95, PT ;  /* 0x0000005f5800720c */ /* 0x000fc40003f46070 */
[C---:B------:R-:W-:Y:S02]  /*124b0*/  ISETP.GE.U32.AND.EX P4, PT, R93.reuse, R76, PT, P4 ;  /* 0x0000004c5d00720c */ /* 0x040fe40003f86140 */
[----:B------:R-:W-:Y:S02]  /*124c0*/  ISETP.GE.U32.AND.EX P1, PT, R93, R72, PT, P1 ;  /* 0x000000485d00720c */ /* 0x000fe40003f26110 */
[----:B------:R-:W-:Y:S02]  /*124d0*/  ISETP.GE.U32.AND.EX P3, PT, R74, R133, PT, P3 ;  /* 0x000000854a00720c */ /* 0x000fe40003f66130 */
[----:B------:R-:W-:Y:S02]  /*124e0*/  ISETP.GE.U32.AND.EX P2, PT, R139, R144, PT, P2 ;  /* 0x000000908b00720c */ /* 0x000fe40003f46120 */
[----:B------:R-:W-:Y:S02]  /*124f0*/  SEL R75, RZ, 0x1, P4 ;  /* 0x00000001ff4b7807 */ /* 0x000fe40002000000 */
[----:B------:R-:W-:-:S02]  /*12500*/  SEL R69, RZ, 0x1, P1 ;  /* 0x00000001ff457807 */ /* 0x000fc40000800000 */
[----:B------:R-:W-:Y:S02]  /*12510*/  SEL R72, RZ, 0x1, P3 ;  /* 0x00000001ff487807 */ /* 0x000fe40001800000 */
[----:B------:R-:W-:Y:S02]  /*12520*/  SEL R92, RZ, 0xffffffff, P2 ;  /* 0xffffffffff5c7807 */ /* 0x000fe40001000000 */
[----:B------:R-:W-:Y:S02]  /*12530*/  IADD3 R146, P1, P4, R146, R70, R75 ;  /* 0x0000004692927210 */ /* 0x000fe40007c3e04b */
[----:B------:R-:W-:Y:S02]  /*12540*/  SEL R70, RZ, 0x1, P2 ;  /* 0x00000001ff467807 */ /* 0x000fe40001000000 */
[----:B------:R-:W-:Y:S02]  /*12550*/  IADD3 R69, P3, PT, R69, R72, RZ ;  /* 0x0000004845457210 */ /* 0x000fe40007f7e0ff */
[----:B------:R-:W-:-:S02]  /*12560*/  IADD3 R91, P2, PT, R92, R83, RZ ;  /* 0x000000535c5b7210 */ /* 0x000fc40007f5e0ff */
[----:B------:R-:W-:Y:S02]  /*12570*/  IADD3.X R145, PT, PT, R145, R71, RZ, P1, P4 ;  /* 0x0000004791917210 */ /* 0x000fe40000fe84ff */
[----:B------:R-:W-:Y:S01]  /*12580*/  ISETP.GE.U32.AND P1, PT, R83, R70, PT ;  /* 0x000000465300720c */ /* 0x000fe20003f26070 */
[----:B------:R-:W-:Y:S01]  /*12590*/  IMAD.X R70, RZ, RZ, RZ, P3 ;  /* 0x000000ffff467224 */ /* 0x000fe200018e06ff */
[----:B------:R-:W-:Y:S01]  /*125a0*/  IADD3 R75, P4, PT, -R69, R146, RZ ;  /* 0x00000092454b7210 */ /* 0x000fe20007f9e1ff */
[----:B------:R-:W-:Y:S01]  /*125b0*/  IMAD.X R92, R92, 0x1, R85, P2 ;  /* 0x000000015c5c7824 */ /* 0x000fe200010e0655 */
[----:B------:R-:W-:Y:S02]  /*125c0*/  ISETP.GE.U32.AND P2, PT, R91, R94, PT ;  /* 0x0000005e5b00720c */ /* 0x000fe40003f46070 */
[----:B------:R-:W-:Y:S01]  /*125d0*/  ISETP.GE.U32.AND.EX P3, PT, R85, RZ, PT, P1 ;  /* 0x000000ff5500720c */ /* 0x000fe20003f66110 */
[----:B------:R-:W-:Y:S01]  /*125e0*/  IMAD.X R76, R145, 0x1, ~R70, P4 ;  /* 0x00000001914c7824 */ /* 0x000fe200020e0e46 */
[----:B------:R-:W-:-:S02]  /*125f0*/  ISETP.GE.U32.AND P1, PT, R75, R134, PT ;  /* 0x000000864b00720c */ /* 0x000fc40003f26070 */
[----:B------:R-:W-:Y:S02]  /*12600*/  ISETP.GE.U32.AND.EX P2, PT, R92, R99, PT, P2 ;  /* 0x000000635c00720c */ /* 0x000fe40003f46120 */
[----:B------:R-:W-:Y:S02]  /*12610*/  SEL R72, RZ, 0x1, P3 ;  /* 0x00000001ff487807 */ /* 0x000fe40001800000 */
[----:B------:R-:W-:Y:S02]  /*12620*/  ISETP.GE.U32.AND P3, PT, R146, R69, PT ;  /* 0x000000459200720c */ /* 0x000fe40003f66070 */
[----:B------:R-:W-:Y:S02]  /*12630*/  ISETP.GE.U32.AND.EX P1, PT, R76, R135, PT, P1 ;  /* 0x000000874c00720c */ /* 0x000fe40003f26110 */
[----:B------:R-:W-:Y:S02]  /*12640*/  SEL R69, RZ, 0x1, P2 ;  /* 0x00000001ff457807 */ /* 0x000fe40001000000 */
[----:B------:R-:W-:-:S02]  /*12650*/  IADD3 R71, P2, PT, R149, -R132, RZ ;  /* 0x8000008495477210 */ /* 0x000fc40007f5e0ff */
[----:B------:R-:W-:Y:S02]  /*12660*/  ISETP.GE.U32.AND.EX P1, PT, R145, R70, P1, P3 ;  /* 0x000000469100720c */ /* 0x000fe40000f26130 */
[----:B------:R-:W-:Y:S01]  /*12670*/  IADD3 R69, P3, PT, R69, R72, RZ ;  /* 0x0000004845457210 */ /* 0x000fe20007f7e0ff */
[----:B------:R-:W-:Y:S01]  /*12680*/  IMAD.X R70, R104, 0x1, ~R133, P2 ;  /* 0x0000000168467824 */ /* 0x000fe200010e0e85 */
[----:B------:R-:W-:Y:S02]  /*12690*/  SEL R84, R128, RZ, P1 ;  /* 0x000000ff80547207 */ /* 0x000fe40000800000 */
[----:B------:R-:W-:Y:S02]  /*126a0*/  IADD3 R81, P4, PT, R87, -R134, RZ ;  /* 0x8000008657517210 */ /* 0x000fe40007f9e0ff */
[----:B------:R-:W-:Y:S01]  /*126b0*/  SEL R142, R71, R142, P0 ;  /* 0x0000008e478e7207 */ /* 0x000fe20000000000 */
[----:B------:R-:W-:Y:S01]  /*126c0*/  IMAD.X R71, RZ, RZ, RZ, P3 ;  /* 0x000000ffff477224 */ /* 0x000fe200018e06ff */
[----:B------:R-:W-:Y:S01]  /*126d0*/  IADD3 R84, P2, PT, -R84, R161, RZ ;  /* 0x000000a154547210 */ /* 0x000fe20007f5e1ff */
[----:B------:R-:W-:Y:S01]  /*126e0*/  IMAD.X R83, R86, 0x1, ~R135, P4 ;  /* 0x0000000156537824 */ /* 0x000fe200020e0e87 */
[----:B------:R-:W-:-:S02]  /*126f0*/  SEL R89, R129, RZ, P1 ;  /* 0x000000ff81597207 */ /* 0x000fc40000800000 */
[----:B------:R-:W-:Y:S02]  /*12700*/  SEL R72, R70, R141, P0 ;  /* 0x0000008d46487207 */ /* 0x000fe40000000000 */
[----:B------:R-:W-:Y:S01]  /*12710*/  IADD3 R90, P3, PT, -R69, R142, RZ ;  /* 0x0000008e455a7210 */ /* 0x000fe20007f7e1ff */
[----:B------:R-:W-:Y:S01]  /*12720*/  IMAD.X R89, R150, 0x1, ~R89, P2 ;  /* 0x0000000196597824 */ /* 0x000fe200010e0e59 */
[----:B------:R-:W-:Y:S02]  /*12730*/  SEL R100, R81, R100, P0 ;  /* 0x0000006451647207 */ /* 0x000fe40000000000 */
[----:B------:R-:W-:Y:S01]  /*12740*/  ISETP.GE.U32.AND P2, PT, R84, R101, PT ;  /* 0x000000655400720c */ /* 0x000fe20003f46070 */
[----:B------:R-:W-:Y:S01]  /*12750*/  IMAD.X R81, R72, 0x1, ~R71, P3 ;  /* 0x0000000148517824 */ /* 0x000fe200018e0e47 */
[----:B------:R-:W-:Y:S02]  /*12760*/  SEL R83, R83, R138, P0 ;  /* 0x0000008a53537207 */ /* 0x000fe40000000000 */
[----:B------:R-:W-:-:S02]  /*12770*/  ISETP.GE.U32.AND P0, PT, R142, R69, PT ;  /* 0x000000458e00720c */ /* 0x000fc40003f06070 */
[----:B------:R-:W-:Y:S02]  /*12780*/  IADD3 R70, P3, PT, R77, -R130, RZ ;  /* 0x800000824d467210 */ /* 0x000fe40007f7e0ff */
[----:B------:R-:W-:Y:S02]  /*12790*/  ISETP.GE.U32.AND.EX P2, PT, R89, R102, PT, P2 ;  /* 0x000000665900720c */ /* 0x000fe40003f46120 */
[----:B------:R-:W-:Y:S01]  /*127a0*/  ISETP.GE.U32.AND.EX P0, PT, R72, R71, PT, P0 ;  /* 0x000000474800720c */ /* 0x000fe20003f06100 */
[----:B------:R-:W-:Y:S01]  /*127b0*/  IMAD.X R72, R82, 0x1, ~R131, P3 ;  /* 0x0000000152487824 */ /* 0x000fe200018e0e83 */
[----:B------:R-:W-:Y:S02]  /*127c0*/  SEL R70, R70, R152, P1 ;  /* 0x0000009846467207 */ /* 0x000fe40000800000 */
[----:B------:R-:W-:Y:S02]  /*127d0*/  SEL R87, RZ, 0xffffffff, P2 ;  /* 0xffffffffff577807 */ /* 0x000fe40001000000 */
[----:B------:R-:W-:-:S02]  /*127e0*/  ISETP.GE.U32.AND P3, PT, R90, R151, PT ;  /* 0x000000975a00720c */ /* 0x000fc40003f66070 */
[----:B------:R-:W-:Y:S02]  /*127f0*/  SEL R72, R72, R155, P1 ;  /* 0x0000009b48487207 */ /* 0x000fe40000800000 */
[----:B------:R-:W-:Y:S02]  /*12800*/  IADD3 R82, P4, PT, R87, R70, RZ ;  /* 0x0000004657527210 */ /* 0x000fe40007f9e0ff */
[----:B------:R-:W-:Y:S02]  /*12810*/  ISETP.GE.U32.AND.EX P3, PT, R81, R98, PT, P3 ;  /* 0x000000625100720c */ /* 0x000fe40003f66130 */
[----:B------:R-:W-:Y:S01]  /*12820*/  SEL R69, RZ, 0x1, P2 ;  /* 0x00000001ff457807 */ /* 0x000fe20001000000 */
[----:B------:R-:W-:Y:S01]  /*12830*/  IMAD.X R87, R87, 0x1, R72, P4 ;  /* 0x0000000157577824 */ /* 0x000fe200020e0648 */
[----:B------:R-:W-:Y:S02]  /*12840*/  SEL R77, RZ, 0x1, P3 ;  /* 0x00000001ff4d7807 */ /* 0x000fe40001800000 */
[----:B------:R-:W-:-:S02]  /*12850*/  ISETP.GE.U32.AND P2, PT, R70, R69, PT ;  /* 0x000000454600720c */ /* 0x000fc40003f46070 */
[----:B------:R-:W-:Y:S02]  /*12860*/  ISETP.GE.U32.AND P3, PT, R82, R105, PT ;  /* 0x000000695200720c */ /* 0x000fe40003f66070 */
[----:B------:R-:W-:Y:S02]  /*12870*/  ISETP.GE.U32.AND.EX P2, PT, R72, RZ, PT, P2 ;  /* 0x000000ff4800720c */ /* 0x000fe40003f46120 */
[----:B------:R-:W-:Y:S02]  /*12880*/  ISETP.GE.U32.AND.EX P3, PT, R87, R154, PT, P3 ;  /* 0x0000009a5700720c */ /* 0x000fe40003f66130 */
[----:B------:R-:W-:Y:S02]  /*12890*/  SEL R86, RZ, 0x1, P0 ;  /* 0x00000001ff567807 */ /* 0x000fe40000000000 */
[----:B------:R-:W-:Y:S02]  /*128a0*/  IADD3 R73, P6, PT, R73, -R132, RZ ;  /* 0x8000008449497210 */ /* 0x000fe40007fde0ff */
[----:B------:R-:W-:-:S02]  /*128b0*/  SEL R69, RZ, 0x1, P2 ;  /* 0x00000001ff457807 */ /* 0x000fc40001000000 */
[----:B------:R-:W-:Y:S01]  /*128c0*/  SEL R70, RZ, 0x1, P3 ;  /* 0x00000001ff467807 */ /* 0x000fe20001800000 */
[----:B------:R-:W-:Y:S01]  /*128d0*/  IMAD.X R72, R74, 0x1, ~R133, P6 ;  /* 0x000000014a487824 */ /* 0x000fe200030e0e85 */
[----:B------:R-:W-:Y:S02]  /*128e0*/  IADD3 R77, P4, PT, R77, R86, RZ ;  /* 0x000000564d4d7210 */ /* 0x000fe40007f9e0ff */
[----:B------:R-:W-:Y:S02]  /*128f0*/  SEL R73, R73, R140, P1 ;  /* 0x0000008c49497207 */ /* 0x000fe40000800000 */
[----:B------:R-:W-:Y:S01]  /*12900*/  IADD3 R70, P3, PT, R70, R69, RZ ;  /* 0x0000004546467210 */ /* 0x000fe20007f7e0ff */
[----:B------:R-:W-:Y:S01]  /*12910*/  IMAD.X R74, RZ, RZ, RZ, P4 ;  /* 0x000000ffff4a7224 */ /* 0x000fe200020e06ff */
[----:B------:R-:W-:Y:S02]  /*12920*/  ISETP.GE.U32.AND P0, PT, R100, R77, PT ;  /* 0x0000004d6400720c */ /* 0x000fe40003f06070 */
[----:B------:R-:W-:Y:S01]  /*12930*/  IADD3 R77, P2, PT, -R77, R100, RZ ;  /* 0x000000644d4d7210 */ /* 0x000fe20007f5e1ff */
[----:B------:R-:W-:Y:S01]  /*12940*/  IMAD.X R71, RZ, RZ, RZ, P3 ;  /* 0x000000ffff477224 */ /* 0x000fe200018e06ff */
[----:B------:R-:W-:-:S02]  /*12950*/  SEL R72, R72, R93, P1 ;  /* 0x0000005d48487207 */ /* 0x000fc40000800000 */
[----:B------:R-:W-:Y:S02]  /*12960*/  IADD3 R85, P4, PT, -R70, R73, RZ ;  /* 0x0000004946557210 */ /* 0x000fe40007f9e1ff */
[----:B------:R-:W-:Y:S01]  /*12970*/  SEL R69, R80, R103, P5 ;  /* 0x0000006750457207 */ /* 0x000fe20002800000 */
[----:B------:R-:W-:Y:S01]  /*12980*/  IMAD.X R80, R83, 0x1, ~R74, P2 ;  /* 0x0000000153507824 */ /* 0x000fe200010e0e4a */
[----:B------:R-:W-:Y:S01]  /*12990*/  ISETP.GE.U32.AND P3, PT, R73, R70, PT ;  /* 0x000000464900720c */ /* 0x000fe20003f66070 */
[----:B------:R-:W-:Y:S01]  /*129a0*/  IMAD.X R86, R72, 0x1, ~R71, P4 ;  /* 0x0000000148567824 */ /* 0x000fe200020e0e47 */
[----:B------:R-:W-:Y:S02]  /*129b0*/  ISETP.GE.U32.AND P2, PT, R85, R68, PT ;  /* 0x000000445500720c */ /* 0x000fe40003f46070 */
[----:B------:R-:W-:Y:S02]  /*129c0*/  IADD3 R79, P4, PT, R79, -R134, RZ ;  /* 0x800000864f4f7210 */ /* 0x000fe40007f9e0ff */
[----:B------:R-:W-:-:S02]  /*129d0*/  ISETP.GE.U32.AND.EX P0, PT, R83, R74, PT, P0 ;  /* 0x0000004a5300720c */ /* 0x000fc40003f06100 */
[----:B------:R-:W-:Y:S01]  /*129e0*/  ISETP.GE.U32.AND.EX P3, PT, R72, R71, PT, P3 ;  /* 0x000000474800720c */ /* 0x000fe20003f66130 */
[--C-:B------:R-:W-:Y:S01]  /*129f0*/  IMAD.X R78, R78, 0x1, ~R135.reuse, P4 ;  /* 0x000000014e4e7824 */ /* 0x100fe200020e0e87 */
[----:B------:R-:W-:Y:S02]  /*12a00*/  ISETP.GE.U32.AND.EX P2, PT, R86, R69, PT, P2 ;  /* 0x000000455600720c */ /* 0x000fe40003f46120 */
[----:B------:R-:W-:Y:S02]  /*12a10*/  IADD3 R74, P6, PT, R75, -R134, RZ ;  /* 0x800000864b4a7210 */ /* 0x000fe40007fde0ff */
[----:B------:R-:W-:Y:S02]  /*12a20*/  SEL R72, RZ, 0x1, P3 ;  /* 0x00000001ff487807 */ /* 0x000fe40001800000 */
[----:B------:R-:W-:Y:S02]  /*12a30*/  SEL R83, RZ, 0x1, P2 ;  /* 0x00000001ff537807 */ /* 0x000fe40001000000 */
[----:B------:R-:W-:Y:S01]  /*12a40*/  SEL R70, R79, R136, P5 ;  /* 0x000000884f467207 */ /* 0x000fe20002800000 */
[----:B------:R-:W-:Y:S01]  /*12a50*/  IMAD.X R79, R76, 0x1, ~R135, P6 ;  /* 0x000000014c4f7824 */ /* 0x000fe200030e0e87 */
[----:B------:R-:W-:-:S02]  /*12a60*/  ISETP.GE.U32.AND P3, PT, R77, R96, PT ;  /* 0x000000604d00720c */ /* 0x000fc40003f66070 */
[----:B------:R-:W-:Y:S02]  /*12a70*/  SEL R71, R78, R137, P5 ;  /* 0x000000894e477207 */ /* 0x000fe40002800000 */
[----:B------:R-:W-:Y:S02]  /*12a80*/  SEL R74, R74, R146, P1 ;  /* 0x000000924a4a7207 */ /* 0x000fe40000800000 */
[----:B------:R-:W-:Y:S02]  /*12a90*/  IADD3 R83, P2, PT, R83, R72, RZ ;  /* 0x0000004853537210 */ /* 0x000fe40007f5e0ff */
[----:B------:R-:W-:Y:S02]  /*12aa0*/  IADD3 R73, P5, PT, R88, -R95, RZ ;  /* 0x8000005f58497210 */ /* 0x000fe40007fbe0ff */
[----:B------:R-:W-:Y:S01]  /*12ab0*/  ISETP.GE.U32.AND.EX P3, PT, R80, R97, PT, P3 ;  /* 0x000000615000720c */ /* 0x000fe20003f66130 */
[----:B------:R-:W-:Y:S01]  /*12ac0*/  IMAD.X R88, RZ, RZ, RZ, P2 ;  /* 0x000000ffff587224 */ /* 0x000fe200010e06ff */
[----:B------:R-:W-:Y:S01]  /*12ad0*/  SEL R79, R79, R145, P1 ;  /* 0x000000914f4f7207 */ /* 0x000fe20000800000 */
[----:B------:R-:W-:Y:S01]  /*12ae0*/  IMAD.X R72, R139, 0x1, ~R144, P5 ;  /* 0x000000018b487824 */ /* 0x000fe200028e0e90 */
[----:B------:R-:W-:-:S02]  /*12af0*/  ISETP.GE.U32.AND P1, PT, R74, R83, PT ;  /* 0x000000534a00720c */ /* 0x000fc40003f26070 */
[----:B------:R-:W-:Y:S02]  /*12b00*/  IADD3 R83, P4, PT, -R83, R74, RZ ;  /* 0x0000004a53537210 */ /* 0x000fe40007f9e1ff */
[----:B------:R-:W-:Y:S02]  /*12b10*/  IADD3 R74, P5, PT, R91, -R94, RZ ;  /* 0x8000005e5b4a7210 */ /* 0x000fe40007fbe0ff */
[----:B------:R-:W-:Y:S02]  /*12b20*/  IADD3 R77, P6, PT, R77, -R96, RZ ;  /* 0x800000604d4d7210 */ /* 0x000fe40007fde0ff */
[C---:B------:R-:W-:Y:S01]  /*12b30*/  ISETP.GE.U32.AND.EX P1, PT, R79.reuse, R88, PT, P1 ;  /* 0x000000584f00720c */ /* 0x040fe20003f26110 */
[----:B------:R-:W-:Y:S01]  /*12b40*/  IMAD.X R75, R92, 0x1, ~R99, P5 ;  /* 0x000000015c4b7824 */ /* 0x000fe200028e0e63 */
[----:B------:R-:W-:Y:S01]  /*12b50*/  IADD3 R76, P5, PT, R90, -R151, RZ ;  /* 0x800000975a4c7210 */ /* 0x000fe20007fbe0ff */
[----:B------:R-:W-:Y:S01]  /*12b60*/  IMAD.X R88, R79, 0x1, ~R88, P4 ;  /* 0x000000014f587824 */ /* 0x000fe200020e0e58 */
[----:B------:R-:W-:Y:S01]  /*12b70*/  ISETP.GE.U32.AND P2, PT, R83, R70, PT ;  /* 0x000000465300720c */ /* 0x000fe20003f46070 */
[----:B------:R-:W-:-:S02]  /*12b80*/  IMAD.X R79, R80, 0x1, ~R97, P6 ;  /* 0x00000001504f7824 */ /* 0x000fc400030e0e61 */
[----:B------:R-:W-:Y:S01]  /*12b90*/  IMAD.X R78, R81, 0x1, ~R98, P5 ;  /* 0x00000001514e7824 */ /* 0x000fe200028e0e62 */
[----:B------:R-:W-:Y:S09]  /*12ba0*/  @P3 BRA P0, `(.L_x_38) ;  /* 0x0000000000743947 */ /* 0x000ff20000000000 */
[----:B------:R-:W-:-:S05]  /*12bb0*/  IADD3 R73, P0, PT, R73, R128, RZ ;  /* 0x0000008049497210 */ /* 0x000fca0007f1e0ff */
[----:B------:R-:W-:Y:S01]  /*12bc0*/  IMAD.X R72, R72, 0x1, R129, P0 ;  /* 0x0000000148487824 */ /* 0x000fe200000e0681 */
[----:B------:R-:W-:-:S04]  /*12bd0*/  ISETP.GE.U32.AND P0, PT, R73, R128, PT ;  /* 0x000000804900720c */ /* 0x000fc80003f06070 */
[----:B------:R-:W-:-:S04]  /*12be0*/  ISETP.GE.U32.AND.EX P0, PT, R72, R129, PT, P0 ;  /* 0x000000814800720c */ /* 0x000fc80003f06100 */
[----:B------:R-:W-:-:S04]  /*12bf0*/  SEL R81, RZ, 0x1, P0 ;  /* 0x00000001ff517807 */ /* 0x000fc80000000000 */
[----:B------:R-:W-:-:S04]  /*12c00*/  IADD3 R81, P3, PT, R81, R74, RZ ;  /* 0x0000004a51517210 */ /* 0x000fc80007f7e0ff */
[C---:B------:R-:W-:Y:S01]  /*12c10*/  ISETP.GE.U32.AND P0, PT, R81.reuse, R74, PT ;  /* 0x0000004a5100720c */ /* 0x040fe20003f06070 */
[----:B------:R-:W-:Y:S01]  /*12c20*/  IMAD.X R80, RZ, RZ, R75, P3 ;  /* 0x000000ffff507224 */ /* 0x000fe200018e064b */
[----:B------:R-:W-:-:S04]  /*12c30*/  IADD3 R74, P4, PT, R81, R130, RZ ;  /* 0x00000082514a7210 */ /* 0x000fc80007f9e0ff */
[C---:B------:R-:W-:Y:S01]  /*12c40*/  ISETP.GE.U32.AND.EX P0, PT, R80.reuse, R75, PT, P0 ;  /* 0x0000004b5000720c */ /* 0x040fe20003f06100 */
[----:B------:R-:W-:Y:S01]  /*12c50*/  IMAD.X R75, R80, 0x1, R131, P4 ;  /* 0x00000001504b7824 */ /* 0x000fe200020e0683 */
[----:B------:R-:W-:-:S04]  /*12c60*/  ISETP.GE.U32.AND P3, PT, R74, R81, PT ;  /* 0x000000514a00720c */ /* 0x000fc80003f66070 */
[----:B------:R-:W-:Y:S02]  /*12c70*/  ISETP.GE.U32.AND.EX P3, PT, R75, R80, PT, P3 ;  /* 0x000000504b00720c */ /* 0x000fe40003f66130 */
[----:B------:R-:W-:Y:S02]  /*12c80*/  SEL R80, RZ, 0x1, P0 ;  /* 0x00000001ff507807 */ /* 0x000fe40000000000 */
[----:B------:R-:W-:-:S04]  /*12c90*/  SEL R81, RZ, 0x1, P3 ;  /* 0x00000001ff517807 */ /* 0x000fc80001800000 */
[----:B------:R-:W-:-:S04]  /*12ca0*/  IADD3 R81, P3, P4, R81, R76, R80 ;  /* 0x0000004c51517210 */ /* 0x000fc80007c7e050 */
[C---:B------:R-:W-:Y:S02]  /*12cb0*/  ISETP.GE.U32.AND P0, PT, R81.reuse, R76, PT ;  /* 0x0000004c5100720c */ /* 0x040fe40003f06070 */
[----:B------:R-:W-:Y:S02]  /*12cc0*/  IADD3.X R91, PT, PT, RZ, R78, RZ, P3, P4 ;  /* 0x0000004eff5b7210 */ /* 0x000fe40001fe84ff */
[----:B------:R-:W-:Y:S02]  /*12cd0*/  IADD3 R76, P4, PT, R81, R132, RZ ;  /* 0x00000084514c7210 */ /* 0x000fe40007f9e0ff */
[C---:B------:R-:W-:Y:S02]  /*12ce0*/  ISETP.GE.U32.AND.EX P0, PT, R91.reuse, R78, PT, P0 ;  /* 0x0000004e5b00720c */ /* 0x040fe40003f06100 */
[----:B------:R-:W-:Y:S01]  /*12cf0*/  ISETP.GE.U32.AND P3, PT, R76, R81, PT ;  /* 0x000000514c00720c */ /* 0x000fe20003f66070 */
[----:B------:R-:W-:Y:S01]  /*12d00*/  IMAD.X R78, R91, 0x1, R133, P4 ;  /* 0x000000015b4e7824 */ /* 0x000fe200020e0685 */
[----:B------:R-:W-:-:S04]  /*12d10*/  SEL R80, RZ, 0x1, P0 ;  /* 0x00000001ff507807 */ /* 0x000fc80000000000 */
[----:B------:R-:W-:Y:S02]  /*12d20*/  ISETP.GE.U32.AND.EX P0, PT, R78, R91, PT, P3 ;  /* 0x0000005b4e00720c */ /* 0x000fe40003f06130 */
[----:B------:R-:W-:Y:S02]  /*12d30*/  IADD3 R77, P3, P4, R80, R134, R77 ;  /* 0x00000086504d7210 */ /* 0x000fe40007c7e04d */
[----:B------:R-:W-:Y:S02]  /*12d40*/  SEL R80, RZ, 0x1, P0 ;  /* 0x00000001ff507807 */ /* 0x000fe40000000000 */
[----:B------:R-:W-:Y:S02]  /*12d50*/  IADD3.X R79, PT, PT, RZ, R135, R79, P3, P4 ;  /* 0x00000087ff4f7210 */ /* 0x000fe40001fe844f */
[----:B------:R-:W-:-:S05]  /*12d60*/  IADD3 R77, P0, PT, R77, R80, RZ ;  /* 0x000000504d4d7210 */ /* 0x000fca0007f1e0ff */
[----:B------:R-:W-:-:S08]  /*12d70*/  IMAD.X R79, RZ, RZ, R79, P0 ;  /* 0x000000ffff4f7224 */ /* 0x000fd000000e064f */
.L_x_38:
[----:B------:R-:W-:Y:S05]  /*12d80*/  BSYNC.RECONVERGENT B3 ;  /* 0x0000000000037941 */ /* 0x000fea0003800200 */
.L_x_37:
[----:B------:R-:W-:Y:S01]  /*12d90*/  ISETP.GE.U32.AND.EX P2, PT, R88, R71, PT, P2 ;  /* 0x000000475800720c */ /* 0x000fe20003f46120 */
[----:B------:R-:W-:Y:S01]  /*12da0*/  BSSY.RECONVERGENT B3, `(.L_x_39) ;  /* 0x0000027000037945 */ /* 0x000fe20003800200 */
[----:B------:R-:W-:Y:S02]  /*12db0*/  IADD3 R80, P3, PT, R82, -R105, RZ ;  /* 0x8000006952507210 */ /* 0x000fe40007f7e0ff */
[----:B------:R-:W-:Y:S02]  /*12dc0*/  IADD3 R81, P0, PT, R84, -R101, RZ ;  /* 0x8000006554517210 */ /* 0x000fe40007f1e0ff */
[----:B------:R-:W-:Y:S01]  /*12dd0*/  IADD3 R82, P4, PT, R85, -R68, RZ ;  /* 0x8000004455527210 */ /* 0x000fe20007f9e0ff */
[----:B------:R-:W-:Y:S01]  /*12de0*/  IMAD.X R85, R87, 0x1, ~R154, P3 ;  /* 0x0000000157557824 */ /* 0x000fe200018e0e9a */
[----:B------:R-:W-:Y:S01]  /*12df0*/  IADD3 R83, P5, PT, R83, -R70, RZ ;  /* 0x8000004653537210 */ /* 0x000fe20007fbe0ff */
[----:B------:R-:W-:Y:S02]  /*12e00*/  IMAD.X R84, R89, 0x1, ~R102, P0 ;  /* 0x0000000159547824 */ /* 0x000fe400000e0e66 */
[----:B------:R-:W-:-:S02]  /*12e10*/  IMAD.X R86, R86, 0x1, ~R69, P4 ;  /* 0x0000000156567824 */ /* 0x000fc400020e0e45 */
[----:B------:R-:W-:Y:S01]  /*12e20*/  IMAD.X R87, R88, 0x1, ~R71, P5 ;  /* 0x0000000158577824 */ /* 0x000fe200028e0e47 */
[----:B------:R-:W-:Y:S07]  /*12e30*/  @P2 BRA P1, `(.L_x_40) ;  /* 0x0000000000742947 */ /* 0x000fee0000800000 */
        /* <DEDUP_REMOVED lines=29> */
.L_x_40:
[----:B------:R-:W-:Y:S05]  /*13010*/  BSYNC.RECONVERGENT B3 ;  /* 0x0000000000037941 */ /* 0x000fea0003800200 */
.L_x_39:
[----:B------:R-:W-:Y:S02]  /*13020*/  LOP3.LUT R88, R82, R81, R80, 0xfe, !PT ;  /* 0x0000005152587212 */ /* 0x000fe400078efe50 */
[----:B------:R-:W-:Y:S02]  /*13030*/  LOP3.LUT R90, R86, R84, R85, 0xfe, !PT ;  /* 0x00000054565a7212 */ /* 0x000fe400078efe55 */
[----:B------:R-:W-:Y:S02]  /*13040*/  LOP3.LUT R88, R74, R88, R73, 0xfe, !PT ;  /* 0x000000584a587212 */ /* 0x000fe400078efe49 */
[----:B------:R-:W-:Y:S02]  /*13050*/  LOP3.LUT R90, R75, R90, R72, 0xfe, !PT ;  /* 0x0000005a4b5a7212 */ /* 0x000fe400078efe48 */
[----:B------:R-:W-:Y:S02]  /*13060*/  LOP3.LUT R88, R77, R88, R76, 0xfe, !PT ;  /* 0x000000584d587212 */ /* 0x000fe400078efe4c */
[----:B------:R-:W-:-:S02]  /*13070*/  LOP3.LUT R90, R79, R90, R78, 0xfe, !PT ;  /* 0x0000005a4f5a7212 */ /* 0x000fc400078efe4e */
[----:B------:R-:W-:-:S04]  /*13080*/  LOP3.LUT P0, RZ, R88, R83, RZ, 0xfc, !PT ;  /* 0x0000005358ff7212 */ /* 0x000fc8000780fcff */
[----:B------:R-:W-:-:S13]  /*13090*/  LOP3.LUT P0, RZ, R90, R87, RZ, 0xfc, P0 ;  /* 0x000000575aff7212 */ /* 0x000fda000000fcff */
[----:B------:R-:W-:Y:S05]  /*130a0*/  @P0 BRA `(.L_x_41) ;  /* 0x0000014000480947 */ /* 0x000fea0003800000 */
[----:B------:R-:W-:Y:S01]  /*130b0*/  IMAD.WIDE.U32 R68, R53, R52, RZ ;  /* 0x0000003435447225 */ /* 0x000fe200078e00ff */
        /* <DEDUP_REMOVED lines=11> */
[----:B------:R-:W-:Y:S01]  /*13170*/  IMAD.WIDE.U32 R96, R52, R50, RZ ;  /* 0x0000003234607225 */ /* 0x000fe200078e00ff */
[----:B------:R-:W-:-:S03]  /*13180*/  @P1 LOP3.LUT R63, R63, 0x1, RZ, 0xfc, !PT ;  /* 0x000000013f3f1812 */ /* 0x000fc600078efcff */
[----:B------:R-:W-:Y:S01]  /*13190*/  IMAD.WIDE.U32.X R72, R53, R53, R72, P0 ;  /* 0x0000003535487225 */ /* 0x000fe200000e0448 */
[----:B------:R-:W-:Y:S02]  /*131a0*/  IADD3 R97, P1, PT, R97, R70, RZ ;  /* 0x0000004661617210 */ /* 0x000fe40007f3e0ff */
[----:B------:R-:W-:Y:S01]  /*131b0*/  LOP3.LUT R63, R63, 0xfffffffb, RZ, 0xc0, !PT ;  /* 0xfffffffb3f3f7812 */ /* 0x000fe200078ec0ff */
[----:B------:R-:W-:-:S04]  /*131c0*/  IMAD.WIDE.U32 R76, R50, R52, RZ ;  /* 0x00000034324c7225 */ /* 0x000fc800078e00ff */
[----:B------:R-:W-:Y:S01]  /*131d0*/  IMAD.WIDE.U32 R80, P2, R30, R31, R80 ;  /* 0x0000001f1e507225 */ /* 0x000fe20007840050 */
[----:B------:R-:W-:-:S03]  /*131e0*/  IADD3 R96, P3, P5, R76, R96, R72 ;  /* 0x000000604c607210 */ /* 0x000fc60007d7e048 */
[----:B------:R-:W-:-:S04]  /*131f0*/  IMAD.WIDE.U32 R78, P0, R50, R53, R78 ;  /* 0x00000035324e7225 */ /* 0x000fc8000780004e */
[----:B------:R-:W-:Y:S01]  /*13200*/  IMAD.X R83, RZ, RZ, RZ, P2 ;  /* 0x000000ffff537224 */ /* 0x000fe200010e06ff */
[----:B------:R-:W-:Y:S01]  /*13210*/  IADD3 R70, P2, PT, R77, R78, RZ ;  /* 0x0000004e4d467210 */ /* 0x000fe20007f5e0ff */
[----:B------:R-:W-:-:S03]  /*13220*/  IMAD.WIDE.U32 R86, R31, R44, RZ ;  /* 0x0000002c1f567225 */ /* 0x000fc600078e00ff */
[----:B------:R-:W-:Y:S01]  /*13230*/  IADD3.X R97, PT, PT, R70, R97, R73, P3, P5 ;  /* 0x0000006146617210 */ /* 0x000fe20001fea449 */
[----:B------:R-:W-:-:S04]  /*13240*/  IMAD.WIDE.U32 R74, R30, R30, RZ ;  /* 0x0000001e1e4a7225 */ /* 0x000fc800078e00ff */
[C---:B------:R-:W-:Y:S01]  /*13250*/  IMAD.WIDE.U32 R72, P5, R30.reuse, R45, R86 ;  /* 0x0000002d1e487225 */ /* 0x040fe200078a0056 */
[----:B------:R-:W-:Y:S02]  /*13260*/  IADD3 R141, P4, PT, R75, R80, RZ ;  /* 0x000000504b8d7210 */ /* 0x000fe40007f9e0ff */
[----:B------:R-:W-:Y:S01]  /*13270*/  LOP3.LUT R75, RZ, R74, RZ, 0x33, !PT ;  /* 0x0000004aff4b7212 */ /* 0x000fe200078e33ff */
[----:B------:R-:W-:-:S04]  /*13280*/  IMAD.WIDE.U32 R84, R30, R44, RZ ;  /* 0x0000002c1e547225 */ /* 0x000fc800078e00ff */
[----:B------:R-:W-:Y:S01]  /*13290*/  IMAD.MOV.U32 R82, RZ, RZ, R81 ;  /* 0x000000ffff527224 */ /* 0x000fe200078e0051 */
[----:B------:R-:W-:Y:S01]  /*132a0*/  IADD3 R69, P6, PT, R85, R72, RZ ;  /* 0x0000004855457210 */ /* 0x000fe20007fde0ff */
[----:B------:R-:W-:-:S03]  /*132b0*/  IMAD.WIDE.U32 R90, R45, R30, RZ ;  /* 0x0000001e2d5a7225 */ /* 0x000fc600078e00ff */
[----:B------:R-:W-:Y:S01]  /*132c0*/  @P5 LOP3.LUT R63, R63, 0x4, RZ, 0xfc, !PT ;  /* 0x000000043f3f5812 */ /* 0x000fe200078efcff */
[----:B------:R-:W-:-:S03]  /*132d0*/  IMAD.WIDE.U32.X R80, R31, R31, R82, P4 ;  /* 0x0000001f1f507225 */ /* 0x000fc600020e0452 */
[----:B------:R-:W-:Y:S01]  /*132e0*/  LOP3.LUT R63, R63, 0xfffffffd, RZ, 0xc0, !PT ;  /* 0xfffffffd3f3f7812 */ /* 0x000fe200078ec0ff */
[----:B------:R-:W-:Y:S01]  /*132f0*/  IMAD.X R83, RZ, RZ, RZ, P0 ;  /* 0x000000ffff537224 */ /* 0x000fe200000e06ff */
[----:B------:R-:W-:Y:S01]  /*13300*/  ISETP.GE.U32.AND P0, PT, R96, R76, PT ;  /* 0x0000004c6000720c */ /* 0x000fe20003f06070 */
[----:B------:R-:W-:Y:S02]  /*13310*/  IMAD.WIDE.U32 R76, R51, R50, RZ ;  /* 0x00000032334c7225 */ /* 0x000fe400078e00ff */
[----:B------:R-:W-:Y:S02]  /*13320*/  @P6 LOP3.LUT R63, R63, 0x2, RZ, 0xfc, !PT ;  /* 0x000000023f3f6812 */ /* 0x000fe400078efcff */
[----:B------:R-:W-:Y:S01]  /*13330*/  IMAD.WIDE.U32 R88, R44, R30, RZ ;  /* 0x0000001e2c587225 */ /* 0x000fe200078e00ff */
[----:B------:R-:W-:-:S03]  /*13340*/  ISETP.GE.U32.AND.EX P0, PT, R97, R70, PT, P0 ;  /* 0x000000466100720c */ /* 0x000fc60003f06100 */
[----:B------:R-:W-:Y:S01]  /*13350*/  IMAD.WIDE.U32 R90, P3, R31, R44, R90 ;  /* 0x0000002c1f5a7225 */ /* 0x000fe2000786005a */
[----:B------:R-:W-:Y:S02]  /*13360*/  SEL R137, RZ, 0x1, P0 ;  /* 0x00000001ff897807 */ /* 0x000fe40000000000 */
[----:B------:R-:W-:Y:S01]  /*13370*/  IADD3 R80, P5, P6, R88, R84, R80 ;  /* 0x0000005458507210 */ /* 0x000fe20007ebe050 */
[----:B------:R-:W-:Y:S01]  /*13380*/  IMAD.MOV.U32 R82, RZ, RZ, R79 ;  /* 0x000000ffff527224 */ /* 0x000fe200078e004f */
[----:B------:R-:W-:Y:S01]  /*13390*/  IADD3 R90, P4, PT, R89, R90, RZ ;  /* 0x0000005a595a7210 */ /* 0x000fe20007f9e0ff */
[----:B------:R-:W-:-:S03]  /*133a0*/  IMAD.WIDE.U32 R76, P0, R50, R51, R76 ;  /* 0x00000033324c7225 */ /* 0x000fc6000780004c */
[----:B------:R-:W-:Y:S01]  /*133b0*/  IADD3.X R81, PT, PT, R90, R69, R81, P5, P6 ;  /* 0x000000455a517210 */ /* 0x000fe20002fec451 */
[----:B------:R-:W-:Y:S01]  /*133c0*/  IMAD.WIDE.U32.X R78, R51, R53, R82, P2 ;  /* 0x00000035334e7225 */ /* 0x000fe200010e0452 */
[C---:B------:R-:W-:Y:S02]  /*133d0*/  LOP3.LUT P5, RZ, R63.reuse, 0x4, RZ, 0xc0, !PT ;  /* 0x000000043fff7812 */ /* 0x040fe400078ac0ff */
[C---:B------:R-:W-:Y:S01]  /*133e0*/  LOP3.LUT P6, RZ, R63.reuse, 0x2, RZ, 0xc0, !PT ;  /* 0x000000023fff7812 */ /* 0x040fe200078cc0ff */
[----:B------:R-:W-:Y:S01]  /*133f0*/  IMAD.WIDE.U32 R82, R50, R50, RZ ;  /* 0x0000003232527225 */ /* 0x000fe200078e00ff */
[----:B------:R-:W-:-:S03]  /*13400*/  LOP3.LUT R63, R63, 0xffffffef, RZ, 0xc0, !PT ;  /* 0xffffffef3f3f7812 */ /* 0x000fc600078ec0ff */
[----:B------:R-:W-:Y:S01]  /*13410*/  IMAD.WIDE.U32 R86, R45, R44, RZ ;  /* 0x0000002c2d567225 */ /* 0x000fe200078e00ff */
[----:B------:R-:W-:Y:S02]  /*13420*/  IADD3 R139, P2, PT, R83, R76, RZ ;  /* 0x0000004c538b7210 */ /* 0x000fe40007f5e0ff */
[----:B------:R-:W-:Y:S01]  /*13430*/  LOP3.LUT R63, R63, 0xffffffdf, RZ, 0xc0, !PT ;  /* 0xffffffdf3f3f7812 */ /* 0x000fe200078ec0ff */
[----:B------:R-:W-:-:S03]  /*13440*/  IMAD.WIDE.U32 R84, R53, R48, RZ ;  /* 0x0000003035547225 */ /* 0x000fc600078e00ff */
[----:B------:R-:W-:-:S07]  /*13450*/  @P0 LOP3.LUT R63, R63, 0x20, RZ, 0xfc, !PT ;  /* 0x000000203f3f0812 */ /* 0x000fce00078efcff */
[----:B------:R-:W-:Y:S02]  /*13460*/  @P2 LOP3.LUT R63, R63, 0x10, RZ, 0xfc, !PT ;  /* 0x000000103f3f2812 */ /* 0x000fe400078efcff */
[----:B------:R-:W-:Y:S01]  /*13470*/  IADD3 R137, P0, P2, R82, R78, R137 ;  /* 0x0000004e52897210 */ /* 0x000fe20007a1e089 */
[----:B------:R-:W-:Y:S02]  /*13480*/  IMAD.MOV.U32 R78, RZ, RZ, R91 ;  /* 0x000000ffff4e7224 */ /* 0x000fe400078e005b */
[----:B------:R-:W-:Y:S01]  /*13490*/  IMAD.WIDE.U32 R82, R44, R44, RZ ;  /* 0x0000002c2c527225 */ /* 0x000fe200078e00ff */
[----:B------:R-:W-:Y:S02]  /*134a0*/  IADD3.X R139, PT, PT, R139, R79, RZ, P0, P2 ;  /* 0x0000004f8b8b7210 */ /* 0x000fe400007e44ff */
[----:B------:R-:W-:Y:S01]  /*134b0*/  ISETP.GE.U32.AND P0, PT, R80, R88, PT ;  /* 0x000000585000720c */ /* 0x000fe20003f06070 */
[----:B------:R-:W-:Y:S02]  /*134c0*/  IMAD.X R79, RZ, RZ, RZ, P3 ;  /* 0x000000ffff4f7224 */ /* 0x000fe400018e06ff */
[----:B------:R-:W-:Y:S01]  /*134d0*/  IMAD.WIDE.U32 R86, P3, R44, R45, R86 ;  /* 0x0000002d2c567225 */ /* 0x000fe20007860056 */
[----:B------:R-:W-:-:S03]  /*134e0*/  ISETP.GE.U32.AND.EX P0, PT, R81, R90, PT, P0 ;  /* 0x0000005a5100720c */ /* 0x000fc60003f06100 */
[-C--:B------:R-:W-:Y:S01]  /*134f0*/  IMAD.WIDE.U32.X R78, R31, R45.reuse, R78, P4 ;  /* 0x0000002d1f4e7225 */ /* 0x080fe200020e044e */
[C---:B------:R-:W-:Y:S02]  /*13500*/  LOP3.LUT P4, RZ, R63.reuse, 0x1, RZ, 0xc0, !PT ;  /* 0x000000013fff7812 */ /* 0x040fe4000788c0ff */
[----:B------:R-:W-:Y:S01]  /*13510*/  LOP3.LUT R63, R63, 0xfffffff7, RZ, 0xc0, !PT ;  /* 0xfffffff73f3f7812 */ /* 0x000fe200078ec0ff */
[----:B------:R-:W-:Y:S01]  /*13520*/  IMAD.X R91, RZ, RZ, RZ, P5 ;  /* 0x000000ffff5b7224 */ /* 0x000fe200028e06ff */
[----:B------:R-:W-:Y:S01]  /*13530*/  SEL R99, RZ, 0x1, P0 ;  /* 0x00000001ff637807 */ /* 0x000fe20000000000 */
[----:B------:R-:W-:Y:S01]  /*13540*/  IMAD.MOV.U32 R90, RZ, RZ, R73 ;  /* 0x000000ffff5a7224 */ /* 0x000fe200078e0049 */
[----:B------:R-:W-:Y:S02]  /*13550*/  IADD3 R101, P0, PT, R83, R86, RZ ;  /* 0x0000005653657210 */ /* 0x000fe40007f1e0ff */
[----:B------:R-:W-:Y:S01]  /*13560*/  @P3 LOP3.LUT R63, R63, 0x8, RZ, 0xfc, !PT ;  /* 0x000000083f3f3812 */ /* 0x000fe200078efcff */
[----:B------:R-:W-:Y:S01]  /*13570*/  IMAD.WIDE.U32.X R90, R31, R45, R90, P6 ;  /* 0x0000002d1f5a7225 */ /* 0x000fe200030e045a */
[----:B------:R-:W-:-:S02]  /*13580*/  IADD3 R99, P2, P3, R82, R78, R99 ;  /* 0x0000004e52637210 */ /* 0x000fc40007b5e063 */
[----:B------:R-:W-:Y:S01]  /*13590*/  LOP3.LUT R63, R63, 0xfffffbff, RZ, 0xc0, !PT ;  /* 0xfffffbff3f3f7812 */ /* 0x000fe200078ec0ff */
[----:B------:R-:W-:Y:S01]  /*135a0*/  IMAD.MOV.U32 R78, RZ, RZ, R71 ;  /* 0x000000ffff4e7224 */ /* 0x000fe200078e0047 */
[----:B------:R-:W-:Y:S01]  /*135b0*/  IADD3.X R101, PT, PT, R101, R79, RZ, P2, P3 ;  /* 0x0000004f65657210 */ /* 0x000fe200017e64ff */
[----:B------:R-:W-:Y:S02]  /*135c0*/  IMAD.X R79, RZ, RZ, RZ, P4 ;  /* 0x000000ffff4f7224 */ /* 0x000fe400020e06ff */
[----:B------:R-:W-:-:S04]  /*135d0*/  IMAD.WIDE.U32 R82, R52, R48, RZ ;  /* 0x0000003034527225 */ /* 0x000fc800078e00ff */
[----:B------:R-:W-:-:S04]  /*135e0*/  IMAD.WIDE.U32.X R70, R51, R53, R78, P1 ;  /* 0x0000003533467225 */ /* 0x000fc800008e044e */
[----:B------:R-:W-:Y:S01]  /*135f0*/  IMAD.WIDE.U32 R78, P2, R49, R52, R84 ;  /* 0x00000034314e7225 */ /* 0x000fe20007840054 */
[----:B------:R-:W-:Y:S02]  /*13600*/  IADD3 R105, P3, P4, R137, R82, R70 ;  /* 0x0000005289697210 */ /* 0x000fe40007c7e046 */
[----:B------:R-:W-:Y:S01]  /*13610*/  IADD3 R138, P1, PT, R83, R78, RZ ;  /* 0x0000004e538a7210 */ /* 0x000fe20007f3e0ff */
[----:B------:R-:W-:-:S03]  /*13620*/  IMAD.WIDE.U32 R82, R31, R42, RZ ;  /* 0x0000002a1f527225 */ /* 0x000fc600078e00ff */
[----:B------:R-:W-:Y:S01]  /*13630*/  IADD3.X R138, PT, PT, R139, R138, R71, P3, P4 ;  /* 0x0000008a8b8a7210 */ /* 0x000fe20001fe8447 */
[----:B------:R-:W-:-:S04]  /*13640*/  IMAD.WIDE.U32 R70, R30, R42, RZ ;  /* 0x0000002a1e467225 */ /* 0x000fc800078e00ff */
[----:B------:R-:W-:-:S03]  /*13650*/  IMAD.WIDE.U32 R72, P6, R30, R43, R82 ;  /* 0x0000002b1e487225 */ /* 0x000fc600078c0052 */
[----:B------:R-:W-:Y:S02]  /*13660*/  IADD3 R69, P5, PT, R71, R72, RZ ;  /* 0x0000004847457210 */ /* 0x000fe40007fbe0ff */
[----:B------:R-:W-:Y:S01]  /*13670*/  IADD3 R72, P3, P4, R99, R70, R90 ;  /* 0x0000004663487210 */ /* 0x000fe20007c7e05a */
[----:B------:R-:W-:-:S03]  /*13680*/  IMAD.WIDE.U32 R70, R68, R126, RZ ;  /* 0x0000007e44467225 */ /* 0x000fc600078e00ff */
[----:B------:R-:W-:Y:S01]  /*13690*/  IADD3.X R90, PT, PT, R101, R69, R91, P3, P4 ;  /* 0x00000045655a7210 */ /* 0x000fe20001fe845b */
[----:B------:R-:W-:-:S03]  /*136a0*/  IMAD R69, R95, R126, RZ ;  /* 0x0000007e5f457224 */ /* 0x000fc600078e02ff */
[----:B------:R-:W-:Y:S01]  /*136b0*/  @P6 LOP3.LUT R63, R63, 0x400, RZ, 0xfc, !PT ;  /* 0x000004003f3f6812 */ /* 0x000fe200078efcff */
[----:B------:R-:W-:-:S03]  /*136c0*/  IMAD R69, R68, R127, R69 ;  /* 0x0000007f44457224 */ /* 0x000fc600078e0245 */
[----:B------:R-:W-:Y:S01]  /*136d0*/  LOP3.LUT R63, R63, 0xfffff7ff, RZ, 0xc0, !PT ;  /* 0xfffff7ff3f3f7812 */ /* 0x000fe200078ec0ff */
[----:B------:R-:W-:Y:S01]  /*136e0*/  IMAD.IADD R93, R71, 0x1, R69 ;  /* 0x00000001475d7824 */ /* 0x000fe200078e0245 */
[----:B------:R-:W-:Y:S01]  /*136f0*/  LOP3.LUT R69, RZ, R68, RZ, 0x33, !PT ;  /* 0x00000044ff457212 */ /* 0x000fe200078e33ff */
[----:B------:R-:W-:Y:S01]  /*13700*/  IMAD R71, R141, R126, RZ ;  /* 0x0000007e8d477224 */ /* 0x000fe200078e02ff */
[----:B------:R-:W-:Y:S01]  /*13710*/  LOP3.LUT R68, RZ, R95, RZ, 0x33, !PT ;  /* 0x0000005fff447212 */ /* 0x000fe200078e33ff */
[----:B------:R-:W-:Y:S01]  /*13720*/  IMAD.WIDE.U32 R82, R93, R128, RZ ;  /* 0x000000805d527225 */ /* 0x000fe200078e00ff */
[----:B------:R-:W-:-:S03]  /*13730*/  @P5 LOP3.LUT R63, R63, 0x800, RZ, 0xfc, !PT ;  /* 0x000008003f3f5812 */ /* 0x000fc600078efcff */
[----:B------:R-:W-:Y:S01]  /*13740*/  IMAD R71, R74, R127, R71 ;  /* 0x0000007f4a477224 */ /* 0x000fe200078e0247 */
[----:B------:R-:W-:Y:S01]  /*13750*/  LOP3.LUT R63, R63, 0xfffffeff, RZ, 0xc0, !PT ;  /* 0xfffffeff3f3f7812 */ /* 0x000fe200078ec0ff */
[----:B------:R-:W-:-:S03]  /*13760*/  IMAD.WIDE.U32 R84, P3, R70, R129, R82 ;  /* 0x0000008146547225 */ /* 0x000fc60007860052 */
[----:B------:R-:W-:Y:S01]  /*13770*/  LOP3.LUT R63, R63, 0xfffffdff, RZ, 0xc0, !PT ;  /* 0xfffffdff3f3f7812 */ /* 0x000fe200078ec0ff */
[----:B------:R-:W-:-:S04]  /*13780*/  IMAD.WIDE.U32 R82, R70, R128, RZ ;  /* 0x0000008046527225 */ /* 0x000fc800078e00ff */
[----:B------:R-:W-:Y:S02]  /*13790*/  IMAD.X R89, RZ, RZ, RZ, P3 ;  /* 0x000000ffff597224 */ /* 0x000fe400018e06ff */
[----:B------:R-:W-:Y:S01]  /*137a0*/  IMAD.MOV.U32 R88, RZ, RZ, R85 ;  /* 0x000000ffff587224 */ /* 0x000fe200078e0055 */
[----:B------:R-:W-:-:S05]  /*137b0*/  IADD3 R85, P3, PT, R83, R84, RZ ;  /* 0x0000005453557210 */ /* 0x000fca0007f7e0ff */
[----:B------:R-:W-:Y:S01]  /*137c0*/  IMAD.WIDE.U32.X R88, R93, R129, R88, P3 ;  /* 0x000000815d587225 */ /* 0x000fe200018e0458 */
[----:B------:R-:W-:-:S04]  /*137d0*/  ISETP.GT.U32.AND P3, PT, R82, R69, PT ;  /* 0x000000455200720c */ /* 0x000fc80003f64070 */
[----:B------:R-:W-:Y:S01]  /*137e0*/  ISETP.GT.U32.AND.EX P3, PT, R85, R68, PT, P3 ;  /* 0x000000445500720c */ /* 0x000fe20003f64130 */
[----:B------:R-:W-:-:S03]  /*137f0*/  IMAD.WIDE.U32 R84, R93, R130, RZ ;  /* 0x000000825d547225 */ /* 0x000fc600078e00ff */
[----:B------:R-:W-:Y:S01]  /*13800*/  SEL R103, RZ, 0x1, !P3 ;  /* 0x00000001ff677807 */ /* 0x000fe20005800000 */
[----:B------:R-:W-:-:S04]  /*13810*/  IMAD.WIDE.U32 R68, R70, R130, RZ ;  /* 0x0000008246447225 */ /* 0x000fc800078e00ff */
[----:B------:R-:W-:Y:S01]  /*13820*/  IMAD.WIDE.U32 R84, P3, R70, R131, R84 ;  /* 0x0000008346547225 */ /* 0x000fe20007860054 */
[----:B------:R-:W-:Y:S02]  /*13830*/  IADD3 R103, P5, P6, R68, R88, R103 ;  /* 0x0000005844677210 */ /* 0x000fe40007ebe067 */
[----:B------:R-:W-:-:S04]  /*13840*/  IADD3 R69, P4, PT, R69, R84, RZ ;  /* 0x0000005445457210 */ /* 0x000fc80007f9e0ff */
[----:B------:R-:W-:Y:S01]  /*13850*/  IADD3.X R102, PT, PT, R69, R89, RZ, P5, P6 ;  /* 0x0000005945667210 */ /* 0x000fe20002fec4ff */
[----:B------:R-:W-:-:S04]  /*13860*/  IMAD.WIDE.U32 R68, R74, R126, RZ ;  /* 0x0000007e4a447225 */ /* 0x000fc800078e00ff */
[----:B------:R-:W-:Y:S01]  /*13870*/  IMAD.IADD R86, R69, 0x1, R71 ;  /* 0x0000000145567824 */ /* 0x000fe200078e0247 */
[----:B------:R-:W-:-:S03]  /*13880*/  LOP3.LUT R71, RZ, R141, RZ, 0x33, !PT ;  /* 0x0000008dff477212 */ /* 0x000fc600078e33ff */
[----:B------:R-:W-:-:S04]  /*13890*/  IMAD.WIDE.U32 R82, R86, R128, RZ ;  /* 0x0000008056527225 */ /* 0x000fc800078e00ff */
[----:B------:R-:W-:-:S04]  /*138a0*/  IMAD.WIDE.U32 R88, P5, R68, R129, R82 ;  /* 0x0000008144587225 */ /* 0x000fc800078a0052 */
[----:B------:R-:W-:-:S04]  /*138b0*/  IMAD.WIDE.U32 R82, R68, R128, RZ ;  /* 0x0000008044527225 */ /* 0x000fc800078e00ff */
        /* <DEDUP_REMOVED lines=9> */
[----:B------:R-:W-:-:S04]  /*13950*/  IMAD.WIDE.U32 R74, P5, R68, R131, R74 ;  /* 0x00000083444a7225 */ /* 0x000fc800078a004a */
[----:B------:R-:W-:Y:S01]  /*13960*/  IMAD.WIDE.U32 R94, R44, R42, RZ ;  /* 0x0000002a2c5e7225 */ /* 0x000fe200078e00ff */
[----:B------:R-:W-:-:S08]  /*13970*/  IADD3 R71, P6, PT, R83, R74, RZ ;  /* 0x0000004a53477210 */ /* 0x000fd00007fde0ff */
[----:B------:R-:W-:-:S05]  /*13980*/  @P5 LOP3.LUT R63, R63, 0x200, RZ, 0xfc, !PT ;  /* 0x000002003f3f5812 */ /* 0x000fca00078efcff */
[----:B------:R-:W-:Y:S02]  /*13990*/  @P6 LOP3.LUT R63, R63, 0x100, RZ, 0xfc, !PT ;  /* 0x000001003f3f6812 */ /* 0x000fe400078efcff */
[----:B------:R-:W-:Y:S01]  /*139a0*/  IADD3 R91, P5, P6, R82, R88, R91 ;  /* 0x00000058525b7210 */ /* 0x000fe20007ebe05b */
[----:B------:R-:W-:-:S03]  /*139b0*/  IMAD.MOV.U32 R82, RZ, RZ, R77 ;  /* 0x000000ffff527224 */ /* 0x000fc600078e004d */
[----:B------:R-:W-:Y:S01]  /*139c0*/  IADD3.X R92, PT, PT, R71, R89, RZ, P5, P6 ;  /* 0x00000059475c7210 */ /* 0x000fe20002fec4ff */
[----:B------:R-:W-:Y:S01]  /*139d0*/  IMAD.WIDE.U32 R88, R50, R48, RZ ;  /* 0x0000003032587225 */ /* 0x000fe200078e00ff */
[C---:B------:R-:W-:Y:S02]  /*139e0*/  LOP3.LUT P5, RZ, R63.reuse, 0x20, RZ, 0xc0, !PT ;  /* 0x000000203fff7812 */ /* 0x040fe400078ac0ff */
[C---:B------:R-:W-:Y:S02]  /*139f0*/  LOP3.LUT P6, RZ, R63.reuse, 0x10, RZ, 0xc0, !PT ;  /* 0x000000103fff7812 */ /* 0x040fe400078cc0ff */
[----:B------:R-:W-:Y:S01]  /*13a00*/  LOP3.LUT R63, R63, 0xfffffffe, RZ, 0xc0, !PT ;  /* 0xfffffffe3f3f7812 */ /* 0x000fe200078ec0ff */
[----:B------:R-:W-:Y:S01]  /*13a10*/  IMAD.X R83, RZ, RZ, RZ, P5 ;  /* 0x000000ffff537224 */ /* 0x000fe200028e06ff */
[----:B------:R-:W-:Y:S02]  /*13a20*/  ISETP.GE.U32.AND P5, PT, R105, R137, PT ;  /* 0x000000896900720c */ /* 0x000fe40003fa6070 */
[----:B------:R-:W-:Y:S01]  /*13a30*/  LOP3.LUT R63, R63, 0xfffffffd, RZ, 0xc0, !PT ;  /* 0xfffffffd3f3f7812 */ /* 0x000fe200078ec0ff */
[----:B------:R-:W-:Y:S01]  /*13a40*/  IMAD.WIDE.U32.X R76, R51, R51, R82, P6 ;  /* 0x00000033334c7225 */ /* 0x000fe200030e0452 */
[----:B------:R-:W-:-:S03]  /*13a50*/  ISETP.GE.U32.AND.EX P5, PT, R138, R139, PT, P5 ;  /* 0x0000008b8a00720c */ /* 0x000fc60003fa6150 */
[----:B------:R-:W-:Y:S01]  /*13a60*/  IMAD.WIDE.U32 R82, R51, R48, RZ ;  /* 0x0000003033527225 */ /* 0x000fe200078e00ff */
[----:B------:R-:W-:-:S03]  /*13a70*/  SEL R137, RZ, 0x1, P5 ;  /* 0x00000001ff897807 */ /* 0x000fc60002800000 */
[----:B------:R-:W-:-:S03]  /*13a80*/  IMAD.WIDE.U32 R82, P5, R49, R50, R82 ;  /* 0x0000003231527225 */ /* 0x000fc600078a0052 */
[----:B------:R-:W-:-:S10]  /*13a90*/  IADD3 R71, P6, PT, R89, R82, RZ ;  /* 0x0000005259477210 */ /* 0x000fd40007fde0ff */
[----:B------:R-:W-:-:S04]  /*13aa0*/  @P5 LOP3.LUT R63, R63, 0x2, RZ, 0xfc, !PT ;  /* 0x000000023f3f5812 */ /* 0x000fc800078efcff */
[----:B------:R-:W-:Y:S02]  /*13ab0*/  @P6 LOP3.LUT R63, R63, 0x1, RZ, 0xfc, !PT ;  /* 0x000000013f3f6812 */ /* 0x000fe400078efcff */
[----:B------:R-:W-:Y:S01]  /*13ac0*/  IADD3 R137, P5, P6, R88, R76, R137 ;  /* 0x0000004c58897210 */ /* 0x000fe20007ebe089 */
[----:B------:R-:W-:-:S03]  /*13ad0*/  IMAD.MOV.U32 R88, RZ, RZ, R87 ;  /* 0x000000ffff587224 */ /* 0x000fc600078e0057 */
[----:B------:R-:W-:Y:S01]  /*13ae0*/  IADD3.X R82, PT, PT, R71, R77, RZ, P5, P6 ;  /* 0x0000004d47527210 */ /* 0x000fe20002fec4ff */
[----:B------:R-:W-:Y:S01]  /*13af0*/  IMAD.WIDE.U32 R76, R45, R42, RZ ;  /* 0x0000002a2d4c7225 */ /* 0x000fe200078e00ff */
[C---:B------:R-:W-:Y:S02]  /*13b00*/  LOP3.LUT P6, RZ, R63.reuse, 0x8, RZ, 0xc0, !PT ;  /* 0x000000083fff7812 */ /* 0x040fe400078cc0ff */
[----:B------:R-:W-:-:S03]  /*13b10*/  LOP3.LUT R63, R63, 0xffffff7f, RZ, 0xc0, !PT ;  /* 0xffffff7f3f3f7812 */ /* 0x000fc600078ec0ff */
[----:B------:R-:W-:Y:S02]  /*13b20*/  IMAD.X R89, RZ, RZ, RZ, P6 ;  /* 0x000000ffff597224 */ /* 0x000fe400030e06ff */
[----:B------:R-:W-:-:S04]  /*13b30*/  IMAD.WIDE.U32 R76, P5, R43, R44, R76 ;  /* 0x0000002c2b4c7225 */ /* 0x000fc800078a004c */
[----:B------:R-:W-:Y:S01]  /*13b40*/  IMAD.WIDE.U32.X R88, R45, R45, R88, P0 ;  /* 0x0000002d2d587225 */ /* 0x000fe200000e0458 */
[----:B------:R-:W-:Y:S02]  /*13b50*/  ISETP.GE.U32.AND P0, PT, R72, R99, PT ;  /* 0x000000634800720c */ /* 0x000fe40003f06070 */
[----:B------:R-:W-:Y:S01]  /*13b60*/  IADD3 R95, P6, PT, R95, R76, RZ ;  /* 0x0000004c5f5f7210 */ /* 0x000fe20007fde0ff */
[----:B------:R-:W-:Y:S01]  /*13b70*/  IMAD.WIDE.U32 R98, R52, R46, RZ ;  /* 0x0000002e34627225 */ /* 0x000fe200078e00ff */
[----:B------:R-:W-:-:S04]  /*13b80*/  ISETP.GE.U32.AND.EX P0, PT, R90, R101, PT, P0 ;  /* 0x000000655a00720c */ /* 0x000fc80003f06100 */
[----:B------:R-:W-:Y:S02]  /*13b90*/  SEL R71, RZ, 0x1, P0 ;  /* 0x00000001ff477807 */ /* 0x000fe40000000000 */
[----:B------:R-:W-:Y:S02]  /*13ba0*/  @P5 LOP3.LUT R63, R63, 0x80, RZ, 0xfc, !PT ;  /* 0x000000803f3f5812 */ /* 0x000fe400078efcff */
[----:B------:R-:W-:Y:S01]  /*13bb0*/  IADD3 R94, P0, P5, R94, R88, R71 ;  /* 0x000000585e5e7210 */ /* 0x000fe20007d1e047 */
[----:B------:R-:W-:Y:S01]  /*13bc0*/  IMAD.MOV.U32 R88, RZ, RZ, R79 ;  /* 0x000000ffff587224 */ /* 0x000fe200078e004f */
[----:B------:R-:W-:Y:S01]  /*13bd0*/  LOP3.LUT R63, R63, 0xffffffbf, RZ, 0xc0, !PT ;  /* 0xffffffbf3f3f7812 */ /* 0x000fe200078ec0ff */
[----:B------:R-:W-:Y:S01]  /*13be0*/  IMAD.WIDE.U32 R78, R53, R46, RZ ;  /* 0x0000002e354e7225 */ /* 0x000fe200078e00ff */
[----:B------:R-:W-:Y:S02]  /*13bf0*/  IADD3.X R95, PT, PT, R95, R89, RZ, P0, P5 ;  /* 0x000000595f5f7210 */ /* 0x000fe400007ea4ff */
[----:B------:R-:W-:Y:S01]  /*13c00*/  @P6 LOP3.LUT R63, R63, 0x40, RZ, 0xfc, !PT ;  /* 0x000000403f3f6812 */ /* 0x000fe200078efcff */
[----:B------:R-:W-:-:S02]  /*13c10*/  IMAD.X R89, RZ, RZ, RZ, P2 ;  /* 0x000000ffff597224 */ /* 0x000fc400010e06ff */
[----:B------:R-:W-:Y:S01]  /*13c20*/  IMAD.WIDE.U32 R78, P0, R47, R52, R78 ;  /* 0x000000342f4e7225 */ /* 0x000fe2000780004e */
[C---:B------:R-:W-:Y:S02]  /*13c30*/  LOP3.LUT P6, RZ, R63.reuse, 0x1, RZ, 0xc0, !PT ;  /* 0x000000013fff7812 */ /* 0x040fe400078cc0ff */
[----:B------:R-:W-:Y:S01]  /*13c40*/  LOP3.LUT R63, R63, 0xffffffdf, RZ, 0xc0, !PT ;  /* 0xffffffdf3f3f7812 */ /* 0x000fe200078ec0ff */
[----:B------:R-:W-:Y:S01]  /*13c50*/  IMAD.WIDE.U32.X R88, R49, R53, R88, P1 ;  /* 0x0000003531587225 */ /* 0x000fe200008e0458 */
[----:B------:R-:W-:-:S08]  /*13c60*/  IADD3 R141, P2, PT, R99, R78, RZ ;  /* 0x0000004e638d7210 */ /* 0x000fd00007f5e0ff */
[----:B------:R-:W-:Y:S02]  /*13c70*/  @P0 LOP3.LUT R63, R63, 0x20, RZ, 0xfc, !PT ;  /* 0x000000203f3f0812 */ /* 0x000fe400078efcff */
[----:B------:R-:W-:Y:S02]  /*13c80*/  IADD3 R139, P0, P1, R137, R98, R88 ;  /* 0x00000062898b7210 */ /* 0x000fe4000791e058 */
[----:B------:R-:W-:Y:S02]  /*13c90*/  LOP3.LUT R63, R63, 0xfffffff7, RZ, 0xc0, !PT ;  /* 0xfffffff73f3f7812 */ /* 0x000fe400078ec0ff */
[----:B------:R-:W-:Y:S01]  /*13ca0*/  IADD3.X R141, PT, PT, R82, R141, R89, P0, P1 ;  /* 0x0000008d528d7210 */ /* 0x000fe200007e2459 */
[----:B------:R-:W-:Y:S01]  /*13cb0*/  IMAD.WIDE.U32 R88, R49, R52, RZ ;  /* 0x0000003431587225 */ /* 0x000fe200078e00ff */
[----:B------:R-:W-:-:S03]  /*13cc0*/  @P2 LOP3.LUT R63, R63, 0x8, RZ, 0xfc, !PT ;  /* 0x000000083f3f2812 */ /* 0x000fc600078efcff */
        /* <DEDUP_REMOVED lines=32> */
[----:B------:R-:W-:Y:S02]  /*13ed0*/  IADD3.X R71, PT, PT, R87, R85, RZ, P3, P4 ;  /* 0x0000005557477210 */ /* 0x000fe40001fe84ff */
[----:B------:R-:W-:Y:S02]  /*13ee0*/  ISETP.GE.U32.AND P3, PT, R139, R137, PT ;  /* 0x000000898b00720c */ /* 0x000fe40003f66070 */
[----:B------:R-:W-:Y:S02]  /*13ef0*/  LOP3.LUT P4, RZ, R63, 0x2, RZ, 0xc0, !PT ;  /* 0x000000023fff7812 */ /* 0x000fe4000788c0ff */
[----:B------:R-:W-:Y:S01]  /*13f00*/  ISETP.GE.U32.AND.EX P3, PT, R141, R82, PT, P3 ;  /* 0x000000528d00720c */ /* 0x000fe20003f66130 */
[----:B------:R-:W-:Y:S01]  /*13f10*/  IMAD.WIDE.U32 R82, R51, R46, RZ ;  /* 0x0000002e33527225 */ /* 0x000fe200078e00ff */
[----:B------:R-:W-:Y:S02]  /*13f20*/  LOP3.LUT R63, R63, 0xffffffef, RZ, 0xc0, !PT ;  /* 0xffffffef3f3f7812 */ /* 0x000fe400078ec0ff */
[----:B------:R-:W-:Y:S01]  /*13f30*/  SEL R87, RZ, 0x1, P3 ;  /* 0x00000001ff577807 */ /* 0x000fe20001800000 */
[----:B------:R-:W-:-:S02]  /*13f40*/  IMAD.X R85, RZ, RZ, RZ, P4 ;  /* 0x000000ffff557224 */ /* 0x000fc400020e06ff */
[----:B------:R-:W-:-:S04]  /*13f50*/  IMAD.WIDE.U32 R82, P4, R47, R50, R82 ;  /* 0x000000322f527225 */ /* 0x000fc80007880052 */
[----:B------:R-:W-:Y:S01]  /*13f60*/  IMAD.WIDE.U32.X R84, R49, R51, R84, P6 ;  /* 0x0000003331547225 */ /* 0x000fe200030e0454 */
        /* <DEDUP_REMOVED lines=8> */
[----:B------:R-:W-:-:S03]  /*13ff0*/  IMAD.X R85, RZ, RZ, RZ, P5 ;  /* 0x000000ffff557224 */ /* 0x000fc600028e06ff */
[----:B------:R-:W-:Y:S01]  /*14000*/  LOP3.LUT R63, R63, 0xfffffffe, RZ, 0xc0, !PT ;  /* 0xfffffffe3f3f7812 */ /* 0x000fe200078ec0ff */
[----:B------:R-:W-:Y:S01]  /*14010*/  IMAD.WIDE.U32.X R98, R49, R51, R84, P2 ;  /* 0x0000003331627225 */ /* 0x000fe200010e0454 */
[----:B------:R-:W-:-:S03]  /*14020*/  IADD3 R139, P2, PT, R104, R139, RZ ;  /* 0x0000008b688b7210 */ /* 0x000fc60007f5e0ff */
[----:B------:R-:W-:-:S04]  /*14030*/  IMAD.WIDE.U32 R84, R49, R48, RZ ;  /* 0x0000003031547225 */ /* 0x000fc800078e00ff */
[----:B------:R-:W-:Y:S01]  /*14040*/  IMAD.X R141, R136, 0x1, R141, P2 ;  /* 0x00000001888d7824 */ /* 0x000fe200010e068d */
[----:B------:R-:W-:Y:S01]  /*14050*/  ISETP.GE.U32.AND P2, PT, R139, R104, PT ;  /* 0x000000688b00720c */ /* 0x000fe20003f46070 */
[----:B------:R-:W-:-:S03]  /*14060*/  IMAD.WIDE.U32 R84, P5, R48, R49, R84 ;  /* 0x0000003130547225 */ /* 0x000fc600078a0054 */
[----:B------:R-:W-:-:S04]  /*14070*/  ISETP.GE.U32.AND.EX P2, PT, R141, R136, PT, P2 ;  /* 0x000000888d00720c */ /* 0x000fc80003f46120 */
[----:B------:R-:W-:Y:S02]  /*14080*/  SEL R87, RZ, 0x1, P2 ;  /* 0x00000001ff577807 */ /* 0x000fe40001000000 */
[----:B------:R-:W-:Y:S02]  /*14090*/  IADD3 R143, P2, PT, R101, R84, RZ ;  /* 0x00000054658f7210 */ /* 0x000fe40007f5e0ff */
[----:B------:R-:W-:Y:S02]  /*140a0*/  IADD3 R140, P3, P4, R100, R98, R87 ;  /* 0x00000062648c7210 */ /* 0x000fe40007c7e057 */
[----:B------:R-:W-:Y:S02]  /*140b0*/  @P5 LOP3.LUT R63, R63, 0x1, RZ, 0xfc, !PT ;  /* 0x000000013f3f5812 */ /* 0x000fe400078efcff */
[----:B------:R-:W-:Y:S01]  /*140c0*/  IADD3.X R143, PT, PT, R143, R99, RZ, P3, P4 ;  /* 0x000000638f8f7210 */ /* 0x000fe20001fe84ff */
[----:B------:R-:W-:-:S04]  /*140d0*/  IMAD.WIDE.U32 R98, R47, R52, RZ ;  /* 0x000000342f627225 */ /* 0x000fc800078e00ff */
        /* <DEDUP_REMOVED lines=20> */
[----:B------:R-:W-:Y:S02]  /*14220*/  IADD3 R105, P0, PT, R78, R105, RZ ;  /* 0x000000694e697210 */ /* 0x000fe40007f1e0ff */
[----:B------:R-:W-:Y:S01]  /*14230*/  LOP3.LUT P6, RZ, R63, 0x1, RZ, 0xc0, !PT ;  /* 0x000000013fff7812 */ /* 0x000fe200078cc0ff */
[----:B------:R-:W-:Y:S01]  /*14240*/  IMAD.WIDE.U32.X R88, R93, R133, R100, P1 ;  /* 0x000000855d587225 */ /* 0x000fe200008e0464 */
[----:B------:R-:W-:-:S03]  /*14250*/  LOP3.LUT R63, R63, 0xfffffffd, RZ, 0xc0, !PT ;  /* 0xfffffffd3f3f7812 */ /* 0x000fc600078ec0ff */
        /* <DEDUP_REMOVED lines=9> */
[----:B------:R-:W-:-:S03]  /*142f0*/  IMAD.MOV.U32 R88, RZ, RZ, R79 ;  /* 0x000000ffff587224 */ /* 0x000fc600078e004f */
        /* <DEDUP_REMOVED lines=8> */
[----:B------:R-:W-:Y:S01]  /*14380*/  IMAD.X R102, R145, 0x1, R79, P1 ;  /* 0x0000000191667824 */ /* 0x000fe200008e064f */
[----:B------:R-:W-:Y:S01]  /*14390*/  IADD3 R101, P1, PT, R140, R103, RZ ;  /* 0x000000678c657210 */ /* 0x000fe20007f3e0ff */
[----:B------:R-:W-:-:S04]  /*143a0*/  IMAD.WIDE.U32 R78, R49, R46, RZ ;  /* 0x0000002e314e7225 */ /* 0x000fc800078e00ff */
[----:B------:R-:W-:Y:S01]  /*143b0*/  IMAD.X R70, R143, 0x1, R102, P1 ;  /* 0x000000018f467824 */ /* 0x000fe200008e0666 */
[----:B------:R-:W-:Y:S01]  /*143c0*/  ISETP.GE.U32.AND P1, PT, R101, R140, PT ;  /* 0x0000008c6500720c */ /* 0x000fe20003f26070 */
[----:B------:R-:W-:-:S03]  /*143d0*/  IMAD.WIDE.U32.X R84, R49, R49, R88, P2 ;  /* 0x0000003131547225 */ /* 0x000fc600010e0458 */
[----:B------:R-:W-:Y:S01]  /*143e0*/  ISETP.GE.U32.AND.EX P1, PT, R70, R143, PT, P1 ;  /* 0x0000008f4600720c */ /* 0x000fe20003f26110 */
[----:B------:R-:W-:-:S03]  /*143f0*/  IMAD.WIDE.U32 R88, R48, R46, RZ ;  /* 0x0000002e30587225 */ /* 0x000fc600078e00ff */
[----:B------:R-:W-:Y:S01]  /*14400*/  SEL R87, RZ, 0x1, P1 ;  /* 0x00000001ff577807 */ /* 0x000fe20000800000 */
[----:B------:R-:W-:-:S03]  /*14410*/  IMAD.WIDE.U32 R78, P1, R47, R48, R78 ;  /* 0x000000302f4e7225 */ /* 0x000fc6000782004e */
[----:B------:R-:W-:Y:S01]  /*14420*/  IADD3 R142, P5, P6, R88, R84, R87 ;  /* 0x00000054588e7210 */ /* 0x000fe20007ebe057 */
[----:B------:R-:W-:Y:S01]  /*14430*/  IMAD.MOV.U32 R84, RZ, RZ, R99 ;  /* 0x000000ffff547224 */ /* 0x000fe200078e0063 */
[----:B------:R-:W-:-:S04]  /*14440*/  IADD3 R143, P2, PT, R89, R78, RZ ;  /* 0x0000004e598f7210 */ /* 0x000fc80007f5e0ff */
[----:B------:R-:W-:Y:S01]  /*14450*/  IADD3.X R143, PT, PT, R143, R85, RZ, P5, P6 ;  /* 0x000000558f8f7210 */ /* 0x000fe20002fec4ff */
[----:B------:R-:W-:Y:S01]  /*14460*/  IMAD.X R85, RZ, RZ, RZ, P3 ;  /* 0x000000ffff557224 */ /* 0x000fe200018e06ff */
        /* <DEDUP_REMOVED lines=12> */
[----:B------:R-:W-:Y:S02]  /*14530*/  IADD3.X R89, PT, PT, R101, R99, RZ, P5, P6 ;  /* 0x0000006365597210 */ /* 0x000fe40002fec4ff */
[C---:B------:R-:W-:Y:S02]  /*14540*/  LOP3.LUT P5, RZ, R63.reuse, 0x10, RZ, 0xc0, !PT ;  /* 0x000000103fff7812 */ /* 0x040fe400078ac0ff */
[----:B------:R-:W-:-:S03]  /*14550*/  LOP3.LUT P6, RZ, R63, 0x4, RZ, 0xc0, !PT ;  /* 0x000000043fff7812 */ /* 0x000fc600078cc0ff */
[----:B------:R-:W-:Y:S01]  /*14560*/  IMAD.X R99, RZ, RZ, RZ, P5 ;  /* 0x000000ffff637224 */ /* 0x000fe200028e06ff */
[----:B------:R-:W-:Y:S01]  /*14570*/  ISETP.GE.U32.AND P5, PT, R103, R144, PT ;  /* 0x000000906700720c */ /* 0x000fe20003fa6070 */
[----:B------:R-:W-:-:S03]  /*14580*/  IMAD.WIDE.U32.X R82, R47, R51, R98, P6 ;  /* 0x000000332f527225 */ /* 0x000fc600030e0462 */
[----:B------:R-:W-:Y:S01]  /*14590*/  ISETP.GE.U32.AND.EX P5, PT, R102, R145, PT, P5 ;  /* 0x000000916600720c */ /* 0x000fe20003fa6150 */
[----:B------:R-:W-:-:S03]  /*145a0*/  IMAD.WIDE.U32 R98, R46, R46, RZ ;  /* 0x0000002e2e627225 */ /* 0x000fc600078e00ff */
[----:B------:R-:W-:-:S04]  /*145b0*/  SEL R137, RZ, 0x1, P5 ;  /* 0x00000001ff897807 */ /* 0x000fc80002800000 */
[----:B------:R-:W-:Y:S01]  /*145c0*/  IADD3 R137, P5, P6, R142, R82, R137 ;  /* 0x000000528e897210 */ /* 0x000fe20007ebe089 */
[----:B------:R-:W-:-:S03]  /*145d0*/  IMAD.MOV.U32 R82, RZ, RZ, R85 ;  /* 0x000000ffff527224 */ /* 0x000fc600078e0055 */
[----:B------:R-:W-:Y:S01]  /*145e0*/  IADD3.X R140, PT, PT, R143, R83, RZ, P5, P6 ;  /* 0x000000538f8c7210 */ /* 0x000fe20002fec4ff */
[----:B------:R-:W-:Y:S02]  /*145f0*/  IMAD.X R83, RZ, RZ, RZ, P4 ;  /* 0x000000ffff537224 */ /* 0x000fe400020e06ff */
        /* <DEDUP_REMOVED lines=14> */
[----:B------:R-:W-:Y:S01]  /*146e0*/  LOP3.LUT P5, RZ, R63, 0x400, RZ, 0xc0, !PT ;  /* 0x000004003fff7812 */ /* 0x000fe200078ac0ff */
[----:B------:R-:W-:Y:S01]  /*146f0*/  IMAD.WIDE.U32.X R78, R47, R49, R82, P2 ;  /* 0x000000312f4e7225 */ /* 0x000fe200010e0452 */
[----:B------:R-:W-:Y:S02]  /*14700*/  ISETP.GE.U32.AND.EX P1, PT, R140, R143, PT, P1 ;  /* 0x0000008f8c00720c */ /* 0x000fe40003f26110 */
[----:B------:R-:W-:Y:S01]  /*14710*/  LOP3.LUT P6, RZ, R63, 0x800, RZ, 0xc0, !PT ;  /* 0x000008003fff7812 */ /* 0x000fe200078cc0ff */
[----:B------:R-:W-:Y:S01]  /*14720*/  IMAD.WIDE.U32 R82, R30, R40, RZ ;  /* 0x000000281e527225 */ /* 0x000fe200078e00ff */
[----:B------:R-:W-:-:S04]  /*14730*/  SEL R99, RZ, 0x1, P1 ;  /* 0x00000001ff637807 */ /* 0x000fc80000800000 */
[----:B------:R-:W-:Y:S01]  /*14740*/  IADD3 R99, P1, P2, R98, R78, R99 ;  /* 0x0000004e62637210 */ /* 0x000fe20007a3e063 */
[----:B------:R-:W-:-:S03]  /*14750*/  IMAD.MOV.U32 R78, RZ, RZ, R103 ;  /* 0x000000ffff4e7224 */ /* 0x000fc600078e0067 */
[----:B------:R-:W-:Y:S01]  /*14760*/  IADD3.X R101, PT, PT, R70, R79, RZ, P1, P2 ;  /* 0x0000004f46657210 */ /* 0x000fe20000fe44ff */
[----:B------:R-:W-:Y:S01]  /*14770*/  IMAD.X R79, RZ, RZ, RZ, P3 ;  /* 0x000000ffff4f7224 */ /* 0x000fe200018e06ff */
[----:B------:R-:W-:Y:S02]  /*14780*/  LOP3.LUT P2, RZ, R63, 0x2, RZ, 0xc0, !PT ;  /* 0x000000023fff7812 */ /* 0x000fe4000784c0ff */
[----:B------:R-:W-:Y:S01]  /*14790*/  ISETP.GE.U32.AND P1, PT, R99, R98, PT ;  /* 0x000000626300720c */ /* 0x000fe20003f26070 */
[----:B------:R-:W-:Y:S01]  /*147a0*/  IMAD.WIDE.U32.X R102, R47, R47, R78, P4 ;  /* 0x0000002f2f667225 */ /* 0x000fe200020e044e */
[----:B------:R-:W-:Y:S02]  /*147b0*/  LOP3.LUT R63, R63, 0xffffffef, RZ, 0xc0, !PT ;  /* 0xffffffef3f3f7812 */ /* 0x000fe400078ec0ff */
[----:B------:R-:W-:Y:S01]  /*147c0*/  ISETP.GE.U32.AND.EX P1, PT, R101, R70, PT, P1 ;  /* 0x000000466500720c */ /* 0x000fe20003f26110 */
[----:B------:R-:W-:Y:S02]  /*147d0*/  IMAD.X R79, RZ, RZ, RZ, P2 ;  /* 0x000000ffff4f7224 */ /* 0x000fe400010e06ff */
[----:B------:R-:W-:Y:S01]  /*147e0*/  IMAD.MOV.U32 R78, RZ, RZ, R71 ;  /* 0x000000ffff4e7224 */ /* 0x000fe200078e0047 */
[----:B------:R-:W-:-:S03]  /*147f0*/  SEL R89, RZ, 0x1, P1 ;  /* 0x00000001ff597807 */ /* 0x000fc60000800000 */
[----:B------:R-:W-:Y:S01]  /*14800*/  IMAD.WIDE.U32.X R70, R93, R135, R78, P0 ;  /* 0x000000875d467225 */ /* 0x000fe200000e044e */
[----:B------:R-:W-:Y:S02]  /*14810*/  IADD3 R137, P0, PT, R104, R139, RZ ;  /* 0x0000008b68897210 */ /* 0x000fe40007f1e0ff */
[----:B------:R-:W-:Y:S01]  /*14820*/  IADD3 R89, P1, PT, R89, R102, RZ ;  /* 0x0000006659597210 */ /* 0x000fe20007f3e0ff */
[----:B------:R-:W-:Y:S02]  /*14830*/  IMAD.MOV.U32 R78, RZ, RZ, R73 ;  /* 0x000000ffff4e7224 */ /* 0x000fe400078e0049 */
[----:B------:R-:W-:Y:S01]  /*14840*/  IMAD.X R93, R138, 0x1, R141, P0 ;  /* 0x000000018a5d7824 */ /* 0x000fe200000e068d */
[----:B------:R-:W-:Y:S01]  /*14850*/  ISETP.GE.U32.AND P0, PT, R137, R104, PT ;  /* 0x000000688900720c */ /* 0x000fe20003f06070 */
[----:B------:R-:W-:-:S03]  /*14860*/  IMAD.X R102, RZ, RZ, R103, P1 ;  /* 0x000000ffff667224 */ /* 0x000fc600008e0667 */
[----:B------:R-:W-:-:S04]  /*14870*/  ISETP.GE.U32.AND.EX P0, PT, R93, R138, PT, P0 ;  /* 0x0000008a5d00720c */ /* 0x000fc80003f06100 */
[----:B------:R-:W-:-:S04]  /*14880*/  SEL R79, RZ, 0x1, P0 ;  /* 0x00000001ff4f7807 */ /* 0x000fc80000000000 */
[----:B------:R-:W-:Y:S01]  /*14890*/  IADD3 R98, P0, PT, R79, R70, RZ ;  /* 0x000000464f627210 */ /* 0x000fe20007f1e0ff */
[----:B------:R-:W-:-:S04]  /*148a0*/  IMAD.X R79, RZ, RZ, RZ, P5 ;  /* 0x000000ffff4f7224 */ /* 0x000fc800028e06ff */
[----:B------:R-:W-:Y:S01]  /*148b0*/  IMAD.X R103, RZ, RZ, R71, P0 ;  /* 0x000000ffff677224 */ /* 0x000fe200000e0647 */
[----:B------:R-:W-:Y:S01]  /*148c0*/  ISETP.NE.U32.AND P0, PT, R98, RZ, PT ;  /* 0x000000ff6200720c */ /* 0x000fe20003f05070 */
[----:B------:R-:W-:-:S03]  /*148d0*/  IMAD.WIDE.U32 R70, R31, R40, RZ ;  /* 0x000000281f467225 */ /* 0x000fc600078e00ff */
[----:B------:R-:W-:Y:S01]  /*148e0*/  ISETP.NE.AND.EX P0, PT, R103, RZ, PT, P0 ;  /* 0x000000ff6700720c */ /* 0x000fe20003f05300 */
[----:B------:R-:W-:-:S04]  /*148f0*/  IMAD.WIDE.U32.X R78, R31, R43, R78, P6 ;  /* 0x0000002b1f4e7225 */ /* 0x000fc800030e044e */
[----:B------:R-:W-:-:S13]  /*14900*/  IMAD.WIDE.U32 R70, P1, R30, R41, R70 ;  /* 0x000000291e467225 */ /* 0x000fda0007820046 */
[----:B------:R-:W-:Y:S01]  /*14910*/  @P1 LOP3.LUT R63, R63, 0x10, RZ, 0xfc, !PT ;  /* 0x000000103f3f1812 */ /* 0x000fe200078efcff */
        /* <DEDUP_REMOVED lines=24> */
.L_x_43:
[----:B------:R-:W-:Y:S05]  /*14aa0*/  BSYNC.RECONVERGENT B3 ;  /* 0x0000000000037941 */ /* 0x000fea0003800200 */
.L_x_42:
[----:B------:R-:W-:Y:S01]  /*14ab0*/  IADD3 R98, P2, PT, R83, R70, RZ ;  /* 0x0000004653627210 */ /* 0x000fe20007f5e0ff */
[----:B------:R-:W-:Y:S01]  /*14ac0*/  BSSY.RECONVERGENT B3, `(.L_x_44) ;  /* 0x00001c1000037945 */ /* 0x000fe20003800200 */
[----:B------:R-:W-:Y:S02]  /*14ad0*/  IADD3 R143, P0, P1, R94, R82, R78 ;  /* 0x000000525e8f7210 */ /* 0x000fe4000791e04e */
[----:B------:R-:W-:Y:S02]  /*14ae0*/  LOP3.LUT P5, RZ, R63, 0x200, RZ, 0xc0, !PT ;  /* 0x000002003fff7812 */ /* 0x000fe400078ac0ff */
[----:B------:R-:W-:Y:S01]  /*14af0*/  IADD3.X R98, PT, PT, R95, R98, R79, P0, P1 ;  /* 0x000000625f627210 */ /* 0x000fe200007e244f */
[----:B------:R-:W-:Y:S01]  /*14b00*/  IMAD.WIDE.U32 R78, R43, R30, RZ ;  /* 0x0000001e2b4e7225 */ /* 0x000fe200078e00ff */
[C---:B------:R-:W-:Y:S02]  /*14b10*/  LOP3.LUT P4, RZ, R63.reuse, 0x100, RZ, 0xc0, !PT ;  /* 0x000001003fff7812 */ /* 0x040fe4000788c0ff */
[----:B------:R-:W-:-:S02]  /*14b20*/  LOP3.LUT P6, RZ, R63, 0x40, RZ, 0xc0, !PT ;  /* 0x000000403fff7812 */ /* 0x000fc400078cc0ff */
[----:B------:R-:W-:Y:S01]  /*14b30*/  LOP3.LUT R63, R63, 0xfffffffb, RZ, 0xc0, !PT ;  /* 0xfffffffb3f3f7812 */ /* 0x000fe200078ec0ff */
[----:B------:R-:W-:-:S03]  /*14b40*/  IMAD.WIDE.U32 R82, P0, R31, R42, R78 ;  /* 0x0000002a1f527225 */ /* 0x000fc6000780004e */
[----:B------:R-:W-:Y:S01]  /*14b50*/  @P2 LOP3.LUT R63, R63, 0x4, RZ, 0xfc, !PT ;  /* 0x000000043f3f2812 */ /* 0x000fe200078efcff */
        /* <DEDUP_REMOVED lines=13> */
[----:B------:R-:W-:Y:S01]  /*14c30*/  IADD3 R103, P0, PT, R79, R72, RZ ;  /* 0x000000484f677210 */ /* 0x000fe20007f1e0ff */
[----:B------:R-:W-:Y:S01]  /*14c40*/  IMAD.X R79, RZ, RZ, RZ, P5 ;  /* 0x000000ffff4f7224 */ /* 0x000fe200028e06ff */
[----:B------:R-:W-:Y:S01]  /*14c50*/  IADD3 R72, P2, P3, R78, R82, R69 ;  /* 0x000000524e487210 */ /* 0x000fe20007b5e045 */
[----:B------:R-:W-:-:S03]  /*14c60*/  IMAD.MOV.U32 R78, RZ, RZ, R75 ;  /* 0x000000ffff4e7224 */ /* 0x000fc600078e004b */
        /* <DEDUP_REMOVED lines=10> */
[----:B------:R-:W-:Y:S02]  /*14d10*/  IADD3 R81, P3, PT, R81, R78, RZ ;  /* 0x0000004e51517210 */ /* 0x000fe40007f7e0ff */
[----:B------:R-:W-:Y:S01]  /*14d20*/  IADD3 R78, P4, P5, R80, R74, R69 ;  /* 0x0000004a504e7210 */ /* 0x000fe20007d9e045 */
[----:B------:R-:W-:-:S03]  /*14d30*/  IMAD.MOV.U32 R74, RZ, RZ, R77 ;  /* 0x000000ffff4a7224 */ /* 0x000fc600078e004d */
[----:B------:R-:W-:Y:S01]  /*14d40*/  IADD3.X R69, PT, PT, R81, R75, RZ, P4, P5 ;  /* 0x0000004b51457210 */ /* 0x000fe200027ea4ff */
[----:B------:R-:W-:Y:S01]  /*14d50*/  IMAD.WIDE.U32 R80, R44, R40, RZ ;  /* 0x000000282c507225 */ /* 0x000fe200078e00ff */
[----:B------:R-:W-:Y:S02]  /*14d60*/  LOP3.LUT P5, RZ, R63, 0x80, RZ, 0xc0, !PT ;  /* 0x000000803fff7812 */ /* 0x000fe400078ac0ff */
[----:B------:R-:W-:Y:S02]  /*14d70*/  ISETP.GE.U32.AND P4, PT, R143, R94, PT ;  /* 0x0000005e8f00720c */ /* 0x000fe40003f86070 */
[----:B------:R-:W-:Y:S01]  /*14d80*/  LOP3.LUT R63, R63, 0xfffffeff, RZ, 0xc0, !PT ;  /* 0xfffffeff3f3f7812 */ /* 0x000fe200078ec0ff */
[----:B------:R-:W-:Y:S01]  /*14d90*/  IMAD.X R75, RZ, RZ, RZ, P5 ;  /* 0x000000ffff4b7224 */ /* 0x000fe200028e06ff */
[----:B------:R-:W-:Y:S01]  /*14da0*/  ISETP.GE.U32.AND.EX P4, PT, R98, R95, PT, P4 ;  /* 0x0000005f6200720c */ /* 0x000fe20003f86140 */
[----:B------:R-:W-:-:S03]  /*14db0*/  IMAD.WIDE.U32.X R76, R43, R45, R74, P6 ;  /* 0x0000002d2b4c7225 */ /* 0x000fc600030e044a */
[----:B------:R-:W-:Y:S01]  /*14dc0*/  SEL R91, RZ, 0x1, P4 ;  /* 0x00000001ff5b7807 */ /* 0x000fe20002000000 */
[----:B------:R-:W-:-:S04]  /*14dd0*/  IMAD.WIDE.U32 R74, R45, R40, RZ ;  /* 0x000000282d4a7225 */ /* 0x000fc800078e00ff */
[----:B------:R-:W-:-:S03]  /*14de0*/  IMAD.WIDE.U32 R74, P5, R41, R44, R74 ;  /* 0x0000002c294a7225 */ /* 0x000fc600078a004a */
[----:B------:R-:W-:-:S10]  /*14df0*/  IADD3 R81, P6, PT, R81, R74, RZ ;  /* 0x0000004a51517210 */ /* 0x000fd40007fde0ff */
[----:B------:R-:W-:Y:S02]  /*14e00*/  @P5 LOP3.LUT R63, R63, 0x100, RZ, 0xfc, !PT ;  /* 0x000001003f3f5812 */ /* 0x000fe400078efcff */
[----:B------:R-:W-:Y:S01]  /*14e10*/  IADD3 R74, P4, P5, R80, R76, R91 ;  /* 0x0000004c504a7210 */ /* 0x000fe20007d9e05b */
[----:B------:R-:W-:Y:S01]  /*14e20*/  IMAD.MOV.U32 R76, RZ, RZ, R73 ;  /* 0x000000ffff4c7224 */ /* 0x000fe200078e0049 */
[----:B------:R-:W-:Y:S02]  /*14e30*/  LOP3.LUT R63, R63, 0xffffff7f, RZ, 0xc0, !PT ;  /* 0xffffff7f3f3f7812 */ /* 0x000fe400078ec0ff */
[----:B------:R-:W-:Y:S01]  /*14e40*/  IADD3.X R94, PT, PT, R81, R77, RZ, P4, P5 ;  /* 0x0000004d515e7210 */ /* 0x000fe200027ea4ff */
[----:B------:R-:W-:Y:S01]  /*14e50*/  IMAD.X R77, RZ, RZ, RZ, P1 ;  /* 0x000000ffff4d7224 */ /* 0x000fe200008e06ff */
[----:B------:R-:W-:Y:S01]  /*14e60*/  @P6 LOP3.LUT R63, R63, 0x80, RZ, 0xfc, !PT ;  /* 0x000000803f3f6812 */ /* 0x000fe200078efcff */
[----:B------:R-:W-:-:S03]  /*14e70*/  IMAD.WIDE.U32 R80, R42, R42, RZ ;  /* 0x0000002a2a507225 */ /* 0x000fc600078e00ff */
[----:B------:R-:W-:Y:S01]  /*14e80*/  LOP3.LUT R63, R63, 0xfffffffe, RZ, 0xc0, !PT ;  /* 0xfffffffe3f3f7812 */ /* 0x000fe200078ec0ff */
        /* <DEDUP_REMOVED lines=8> */
[----:B------:R-:W-:-:S04]  /*14f10*/  IADD3 R151, P4, PT, R81, R72, RZ ;  /* 0x0000004851977210 */ /* 0x000fc80007f9e0ff */
[----:B------:R-:W-:-:S06]  /*14f20*/  P2R R98, PR, RZ, 0x10 ;  /* 0x00000010ff627803 */ /* 0x000fcc0000000000 */
[----:B------:R-:W-:Y:S02]  /*14f30*/  @P0 LOP3.LUT R63, R63, 0x1, RZ, 0xfc, !PT ;  /* 0x000000013f3f0812 */ /* 0x000fe400078efcff */
[----:B------:R-:W-:Y:S02]  /*14f40*/  IADD3 R139, P0, P1, R80, R76, R139 ;  /* 0x0000004c508b7210 */ /* 0x000fe4000791e08b */
[----:B------:R-:W-:Y:S02]  /*14f50*/  LOP3.LUT P4, RZ, R63, 0x10, RZ, 0xc0, !PT ;  /* 0x000000103fff7812 */ /* 0x000fe4000788c0ff */
[----:B------:R-:W-:Y:S01]  /*14f60*/  IADD3.X R151, PT, PT, R151, R77, RZ, P0, P1 ;  /* 0x0000004d97977210 */ /* 0x000fe200007e24ff */
[----:B------:R-:W-:Y:S01]  /*14f70*/  IMAD.WIDE.U32 R76, R41, R30, RZ ;  /* 0x0000001e294c7225 */ /* 0x000fe200078e00ff */
[----:B------:R-:W-:-:S03]  /*14f80*/  LOP3.LUT R63, R63, 0xfffffbff, RZ, 0xc0, !PT ;  /* 0xfffffbff3f3f7812 */ /* 0x000fc600078ec0ff */
        /* <DEDUP_REMOVED lines=16> */
[----:B------:R-:W-:Y:S02]  /*15090*/  IADD3 R141, P2, PT, R78, R141, RZ ;  /* 0x0000008d4e8d7210 */ /* 0x000fe40007f5e0ff */
[----:B------:R-:W-:Y:S01]  /*150a0*/  IADD3 R143, P5, P6, R76, R80, R143 ;  /* 0x000000504c8f7210 */ /* 0x000fe20007ebe08f */
[----:B------:R-:W-:Y:S02]  /*150b0*/  IMAD.MOV.U32 R76, RZ, RZ, R79 ;  /* 0x000000ffff4c7224 */ /* 0x000fe400078e004f */
[----:B------:R-:W-:Y:S01]  /*150c0*/  IMAD.X R142, R69, 0x1, R142, P2 ;  /* 0x00000001458e7824 */ /* 0x000fe200010e068e */
[----:B------:R-:W-:Y:S01]  /*150d0*/  ISETP.GE.U32.AND P2, PT, R141, R78, PT ;  /* 0x0000004e8d00720c */ /* 0x000fe20003f46070 */
[----:B------:R-:W-:Y:S01]  /*150e0*/  IMAD.WIDE.U32 R78, R68, R134, RZ ;  /* 0x00000086444e7225 */ /* 0x000fe200078e00ff */
[----:B------:R-:W-:-:S02]  /*150f0*/  IADD3.X R149, PT, PT, R149, R81, RZ, P5, P6 ;  /* 0x0000005195957210 */ /* 0x000fc40002fec4ff */
[----:B------:R-:W-:Y:S01]  /*15100*/  ISETP.GE.U32.AND.EX P2, PT, R142, R69, PT, P2 ;  /* 0x000000458e00720c */ /* 0x000fe20003f46120 */
[----:B------:R-:W-:-:S03]  /*15110*/  IMAD.WIDE.U32 R80, R86, R134, RZ ;  /* 0x0000008656507225 */ /* 0x000fc600078e00ff */
[----:B------:R-:W-:Y:S01]  /*15120*/  SEL R103, RZ, 0x1, P2 ;  /* 0x00000001ff677807 */ /* 0x000fe20001000000 */
[----:B------:R-:W-:-:S04]  /*15130*/  IMAD.WIDE.U32.X R76, R86, R133, R76, P3 ;  /* 0x00000085564c7225 */ /* 0x000fc800018e044c */
[----:B------:R-:W-:-:S03]  /*15140*/  IMAD.WIDE.U32 R68, P2, R68, R135, R80 ;  /* 0x0000008744447225 */ /* 0x000fc60007840050 */
[----:B------:R-:W-:Y:S01]  /*15150*/  IADD3 R79, P5, PT, R79, R68, RZ ;  /* 0x000000444f4f7210 */ /* 0x000fe20007fbe0ff */
[----:B------:R-:W-:Y:S01]  /*15160*/  IMAD R68, R97, R126, RZ ;  /* 0x0000007e61447224 */ /* 0x000fe200078e02ff */
[----:B------:R-:W-:-:S08]  /*15170*/  LOP3.LUT R97, RZ, R97, RZ, 0x33, !PT ;  /* 0x00000061ff617212 */ /* 0x000fd000078e33ff */
[----:B------:R-:W-:Y:S02]  /*15180*/  @P2 LOP3.LUT R63, R63, 0x400, RZ, 0xfc, !PT ;  /* 0x000004003f3f2812 */ /* 0x000fe400078efcff */
[----:B------:R-:W-:Y:S02]  /*15190*/  IADD3 R103, P2, P3, R78, R76, R103 ;  /* 0x0000004c4e677210 */ /* 0x000fe40007b5e067 */
[----:B------:R-:W-:Y:S02]  /*151a0*/  LOP3.LUT R63, R63, 0xfffffdff, RZ, 0xc0, !PT ;  /* 0xfffffdff3f3f7812 */ /* 0x000fe400078ec0ff */
[----:B------:R-:W-:Y:S01]  /*151b0*/  IADD3.X R104, PT, PT, R79, R77, RZ, P2, P3 ;  /* 0x0000004d4f687210 */ /* 0x000fe200017e64ff */
[----:B------:R-:W-:Y:S01]  /*151c0*/  IMAD.WIDE.U32 R78, R96, R126, RZ ;  /* 0x0000007e604e7225 */ /* 0x000fe200078e00ff */
[----:B------:R-:W-:-:S03]  /*151d0*/  @P5 LOP3.LUT R63, R63, 0x200, RZ, 0xfc, !PT ;  /* 0x000002003f3f5812 */ /* 0x000fc600078efcff */
[----:B------:R-:W-:Y:S01]  /*151e0*/  IMAD R77, R96, R127, R68 ;  /* 0x0000007f604d7224 */ /* 0x000fe200078e0244 */
[----:B------:R-:W-:Y:S01]  /*151f0*/  LOP3.LUT R63, R63, 0xfffffff7, RZ, 0xc0, !PT ;  /* 0xfffffff73f3f7812 */ /* 0x000fe200078ec0ff */
[----:B------:R-:W-:-:S04]  /*15200*/  IMAD.WIDE.U32 R80, R78, R128, RZ ;  /* 0x000000804e507225 */ /* 0x000fc800078e00ff */
        /* <DEDUP_REMOVED lines=15> */
[----:B------:R-:W-:Y:S01]  /*15300*/  IMAD R68, R83, R126, RZ ;  /* 0x0000007e53447224 */ /* 0x000fe200078e02ff */
[----:B------:R-:W-:Y:S02]  /*15310*/  IADD3 R153, P2, PT, R97, R80, RZ ;  /* 0x0000005061997210 */ /* 0x000fe40007f5e0ff */
[----:B------:R-:W-:Y:S01]  /*15320*/  LOP3.LUT R83, RZ, R83, RZ, 0x33, !PT ;  /* 0x00000053ff537212 */ /* 0x000fe200078e33ff */
[C---:B------:R-:W-:Y:S01]  /*15330*/  IMAD R79, R70.reuse, R127, R68 ;  /* 0x0000007f464f7224 */ /* 0x040fe200078e0244 */
[----:B------:R-:W-:Y:S01]  /*15340*/  IADD3.X R153, PT, PT, R153, R77, RZ, P3, P5 ;  /* 0x0000004d99997210 */ /* 0x000fe20001fea4ff */
[----:B------:R-:W-:-:S03]  /*15350*/  IMAD.WIDE.U32 R76, R70, R126, RZ ;  /* 0x0000007e464c7225 */ /* 0x000fc600078e00ff */
[----:B------:R-:W-:Y:S01]  /*15360*/  @P6 LOP3.LUT R63, R63, 0x8, RZ, 0xfc, !PT ;  /* 0x000000083f3f6812 */ /* 0x000fe200078efcff */
[----:B------:R-:W-:Y:S01]  /*15370*/  IMAD.IADD R68, R77, 0x1, R79 ;  /* 0x000000014d447824 */ /* 0x000fe200078e024f */
[----:B------:R-:W-:Y:S01]  /*15380*/  LOP3.LUT R77, RZ, R70, RZ, 0x33, !PT ;  /* 0x00000046ff4d7212 */ /* 0x000fe200078e33ff */
[----:B------:R-:W-:Y:S01]  /*15390*/  IMAD.WIDE.U32 R144, R76, R128, RZ ;  /* 0x000000804c907225 */ /* 0x000fe200078e00ff */
[----:B------:R-:W-:-:S03]  /*153a0*/  LOP3.LUT R63, R63, 0xfffffffd, RZ, 0xc0, !PT ;  /* 0xfffffffd3f3f7812 */ /* 0x000fc600078ec0ff */
        /* <DEDUP_REMOVED lines=16> */
[----:B------:R-:W-:Y:S01]  /*154b0*/  IADD3.X R77, PT, PT, R79, R97, RZ, P5, P6 ;  /* 0x000000614f4d7210 */ /* 0x000fe20002fec4ff */
[----:B------:R-:W-:Y:S01]  /*154c0*/  IMAD.X R97, RZ, RZ, RZ, P4 ;  /* 0x000000ffff617224 */ /* 0x000fe200020e06ff */
[C---:B------:R-:W-:Y:S02]  /*154d0*/  LOP3.LUT P5, RZ, R63.reuse, 0x4, RZ, 0xc0, !PT ;  /* 0x000000043fff7812 */ /* 0x040fe400078ac0ff */
[----:B------:R-:W-:Y:S02]  /*154e0*/  LOP3.LUT P6, RZ, R63, 0x1, RZ, 0xc0, !PT ;  /* 0x000000013fff7812 */ /* 0x000fe400078cc0ff */
[----:B------:R-:W-:Y:S01]  /*154f0*/  ISETP.NE.AND P4, PT, R98, RZ, PT ;  /* 0x000000ff6200720c */ /* 0x000fe20003f85270 */
[----:B------:R-:W-:-:S04]  /*15500*/  IMAD.WIDE.U32.X R70, R31, R41, R96, P5 ;  /* 0x000000291f467225 */ /* 0x000fc800028e0460 */
[----:B------:R-:W-:Y:S01]  /*15510*/  IMAD.X R97, RZ, RZ, RZ, P6 ;  /* 0x000000ffff617224 */ /* 0x000fe200030e06ff */
[----:B------:R-:W-:Y:S01]  /*15520*/  IADD3 R80, P5, PT, R74, R70, RZ ;  /* 0x000000464a507210 */ /* 0x000fe20007fbe0ff */
[----:B------:R-:W-:Y:S01]  /*15530*/  IMAD.MOV.U32 R96, RZ, RZ, R73 ;  /* 0x000000ffff607224 */ /* 0x000fe200078e0049 */
[----:B------:R-:W-:Y:S01]  /*15540*/  LOP3.LUT P6, RZ, R63, 0x2, RZ, 0xc0, !PT ;  /* 0x000000023fff7812 */ /* 0x000fe200078cc0ff */
[----:B------:R-:W-:Y:S01]  /*15550*/  IMAD.WIDE.U32 R72, R43, R40, RZ ;  /* 0x000000282b487225 */ /* 0x000fe200078e00ff */
[----:B------:R-:W-:-:S03]  /*15560*/  LOP3.LUT R63, R63, 0xffffffbf, RZ, 0xc0, !PT ;  /* 0xffffffbf3f3f7812 */ /* 0x000fc600078ec0ff */
[----:B------:R-:W-:Y:S02]  /*15570*/  IMAD.X R82, R94, 0x1, R71, P5 ;  /* 0x000000015e527824 */ /* 0x000fe400028e0647 */
[----:B------:R-:W-:Y:S01]  /*15580*/  IMAD.WIDE.U32.X R70, R43, R43, R96, P4 ;  /* 0x0000002b2b467225 */ /* 0x000fe200020e0460 */
[----:B------:R-:W-:-:S03]  /*15590*/  IADD3 R100, P4, PT, R139, R80, RZ ;  /* 0x000000508b647210 */ /* 0x000fc60007f9e0ff */
[----:B------:R-:W-:-:S04]  /*155a0*/  IMAD.WIDE.U32 R96, R42, R40, RZ ;  /* 0x000000282a607225 */ /* 0x000fc800078e00ff */
[----:B------:R-:W-:Y:S01]  /*155b0*/  IMAD.X R98, R151, 0x1, R82, P4 ;  /* 0x0000000197627824 */ /* 0x000fe200020e0652 */
[----:B------:R-:W-:-:S04]  /*155c0*/  ISETP.GE.U32.AND P4, PT, R100, R139, PT ;  /* 0x0000008b6400720c */ /* 0x000fc80003f86070 */
[----:B------:R-:W-:-:S04]  /*155d0*/  ISETP.GE.U32.AND.EX P4, PT, R98, R151, PT, P4 ;  /* 0x000000976200720c */ /* 0x000fc80003f86140 */
[----:B------:R-:W-:Y:S01]  /*155e0*/  SEL R79, RZ, 0x1, P4 ;  /* 0x00000001ff4f7807 */ /* 0x000fe20002000000 */
[----:B------:R-:W-:-:S03]  /*155f0*/  IMAD.WIDE.U32 R72, P4, R41, R42, R72 ;  /* 0x0000002a29487225 */ /* 0x000fc60007880048 */
[----:B------:R-:W-:-:S10]  /*15600*/  IADD3 R139, P5, PT, R97, R72, RZ ;  /* 0x00000048618b7210 */ /* 0x000fd40007fbe0ff */
[----:B------:R-:W-:-:S04]  /*15610*/  @P4 LOP3.LUT R63, R63, 0x40, RZ, 0xfc, !PT ;  /* 0x000000403f3f4812 */ /* 0x000fc800078efcff */
[----:B------:R-:W-:-:S04]  /*15620*/  LOP3.LUT R63, R63, 0xffffffdf, RZ, 0xc0, !PT ;  /* 0xffffffdf3f3f7812 */ /* 0x000fc800078ec0ff */
[----:B------:R-:W-:Y:S02]  /*15630*/  @P5 LOP3.LUT R63, R63, 0x20, RZ, 0xfc, !PT ;  /* 0x000000203f3f5812 */ /* 0x000fe400078efcff */
[----:B------:R-:W-:Y:S01]  /*15640*/  IADD3 R72, P4, P5, R96, R70, R79 ;  /* 0x0000004660487210 */ /* 0x000fe20007d9e04f */
[----:B------:R-:W-:Y:S02]  /*15650*/  IMAD.MOV.U32 R70, RZ, RZ, R91 ;  /* 0x000000ffff467224 */ /* 0x000fe400078e005b */
[----:B------:R-:W-:Y:S01]  /*15660*/  IMAD.WIDE.U32 R96, R40, R42, RZ ;  /* 0x0000002a28607225 */ /* 0x000fe200078e00ff */
[----:B------:R-:W-:-:S03]  /*15670*/  IADD3.X R139, PT, PT, R139, R71, RZ, P4, P5 ;  /* 0x000000478b8b7210 */ /* 0x000fc600027ea4ff */
[----:B------:R-:W-:Y:S02]  /*15680*/  IMAD.X R71, RZ, RZ, RZ, P1 ;  /* 0x000000ffff477224 */ /* 0x000fe400008e06ff */
        /* <DEDUP_REMOVED lines=19> */
[----:B------:R-:W-:Y:S01]  /*157c0*/  IMAD.WIDE.U32 R80, R138, R132, RZ ;  /* 0x000000848a507225 */ /* 0x000fe200078e00ff */
[----:B------:R-:W-:-:S04]  /*157d0*/  SEL R145, RZ, 0x1, P4 ;  /* 0x00000001ff917807 */ /* 0x000fc80002000000 */
[----:B------:R-:W-:-:S04]  /*157e0*/  IADD3 R145, P4, P5, R72, R90, R145 ;  /* 0x0000005a48917210 */ /* 0x000fc80007d9e091 */
[----:B------:R-:W-:Y:S01]  /*157f0*/  IADD3.X R140, PT, PT, R139, R91, RZ, P4, P5 ;  /* 0x0000005b8b8c7210 */ /* 0x000fe200027ea4ff */
[----:B------:R-:W-:Y:S01]  /*15800*/  IMAD.WIDE.U32 R90, R78, R132, RZ ;  /* 0x000000844e5a7225 */ /* 0x000fe200078e00ff */
[C---:B------:R-:W-:Y:S02]  /*15810*/  LOP3.LUT P5, RZ, R63.reuse, 0x8, RZ, 0xc0, !PT ;  /* 0x000000083fff7812 */ /* 0x040fe400078ac0ff */
[----:B------:R-:W-:-:S03]  /*15820*/  LOP3.LUT R63, R63, 0xfffffffe, RZ, 0xc0, !PT ;  /* 0xfffffffe3f3f7812 */ /* 0x000fc600078ec0ff */
[----:B------:R-:W-:Y:S02]  /*15830*/  IMAD.X R75, RZ, RZ, RZ, P5 ;  /* 0x000000ffff4b7224 */ /* 0x000fe400028e06ff */
[----:B------:R-:W-:-:S04]  /*15840*/  IMAD.WIDE.U32 R80, P5, R78, R133, R80 ;  /* 0x000000854e507225 */ /* 0x000fc800078a0050 */
[----:B------:R-:W-:Y:S01]  /*15850*/  IMAD.WIDE.U32.X R74, R138, R131, R74, P2 ;  /* 0x000000838a4a7225 */ /* 0x000fe200010e044a */
[----:B------:R-:W-:-:S05]  /*15860*/  IADD3 R155, P2, PT, R148, R105, RZ ;  /* 0x00000069949b7210 */ /* 0x000fca0007f5e0ff */
[----:B------:R-:W-:Y:S01]  /*15870*/  IMAD.X R152, R153, 0x1, R136, P2 ;  /* 0x0000000199987824 */ /* 0x000fe200010e0688 */
[----:B------:R-:W-:Y:S02]  /*15880*/  ISETP.GE.U32.AND P2, PT, R155, R148, PT ;  /* 0x000000949b00720c */ /* 0x000fe40003f46070 */
[----:B------:R-:W-:Y:S02]  /*15890*/  @P5 LOP3.LUT R63, R63, 0x1, RZ, 0xfc, !PT ;  /* 0x000000013f3f5812 */ /* 0x000fe400078efcff */
        /* <DEDUP_REMOVED lines=21> */
[C---:B------:R-:W-:Y:S01]  /*159f0*/  LOP3.LUT P6, RZ, R63.reuse, 0x1, RZ, 0xc0, !PT ;  /* 0x000000013fff7812 */ /* 0x040fe200078cc0ff */
[----:B------:R-:W-:Y:S01]  /*15a00*/  IMAD.WIDE.U32 R90, R40, R40, RZ ;  /* 0x00000028285a7225 */ /* 0x000fe200078e00ff */
[----:B------:R-:W-:-:S03]  /*15a10*/  LOP3.LUT R63, R63, 0xffffffef, RZ, 0xc0, !PT ;  /* 0xffffffef3f3f7812 */ /* 0x000fc600078ec0ff */
        /* <DEDUP_REMOVED lines=15> */
[----:B------:R-:W-:Y:S01]  /*15b10*/  IADD3 R70, P0, PT, R105, R137, RZ ;  /* 0x0000008969467210 */ /* 0x000fe20007f1e0ff */
[----:B------:R-:W-:Y:S01]  /*15b20*/  IMAD.X R83, RZ, RZ, RZ, P6 ;  /* 0x000000ffff537224 */ /* 0x000fe200030e06ff */
[----:B------:R-:W-:-:S03]  /*15b30*/  @P5 LOP3.LUT R63, R63, 0x8, RZ, 0xfc, !PT ;  /* 0x000000083f3f5812 */ /* 0x000fc600078efcff */
[----:B------:R-:W-:Y:S01]  /*15b40*/  IMAD.X R142, R136, 0x1, R93, P0 ;  /* 0x00000001888e7824 */ /* 0x000fe200000e065d */
[----:B------:R-:W-:Y:S01]  /*15b50*/  ISETP.GE.U32.AND P0, PT, R70, R105, PT ;  /* 0x000000694600720c */ /* 0x000fe20003f06070 */
[----:B------:R-:W-:Y:S01]  /*15b60*/  IMAD.WIDE.U32.X R80, R138, R133, R82, P2 ;  /* 0x000000858a507225 */ /* 0x000fe200010e0452 */
[----:B------:R-:W-:Y:S02]  /*15b70*/  LOP3.LUT R63, R63, 0xfffffffb, RZ, 0xc0, !PT ;  /* 0xfffffffb3f3f7812 */ /* 0x000fe400078ec0ff */
        /* <DEDUP_REMOVED lines=11> */
[----:B------:R-:W-:Y:S01]  /*15c30*/  @P5 LOP3.LUT R63, R63, 0x4, RZ, 0xfc, !PT ;  /* 0x000000043f3f5812 */ /* 0x000fe200078efcff */
[----:B------:R-:W-:-:S03]  /*15c40*/  IMAD.WIDE.U32.X R74, R68, R133, R80, P4 ;  /* 0x00000085444a7225 */ /* 0x000fc600020e0450 */
[----:B------:R-:W-:Y:S01]  /*15c50*/  LOP3.LUT R63, R63, 0xfffffffd, RZ, 0xc0, !PT ;  /* 0xfffffffd3f3f7812 */ /* 0x000fe200078ec0ff */
[----:B------:R-:W-:Y:S01]  /*15c60*/  IMAD.X R149, R104, 0x1, R95, P0 ;  /* 0x0000000168957824 */ /* 0x000fe200000e065f */
[----:B------:R-:W-:Y:S01]  /*15c70*/  IADD3 R148, P0, PT, R77, R150, RZ ;  /* 0x000000964d947210 */ /* 0x000fe20007f1e0ff */
[----:B------:R-:W-:Y:S01]  /*15c80*/  IMAD.WIDE.U32 R80, R76, R134, RZ ;  /* 0x000000864c507225 */ /* 0x000fe200078e00ff */
[----:B------:R-:W-:-:S03]  /*15c90*/  @P2 LOP3.LUT R63, R63, 0x2, RZ, 0xfc, !PT ;  /* 0x000000023f3f2812 */ /* 0x000fc600078efcff */
[----:B------:R-:W-:Y:S01]  /*15ca0*/  IMAD.X R146, R94, 0x1, R149, P0 ;  /* 0x000000015e927824 */ /* 0x000fe200000e0695 */
[----:B------:R-:W-:Y:S01]  /*15cb0*/  ISETP.GE.U32.AND P0, PT, R148, R77, PT ;  /* 0x0000004d9400720c */ /* 0x000fe20003f06070 */
[----:B------:R-:W-:-:S03]  /*15cc0*/  IMAD.WIDE.U32 R76, P2, R76, R135, R82 ;  /* 0x000000874c4c7225 */ /* 0x000fc60007840052 */
[----:B------:R-:W-:Y:S02]  /*15cd0*/  ISETP.GE.U32.AND.EX P0, PT, R146, R94, PT, P0 ;  /* 0x0000005e9200720c */ /* 0x000fe40003f06100 */
[----:B------:R-:W-:Y:S02]  /*15ce0*/  IADD3 R137, P1, PT, R81, R76, RZ ;  /* 0x0000004c51897210 */ /* 0x000fe40007f3e0ff */
[----:B------:R-:W-:Y:S02]  /*15cf0*/  SEL R105, RZ, 0x1, P0 ;  /* 0x00000001ff697807 */ /* 0x000fe40000000000 */
[----:B------:R-:W-:Y:S02]  /*15d00*/  LOP3.LUT R76, RZ, R152, RZ, 0x33, !PT ;  /* 0x00000098ff4c7212 */ /* 0x000fe400078e33ff */
[----:B------:R-:W-:Y:S01]  /*15d10*/  IADD3 R105, P0, P3, R80, R74, R105 ;  /* 0x0000004a50697210 */ /* 0x000fe20007b1e069 */
[-C--:B------:R-:W-:Y:S01]  /*15d20*/  IMAD R74, R152, R126.reuse, RZ ;  /* 0x0000007e984a7224 */ /* 0x080fe200078e02ff */
[----:B------:R-:W-:Y:S01]  /*15d30*/  P2R R156, PR, RZ, 0x2 ;  /* 0x00000002ff9c7803 */ /* 0x000fe20000000000 */
[----:B------:R-:W-:Y:S01]  /*15d40*/  IMAD.WIDE.U32 R80, R155, R126, RZ ;  /* 0x0000007e9b507225 */ /* 0x000fe200078e00ff */
[----:B------:R-:W-:-:S02]  /*15d50*/  IADD3.X R137, PT, PT, R137, R75, RZ, P0, P3 ;  /* 0x0000004b89897210 */ /* 0x000fc400007e64ff */
[----:B------:R-:W-:Y:S01]  /*15d60*/  LOP3.LUT P1, RZ, R63, 0x2, RZ, 0xc0, !PT ;  /* 0x000000023fff7812 */ /* 0x000fe2000782c0ff */
[----:B------:R-:W-:Y:S01]  /*15d70*/  IMAD R151, R155, R127, R74 ;  /* 0x0000007f9b977224 */ /* 0x000fe200078e024a */
[----:B------:R-:W-:Y:S01]  /*15d80*/  P2R R158, PR, RZ, 0x4 ;  /* 0x00000004ff9e7803 */ /* 0x000fe20000000000 */
[----:B------:R-:W-:Y:S01]  /*15d90*/  IMAD.WIDE.U32 R82, R80, R128, RZ ;  /* 0x0000008050527225 */ /* 0x000fe200078e00ff */
[----:B------:R-:W-:Y:S02]  /*15da0*/  P2R R78, PR, RZ, 0x2 ;  /* 0x00000002ff4e7803 */ /* 0x000fe40000000000 */
[----:B------:R-:W-:Y:S01]  /*15db0*/  LOP3.LUT P2, RZ, R63, 0x40, RZ, 0xc0, !PT ;  /* 0x000000403fff7812 */ /* 0x000fe2000784c0ff */
[----:B------:R-:W-:Y:S01]  /*15dc0*/  IMAD.IADD R151, R81, 0x1, R151 ;  /* 0x0000000151977824 */ /* 0x000fe200078e0297 */
[----:B------:R-:W-:-:S03]  /*15dd0*/  LOP3.LUT R81, RZ, R155, RZ, 0x33, !PT ;  /* 0x0000009bff517212 */ /* 0x000fc600078e33ff */
[----:B------:R-:W-:-:S04]  /*15de0*/  IMAD.WIDE.U32 R90, R151, R128, RZ ;  /* 0x00000080975a7225 */ /* 0x000fc800078e00ff */
[----:B------:R-:W-:-:S04]  /*15df0*/  IMAD.WIDE.U32 R90, P0, R80, R129, R90 ;  /* 0x00000081505a7225 */ /* 0x000fc8000780005a */
[----:B------:R-:W-:Y:S02]  /*15e00*/  IMAD.X R75, RZ, RZ, RZ, P0 ;  /* 0x000000ffff4b7224 */ /* 0x000fe400000e06ff */
[----:B------:R-:W-:Y:S01]  /*15e10*/  IMAD.MOV.U32 R74, RZ, RZ, R91 ;  /* 0x000000ffff4a7224 */ /* 0x000fe200078e005b */
[----:B------:R-:W-:-:S05]  /*15e20*/  IADD3 R91, P0, PT, R83, R90, RZ ;  /* 0x0000005a535b7210 */ /* 0x000fca0007f1e0ff */
[----:B------:R-:W-:Y:S01]  /*15e30*/  IMAD.WIDE.U32.X R74, R151, R129, R74, P0 ;  /* 0x00000081974a7225 */ /* 0x000fe200000e044a */
[----:B------:R-:W-:-:S03]  /*15e40*/  ISETP.GT.U32.AND P0, PT, R82, R81, PT ;  /* 0x000000515200720c */ /* 0x000fc60003f04070 */
[----:B------:R-:W-:Y:S01]  /*15e50*/  IMAD.WIDE.U32 R82, R80, R130, RZ ;  /* 0x0000008250527225 */ /* 0x000fe200078e00ff */
[----:B------:R-:W-:Y:S02]  /*15e60*/  ISETP.GT.U32.AND.EX P0, PT, R91, R76, PT, P0 ;  /* 0x0000004c5b00720c */ /* 0x000fe40003f04100 */
[----:B------:R-:W-:Y:S01]  /*15e70*/  LOP3.LUT R76, RZ, R154, RZ, 0x33, !PT ;  /* 0x0000009aff4c7212 */ /* 0x000fe200078e33ff */
[----:B------:R-:W-:Y:S01]  /*15e80*/  IMAD.WIDE.U32 R90, R151, R130, RZ ;  /* 0x00000082975a7225 */ /* 0x000fe200078e00ff */
[----:B------:R-:W-:-:S04]  /*15e90*/  SEL R157, RZ, 0x1, !P0 ;  /* 0x00000001ff9d7807 */ /* 0x000fc80004000000 */
[----:B------:R-:W-:Y:S01]  /*15ea0*/  IADD3 R157, P0, P3, R82, R74, R157 ;  /* 0x0000004a529d7210 */ /* 0x000fe20007b1e09d */
[----:B------:R-:W-:-:S04]  /*15eb0*/  IMAD.WIDE.U32 R90, P1, R80, R131, R90 ;  /* 0x00000083505a7225 */ /* 0x000fc8000782005a */
[----:B------:R-:W-:Y:S01]  /*15ec0*/  IMAD R74, R154, R126, RZ ;  /* 0x0000007e9a4a7224 */ /* 0x000fe200078e02ff */
[----:B------:R-:W-:-:S04]  /*15ed0*/  IADD3 R81, P4, PT, R83, R90, RZ ;  /* 0x0000005a53517210 */ /* 0x000fc80007f9e0ff */
[----:B------:R-:W-:Y:S01]  /*15ee0*/  IADD3.X R152, PT, PT, R81, R75, RZ, P0, P3 ;  /* 0x0000004b51987210 */ /* 0x000fe200007e64ff */
[C---:B------:R-:W-:Y:S02]  /*15ef0*/  IMAD R81, R153.reuse, R127, R74 ;  /* 0x0000007f99517224 */ /* 0x040fe400078e024a */
        /* <DEDUP_REMOVED lines=19> */
[----:B------:R-:W-:Y:S01]  /*16030*/  IMAD.X R73, RZ, RZ, RZ, P1 ;  /* 0x000000ffff497224 */ /* 0x000fe200008e06ff */
[----:B------:R-:W-:Y:S01]  /*16040*/  ISETP.NE.AND P1, PT, R78, RZ, PT ;  /* 0x000000ff4e00720c */ /* 0x000fe20003f25270 */
[----:B------:R-:W-:Y:S01]  /*16050*/  IMAD.WIDE.U32 R94, R80, R132, RZ ;  /* 0x00000084505e7225 */ /* 0x000fe200078e00ff */
[----:B------:R-:W-:Y:S02]  /*16060*/  IADD3.X R155, PT, PT, R155, R93, RZ, P5, P6 ;  /* 0x0000005d9b9b7210 */ /* 0x000fe40002fec4ff */
[----:B------:R-:W-:Y:S01]  /*16070*/  ISETP.GE.U32.AND P5, PT, R145, R72, PT ;  /* 0x000000489100720c */ /* 0x000fe20003fa6070 */
[----:B------:R-:W-:Y:S01]  /*16080*/  IMAD.MOV.U32 R72, RZ, RZ, R91 ;  /* 0x000000ffff487224 */ /* 0x000fe200078e005b */
[----:B------:R-:W-:Y:S01]  /*16090*/  LOP3.LUT P6, RZ, R63, 0x20, RZ, 0xc0, !PT ;  /* 0x000000203fff7812 */ /* 0x000fe200078cc0ff */
[----:B------:R-:W-:Y:S01]  /*160a0*/  IMAD.X R93, RZ, RZ, RZ, P2 ;  /* 0x000000ffff5d7224 */ /* 0x000fe200010e06ff */
[----:B------:R-:W-:Y:S01]  /*160b0*/  ISETP.GE.U32.AND.EX P5, PT, R140, R139, PT, P5 ;  /* 0x0000008b8c00720c */ /* 0x000fe20003fa6150 */
[----:B------:R-:W-:Y:S01]  /*160c0*/  IMAD.WIDE.U32.X R90, R151, R131, R72, P4 ;  /* 0x00000083975a7225 */ /* 0x000fe200020e0448 */
[----:B------:R-:W-:-:S02]  /*160d0*/  LOP3.LUT P2, RZ, R63, 0x400, RZ, 0xc0, !PT ;  /* 0x000004003fff7812 */ /* 0x000fc4000784c0ff */
[----:B------:R-:W-:Y:S01]  /*160e0*/  SEL R76, RZ, 0x1, P5 ;  /* 0x00000001ff4c7807 */ /* 0x000fe20002800000 */
[----:B------:R-:W-:-:S04]  /*160f0*/  IMAD.WIDE.U32 R72, R151, R132, RZ ;  /* 0x0000008497487225 */ /* 0x000fc800078e00ff */
[----:B------:R-:W-:-:S04]  /*16100*/  IMAD.WIDE.U32.X R92, R41, R43, R92, P6 ;  /* 0x0000002b295c7225 */ /* 0x000fc800030e045c */
[----:B------:R-:W-:Y:S01]  /*16110*/  IMAD.WIDE.U32 R72, P4, R80, R133, R72 ;  /* 0x0000008550487225 */ /* 0x000fe20007880048 */
[----:B------:R-:W-:-:S03]  /*16120*/  IADD3 R76, P5, P6, R141, R92, R76 ;  /* 0x0000005c8d4c7210 */ /* 0x000fc60007ebe04c */
[----:B------:R-:W-:Y:S01]  /*16130*/  IMAD.MOV.U32 R92, RZ, RZ, R79 ;  /* 0x000000ffff5c7224 */ /* 0x000fe200078e004f */
[----:B------:R-:W-:Y:S01]  /*16140*/  IADD3.X R82, PT, PT, R143, R93, RZ, P5, P6 ;  /* 0x0000005d8f527210 */ /* 0x000fe20002fec4ff */
[----:B------:R-:W-:Y:S01]  /*16150*/  IMAD.X R79, RZ, RZ, RZ, P4 ;  /* 0x000000ffff4f7224 */ /* 0x000fe200020e06ff */
[----:B------:R-:W-:Y:S01]  /*16160*/  IADD3 R159, P4, PT, R95, R72, RZ ;  /* 0x000000485f9f7210 */ /* 0x000fe20007f9e0ff */
[----:B------:R-:W-:Y:S01]  /*16170*/  IMAD.MOV.U32 R78, RZ, RZ, R73 ;  /* 0x000000ffff4e7224 */ /* 0x000fe200078e0049 */
[C---:B------:R-:W-:Y:S01]  /*16180*/  LOP3.LUT P6, RZ, R63.reuse, 0x4, RZ, 0xc0, !PT ;  /* 0x000000043fff7812 */ /* 0x040fe200078cc0ff */
[----:B------:R-:W-:Y:S01]  /*16190*/  IMAD.MOV.U32 R140, RZ, RZ, R83 ;  /* 0x000000ffff8c7224 */ /* 0x000fe200078e0053 */
[----:B------:R-:W-:Y:S01]  /*161a0*/  LOP3.LUT P5, RZ, R63, 0x10, RZ, 0xc0, !PT ;  /* 0x000000103fff7812 */ /* 0x000fe200078ac0ff */
[----:B------:R-:W-:-:S04]  /*161b0*/  IMAD.WIDE.U32.X R72, R151, R133, R78, P4 ;  /* 0x0000008597487225 */ /* 0x000fc800020e044e */
[----:B------:R-:W-:-:S04]  /*161c0*/  IMAD.WIDE.U32 R78, R151, R134, RZ ;  /* 0x00000086974e7225 */ /* 0x000fc800078e00ff */
[----:B------:R-:W-:Y:S01]  /*161d0*/  IMAD.X R93, RZ, RZ, RZ, P6 ;  /* 0x000000ffff5d7224 */ /* 0x000fe200030e06ff */
[----:B------:R-:W-:Y:S01]  /*161e0*/  LOP3.LUT P6, RZ, R63, 0x8, RZ, 0xc0, !PT ;  /* 0x000000083fff7812 */ /* 0x000fe200078cc0ff */
[----:B------:R-:W-:-:S04]  /*161f0*/  IMAD.WIDE.U32 R78, P4, R80, R135, R78 ;  /* 0x00000087504e7225 */ /* 0x000fc8000788004e */
[----:B------:R-:W-:-:S04]  /*16200*/  IMAD.WIDE.U32 R80, R80, R134, RZ ;  /* 0x0000008650507225 */ /* 0x000fc800078e00ff */
[----:B------:R-:W-:Y:S01]  /*16210*/  IMAD.X R139, RZ, RZ, RZ, P4 ;  /* 0x000000ffff8b7224 */ /* 0x000fe200020e06ff */
[----:B------:R-:W-:Y:S01]  /*16220*/  IADD3 R95, P4, PT, R81, R78, RZ ;  /* 0x0000004e515f7210 */ /* 0x000fe20007f9e0ff */
[----:B------:R-:W-:Y:S01]  /*16230*/  IMAD.WIDE.U32.X R92, R138, R135, R92, P1 ;  /* 0x000000878a5c7225 */ /* 0x000fe200008e045c */
[----:B------:R-:W-:-:S03]  /*16240*/  ISETP.NE.AND P1, PT, R156, RZ, PT ;  /* 0x000000ff9c00720c */ /* 0x000fc60003f25270 */
[----:B------:R-:W-:-:S04]  /*16250*/  IMAD.MOV.U32 R138, RZ, RZ, R79 ;  /* 0x000000ffff8a7224 */ /* 0x000fc800078e004f */
[----:B------:R-:W-:Y:S01]  /*16260*/  IMAD.WIDE.U32.X R78, R151, R135, R138, P4 ;  /* 0x00000087974e7225 */ /* 0x000fe200020e048a */
[----:B------:R-:W-:-:S03]  /*16270*/  LOP3.LUT P4, RZ, R63, 0x200, RZ, 0xc0, !PT ;  /* 0x000002003fff7812 */ /* 0x000fc6000788c0ff */
[----:B------:R-:W-:Y:S01]  /*16280*/  IMAD.X R139, RZ, RZ, RZ, P2 ;  /* 0x000000ffff8b7224 */ /* 0x000fe200010e06ff */
[----:B------:R-:W-:Y:S01]  /*16290*/  ISETP.NE.AND P2, PT, R158, RZ, PT ;  /* 0x000000ff9e00720c */ /* 0x000fe20003f45270 */
[----:B------:R-:W-:-:S04]  /*162a0*/  IMAD.MOV.U32 R138, RZ, RZ, R69 ;  /* 0x000000ffff8a7224 */ /* 0x000fc800078e0045 */
        /* <DEDUP_REMOVED lines=8> */
[----:B------:R-:W-:Y:S01]  /*16330*/  IMAD.X R139, RZ, RZ, RZ, P5 ;  /* 0x000000ffff8b7224 */ /* 0x000fe200028e06ff */
[----:B------:R-:W-:Y:S01]  /*16340*/  IADD3 R150, P5, PT, R157, R70, RZ ;  /* 0x000000469d967210 */ /* 0x000fe20007fbe0ff */
[----:B------:R-:W-:Y:S01]  /*16350*/  IMAD.WIDE.U32.X R70, R41, R41, R138, P6 ;  /* 0x0000002929467225 */ /* 0x000fe200030e048a */
[----:B------:R-:W-:-:S03]  /*16360*/  ISETP.GE.U32.AND P6, PT, R76, R141, PT ;  /* 0x0000008d4c00720c */ /* 0x000fc60003fc6070 */
[----:B------:R-:W-:Y:S01]  /*16370*/  IMAD.X R151, R152, 0x1, R142, P5 ;  /* 0x0000000198977824 */ /* 0x000fe200028e068e */
[----:B------:R-:W-:Y:S01]  /*16380*/  ISETP.GE.U32.AND P5, PT, R150, R157, PT ;  /* 0x0000009d9600720c */ /* 0x000fe20003fa6070 */
[----:B------:R-:W-:Y:S01]  /*16390*/  IMAD.X R88, R88, 0x1, R147, P4 ;  /* 0x0000000158587824 */ /* 0x000fe200020e0693 */
[----:B------:R-:W-:Y:S01]  /*163a0*/  ISETP.GE.U32.AND P4, PT, R145, R144, PT ;  /* 0x000000909100720c */ /* 0x000fe20003f86070 */
[----:B------:R-:W-:Y:S01]  /*163b0*/  IMAD.X R141, RZ, RZ, RZ, P3 ;  /* 0x000000ffff8d7224 */ /* 0x000fe200018e06ff */
[----:B------:R-:W-:Y:S01]  /*163c0*/  ISETP.GE.U32.AND.EX P5, PT, R151, R152, PT, P5 ;  /* 0x000000989700720c */ /* 0x000fe20003fa6150 */
[----:B------:R-:W-:Y:S01]  /*163d0*/  IMAD.WIDE.U32 R138, R74, R132, RZ ;  /* 0x000000844a8a7225 */ /* 0x000fe200078e00ff */
[----:B------:R-:W-:Y:S02]  /*163e0*/  ISETP.GE.U32.AND.EX P6, PT, R82, R143, PT, P6 ;  /* 0x0000008f5200720c */ /* 0x000fe40003fc6160 */
[----:B------:R-:W-:Y:S01]  /*163f0*/  ISETP.GE.U32.AND.EX P4, PT, R88, R147, PT, P4 ;  /* 0x000000935800720c */ /* 0x000fe20003f86140 */
[----:B------:R-:W-:Y:S01]  /*16400*/  IMAD.WIDE.U32.X R140, R136, R131, R140, P0 ;  /* 0x00000083888c7225 */ /* 0x000fe200000e048c */
[----:B------:R-:W-:-:S02]  /*16410*/  SEL R87, RZ, 0x1, P5 ;  /* 0x00000001ff577807 */ /* 0x000fc40002800000 */
[----:B------:R-:W-:Y:S01]  /*16420*/  SEL R69, RZ, 0x1, P6 ;  /* 0x00000001ff457807 */ /* 0x000fe20003000000 */
[----:B------:R-:W-:Y:S01]  /*16430*/  IMAD.WIDE.U32 R142, R136, R132, RZ ;  /* 0x00000084888e7225 */ /* 0x000fe200078e00ff */
[----:B------:R-:W-:Y:S02]  /*16440*/  SEL R103, RZ, 0x1, P4 ;  /* 0x00000001ff677807 */ /* 0x000fe40002000000 */
[----:B------:R-:W-:Y:S01]  /*16450*/  IADD3 R144, P4, P6, R94, R90, R87 ;  /* 0x0000005a5e907210 */ /* 0x000fe20007e9e057 */
[----:B------:R-:W-:Y:S01]  /*16460*/  IMAD.X R87, RZ, RZ, RZ, P2 ;  /* 0x000000ffff577224 */ /* 0x000fe200010e06ff */
[----:B------:R-:W-:Y:S02]  /*16470*/  IADD3 R148, P5, PT, R153, R148, RZ ;  /* 0x0000009499947210 */ /* 0x000fe40007fbe0ff */
[----:B------:R-:W-:Y:S02]  /*16480*/  IADD3.X R90, PT, PT, R159, R91, RZ, P4, P6 ;  /* 0x0000005b9f5a7210 */ /* 0x000fe400027ec4ff */
[----:B------:R-:W-:Y:S01]  /*16490*/  IADD3 R104, P4, PT, R103, R92, RZ ;  /* 0x0000005c67687210 */ /* 0x000fe20007f9e0ff */
[----:B------:R-:W-:Y:S01]  /*164a0*/  IMAD.X R146, R155, 0x1, R146, P5 ;  /* 0x000000019b927824 */ /* 0x000fe200028e0692 */
[----:B------:R-:W-:-:S02]  /*164b0*/  IADD3 R91, P5, PT, R69, R70, RZ ;  /* 0x00000046455b7210 */ /* 0x000fc40007fbe0ff */
[----:B------:R-:W-:Y:S01]  /*164c0*/  ISETP.NE.U32.AND P0, PT, R104, RZ, PT ;  /* 0x000000ff6800720c */ /* 0x000fe20003f05070 */
[----:B------:R-:W-:Y:S01]  /*164d0*/  IMAD.X R147, RZ, RZ, R93, P4 ;  /* 0x000000ffff937224 */ /* 0x000fe200020e065d */
[----:B------:R-:W-:Y:S01]  /*164e0*/  ISETP.GE.U32.AND P3, PT, R148, R153, PT ;  /* 0x000000999400720c */ /* 0x000fe20003f66070 */
[-C--:B------:R-:W-:Y:S02]  /*164f0*/  IMAD R86, R146, R126.reuse, RZ ;  /* 0x0000007e92567224 */ /* 0x080fe400078e02ff */
[----:B------:R-:W-:Y:S01]  /*16500*/  IMAD.X R83, RZ, RZ, R71, P5 ;  /* 0x000000ffff537224 */ /* 0x000fe200028e0647 */
[----:B------:R-:W-:Y:S01]  /*16510*/  ISETP.NE.AND.EX P0, PT, R147, RZ, PT, P0 ;  /* 0x000000ff9300720c */ /* 0x000fe20003f05300 */
[----:B------:R-:W-:Y:S01]  /*16520*/  IMAD.WIDE.U32 R70, R148, R126, RZ ;  /* 0x0000007e94467225 */ /* 0x000fe200078e00ff */
[----:B------:R-:W-:Y:S02]  /*16530*/  ISETP.GE.U32.AND.EX P3, PT, R146, R155, PT, P3 ;  /* 0x0000009b9200720c */ /* 0x000fe40003f66130 */
[----:B------:R-:W-:Y:S01]  /*16540*/  ISETP.NE.U32.AND P5, PT, R149, RZ, PT ;  /* 0x000000ff9500720c */ /* 0x000fe20003fa5070 */
[----:B------:R-:W-:Y:S01]  /*16550*/  IMAD R103, R148, R127, R86 ;  /* 0x0000007f94677224 */ /* 0x000fe200078e0256 */
[----:B------:R-:W-:Y:S01]  /*16560*/  SEL R69, RZ, 0x1, P3 ;  /* 0x00000001ff457807 */ /* 0x000fe20001800000 */
[----:B------:R-:W-:Y:S01]  /*16570*/  IMAD.WIDE.U32 R92, P2, R74, R133, R142 ;  /* 0x000000854a5c7225 */ /* 0x000fe2000784008e */
[----:B------:R-:W-:-:S02]  /*16580*/  ISETP.NE.AND.EX P5, PT, R161, RZ, PT, P5 ;  /* 0x000000ffa100720c */ /* 0x000fc40003fa5350 */
[----:B------:R-:W-:Y:S01]  /*16590*/  IADD3 R94, P4, P6, R138, R140, R69 ;  /* 0x0000008c8a5e7210 */ /* 0x000fe20007e9e045 */
[----:B------:R-:W-:Y:S01]  /*165a0*/  IMAD.IADD R103, R71, 0x1, R103 ;  /* 0x0000000147677824 */ /* 0x000fe200078e0267 */
[----:B------:R-:W-:Y:S01]  /*165b0*/  IADD3 R143, P3, PT, R139, R92, RZ ;  /* 0x0000005c8b8f7210 */ /* 0x000fe20007f7e0ff */
[----:B------:R-:W-:Y:S02]  /*165c0*/  IMAD.MOV.U32 R86, RZ, RZ, R77 ;  /* 0x000000ffff567224 */ /* 0x000fe400078e004d */
[----:B------:R-:W-:-:S04]  /*165d0*/  IMAD.WIDE.U32 R138, R103, R128, RZ ;  /* 0x00000080678a7225 */ /* 0x000fc800078e00ff */
[----:B------:R-:W-:Y:S01]  /*165e0*/  IMAD.WIDE.U32.X R86, R68, R135, R86, P1 ;  /* 0x0000008744567225 */ /* 0x000fe200008e0456 */
[----:B------:R-:W-:Y:S06]  /*165f0*/  @!P0 BRA `(.L_x_45) ;  /* 0x0000000000348947 */ /* 0x000fec0003800000 */
        /* <DEDUP_REMOVED lines=13> */
.L_x_45:
[----:B------:R-:W-:Y:S05]  /*166d0*/  BSYNC.RECONVERGENT B3 ;  /* 0x0000000000037941 */ /* 0x000fea0003800200 */
.L_x_44:
[----:B------:R-:W-:Y:S04]  /*166e0*/  BSSY.RECONVERGENT B3, `(.L_x_46) ;  /* 0x0000019000037945 */ /* 0x000fe80003800200 */
        /* <DEDUP_REMOVED lines=24> */
.L_x_47:
[----:B------:R-:W-:Y:S05]  /*16870*/  BSYNC.RECONVERGENT B3 ;  /* 0x0000000000037941 */ /* 0x000fea0003800200 */
.L_x_46:
[----:B------:R-:W-:Y:S01]  /*16880*/  IADD3 R100, P0, PT, R100, R105, RZ ;  /* 0x0000006964647210 */ /* 0x000fe20007f1e0ff */
[----:B------:R-:W-:Y:S01]  /*16890*/  IMAD.WIDE.U32 R68, R70, R128, RZ ;  /* 0x0000008046447225 */ /* 0x000fe200078e00ff */
[----:B------:R-:W-:Y:S01]  /*168a0*/  IADD3.X R77, PT, PT, R143, R141, RZ, P4, P6 ;  /* 0x0000008d8f4d7210 */ /* 0x000fe200027ec4ff */
[----:B------:R-:W-:Y:S01]  /*168b0*/  BSSY.RECONVERGENT B3, `(.L_x_48) ;  /* 0x000004d000037945 */ /* 0x000fe20003800200 */
[----:B------:R-:W-:Y:S01]  /*168c0*/  IADD3 R152, P6, PT, R94, R100, RZ ;  /* 0x000000645e987210 */ /* 0x000fe20007fde0ff */
[----:B------:R-:W-:Y:S01]  /*168d0*/  IMAD.X R104, R98, 0x1, R137, P0 ;  /* 0x0000000162687824 */ /* 0x000fe200000e0689 */
[----:B------:R-:W-:Y:S01]  /*168e0*/  LOP3.LUT R75, RZ, R148, RZ, 0x33, !PT ;  /* 0x00000094ff4b7212 */ /* 0x000fe200078e33ff */
[----:B------:R-:W-:Y:S01]  /*168f0*/  IMAD.WIDE.U32 R138, P5, R70, R129, R138 ;  /* 0x00000081468a7225 */ /* 0x000fe200078a008a */
[----:B------:R-:W-:Y:S02]  /*16900*/  ISETP.GE.U32.AND P0, PT, R152, R94, PT ;  /* 0x0000005e9800720c */ /* 0x000fe40003f06070 */
[----:B------:R-:W-:Y:S01]  /*16910*/  ISETP.GT.U32.AND P1, PT, R68, R75, PT ;  /* 0x0000004b4400720c */ /* 0x000fe20003f24070 */
[----:B------:R-:W-:Y:S01]  /*16920*/  IMAD.WIDE.U32 R142, R136, R134, RZ ;  /* 0x00000086888e7225 */ /* 0x000fe200078e00ff */
[----:B------:R-:W-:-:S02]  /*16930*/  IADD3 R69, P4, PT, R69, R138, RZ ;  /* 0x0000008a45457210 */ /* 0x000fc40007f9e0ff */
[----:B------:R-:W-:Y:S01]  /*16940*/  LOP3.LUT R68, RZ, R146, RZ, 0x33, !PT ;  /* 0x00000092ff447212 */ /* 0x000fe200078e33ff */
[----:B------:R-:W-:Y:S02]  /*16950*/  IMAD.X R154, R77, 0x1, R104, P6 ;  /* 0x000000014d9a7824 */ /* 0x000fe400030e0668 */
[----:B------:R-:W-:Y:S01]  /*16960*/  IMAD.X R141, RZ, RZ, RZ, P2 ;  /* 0x000000ffff8d7224 */ /* 0x000fe200010e06ff */
[----:B------:R-:W-:Y:S01]  /*16970*/  ISETP.GT.U32.AND.EX P1, PT, R69, R68, PT, P1 ;  /* 0x000000444500720c */ /* 0x000fe20003f24110 */
[----:B------:R-:W-:Y:S01]  /*16980*/  IMAD.MOV.U32 R140, RZ, RZ, R93 ;  /* 0x000000ffff8c7224 */ /* 0x000fe200078e005d */
[----:B------:R-:W-:Y:S01]  /*16990*/  ISETP.GE.U32.AND.EX P6, PT, R154, R77, PT, P0 ;  /* 0x0000004d9a00720c */ /* 0x000fe20003fc6100 */
[----:B------:R-:W-:Y:S02]  /*169a0*/  IMAD.X R149, RZ, RZ, RZ, P5 ;  /* 0x000000ffff957224 */ /* 0x000fe400028e06ff */
[----:B------:R-:W-:Y:S01]  /*169b0*/  IMAD.MOV.U32 R148, RZ, RZ, R139 ;  /* 0x000000ffff947224 */ /* 0x000fe200078e008b */
[----:B------:R-:W-:Y:S01]  /*169c0*/  SEL R155, RZ, 0x1, P6 ;  /* 0x00000001ff9b7807 */ /* 0x000fe20003000000 */
[----:B------:R-:W-:-:S04]  /*169d0*/  IMAD.WIDE.U32 R142, P2, R74, R135, R142 ;  /* 0x000000874a8e7225 */ /* 0x000fc8000784008e */
[----:B------:R-:W-:-:S04]  /*169e0*/  IMAD.WIDE.U32 R146, R74, R134, RZ ;  /* 0x000000864a927225 */ /* 0x000fc800078e00ff */
[----:B------:R-:W-:Y:S01]  /*169f0*/  IMAD R74, R151, R126, RZ ;  /* 0x0000007e974a7224 */ /* 0x000fe200078e02ff */
[----:B------:R-:W-:Y:S01]  /*16a00*/  IADD3 R147, P0, PT, R147, R142, RZ ;  /* 0x0000008e93937210 */ /* 0x000fe20007f1e0ff */
[----:B------:R-:W-:Y:S01]  /*16a10*/  IMAD.WIDE.U32 R92, R103, R130, RZ ;  /* 0x00000082675c7225 */ /* 0x000fe200078e00ff */
[----:B------:R-:W-:-:S03]  /*16a20*/  LOP3.LUT R151, RZ, R151, RZ, 0x33, !PT ;  /* 0x00000097ff977212 */ /* 0x000fc600078e33ff */
[----:B------:R-:W-:-:S04]  /*16a30*/  IMAD.WIDE.U32.X R140, R136, R133, R140, P3 ;  /* 0x00000085888c7225 */ /* 0x000fc800018e048c */
[----:B------:R-:W-:Y:S01]  /*16a40*/  IMAD.WIDE.U32.X R138, R103, R129, R148, P4 ;  /* 0x00000081678a7225 */ /* 0x000fe200020e0494 */
[----:B------:R-:W-:Y:S02]  /*16a50*/  SEL R149, RZ, 0x1, !P1 ;  /* 0x00000001ff957807 */ /* 0x000fe40004800000 */
[----:B------:R-:W-:Y:S01]  /*16a60*/  ISETP.GE.U32.AND P1, PT, R100, R105, PT ;  /* 0x000000696400720c */ /* 0x000fe20003f26070 */
[----:B------:R-:W-:Y:S01]  /*16a70*/  IMAD.WIDE.U32 R68, R150, R126, RZ ;  /* 0x0000007e96447225 */ /* 0x000fe200078e00ff */
[----:B------:R-:W-:Y:S02]  /*16a80*/  IADD3 R155, P3, P5, R146, R140, R155 ;  /* 0x0000008c929b7210 */ /* 0x000fe40007d7e09b */
[----:B------:R-:W-:Y:S01]  /*16a90*/  ISETP.GE.U32.AND.EX P1, PT, R104, R137, PT, P1 ;  /* 0x000000896800720c */ /* 0x000fe20003f26110 */
[----:B------:R-:W-:Y:S01]  /*16aa0*/  IMAD R77, R150, R127, R74 ;  /* 0x0000007f964d7224 */ /* 0x000fe200078e024a */
[----:B------:R-:W-:Y:S01]  /*16ab0*/  IADD3.X R98, PT, PT, R147, R141, RZ, P3, P5 ;  /* 0x0000008d93627210 */ /* 0x000fe20001fea4ff */
[----:B------:R-:W-:Y:S01]  /*16ac0*/  IMAD.X R75, RZ, RZ, RZ, P2 ;  /* 0x000000ffff4b7224 */ /* 0x000fe200010e06ff */
[----:B------:R-:W-:Y:S01]  /*16ad0*/  SEL R137, RZ, 0x1, P1 ;  /* 0x00000001ff897807 */ /* 0x000fe20000800000 */
[----:B------:R-:W-:Y:S01]  /*16ae0*/  IMAD.MOV.U32 R74, RZ, RZ, R143 ;  /* 0x000000ffff4a7224 */ /* 0x000fe200078e008f */
[----:B------:R-:W-:Y:S01]  /*16af0*/  LOP3.LUT R147, RZ, R150, RZ, 0x33, !PT ;  /* 0x00000096ff937212 */ /* 0x000fe200078e33ff */
[----:B------:R-:W-:-:S04]  /*16b00*/  IMAD.WIDE.U32 R142, R70, R130, RZ ;  /* 0x00000082468e7225 */ /* 0x000fc800078e00ff */
[----:B------:R-:W-:Y:S01]  /*16b10*/  IMAD.WIDE.U32 R92, P2, R70, R131, R92 ;  /* 0x00000083465c7225 */ /* 0x000fe2000784005c */
[----:B------:R-:W-:-:S03]  /*16b20*/  IADD3 R149, P5, P6, R142, R138, R149 ;  /* 0x0000008a8e957210 */ /* 0x000fc60007ebe095 */
[----:B------:R-:W-:Y:S01]  /*16b30*/  IMAD.IADD R77, R69, 0x1, R77 ;  /* 0x00000001454d7824 */ /* 0x000fe200078e024d */
[----:B------:R-:W-:Y:S01]  /*16b40*/  IADD3 R153, P4, PT, R143, R92, RZ ;  /* 0x0000005c8f997210 */ /* 0x000fe20007f9e0ff */
[----:B------:R-:W-:-:S03]  /*16b50*/  IMAD.WIDE.U32 R104, R68, R128, RZ ;  /* 0x0000008044687225 */ /* 0x000fc600078e00ff */
[----:B------:R-:W-:Y:S01]  /*16b60*/  IADD3.X R153, PT, PT, R153, R139, RZ, P5, P6 ;  /* 0x0000008b99997210 */ /* 0x000fe20002fec4ff */
[----:B------:R-:W-:Y:S01]  /*16b70*/  IMAD.WIDE.U32 R142, R77, R130, RZ ;  /* 0x000000824d8e7225 */ /* 0x000fe200078e00ff */
[----:B------:R-:W-:Y:S02]  /*16b80*/  IADD3 R159, P5, PT, R137, R86, RZ ;  /* 0x00000056899f7210 */ /* 0x000fe40007fbe0ff */
[----:B------:R-:W-:Y:S01]  /*16b90*/  ISETP.GT.U32.AND P1, PT, R104, R147, PT ;  /* 0x000000936800720c */ /* 0x000fe20003f24070 */
[----:B------:R-:W-:-:S04]  /*16ba0*/  IMAD.WIDE.U32 R140, R77, R128, RZ ;  /* 0x000000804d8c7225 */ /* 0x000fc800078e00ff */
[----:B------:R-:W-:-:S04]  /*16bb0*/  IMAD.WIDE.U32 R142, P6, R68, R131, R142 ;  /* 0x00000083448e7225 */ /* 0x000fc800078c008e */
[----:B------:R-:W-:Y:S01]  /*16bc0*/  IMAD.X R86, RZ, RZ, R87, P5 ;  /* 0x000000ffff567224 */ /* 0x000fe200028e0657 */
[----:B------:R-:W-:Y:S01]  /*16bd0*/  IADD3 R157, P5, PT, R144, R145, RZ ;  /* 0x00000091909d7210 */ /* 0x000fe20007fbe0ff */
[----:B------:R-:W-:Y:S01]  /*16be0*/  IMAD.X R87, RZ, RZ, RZ, P6 ;  /* 0x000000ffff577224 */ /* 0x000fe200030e06ff */
[----:B------:R-:W-:Y:S01]  /*16bf0*/  ISETP.NE.U32.AND P6, PT, R159, RZ, PT ;  /* 0x000000ff9f00720c */ /* 0x000fe20003fc5070 */
[----:B------:R-:W-:-:S03]  /*16c00*/  IMAD.WIDE.U32 R140, P3, R68, R129, R140 ;  /* 0x00000081448c7225 */ /* 0x000fc6000786008c */
[----:B------:R-:W-:Y:S01]  /*16c10*/  ISETP.NE.AND.EX P6, PT, R86, RZ, PT, P6 ;  /* 0x000000ff5600720c */ /* 0x000fe20003fc5360 */
[----:B------:R-:W-:Y:S01]  /*16c20*/  IMAD.X R139, RZ, RZ, RZ, P3 ;  /* 0x000000ffff8b7224 */ /* 0x000fe200018e06ff */
[----:B------:R-:W-:Y:S01]  /*16c30*/  IADD3 R104, P3, PT, R105, R140, RZ ;  /* 0x0000008c69687210 */ /* 0x000fe20007f7e0ff */
[----:B------:R-:W-:Y:S01]  /*16c40*/  IMAD.WIDE.U32.X R136, R136, R135, R74, P0 ;  /* 0x0000008788887225 */ /* 0x000fe200000e044a */
[----:B------:R-:W-:Y:S02]  /*16c50*/  ISETP.GE.U32.AND P0, PT, R157, R144, PT ;  /* 0x000000909d00720c */ /* 0x000fe40003f06070 */
[----:B------:R-:W-:Y:S01]  /*16c60*/  ISETP.GT.U32.AND.EX P1, PT, R104, R151, PT, P1 ;  /* 0x000000976800720c */ /* 0x000fe20003f24110 */
[----:B------:R-:W-:-:S04]  /*16c70*/  IMAD.WIDE.U32 R104, R68, R130, RZ ;  /* 0x0000008244687225 */ /* 0x000fc800078e00ff */
[----:B------:R-:W-:Y:S02]  /*16c80*/  IMAD.X R147, RZ, RZ, RZ, P2 ;  /* 0x000000ffff937224 */ /* 0x000fe400010e06ff */
        /* <DEDUP_REMOVED lines=15> */
.L_x_49:
[----:B------:R-:W-:Y:S05]  /*16d80*/  BSYNC.RECONVERGENT B3 ;  /* 0x0000000000037941 */ /* 0x000fea0003800200 */
.L_x_48:
[----:B------:R-:W-:Y:S01]  /*16d90*/  IMAD.WIDE.U32 R144, R103, R132, RZ ;  /* 0x0000008467907225 */ /* 0x000fe200078e00ff */
[----:B------:R-:W-:Y:S01]  /*16da0*/  IADD3 R94, P6, PT, R149, R152, RZ ;  /* 0x00000098955e7210 */ /* 0x000fe20007fde0ff */
[----:B------:R-:W-:Y:S01]  /*16db0*/  BSSY.RECONVERGENT B3, `(.L_x_50) ;  /* 0x0000244000037945 */ /* 0x000fe20003800200 */
[----:B------:R-:W-:Y:S01]  /*16dc0*/  IADD3 R81, P2, PT, R105, R142, RZ ;  /* 0x0000008e69517210 */ /* 0x000fe20007f5e0ff */
[----:B------:R-:W-:Y:S01]  /*16dd0*/  IMAD.MOV.U32 R140, RZ, RZ, R93 ;  /* 0x000000ffff8c7224 */ /* 0x000fe200078e005d */
[----:B------:R-:W-:Y:S01]  /*16de0*/  SEL R69, RZ, 0x1, !P1 ;  /* 0x00000001ff457807 */ /* 0x000fe20004800000 */
[----:B------:R-:W-:Y:S01]  /*16df0*/  IMAD.X R88, R90, 0x1, R88, P5 ;  /* 0x000000015a587824 */ /* 0x000fe200028e0658 */
[----:B------:R-:W-:Y:S01]  /*16e00*/  ISETP.GE.U32.AND P1, PT, R94, R149, PT ;  /* 0x000000955e00720c */ /* 0x000fe20003f26070 */
[----:B------:R-:W-:Y:S01]  /*16e10*/  IMAD.MOV.U32 R141, RZ, RZ, R147 ;  /* 0x000000ffff8d7224 */ /* 0x000fe200078e0093 */
[----:B------:R-:W-:Y:S01]  /*16e20*/  LOP3.LUT R63, R63, 0xfffffff7, RZ, 0xc0, !PT ;  /* 0xfffffff73f3f7812 */ /* 0x000fe200078ec0ff */
[----:B------:R-:W-:Y:S01]  /*16e30*/  IMAD.WIDE.U32 R144, P5, R70, R133, R144 ;  /* 0x0000008546907225 */ /* 0x000fe200078a0090 */
[----:B------:R-:W-:-:S03]  /*16e40*/  ISETP.GE.U32.AND.EX P0, PT, R88, R90, PT, P0 ;  /* 0x0000005a5800720c */ /* 0x000fc60003f06100 */
[----:B------:R-:W-:-:S04]  /*16e50*/  IMAD.WIDE.U32 R92, R70, R132, RZ ;  /* 0x00000084465c7225 */ /* 0x000fc800078e00ff */
[----:B------:R-:W-:-:S04]  /*16e60*/  IMAD.WIDE.U32 R146, R103, R134, RZ ;  /* 0x0000008667927225 */ /* 0x000fc800078e00ff */
[----:B------:R-:W-:Y:S02]  /*16e70*/  IMAD.MOV.U32 R74, RZ, RZ, R143 ;  /* 0x000000ffff4a7224 */ /* 0x000fe400078e008f */
[----:B------:R-:W-:-:S04]  /*16e80*/  IMAD.WIDE.U32.X R142, R77, R129, R138, P3 ;  /* 0x000000814d8e7225 */ /* 0x000fc800018e048a */
[----:B------:R-:W-:Y:S01]  /*16e90*/  IMAD.X R139, RZ, RZ, RZ, P5 ;  /* 0x000000ffff8b7224 */ /* 0x000fe200028e06ff */
[----:B------:R-:W-:Y:S01]  /*16ea0*/  IADD3 R93, P5, PT, R93, R144, RZ ;  /* 0x000000905d5d7210 */ /* 0x000fe20007fbe0ff */
[----:B------:R-:W-:Y:S02]  /*16eb0*/  IMAD.MOV.U32 R75, RZ, RZ, R87 ;  /* 0x000000ffff4b7224 */ /* 0x000fe400078e0057 */
[----:B------:R-:W-:Y:S01]  /*16ec0*/  IMAD.X R144, R153, 0x1, R154, P6 ;  /* 0x0000000199907824 */ /* 0x000fe200030e069a */
[----:B------:R-:W-:Y:S01]  /*16ed0*/  IADD3 R96, P6, PT, R96, R155, RZ ;  /* 0x0000009b60607210 */ /* 0x000fe20007fde0ff */
[----:B------:R-:W-:-:S03]  /*16ee0*/  IMAD.WIDE.U32 R146, P3, R70, R135, R146 ;  /* 0x0000008746927225 */ /* 0x000fc60007860092 */
[----:B------:R-:W-:Y:S01]  /*16ef0*/  ISETP.GE.U32.AND.EX P1, PT, R144, R153, PT, P1 ;  /* 0x000000999000720c */ /* 0x000fe20003f26110 */
[----:B------:R-:W-:-:S04]  /*16f00*/  IMAD.WIDE.U32 R86, R70, R134, RZ ;  /* 0x0000008646567225 */ /* 0x000fc800078e00ff */
[----:B------:R-:W-:Y:S01]  /*16f10*/  IMAD.X R71, RZ, RZ, RZ, P3 ;  /* 0x000000ffff477224 */ /* 0x000fe200018e06ff */
[----:B------:R-:W-:Y:S01]  /*16f20*/  IADD3 R105, P3, PT, R87, R146, RZ ;  /* 0x0000009257697210 */ /* 0x000fe20007f7e0ff */
[----:B------:R-:W-:-:S04]  /*16f30*/  IMAD.WIDE.U32.X R140, R103, R131, R140, P4 ;  /* 0x00000083678c7225 */ /* 0x000fc800020e048c */
[----:B------:R-:W-:Y:S01]  /*16f40*/  IMAD.X R87, R97, 0x1, R98, P6 ;  /* 0x0000000161577824 */ /* 0x000fe200030e0662 */
[----:B------:R-:W-:Y:S01]  /*16f50*/  IADD3 R104, P6, P4, R104, R142, R69 ;  /* 0x0000008e68687210 */ /* 0x000fe20007cde045 */
[----:B------:R-:W-:Y:S01]  /*16f60*/  IMAD.MOV.U32 R138, RZ, RZ, R145 ;  /* 0x000000ffff8a7224 */ /* 0x000fe200078e0091 */
[----:B------:R-:W-:Y:S01]  /*16f70*/  SEL R69, RZ, 0x1, P1 ;  /* 0x00000001ff457807 */ /* 0x000fe20000800000 */
[----:B------:R-:W-:Y:S01]  /*16f80*/  IMAD.MOV.U32 R70, RZ, RZ, R147 ;  /* 0x000000ffff467224 */ /* 0x000fe200078e0093 */
[----:B------:R-:W-:Y:S01]  /*16f90*/  ISETP.GE.U32.AND P1, PT, R96, R155, PT ;  /* 0x0000009b6000720c */ /* 0x000fe20003f26070 */
[----:B------:R-:W-:Y:S01]  /*16fa0*/  IMAD.WIDE.U32.X R138, R103, R133, R138, P5 ;  /* 0x00000085678a7225 */ /* 0x000fe200028e048a */
[----:B------:R-:W-:Y:S02]  /*16fb0*/  IADD3.X R143, PT, PT, R81, R143, RZ, P6, P4 ;  /* 0x0000008f518f7210 */ /* 0x000fe400037e84ff */
[----:B------:R-:W-:Y:S01]  /*16fc0*/  SEL R81, RZ, 0x1, P0 ;  /* 0x00000001ff517807 */ /* 0x000fe20000000000 */
[----:B------:R-:W-:Y:S01]  /*16fd0*/  IMAD.WIDE.U32.X R70, R103, R135, R70, P3 ;  /* 0x0000008767467225 */ /* 0x000fe200018e0446 */
[----:B------:R-:W-:-:S02]  /*16fe0*/  ISETP.GE.U32.AND.EX P1, PT, R87, R98, PT, P1 ;  /* 0x000000625700720c */ /* 0x000fc40003f26110 */
[----:B------:R-:W-:Y:S01]  /*16ff0*/  IADD3 R92, P0, P4, R92, R140, R69 ;  /* 0x0000008c5c5c7210 */ /* 0x000fe20007c1e045 */
[----:B------:R-:W-:Y:S01]  /*17000*/  IMAD.WIDE.U32.X R74, R77, R131, R74, P2 ;  /* 0x000000834d4a7225 */ /* 0x000fe200010e044a */
[----:B------:R-:W-:Y:S02]  /*17010*/  SEL R69, RZ, 0x1, P1 ;  /* 0x00000001ff457807 */ /* 0x000fe40000800000 */
[----:B------:R-:W-:Y:S02]  /*17020*/  IADD3 R97, P1, PT, R92, R96, RZ ;  /* 0x000000605c617210 */ /* 0x000fe40007f3e0ff */
[----:B------:R-:W-:Y:S02]  /*17030*/  IADD3.X R141, PT, PT, R93, R141, RZ, P0, P4 ;  /* 0x0000008d5d8d7210 */ /* 0x000fe400007e84ff */
[----:B------:R-:W-:Y:S02]  /*17040*/  IADD3 R80, P5, P6, R80, R72, R81 ;  /* 0x0000004850507210 */ /* 0x000fe40007ebe051 */
[----:B------:R-:W-:Y:S01]  /*17050*/  IADD3 R81, P0, PT, R69, R136, RZ ;  /* 0x0000008845517210 */ /* 0x000fe20007f1e0ff */
[----:B------:R-:W-:Y:S01]  /*17060*/  IMAD.X R90, R141, 0x1, R87, P1 ;  /* 0x000000018d5a7824 */ /* 0x000fe200008e0657 */
[----:B------:R-:W-:-:S02]  /*17070*/  ISETP.GE.U32.AND P3, PT, R97, R92, PT ;  /* 0x0000005c6100720c */ /* 0x000fc40003f66070 */
[----:B------:R-:W-:Y:S01]  /*17080*/  IADD3.X R95, PT, PT, R95, R73, RZ, P5, P6 ;  /* 0x000000495f5f7210 */ /* 0x000fe20002fec4ff */
[----:B------:R-:W-:Y:S01]  /*17090*/  IMAD.X R137, RZ, RZ, R137, P0 ;  /* 0x000000ffff897224 */ /* 0x000fe200000e0689 */
[----:B------:R-:W-:Y:S02]  /*170a0*/  IADD3 R73, P5, PT, R104, R157, RZ ;  /* 0x0000009d68497210 */ /* 0x000fe40007fbe0ff */
[----:B------:R-:W-:Y:S02]  /*170b0*/  ISETP.NE.U32.AND P0, PT, R81, RZ, PT ;  /* 0x000000ff5100720c */ /* 0x000fe40003f05070 */
[----:B------:R-:W-:Y:S01]  /*170c0*/  ISETP.GE.U32.AND.EX P1, PT, R90, R141, PT, P3 ;  /* 0x0000008d5a00720c */ /* 0x000fe20003f26130 */
[----:B------:R-:W-:Y:S01]  /*170d0*/  IMAD.X R72, R143, 0x1, R88, P5 ;  /* 0x000000018f487824 */ /* 0x000fe200028e0658 */
[----:B------:R-:W-:Y:S02]  /*170e0*/  IADD3 R98, P3, PT, R85, R80, RZ ;  /* 0x0000005055627210 */ /* 0x000fe40007f7e0ff */
[----:B------:R-:W-:-:S02]  /*170f0*/  ISETP.NE.AND.EX P0, PT, R137, RZ, PT, P0 ;  /* 0x000000ff8900720c */ /* 0x000fc40003f05300 */
[----:B------:R-:W-:Y:S01]  /*17100*/  ISETP.GE.U32.AND P5, PT, R94, R128, PT ;  /* 0x000000805e00720c */ /* 0x000fe20003fa6070 */
[----:B------:R-:W-:Y:S01]  /*17110*/  IMAD.X R92, R84, 0x1, R95, P3 ;  /* 0x00000001545c7824 */ /* 0x000fe200018e065f */
[----:B------:R-:W-:Y:S02]  /*17120*/  SEL R87, RZ, 0x1, P1 ;  /* 0x00000001ff577807 */ /* 0x000fe40000800000 */
[----:B------:R-:W-:Y:S02]  /*17130*/  ISETP.GE.U32.AND P1, PT, R98, R80, PT ;  /* 0x000000506200720c */ /* 0x000fe40003f26070 */
[----:B------:R-:W-:Y:S02]  /*17140*/  ISETP.GE.U32.AND.EX P3, PT, R144, R129, PT, P5 ;  /* 0x000000819000720c */ /* 0x000fe40003f66150 */
[----:B------:R-:W-:Y:S02]  /*17150*/  IADD3 R87, P5, P6, R86, R138, R87 ;  /* 0x0000008a56577210 */ /* 0x000fe40007ebe057 */
[----:B------:R-:W-:-:S02]  /*17160*/  ISETP.GE.U32.AND.EX P1, PT, R92, R95, PT, P1 ;  /* 0x0000005f5c00720c */ /* 0x000fc40003f26110 */
[----:B------:R-:W-:Y:S02]  /*17170*/  SEL R84, RZ, 0xffffffff, P3 ;  /* 0xffffffffff547807 */ /* 0x000fe40001800000 */
[----:B------:R-:W-:Y:S02]  /*17180*/  IADD3.X R138, PT, PT, R105, R139, RZ, P5, P6 ;  /* 0x0000008b698a7210 */ /* 0x000fe40002fec4ff */
[----:B------:R-:W-:Y:S02]  /*17190*/  SEL R93, RZ, 0x1, P1 ;  /* 0x00000001ff5d7807 */ /* 0x000fe40000800000 */
[----:B------:R-:W-:Y:S02]  /*171a0*/  SEL R69, RZ, 0x1, P3 ;  /* 0x00000001ff457807 */ /* 0x000fe40001800000 */
[----:B------:R-:W-:Y:S02]  /*171b0*/  @P0 IADD3 R81, P5, PT, R81, R76, RZ ;  /* 0x0000004c51510210 */ /* 0x000fe40007fbe0ff */
[----:B------:R-:W-:-:S02]  /*171c0*/  IADD3 R85, P1, PT, R84, R97, RZ ;  /* 0x0000006154557210 */ /* 0x000fc40007f3e0ff */
[----:B------:R-:W-:Y:S01]  /*171d0*/  ISETP.GE.U32.AND P3, PT, R97, R69, PT ;  /* 0x000000456100720c */ /* 0x000fe20003f66070 */
[----:B------:R-:W-:Y:S01]  /*171e0*/  @P0 IMAD.X R69, R137, 0x1, R82, P5 ;  /* 0x0000000189450824 */ /* 0x000fe200028e0652 */
[----:B------:R-:W-:Y:S01]  /*171f0*/  @P0 ISETP.GE.U32.AND P5, PT, R81, R76, PT ;  /* 0x0000004c5100020c */ /* 0x000fe20003fa6070 */
[----:B------:R-:W-:Y:S01]  /*17200*/  IMAD.X R84, R84, 0x1, R90, P1 ;  /* 0x0000000154547824 */ /* 0x000fe200008e065a */
[----:B------:R-:W-:Y:S01]  /*17210*/  ISETP.GE.U32.AND P1, PT, R85, R130, PT ;  /* 0x000000825500720c */ /* 0x000fe20003f26070 */
[----:B------:R-:W-:Y:S01]  /*17220*/  @P0 IMAD.MOV.U32 R76, RZ, RZ, R81 ;  /* 0x000000ffff4c0224 */ /* 0x000fe200078e0051 */
[----:B------:R-:W-:Y:S01]  /*17230*/  ISETP.GE.U32.AND.EX P3, PT, R90, RZ, PT, P3 ;  /* 0x000000ff5a00720c */ /* 0x000fe20003f66130 */
[----:B------:R-:W-:Y:S01]  /*17240*/  IMAD.WIDE.U32 R80, R77, R132, RZ ;  /* 0x000000844d507225 */ /* 0x000fe200078e00ff */
[----:B------:R-:W-:Y:S02]  /*17250*/  ISETP.GE.U32.AND.EX P1, PT, R84, R131, PT, P1 ;  /* 0x000000835400720c */ /* 0x000fe40003f26110 */
[----:B------:R-:W-:-:S02]  /*17260*/  ISETP.GE.U32.AND P4, PT, R73, R104, PT ;  /* 0x000000684900720c */ /* 0x000fc40003f86070 */
[----:B------:R-:W-:Y:S01]  /*17270*/  @P0 ISETP.GE.U32.AND.EX P5, PT, R69, R82, PT, P5 ;  /* 0x000000524500020c */ /* 0x000fe20003fa6150 */
[----:B------:R-:W-:Y:S01]  /*17280*/  @P0 IMAD.MOV.U32 R82, RZ, RZ, R69 ;  /* 0x000000ffff520224 */ /* 0x000fe200078e0045 */
[-C--:B------:R-:W-:Y:S02]  /*17290*/  IADD3 R104, P6, PT, R76, R87.reuse, RZ ;  /* 0x000000574c687210 */ /* 0x080fe40007fde0ff */
[----:B------:R-:W-:Y:S02]  /*172a0*/  SEL R76, RZ, 0x1, P3 ;  /* 0x00000001ff4c7807 */ /* 0x000fe40001800000 */
[----:B------:R-:W-:Y:S01]  /*172b0*/  SEL R69, RZ, 0x1, P1 ;  /* 0x00000001ff457807 */ /* 0x000fe20000800000 */
[----:B------:R-:W-:Y:S01]  /*172c0*/  IMAD.X R139, R82, 0x1, R138, P6 ;  /* 0x00000001528b7824 */ /* 0x000fe200030e068a */
[----:B------:R-:W-:Y:S02]  /*172d0*/  ISETP.GE.U32.AND P1, PT, R104, R87, PT ;  /* 0x000000576800720c */ /* 0x000fe40003f26070 */
[----:B------:R-:W-:-:S02]  /*172e0*/  IADD3 R69, P6, PT, R69, R76, RZ ;  /* 0x0000004c45457210 */ /* 0x000fc40007fde0ff */
[----:B------:R-:W-:Y:S02]  /*172f0*/  IADD3 R86, P3, PT, R93, R78, RZ ;  /* 0x0000004e5d567210 */ /* 0x000fe40007f7e0ff */
[----:B------:R-:W-:Y:S01]  /*17300*/  ISETP.GE.U32.AND.EX P1, PT, R139, R138, PT, P1 ;  /* 0x0000008a8b00720c */ /* 0x000fe20003f26110 */
[----:B------:R-:W-:Y:S01]  /*17310*/  IMAD.X R76, RZ, RZ, RZ, P6 ;  /* 0x000000ffff4c7224 */ /* 0x000fe200030e06ff */
[----:B------:R-:W-:Y:S01]  /*17320*/  IADD3 R105, P6, PT, -R69, R104, RZ ;  /* 0x0000006845697210 */ /* 0x000fe20007fde1ff */
[----:B------:R-:W-:Y:S01]  /*17330*/  IMAD.X R82, RZ, RZ, R79, P3 ;  /* 0x000000ffff527224 */ /* 0x000fe200018e064f */
[----:B------:R-:W-:Y:S02]  /*17340*/  @P0 SEL R78, RZ, 0x1, P5 ;  /* 0x00000001ff4e0807 */ /* 0x000fe40002800000 */
[----:B------:R-:W-:Y:S01]  /*17350*/  SEL R100, RZ, 0x1, P1 ;  /* 0x00000001ff647807 */ /* 0x000fe20000800000 */
[----:B------:R-:W-:Y:S01]  /*17360*/  IMAD.X R96, R139, 0x1, ~R76, P6 ;  /* 0x000000018b607824 */ /* 0x000fe200030e0e4c */
[----:B------:R-:W-:Y:S01]  /*17370*/  ISETP.GE.U32.AND P1, PT, R104, R69, PT ;  /* 0x000000456800720c */ /* 0x000fe20003f26070 */
[----:B------:R-:W-:Y:S01]  /*17380*/  IMAD.WIDE.U32 R80, P6, R68, R133, R80 ;  /* 0x0000008544507225 */ /* 0x000fe200078c0050 */
[----:B------:R-:W-:-:S02]  /*17390*/  ISETP.GE.U32.AND P3, PT, R105, R132, PT ;  /* 0x000000846900720c */ /* 0x000fc40003f66070 */
[----:B------:R-:W-:Y:S01]  /*173a0*/  @P0 IADD3 R91, P5, PT, R78, R91, RZ ;  /* 0x0000005b4e5b0210 */ /* 0x000fe20007fbe0ff */
[----:B------:R-:W-:Y:S01]  /*173b0*/  IMAD.WIDE.U32 R78, R68, R132, RZ ;  /* 0x00000084444e7225 */ /* 0x000fe200078e00ff */
[----:B------:R-:W-:Y:S02]  /*173c0*/  ISETP.GE.U32.AND.EX P1, PT, R139, R76, PT, P1 ;  /* 0x0000004c8b00720c */ /* 0x000fe40003f26110 */
[----:B------:R-:W-:Y:S01]  /*173d0*/  ISETP.GE.U32.AND.EX P3, PT, R96, R133, PT, P3 ;  /* 0x000000856000720c */ /* 0x000fe20003f66130 */
[----:B------:R-:W-:Y:S01]  /*173e0*/  @P0 IMAD.X R83, RZ, RZ, R83, P5 ;  /* 0x000000ffff530224 */ /* 0x000fe200028e0653 */
[----:B------:R-:W-:Y:S02]  /*173f0*/  IADD3 R100, P0, P5, R91, R70, R100 ;  /* 0x000000465b647210 */ /* 0x000fe40007d1e064 */
[----:B------:R-:W-:Y:S02]  /*17400*/  SEL R70, RZ, 0x1, P1 ;  /* 0x00000001ff467807 */ /* 0x000fe40000800000 */
[----:B------:R-:W-:-:S02]  /*17410*/  SEL R69, RZ, 0x1, P3 ;  /* 0x00000001ff457807 */ /* 0x000fc40001800000 */
[----:B------:R-:W-:Y:S02]  /*17420*/  ISETP.GE.U32.AND.EX P4, PT, R72, R143, PT, P4 ;  /* 0x0000008f4800720c */ /* 0x000fe40003f86140 */
[----:B------:R-:W-:Y:S02]  /*17430*/  IADD3.X R137, PT, PT, R83, R71, RZ, P0, P5 ;  /* 0x0000004753897210 */ /* 0x000fe400007ea4ff */
[----:B------:R-:W-:Y:S02]  /*17440*/  IADD3 R69, P3, PT, R69, R70, RZ ;  /* 0x0000004645457210 */ /* 0x000fe40007f7e0ff */
[----:B------:R-:W-:Y:S02]  /*17450*/  SEL R71, RZ, 0x1, P4 ;  /* 0x00000001ff477807 */ /* 0x000fe40002000000 */
[----:B------:R-:W-:Y:S01]  /*17460*/  IADD3 R83, P5, PT, R79, R80, RZ ;  /* 0x000000504f537210 */ /* 0x000fe20007fbe0ff */
[----:B------:R-:W-:Y:S01]  /*17470*/  IMAD.X R70, RZ, RZ, RZ, P3 ;  /* 0x000000ffff467224 */ /* 0x000fe200018e06ff */
[----:B------:R-:W-:-:S02]  /*17480*/  IADD3 R103, P4, PT, -R69, R100, RZ ;  /* 0x0000006445677210 */ /* 0x000fc40007f9e1ff */
[----:B------:R-:W-:Y:S02]  /*17490*/  ISETP.NE.U32.AND P0, PT, R86, RZ, PT ;  /* 0x000000ff5600720c */ /* 0x000fe40003f05070 */
[----:B------:R-:W-:Y:S01]  /*174a0*/  IADD3 R79, P1, P2, R78, R74, R71 ;  /* 0x0000004a4e4f7210 */ /* 0x000fe20007a3e047 */
[----:B------:R-:W-:Y:S01]  /*174b0*/  IMAD.X R88, R137, 0x1, ~R70, P4 ;  /* 0x0000000189587824 */ /* 0x000fe200020e0e46 */
[----:B------:R-:W-:Y:S01]  /*174c0*/  ISETP.NE.AND.EX P0, PT, R82, RZ, PT, P0 ;  /* 0x000000ff5200720c */ /* 0x000fe20003f05300 */
[----:B------:R-:W-:Y:S01]  /*174d0*/  IMAD.X R71, RZ, RZ, RZ, P6 ;  /* 0x000000ffff477224 */ /* 0x000fe200030e06ff */
[----:B------:R-:W-:Y:S01]  /*174e0*/  IADD3.X R76, PT, PT, R83, R75, RZ, P1, P2 ;  /* 0x0000004b534c7210 */ /* 0x000fe20000fe44ff */
[-C--:B------:R-:W-:Y:S01]  /*174f0*/  IMAD.WIDE.U32 R74, R77, R134.reuse, RZ ;  /* 0x000000864d4a7225 */ /* 0x080fe200078e00ff */
[----:B------:R-:W-:Y:S02]  /*17500*/  ISETP.GE.U32.AND P3, PT, R103, R134, PT ;  /* 0x000000866700720c */ /* 0x000fe40003f66070 */
[----:B------:R-:W-:-:S02]  /*17510*/  IADD3 R98, P2, PT, R79, R98, RZ ;  /* 0x000000624f627210 */ /* 0x000fc40007f5e0ff */
[----:B------:R-:W-:Y:S01]  /*17520*/  ISETP.GE.U32.AND P1, PT, R100, R69, PT ;  /* 0x000000456400720c */ /* 0x000fe20003f26070 */
[-C--:B------:R-:W-:Y:S01]  /*17530*/  IMAD.WIDE.U32 R74, P6, R68, R135.reuse, R74 ;  /* 0x00000087444a7225 */ /* 0x080fe200078c004a */
[----:B------:R-:W-:Y:S02]  /*17540*/  ISETP.GE.U32.AND.EX P4, PT, R88, R135, PT, P3 ;  /* 0x000000875800720c */ /* 0x000fe40003f86130 */
[----:B------:R-:W-:Y:S01]  /*17550*/  ISETP.GE.U32.AND P3, PT, R98, R79, PT ;  /* 0x0000004f6200720c */ /* 0x000fe20003f66070 */
[----:B------:R-:W-:Y:S01]  /*17560*/  IMAD.X R93, R76, 0x1, R92, P2 ;  /* 0x000000014c5d7824 */ /* 0x000fe200010e065c */
[----:B------:R-:W-:Y:S01]  /*17570*/  ISETP.GE.U32.AND.EX P1, PT, R137, R70, P4, P1 ;  /* 0x000000468900720c */ /* 0x000fe20002726110 */
[----:B------:R-:W-:Y:S01]  /*17580*/  IMAD.MOV.U32 R70, RZ, RZ, R81 ;  /* 0x000000ffff467224 */ /* 0x000fe200078e0051 */
[----:B------:R-:W-:Y:S01]  /*17590*/  @P0 IADD3 R78, P4, PT, R86, R99, RZ ;  /* 0x00000063564e0210 */ /* 0x000fe20007f9e0ff */
[----:B------:R-:W-:Y:S01]  /*175a0*/  IMAD.WIDE.U32 R68, R68, R134, RZ ;  /* 0x0000008644447225 */ /* 0x000fe200078e00ff */
[----:B------:R-:W-:-:S02]  /*175b0*/  ISETP.GE.U32.AND.EX P3, PT, R93, R76, PT, P3 ;  /* 0x0000004c5d00720c */ /* 0x000fc40003f66130 */
[----:B------:R-:W-:Y:S01]  /*175c0*/  SEL R91, R128, RZ, P1 ;  /* 0x000000ff805b7207 */ /* 0x000fe20000800000 */
[----:B------:R-:W-:Y:S01]  /*175d0*/  IMAD.WIDE.U32.X R70, R77, R133, R70, P5 ;  /* 0x000000854d467225 */ /* 0x000fe200028e0446 */
[----:B------:R-:W-:Y:S02]  /*175e0*/  SEL R81, RZ, 0x1, P3 ;  /* 0x00000001ff517807 */ /* 0x000fe40001800000 */
[----:B------:R-:W-:Y:S01]  /*175f0*/  @P0 ISETP.GE.U32.AND P2, PT, R78, R99, PT ;  /* 0x000000634e00020c */ /* 0x000fe20003f46070 */
[----:B------:R-:W-:Y:S01]  /*17600*/  @P0 IMAD.MOV.U32 R99, RZ, RZ, R78 ;  /* 0x000000ffff630224 */ /* 0x000fe200078e004e */
[----:B------:R-:W-:Y:S01]  /*17610*/  IADD3 R91, P5, PT, -R91, R94, RZ ;  /* 0x0000005e5b5b7210 */ /* 0x000fe20007fbe1ff */
[----:B------:R-:W-:Y:S01]  /*17620*/  IMAD.X R79, RZ, RZ, RZ, P6 ;  /* 0x000000ffff4f7224 */ /* 0x000fe200030e06ff */
[----:B------:R-:W-:Y:S01]  /*17630*/  SEL R76, R129, RZ, P1 ;  /* 0x000000ff814c7207 */ /* 0x000fe20000800000 */
[----:B------:R-:W-:Y:S01]  /*17640*/  @P0 IMAD.X R82, R82, 0x1, R101, P4 ;  /* 0x0000000152520824 */ /* 0x000fe200020e0665 */
[----:B------:R-:W-:Y:S01]  /*17650*/  IADD3 R68, P6, P3, R68, R70, R81 ;  /* 0x0000004644447210 */ /* 0x000fe20007bde051 */
[----:B------:R-:W-:Y:S01]  /*17660*/  IMAD.MOV.U32 R78, RZ, RZ, R75 ;  /* 0x000000ffff4e7224 */ /* 0x000fe200078e004b */
[----:B------:R-:W-:Y:S01]  /*17670*/  IADD3 R69, P4, PT, R69, R74, RZ ;  /* 0x0000004a45457210 */ /* 0x000fe20007f9e0ff */
[----:B------:R-:W-:Y:S01]  /*17680*/  IMAD.X R74, R144, 0x1, ~R76, P5 ;  /* 0x00000001904a7824 */ /* 0x000fe200028e0e4c */
[----:B------:R-:W-:-:S02]  /*17690*/  IADD3 R99, P5, PT, R99, R68, RZ ;  /* 0x0000004463637210 */ /* 0x000fc40007fbe0ff */
[----:B------:R-:W-:Y:S01]  /*176a0*/  IADD3.X R80, PT, PT, R69, R71, RZ, P6, P3 ;  /* 0x0000004745507210 */ /* 0x000fe200037e64ff */
[----:B------:R-:W-:Y:S01]  /*176b0*/  IMAD.WIDE.U32.X R70, R77, R135, R78, P4 ;  /* 0x000000874d467225 */ /* 0x000fe200020e044e */
[----:B------:R-:W-:Y:S02]  /*176c0*/  IADD3 R76, P4, PT, R85, -R130, RZ ;  /* 0x80000082554c7210 */ /* 0x000fe40007f9e0ff */
[----:B------:R-:W-:Y:S01]  /*176d0*/  ISETP.GE.U32.AND P3, PT, R99, R68, PT ;  /* 0x000000446300720c */ /* 0x000fe20003f66070 */
[----:B------:R-:W-:Y:S01]  /*176e0*/  IMAD.WIDE.U32 R68, R74, R91, RZ ;  /* 0x0000005b4a447225 */ /* 0x000fe200078e00ff */
[----:B------:R-:W-:Y:S02]  /*176f0*/  @P0 ISETP.GE.U32.AND.EX P2, PT, R82, R101, PT, P2 ;  /* 0x000000655200020c */ /* 0x000fe40003f46120 */
[----:B------:R-:W-:Y:S01]  /*17700*/  SEL R76, R76, R97, P1 ;  /* 0x000000614c4c7207 */ /* 0x000fe20000800000 */
[----:B------:R-:W-:Y:S01]  /*17710*/  @P0 IMAD.MOV.U32 R101, RZ, RZ, R82 ;  /* 0x000000ffff650224 */ /* 0x000fe200078e0052 */
[----:B------:R-:W-:Y:S01]  /*17720*/  @P0 SEL R82, RZ, 0x1, P2 ;  /* 0x00000001ff520807 */ /* 0x000fe20001000000 */
[----:B------:R-:W-:-:S02]  /*17730*/  IMAD.X R97, R84, 0x1, ~R131, P4 ;  /* 0x0000000154617824 */ /* 0x000fc400020e0e83 */
[----:B------:R-:W-:Y:S01]  /*17740*/  IMAD.X R101, R101, 0x1, R80, P5 ;  /* 0x0000000165657824 */ /* 0x000fe200028e0650 */
[----:B------:R-:W-:Y:S01]  /*17750*/  @P0 IADD3 R89, P2, PT, R82, R89, RZ ;  /* 0x0000005952590210 */ /* 0x000fe20007f5e0ff */
[----:B------:R-:W-:Y:S01]  /*17760*/  IMAD.WIDE.U32 R78, P5, R91, R74, R68 ;  /* 0x0000004a5b4e7225 */ /* 0x000fe200078a0044 */
[----:B------:R-:W-:Y:S02]  /*17770*/  SEL R97, R97, R90, P1 ;  /* 0x0000005a61617207 */ /* 0x000fe40000800000 */
[----:B------:R-:W-:Y:S01]  /*17780*/  ISETP.GE.U32.AND.EX P3, PT, R101, R80, PT, P3 ;  /* 0x000000506500720c */ /* 0x000fe20003f66130 */
[----:B------:R-:W-:-:S03]  /*17790*/  IMAD.WIDE.U32 R68, R91, R91, RZ ;  /* 0x0000005b5b447225 */ /* 0x000fc600078e00ff */
[----:B------:R-:W-:Y:S01]  /*177a0*/  SEL R75, RZ, 0x1, P3 ;  /* 0x00000001ff4b7807 */ /* 0x000fe20001800000 */
[----:B------:R-:W-:Y:S01]  /*177b0*/  IMAD.X R81, RZ, RZ, RZ, P5 ;  /* 0x000000ffff517224 */ /* 0x000fe200028e06ff */
[----:B------:R-:W-:Y:S01]  /*177c0*/  IADD3 R143, P5, PT, R69, R78, RZ ;  /* 0x0000004e458f7210 */ /* 0x000fe20007fbe0ff */
[----:B------:R-:W-:Y:S01]  /*177d0*/  IMAD.WIDE.U32 R84, R74, R76, RZ ;  /* 0x0000004c4a547225 */ /* 0x000fe200078e00ff */
[----:B------:R-:W-:-:S03]  /*177e0*/  IADD3 R89, P4, P3, R89, R70, R75 ;  /* 0x0000004659597210 */ /* 0x000fc60007b9e04b */
[----:B------:R-:W-:-:S04]  /*177f0*/  IMAD.WIDE.U32 R94, R97, R91, RZ ;  /* 0x0000005b615e7225 */ /* 0x000fc800078e00ff */
[----:B------:R-:W-:Y:S02]  /*17800*/  IMAD.MOV.U32 R80, RZ, RZ, R79 ;  /* 0x000000ffff507224 */ /* 0x000fe400078e004f */
[----:B------:R-:W-:Y:S02]  /*17810*/  @P0 IMAD.X R102, RZ, RZ, R102, P2 ;  /* 0x000000ffff660224 */ /* 0x000fe400010e0666 */
[----:B------:R-:W-:-:S03]  /*17820*/  IMAD.WIDE.U32.X R78, R74, R74, R80, P5 ;  /* 0x0000004a4a4e7225 */ /* 0x000fc600028e0450 */
[----:B------:R-:W-:Y:S01]  /*17830*/  IADD3.X R102, PT, PT, R102, R71, RZ, P4, P3 ;  /* 0x0000004766667210 */ /* 0x000fe200027e64ff */
[----:B------:R-:W-:-:S04]  /*17840*/  IMAD.WIDE.U32 R82, R91, R76, RZ ;  /* 0x0000004c5b527225 */ /* 0x000fc800078e00ff */
[----:B------:R-:W-:-:S04]  /*17850*/  IMAD.WIDE.U32 R86, R76, R91, RZ ;  /* 0x0000005b4c567225 */ /* 0x000fc800078e00ff */
[----:B------:R-:W-:Y:S01]  /*17860*/  IMAD.WIDE.U32 R84, P0, R91, R97, R84 ;  /* 0x000000615b547225 */ /* 0x000fe20007800054 */
[----:B------:R-:W-:-:S03]  /*17870*/  IADD3 R90, P3, P6, R86, R82, R78 ;  /* 0x00000052565a7210 */ /* 0x000fc60007e7e04e */
[----:B------:R-:W-:Y:S01]  /*17880*/  IMAD.WIDE.U32 R80, P2, R74, R76, R94 ;  /* 0x0000004c4a507225 */ /* 0x000fe2000784005e */
[----:B------:R-:W-:-:S03]  /*17890*/  IADD3 R141, P4, PT, R83, R84, RZ ;  /* 0x00000054538d7210 */ /* 0x000fc60007f9e0ff */
[----:B------:R-:W-:Y:S01]  /*178a0*/  IMAD R69, R143, R126, RZ ;  /* 0x0000007e8f457224 */ /* 0x000fe200078e02ff */
[----:B------:R-:W-:Y:S01]  /*178b0*/  IADD3 R70, P5, PT, R87, R80, RZ ;  /* 0x0000005057467210 */ /* 0x000fe20007fbe0ff */
[----:B------:R-:W-:Y:S01]  /*178c0*/  IMAD.X R87, RZ, RZ, RZ, P2 ;  /* 0x000000ffff577224 */ /* 0x000fe200010e06ff */
[----:B------:R-:W-:Y:S01]  /*178d0*/  ISETP.GE.U32.AND P2, PT, R90, R86, PT ;  /* 0x000000565a00720c */ /* 0x000fe20003f46070 */
[----:B------:R-:W-:Y:S01]  /*178e0*/  IMAD.MOV.U32 R86, RZ, RZ, R81 ;  /* 0x000000ffff567224 */ /* 0x000fe200078e0051 */
[----:B------:R-:W-:Y:S01]  /*178f0*/  IADD3.X R141, PT, PT, R70, R141, R79, P3, P6 ;  /* 0x0000008d468d7210 */ /* 0x000fe20001fec44f */
[----:B------:R-:W-:Y:S01]  /*17900*/  IMAD.WIDE.U32 R78, R97, R76, RZ ;  /* 0x0000004c614e7225 */ /* 0x000fe200078e00ff */
[----:B------:R-:W-:Y:S02]  /*17910*/  IADD3 R94, P6, PT, R105, -R132, RZ ;  /* 0x80000084695e7210 */ /* 0x000fe40007fde0ff */
[----:B------:R-:W-:Y:S01]  /*17920*/  IADD3 R92, P3, PT, R103, -R134, RZ ;  /* 0x80000086675c7210 */ /* 0x000fe20007f7e0ff */
[----:B------:R-:W-:Y:S01]  /*17930*/  IMAD.X R83, RZ, RZ, RZ, P0 ;  /* 0x000000ffff537224 */ /* 0x000fe200000e06ff */
[----:B------:R-:W-:Y:S01]  /*17940*/  SEL R94, R94, R104, P1 ;  /* 0x000000685e5e7207 */ /* 0x000fe20000800000 */
[----:B------:R-:W-:Y:S01]  /*17950*/  IMAD.X R95, R96, 0x1, ~R133, P6 ;  /* 0x00000001605f7824 */ /* 0x000fe200030e0e85 */
[----:B------:R-:W-:Y:S01]  /*17960*/  ISETP.GE.U32.AND.EX P2, PT, R141, R70, PT, P2 ;  /* 0x000000468d00720c */ /* 0x000fe20003f46120 */
[----:B------:R-:W-:Y:S01]  /*17970*/  IMAD.MOV.U32 R82, RZ, RZ, R85 ;  /* 0x000000ffff527224 */ /* 0x000fe200078e0055 */
[----:B------:R-:W-:Y:S01]  /*17980*/  SEL R92, R92, R100, P1 ;  /* 0x000000645c5c7207 */ /* 0x000fe20000800000 */
[----:B------:R-:W-:Y:S01]  /*17990*/  IMAD.WIDE.U32 R70, R68, R126, RZ ;  /* 0x0000007e44467225 */ /* 0x000fe200078e00ff */
[----:B------:R-:W-:-:S02]  /*179a0*/  SEL R95, R95, R139, P1 ;  /* 0x0000008b5f5f7207 */ /* 0x000fc40000800000 */
[----:B------:R-:W-:Y:S01]  /*179b0*/  SEL R75, RZ, 0x1, P2 ;  /* 0x00000001ff4b7807 */ /* 0x000fe20001000000 */
[----:B------:R-:W-:Y:S02]  /*179c0*/  IMAD R77, R68, R127, R69 ;  /* 0x0000007f444d7224 */ /* 0x000fe400078e0245 */
[----:B------:R-:W-:-:S04]  /*179d0*/  IMAD.WIDE.U32 R84, R76, R76, RZ ;  /* 0x0000004c4c547225 */ /* 0x000fc800078e00ff */
[----:B------:R-:W-:-:S04]  /*179e0*/  IMAD.WIDE.U32 R78, P0, R76, R97, R78 ;  /* 0x000000614c4e7225 */ /* 0x000fc8000780004e */
[----:B------:R-:W-:Y:S01]  /*179f0*/  IMAD.WIDE.U32.X R86, R74, R97, R86, P5 ;  /* 0x000000614a567225 */ /* 0x000fe200028e0456 */
[----:B------:R-:W-:-:S03]  /*17a00*/  IADD3 R103, P2, PT, R85, R78, RZ ;  /* 0x0000004e55677210 */ /* 0x000fc60007f5e0ff */
[----:B------:R-:W-:Y:S01]  /*17a10*/  IMAD.WIDE.U32 R80, R74, R94, RZ ;  /* 0x0000005e4a507225 */ /* 0x000fe200078e00ff */
[----:B------:R-:W-:-:S03]  /*17a20*/  IADD3 R75, P5, P6, R84, R86, R75 ;  /* 0x00000056544b7210 */ /* 0x000fc60007ebe04b */
[----:B------:R-:W-:Y:S02]  /*17a30*/  IMAD.X R69, R88, 0x1, ~R135, P3 ;  /* 0x0000000158457824 */ /* 0x000fe400018e0e87 */
[----:B------:R-:W-:Y:S01]  /*17a40*/  IMAD.IADD R88, R71, 0x1, R77 ;  /* 0x0000000147587824 */ /* 0x000fe200078e024d */
[----:B------:R-:W-:Y:S01]  /*17a50*/  IADD3.X R77, PT, PT, R103, R87, RZ, P5, P6 ;  /* 0x00000057674d7210 */ /* 0x000fe20002fec4ff */
[----:B------:R-:W-:Y:S01]  /*17a60*/  IMAD.WIDE.U32 R84, R91, R94, RZ ;  /* 0x0000005e5b547225 */ /* 0x000fe200078e00ff */
[----:B------:R-:W-:Y:S02]  /*17a70*/  SEL R71, R69, R137, P1 ;  /* 0x0000008945477207 */ /* 0x000fe40000800000 */
[----:B------:R-:W-:Y:S01]  /*17a80*/  LOP3.LUT R69, RZ, R68, RZ, 0x33, !PT ;  /* 0x00000044ff457212 */ /* 0x000fe200078e33ff */
[----:B------:R-:W-:Y:S01]  /*17a90*/  IMAD.WIDE.U32 R80, P3, R91, R95, R80 ;  /* 0x0000005f5b507225 */ /* 0x000fe20007860050 */
[----:B------:R-:W-:-:S03]  /*17aa0*/  LOP3.LUT R68, RZ, R143, RZ, 0x33, !PT ;  /* 0x0000008fff447212 */ /* 0x000fc600078e33ff */
[----:B------:R-:W-:Y:S01]  /*17ab0*/  IMAD.WIDE.U32.X R82, R74, R97, R82, P4 ;  /* 0x000000614a527225 */ /* 0x000fe200020e0452 */
[----:B------:R-:W-:-:S03]  /*17ac0*/  IADD3 R96, P6, PT, R85, R80, RZ ;  /* 0x0000005055607210 */ /* 0x000fc60007fde0ff */
[----:B------:R-:W-:Y:S01]  /*17ad0*/  IMAD.WIDE.U32 R104, R88, R128, RZ ;  /* 0x0000008058687225 */ /* 0x000fe200078e00ff */
[----:B------:R-:W-:-:S03]  /*17ae0*/  IADD3 R103, P1, P4, R75, R84, R82 ;  /* 0x000000544b677210 */ /* 0x000fc60007c3e052 */
[C---:B------:R-:W-:Y:S01]  /*17af0*/  IMAD.WIDE.U32 R84, R70.reuse, R128, RZ ;  /* 0x0000008046547225 */ /* 0x040fe200078e00ff */
[----:B------:R-:W-:Y:S02]  /*17b00*/  IADD3.X R96, PT, PT, R77, R96, R83, P1, P4 ;  /* 0x000000604d607210 */ /* 0x000fe40000fe8453 */
[----:B------:R-:W-:Y:S01]  /*17b10*/  ISETP.GE.U32.AND P4, PT, R103, R75, PT ;  /* 0x0000004b6700720c */ /* 0x000fe20003f86070 */
[----:B------:R-:W-:Y:S01]  /*17b20*/  IMAD.WIDE.U32 R104, P5, R70, R129, R104 ;  /* 0x0000008146687225 */ /* 0x000fe200078a0068 */
[----:B------:R-:W-:-:S03]  /*17b30*/  ISETP.GT.U32.AND P1, PT, R84, R69, PT ;  /* 0x000000455400720c */ /* 0x000fc60003f24070 */
[----:B------:R-:W-:Y:S01]  /*17b40*/  IMAD.X R87, RZ, RZ, RZ, P0 ;  /* 0x000000ffff577224 */ /* 0x000fe200000e06ff */
[----:B------:R-:W-:Y:S01]  /*17b50*/  IADD3 R69, P0, PT, R85, R104, RZ ;  /* 0x0000006855457210 */ /* 0x000fe20007f1e0ff */
[----:B------:R-:W-:-:S03]  /*17b60*/  IMAD.WIDE.U32 R82, R97, R94, RZ ;  /* 0x0000005e61527225 */ /* 0x000fc600078e00ff */
[----:B------:R-:W-:Y:S01]  /*17b70*/  ISETP.GT.U32.AND.EX P1, PT, R69, R68, PT, P1 ;  /* 0x000000444500720c */ /* 0x000fe20003f24110 */
[----:B------:R-:W-:Y:S01]  /*17b80*/  IMAD.X R85, RZ, RZ, RZ, P5 ;  /* 0x000000ffff557224 */ /* 0x000fe200028e06ff */
[----:B------:R-:W-:Y:S01]  /*17b90*/  ISETP.GE.U32.AND.EX P5, PT, R96, R77, PT, P4 ;  /* 0x0000004d6000720c */ /* 0x000fe20003fa6140 */
[----:B------:R-:W-:Y:S01]  /*17ba0*/  IMAD.MOV.U32 R84, RZ, RZ, R105 ;  /* 0x000000ffff547224 */ /* 0x000fe200078e0069 */
[----:B------:R-:W-:Y:S01]  /*17bb0*/  SEL R75, RZ, 0x1, !P1 ;  /* 0x00000001ff4b7807 */ /* 0x000fe20004800000 */
[----:B------:R-:W-:Y:S01]  /*17bc0*/  IMAD.MOV.U32 R86, RZ, RZ, R79 ;  /* 0x000000ffff567224 */ /* 0x000fe200078e004f */
[----:B------:R-:W-:Y:S01]  /*17bd0*/  SEL R77, RZ, 0x1, P5 ;  /* 0x00000001ff4d7807 */ /* 0x000fe20002800000 */
[----:B------:R-:W-:-:S04]  /*17be0*/  IMAD.WIDE.U32.X R104, R88, R129, R84, P0 ;  /* 0x0000008158687225 */ /* 0x000fc800000e0454 */
[----:B------:R-:W-:-:S04]  /*17bf0*/  IMAD.WIDE.U32 R78, P4, R76, R95, R82 ;  /* 0x0000005f4c4e7225 */ /* 0x000fc80007880052 */
[----:B------:R-:W-:-:S04]  /*17c00*/  IMAD.WIDE.U32 R84, R74, R92, RZ ;  /* 0x0000005c4a547225 */ /* 0x000fc800078e00ff */
[----:B------:R-:W-:Y:S02]  /*17c10*/  IMAD.X R83, RZ, RZ, RZ, P3 ;  /* 0x000000ffff537224 */ /* 0x000fe400018e06ff */
[----:B------:R-:W-:Y:S02]  /*17c20*/  IMAD.MOV.U32 R82, RZ, RZ, R81 ;  /* 0x000000ffff527224 */ /* 0x000fe400078e0051 */
[----:B------:R-:W-:-:S04]  /*17c30*/  IMAD.WIDE.U32 R68, R76, R94, RZ ;  /* 0x0000005e4c447225 */ /* 0x000fc800078e00ff */
[----:B------:R-:W-:Y:S01]  /*17c40*/  IMAD.WIDE.U32.X R86, R97, R97, R86, P2 ;  /* 0x0000006161567225 */ /* 0x000fe200010e0456 */
[----:B------:R-:W-:-:S03]  /*17c50*/  IADD3 R143, P2, PT, R69, R78, RZ ;  /* 0x0000004e458f7210 */ /* 0x000fc60007f5e0ff */
[----:B------:R-:W-:Y:S01]  /*17c60*/  IMAD.WIDE.U32 R138, R88, R130, RZ ;  /* 0x00000082588a7225 */ /* 0x000fe200078e00ff */
[----:B------:R-:W-:-:S03]  /*17c70*/  IADD3 R77, P3, P5, R68, R86, R77 ;  /* 0x00000056444d7210 */ /* 0x000fc60007d7e04d */
[----:B------:R-:W-:-:S04]  /*17c80*/  IMAD.WIDE.U32.X R80, R74, R95, R82, P6 ;  /* 0x0000005f4a507225 */ /* 0x000fc800030e0452 */
[----:B------:R-:W-:-:S04]  /*17c90*/  IMAD.WIDE.U32 R84, P6, R91, R71, R84 ;  /* 0x000000475b547225 */ /* 0x000fc800078c0054 */
[----:B------:R-:W-:-:S04]  /*17ca0*/  IMAD.WIDE.U32 R136, R70, R130, RZ ;  /* 0x0000008246887225 */ /* 0x000fc800078e00ff */
[----:B------:R-:W-:Y:S01]  /*17cb0*/  IMAD.WIDE.U32 R68, P0, R70, R131, R138 ;  /* 0x0000008346447225 */ /* 0x000fe2000780008a */
[----:B------:R-:W-:-:S03]  /*17cc0*/  IADD3.X R139, PT, PT, R143, R87, RZ, P3, P5 ;  /* 0x000000578f8b7210 */ /* 0x000fc60001fea4ff */
[----:B------:R-:W-:Y:S01]  /*17cd0*/  IMAD.WIDE.U32 R86, R91, R92, RZ ;  /* 0x0000005c5b567225 */ /* 0x000fe200078e00ff */
[----:B------:R-:W-:Y:S02]  /*17ce0*/  IADD3 R143, P1, PT, R137, R68, RZ ;  /* 0x00000044898f7210 */ /* 0x000fe40007f3e0ff */
[----:B------:R-:W-:Y:S02]  /*17cf0*/  IADD3 R137, P3, P5, R136, R104, R75 ;  /* 0x0000006888897210 */ /* 0x000fe40007d7e04b */
[----:B------:R-:W-:Y:S02]  /*17d00*/  @P6 LOP3.LUT R63, R63, 0x8, RZ, 0xfc, !PT ;  /* 0x000000083f3f6812 */ /* 0x000fe400078efcff */
[----:B------:R-:W-:Y:S01]  /*17d10*/  IADD3.X R104, PT, PT, R143, R105, RZ, P3, P5 ;  /* 0x000000698f687210 */ /* 0x000fe20001fea4ff */
[----:B------:R-:W-:Y:S01]  /*17d20*/  IMAD.WIDE.U32 R142, R71, R76, RZ ;  /* 0x0000004c478e7225 */ /* 0x000fe200078e00ff */
[----:B------:R-:W-:Y:S02]  /*17d30*/  IADD3 R84, P6, PT, R87, R84, RZ ;  /* 0x0000005457547210 */ /* 0x000fe40007fde0ff */
[----:B------:R-:W-:-:S02]  /*17d40*/  IADD3 R147, P3, P5, R77, R86, R80 ;  /* 0x000000564d937210 */ /* 0x000fc40007d7e050 */
[----:B------:R-:W-:Y:S02]  /*17d50*/  LOP3.LUT R63, R63, 0xfffffffb, RZ, 0xc0, !PT ;  /* 0xfffffffb3f3f7812 */ /* 0x000fe400078ec0ff */
[----:B------:R-:W-:Y:S01]  /*17d60*/  IADD3.X R84, PT, PT, R139, R84, R81, P3, P5 ;  /* 0x000000548b547210 */ /* 0x000fe20001fea451 */
[----:B------:R-:W-:-:S04]  /*17d70*/  IMAD.WIDE.U32 R80, R95, R91, RZ ;  /* 0x0000005b5f507225 */ /* 0x000fc800078e00ff */
[----:B------:R-:W-:Y:S02]  /*17d80*/  IMAD.WIDE.U32 R82, P3, R74, R94, R80 ;  /* 0x0000005e4a527225 */ /* 0x000fe40007860050 */
[----:B------:R-:W-:Y:S02]  /*17d90*/  @P6 LOP3.LUT R63, R63, 0x4, RZ, 0xfc, !PT ;  /* 0x000000043f3f6812 */ /* 0x000fe400078efcff */
[----:B------:R-:W-:Y:S02]  /*17da0*/  IMAD.WIDE.U32 R80, R94, R91, RZ ;  /* 0x0000005b5e507225 */ /* 0x000fe400078e00ff */
[----:B------:R-:W-:Y:S02]  /*17db0*/  LOP3.LUT R63, R63, 0xfffffffd, RZ, 0xc0, !PT ;  /* 0xfffffffd3f3f7812 */ /* 0x000fe400078ec0ff */
        /* <DEDUP_REMOVED lines=15> */
[----:B------:R-:W-:Y:S02]  /*17eb0*/  IMAD.MOV.U32 R82, RZ, RZ, R69 ;  /* 0x000000ffff527224 */ /* 0x000fe400078e0045 */
[----:B------:R-:W-:Y:S01]  /*17ec0*/  IMAD.WIDE.U32 R68, R88, R132, RZ ;  /* 0x0000008458447225 */ /* 0x000fe200078e00ff */
[----:B------:R-:W-:-:S03]  /*17ed0*/  IADD3.X R75, PT, PT, R87, R83, RZ, P5, P6 ;  /* 0x00000053574b7210 */ /* 0x000fc60002fec4ff */
        /* <DEDUP_REMOVED lines=12> */
[----:B------:R-:W-:Y:S01]  /*17fa0*/  IADD3 R103, P1, PT, R87, R68, RZ ;  /* 0x0000004457677210 */ /* 0x000fe20007f3e0ff */
[----:B------:R-:W-:Y:S01]  /*17fb0*/  IMAD.WIDE.U32 R86, R97, R92, RZ ;  /* 0x0000005c61567225 */ /* 0x000fe200078e00ff */
[----:B------:R-:W-:Y:S02]  /*17fc0*/  P2R R90, PR, RZ, 0x1 ;  /* 0x00000001ff5a7803 */ /* 0x000fe40000000000 */
[----:B------:R-:W-:Y:S01]  /*17fd0*/  IADD3.X R103, PT, PT, R103, R83, RZ, P5, P6 ;  /* 0x0000005367677210 */ /* 0x000fe20002fec4ff */
[----:B------:R-:W-:Y:S01]  /*17fe0*/  IMAD.X R83, RZ, RZ, RZ, P4 ;  /* 0x000000ffff537224 */ /* 0x000fe200020e06ff */
[----:B------:R-:W-:Y:S01]  /*17ff0*/  LOP3.LUT P6, RZ, R63, 0x2, RZ, 0xc0, !PT ;  /* 0x000000023fff7812 */ /* 0x000fe200078cc0ff */
[----:B------:R-:W-:-:S04]  /*18000*/  IMAD.WIDE.U32 R86, P0, R76, R71, R86 ;  /* 0x000000474c567225 */ /* 0x000fc80007800056 */
[----:B------:R-:W-:Y:S01]  /*18010*/  IMAD.WIDE.U32.X R78, R97, R95, R82, P2 ;  /* 0x0000005f614e7225 */ /* 0x000fe200010e0452 */
[----:B------:R-:W-:-:S03]  /*18020*/  ISETP.GE.U32.AND P2, PT, R147, R77, PT ;  /* 0x0000004d9300720c */ /* 0x000fc60003f46070 */
[----:B------:R-:W-:Y:S01]  /*18030*/  IMAD.WIDE.U32 R82, R76, R92, RZ ;  /* 0x0000005c4c527225 */ /* 0x000fe200078e00ff */
[----:B------:R-:W-:-:S04]  /*18040*/  ISETP.GE.U32.AND.EX P2, PT, R84, R139, PT, P2 ;  /* 0x0000008b5400720c */ /* 0x000fc80003f46120 */
[----:B------:R-:W-:Y:S02]  /*18050*/  SEL R149, RZ, 0x1, P2 ;  /* 0x00000001ff957807 */ /* 0x000fe40001000000 */
[----:B------:R-:W-:Y:S02]  /*18060*/  IADD3 R145, P2, PT, R83, R86, RZ ;  /* 0x0000005653917210 */ /* 0x000fe40007f5e0ff */
[----:B------:R-:W-:Y:S01]  /*18070*/  IADD3 R149, P4, P5, R82, R78, R149 ;  /* 0x0000004e52957210 */ /* 0x000fe20007d9e095 */
[----:B------:R-:W-:Y:S02]  /*18080*/  IMAD.MOV.U32 R78, RZ, RZ, R81 ;  /* 0x000000ffff4e7224 */ /* 0x000fe400078e0051 */
[----:B------:R-:W-:Y:S01]  /*18090*/  IMAD.WIDE.U32 R82, R95, R94, RZ ;  /* 0x0000005e5f527225 */ /* 0x000fe200078e00ff */
[----:B------:R-:W-:-:S03]  /*180a0*/  IADD3.X R145, PT, PT, R145, R79, RZ, P4, P5 ;  /* 0x0000004f91917210 */ /* 0x000fc600027ea4ff */
[----:B------:R-:W-:Y:S02]  /*180b0*/  IMAD.X R79, RZ, RZ, RZ, P6 ;  /* 0x000000ffff4f7224 */ /* 0x000fe400030e06ff */
[----:B------:R-:W-:Y:S01]  /*180c0*/  IMAD.WIDE.U32.X R78, R97, R95, R78, P3 ;  /* 0x0000005f614e7225 */ /* 0x000fe200018e044e */
[----:B------:R-:W-:-:S05]  /*180d0*/  IADD3 R147, P3, PT, R80, R147, RZ ;  /* 0x0000009350937210 */ /* 0x000fca0007f7e0ff */
[----:B------:R-:W-:Y:S01]  /*180e0*/  IMAD.X R86, R75, 0x1, R84, P3 ;  /* 0x000000014b567824 */ /* 0x000fe200018e0654 */
[----:B------:R-:W-:Y:S01]  /*180f0*/  ISETP.GE.U32.AND P3, PT, R147, R80, PT ;  /* 0x000000509300720c */ /* 0x000fe20003f66070 */
[----:B------:R-:W-:-:S03]  /*18100*/  IMAD.WIDE.U32 R80, R94, R94, RZ ;  /* 0x0000005e5e507225 */ /* 0x000fc600078e00ff */
[----:B------:R-:W-:Y:S01]  /*18110*/  ISETP.GE.U32.AND.EX P3, PT, R86, R75, PT, P3 ;  /* 0x0000004b5600720c */ /* 0x000fe20003f66130 */
[----:B------:R-:W-:Y:S01]  /*18120*/  IMAD.X R75, RZ, RZ, RZ, P0 ;  /* 0x000000ffff4b7224 */ /* 0x000fe200000e06ff */
[----:B------:R-:W-:Y:S02]  /*18130*/  ISETP.NE.AND P0, PT, R90, RZ, PT ;  /* 0x000000ff5a00720c */ /* 0x000fe40003f05270 */
        /* <DEDUP_REMOVED lines=8> */
[C---:B------:R-:W-:Y:S01]  /*181c0*/  LOP3.LUT P5, RZ, R63.reuse, 0x8, RZ, 0xc0, !PT ;  /* 0x000000083fff7812 */ /* 0x040fe200078ac0ff */
[----:B------:R-:W-:Y:S01]  /*181d0*/  IMAD.WIDE.U32 R80, P3, R94, R71, R80 ;  /* 0x000000475e507225 */ /* 0x000fe20007860050 */
[C---:B------:R-:W-:Y:S02]  /*181e0*/  LOP3.LUT P6, RZ, R63.reuse, 0x4, RZ, 0xc0, !PT ;  /* 0x000000043fff7812 */ /* 0x040fe400078cc0ff */
[----:B------:R-:W-:Y:S01]  /*181f0*/  LOP3.LUT R63, R63, 0xfffffff7, RZ, 0xc0, !PT ;  /* 0xfffffff73f3f7812 */ /* 0x000fe200078ec0ff */
[----:B------:R-:W-:Y:S01]  /*18200*/  IMAD.X R77, RZ, RZ, RZ, P3 ;  /* 0x000000ffff4d7224 */ /* 0x000fe200018e06ff */
[----:B------:R-:W-:Y:S01]  /*18210*/  IADD3 R139, P3, PT, R52, R91, RZ ;  /* 0x0000005b348b7210 */ /* 0x000fe20007f7e0ff */
[----:B------:R-:W-:-:S04]  /*18220*/  IMAD.MOV.U32 R52, RZ, RZ, R85 ;  /* 0x000000ffff347224 */ /* 0x000fc800078e0055 */
[----:B------:R-:W-:Y:S01]  /*18230*/  IMAD.X R136, R53, 0x1, R74, P3 ;  /* 0x0000000135887824 */ /* 0x000fe200018e064a */
[----:B------:R-:W-:Y:S01]  /*18240*/  ISETP.GE.U32.AND P3, PT, R139, R91, PT ;  /* 0x0000005b8b00720c */ /* 0x000fe20003f66070 */
[----:B------:R-:W-:Y:S02]  /*18250*/  IMAD.X R53, RZ, RZ, RZ, P5 ;  /* 0x000000ffff357224 */ /* 0x000fe400028e06ff */
[----:B------:R-:W-:Y:S01]  /*18260*/  IMAD.WIDE.U32 R140, P5, R74, R92, R140 ;  /* 0x0000005c4a8c7225 */ /* 0x000fe200078a008c */
[----:B------:R-:W-:-:S03]  /*18270*/  ISETP.GE.U32.AND.EX P3, PT, R136, R74, PT, P3 ;  /* 0x0000004a8800720c */ /* 0x000fc60003f66130 */
[----:B------:R-:W-:-:S04]  /*18280*/  IMAD.WIDE.U32 R90, R92, R91, RZ ;  /* 0x0000005b5c5a7225 */ /* 0x000fc800078e00ff */
[----:B------:R-:W-:Y:S01]  /*18290*/  IMAD.X R85, RZ, RZ, RZ, P5 ;  /* 0x000000ffff557224 */ /* 0x000fe200028e06ff */
[----:B------:R-:W-:Y:S01]  /*182a0*/  IADD3 R155, P5, PT, R91, R140, RZ ;  /* 0x0000008c5b9b7210 */ /* 0x000fe20007fbe0ff */
[----:B------:R-:W-:Y:S01]  /*182b0*/  IMAD.WIDE.U32.X R52, R74, R71, R52, P6 ;  /* 0x000000474a347225 */ /* 0x000fe200030e0434 */
[----:B------:R-:W-:-:S03]  /*182c0*/  SEL R91, RZ, 0x1, P3 ;  /* 0x00000001ff5b7807 */ /* 0x000fc60001800000 */
[----:B------:R-:W-:Y:S01]  /*182d0*/  IMAD.WIDE.U32 R142, P6, R97, R92, R142 ;  /* 0x0000005c618e7225 */ /* 0x000fe200078c008e */
[----:B------:R-:W-:-:S03]  /*182e0*/  IADD3 R91, P3, PT, R50, R91, RZ ;  /* 0x0000005b325b7210 */ /* 0x000fc60007f7e0ff */
[----:B------:R-:W-:Y:S02]  /*182f0*/  IMAD.MOV.U32 R84, RZ, RZ, R141 ;  /* 0x000000ffff547224 */ /* 0x000fe400078e008d */
[----:B------:R-:W-:Y:S01]  /*18300*/  IMAD.X R141, RZ, RZ, RZ, P6 ;  /* 0x000000ffff8d7224 */ /* 0x000fe200030e06ff */
[C---:B------:R-:W-:Y:S01]  /*18310*/  IADD3 R144, P6, PT, R91.reuse, R76, RZ ;  /* 0x0000004c5b907210 */ /* 0x040fe20007fde0ff */
[----:B------:R-:W-:Y:S02]  /*18320*/  IMAD.X R68, RZ, RZ, R51, P3 ;  /* 0x000000ffff447224 */ /* 0x000fe400018e0633 */
[----:B------:R-:W-:Y:S01]  /*18330*/  IMAD.WIDE.U32.X R84, R74, R71, R84, P5 ;  /* 0x000000474a547225 */ /* 0x000fe200028e0454 */
[----:B------:R-:W-:Y:S02]  /*18340*/  ISETP.GE.U32.AND P5, PT, R91, R50, PT ;  /* 0x000000325b00720c */ /* 0x000fe40003fa6070 */
[----:B------:R-:W-:Y:S01]  /*18350*/  ISETP.GE.U32.AND P3, PT, R144, R91, PT ;  /* 0x0000005b9000720c */ /* 0x000fe20003f66070 */
[C---:B------:R-:W-:Y:S01]  /*18360*/  IMAD.X R146, R68.reuse, 0x1, R97, P6 ;  /* 0x0000000144927824 */ /* 0x040fe200030e0661 */
[----:B------:R-:W-:Y:S01]  /*18370*/  ISETP.GE.U32.AND.EX P5, PT, R68, R51, PT, P5 ;  /* 0x000000334400720c */ /* 0x000fe20003fa6150 */
[----:B------:R-:W-:Y:S01]  /*18380*/  IMAD.WIDE.U32 R50, R92, R76, RZ ;  /* 0x0000004c5c327225 */ /* 0x000fe200078e00ff */
[----:B------:R-:W-:-:S02]  /*18390*/  IADD3 R147, P6, PT, R147, R90, RZ ;  /* 0x0000005a93937210 */ /* 0x000fc40007fde0ff */
[----:B------:R-:W-:Y:S01]  /*183a0*/  ISETP.GE.U32.AND.EX P3, PT, R146, R68, PT, P3 ;  /* 0x000000449200720c */ /* 0x000fe20003f66130 */
[----:B------:R-:W-:Y:S01]  /*183b0*/  IMAD.MOV.U32 R74, RZ, RZ, R87 ;  /* 0x000000ffff4a7224 */ /* 0x000fe200078e0057 */
[----:B------:R-:W-:Y:S01]  /*183c0*/  SEL R68, RZ, 0x1, P5 ;  /* 0x00000001ff447807 */ /* 0x000fe20002800000 */
[----:B------:R-:W-:Y:S01]  /*183d0*/  IMAD.MOV.U32 R140, RZ, RZ, R143 ;  /* 0x000000ffff8c7224 */ /* 0x000fe200078e008f */
[----:B------:R-:W-:Y:S01]  /*183e0*/  IADD3 R157, P5, PT, R51, R142, RZ ;  /* 0x0000008e339d7210 */ /* 0x000fe20007fbe0ff */
[----:B------:R-:W-:Y:S01]  /*183f0*/  IMAD.X R142, R86, 0x1, R155, P6 ;  /* 0x00000001568e7824 */ /* 0x000fe200030e069b */
[----:B------:R-:W-:Y:S01]  /*18400*/  SEL R51, RZ, 0x1, P3 ;  /* 0x00000001ff337807 */ /* 0x000fe20001800000 */
[-C--:B------:R-:W-:Y:S01]  /*18410*/  IMAD.WIDE.U32.X R74, R97, R71.reuse, R74, P2 ;  /* 0x00000047614a7225 */ /* 0x080fe200010e044a */
[----:B------:R-:W-:Y:S02]  /*18420*/  ISETP.GE.U32.AND P3, PT, R147, R90, PT ;  /* 0x0000005a9300720c */ /* 0x000fe40003f66070 */
[----:B------:R-:W-:Y:S01]  /*18430*/  IADD3 R51, P2, P6, R51, R48, R68 ;  /* 0x0000003033337210 */ /* 0x000fe20007e5e044 */
[----:B------:R-:W-:Y:S01]  /*18440*/  IMAD.WIDE.U32.X R82, R97, R71, R140, P5 ;  /* 0x0000004761527225 */ /* 0x000fe200028e048c */
[----:B------:R-:W-:-:S02]  /*18450*/  ISETP.GE.U32.AND.EX P3, PT, R142, R155, PT, P3 ;  /* 0x0000009b8e00720c */ /* 0x000fc40003f66130 */
[----:B------:R-:W-:Y:S01]  /*18460*/  IADD3.X R68, PT, PT, RZ, R49, RZ, P2, P6 ;  /* 0x00000031ff447210 */ /* 0x000fe200017ec4ff */
[-C--:B------:R-:W-:Y:S01]  /*18470*/  IMAD.WIDE.U32 R140, R71, R94.reuse, RZ ;  /* 0x0000005e478c7225 */ /* 0x080fe200078e00ff */
[C---:B------:R-:W-:Y:S02]  /*18480*/  IADD3 R97, P5, PT, R51.reuse, R94, RZ ;  /* 0x0000005e33617210 */ /* 0x040fe40007fbe0ff */
[----:B------:R-:W-:Y:S01]  /*18490*/  SEL R143, RZ, 0x1, P3 ;  /* 0x00000001ff8f7807 */ /* 0x000fe20001800000 */
[----:B------:R-:W-:Y:S01]  /*184a0*/  IMAD.WIDE.U32 R86, R94, R92, RZ ;  /* 0x0000005c5e567225 */ /* 0x000fe200078e00ff */
[----:B------:R-:W-:Y:S02]  /*184b0*/  ISETP.GE.U32.AND P2, PT, R51, R48, PT ;  /* 0x000000303300720c */ /* 0x000fe40003f46070 */
[----:B------:R-:W-:Y:S01]  /*184c0*/  ISETP.GE.U32.AND P3, PT, R97, R51, PT ;  /* 0x000000336100720c */ /* 0x000fe20003f66070 */
[C---:B------:R-:W-:Y:S01]  /*184d0*/  IMAD.X R104, R68.reuse, 0x1, R95, P5 ;  /* 0x0000000144687824 */ /* 0x040fe200028e065f */
[----:B------:R-:W-:Y:S01]  /*184e0*/  ISETP.GE.U32.AND.EX P2, PT, R68, R49, PT, P2 ;  /* 0x000000314400720c */ /* 0x000fe20003f46120 */
[----:B------:R-:W-:Y:S01]  /*184f0*/  IMAD.MOV.U32 R76, RZ, RZ, R81 ;  /* 0x000000ffff4c7224 */ /* 0x000fe200078e0051 */
[----:B------:R-:W-:Y:S01]  /*18500*/  IADD3 R155, P5, PT, R87, R80, RZ ;  /* 0x00000050579b7210 */ /* 0x000fe20007fbe0ff */
[----:B------:R-:W-:Y:S01]  /*18510*/  IMAD.WIDE.U32 R140, P6, R95, R92, R140 ;  /* 0x0000005c5f8c7225 */ /* 0x000fe200078c008c */
[----:B------:R-:W-:-:S02]  /*18520*/  ISETP.GE.U32.AND.EX P3, PT, R104, R68, PT, P3 ;  /* 0x000000446800720c */ /* 0x000fc40003f66130 */
[----:B------:R-:W-:Y:S01]  /*18530*/  SEL R68, RZ, 0x1, P2 ;  /* 0x00000001ff447807 */ /* 0x000fe20001000000 */
[----:B------:R-:W-:Y:S01]  /*18540*/  IMAD.WIDE.U32 R80, R92, R94, RZ ;  /* 0x0000005e5c507225 */ /* 0x000fe200078e00ff */
[----:B------:R-:W-:-:S03]  /*18550*/  SEL R87, RZ, 0x1, P3 ;  /* 0x00000001ff577807 */ /* 0x000fc60001800000 */
[----:B------:R-:W-:Y:S01]  /*18560*/  IMAD.X R51, RZ, RZ, RZ, P6 ;  /* 0x000000ffff337224 */ /* 0x000fe200030e06ff */
[----:B------:R-:W-:Y:S01]  /*18570*/  IADD3 R143, P6, P2, R50, R84, R143 ;  /* 0x00000054328f7210 */ /* 0x000fe20007ade08f */
[----:B------:R-:W-:Y:S01]  /*18580*/  IMAD.WIDE.U32.X R90, R95, R95, R78, P4 ;  /* 0x0000005f5f5a7225 */ /* 0x000fe200020e044e */
[----:B------:R-:W-:-:S03]  /*18590*/  IADD3 R159, P3, PT, R81, R140, RZ ;  /* 0x0000008c519f7210 */ /* 0x000fc60007f7e0ff */
[----:B------:R-:W-:Y:S01]  /*185a0*/  IMAD.WIDE.U32.X R48, R95, R71, R76, P5 ;  /* 0x000000475f307225 */ /* 0x000fe200028e044c */
[----:B------:R-:W-:Y:S02]  /*185b0*/  IADD3 R81, P4, P5, R87, R46, R68 ;  /* 0x0000002e57517210 */ /* 0x000fe40007d9e044 */
[----:B------:R-:W-:Y:S01]  /*185c0*/  IADD3.X R87, PT, PT, R157, R85, RZ, P6, P2 ;  /* 0x000000559d577210 */ /* 0x000fe200037e44ff */
[----:B------:R-:W-:Y:S01]  /*185d0*/  IMAD.MOV.U32 R50, RZ, RZ, R141 ;  /* 0x000000ffff327224 */ /* 0x000fe200078e008d */
[-C--:B------:R-:W-:Y:S01]  /*185e0*/  IADD3 R94, P6, PT, R81, R92.reuse, RZ ;  /* 0x0000005c515e7210 */ /* 0x080fe20007fde0ff */
[----:B------:R-:W-:Y:S01]  /*185f0*/  IMAD.WIDE.U32 R76, R71, R92, RZ ;  /* 0x0000005c474c7225 */ /* 0x000fe200078e00ff */
[----:B------:R-:W-:Y:S02]  /*18600*/  IADD3.X R68, PT, PT, RZ, R47, RZ, P4, P5 ;  /* 0x0000002fff447210 */ /* 0x000fe400027ea4ff */
[----:B------:R-:W-:Y:S01]  /*18610*/  ISETP.LT.U32.AND P2, PT, R81, R46, PT ;  /* 0x0000002e5100720c */ /* 0x000fe20003f41070 */
[----:B------:R-:W-:Y:S01]  /*18620*/  IMAD.WIDE.U32.X R50, R95, R71, R50, P3 ;  /* 0x000000475f327225 */ /* 0x000fe200018e0432 */
[----:B------:R-:W-:-:S03]  /*18630*/  ISETP.GE.U32.AND P3, PT, R94, R81, PT ;  /* 0x000000515e00720c */ /* 0x000fc60003f66070 */
[----:B------:R-:W-:Y:S02]  /*18640*/  IMAD.X R95, R68, 0x1, R71, P6 ;  /* 0x00000001445f7824 */ /* 0x000fe400030e0647 */
[----:B------:R-:W-:-:S03]  /*18650*/  IMAD.WIDE.U32 R78, P4, R92, R71, R76 ;  /* 0x000000475c4e7225 */ /* 0x000fc6000788004c */
[----:B------:R-:W-:Y:S01]  /*18660*/  ISETP.GE.U32.AND.EX P3, PT, R95, R68, PT, P3 ;  /* 0x000000445f00720c */ /* 0x000fe20003f66130 */
[----:B------:R-:W-:-:S03]  /*18670*/  IMAD.WIDE.U32 R76, R92, R92, RZ ;  /* 0x0000005c5c4c7225 */ /* 0x000fc600078e00ff */
[----:B------:R-:W-:Y:S01]  /*18680*/  ISETP.LT.U32.OR.EX P2, PT, R68, R47, !P3, P2 ;  /* 0x0000002f4400720c */ /* 0x000fe20005f41520 */
[----:B------:R-:W-:Y:S01]  /*18690*/  IMAD.X R85, RZ, RZ, RZ, P4 ;  /* 0x000000ffff557224 */ /* 0x000fe200020e06ff */
[----:B------:R-:W-:Y:S01]  /*186a0*/  IADD3 R157, P4, PT, R77, R78, RZ ;  /* 0x0000004e4d9d7210 */ /* 0x000fe20007f9e0ff */
[----:B------:R-:W-:Y:S01]  /*186b0*/  IMAD.MOV.U32 R84, RZ, RZ, R79 ;  /* 0x000000ffff547224 */ /* 0x000fe200078e004f */
[----:B------:R-:W-:Y:S01]  /*186c0*/  IADD3 R140, P3, PT, R149, R52, RZ ;  /* 0x00000034958c7210 */ /* 0x000fe20007f7e0ff */
[----:B------:R-:W-:-:S04]  /*186d0*/  IMAD.WIDE.U32 R78, R88, R134, RZ ;  /* 0x00000086584e7225 */ /* 0x000fc800078e00ff */
[----:B------:R-:W-:Y:S01]  /*186e0*/  IMAD.WIDE.U32.X R46, R71, R71, R84, P4 ;  /* 0x00000047472e7225 */ /* 0x000fe200020e0454 */
[----:B------:R-:W-:-:S03]  /*186f0*/  ISETP.GE.U32.AND P4, PT, R139, R128, PT ;  /* 0x000000808b00720c */ /* 0x000fc60003f86070 */
[----:B------:R-:W-:Y:S01]  /*18700*/  IMAD.X R152, R145, 0x1, R53, P3 ;  /* 0x0000000191987824 */ /* 0x000fe200018e0635 */
[----:B------:R-:W-:Y:S01]  /*18710*/  ISETP.GE.U32.AND P3, PT, R140, R149, PT ;  /* 0x000000958c00720c */ /* 0x000fe20003f66070 */
[----:B------:R-:W-:Y:S01]  /*18720*/  IMAD.WIDE.U32 R84, P6, R70, R135, R78 ;  /* 0x0000008746547225 */ /* 0x000fe200078c004e */
[----:B------:R-:W-:Y:S02]  /*18730*/  IADD3 R140, P5, PT, R151, R140, RZ ;  /* 0x0000008c978c7210 */ /* 0x000fe40007fbe0ff */
[----:B------:R-:W-:Y:S01]  /*18740*/  ISETP.GE.U32.AND.EX P3, PT, R152, R145, PT, P3 ;  /* 0x000000919800720c */ /* 0x000fe20003f66130 */
[----:B------:R-:W-:Y:S01]  /*18750*/  IMAD.X R53, RZ, RZ, RZ, P6 ;  /* 0x000000ffff357224 */ /* 0x000fe200030e06ff */
[----:B------:R-:W-:Y:S01]  /*18760*/  ISETP.GE.U32.AND.EX P6, PT, R136, R129, PT, P4 ;  /* 0x000000818800720c */ /* 0x000fe20003fc6140 */
[----:B------:R-:W-:Y:S01]  /*18770*/  IMAD.X R79, RZ, RZ, RZ, P0 ;  /* 0x000000ffff4f7224 */ /* 0x000fe200000e06ff */
[----:B------:R-:W-:Y:S01]  /*18780*/  ISETP.GE.U32.AND P0, PT, R140, R151, PT ;  /* 0x000000978c00720c */ /* 0x000fe20003f06070 */
[----:B------:R-:W-:Y:S01]  /*18790*/  IMAD.X R92, R153, 0x1, R152, P5 ;  /* 0x00000001995c7824 */ /* 0x000fe200028e0698 */
[----:B------:R-:W-:Y:S01]  /*187a0*/  IADD3 R140, P5, PT, R143, R140, RZ ;  /* 0x0000008c8f8c7210 */ /* 0x000fe20007fbe0ff */
[----:B------:R-:W-:Y:S01]  /*187b0*/  IMAD.MOV.U32 R78, RZ, RZ, R69 ;  /* 0x000000ffff4e7224 */ /* 0x000fe200078e0045 */
[----:B------:R-:W-:Y:S01]  /*187c0*/  SEL R71, RZ, 0xffffffff, P6 ;  /* 0xffffffffff477807 */ /* 0x000fe20003000000 */
[----:B------:R-:W-:Y:S01]  /*187d0*/  IMAD.MOV.U32 R52, RZ, RZ, R85 ;  /* 0x000000ffff347224 */ /* 0x000fe200078e0055 */
[----:B------:R-:W-:Y:S01]  /*187e0*/  ISETP.GE.U32.AND P4, PT, R140, R143, PT ;  /* 0x0000008f8c00720c */ /* 0x000fe20003f86070 */
[----:B------:R-:W-:Y:S01]  /*187f0*/  IMAD.WIDE.U32.X R78, R88, R133, R78, P1 ;  /* 0x00000085584e7225 */ /* 0x000fe200008e044e */
[----:B------:R-:W-:-:S02]  /*18800*/  SEL R77, RZ, 0x1, P6 ;  /* 0x00000001ff4d7807 */ /* 0x000fc40003000000 */
[----:B------:R-:W-:Y:S02]  /*18810*/  IADD3 R143, P6, PT, R71, R144, RZ ;  /* 0x00000090478f7210 */ /* 0x000fe40007fde0ff */
[----:B------:R-:W-:Y:S01]  /*18820*/  ISETP.GE.U32.AND.EX P0, PT, R92, R153, PT, P0 ;  /* 0x000000995c00720c */ /* 0x000fe20003f06100 */
[----:B------:R-:W-:Y:S01]  /*18830*/  IMAD.X R92, R87, 0x1, R92, P5 ;  /* 0x00000001575c7824 */ /* 0x000fe200028e065c */
[----:B------:R-:W-:Y:S01]  /*18840*/  ISETP.GE.U32.AND P5, PT, R144, R77, PT ;  /* 0x0000004d9000720c */ /* 0x000fe20003fa6070 */
[----:B------:R-:W-:Y:S01]  /*18850*/  IMAD.X R148, R71, 0x1, R146, P6 ;  /* 0x0000000147947824 */ /* 0x000fe200030e0692 */
[----:B------:R-:W-:Y:S01]  /*18860*/  ISETP.GE.U32.AND P6, PT, R143, R130, PT ;  /* 0x000000828f00720c */ /* 0x000fe20003fc6070 */
[----:B------:R-:W-:Y:S01]  /*18870*/  IMAD.WIDE.U32 R70, R70, R134, RZ ;  /* 0x0000008646467225 */ /* 0x000fe200078e00ff */
[----:B------:R-:W-:Y:S02]  /*18880*/  ISETP.GE.U32.AND.EX P5, PT, R146, RZ, PT, P5 ;  /* 0x000000ff9200720c */ /* 0x000fe40003fa6150 */
[----:B------:R-:W-:-:S02]  /*18890*/  ISETP.GE.U32.AND.EX P6, PT, R148, R131, PT, P6 ;  /* 0x000000839400720c */ /* 0x000fc40003fc6160 */
[----:B------:R-:W-:Y:S02]  /*188a0*/  SEL R69, RZ, 0x1, P5 ;  /* 0x00000001ff457807 */ /* 0x000fe40002800000 */
[----:B------:R-:W-:Y:S02]  /*188b0*/  SEL R68, RZ, 0x1, P6 ;  /* 0x00000001ff447807 */ /* 0x000fe40003000000 */
[----:B------:R-:W-:Y:S02]  /*188c0*/  IADD3 R161, P6, PT, R71, R84, RZ ;  /* 0x0000005447a17210 */ /* 0x000fe40007fde0ff */
[----:B------:R-:W-:Y:S02]  /*188d0*/  IADD3 R84, P5, PT, R68, R69, RZ ;  /* 0x0000004544547210 */ /* 0x000fe40007fbe0ff */
[----:B------:R-:W-:Y:S01]  /*188e0*/  SEL R151, RZ, 0x1, P0 ;  /* 0x00000001ff977807 */ /* 0x000fe20000000000 */
[----:B------:R-:W-:Y:S01]  /*188f0*/  IMAD.WIDE.U32.X R68, R88, R135, R52, P6 ;  /* 0x0000008758447225 */ /* 0x000fe200030e0434 */
[----:B------:R-:W-:-:S02]  /*18900*/  ISETP.GE.U32.AND.EX P4, PT, R92, R87, PT, P4 ;  /* 0x000000575c00720c */ /* 0x000fc40003f86140 */
[----:B------:R-:W-:Y:S01]  /*18910*/  IADD3 R151, P1, P6, R86, R90, R151 ;  /* 0x0000005a56977210 */ /* 0x000fe20007e3e097 */
[----:B------:R-:W-:Y:S01]  /*18920*/  IMAD.X R53, RZ, RZ, RZ, P5 ;  /* 0x000000ffff357224 */ /* 0x000fe200028e06ff */
[----:B------:R-:W-:Y:S02]  /*18930*/  SEL R71, RZ, 0x1, P4 ;  /* 0x00000001ff477807 */ /* 0x000fe40002000000 */
[----:B------:R-:W-:Y:S02]  /*18940*/  IADD3 R77, P5, PT, -R84, R97, RZ ;  /* 0x00000061544d7210 */ /* 0x000fe40007fbe1ff */
[----:B------:R-:W-:Y:S02]  /*18950*/  IADD3.X R153, PT, PT, R155, R91, RZ, P1, P6 ;  /* 0x0000005b9b997210 */ /* 0x000fe40000fec4ff */
[----:B------:R-:W-:Y:S01]  /*18960*/  ISETP.GE.U32.AND P0, PT, R97, R84, PT ;  /* 0x000000546100720c */ /* 0x000fe20003f06070 */
[----:B------:R-:W-:Y:S01]  /*18970*/  IMAD.X R88, R104, 0x1, ~R53, P5 ;  /* 0x0000000168587824 */ /* 0x000fe200028e0e35 */
[----:B------:R-:W-:Y:S01]  /*18980*/  IADD3 R150, P4, P1, R80, R82, R71 ;  /* 0x0000005250967210 */ /* 0x000fe2000799e047 */
[----:B------:R-:W-:Y:S01]  /*18990*/  IMAD R71, R105, R126, RZ ;  /* 0x0000007e69477224 */ /* 0x000fe200078e02ff */
[----:B------:R-:W-:-:S02]  /*189a0*/  ISETP.GE.U32.AND P5, PT, R77, R132, PT ;  /* 0x000000844d00720c */ /* 0x000fc40003fa6070 */
[----:B------:R-:W-:Y:S01]  /*189b0*/  ISETP.GE.U32.AND.EX P0, PT, R104, R53, PT, P0 ;  /* 0x000000356800720c */ /* 0x000fe20003f06100 */
[----:B------:R-:W-:Y:S01]  /*189c0*/  IMAD.WIDE.U32 R52, R138, R126, RZ ;  /* 0x0000007e8a347225 */ /* 0x000fe200078e00ff */
[----:B------:R-:W-:Y:S02]  /*189d0*/  IADD3.X R145, PT, PT, R159, R83, RZ, P4, P1 ;  /* 0x000000539f917210 */ /* 0x000fe400027e24ff */
[----:B------:R-:W-:Y:S01]  /*189e0*/  ISETP.GE.U32.AND.EX P1, PT, R88, R133, PT, P5 ;  /* 0x000000855800720c */ /* 0x000fe20003f26150 */
[----:B------:R-:W-:Y:S01]  /*189f0*/  IMAD R71, R138, R127, R71 ;  /* 0x0000007f8a477224 */ /* 0x000fe200078e0247 */
[----:B------:R-:W-:Y:S01]  /*18a00*/  SEL R149, RZ, 0x1, P3 ;  /* 0x00000001ff957807 */ /* 0x000fe20001800000 */
[----:B------:R-:W-:Y:S01]  /*18a10*/  IMAD.WIDE.U32 R80, R52, R128, RZ ;  /* 0x0000008034507225 */ /* 0x000fe200078e00ff */
[----:B------:R-:W-:Y:S02]  /*18a20*/  SEL R82, RZ, 0x1, P0 ;  /* 0x00000001ff527807 */ /* 0x000fe40000000000 */
[----:B------:R-:W-:Y:S01]  /*18a30*/  IADD3 R149, P0, P5, R151, R74, R149 ;  /* 0x0000004a97957210 */ /* 0x000fe20007d1e095 */
[----:B------:R-:W-:Y:S01]  /*18a40*/  IMAD.IADD R141, R53, 0x1, R71 ;  /* 0x00000001358d7824 */ /* 0x000fe200078e0247 */
[----:B------:R-:W-:-:S02]  /*18a50*/  SEL R71, RZ, 0x1, P1 ;  /* 0x00000001ff477807 */ /* 0x000fc40000800000 */
[----:B------:R-:W-:Y:S01]  /*18a60*/  LOP3.LUT R83, RZ, R138, RZ, 0x33, !PT ;  /* 0x0000008aff537212 */ /* 0x000fe200078e33ff */
[----:B------:R-:W-:Y:S01]  /*18a70*/  IMAD.WIDE.U32 R86, R141, R128, RZ ;  /* 0x000000808d567225 */ /* 0x000fe200078e00ff */
[----:B------:R-:W-:Y:S02]  /*18a80*/  IADD3 R71, P4, PT, R71, R82, RZ ;  /* 0x0000005247477210 */ /* 0x000fe40007f9e0ff */
[----:B------:R-:W-:Y:S01]  /*18a90*/  IADD3 R138, P3, PT, R137, R100, RZ ;  /* 0x00000064898a7210 */ /* 0x000fe20007f7e0ff */
[----:B------:R-:W-:Y:S01]  /*18aa0*/  IMAD.WIDE.U32 R90, R141, R130, RZ ;  /* 0x000000828d5a7225 */ /* 0x000fe200078e00ff */
[----:B------:R-:W-:Y:S02]  /*18ab0*/  IADD3.X R100, PT, PT, R153, R75, RZ, P0, P5 ;  /* 0x0000004b99647210 */ /* 0x000fe400007ea4ff */
[----:B------:R-:W-:Y:S01]  /*18ac0*/  ISETP.GT.U32.AND P1, PT, R80, R83, PT ;  /* 0x000000535000720c */ /* 0x000fe20003f24070 */
[----:B------:R-:W-:Y:S01]  /*18ad0*/  IMAD.WIDE.U32 R86, P6, R52, R129, R86 ;  /* 0x0000008134567225 */ /* 0x000fe200078c0056 */
[----:B------:R-:W-:-:S02]  /*18ae0*/  IADD3 R75, P5, PT, -R71, R94, RZ ;  /* 0x0000005e474b7210 */ /* 0x000fc40007fbe1ff */
[----:B------:R-:W-:Y:S01]  /*18af0*/  LOP3.LUT R105, RZ, R105, RZ, 0x33, !PT ;  /* 0x00000069ff697212 */ /* 0x000fe200078e33ff */
[----:B------:R-:W-:Y:S01]  /*18b00*/  IMAD.X R80, RZ, RZ, RZ, P4 ;  /* 0x000000ffff507224 */ /* 0x000fe200020e06ff */
[----:B------:R-:W-:Y:S01]  /*18b10*/  IADD3 R82, P4, PT, R81, R86, RZ ;  /* 0x0000005651527210 */ /* 0x000fe20007f9e0ff */
[----:B------:R-:W-:Y:S01]  /*18b20*/  IMAD.X R85, RZ, RZ, RZ, P6 ;  /* 0x000000ffff557224 */ /* 0x000fe200030e06ff */
[----:B------:R-:W-:Y:S01]  /*18b30*/  ISETP.GE.U32.AND P6, PT, R75, R134, PT ;  /* 0x000000864b00720c */ /* 0x000fe20003fc6070 */
[----:B------:R-:W-:Y:S01]  /*18b40*/  IMAD.X R74, R95, 0x1, ~R80, P5 ;  /* 0x000000015f4a7824 */ /* 0x000fe200028e0e50 */
[----:B------:R-:W-:Y:S01]  /*18b50*/  ISETP.GT.U32.AND.EX P1, PT, R82, R105, PT, P1 ;  /* 0x000000695200720c */ /* 0x000fe20003f24110 */
[----:B------:R-:W-:Y:S01]  /*18b60*/  IMAD.X R96, R103, 0x1, R96, P3 ;  /* 0x0000000167607824 */ /* 0x000fe200018e0660 */
[----:B------:R-:W-:Y:S01]  /*18b70*/  ISETP.GE.U32.AND P3, PT, R94, R71, PT ;  /* 0x000000475e00720c */ /* 0x000fe20003f66070 */
[----:B------:R-:W-:Y:S01]  /*18b80*/  IMAD.WIDE.U32 R90, P5, R52, R131, R90 ;  /* 0x00000083345a7225 */ /* 0x000fe200078a005a */
[----:B------:R-:W-:-:S02]  /*18b90*/  ISETP.GE.U32.AND.EX P6, PT, R74, R135, PT, P6 ;  /* 0x000000874a00720c */ /* 0x000fc40003fc6160 */
[----:B------:R-:W-:Y:S01]  /*18ba0*/  ISETP.GE.U32.AND P0, PT, R138, R137, PT ;  /* 0x000000898a00720c */ /* 0x000fe20003f06070 */
[----:B------:R-:W-:Y:S01]  /*18bb0*/  IMAD.X R81, RZ, RZ, RZ, P5 ;  /* 0x000000ffff517224 */ /* 0x000fe200028e06ff */
[----:B------:R-:W-:Y:S01]  /*18bc0*/  ISETP.GE.U32.AND.EX P3, PT, R95, R80, P6, P3 ;  /* 0x000000505f00720c */ /* 0x000fe20003766130 */
[-C--:B------:R-:W-:Y:S01]  /*18bd0*/  IMAD.WIDE.U32 R82, R52, R130.reuse, RZ ;  /* 0x0000008234527225 */ /* 0x080fe200078e00ff */
[----:B------:R-:W-:Y:S02]  /*18be0*/  IADD3 R71, P5, PT, R143, -R130, RZ ;  /* 0x800000828f477210 */ /* 0x000fe40007fbe0ff */
[----:B------:R-:W-:Y:S01]  /*18bf0*/  PLOP3.LUT P2, PT, P2, P3, PT, 0xf8, 0x8f ;  /* 0x00000000008f781c */ /* 0x000fe20001747f70 */
[----:B------:R-:W-:Y:S01]  /*18c00*/  IMAD.MOV.U32 R84, RZ, RZ, R87 ;  /* 0x000000ffff547224 */ /* 0x000fe200078e0057 */
[----:B------:R-:W-:Y:S01]  /*18c10*/  IADD3 R137, P3, PT, R83, R90, RZ ;  /* 0x0000005a53897210 */ /* 0x000fe20007f7e0ff */
[----:B------:R-:W-:Y:S01]  /*18c20*/  IMAD.X R87, R148, 0x1, ~R131, P5 ;  /* 0x0000000194577824 */ /* 0x000fe200028e0e83 */
[----:B------:R-:W-:Y:S01]  /*18c30*/  IADD3 R83, P5, PT, R150, R149, RZ ;  /* 0x0000009596537210 */ /* 0x000fe20007fbe0ff */
[----:B------:R-:W-:Y:S01]  /*18c40*/  IMAD.MOV.U32 R80, RZ, RZ, R91 ;  /* 0x000000ffff507224 */ /* 0x000fe200078e005b */
[----:B------:R-:W-:Y:S01]  /*18c50*/  ISETP.GE.U32.AND.EX P0, PT, R96, R103, PT, P0 ;  /* 0x000000676000720c */ /* 0x000fe20003f06100 */
[----:B------:R-:W-:Y:S01]  /*18c60*/  IMAD.WIDE.U32.X R84, R141, R129, R84, P4 ;  /* 0x000000818d547225 */ /* 0x000fe200020e0454 */
[----:B------:R-:W-:-:S02]  /*18c70*/  SEL R90, R128, RZ, P2 ;  /* 0x000000ff805a7207 */ /* 0x000fc40001000000 */
[----:B------:R-:W-:Y:S01]  /*18c80*/  SEL R91, RZ, 0x1, P0 ;  /* 0x00000001ff5b7807 */ /* 0x000fe20000000000 */
[----:B------:R-:W-:Y:S01]  /*18c90*/  IMAD.X R86, R145, 0x1, R100, P5 ;  /* 0x0000000191567824 */ /* 0x000fe200028e0664 */
[----:B------:R-:W-:Y:S01]  /*18ca0*/  ISETP.GE.U32.AND P0, PT, R83, R150, PT ;  /* 0x000000965300720c */ /* 0x000fe20003f06070 */
[----:B------:R-:W-:Y:S01]  /*18cb0*/  IMAD.WIDE.U32.X R80, R141, R131, R80, P3 ;  /* 0x000000838d507225 */ /* 0x000fe200018e0450 */
[----:B------:R-:W-:Y:S02]  /*18cc0*/  IADD3 R78, P5, P6, R70, R78, R91 ;  /* 0x0000004e464e7210 */ /* 0x000fe40007ebe05b */
[----:B------:R-:W-:Y:S02]  /*18cd0*/  ISETP.GE.U32.AND.EX P0, PT, R86, R145, PT, P0 ;  /* 0x000000915600720c */ /* 0x000fe40003f06100 */
[----:B------:R-:W-:Y:S02]  /*18ce0*/  IADD3 R70, P4, PT, -R90, R139, RZ ;  /* 0x0000008b5a467210 */ /* 0x000fe40007f9e1ff */
[----:B------:R-:W-:-:S02]  /*18cf0*/  SEL R91, R129, RZ, P2 ;  /* 0x000000ff815b7207 */ /* 0x000fc40001000000 */
[----:B------:R-:W-:Y:S02]  /*18d00*/  SEL R105, RZ, 0x1, P0 ;  /* 0x00000001ff697807 */ /* 0x000fe40000000000 */
[----:B------:R-:W-:Y:S01]  /*18d10*/  SEL R103, RZ, 0x1, !P1 ;  /* 0x00000001ff677807 */ /* 0x000fe20004800000 */
[----:B------:R-:W-:Y:S01]  /*18d20*/  IMAD.X R91, R136, 0x1, ~R91, P4 ;  /* 0x00000001885b7824 */ /* 0x000fe200020e0e5b */
[----:B------:R-:W-:Y:S02]  /*18d30*/  IADD3.X R79, PT, PT, R161, R79, RZ, P5, P6 ;  /* 0x0000004fa14f7210 */ /* 0x000fe40002fec4ff */
[----:B------:R-:W-:Y:S02]  /*18d40*/  ISETP.GE.U32.AND P0, PT, R149, R151, PT ;  /* 0x000000979500720c */ /* 0x000fe40003f06070 */
[----:B------:R-:W-:Y:S02]  /*18d50*/  IADD3 R90, P6, P4, R76, R50, R105 ;  /* 0x000000324c5a7210 */ /* 0x000fe40007cde069 */
[----:B------:R-:W-:-:S02]  /*18d60*/  IADD3 R82, P1, P5, R82, R84, R103 ;  /* 0x0000005452527210 */ /* 0x000fc40007d3e067 */
[----:B------:R-:W-:Y:S02]  /*18d70*/  ISETP.GE.U32.AND.EX P0, PT, R100, R153, PT, P0 ;  /* 0x000000996400720c */ /* 0x000fe40003f06100 */
[----:B------:R-:W-:Y:S01]  /*18d80*/  IADD3.X R103, PT, PT, R157, R51, RZ, P6, P4 ;  /* 0x000000339d677210 */ /* 0x000fe200037e84ff */
[----:B------:R-:W-:Y:S01]  /*18d90*/  IMAD.WIDE.U32 R50, R141, R132, RZ ;  /* 0x000000848d327225 */ /* 0x000fe200078e00ff */
[----:B------:R-:W-:Y:S02]  /*18da0*/  IADD3.X R76, PT, PT, R137, R85, RZ, P1, P5 ;  /* 0x00000055894c7210 */ /* 0x000fe40000fea4ff */
[----:B------:R-:W-:Y:S02]  /*18db0*/  IADD3 R153, P4, PT, R82, R138, RZ ;  /* 0x0000008a52997210 */ /* 0x000fe40007f9e0ff */
[----:B------:R-:W-:Y:S02]  /*18dc0*/  SEL R85, RZ, 0x1, P0 ;  /* 0x00000001ff557807 */ /* 0x000fe40000000000 */
[----:B------:R-:W-:Y:S01]  /*18dd0*/  IADD3 R147, P1, PT, R78, R147, RZ ;  /* 0x000000934e937210 */ /* 0x000fe20007f3e0ff */
[----:B------:R-:W-:Y:S01]  /*18de0*/  IMAD.X R155, R76, 0x1, R96, P4 ;  /* 0x000000014c9b7824 */ /* 0x000fe200020e0660 */
[----:B------:R-:W-:-:S02]  /*18df0*/  IADD3 R85, P4, P5, R90, R48, R85 ;  /* 0x000000305a557210 */ /* 0x000fc40007d9e055 */
[----:B------:R-:W-:Y:S01]  /*18e00*/  ISETP.GE.U32.AND P0, PT, R147, R78, PT ;  /* 0x0000004e9300720c */ /* 0x000fe20003f06070 */
[----:B------:R-:W-:Y:S01]  /*18e10*/  IMAD.X R142, R79, 0x1, R142, P1 ;  /* 0x000000014f8e7824 */ /* 0x000fe200008e068e */
[----:B------:R-:W-:Y:S02]  /*18e20*/  ISETP.GE.U32.AND P1, PT, R153, R82, PT ;  /* 0x000000529900720c */ /* 0x000fe40003f26070 */
[----:B------:R-:W-:Y:S01]  /*18e30*/  IADD3.X R84, PT, PT, R103, R49, RZ, P4, P5 ;  /* 0x0000003167547210 */ /* 0x000fe200027ea4ff */
[C---:B------:R-:W-:Y:S01]  /*18e40*/  IMAD.WIDE.U32 R48, R52.reuse, R132, RZ ;  /* 0x0000008434307225 */ /* 0x040fe200078e00ff */
[----:B------:R-:W-:Y:S02]  /*18e50*/  ISETP.GE.U32.AND P6, PT, R85, R90, PT ;  /* 0x0000005a5500720c */ /* 0x000fe40003fc6070 */
[----:B------:R-:W-:Y:S01]  /*18e60*/  ISETP.GE.U32.AND.EX P5, PT, R155, R76, PT, P1 ;  /* 0x0000004c9b00720c */ /* 0x000fe20003fa6110 */
[----:B------:R-:W-:Y:S01]  /*18e70*/  IMAD.WIDE.U32 R50, P4, R52, R133, R50 ;  /* 0x0000008534327225 */ /* 0x000fe20007880032 */
[----:B------:R-:W-:-:S02]  /*18e80*/  ISETP.GE.U32.AND.EX P0, PT, R142, R79, PT, P0 ;  /* 0x0000004f8e00720c */ /* 0x000fc40003f06100 */
[----:B------:R-:W-:Y:S02]  /*18e90*/  ISETP.GE.U32.AND.EX P1, PT, R84, R103, PT, P6 ;  /* 0x000000675400720c */ /* 0x000fe40003f26160 */
[----:B------:R-:W-:Y:S02]  /*18ea0*/  SEL R79, RZ, 0x1, P5 ;  /* 0x00000001ff4f7807 */ /* 0x000fe40002800000 */
[----:B------:R-:W-:Y:S02]  /*18eb0*/  SEL R103, RZ, 0x1, P0 ;  /* 0x00000001ff677807 */ /* 0x000fe40000000000 */
[----:B------:R-:W-:Y:S02]  /*18ec0*/  SEL R105, RZ, 0x1, P1 ;  /* 0x00000001ff697807 */ /* 0x000fe40000800000 */
[----:B------:R-:W-:Y:S02]  /*18ed0*/  IADD3 R76, P5, P6, R48, R80, R79 ;  /* 0x00000050304c7210 */ /* 0x000fe40007ebe04f */
[----:B------:R-:W-:Y:S01]  /*18ee0*/  IADD3 R137, P3, PT, R49, R50, RZ ;  /* 0x0000003231897210 */ /* 0x000fe20007f7e0ff */
[----:B------:R-:W-:Y:S01]  /*18ef0*/  IMAD.WIDE.U32 R48, R91, R70, RZ ;  /* 0x000000465b307225 */ /* 0x000fe200078e00ff */
[----:B------:R-:W-:-:S02]  /*18f00*/  IADD3 R103, P1, PT, R103, R68, RZ ;  /* 0x0000004467677210 */ /* 0x000fc40007f3e0ff */
[----:B------:R-:W-:Y:S02]  /*18f10*/  IADD3 R80, P0, PT, R105, R46, RZ ;  /* 0x0000002e69507210 */ /* 0x000fe40007f1e0ff */
[----:B------:R-:W-:Y:S01]  /*18f20*/  SEL R71, R71, R144, P2 ;  /* 0x0000009047477207 */ /* 0x000fe20001000000 */
[----:B------:R-:W-:Y:S01]  /*18f30*/  IMAD.X R143, RZ, RZ, R69, P1 ;  /* 0x000000ffff8f7224 */ /* 0x000fe200008e0645 */
[----:B------:R-:W-:Y:S01]  /*18f40*/  IADD3.X R105, PT, PT, R137, R81, RZ, P5, P6 ;  /* 0x0000005189697210 */ /* 0x000fe20002fec4ff */
[----:B------:R-:W-:Y:S01]  /*18f50*/  IMAD.X R81, RZ, RZ, R47, P0 ;  /* 0x000000ffff517224 */ /* 0x000fe200000e062f */
[----:B------:R-:W-:Y:S01]  /*18f60*/  ISETP.NE.U32.AND P0, PT, R103, RZ, PT ;  /* 0x000000ff6700720c */ /* 0x000fe20003f05070 */
[----:B------:R-:W-:Y:S01]  /*18f70*/  IMAD.WIDE.U32 R46, R91, R71, RZ ;  /* 0x000000475b2e7225 */ /* 0x000fe200078e00ff */
[----:B------:R-:W-:Y:S02]  /*18f80*/  SEL R87, R87, R146, P2 ;  /* 0x0000009257577207 */ /* 0x000fe40001000000 */
[----:B------:R-:W-:Y:S01]  /*18f90*/  ISETP.NE.AND.EX P0, PT, R143, RZ, PT, P0 ;  /* 0x000000ff8f00720c */ /* 0x000fe20003f05300 */
[----:B------:R-:W-:-:S04]  /*18fa0*/  IMAD.WIDE.U32 R78, P5, R70, R91, R48 ;  /* 0x0000005b464e7225 */ /* 0x000fc800078a0030 */
[----:B------:R-:W-:-:S04]  /*18fb0*/  IMAD.WIDE.U32 R46, P6, R87, R70, R46 ;  /* 0x00000046572e7225 */ /* 0x000fc800078c002e */
[----:B------:R-:W-:-:S04]  /*18fc0*/  IMAD.WIDE.U32 R48, R70, R70, RZ ;  /* 0x0000004646307225 */ /* 0x000fc800078e00ff */
[----:B------:R-:W-:-:S04]  /*18fd0*/  IMAD.WIDE.U32 R68, R87, R70, RZ ;  /* 0x0000004657447225 */ /* 0x000fc800078e00ff */
[----:B------:R-:W-:Y:S01]  /*18fe0*/  IMAD.X R137, RZ, RZ, RZ, P5 ;  /* 0x000000ffff897224 */ /* 0x000fe200028e06ff */
[----:B------:R-:W-:Y:S01]  /*18ff0*/  IADD3 R145, P5, PT, R49, R78, RZ ;  /* 0x0000004e31917210 */ /* 0x000fe20007fbe0ff */
[----:B------:R-:W-:Y:S01]  /*19000*/  IMAD.MOV.U32 R136, RZ, RZ, R79 ;  /* 0x000000ffff887224 */ /* 0x000fe200078e004f */
[----:B------:R-:W-:Y:S01]  /*19010*/  @P6 LOP3.LUT R63, R63, 0x8, RZ, 0xfc, !PT ;  /* 0x000000083f3f6812 */ /* 0x000fe200078efcff */
[----:B------:R-:W-:-:S04]  /*19020*/  IMAD.WIDE.U32 R68, P1, R71, R91, R68 ;  /* 0x0000005b47447225 */ /* 0x000fc80007820044 */
[----:B------:R-:W-:-:S04]  /*19030*/  IMAD.WIDE.U32 R138, R70, R71, RZ ;  /* 0x00000047468a7225 */ /* 0x000fc800078e00ff */
[----:B------:R-:W-:-:S04]  /*19040*/  IMAD.WIDE.U32 R78, R71, R70, RZ ;  /* 0x00000046474e7225 */ /* 0x000fc800078e00ff */
[----:B------:R-:W-:Y:S01]  /*19050*/  IMAD.WIDE.U32.X R136, R91, R91, R136, P5 ;  /* 0x0000005b5b887225 */ /* 0x000fe200028e0488 */
        /* <DEDUP_REMOVED lines=25> */
.L_x_51:
[----:B------:R-:W-:Y:S05]  /*191f0*/  BSYNC.RECONVERGENT B3 ;  /* 0x0000000000037941 */ /* 0x000fea0003800200 */
.L_x_50:
[----:B------:R-:W-:Y:S01]  /*19200*/  IADD3 R103, P6, PT, R139, R46, RZ ;  /* 0x0000002e8b677210 */ /* 0x000fe20007fde0ff */
[----:B------:R-:W-:Y:S01]  /*19210*/  IMAD.X R139, RZ, RZ, RZ, P4 ;  /* 0x000000ffff8b7224 */ /* 0x000fe200020e06ff */
[----:B------:R-:W-:Y:S01]  /*19220*/  LOP3.LUT R63, R63, 0xfffffffe, RZ, 0xc0, !PT ;  /* 0xfffffffe3f3f7812 */ /* 0x000fe200078ec0ff */
[----:B------:R-:W-:Y:S01]  /*19230*/  BSSY.RECONVERGENT B3, `(.L_x_52) ;  /* 0x000003d000037945 */ /* 0x000fe20003800200 */
[----:B------:R-:W-:-:S09]  /*19240*/  IADD3 R68, P0, PT, R79, R68, RZ ;  /* 0x000000444f447210 */ /* 0x000fd20007f1e0ff */
[----:B------:R-:W-:Y:S02]  /*19250*/  @P6 LOP3.LUT R63, R63, 0x1, RZ, 0xfc, !PT ;  /* 0x000000013f3f6812 */ /* 0x000fe400078efcff */
[----:B------:R-:W-:Y:S01]  /*19260*/  IADD3 R100, P5, P6, R78, R138, R136 ;  /* 0x0000008a4e647210 */ /* 0x000fe20007ebe088 */
[----:B------:R-:W-:-:S03]  /*19270*/  IMAD.MOV.U32 R138, RZ, RZ, R51 ;  /* 0x000000ffff8a7224 */ /* 0x000fc600078e0033 */
[----:B------:R-:W-:Y:S01]  /*19280*/  IADD3.X R103, PT, PT, R68, R103, R137, P5, P6 ;  /* 0x0000006744677210 */ /* 0x000fe20002fec489 */
[----:B------:R-:W-:Y:S01]  /*19290*/  IMAD.WIDE.U32.X R50, R141, R133, R138, P3 ;  /* 0x000000858d327225 */ /* 0x000fe200018e048a */
[----:B------:R-:W-:-:S03]  /*192a0*/  IADD3 R137, P4, PT, R76, R147, RZ ;  /* 0x000000934c897210 */ /* 0x000fc60007f9e0ff */
[----:B------:R-:W-:Y:S01]  /*192b0*/  IMAD.WIDE.U32 R146, R87, R71, RZ ;  /* 0x0000004757927225 */ /* 0x000fe200078e00ff */
[----:B------:R-:W-:-:S03]  /*192c0*/  ISETP.GE.U32.AND P5, PT, R137, R76, PT ;  /* 0x0000004c8900720c */ /* 0x000fc60003fa6070 */
[----:B------:R-:W-:Y:S02]  /*192d0*/  IMAD.X R136, R105, 0x1, R142, P4 ;  /* 0x0000000169887824 */ /* 0x000fe400020e068e */
[----:B------:R-:W-:-:S03]  /*192e0*/  IMAD.WIDE.U32 R142, R141, R134, RZ ;  /* 0x000000868d8e7225 */ /* 0x000fc600078e00ff */
[----:B------:R-:W-:Y:S01]  /*192f0*/  ISETP.GE.U32.AND.EX P5, PT, R136, R105, PT, P5 ;  /* 0x000000698800720c */ /* 0x000fe20003fa6150 */
[----:B------:R-:W-:-:S03]  /*19300*/  IMAD.WIDE.U32 R142, P4, R52, R135, R142 ;  /* 0x00000087348e7225 */ /* 0x000fc6000788008e */
[----:B------:R-:W-:Y:S01]  /*19310*/  SEL R79, RZ, 0x1, P5 ;  /* 0x00000001ff4f7807 */ /* 0x000fe20002800000 */
[----:B------:R-:W-:-:S05]  /*19320*/  IMAD.WIDE.U32 R52, R52, R134, RZ ;  /* 0x0000008634347225 */ /* 0x000fca00078e00ff */
[----:B------:R-:W-:Y:S02]  /*19330*/  IADD3 R53, P3, PT, R53, R142, RZ ;  /* 0x0000008e35357210 */ /* 0x000fe40007f7e0ff */
[----:B------:R-:W-:Y:S01]  /*19340*/  IADD3 R79, P5, P6, R52, R50, R79 ;  /* 0x00000032344f7210 */ /* 0x000fe20007ebe04f */
[----:B------:R-:W-:Y:S02]  /*19350*/  IMAD.MOV.U32 R50, RZ, RZ, R69 ;  /* 0x000000ffff327224 */ /* 0x000fe400078e0045 */
[----:B------:R-:W-:Y:S01]  /*19360*/  IMAD.MOV.U32 R52, RZ, RZ, R143 ;  /* 0x000000ffff347224 */ /* 0x000fe200078e008f */
[----:B------:R-:W-:Y:S01]  /*19370*/  IADD3.X R76, PT, PT, R53, R51, RZ, P5, P6 ;  /* 0x00000033354c7210 */ /* 0x000fe20002fec4ff */
[----:B------:R-:W-:Y:S01]  /*19380*/  IMAD.X R53, RZ, RZ, RZ, P4 ;  /* 0x000000ffff357224 */ /* 0x000fe200020e06ff */
[----:B------:R-:W-:Y:S01]  /*19390*/  IADD3 R138, P4, PT, R140, R79, RZ ;  /* 0x0000004f8c8a7210 */ /* 0x000fe20007f9e0ff */
[----:B------:R-:W-:Y:S01]  /*193a0*/  IMAD.X R51, RZ, RZ, RZ, P1 ;  /* 0x000000ffff337224 */ /* 0x000fe200008e06ff */
[----:B------:R-:W-:Y:S01]  /*193b0*/  ISETP.GE.U32.AND P1, PT, R100, R78, PT ;  /* 0x0000004e6400720c */ /* 0x000fe20003f26070 */
[----:B------:R-:W-:-:S03]  /*193c0*/  IMAD.WIDE.U32.X R52, R141, R135, R52, P3 ;  /* 0x000000878d347225 */ /* 0x000fc600018e0434 */
[----:B------:R-:W-:Y:S01]  /*193d0*/  ISETP.GE.U32.AND.EX P1, PT, R103, R68, PT, P1 ;  /* 0x000000446700720c */ /* 0x000fe20003f26110 */
[----:B------:R-:W-:Y:S01]  /*193e0*/  IMAD.X R139, R92, 0x1, R76, P4 ;  /* 0x000000015c8b7824 */ /* 0x000fe200020e064c */
[----:B------:R-:W-:Y:S01]  /*193f0*/  ISETP.GE.U32.AND P4, PT, R138, R79, PT ;  /* 0x0000004f8a00720c */ /* 0x000fe20003f86070 */
[----:B------:R-:W-:Y:S01]  /*19400*/  IMAD.WIDE.U32.X R68, R87, R91, R50, P0 ;  /* 0x0000005b57447225 */ /* 0x000fe200000e0432 */
[----:B------:R-:W-:Y:S02]  /*19410*/  SEL R149, RZ, 0x1, P1 ;  /* 0x00000001ff957807 */ /* 0x000fe40000800000 */
[----:B------:R-:W-:Y:S01]  /*19420*/  ISETP.GE.U32.AND.EX P4, PT, R139, R76, PT, P4 ;  /* 0x0000004c8b00720c */ /* 0x000fe20003f86140 */
[----:B------:R-:W-:-:S04]  /*19430*/  IMAD.WIDE.U32 R78, R71, R71, RZ ;  /* 0x00000047474e7225 */ /* 0x000fc800078e00ff */
[----:B------:R-:W-:-:S03]  /*19440*/  IMAD.WIDE.U32 R50, P0, R71, R87, R146 ;  /* 0x0000005747327225 */ /* 0x000fc60007800092 */
[----:B------:R-:W-:Y:S02]  /*19450*/  IADD3 R151, P1, PT, R79, R50, RZ ;  /* 0x000000324f977210 */ /* 0x000fe40007f3e0ff */
[----:B------:R-:W-:Y:S02]  /*19460*/  SEL R79, RZ, 0x1, P4 ;  /* 0x00000001ff4f7807 */ /* 0x000fe40002000000 */
[----:B------:R-:W-:Y:S01]  /*19470*/  IADD3 R149, P3, P4, R78, R68, R149 ;  /* 0x000000444e957210 */ /* 0x000fe20007c7e095 */
[----:B------:R-:W-:-:S03]  /*19480*/  IMAD R68, R155, R126, RZ ;  /* 0x0000007e9b447224 */ /* 0x000fc600078e02ff */
[----:B------:R-:W-:Y:S01]  /*19490*/  IADD3.X R151, PT, PT, R151, R69, RZ, P3, P4 ;  /* 0x0000004597977210 */ /* 0x000fe20001fe84ff */
[----:B------:R-:W-:Y:S01]  /*194a0*/  IMAD R69, R153, R127, R68 ;  /* 0x0000007f99457224 */ /* 0x000fe200078e0244 */
[----:B------:R-:W-:-:S05]  /*194b0*/  IADD3 R76, P3, PT, R79, R52, RZ ;  /* 0x000000344f4c7210 */ /* 0x000fca0007f7e0ff */
[----:B------:R-:W-:Y:S01]  /*194c0*/  IMAD.X R105, RZ, RZ, R53, P3 ;  /* 0x000000ffff697224 */ /* 0x000fe200018e0635 */
[----:B------:R-:W-:Y:S01]  /*194d0*/  ISETP.NE.U32.AND P3, PT, R76, RZ, PT ;  /* 0x000000ff4c00720c */ /* 0x000fe20003f65070 */
[----:B------:R-:W-:-:S03]  /*194e0*/  IMAD.WIDE.U32 R52, R153, R126, RZ ;  /* 0x0000007e99347225 */ /* 0x000fc600078e00ff */
[----:B------:R-:W-:Y:S01]  /*194f0*/  ISETP.NE.AND.EX P3, PT, R105, RZ, PT, P3 ;  /* 0x000000ff6900720c */ /* 0x000fe20003f65330 */
[----:B------:R-:W-:-:S04]  /*19500*/  IMAD.IADD R82, R53, 0x1, R69 ;  /* 0x0000000135527824 */ /* 0x000fc800078e0245 */
[----:B------:R-:W-:-:S08]  /*19510*/  IMAD.WIDE.U32 R78, R82, R128, RZ ;  /* 0x00000080524e7225 */ /* 0x000fd000078e00ff */
[----:B------:R-:W-:Y:S05]  /*19520*/  @!P3 BRA `(.L_x_53) ;  /* 0x000000000034b947 */ /* 0x000fea0003800000 */
[----:B------:R-:W-:-:S04]  /*19530*/  IADD3 R68, P4, PT, R76, R83, RZ ;  /* 0x000000534c447210 */ /* 0x000fc80007f9e0ff */
[----:B------:R-:W-:Y:S01]  /*19540*/  ISETP.GE.U32.AND P3, PT, R68, R83, PT ;  /* 0x000000534400720c */ /* 0x000fe20003f66070 */
[----:B------:R-:W-:-:S05]  /*19550*/  IMAD.X R69, R105, 0x1, R86, P4 ;  /* 0x0000000169457824 */ /* 0x000fca00020e0656 */
[----:B------:R-:W-:Y:S01]  /*19560*/  ISETP.GE.U32.AND.EX P3, PT, R69, R86, PT, P3 ;  /* 0x000000564500720c */ /* 0x000fe20003f66130 */
[----:B------:R-:W-:-:S12]  /*19570*/  IMAD.MOV.U32 R86, RZ, RZ, R69 ;  /* 0x000000ffff567224 */ /* 0x000fd800078e0045 */
        /* <DEDUP_REMOVED lines=8> */
.L_x_53:
[----:B------:R-:W-:Y:S05]  /*19600*/  BSYNC.RECONVERGENT B3 ;  /* 0x0000000000037941 */ /* 0x000fea0003800200 */
.L_x_52:
[C---:B------:R-:W-:Y:S01]  /*19610*/  IMAD.WIDE.U32 R68, R52.reuse, R128, RZ ;  /* 0x0000008034447225 */ /* 0x040fe200078e00ff */
[----:B------:R-:W-:Y:S01]  /*19620*/  LOP3.LUT R49, RZ, R153, RZ, 0x33, !PT ;  /* 0x00000099ff317212 */ /* 0x000fe200078e33ff */
[----:B------:R-:W-:Y:S01]  /*19630*/  BSSY.RECONVERGENT B3, `(.L_x_54) ;  /* 0x00001e1000037945 */ /* 0x000fe20003800200 */
[----:B------:R-:W-:Y:S01]  /*19640*/  LOP3.LUT R46, RZ, R155, RZ, 0x33, !PT ;  /* 0x0000009bff2e7212 */ /* 0x000fe200078e33ff */
[----:B------:R-:W-:Y:S01]  /*19650*/  IMAD.WIDE.U32 R78, P4, R52, R129, R78 ;  /* 0x00000081344e7225 */ /* 0x000fe2000788004e */
[----:B------:R-:W-:Y:S02]  /*19660*/  ISETP.GT.U32.AND P3, PT, R68, R49, PT ;  /* 0x000000314400720c */ /* 0x000fe40003f64070 */
[----:B------:R-:W-:Y:S01]  /*19670*/  LOP3.LUT P6, RZ, R63, 0x8, RZ, 0xc0, !PT ;  /* 0x000000083fff7812 */ /* 0x000fe200078cc0ff */
[----:B------:R-:W-:Y:S01]  /*19680*/  IMAD.X R141, RZ, RZ, RZ, P4 ;  /* 0x000000ffff8d7224 */ /* 0x000fe200020e06ff */
[----:B------:R-:W-:Y:S01]  /*19690*/  IADD3 R69, P4, PT, R69, R78, RZ ;  /* 0x0000004e45457210 */ /* 0x000fe20007f9e0ff */
[----:B------:R-:W-:Y:S01]  /*196a0*/  IMAD.WIDE.U32 R146, R82, R130, RZ ;  /* 0x0000008252927225 */ /* 0x000fe200078e00ff */
[----:B------:R-:W-:-:S02]  /*196b0*/  LOP3.LUT P5, RZ, R63, 0x1, RZ, 0xc0, !PT ;  /* 0x000000013fff7812 */ /* 0x000fc400078ac0ff */
[----:B------:R-:W-:Y:S01]  /*196c0*/  ISETP.GT.U32.AND.EX P3, PT, R69, R46, PT, P3 ;  /* 0x0000002e4500720c */ /* 0x000fe20003f64130 */
[----:B------:R-:W-:Y:S01]  /*196d0*/  IMAD.MOV.U32 R140, RZ, RZ, R79 ;  /* 0x000000ffff8c7224 */ /* 0x000fe200078e004f */
[----:B------:R-:W-:Y:S01]  /*196e0*/  LOP3.LUT R63, R63, 0xfffffffb, RZ, 0xc0, !PT ;  /* 0xfffffffb3f3f7812 */ /* 0x000fe200078ec0ff */
[----:B------:R-:W-:Y:S01]  /*196f0*/  IMAD.WIDE.U32 R142, R52, R130, RZ ;  /* 0x00000082348e7225 */ /* 0x000fe200078e00ff */
[----:B------:R-:W-:-:S03]  /*19700*/  SEL R53, RZ, 0x1, !P3 ;  /* 0x00000001ff357807 */ /* 0x000fc60005800000 */
[----:B------:R-:W-:-:S04]  /*19710*/  IMAD.WIDE.U32.X R68, R82, R129, R140, P4 ;  /* 0x0000008152447225 */ /* 0x000fc800020e048c */
[----:B------:R-:W-:-:S13]  /*19720*/  IMAD.WIDE.U32 R78, P4, R52, R131, R146 ;  /* 0x00000083344e7225 */ /* 0x000fda0007880092 */
[----:B------:R-:W-:Y:S02]  /*19730*/  @P4 LOP3.LUT R63, R63, 0x4, RZ, 0xfc, !PT ;  /* 0x000000043f3f4812 */ /* 0x000fe400078efcff */
[----:B------:R-:W-:Y:S02]  /*19740*/  IADD3 R49, P4, PT, R143, R78, RZ ;  /* 0x0000004e8f317210 */ /* 0x000fe40007f9e0ff */
[----:B------:R-:W-:-:S11]  /*19750*/  LOP3.LUT R63, R63, 0xfffffffd, RZ, 0xc0, !PT ;  /* 0xfffffffd3f3f7812 */ /* 0x000fd600078ec0ff */
[----:B------:R-:W-:Y:S02]  /*19760*/  @P4 LOP3.LUT R63, R63, 0x2, RZ, 0xfc, !PT ;  /* 0x000000023f3f4812 */ /* 0x000fe400078efcff */
[----:B------:R-:W-:Y:S01]  /*19770*/  IADD3 R53, P3, P4, R142, R68, R53 ;  /* 0x000000448e357210 */ /* 0x000fe20007c7e035 */
[----:B------:R-:W-:Y:S01]  /*19780*/  IMAD.MOV.U32 R68, RZ, RZ, R47 ;  /* 0x000000ffff447224 */ /* 0x000fe200078e002f */
[----:B------:R-:W-:Y:S02]  /*19790*/  LOP3.LUT R63, R63, 0xffffffef, RZ, 0xc0, !PT ;  /* 0xffffffef3f3f7812 */ /* 0x000fe400078ec0ff */
[----:B------:R-:W-:Y:S01]  /*197a0*/  IADD3.X R78, PT, PT, R49, R69, RZ, P3, P4 ;  /* 0x00000045314e7210 */ /* 0x000fe20001fe84ff */
[----:B------:R-:W-:Y:S01]  /*197b0*/  IMAD.X R69, RZ, RZ, RZ, P6 ;  /* 0x000000ffff457224 */ /* 0x000fe200030e06ff */
[----:B------:R-:W-:-:S05]  /*197c0*/  IADD3 R46, P3, PT, R77, -R132, RZ ;  /* 0x800000844d2e7210 */ /* 0x000fca0007f7e0ff */
[----:B------:R-:W-:Y:S01]  /*197d0*/  IMAD.X R49, R88, 0x1, ~R133, P3 ;  /* 0x0000000158317824 */ /* 0x000fe200018e0e85 */
[----:B------:R-:W-:Y:S01]  /*197e0*/  SEL R88, R46, R97, P2 ;  /* 0x000000612e587207 */ /* 0x000fe20001000000 */
[----:B------:R-:W-:-:S03]  /*197f0*/  IMAD.WIDE.U32.X R46, R87, R91, R68, P5 ;  /* 0x0000005b572e7225 */ /* 0x000fc600028e0444 */
[----:B------:R-:W-:Y:S01]  /*19800*/  SEL R90, R49, R104, P2 ;  /* 0x00000068315a7207 */ /* 0x000fe20001000000 */
[----:B------:R-:W-:-:S04]  /*19810*/  IMAD.WIDE.U32 R76, R91, R88, RZ ;  /* 0x000000585b4c7225 */ /* 0x000fc800078e00ff */
[----:B------:R-:W-:-:S04]  /*19820*/  IMAD.WIDE.U32 R96, R70, R88, RZ ;  /* 0x0000005846607225 */ /* 0x000fc800078e00ff */
[----:B------:R-:W-:-:S04]  /*19830*/  IMAD.WIDE.U32 R76, P3, R90, R70, R76 ;  /* 0x000000465a4c7225 */ /* 0x000fc8000786004c */
[----:B------:R-:W-:Y:S01]  /*19840*/  IMAD R49, R145, R126, RZ ;  /* 0x0000007e91317224 */ /* 0x000fe200078e02ff */
[----:B------:R-:W-:Y:S02]  /*19850*/  IADD3 R146, P5, PT, R97, R76, RZ ;  /* 0x0000004c61927210 */ /* 0x000fe40007fbe0ff */
[----:B------:R-:W-:Y:S01]  /*19860*/  LOP3.LUT R145, RZ, R145, RZ, 0x33, !PT ;  /* 0x00000091ff917212 */ /* 0x000fe200078e33ff */
[----:B------:R-:W-:-:S05]  /*19870*/  IMAD R49, R48, R127, R49 ;  /* 0x0000007f30317224 */ /* 0x000fca00078e0231 */
[----:B------:R-:W-:Y:S02]  /*19880*/  @P3 LOP3.LUT R63, R63, 0x10, RZ, 0xfc, !PT ;  /* 0x000000103f3f3812 */ /* 0x000fe400078efcff */
[----:B------:R-:W-:Y:S02]  /*19890*/  IADD3 R147, P3, P4, R149, R96, R46 ;  /* 0x0000006095937210 */ /* 0x000fe40007c7e02e */
[----:B------:R-:W-:Y:S02]  /*198a0*/  LOP3.LUT R63, R63, 0xfffffffe, RZ, 0xc0, !PT ;  /* 0xfffffffe3f3f7812 */ /* 0x000fe400078ec0ff */
[----:B------:R-:W-:Y:S01]  /*198b0*/  IADD3.X R146, PT, PT, R151, R146, R47, P3, P4 ;  /* 0x0000009297927210 */ /* 0x000fe20001fe842f */
[----:B------:R-:W-:Y:S01]  /*198c0*/  IMAD.WIDE.U32 R46, R48, R126, RZ ;  /* 0x0000007e302e7225 */ /* 0x000fe200078e00ff */
[----:B------:R-:W-:-:S03]  /*198d0*/  @P5 LOP3.LUT R63, R63, 0x1, RZ, 0xfc, !PT ;  /* 0x000000013f3f5812 */ /* 0x000fc600078efcff */
        /* <DEDUP_REMOVED lines=22> */
[----:B------:R-:W-:Y:S01]  /*19a40*/  IMAD.WIDE.U32 R50, P5, R90, R71, R50 ;  /* 0x000000475a327225 */ /* 0x000fe200078a0032 */
[----:B------:R-:W-:Y:S02]  /*19a50*/  LOP3.LUT P6, RZ, R63, 0x1, RZ, 0xc0, !PT ;  /* 0x000000013fff7812 */ /* 0x000fe400078cc0ff */
[----:B------:R-:W-:Y:S01]  /*19a60*/  ISETP.GE.U32.AND.EX P0, PT, R146, R151, PT, P0 ;  /* 0x000000979200720c */ /* 0x000fe20003f06100 */
[----:B------:R-:W-:Y:S01]  /*19a70*/  IMAD.WIDE.U32.X R48, R87, R87, R48, P1 ;  /* 0x0000005757307225 */ /* 0x000fe200008e0430 */
[----:B------:R-:W-:Y:S02]  /*19a80*/  LOP3.LUT R63, R63, 0xfffffff7, RZ, 0xc0, !PT ;  /* 0xfffffff73f3f7812 */ /* 0x000fe400078ec0ff */
[----:B------:R-:W-:Y:S01]  /*19a90*/  SEL R149, RZ, 0x1, P0 ;  /* 0x00000001ff957807 */ /* 0x000fe20000000000 */
[----:B------:R-:W-:-:S04]  /*19aa0*/  IMAD.WIDE.U32 R104, R71, R88, RZ ;  /* 0x0000005847687225 */ /* 0x000fc800078e00ff */
[----:B------:R-:W-:Y:S01]  /*19ab0*/  IMAD.MOV.U32 R140, RZ, RZ, R79 ;  /* 0x000000ffff8c7224 */ /* 0x000fe200078e004f */
[----:B------:R-:W-:Y:S02]  /*19ac0*/  @P5 LOP3.LUT R63, R63, 0x8, RZ, 0xfc, !PT ;  /* 0x000000083f3f5812 */ /* 0x000fe400078efcff */
[----:B------:R-:W-:Y:S02]  /*19ad0*/  IADD3 R151, P0, PT, R105, R50, RZ ;  /* 0x0000003269977210 */ /* 0x000fe40007f1e0ff */
[----:B------:R-:W-:-:S04]  /*19ae0*/  IADD3 R149, P1, P5, R104, R48, R149 ;  /* 0x0000003068957210 */ /* 0x000fc80007d3e095 */
[----:B------:R-:W-:Y:S01]  /*19af0*/  IADD3.X R151, PT, PT, R151, R49, RZ, P1, P5 ;  /* 0x0000003197977210 */ /* 0x000fe20000fea4ff */
[C---:B------:R-:W-:Y:S01]  /*19b00*/  IMAD.WIDE.U32 R48, R82.reuse, R132, RZ ;  /* 0x0000008452307225 */ /* 0x040fe200078e00ff */
[C---:B------:R-:W-:Y:S02]  /*19b10*/  LOP3.LUT P1, RZ, R63.reuse, 0x4, RZ, 0xc0, !PT ;  /* 0x000000043fff7812 */ /* 0x040fe4000782c0ff */
[C---:B------:R-:W-:Y:S02]  /*19b20*/  LOP3.LUT P5, RZ, R63.reuse, 0x2, RZ, 0xc0, !PT ;  /* 0x000000023fff7812 */ /* 0x040fe400078ac0ff */
[----:B------:R-:W-:Y:S01]  /*19b30*/  LOP3.LUT R63, R63, 0xffffffdf, RZ, 0xc0, !PT ;  /* 0xffffffdf3f3f7812 */ /* 0x000fe200078ec0ff */
[----:B------:R-:W-:Y:S01]  /*19b40*/  IMAD.X R141, RZ, RZ, RZ, P1 ;  /* 0x000000ffff8d7224 */ /* 0x000fe200008e06ff */
[----:B------:R-:W-:Y:S02]  /*19b50*/  IADD3 R142, P1, PT, R53, R137, RZ ;  /* 0x00000089358e7210 */ /* 0x000fe40007f3e0ff */
[----:B------:R-:W-:Y:S01]  /*19b60*/  LOP3.LUT R63, R63, 0xffffffbf, RZ, 0xc0, !PT ;  /* 0xffffffbf3f3f7812 */ /* 0x000fe200078ec0ff */
[----:B------:R-:W-:-:S04]  /*19b70*/  IMAD.WIDE.U32.X R140, R82, R131, R140, P5 ;  /* 0x00000083528c7225 */ /* 0x000fc800028e048c */
[----:B------:R-:W-:Y:S01]  /*19b80*/  IMAD.X R143, R78, 0x1, R136, P1 ;  /* 0x000000014e8f7824 */ /* 0x000fe200008e0688 */
[----:B------:R-:W-:-:S04]  /*19b90*/  ISETP.GE.U32.AND P1, PT, R142, R53, PT ;  /* 0x000000358e00720c */ /* 0x000fc80003f26070 */
[----:B------:R-:W-:Y:S01]  /*19ba0*/  ISETP.GE.U32.AND.EX P1, PT, R143, R78, PT, P1 ;  /* 0x0000004e8f00720c */ /* 0x000fe20003f26110 */
[----:B------:R-:W-:-:S03]  /*19bb0*/  IMAD.WIDE.U32 R78, R52, R132, RZ ;  /* 0x00000084344e7225 */ /* 0x000fc600078e00ff */
[----:B------:R-:W-:Y:S01]  /*19bc0*/  SEL R53, RZ, 0x1, P1 ;  /* 0x00000001ff357807 */ /* 0x000fe20000800000 */
[----:B------:R-:W-:-:S03]  /*19bd0*/  IMAD.WIDE.U32 R48, P1, R52, R133, R48 ;  /* 0x0000008534307225 */ /* 0x000fc60007820030 */
[----:B------:R-:W-:-:S10]  /*19be0*/  IADD3 R47, P5, PT, R79, R48, RZ ;  /* 0x000000304f2f7210 */ /* 0x000fd40007fbe0ff */
[----:B------:R-:W-:-:S04]  /*19bf0*/  @P1 LOP3.LUT R63, R63, 0x40, RZ, 0xfc, !PT ;  /* 0x000000403f3f1812 */ /* 0x000fc800078efcff */
[----:B------:R-:W-:Y:S02]  /*19c00*/  @P5 LOP3.LUT R63, R63, 0x20, RZ, 0xfc, !PT ;  /* 0x000000203f3f5812 */ /* 0x000fe400078efcff */
[----:B------:R-:W-:-:S04]  /*19c10*/  IADD3 R53, P1, P5, R78, R140, R53 ;  /* 0x0000008c4e357210 */ /* 0x000fc80007d3e035 */
[----:B------:R-:W-:Y:S02]  /*19c20*/  IADD3.X R140, PT, PT, R47, R141, RZ, P1, P5 ;  /* 0x0000008d2f8c7210 */ /* 0x000fe40000fea4ff */
[----:B------:R-:W-:Y:S02]  /*19c30*/  IADD3 R47, P1, PT, R75, -R134, RZ ;  /* 0x800000864b2f7210 */ /* 0x000fe40007f3e0ff */
[----:B------:R-:W-:Y:S02]  /*19c40*/  LOP3.LUT P5, RZ, R63, 0x10, RZ, 0xc0, !PT ;  /* 0x000000103fff7812 */ /* 0x000fe400078ac0ff */
[----:B------:R-:W-:Y:S01]  /*19c50*/  SEL R92, R47, R94, P2 ;  /* 0x0000005e2f5c7207 */ /* 0x000fe20001000000 */
[----:B------:R-:W-:Y:S01]  /*19c60*/  IMAD.X R74, R74, 0x1, ~R135, P1 ;  /* 0x000000014a4a7824 */ /* 0x000fe200008e0e87 */
[----:B------:R-:W-:Y:S01]  /*19c70*/  LOP3.LUT R63, R63, 0xffffff7f, RZ, 0xc0, !PT ;  /* 0xffffff7f3f3f7812 */ /* 0x000fe200078ec0ff */
[----:B------:R-:W-:Y:S02]  /*19c80*/  IMAD.X R75, RZ, RZ, RZ, P5 ;  /* 0x000000ffff4b7224 */ /* 0x000fe400028e06ff */
[----:B------:R-:W-:Y:S01]  /*19c90*/  IMAD.WIDE.U32 R78, R70, R92, RZ ;  /* 0x0000005c464e7225 */ /* 0x000fe200078e00ff */
[----:B------:R-:W-:-:S03]  /*19ca0*/  SEL R97, R74, R95, P2 ;  /* 0x0000005f4a617207 */ /* 0x000fc60001000000 */
[----:B------:R-:W-:-:S04]  /*19cb0*/  IMAD.WIDE.U32 R94, R91, R92, RZ ;  /* 0x0000005c5b5e7225 */ /* 0x000fc800078e00ff */
[----:B------:R-:W-:-:S04]  /*19cc0*/  IMAD.MOV.U32 R74, RZ, RZ, R77 ;  /* 0x000000ffff4a7224 */ /* 0x000fc800078e004d */
[----:B------:R-:W-:-:S04]  /*19cd0*/  IMAD.WIDE.U32.X R74, R90, R91, R74, P6 ;  /* 0x0000005b5a4a7225 */ /* 0x000fc800030e044a */
        /* <DEDUP_REMOVED lines=41> */
[----:B------:R-:W-:Y:S01]  /*19f70*/  IMAD.WIDE.U32 R78, R71, R92, RZ ;  /* 0x0000005c474e7225 */ /* 0x000fe200078e00ff */
[C---:B------:R-:W-:Y:S02]  /*19f80*/  LOP3.LUT P6, RZ, R63.reuse, 0x8, RZ, 0xc0, !PT ;  /* 0x000000083fff7812 */ /* 0x040fe400078cc0ff */
[----:B------:R-:W-:Y:S01]  /*19f90*/  LOP3.LUT R63, R63, 0xfffffdff, RZ, 0xc0, !PT ;  /* 0xfffffdff3f3f7812 */ /* 0x000fe200078ec0ff */
[----:B------:R-:W-:-:S04]  /*19fa0*/  IMAD.WIDE.U32 R50, P5, R97, R71, R50 ;  /* 0x0000004761327225 */ /* 0x000fc800078a0032 */
[----:B------:R-:W-:Y:S01]  /*19fb0*/  IMAD.X R69, RZ, RZ, RZ, P6 ;  /* 0x000000ffff457224 */ /* 0x000fe200030e06ff */
[----:B------:R-:W-:Y:S01]  /*19fc0*/  IADD3 R79, P6, PT, R79, R50, RZ ;  /* 0x000000324f4f7210 */ /* 0x000fe20007fde0ff */
[----:B------:R-:W-:Y:S01]  /*19fd0*/  IMAD.WIDE.U32.X R68, R90, R87, R68, P0 ;  /* 0x000000575a447225 */ /* 0x000fe200000e0444 */
[----:B------:R-:W-:-:S04]  /*19fe0*/  ISETP.GE.U32.AND P0, PT, R137, R149, PT ;  /* 0x000000958900720c */ /* 0x000fc80003f06070 */
[----:B------:R-:W-:Y:S02]  /*19ff0*/  ISETP.GE.U32.AND.EX P0, PT, R104, R151, PT, P0 ;  /* 0x000000976800720c */ /* 0x000fe40003f06100 */
[----:B------:R-:W-:Y:S02]  /*1a000*/  @P5 LOP3.LUT R63, R63, 0x200, RZ, 0xfc, !PT ;  /* 0x000002003f3f5812 */ /* 0x000fe400078efcff */
[----:B------:R-:W-:Y:S02]  /*1a010*/  SEL R103, RZ, 0x1, P0 ;  /* 0x00000001ff677807 */ /* 0x000fe40000000000 */
[----:B------:R-:W-:Y:S02]  /*1a020*/  LOP3.LUT R63, R63, 0xfffffeff, RZ, 0xc0, !PT ;  /* 0xfffffeff3f3f7812 */ /* 0x000fe400078ec0ff */
[----:B------:R-:W-:Y:S01]  /*1a030*/  IADD3 R50, P0, P5, R78, R68, R103 ;  /* 0x000000444e327210 */ /* 0x000fe20007d1e067 */
[----:B------:R-:W-:Y:S01]  /*1a040*/  IMAD.MOV.U32 R68, RZ, RZ, R75 ;  /* 0x000000ffff447224 */ /* 0x000fe200078e004b */
[----:B------:R-:W-:-:S02]  /*1a050*/  @P6 LOP3.LUT R63, R63, 0x100, RZ, 0xfc, !PT ;  /* 0x000001003f3f6812 */ /* 0x000fc400078efcff */
[----:B------:R-:W-:Y:S01]  /*1a060*/  IADD3.X R100, PT, PT, R79, R69, RZ, P0, P5 ;  /* 0x000000454f647210 */ /* 0x000fe200007ea4ff */
[----:B------:R-:W-:Y:S01]  /*1a070*/  IMAD.WIDE.U32 R78, R90, R88, RZ ;  /* 0x000000585a4e7225 */ /* 0x000fe200078e00ff */
[----:B------:R-:W-:-:S03]  /*1a080*/  IADD3 R145, P0, PT, R74, R137, RZ ;  /* 0x000000894a917210 */ /* 0x000fc60007f1e0ff */
[----:B------:R-:W-:Y:S02]  /*1a090*/  IMAD.X R69, RZ, RZ, RZ, P1 ;  /* 0x000000ffff457224 */ /* 0x000fe400008e06ff */
        /* <DEDUP_REMOVED lines=8> */
[----:B------:R-:W-:Y:S01]  /*1a120*/  IMAD R74, R143, R126, RZ ;  /* 0x0000007e8f4a7224 */ /* 0x000fe200078e02ff */
[----:B------:R-:W-:Y:S02]  /*1a130*/  IADD3 R75, P1, PT, R75, R78, RZ ;  /* 0x0000004e4b4b7210 */ /* 0x000fe40007f3e0ff */
[----:B------:R-:W-:Y:S01]  /*1a140*/  LOP3.LUT R143, RZ, R143, RZ, 0x33, !PT ;  /* 0x0000008fff8f7212 */ /* 0x000fe200078e33ff */
[C---:B------:R-:W-:Y:S01]  /*1a150*/  IMAD R103, R142.reuse, R127, R74 ;  /* 0x0000007f8e677224 */ /* 0x040fe200078e024a */
[----:B------:R-:W-:Y:S01]  /*1a160*/  IADD3.X R148, PT, PT, R75, R69, RZ, P0, P5 ;  /* 0x000000454b947210 */ /* 0x000fe200007ea4ff */
[----:B------:R-:W-:Y:S01]  /*1a170*/  IMAD.WIDE.U32 R68, R142, R126, RZ ;  /* 0x0000007e8e447225 */ /* 0x000fe200078e00ff */
[----:B------:R-:W-:Y:S02]  /*1a180*/  P2R R152, PR, RZ, 0x4 ;  /* 0x00000004ff987803 */ /* 0x000fe40000000000 */
[----:B------:R-:W-:Y:S01]  /*1a190*/  LOP3.LUT P2, RZ, R63, 0x20, RZ, 0xc0, !PT ;  /* 0x000000203fff7812 */ /* 0x000fe2000784c0ff */
        /* <DEDUP_REMOVED lines=18> */
[----:B------:R-:W-:Y:S02]  /*1a2c0*/  @P0 LOP3.LUT R63, R63, 0x2, RZ, 0xfc, !PT ;  /* 0x000000023f3f0812 */ /* 0x000fe400078efcff */
[----:B------:R-:W-:Y:S02]  /*1a2d0*/  IADD3 R74, P0, P5, R136, R104, R69 ;  /* 0x00000068884a7210 */ /* 0x000fe40007d1e045 */
[----:B------:R-:W-:Y:S02]  /*1a2e0*/  LOP3.LUT R63, R63, 0xfffffffe, RZ, 0xc0, !PT ;  /* 0xfffffffe3f3f7812 */ /* 0x000fe400078ec0ff */
[----:B------:R-:W-:Y:S01]  /*1a2f0*/  IADD3.X R149, PT, PT, R149, R105, RZ, P0, P5 ;  /* 0x0000006995957210 */ /* 0x000fe200007ea4ff */
[----:B------:R-:W-:Y:S01]  /*1a300*/  IMAD.WIDE.U32 R104, R97, R70, RZ ;  /* 0x0000004661687225 */ /* 0x000fe200078e00ff */
[----:B------:R-:W-:-:S04]  /*1a310*/  @P6 LOP3.LUT R63, R63, 0x1, RZ, 0xfc, !PT ;  /* 0x000000013f3f6812 */ /* 0x000fc800078efcff */
[----:B------:R-:W-:Y:S01]  /*1a320*/  LOP3.LUT R63, R63, 0xfffffffb, RZ, 0xc0, !PT ;  /* 0xfffffffb3f3f7812 */ /* 0x000fe200078ec0ff */
[----:B------:R-:W-:-:S04]  /*1a330*/  IMAD.WIDE.U32 R104, P0, R92, R91, R104 ;  /* 0x0000005b5c687225 */ /* 0x000fc80007800068 */
[----:B------:R-:W-:Y:S02]  /*1a340*/  IMAD.X R137, RZ, RZ, RZ, P0 ;  /* 0x000000ffff897224 */ /* 0x000fe400000e06ff */
[----:B------:R-:W-:Y:S01]  /*1a350*/  IMAD.MOV.U32 R136, RZ, RZ, R105 ;  /* 0x000000ffff887224 */ /* 0x000fe200078e0069 */
[----:B------:R-:W-:-:S05]  /*1a360*/  IADD3 R105, P0, PT, R143, R104, RZ ;  /* 0x000000688f697210 */ /* 0x000fca0007f1e0ff */
        /* <DEDUP_REMOVED lines=8> */
[----:B------:R-:W-:Y:S01]  /*1a3f0*/  SEL R151, RZ, 0x1, P0 ;  /* 0x00000001ff977807 */ /* 0x000fe20000000000 */
[----:B------:R-:W-:Y:S01]  /*1a400*/  IMAD.WIDE.U32 R142, R96, R134, RZ ;  /* 0x00000086608e7225 */ /* 0x000fe200078e00ff */
[----:B------:R-:W-:-:S08]  /*1a410*/  IADD3 R153, P0, PT, R145, R70, RZ ;  /* 0x0000004691997210 */ /* 0x000fd00007f1e0ff */
[----:B------:R-:W-:Y:S02]  /*1a420*/  @P6 LOP3.LUT R63, R63, 0x4, RZ, 0xfc, !PT ;  /* 0x000000043f3f6812 */ /* 0x000fe400078efcff */
[----:B------:R-:W-:Y:S01]  /*1a430*/  IADD3 R151, P5, P6, R144, R136, R151 ;  /* 0x0000008890977210 */ /* 0x000fe20007ebe097 */
[----:B------:R-:W-:-:S03]  /*1a440*/  IMAD.MOV.U32 R136, RZ, RZ, R95 ;  /* 0x000000ffff887224 */ /* 0x000fc600078e005f */
[----:B------:R-:W-:Y:S01]  /*1a450*/  IADD3.X R153, PT, PT, R153, R137, RZ, P5, P6 ;  /* 0x0000008999997210 */ /* 0x000fe20002fec4ff */
[----:B------:R-:W-:Y:S01]  /*1a460*/  IMAD.X R137, RZ, RZ, RZ, P3 ;  /* 0x000000ffff897224 */ /* 0x000fe200018e06ff */
[----:B------:R-:W-:Y:S02]  /*1a470*/  IADD3 R69, P3, PT, R141, R48, RZ ;  /* 0x000000308d457210 */ /* 0x000fe40007f7e0ff */
[C---:B------:R-:W-:Y:S01]  /*1a480*/  LOP3.LUT P6, RZ, R63.reuse, 0x40, RZ, 0xc0, !PT ;  /* 0x000000403fff7812 */ /* 0x040fe200078cc0ff */
        /* <DEDUP_REMOVED lines=8> */
[----:B------:R-:W-:Y:S01]  /*1a510*/  IADD3 R141, P5, PT, R137, R46, RZ ;  /* 0x0000002e898d7210 */ /* 0x000fe20007fbe0ff */
[----:B------:R-:W-:Y:S01]  /*1a520*/  IMAD R46, R147, R126, RZ ;  /* 0x0000007e932e7224 */ /* 0x000fe200078e02ff */
[----:B------:R-:W-:-:S03]  /*1a530*/  LOP3.LUT R147, RZ, R147, RZ, 0x33, !PT ;  /* 0x00000093ff937212 */ /* 0x000fc600078e33ff */
[----:B------:R-:W-:-:S03]  /*1a540*/  IMAD R145, R76, R127, R46 ;  /* 0x0000007f4c917224 */ /* 0x000fc600078e022e */
        /* <DEDUP_REMOVED lines=12> */
[C---:B------:R-:W-:Y:S02]  /*1a610*/  LOP3.LUT P2, RZ, R63.reuse, 0x80, RZ, 0xc0, !PT ;  /* 0x000000803fff7812 */ /* 0x040fe4000784c0ff */
[----:B------:R-:W-:Y:S01]  /*1a620*/  ISETP.GE.U32.AND.EX P3, PT, R150, R140, PT, P3 ;  /* 0x0000008c9600720c */ /* 0x000fe20003f66130 */
[----:B------:R-:W-:Y:S01]  /*1a630*/  IMAD.WIDE.U32 R94, R82, R134, RZ ;  /* 0x00000086525e7225 */ /* 0x000fe200078e00ff */
[----:B------:R-:W-:Y:S02]  /*1a640*/  LOP3.LUT R63, R63, 0xffffffbf, RZ, 0xc0, !PT ;  /* 0xffffffbf3f3f7812 */ /* 0x000fe400078ec0ff */
[----:B------:R-:W-:Y:S01]  /*1a650*/  SEL R139, RZ, 0x1, P3 ;  /* 0x00000001ff8b7807 */ /* 0x000fe20001800000 */
[----:B------:R-:W-:-:S03]  /*1a660*/  IMAD.WIDE.U32 R52, P6, R52, R135, R94 ;  /* 0x0000008734347225 */ /* 0x000fc600078c005e */
[----:B------:R-:W-:Y:S02]  /*1a670*/  IADD3 R136, P3, P4, R136, R48, R139 ;  /* 0x0000003088887210 */ /* 0x000fe40007c7e08b */
[----:B------:R-:W-:-:S04]  /*1a680*/  IADD3 R137, P5, PT, R137, R52, RZ ;  /* 0x0000003489897210 */ /* 0x000fc80007fbe0ff */
[----:B------:R-:W-:Y:S01]  /*1a690*/  IADD3.X R137, PT, PT, R137, R49, RZ, P3, P4 ;  /* 0x0000003189897210 */ /* 0x000fe20001fe84ff */
[----:B------:R-:W-:-:S03]  /*1a6a0*/  IMAD.WIDE.U32 R48, R76, R126, RZ ;  /* 0x0000007e4c307225 */ /* 0x000fc600078e00ff */
[----:B------:R-:W-:Y:S01]  /*1a6b0*/  @P6 LOP3.LUT R63, R63, 0x40, RZ, 0xfc, !PT ;  /* 0x000000403f3f6812 */ /* 0x000fe200078efcff */
[----:B------:R-:W-:Y:S01]  /*1a6c0*/  IMAD.IADD R145, R49, 0x1, R145 ;  /* 0x0000000131917824 */ /* 0x000fe200078e0291 */
[----:B------:R-:W-:Y:S01]  /*1a6d0*/  LOP3.LUT R49, RZ, R76, RZ, 0x33, !PT ;  /* 0x0000004cff317212 */ /* 0x000fe200078e33ff */
[----:B------:R-:W-:Y:S01]  /*1a6e0*/  IMAD.WIDE.U32 R94, R48, R128, RZ ;  /* 0x00000080305e7225 */ /* 0x000fe200078e00ff */
[----:B------:R-:W-:-:S03]  /*1a6f0*/  LOP3.LUT R63, R63, 0xffffffdf, RZ, 0xc0, !PT ;  /* 0xffffffdf3f3f7812 */ /* 0x000fc600078ec0ff */
[----:B------:R-:W-:Y:S01]  /*1a700*/  IMAD.WIDE.U32 R138, R145, R128, RZ ;  /* 0x00000080918a7225 */ /* 0x000fe200078e00ff */
[----:B------:R-:W-:-:S03]  /*1a710*/  @P5 LOP3.LUT R63, R63, 0x20, RZ, 0xfc, !PT ;  /* 0x000000203f3f5812 */ /* 0x000fc600078efcff */
        /* <DEDUP_REMOVED lines=17> */
[C---:B------:R-:W-:Y:S02]  /*1a830*/  LOP3.LUT P6, RZ, R63.reuse, 0x10, RZ, 0xc0, !PT ;  /* 0x000000103fff7812 */ /* 0x040fe400078cc0ff */
[----:B------:R-:W-:Y:S02]  /*1a840*/  ISETP.NE.AND P2, PT, R152, RZ, PT ;  /* 0x000000ff9800720c */ /* 0x000fe40003f45270 */
[----:B------:R-:W-:Y:S01]  /*1a850*/  LOP3.LUT P5, RZ, R63, 0x1, RZ, 0xc0, !PT ;  /* 0x000000013fff7812 */ /* 0x000fe200078ac0ff */
[----:B------:R-:W-:Y:S01]  /*1a860*/  IMAD.WIDE.U32.X R76, R97, R91, R138, P6 ;  /* 0x0000005b614c7225 */ /* 0x000fe200030e048a */
[C---:B------:R-:W-:Y:S02]  /*1a870*/  LOP3.LUT P6, RZ, R63.reuse, 0x4, RZ, 0xc0, !PT ;  /* 0x000000043fff7812 */ /* 0x040fe400078cc0ff */
[----:B------:R-:W-:Y:S01]  /*1a880*/  LOP3.LUT R63, R63, 0xfffffff7, RZ, 0xc0, !PT ;  /* 0xfffffff73f3f7812 */ /* 0x000fe200078ec0ff */
[----:B------:R-:W-:Y:S01]  /*1a890*/  IMAD.X R139, RZ, RZ, RZ, P2 ;  /* 0x000000ffff8b7224 */ /* 0x000fe200010e06ff */
[----:B------:R-:W-:Y:S01]  /*1a8a0*/  IADD3 R155, P2, PT, R50, R76, RZ ;  /* 0x0000004c329b7210 */ /* 0x000fe20007f5e0ff */
[----:B------:R-:W-:Y:S01]  /*1a8b0*/  IMAD.MOV.U32 R138, RZ, RZ, R79 ;  /* 0x000000ffff8a7224 */ /* 0x000fe200078e004f */
[----:B------:R-:W-:-:S03]  /*1a8c0*/  LOP3.LUT R63, R63, 0xffffffef, RZ, 0xc0, !PT ;  /* 0xffffffef3f3f7812 */ /* 0x000fc600078ec0ff */
[----:B------:R-:W-:Y:S01]  /*1a8d0*/  IMAD.WIDE.U32.X R138, R90, R90, R138, P1 ;  /* 0x0000005a5a8a7225 */ /* 0x000fe200008e048a */
[----:B------:R-:W-:-:S03]  /*1a8e0*/  IADD3 R140, P1, PT, R146, R155, RZ ;  /* 0x0000009b928c7210 */ /* 0x000fc60007f3e0ff */
[----:B------:R-:W-:Y:S02]  /*1a8f0*/  IMAD.X R157, R100, 0x1, R77, P2 ;  /* 0x00000001649d7824 */ /* 0x000fe400010e064d */
        /* <DEDUP_REMOVED lines=13> */
[----:B------:R-:W-:Y:S02]  /*1a9d0*/  IADD3 R91, P1, PT, R74, R70, RZ ;  /* 0x000000464a5b7210 */ /* 0x000fe40007f3e0ff */
[----:B------:R-:W-:-:S02]  /*1a9e0*/  LOP3.LUT P2, RZ, R63, 0x2, RZ, 0xc0, !PT ;  /* 0x000000023fff7812 */ /* 0x000fc4000784c0ff */
[----:B------:R-:W-:Y:S01]  /*1a9f0*/  LOP3.LUT R63, R63, 0xfffffffe, RZ, 0xc0, !PT ;  /* 0xfffffffe3f3f7812 */ /* 0x000fe200078ec0ff */
[----:B------:R-:W-:Y:S01]  /*1aa00*/  IMAD.X R94, R149, 0x1, R150, P1 ;  /* 0x00000001955e7824 */ /* 0x000fe200008e0696 */
[----:B------:R-:W-:Y:S01]  /*1aa10*/  ISETP.GE.U32.AND P1, PT, R91, R74, PT ;  /* 0x0000004a5b00720c */ /* 0x000fe20003f26070 */
[----:B------:R-:W-:-:S03]  /*1aa20*/  IMAD.WIDE.U32 R74, R103, R132, RZ ;  /* 0x00000084674a7225 */ /* 0x000fc600078e00ff */
[----:B------:R-:W-:Y:S01]  /*1aa30*/  ISETP.GE.U32.AND.EX P1, PT, R94, R149, PT, P1 ;  /* 0x000000955e00720c */ /* 0x000fe20003f26110 */
[----:B------:R-:W-:-:S03]  /*1aa40*/  IMAD.X R139, RZ, RZ, RZ, P2 ;  /* 0x000000ffff8b7224 */ /* 0x000fc600010e06ff */
[----:B------:R-:W-:Y:S01]  /*1aa50*/  SEL R149, RZ, 0x1, P1 ;  /* 0x00000001ff957807 */ /* 0x000fe20000800000 */
[----:B------:R-:W-:-:S04]  /*1aa60*/  IMAD.WIDE.U32.X R138, R103, R131, R138, P5 ;  /* 0x00000083678a7225 */ /* 0x000fc800028e048a */
[----:B------:R-:W-:-:S03]  /*1aa70*/  IMAD.WIDE.U32 R74, P5, R68, R133, R74 ;  /* 0x00000085444a7225 */ /* 0x000fc600078a004a */
[----:B------:R-:W-:-:S10]  /*1aa80*/  IADD3 R159, P1, PT, R143, R74, RZ ;  /* 0x0000004a8f9f7210 */ /* 0x000fd40007f3e0ff */
        /* <DEDUP_REMOVED lines=16> */
[----:B------:R-:W-:Y:S01]  /*1ab90*/  IADD3 R143, P2, PT, R143, R138, RZ ;  /* 0x0000008a8f8f7210 */ /* 0x000fe20007f5e0ff */
[----:B------:R-:W-:Y:S01]  /*1aba0*/  IMAD.X R51, RZ, RZ, RZ, P3 ;  /* 0x000000ffff337224 */ /* 0x000fe200018e06ff */
[----:B------:R-:W-:Y:S02]  /*1abb0*/  IADD3 R153, P3, PT, R46, R69, RZ ;  /* 0x000000452e997210 */ /* 0x000fe40007f7e0ff */
[----:B------:R-:W-:Y:S01]  /*1abc0*/  IADD3.X R149, PT, PT, R143, R71, RZ, P5, P6 ;  /* 0x000000478f957210 */ /* 0x000fe20002fec4ff */
[----:B------:R-:W-:Y:S01]  /*1abd0*/  IMAD.WIDE.U32 R142, R48, R132, RZ ;  /* 0x00000084308e7225 */ /* 0x000fe200078e00ff */
[C---:B------:R-:W-:Y:S02]  /*1abe0*/  LOP3.LUT P5, RZ, R63.reuse, 0x200, RZ, 0xc0, !PT ;  /* 0x000002003fff7812 */ /* 0x040fe400078ac0ff */
[----:B------:R-:W-:Y:S01]  /*1abf0*/  LOP3.LUT P6, RZ, R63, 0x100, RZ, 0xc0, !PT ;  /* 0x000001003fff7812 */ /* 0x000fe200078cc0ff */
[----:B------:R-:W-:Y:S01]  /*1ac00*/  IMAD.X R144, R147, 0x1, R144, P3 ;  /* 0x0000000193907824 */ /* 0x000fe200018e0690 */
[----:B------:R-:W-:Y:S01]  /*1ac10*/  ISETP.GE.U32.AND P3, PT, R153, R46, PT ;  /* 0x0000002e9900720c */ /* 0x000fe20003f66070 */
[----:B------:R-:W-:Y:S01]  /*1ac20*/  IMAD.X R71, RZ, RZ, RZ, P5 ;  /* 0x000000ffff477224 */ /* 0x000fe200028e06ff */
[----:B------:R-:W-:Y:S01]  /*1ac30*/  ISETP.GE.U32.AND P5, PT, R155, R50, PT ;  /* 0x000000329b00720c */ /* 0x000fe20003fa6070 */
[----:B------:R-:W-:Y:S01]  /*1ac40*/  IMAD.MOV.U32 R50, RZ, RZ, R95 ;  /* 0x000000ffff327224 */ /* 0x000fe200078e005f */
[----:B------:R-:W-:Y:S01]  /*1ac50*/  ISETP.GE.U32.AND.EX P3, PT, R144, R147, PT, P3 ;  /* 0x000000939000720c */ /* 0x000fe20003f66130 */
[----:B------:R-:W-:Y:S01]  /*1ac60*/  IMAD.WIDE.U32.X R70, R97, R87, R70, P6 ;  /* 0x0000005761467225 */ /* 0x000fe200030e0446 */
[----:B------:R-:W-:-:S02]  /*1ac70*/  ISETP.GE.U32.AND.EX P5, PT, R157, R100, PT, P5 ;  /* 0x000000649d00720c */ /* 0x000fc40003fa6150 */
[----:B------:R-:W-:Y:S01]  /*1ac80*/  SEL R69, RZ, 0x1, P3 ;  /* 0x00000001ff457807 */ /* 0x000fe20001800000 */
[----:B------:R-:W-:Y:S01]  /*1ac90*/  IMAD.WIDE.U32.X R50, R145, R131, R50, P4 ;  /* 0x0000008391327225 */ /* 0x000fe200020e0432 */
[----:B------:R-:W-:-:S03]  /*1aca0*/  SEL R100, RZ, 0x1, P5 ;  /* 0x00000001ff647807 */ /* 0x000fc60002800000 */
[----:B------:R-:W-:Y:S01]  /*1acb0*/  IMAD.WIDE.U32 R146, R92, R92, RZ ;  /* 0x0000005c5c927225 */ /* 0x000fe200078e00ff */
[----:B------:R-:W-:-:S04]  /*1acc0*/  IADD3 R100, P5, P6, R49, R70, R100 ;  /* 0x0000004631647210 */ /* 0x000fc80007ebe064 */
[----:B------:R-:W-:Y:S01]  /*1acd0*/  IADD3.X R150, PT, PT, R79, R71, RZ, P5, P6 ;  /* 0x000000474f967210 */ /* 0x000fe20002fec4ff */
[----:B------:R-:W-:Y:S01]  /*1ace0*/  IMAD.WIDE.U32 R70, R145, R132, RZ ;  /* 0x0000008491467225 */ /* 0x000fe200078e00ff */
[----:B------:R-:W-:-:S03]  /*1acf0*/  IADD3 R46, P5, P6, R142, R50, R69 ;  /* 0x000000328e2e7210 */ /* 0x000fc60007ebe045 */
[----:B------:R-:W-:Y:S02]  /*1ad00*/  IMAD.MOV.U32 R142, RZ, RZ, R139 ;  /* 0x000000ffff8e7224 */ /* 0x000fe400078e008b */
[----:B------:R-:W-:-:S03]  /*1ad10*/  IMAD.WIDE.U32 R70, P4, R48, R133, R70 ;  /* 0x0000008530467225 */ /* 0x000fc60007880046 */
[----:B------:R-:W-:Y:S01]  /*1ad20*/  IADD3 R87, P3, PT, R143, R70, RZ ;  /* 0x000000468f577210 */ /* 0x000fe20007f7e0ff */
[----:B------:R-:W-:Y:S01]  /*1ad30*/  IMAD.X R143, RZ, RZ, RZ, P0 ;  /* 0x000000ffff8f7224 */ /* 0x000fe200000e06ff */
[----:B------:R-:W-:Y:S02]  /*1ad40*/  IADD3 R139, P0, PT, R74, R100, RZ ;  /* 0x000000644a8b7210 */ /* 0x000fe40007f1e0ff */
[----:B------:R-:W-:Y:S01]  /*1ad50*/  IADD3.X R70, PT, PT, R87, R51, RZ, P5, P6 ;  /* 0x0000003357467210 */ /* 0x000fe20002fec4ff */
[----:B------:R-:W-:-:S04]  /*1ad60*/  IMAD.WIDE.U32 R50, R97, R92, RZ ;  /* 0x0000005c61327225 */ /* 0x000fc800078e00ff */
[----:B------:R-:W-:Y:S01]  /*1ad70*/  IMAD.X R138, R149, 0x1, R150, P0 ;  /* 0x00000001958a7824 */ /* 0x000fe200000e0696 */
[----:B------:R-:W-:Y:S01]  /*1ad80*/  ISETP.GE.U32.AND P0, PT, R139, R74, PT ;  /* 0x0000004a8b00720c */ /* 0x000fe20003f06070 */
[----:B------:R-:W-:-:S03]  /*1ad90*/  IMAD.WIDE.U32.X R142, R97, R90, R142, P2 ;  /* 0x0000005a618e7225 */ /* 0x000fc600010e048e */
[----:B------:R-:W-:Y:S01]  /*1ada0*/  ISETP.GE.U32.AND.EX P0, PT, R138, R149, PT, P0 ;  /* 0x000000958a00720c */ /* 0x000fe20003f06100 */
[----:B------:R-:W-:-:S03]  /*1adb0*/  IMAD.WIDE.U32 R50, P5, R92, R97, R50 ;  /* 0x000000615c327225 */ /* 0x000fc600078a0032 */
[----:B------:R-:W-:Y:S02]  /*1adc0*/  SEL R151, RZ, 0x1, P0 ;  /* 0x00000001ff977807 */ /* 0x000fe40000000000 */
[----:B------:R-:W-:Y:S02]  /*1add0*/  IADD3 R69, P2, PT, R147, R50, RZ ;  /* 0x0000003293457210 */ /* 0x000fe40007f5e0ff */
[----:B------:R-:W-:Y:S01]  /*1ade0*/  IADD3 R151, P0, P6, R146, R142, R151 ;  /* 0x0000008e92977210 */ /* 0x000fe20007e1e097 */
[----:B------:R-:W-:Y:S02]  /*1adf0*/  IMAD.MOV.U32 R142, RZ, RZ, R75 ;  /* 0x000000ffff8e7224 */ /* 0x000fe400078e004b */
[----:B------:R-:W-:Y:S01]  /*1ae00*/  IMAD.WIDE.U32 R146, R68, R134, RZ ;  /* 0x0000008644927225 */ /* 0x000fe200078e00ff */
[----:B------:R-:W-:Y:S02]  /*1ae10*/  IADD3.X R50, PT, PT, R69, R143, RZ, P0, P6 ;  /* 0x0000008f45327210 */ /* 0x000fe400007ec4ff */
[----:B------:R-:W-:-:S02]  /*1ae20*/  LOP3.LUT P6, RZ, R63, 0x1, RZ, 0xc0, !PT ;  /* 0x000000013fff7812 */ /* 0x000fc400078cc0ff */
        /* <DEDUP_REMOVED lines=25> */
[----:B------:R-:W-:-:S03]  /*1afc0*/  IMAD R46, R144, R126, RZ ;  /* 0x0000007e902e7224 */ /* 0x000fc600078e02ff */
[----:B------:R-:W-:Y:S01]  /*1afd0*/  ISETP.GE.U32.AND.EX P1, PT, R159, R70, PT, P1 ;  /* 0x000000469f00720c */ /* 0x000fe20003f26110 */
[----:B------:R-:W-:-:S03]  /*1afe0*/  IMAD.WIDE.U32 R70, R145, R134, RZ ;  /* 0x0000008691467225 */ /* 0x000fc600078e00ff */
[----:B------:R-:W-:Y:S01]  /*1aff0*/  SEL R83, RZ, 0x1, P1 ;  /* 0x00000001ff537807 */ /* 0x000fe20000800000 */
[----:B------:R-:W-:-:S03]  /*1b000*/  IMAD.WIDE.U32 R70, P3, R48, R135, R70 ;  /* 0x0000008730467225 */ /* 0x000fc60007860046 */
[----:B------:R-:W-:Y:S01]  /*1b010*/  IADD3 R146, P4, P6, R146, R74, R83 ;  /* 0x0000004a92927210 */ /* 0x000fe20007e9e053 */
[----:B------:R-:W-:Y:S01]  /*1b020*/  IMAD.MOV.U32 R74, RZ, RZ, R77 ;  /* 0x000000ffff4a7224 */ /* 0x000fe200078e004d */
[----:B------:R-:W-:Y:S01]  /*1b030*/  IADD3 R95, P1, PT, R147, R70, RZ ;  /* 0x00000046935f7210 */ /* 0x000fe20007f3e0ff */
        /* <DEDUP_REMOVED lines=9> */
[----:B------:R-:W-:Y:S01]  /*1b0d0*/  IMAD.WIDE.U32.X R48, R97, R97, R48, P2 ;  /* 0x0000006161307225 */ /* 0x000fe200010e0430 */
[----:B------:R-:W-:-:S04]  /*1b0e0*/  SEL R92, RZ, 0x1, P4 ;  /* 0x00000001ff5c7807 */ /* 0x000fc80002000000 */
[----:B------:R-:W-:-:S04]  /*1b0f0*/  IADD3 R92, P4, P6, R151, R74, R92 ;  /* 0x0000004a975c7210 */ /* 0x000fc80007e9e05c */
[----:B------:R-:W-:Y:S02]  /*1b100*/  IADD3.X R95, PT, PT, R50, R75, RZ, P4, P6 ;  /* 0x0000004b325f7210 */ /* 0x000fe400027ec4ff */
[----:B------:R-:W-:Y:S02]  /*1b110*/  ISETP.GE.U32.AND P2, PT, R92, R151, PT ;  /* 0x000000975c00720c */ /* 0x000fe40003f46070 */
[----:B------:R-:W-:Y:S02]  /*1b120*/  LOP3.LUT P4, RZ, R63, 0x800, RZ, 0xc0, !PT ;  /* 0x000008003fff7812 */ /* 0x000fe4000788c0ff */
[----:B------:R-:W-:Y:S01]  /*1b130*/  ISETP.GE.U32.AND.EX P2, PT, R95, R50, PT, P2 ;  /* 0x000000325f00720c */ /* 0x000fe20003f46120 */
[----:B------:R-:W-:Y:S01]  /*1b140*/  IMAD.MOV.U32 R50, RZ, RZ, R47 ;  /* 0x000000ffff327224 */ /* 0x000fe200078e002f */
[----:B------:R-:W-:Y:S01]  /*1b150*/  LOP3.LUT P6, RZ, R63, 0x400, RZ, 0xc0, !PT ;  /* 0x000004003fff7812 */ /* 0x000fe200078cc0ff */
[----:B------:R-:W-:Y:S01]  /*1b160*/  IMAD.X R51, RZ, RZ, RZ, P4 ;  /* 0x000000ffff337224 */ /* 0x000fe200020e06ff */
[----:B------:R-:W-:-:S03]  /*1b170*/  SEL R75, RZ, 0x1, P2 ;  /* 0x00000001ff4b7807 */ /* 0x000fc60001000000 */
[----:B------:R-:W-:Y:S01]  /*1b180*/  IMAD.WIDE.U32.X R96, R96, R135, R50, P6 ;  /* 0x0000008760607225 */ /* 0x000fe200030e0432 */
[----:B------:R-:W-:Y:S02]  /*1b190*/  IADD3 R90, P2, PT, R75, R48, RZ ;  /* 0x000000304b5a7210 */ /* 0x000fe40007f5e0ff */
[----:B------:R-:W-:Y:S01]  /*1b1a0*/  LOP3.LUT R75, RZ, R153, RZ, 0x33, !PT ;  /* 0x00000099ff4b7212 */ /* 0x000fe200078e33ff */
[C---:B------:R-:W-:Y:S02]  /*1b1b0*/  IMAD R51, R153.reuse, R127, R46 ;  /* 0x0000007f99337224 */ /* 0x040fe400078e022e */
[----:B------:R-:W-:Y:S01]  /*1b1c0*/  IMAD.X R100, RZ, RZ, R49, P2 ;  /* 0x000000ffff647224 */ /* 0x000fe200010e0631 */
[----:B------:R-:W-:Y:S01]  /*1b1d0*/  ISETP.GE.U32.AND P2, PT, R78, R105, PT ;  /* 0x000000694e00720c */ /* 0x000fe20003f46070 */
[----:B------:R-:W-:-:S03]  /*1b1e0*/  IMAD.WIDE.U32 R48, R153, R126, RZ ;  /* 0x0000007e99307225 */ /* 0x000fc600078e00ff */
[----:B------:R-:W-:Y:S01]  /*1b1f0*/  ISETP.GE.U32.AND.EX P2, PT, R104, R141, PT, P2 ;  /* 0x0000008d6800720c */ /* 0x000fe20003f46120 */
[----:B------:R-:W-:Y:S02]  /*1b200*/  IMAD.IADD R86, R49, 0x1, R51 ;  /* 0x0000000131567824 */ /* 0x000fe400078e0233 */
[----:B------:R-:W-:Y:S01]  /*1b210*/  IMAD.MOV.U32 R46, RZ, RZ, R71 ;  /* 0x000000ffff2e7224 */ /* 0x000fe200078e0047 */
[----:B------:R-:W-:Y:S01]  /*1b220*/  SEL R47, RZ, 0x1, P2 ;  /* 0x00000001ff2f7807 */ /* 0x000fe20001000000 */
[----:B------:R-:W-:-:S03]  /*1b230*/  IMAD.WIDE.U32 R50, R86, R128, RZ ;  /* 0x0000008056327225 */ /* 0x000fc600078e00ff */
[----:B------:R-:W-:Y:S01]  /*1b240*/  IADD3 R77, P2, PT, R47, R96, RZ ;  /* 0x000000602f4d7210 */ /* 0x000fe20007f5e0ff */
[----:B------:R-:W-:Y:S02]  /*1b250*/  IMAD.X R47, RZ, RZ, RZ, P3 ;  /* 0x000000ffff2f7224 */ /* 0x000fe400018e06ff */
[----:B------:R-:W-:-:S04]  /*1b260*/  IMAD.WIDE.U32 R70, R48, R128, RZ ;  /* 0x0000008030467225 */ /* 0x000fc800078e00ff */
[----:B------:R-:W-:Y:S01]  /*1b270*/  IMAD.X R97, RZ, RZ, R97, P2 ;  /* 0x000000ffff617224 */ /* 0x000fe200010e0661 */
[----:B------:R-:W-:Y:S01]  /*1b280*/  ISETP.NE.U32.AND P2, PT, R77, RZ, PT ;  /* 0x000000ff4d00720c */ /* 0x000fe20003f45070 */
[----:B------:R-:W-:-:S03]  /*1b290*/  IMAD.WIDE.U32.X R46, R145, R135, R46, P1 ;  /* 0x00000087912e7225 */ /* 0x000fc600008e042e */
[----:B------:R-:W-:Y:S01]  /*1b2a0*/  ISETP.NE.AND.EX P3, PT, R97, RZ, PT, P2 ;  /* 0x000000ff6100720c */ /* 0x000fe20003f65320 */
[----:B------:R-:W-:-:S12]  /*1b2b0*/  IMAD.WIDE.U32 R50, P2, R48, R129, R50 ;  /* 0x0000008130327225 */ /* 0x000fd80007840032 */
        /* <DEDUP_REMOVED lines=24> */
.L_x_55:
[----:B------:R-:W-:Y:S05]  /*1b440*/  BSYNC.RECONVERGENT B3 ;  /* 0x0000000000037941 */ /* 0x000fea0003800200 */
.L_x_54:
[----:B------:R-:W-:Y:S01]  /*1b450*/  IADD3 R77, P1, PT, R71, R50, RZ ;  /* 0x00000032474d7210 */ /* 0x000fe20007f3e0ff */
[----:B------:R-:W-:Y:S01]  /*1b460*/  IMAD.X R71, RZ, RZ, RZ, P2 ;  /* 0x000000ffff477224 */ /* 0x000fe200010e06ff */
[----:B------:R-:W-:Y:S01]  /*1b470*/  IADD3 R141, P2, PT, R76, R146, RZ ;  /* 0x000000924c8d7210 */ /* 0x000fe20007f5e0ff */
[----:B------:R-:W-:Y:S01]  /*1b480*/  BSSY.RECONVERGENT B3, `(.L_x_56) ;  /* 0x0000030000037945 */ /* 0x000fe20003800200 */
[----:B------:R-:W-:Y:S01]  /*1b490*/  ISETP.GT.U32.AND P3, PT, R70, R75, PT ;  /* 0x0000004b4600720c */ /* 0x000fe20003f64070 */
[----:B------:R-:W-:Y:S01]  /*1b4a0*/  IMAD.WIDE.U32 R74, R86, R130, RZ ;  /* 0x00000082564a7225 */ /* 0x000fe200078e00ff */
[----:B------:R-:W-:Y:S02]  /*1b4b0*/  LOP3.LUT R50, RZ, R144, RZ, 0x33, !PT ;  /* 0x00000090ff327212 */ /* 0x000fe400078e33ff */
[----:B------:R-:W-:Y:S01]  /*1b4c0*/  LOP3.LUT R63, R63, 0xfffffffd, RZ, 0xc0, !PT ;  /* 0xfffffffd3f3f7812 */ /* 0x000fe200078ec0ff */
[----:B------:R-:W-:Y:S01]  /*1b4d0*/  IMAD.MOV.U32 R70, RZ, RZ, R51 ;  /* 0x000000ffff467224 */ /* 0x000fe200078e0033 */
[----:B------:R-:W-:Y:S01]  /*1b4e0*/  ISETP.GT.U32.AND.EX P3, PT, R77, R50, PT, P3 ;  /* 0x000000324d00720c */ /* 0x000fe20003f64130 */
[----:B------:R-:W-:Y:S01]  /*1b4f0*/  IMAD.X R154, R154, 0x1, R83, P2 ;  /* 0x000000019a9a7824 */ /* 0x000fe200010e0653 */
[----:B------:R-:W-:Y:S01]  /*1b500*/  ISETP.GE.U32.AND P2, PT, R141, R146, PT ;  /* 0x000000928d00720c */ /* 0x000fe20003f46070 */
[----:B------:R-:W-:Y:S01]  /*1b510*/  IMAD.WIDE.U32.X R50, R86, R129, R70, P1 ;  /* 0x0000008156327225 */ /* 0x000fe200008e0446 */
[----:B------:R-:W-:-:S02]  /*1b520*/  SEL R79, RZ, 0x1, !P3 ;  /* 0x00000001ff4f7807 */ /* 0x000fc40005800000 */
[----:B------:R-:W-:Y:S01]  /*1b530*/  ISETP.GE.U32.AND.EX P2, PT, R154, R83, PT, P2 ;  /* 0x000000539a00720c */ /* 0x000fe20003f46120 */
[----:B------:R-:W-:-:S03]  /*1b540*/  IMAD.WIDE.U32 R74, P1, R48, R131, R74 ;  /* 0x00000083304a7225 */ /* 0x000fc6000782004a */
[----:B------:R-:W-:Y:S01]  /*1b550*/  SEL R83, RZ, 0x1, P2 ;  /* 0x00000001ff537807 */ /* 0x000fe20001000000 */
[----:B------:R-:W-:-:S04]  /*1b560*/  IMAD.WIDE.U32 R70, R48, R130, RZ ;  /* 0x0000008230467225 */ /* 0x000fc800078e00ff */
[----:B------:R-:W-:Y:S01]  /*1b570*/  IMAD.X R77, RZ, RZ, RZ, P1 ;  /* 0x000000ffff4d7224 */ /* 0x000fe200008e06ff */
[----:B------:R-:W-:Y:S01]  /*1b580*/  IADD3 R97, P1, PT, R71, R74, RZ ;  /* 0x0000004a47617210 */ /* 0x000fe20007f3e0ff */
[----:B------:R-:W-:Y:S01]  /*1b590*/  IMAD.MOV.U32 R76, RZ, RZ, R75 ;  /* 0x000000ffff4c7224 */ /* 0x000fe200078e004b */
[----:B------:R-:W-:-:S04]  /*1b5a0*/  IADD3 R71, P2, P3, R70, R50, R79 ;  /* 0x0000003246477210 */ /* 0x000fc80007b5e04f */
[----:B------:R-:W-:Y:S01]  /*1b5b0*/  IADD3.X R70, PT, PT, R97, R51, RZ, P2, P3 ;  /* 0x0000003361467210 */ /* 0x000fe200017e64ff */
[----:B------:R-:W-:Y:S01]  /*1b5c0*/  IMAD.WIDE.U32.X R50, R86, R131, R76, P1 ;  /* 0x0000008356327225 */ /* 0x000fe200008e044c */
[----:B------:R-:W-:-:S04]  /*1b5d0*/  IADD3 R74, P2, PT, R83, R46, RZ ;  /* 0x0000002e534a7210 */ /* 0x000fc80007f5e0ff */
[----:B------:R-:W-:Y:S01]  /*1b5e0*/  ISETP.NE.U32.AND P3, PT, R74, RZ, PT ;  /* 0x000000ff4a00720c */ /* 0x000fe20003f65070 */
[----:B------:R-:W-:Y:S01]  /*1b5f0*/  IMAD.X R79, RZ, RZ, R47, P2 ;  /* 0x000000ffff4f7224 */ /* 0x000fe200010e062f */
[----:B------:R-:W-:Y:S01]  /*1b600*/  IADD3 R156, P2, PT, R71, R156, RZ ;  /* 0x0000009c479c7210 */ /* 0x000fe20007f5e0ff */
[----:B------:R-:W-:-:S03]  /*1b610*/  IMAD.WIDE.U32 R46, R86, R132, RZ ;  /* 0x00000084562e7225 */ /* 0x000fc600078e00ff */
[----:B------:R-:W-:Y:S01]  /*1b620*/  ISETP.NE.AND.EX P3, PT, R79, RZ, PT, P3 ;  /* 0x000000ff4f00720c */ /* 0x000fe20003f65330 */
[----:B------:R-:W-:Y:S01]  /*1b630*/  IMAD.X R159, R70, 0x1, R159, P2 ;  /* 0x00000001469f7824 */ /* 0x000fe200010e069f */
[----:B------:R-:W-:Y:S01]  /*1b640*/  ISETP.GE.U32.AND P1, PT, R156, R71, PT ;  /* 0x000000479c00720c */ /* 0x000fe20003f26070 */
[----:B------:R-:W-:-:S03]  /*1b650*/  IMAD.WIDE.U32 R46, P2, R48, R133, R46 ;  /* 0x00000085302e7225 */ /* 0x000fc6000784002e */
[----:B------:R-:W-:Y:S01]  /*1b660*/  ISETP.GE.U32.AND.EX P1, PT, R159, R70, PT, P1 ;  /* 0x000000469f00720c */ /* 0x000fe20003f26110 */
[----:B------:R-:W-:-:S03]  /*1b670*/  IMAD.WIDE.U32 R70, R48, R132, RZ ;  /* 0x0000008430467225 */ /* 0x000fc600078e00ff */
[----:B------:R-:W-:-:S06]  /*1b680*/  SEL R75, RZ, 0x1, P1 ;  /* 0x00000001ff4b7807 */ /* 0x000fcc0000800000 */
        /* <DEDUP_REMOVED lines=15> */
.L_x_57:
[----:B------:R-:W-:Y:S05]  /*1b780*/  BSYNC.RECONVERGENT B3 ;  /* 0x0000000000037941 */ /* 0x000fea0003800200 */
.L_x_56:
[----:B------:R-:W-:Y:S01]  /*1b790*/  IADD3 R49, P3, PT, R71, R46, RZ ;  /* 0x0000002e47317210 */ /* 0x000fe20007f7e0ff */
[----:B------:R-:W-:Y:S01]  /*1b7a0*/  BSSY.RECONVERGENT B3, `(.L_x_58) ;  /* 0x0000355000037945 */ /* 0x000fe20003800200 */
[----:B------:R-:W-:Y:S02]  /*1b7b0*/  IADD3 R46, P1, P2, R70, R50, R75 ;  /* 0x00000032462e7210 */ /* 0x000fe40007a3e04b */
[----:B------:R-:W-:Y:S02]  /*1b7c0*/  LOP3.LUT P6, RZ, R63, 0x4, RZ, 0xc0, !PT ;  /* 0x000000043fff7812 */ /* 0x000fe400078cc0ff */
[----:B------:R-:W-:Y:S02]  /*1b7d0*/  IADD3.X R49, PT, PT, R49, R51, RZ, P1, P2 ;  /* 0x0000003331317210 */ /* 0x000fe40000fe44ff */
[----:B------:R-:W-:Y:S02]  /*1b7e0*/  ISETP.GE.U32.AND P1, PT, R73, R128, PT ;  /* 0x000000804900720c */ /* 0x000fe40003f26070 */
[----:B------:R-:W-:-:S02]  /*1b7f0*/  LOP3.LUT R63, R63, 0xfffffffe, RZ, 0xc0, !PT ;  /* 0xfffffffe3f3f7812 */ /* 0x000fc400078ec0ff */
[----:B------:R-:W-:Y:S02]  /*1b800*/  ISETP.GE.U32.AND.EX P1, PT, R72, R129, PT, P1 ;  /* 0x000000814800720c */ /* 0x000fe40003f26110 */
[----:B------:R-:W-:Y:S02]  /*1b810*/  @P3 LOP3.LUT R63, R63, 0x1, RZ, 0xfc, !PT ;  /* 0x000000013f3f3812 */ /* 0x000fe400078efcff */
[----:B------:R-:W-:Y:S02]  /*1b820*/  SEL R51, RZ, 0x1, P1 ;  /* 0x00000001ff337807 */ /* 0x000fe40000800000 */
[----:B------:R-:W-:Y:S02]  /*1b830*/  SEL R74, RZ, 0xffffffff, P1 ;  /* 0xffffffffff4a7807 */ /* 0x000fe40000800000 */
[----:B------:R-:W-:Y:S02]  /*1b840*/  ISETP.GE.U32.AND P1, PT, R98, R51, PT ;  /* 0x000000336200720c */ /* 0x000fe40003f26070 */
[----:B------:R-:W-:-:S02]  /*1b850*/  IADD3 R77, P2, PT, R74, R98, RZ ;  /* 0x000000624a4d7210 */ /* 0x000fc40007f5e0ff */
[----:B------:R-:W-:Y:S02]  /*1b860*/  ISETP.GE.U32.AND.EX P1, PT, R93, RZ, PT, P1 ;  /* 0x000000ff5d00720c */ /* 0x000fe40003f26110 */
[----:B------:R-:W-:Y:S01]  /*1b870*/  LOP3.LUT R63, R63, 0xffffffef, RZ, 0xc0, !PT ;  /* 0xffffffef3f3f7812 */ /* 0x000fe200078ec0ff */
        /* <DEDUP_REMOVED lines=28> */
[----:B------:R-:W-:-:S03]  /*1ba40*/  IMAD.SHL.U32 R77, R96, 0x2, RZ ;  /* 0x00000002604d7824 */ /* 0x000fc600078e00ff */
[----:B------:R-:W-:Y:S01]  /*1ba50*/  SEL R98, R51, R98, P1 ;  /* 0x0000006233627207 */ /* 0x000fe20000800000 */
[----:B------:R-:W-:Y:S01]  /*1ba60*/  IMAD.X R74, R74, 0x1, ~R131, P2 ;  /* 0x000000014a4a7824 */ /* 0x000fe200010e0e83 */
[----:B------:R-:W-:Y:S02]  /*1ba70*/  IADD3 R68, P2, PT, R75, -R132, RZ ;  /* 0x800000844b447210 */ /* 0x000fe40007f5e0ff */
[----:B------:R-:W-:Y:S02]  /*1ba80*/  SHF.R.U32.HI R50, RZ, 0x1f, R97 ;  /* 0x0000001fff327819 */ /* 0x000fe40000011661 */
[----:B------:R-:W-:Y:S01]  /*1ba90*/  SEL R93, R74, R93, P1 ;  /* 0x0000005d4a5d7207 */ /* 0x000fe20000800000 */
[----:B------:R-:W-:Y:S01]  /*1baa0*/  IMAD.X R72, R52, 0x1, ~R133, P2 ;  /* 0x0000000134487824 */ /* 0x000fe200010e0e85 */
[----:B------:R-:W-:Y:S02]  /*1bab0*/  IADD3 R51, P2, PT, R50, R98, RZ ;  /* 0x0000006232337210 */ /* 0x000fe40007f5e0ff */
[----:B------:R-:W-:-:S02]  /*1bac0*/  SEL R99, R68, R99, P1 ;  /* 0x0000006344637207 */ /* 0x000fc40000800000 */
[----:B------:R-:W-:Y:S01]  /*1bad0*/  SEL R101, R72, R101, P1 ;  /* 0x0000006548657207 */ /* 0x000fe20000800000 */
[----:B------:R-:W-:Y:S01]  /*1bae0*/  IMAD.X R52, RZ, RZ, R93, P2 ;  /* 0x000000ffff347224 */ /* 0x000fe200010e065d */
[----:B------:R-:W-:Y:S02]  /*1baf0*/  IADD3 R79, P2, PT, R51, R98, RZ ;  /* 0x00000062334f7210 */ /* 0x000fe40007f5e0ff */
[----:B------:R-:W-:-:S03]  /*1bb00*/  SHF.L.U64.HI R72, R96, 0x1, R97 ;  /* 0x0000000160487819 */ /* 0x000fc60000010261 */
[----:B------:R-:W-:Y:S01]  /*1bb10*/  IMAD.X R147, R52, 0x1, R93, P2 ;  /* 0x0000000134937824 */ /* 0x000fe200010e065d */
[----:B------:R-:W-:-:S04]  /*1bb20*/  ISETP.GE.U32.AND P2, PT, R51, R50, PT ;  /* 0x000000323300720c */ /* 0x000fc80003f46070 */
[----:B------:R-:W-:-:S04]  /*1bb30*/  ISETP.GE.U32.AND.EX P2, PT, R52, RZ, PT, P2 ;  /* 0x000000ff3400720c */ /* 0x000fc80003f46120 */
[----:B------:R-:W-:Y:S02]  /*1bb40*/  SEL R50, RZ, 0x1, P2 ;  /* 0x00000001ff327807 */ /* 0x000fe40001000000 */
[----:B------:R-:W-:-:S04]  /*1bb50*/  ISETP.GE.U32.AND P2, PT, R79, R51, PT ;  /* 0x000000334f00720c */ /* 0x000fc80003f46070 */
[----:B------:R-:W-:-:S04]  /*1bb60*/  ISETP.GE.U32.AND.EX P2, PT, R147, R52, PT, P2 ;  /* 0x000000349300720c */ /* 0x000fc80003f46120 */
[----:B------:R-:W-:-:S04]  /*1bb70*/  SEL R52, RZ, 0x1, P2 ;  /* 0x00000001ff347807 */ /* 0x000fc80001000000 */
[----:B------:R-:W-:-:S04]  /*1bb80*/  IADD3 R52, P2, P3, R52, R99, R50 ;  /* 0x0000006334347210 */ /* 0x000fc80007b5e032 */
[----:B------:R-:W-:Y:S02]  /*1bb90*/  IADD3.X R68, PT, PT, RZ, R101, RZ, P2, P3 ;  /* 0x00000065ff447210 */ /* 0x000fe400017e64ff */
[----:B------:R-:W-:-:S04]  /*1bba0*/  IADD3 R50, P2, PT, R71, -R134, RZ ;  /* 0x8000008647327210 */ /* 0x000fc80007f5e0ff */
[----:B------:R-:W-:Y:S01]  /*1bbb0*/  SEL R89, R50, R89, P1 ;  /* 0x0000005932597207 */ /* 0x000fe20000800000 */
[----:B------:R-:W-:-:S05]  /*1bbc0*/  IMAD.X R51, R70, 0x1, ~R135, P2 ;  /* 0x0000000146337824 */ /* 0x000fca00010e0e87 */
[----:B------:R-:W-:Y:S02]  /*1bbd0*/  SEL R102, R51, R102, P1 ;  /* 0x0000006633667207 */ /* 0x000fe40000800000 */
[----:B------:R-:W-:-:S04]  /*1bbe0*/  ISETP.GE.U32.AND P1, PT, R52, R99, PT ;  /* 0x000000633400720c */ /* 0x000fc80003f26070 */
[----:B------:R-:W-:-:S04]  /*1bbf0*/  ISETP.GE.U32.AND.EX P1, PT, R68, R101, PT, P1 ;  /* 0x000000654400720c */ /* 0x000fc80003f26110 */
[----:B------:R-:W-:Y:S02]  /*1bc00*/  SEL R50, RZ, 0x1, P1 ;  /* 0x00000001ff327807 */ /* 0x000fe40000800000 */
[----:B------:R-:W-:-:S05]  /*1bc10*/  IADD3 R145, P1, PT, R52, R99, RZ ;  /* 0x0000006334917210 */ /* 0x000fca0007f3e0ff */
[----:B------:R-:W-:Y:S01]  /*1bc20*/  IMAD.X R78, R68, 0x1, R101, P1 ;  /* 0x00000001444e7824 */ /* 0x000fe200008e0665 */
[----:B------:R-:W-:-:S04]  /*1bc30*/  ISETP.GE.U32.AND P1, PT, R145, R52, PT ;  /* 0x000000349100720c */ /* 0x000fc80003f26070 */
[----:B------:R-:W-:-:S04]  /*1bc40*/  ISETP.GE.U32.AND.EX P1, PT, R78, R68, PT, P1 ;  /* 0x000000444e00720c */ /* 0x000fc80003f26110 */
[----:B------:R-:W-:-:S04]  /*1bc50*/  SEL R68, RZ, 0x1, P1 ;  /* 0x00000001ff447807 */ /* 0x000fc80000800000 */
[----:B------:R-:W-:-:S04]  /*1bc60*/  IADD3 R68, P1, P2, R68, R89, R50 ;  /* 0x0000005944447210 */ /* 0x000fc80007a3e032 */
[----:B------:R-:W-:Y:S02]  /*1bc70*/  IADD3.X R75, PT, PT, RZ, R102, RZ, P1, P2 ;  /* 0x00000066ff4b7210 */ /* 0x000fe40000fe44ff */
[CC--:B------:R-:W-:Y:S02]  /*1bc80*/  IADD3 R105, P1, PT, R68.reuse, R89.reuse, RZ ;  /* 0x0000005944697210 */ /* 0x0c0fe40007f3e0ff */
[----:B------:R-:W-:-:S03]  /*1bc90*/  ISETP.LT.U32.AND P2, PT, R68, R89, PT ;  /* 0x000000594400720c */ /* 0x000fc60003f41070 */
[----:B------:R-:W-:Y:S01]  /*1bca0*/  IMAD.X R76, R75, 0x1, R102, P1 ;  /* 0x000000014b4c7824 */ /* 0x000fe200008e0666 */
[----:B------:R-:W-:-:S04]  /*1bcb0*/  ISETP.GE.U32.AND P1, PT, R77, R128, PT ;  /* 0x000000804d00720c */ /* 0x000fc80003f26070 */
[----:B------:R-:W-:-:S04]  /*1bcc0*/  ISETP.GE.U32.AND.EX P1, PT, R72, R129, PT, P1 ;  /* 0x000000814800720c */ /* 0x000fc80003f26110 */
[----:B------:R-:W-:Y:S02]  /*1bcd0*/  SEL R50, RZ, 0x1, P1 ;  /* 0x00000001ff327807 */ /* 0x000fe40000800000 */
[----:B------:R-:W-:Y:S02]  /*1bce0*/  SEL R74, RZ, 0xffffffff, P1 ;  /* 0xffffffffff4a7807 */ /* 0x000fe40000800000 */
[----:B------:R-:W-:-:S04]  /*1bcf0*/  ISETP.GE.U32.AND P1, PT, R79, R50, PT ;  /* 0x000000324f00720c */ /* 0x000fc80003f26070 */
[----:B------:R-:W-:-:S04]  /*1bd00*/  ISETP.GE.U32.AND.EX P1, PT, R147, RZ, PT, P1 ;  /* 0x000000ff9300720c */ /* 0x000fc80003f26110 */
[----:B------:R-:W-:Y:S02]  /*1bd10*/  SEL R51, RZ, 0x1, P1 ;  /* 0x00000001ff337807 */ /* 0x000fe40000800000 */
[----:B------:R-:W-:-:S05]  /*1bd20*/  IADD3 R73, P1, PT, R74, R79, RZ ;  /* 0x0000004f4a497210 */ /* 0x000fca0007f3e0ff */
[----:B------:R-:W-:Y:S01]  /*1bd30*/  IMAD.X R74, R74, 0x1, R147, P1 ;  /* 0x000000014a4a7824 */ /* 0x000fe200008e0693 */
        /* <DEDUP_REMOVED lines=12> */
[----:B------:R-:W-:Y:S02]  /*1be00*/  SEL R50, RZ, 0x1, P1 ;  /* 0x00000001ff327807 */ /* 0x000fe40000800000 */
[----:B------:R-:W-:-:S04]  /*1be10*/  ISETP.GE.U32.AND P1, PT, R105, R68, PT ;  /* 0x000000446900720c */ /* 0x000fc80003f26070 */
[----:B------:R-:W-:-:S04]  /*1be20*/  ISETP.GE.U32.AND.EX P1, PT, R76, R75, PT, P1 ;  /* 0x0000004b4c00720c */ /* 0x000fc80003f26110 */
[----:B------:R-:W-:Y:S02]  /*1be30*/  ISETP.LT.U32.OR.EX P1, PT, R75, R102, !P1, P2 ;  /* 0x000000664b00720c */ /* 0x000fe40004f21520 */
        /* <DEDUP_REMOVED lines=8> */
[----:B------:R-:W-:-:S04]  /*1bec0*/  PLOP3.LUT P1, PT, P1, P2, PT, 0xf8, 0x8f ;  /* 0x00000000008f781c */ /* 0x000fc80000f25f70 */
[----:B------:R-:W-:Y:S02]  /*1bed0*/  SEL R50, R128, RZ, P1 ;  /* 0x000000ff80327207 */ /* 0x000fe40000800000 */
[----:B------:R-:W-:Y:S02]  /*1bee0*/  SEL R51, R129, RZ, P1 ;  /* 0x000000ff81337207 */ /* 0x000fe40000800000 */
[----:B------:R-:W-:-:S05]  /*1bef0*/  IADD3 R50, P2, PT, -R50, R77, RZ ;  /* 0x0000004d32327210 */ /* 0x000fca0007f5e1ff */
[----:B------:R-:W-:Y:S01]  /*1bf00*/  IMAD.X R51, R72, 0x1, ~R51, P2 ;  /* 0x0000000148337824 */ /* 0x000fe200010e0e33 */
[----:B------:R-:W-:-:S05]  /*1bf10*/  IADD3 R73, P2, PT, R73, -R130, RZ ;  /* 0x8000008249497210 */ /* 0x000fca0007f5e0ff */
[----:B------:R-:W-:Y:S01]  /*1bf20*/  IMAD.X R74, R74, 0x1, ~R131, P2 ;  /* 0x000000014a4a7824 */ /* 0x000fe200010e0e83 */
[----:B------:R-:W-:-:S04]  /*1bf30*/  IADD3 R72, P2, PT, R71, -R132, RZ ;  /* 0x8000008447487210 */ /* 0x000fc80007f5e0ff */
[----:B------:R-:W-:Y:S01]  /*1bf40*/  SEL R71, R74, R147, P1 ;  /* 0x000000934a477207 */ /* 0x000fe20000800000 */
[----:B------:R-:W-:Y:S01]  /*1bf50*/  IMAD.X R77, R52, 0x1, ~R133, P2 ;  /* 0x00000001344d7824 */ /* 0x000fe200010e0e85 */
[----:B------:R-:W-:-:S04]  /*1bf60*/  IADD3 R83, P2, PT, R50, R96, RZ ;  /* 0x0000006032537210 */ /* 0x000fc80007f5e0ff */
[----:B------:R-:W-:Y:S01]  /*1bf70*/  SEL R77, R77, R78, P1 ;  /* 0x0000004e4d4d7207 */ /* 0x000fe20000800000 */
[----:B------:R-:W-:Y:S01]  /*1bf80*/  IMAD.X R68, R51, 0x1, R97, P2 ;  /* 0x0000000133447824 */ /* 0x000fe200010e0661 */
[----:B------:R-:W-:-:S04]  /*1bf90*/  ISETP.GE.U32.AND P2, PT, R83, R50, PT ;  /* 0x000000325300720c */ /* 0x000fc80003f46070 */
[----:B------:R-:W-:Y:S02]  /*1bfa0*/  ISETP.GE.U32.AND.EX P2, PT, R68, R51, PT, P2 ;  /* 0x000000334400720c */ /* 0x000fe40003f46120 */
[----:B------:R-:W-:Y:S02]  /*1bfb0*/  SEL R51, R73, R79, P1 ;  /* 0x0000004f49337207 */ /* 0x000fe40000800000 */
[----:B------:R-:W-:-:S04]  /*1bfc0*/  SEL R50, RZ, 0x1, P2 ;  /* 0x00000001ff327807 */ /* 0x000fc80001000000 */
[----:B------:R-:W-:-:S05]  /*1bfd0*/  IADD3 R50, P2, PT, R50, R51, RZ ;  /* 0x0000003332327210 */ /* 0x000fca0007f5e0ff */
[----:B------:R-:W-:Y:S01]  /*1bfe0*/  IMAD.X R52, RZ, RZ, R71, P2 ;  /* 0x000000ffff347224 */ /* 0x000fe200010e0647 */
[----:B------:R-:W-:-:S05]  /*1bff0*/  IADD3 R73, P2, PT, R50, R98, RZ ;  /* 0x0000006232497210 */ /* 0x000fca0007f5e0ff */
[----:B------:R-:W-:Y:S01]  /*1c000*/  IMAD.X R79, R52, 0x1, R93, P2 ;  /* 0x00000001344f7824 */ /* 0x000fe200010e065d */
[----:B------:R-:W-:-:S04]  /*1c010*/  ISETP.GE.U32.AND P2, PT, R50, R51, PT ;  /* 0x000000333200720c */ /* 0x000fc80003f46070 */
[----:B------:R-:W-:Y:S02]  /*1c020*/  ISETP.GE.U32.AND.EX P2, PT, R52, R71, PT, P2 ;  /* 0x000000473400720c */ /* 0x000fe40003f46120 */
[----:B------:R-:W-:Y:S02]  /*1c030*/  SEL R71, R72, R145, P1 ;  /* 0x0000009148477207 */ /* 0x000fe40000800000 */
        /* <DEDUP_REMOVED lines=20> */
[----:B------:R-:W-:-:S04]  /*1c180*/  IADD3 R145, P1, PT, R52, R89, RZ ;  /* 0x0000005934917210 */ /* 0x000fc80007f3e0ff */
[----:B------:R-:W-:Y:S01]  /*1c190*/  ISETP.GE.U32.AND P2, PT, R145, R52, PT ;  /* 0x000000349100720c */ /* 0x000fe20003f46070 */
[----:B------:R-:W-:Y:S01]  /*1c1a0*/  IMAD.X R144, R71, 0x1, R102, P1 ;  /* 0x0000000147907824 */ /* 0x000fe200008e0666 */
[----:B------:R-:W-:-:S04]  /*1c1b0*/  ISETP.GE.U32.AND P1, PT, R83, R128, PT ;  /* 0x000000805300720c */ /* 0x000fc80003f26070 */
[----:B------:R-:W-:Y:S02]  /*1c1c0*/  ISETP.GE.U32.AND.EX P1, PT, R68, R129, PT, P1 ;  /* 0x000000814400720c */ /* 0x000fe40003f26110 */
[----:B------:R-:W-:Y:S02]  /*1c1d0*/  ISETP.GE.U32.AND.EX P2, PT, R144, R71, PT, P2 ;  /* 0x000000479000720c */ /* 0x000fe40003f46120 */
        /* <DEDUP_REMOVED lines=20> */
[----:B------:R-:W-:Y:S01]  /*1c320*/  ISETP.LT.U32.AND P1, PT, R52, R75, PT ;  /* 0x0000004b3400720c */ /* 0x000fe20003f21070 */
[----:B------:R-:W-:-:S03]  /*1c330*/  IMAD.MOV.U32 R52, RZ, RZ, R69 ;  /* 0x000000ffff347224 */ /* 0x000fc600078e0045 */
        /* <DEDUP_REMOVED lines=14> */
[----:B------:R-:W-:Y:S01]  /*1c420*/  IADD3 R77, P1, PT, R77, -R130, RZ ;  /* 0x800000824d4d7210 */ /* 0x000fe20007f3e0ff */
[----:B------:R-:W-:-:S03]  /*1c430*/  IMAD.WIDE.U32 R70, R74, R74, RZ ;  /* 0x0000004a4a467225 */ /* 0x000fc600078e00ff */
[----:B------:R-:W-:Y:S01]  /*1c440*/  SEL R77, R77, R73, P2 ;  /* 0x000000494d4d7207 */ /* 0x000fe20001000000 */
[----:B------:R-:W-:-:S04]  /*1c450*/  IMAD.WIDE.U32 R50, R75, R74, RZ ;  /* 0x0000004a4b327225 */ /* 0x000fc800078e00ff */
[----:B------:R-:W-:Y:S02]  /*1c460*/  IMAD.X R76, R76, 0x1, ~R131, P1 ;  /* 0x000000014c4c7824 */ /* 0x000fe400008e0e83 */
[----:B------:R-:W-:-:S03]  /*1c470*/  IMAD.WIDE.U32 R50, P1, R74, R75, R50 ;  /* 0x0000004b4a327225 */ /* 0x000fc60007820032 */
[----:B------:R-:W-:Y:S01]  /*1c480*/  SEL R76, R76, R79, P2 ;  /* 0x0000004f4c4c7207 */ /* 0x000fe20001000000 */
[----:B------:R-:W-:Y:S01]  /*1c490*/  IMAD.X R105, RZ, RZ, RZ, P1 ;  /* 0x000000ffff697224 */ /* 0x000fe200008e06ff */
[----:B------:R-:W-:Y:S01]  /*1c4a0*/  IADD3 R153, P1, PT, R71, R50, RZ ;  /* 0x0000003247997210 */ /* 0x000fe20007f3e0ff */
[----:B------:R-:W-:Y:S02]  /*1c4b0*/  IMAD.MOV.U32 R104, RZ, RZ, R51 ;  /* 0x000000ffff687224 */ /* 0x000fe400078e0033 */
[----:B------:R-:W-:-:S04]  /*1c4c0*/  IMAD.WIDE.U32 R50, R75, R77, RZ ;  /* 0x0000004d4b327225 */ /* 0x000fc800078e00ff */
[----:B------:R-:W-:-:S04]  /*1c4d0*/  IMAD.WIDE.U32.X R104, R75, R75, R104, P1 ;  /* 0x0000004b4b687225 */ /* 0x000fc800008e0468 */
[----:B------:R-:W-:-:S04]  /*1c4e0*/  IMAD.WIDE.U32 R50, P1, R76, R74, R50 ;  /* 0x0000004a4c327225 */ /* 0x000fc80007820032 */
[----:B------:R-:W-:-:S04]  /*1c4f0*/  IMAD.WIDE.U32 R150, R74, R77, RZ ;  /* 0x0000004d4a967225 */ /* 0x000fc800078e00ff */
[----:B------:R-:W-:Y:S01]  /*1c500*/  IMAD.WIDE.U32 R78, R76, R74, RZ ;  /* 0x0000004a4c4e7225 */ /* 0x000fe200078e00ff */
[----:B------:R-:W-:-:S03]  /*1c510*/  IADD3 R151, P5, PT, R151, R50, RZ ;  /* 0x0000003297977210 */ /* 0x000fc60007fbe0ff */
[----:B------:R-:W-:Y:S01]  /*1c520*/  IMAD.WIDE.U32 R72, R77, R74, RZ ;  /* 0x0000004a4d487225 */ /* 0x000fe200078e00ff */
[----:B------:R-:W-:-:S03]  /*1c530*/  @P1 LOP3.LUT R63, R63, 0x10, RZ, 0xfc, !PT ;  /* 0x000000103f3f1812 */ /* 0x000fc600078efcff */
[----:B------:R-:W-:Y:S01]  /*1c540*/  IMAD.WIDE.U32 R78, P3, R77, R75, R78 ;  /* 0x0000004b4d4e7225 */ /* 0x000fe2000786004e */
[----:B------:R-:W-:Y:S02]  /*1c550*/  LOP3.LUT R63, R63, 0xfffffff7, RZ, 0xc0, !PT ;  /* 0xfffffff73f3f7812 */ /* 0x000fe400078ec0ff */
[----:B------:R-:W-:-:S03]  /*1c560*/  IADD3 R158, P4, PT, R73, R78, RZ ;  /* 0x0000004e499e7210 */ /* 0x000fc60007f9e0ff */
[----:B------:R-:W-:Y:S02]  /*1c570*/  @P5 LOP3.LUT R63, R63, 0x8, RZ, 0xfc, !PT ;  /* 0x000000083f3f5812 */ /* 0x000fe400078efcff */
[----:B------:R-:W-:Y:S01]  /*1c580*/  IADD3 R150, P1, P5, R72, R150, R104 ;  /* 0x0000009648967210 */ /* 0x000fe20007d3e068 */
[----:B------:R-:W-:Y:S02]  /*1c590*/  IMAD.MOV.U32 R104, RZ, RZ, R53 ;  /* 0x000000ffff687224 */ /* 0x000fe400078e0035 */
[----:B------:R-:W-:Y:S01]  /*1c5a0*/  IMAD.X R53, RZ, RZ, RZ, P6 ;  /* 0x000000ffff357224 */ /* 0x000fe200030e06ff */
[----:B------:R-:W-:Y:S02]  /*1c5b0*/  IADD3.X R151, PT, PT, R158, R151, R105, P1, P5 ;  /* 0x000000979e977210 */ /* 0x000fe40000fea469 */
[----:B------:R-:W-:Y:S01]  /*1c5c0*/  LOP3.LUT P1, RZ, R63, 0x40, RZ, 0xc0, !PT ;  /* 0x000000403fff7812 */ /* 0x000fe2000782c0ff */
[----:B------:R-:W-:Y:S01]  /*1c5d0*/  IMAD.WIDE.U32.X R52, R103, R135, R52, P0 ;  /* 0x0000008767347225 */ /* 0x000fe200000e0434 */
[----:B------:R-:W-:-:S02]  /*1c5e0*/  ISETP.GE.U32.AND P0, PT, R143, R136, PT ;  /* 0x000000888f00720c */ /* 0x000fc40003f06070 */
[----:B------:R-:W-:Y:S01]  /*1c5f0*/  LOP3.LUT P5, RZ, R63, 0x20, RZ, 0xc0, !PT ;  /* 0x000000203fff7812 */ /* 0x000fe200078ac0ff */
[----:B------:R-:W-:Y:S01]  /*1c600*/  IMAD.X R105, RZ, RZ, RZ, P1 ;  /* 0x000000ffff697224 */ /* 0x000fe200008e06ff */
[----:B------:R-:W-:-:S03]  /*1c610*/  ISETP.GE.U32.AND.EX P0, PT, R140, R137, PT, P0 ;  /* 0x000000898c00720c */ /* 0x000fc60003f06100 */
[----:B------:R-:W-:Y:S01]  /*1c620*/  IMAD.WIDE.U32.X R82, R82, R135, R104, P5 ;  /* 0x0000008752527225 */ /* 0x000fe200028e0468 */
        /* <DEDUP_REMOVED lines=8> */
[----:B------:R-:W-:Y:S02]  /*1c6b0*/  @P0 IMAD.MOV.U32 R85, RZ, RZ, R50 ;  /* 0x000000ffff550224 */ /* 0x000fe400078e0032 */
[----:B------:R-:W-:Y:S01]  /*1c6c0*/  IMAD R50, R159, R126, RZ ;  /* 0x0000007e9f327224 */ /* 0x000fe200078e02ff */
[----:B------:R-:W-:Y:S01]  /*1c6d0*/  @P0 ISETP.GE.U32.AND.EX P1, PT, R71, R84, PT, P1 ;  /* 0x000000544700020c */ /* 0x000fe20003f26110 */
[----:B------:R-:W-:Y:S01]  /*1c6e0*/  @P0 IMAD.MOV.U32 R84, RZ, RZ, R71 ;  /* 0x000000ffff540224 */ /* 0x000fe200078e0047 */
[----:B------:R-:W-:Y:S01]  /*1c6f0*/  LOP3.LUT R159, RZ, R159, RZ, 0x33, !PT ;  /* 0x0000009fff9f7212 */ /* 0x000fe200078e33ff */
[----:B------:R-:W-:Y:S01]  /*1c700*/  IMAD R103, R156, R127, R50 ;  /* 0x0000007f9c677224 */ /* 0x000fe200078e0232 */
[----:B------:R-:W-:-:S04]  /*1c710*/  @P0 SEL R69, RZ, 0x1, P1 ;  /* 0x00000001ff450807 */ /* 0x000fc80000800000 */
[----:B------:R-:W-:-:S05]  /*1c720*/  @P0 IADD3 R80, P1, PT, R69, R80, RZ ;  /* 0x0000005045500210 */ /* 0x000fca0007f3e0ff */
[----:B------:R-:W-:Y:S01]  /*1c730*/  @P0 IMAD.X R81, RZ, RZ, R81, P1 ;  /* 0x000000ffff510224 */ /* 0x000fe200008e0651 */
[----:B------:R-:W-:-:S05]  /*1c740*/  IADD3 R85, P0, PT, R85, R142, RZ ;  /* 0x0000008e55557210 */ /* 0x000fca0007f1e0ff */
[----:B------:R-:W-:Y:S01]  /*1c750*/  IMAD.X R84, R84, 0x1, R157, P0 ;  /* 0x0000000154547824 */ /* 0x000fe200000e069d */
[----:B------:R-:W-:-:S04]  /*1c760*/  ISETP.GE.U32.AND P0, PT, R85, R142, PT ;  /* 0x0000008e5500720c */ /* 0x000fc80003f06070 */
[----:B------:R-:W-:-:S04]  /*1c770*/  ISETP.GE.U32.AND.EX P0, PT, R84, R157, PT, P0 ;  /* 0x0000009d5400720c */ /* 0x000fc80003f06100 */
[----:B------:R-:W-:-:S04]  /*1c780*/  SEL R69, RZ, 0x1, P0 ;  /* 0x00000001ff457807 */ /* 0x000fc80000000000 */
[----:B------:R-:W-:Y:S01]  /*1c790*/  IADD3 R80, P0, P1, R80, R52, R69 ;  /* 0x0000003450507210 */ /* 0x000fe2000791e045 */
[----:B------:R-:W-:-:S03]  /*1c7a0*/  IMAD.WIDE.U32 R68, R156, R126, RZ ;  /* 0x0000007e9c447225 */ /* 0x000fc600078e00ff */
[----:B------:R-:W-:Y:S01]  /*1c7b0*/  IADD3.X R78, PT, PT, R81, R53, RZ, P0, P1 ;  /* 0x00000035514e7210 */ /* 0x000fe200007e24ff */
[----:B------:R-:W-:Y:S02]  /*1c7c0*/  IMAD.IADD R103, R69, 0x1, R103 ;  /* 0x0000000145677824 */ /* 0x000fe400078e0267 */
[----:B------:R-:W-:-:S04]  /*1c7d0*/  IMAD.WIDE.U32 R52, R68, R128, RZ ;  /* 0x0000008044347225 */ /* 0x000fc800078e00ff */
[----:B------:R-:W-:-:S04]  /*1c7e0*/  IMAD.WIDE.U32 R82, R103, R128, RZ ;  /* 0x0000008067527225 */ /* 0x000fc800078e00ff */
        /* <DEDUP_REMOVED lines=14> */
[----:B------:R-:W-:-:S04]  /*1c8d0*/  IADD3 R53, P1, PT, R53, R82, RZ ;  /* 0x0000005235357210 */ /* 0x000fc80007f3e0ff */
[----:B------:R-:W-:Y:S01]  /*1c8e0*/  IADD3.X R69, PT, PT, R53, R105, RZ, P5, P6 ;  /* 0x0000006935457210 */ /* 0x000fe20002fec4ff */
[----:B------:R-:W-:Y:S01]  /*1c8f0*/  IMAD.X R105, RZ, RZ, RZ, P3 ;  /* 0x000000ffff697224 */ /* 0x000fe200018e06ff */
[----:B------:R-:W-:Y:S01]  /*1c900*/  ISETP.GE.U32.AND P3, PT, R150, R72, PT ;  /* 0x000000489600720c */ /* 0x000fe20003f66070 */
[----:B------:R-:W-:-:S03]  /*1c910*/  IMAD.WIDE.U32 R52, R76, R77, RZ ;  /* 0x0000004d4c347225 */ /* 0x000fc600078e00ff */
[----:B------:R-:W-:Y:S01]  /*1c920*/  ISETP.GE.U32.AND.EX P3, PT, R151, R158, PT, P3 ;  /* 0x0000009e9700720c */ /* 0x000fe20003f66130 */
[----:B------:R-:W-:-:S03]  /*1c930*/  IMAD.WIDE.U32.X R104, R76, R75, R104, P4 ;  /* 0x0000004b4c687225 */ /* 0x000fc600020e0468 */
[----:B------:R-:W-:Y:S01]  /*1c940*/  SEL R81, RZ, 0x1, P3 ;  /* 0x00000001ff517807 */ /* 0x000fe20001800000 */
[----:B------:R-:W-:-:S04]  /*1c950*/  IMAD.WIDE.U32 R72, R77, R77, RZ ;  /* 0x0000004d4d487225 */ /* 0x000fc800078e00ff */
[----:B------:R-:W-:Y:S01]  /*1c960*/  IMAD.WIDE.U32 R52, P3, R77, R76, R52 ;  /* 0x0000004c4d347225 */ /* 0x000fe20007860034 */
[----:B------:R-:W-:-:S03]  /*1c970*/  IADD3 R81, P5, P6, R72, R104, R81 ;  /* 0x0000006848517210 */ /* 0x000fc60007ebe051 */
[----:B------:R-:W-:Y:S01]  /*1c980*/  IMAD.MOV.U32 R72, RZ, RZ, R47 ;  /* 0x000000ffff487224 */ /* 0x000fe200078e002f */
[----:B------:R-:W-:-:S04]  /*1c990*/  IADD3 R157, P4, PT, R73, R52, RZ ;  /* 0x00000034499d7210 */ /* 0x000fc80007f9e0ff */
[----:B------:R-:W-:Y:S01]  /*1c9a0*/  IADD3.X R157, PT, PT, R157, R105, RZ, P5, P6 ;  /* 0x000000699d9d7210 */ /* 0x000fe20002fec4ff */
[----:B------:R-:W-:Y:S01]  /*1c9b0*/  IMAD.WIDE.U32 R104, R48, R134, RZ ;  /* 0x0000008630687225 */ /* 0x000fe200078e00ff */
        /* <DEDUP_REMOVED lines=8> */
[----:B------:R-:W-:Y:S01]  /*1ca40*/  ISETP.GE.U32.AND P5, PT, R137, R46, PT ;  /* 0x0000002e8900720c */ /* 0x000fe20003fa6070 */
[----:B------:R-:W-:-:S03]  /*1ca50*/  IMAD.WIDE.U32 R46, R86, R134, RZ ;  /* 0x00000086562e7225 */ /* 0x000fc600078e00ff */
[----:B------:R-:W-:-:S04]  /*1ca60*/  ISETP.GE.U32.AND.EX P5, PT, R136, R49, PT, P5 ;  /* 0x000000318800720c */ /* 0x000fc80003fa6150 */
[----:B------:R-:W-:Y:S01]  /*1ca70*/  SEL R49, RZ, 0x1, P5 ;  /* 0x00000001ff317807 */ /* 0x000fe20002800000 */
[----:B------:R-:W-:-:S04]  /*1ca80*/  IMAD.WIDE.U32 R46, P5, R48, R135, R46 ;  /* 0x00000087302e7225 */ /* 0x000fc800078a002e */
[----:B------:R-:W-:Y:S01]  /*1ca90*/  IMAD.MOV.U32 R48, RZ, RZ, R83 ;  /* 0x000000ffff307224 */ /* 0x000fe200078e0053 */
[----:B------:R-:W-:Y:S01]  /*1caa0*/  IADD3 R105, P6, PT, R105, R46, RZ ;  /* 0x0000002e69697210 */ /* 0x000fe20007fde0ff */
[----:B------:R-:W-:-:S07]  /*1cab0*/  IMAD.WIDE.U32 R82, R103, R132, RZ ;  /* 0x0000008467527225 */ /* 0x000fce00078e00ff */
[----:B------:R-:W-:-:S05]  /*1cac0*/  @P5 LOP3.LUT R63, R63, 0x200, RZ, 0xfc, !PT ;  /* 0x000002003f3f5812 */ /* 0x000fca00078efcff */
[----:B------:R-:W-:Y:S02]  /*1cad0*/  @P6 LOP3.LUT R63, R63, 0x40, RZ, 0xfc, !PT ;  /* 0x000000403f3f6812 */ /* 0x000fe400078efcff */
[----:B------:R-:W-:Y:S01]  /*1cae0*/  IADD3 R104, P5, P6, R104, R72, R49 ;  /* 0x0000004868687210 */ /* 0x000fe20007ebe031 */
[----:B------:R-:W-:Y:S01]  /*1caf0*/  IMAD.X R49, RZ, RZ, RZ, P0 ;  /* 0x000000ffff317224 */ /* 0x000fe200000e06ff */
[----:B------:R-:W-:Y:S02]  /*1cb00*/  IADD3 R137, P0, PT, R50, R137, RZ ;  /* 0x0000008932897210 */ /* 0x000fe40007f1e0ff */
[----:B------:R-:W-:Y:S01]  /*1cb10*/  IADD3.X R105, PT, PT, R105, R73, RZ, P5, P6 ;  /* 0x0000004969697210 */ /* 0x000fe20002fec4ff */
[----:B------:R-:W-:-:S04]  /*1cb20*/  IMAD.WIDE.U32 R72, R68, R132, RZ ;  /* 0x0000008444487225 */ /* 0x000fc800078e00ff */
[----:B------:R-:W-:Y:S01]  /*1cb30*/  IMAD.X R136, R69, 0x1, R136, P0 ;  /* 0x0000000145887824 */ /* 0x000fe200000e0688 */
[----:B------:R-:W-:Y:S01]  /*1cb40*/  ISETP.GE.U32.AND P0, PT, R137, R50, PT ;  /* 0x000000328900720c */ /* 0x000fe20003f06070 */
[----:B------:R-:W-:-:S03]  /*1cb50*/  IMAD.WIDE.U32.X R48, R103, R131, R48, P1 ;  /* 0x0000008367307225 */ /* 0x000fc600008e0430 */
[----:B------:R-:W-:-:S04]  /*1cb60*/  ISETP.GE.U32.AND.EX P0, PT, R136, R69, PT, P0 ;  /* 0x000000458800720c */ /* 0x000fc80003f06100 */
[----:B------:R-:W-:Y:S01]  /*1cb70*/  SEL R69, RZ, 0x1, P0 ;  /* 0x00000001ff457807 */ /* 0x000fe20000000000 */
[----:B------:R-:W-:-:S03]  /*1cb80*/  IMAD.WIDE.U32 R82, P0, R68, R133, R82 ;  /* 0x0000008544527225 */ /* 0x000fc60007800052 */
[----:B------:R-:W-:Y:S01]  /*1cb90*/  IADD3 R46, P5, P6, R72, R48, R69 ;  /* 0x00000030482e7210 */ /* 0x000fe20007ebe045 */
[----:B------:R-:W-:Y:S01]  /*1cba0*/  IMAD.MOV.U32 R72, RZ, RZ, R83 ;  /* 0x000000ffff487224 */ /* 0x000fe200078e0053 */
[----:B------:R-:W-:Y:S01]  /*1cbb0*/  IADD3 R71, P1, PT, R73, R82, RZ ;  /* 0x0000005249477210 */ /* 0x000fe20007f3e0ff */
[----:B------:R-:W-:Y:S01]  /*1cbc0*/  IMAD.X R73, RZ, RZ, RZ, P0 ;  /* 0x000000ffff497224 */ /* 0x000fe200000e06ff */
[----:B------:R-:W-:Y:S01]  /*1cbd0*/  IADD3 R139, P0, PT, R139, R104, RZ ;  /* 0x000000688b8b7210 */ /* 0x000fe20007f1e0ff */
[----:B------:R-:W-:Y:S01]  /*1cbe0*/  IMAD.WIDE.U32 R82, R68, R134, RZ ;  /* 0x0000008644527225 */ /* 0x000fe200078e00ff */
[----:B------:R-:W-:Y:S02]  /*1cbf0*/  IADD3.X R48, PT, PT, R71, R49, RZ, P5, P6 ;  /* 0x0000003147307210 */ /* 0x000fe40002fec4ff */
[----:B------:R-:W-:Y:S01]  /*1cc00*/  LOP3.LUT P5, RZ, R63, 0x10, RZ, 0xc0, !PT ;  /* 0x000000103fff7812 */ /* 0x000fe200078ac0ff */
[----:B------:R-:W-:Y:S01]  /*1cc10*/  IMAD.X R138, R138, 0x1, R105, P0 ;  /* 0x000000018a8a7824 */ /* 0x000fe200000e0669 */
[----:B------:R-:W-:Y:S01]  /*1cc20*/  IADD3 R140, P0, PT, R46, R139, RZ ;  /* 0x0000008b2e8c7210 */ /* 0x000fe20007f1e0ff */
[----:B------:R-:W-:Y:S01]  /*1cc30*/  IMAD.WIDE.U32.X R72, R103, R133, R72, P1 ;  /* 0x0000008567487225 */ /* 0x000fe200008e0448 */
[----:B------:R-:W-:-:S02]  /*1cc40*/  LOP3.LUT P6, RZ, R63, 0x8, RZ, 0xc0, !PT ;  /* 0x000000083fff7812 */ /* 0x000fc400078cc0ff */
[----:B------:R-:W-:Y:S01]  /*1cc50*/  LOP3.LUT R63, R63, 0xffffffdf, RZ, 0xc0, !PT ;  /* 0xffffffdf3f3f7812 */ /* 0x000fe200078ec0ff */
[----:B------:R-:W-:Y:S01]  /*1cc60*/  IMAD.X R141, R48, 0x1, R138, P0 ;  /* 0x00000001308d7824 */ /* 0x000fe200000e068a */
[----:B------:R-:W-:Y:S02]  /*1cc70*/  ISETP.GE.U32.AND P0, PT, R140, R46, PT ;  /* 0x0000002e8c00720c */ /* 0x000fe40003f06070 */
[----:B------:R-:W-:Y:S02]  /*1cc80*/  LOP3.LUT R63, R63, 0xfffffeff, RZ, 0xc0, !PT ;  /* 0xfffffeff3f3f7812 */ /* 0x000fe400078ec0ff */
[----:B------:R-:W-:Y:S01]  /*1cc90*/  ISETP.GE.U32.AND.EX P0, PT, R141, R48, PT, P0 ;  /* 0x000000308d00720c */ /* 0x000fe20003f06100 */
[----:B------:R-:W-:-:S03]  /*1cca0*/  IMAD.WIDE.U32 R48, R103, R134, RZ ;  /* 0x0000008667307225 */ /* 0x000fc600078e00ff */
[----:B------:R-:W-:Y:S01]  /*1ccb0*/  SEL R143, RZ, 0x1, P0 ;  /* 0x00000001ff8f7807 */ /* 0x000fe20000000000 */
[----:B------:R-:W-:-:S04]  /*1ccc0*/  IMAD.WIDE.U32 R48, P0, R68, R135, R48 ;  /* 0x0000008744307225 */ /* 0x000fc80007800030 */
[----:B------:R-:W-:Y:S01]  /*1ccd0*/  IMAD.MOV.U32 R68, RZ, RZ, R51 ;  /* 0x000000ffff447224 */ /* 0x000fe200078e0033 */
[----:B------:R-:W-:-:S08]  /*1cce0*/  IADD3 R69, P1, PT, R83, R48, RZ ;  /* 0x0000003053457210 */ /* 0x000fd00007f3e0ff */
[----:B------:R-:W-:-:S05]  /*1ccf0*/  @P0 LOP3.LUT R63, R63, 0x100, RZ, 0xfc, !PT ;  /* 0x000001003f3f0812 */ /* 0x000fca00078efcff */
[----:B------:R-:W-:Y:S02]  /*1cd00*/  @P1 LOP3.LUT R63, R63, 0x20, RZ, 0xfc, !PT ;  /* 0x000000203f3f1812 */ /* 0x000fe400078efcff */
[----:B------:R-:W-:Y:S02]  /*1cd10*/  IADD3 R143, P0, P1, R82, R72, R143 ;  /* 0x00000048528f7210 */ /* 0x000fe4000791e08f */
[----:B------:R-:W-:Y:S02]  /*1cd20*/  LOP3.LUT R63, R63, 0xfffffffe, RZ, 0xc0, !PT ;  /* 0xfffffffe3f3f7812 */ /* 0x000fe400078ec0ff */
[----:B------:R-:W-:Y:S01]  /*1cd30*/  IADD3.X R142, PT, PT, R69, R73, RZ, P0, P1 ;  /* 0x00000049458e7210 */ /* 0x000fe200007e24ff */
[----:B------:R-:W-:Y:S01]  /*1cd40*/  IMAD.X R69, RZ, RZ, RZ, P5 ;  /* 0x000000ffff457224 */ /* 0x000fe200028e06ff */
[----:B------:R-:W-:Y:S01]  /*1cd50*/  IADD3 R46, P0, PT, R155, -R132, RZ ;  /* 0x800000849b2e7210 */ /* 0x000fe20007f1e0ff */
[----:B------:R-:W-:-:S03]  /*1cd60*/  IMAD.WIDE.U32.X R50, R76, R75, R68, P6 ;  /* 0x0000004b4c327225 */ /* 0x000fc600030e0444 */
[----:B------:R-:W-:Y:S01]  /*1cd70*/  SEL R46, R46, R149, P2 ;  /* 0x000000952e2e7207 */ /* 0x000fe20001000000 */
[----:B------:R-:W-:-:S04]  /*1cd80*/  IMAD.X R79, R152, 0x1, ~R133, P0 ;  /* 0x00000001984f7824 */ /* 0x000fc800000e0e85 */
[----:B------:R-:W-:Y:S01]  /*1cd90*/  IMAD.WIDE.U32 R68, R75, R46, RZ ;  /* 0x0000002e4b447225 */ /* 0x000fe200078e00ff */
[----:B------:R-:W-:-:S03]  /*1cda0*/  SEL R79, R79, R148, P2 ;  /* 0x000000944f4f7207 */ /* 0x000fc60001000000 */
[----:B------:R-:W-:-:S04]  /*1cdb0*/  IMAD.WIDE.U32 R72, R74, R46, RZ ;  /* 0x0000002e4a487225 */ /* 0x000fc800078e00ff */
        /* <DEDUP_REMOVED lines=8> */
[----:B------:R-:W-:-:S03]  /*1ce40*/  IMAD.WIDE.U32.X R52, R76, R76, R50, P4 ;  /* 0x0000004c4c347225 */ /* 0x000fc600020e0432 */
[----:B------:R-:W-:Y:S01]  /*1ce50*/  ISETP.GE.U32.AND.EX P0, PT, R154, R157, PT, P0 ;  /* 0x0000009d9a00720c */ /* 0x000fe20003f06100 */
[----:B------:R-:W-:-:S03]  /*1ce60*/  IMAD.WIDE.U32 R50, R76, R46, RZ ;  /* 0x0000002e4c327225 */ /* 0x000fc600078e00ff */
[----:B------:R-:W-:-:S04]  /*1ce70*/  SEL R149, RZ, 0x1, P0 ;  /* 0x00000001ff957807 */ /* 0x000fc80000000000 */
[----:B------:R-:W-:Y:S01]  /*1ce80*/  IADD3 R149, P3, P4, R72, R52, R149 ;  /* 0x0000003448957210 */ /* 0x000fe20007c7e095 */
[----:B------:R-:W-:-:S04]  /*1ce90*/  IMAD.WIDE.U32 R50, P1, R79, R77, R50 ;  /* 0x0000004d4f327225 */ /* 0x000fc80007820032 */
[----:B------:R-:W-:Y:S01]  /*1cea0*/  IMAD.MOV.U32 R72, RZ, RZ, R69 ;  /* 0x000000ffff487224 */ /* 0x000fe200078e0045 */
[----:B------:R-:W-:Y:S01]  /*1ceb0*/  IADD3 R155, P0, PT, R73, R50, RZ ;  /* 0x00000032499b7210 */ /* 0x000fe20007f1e0ff */
[----:B------:R-:W-:-:S03]  /*1cec0*/  IMAD.X R73, RZ, RZ, RZ, P5 ;  /* 0x000000ffff497224 */ /* 0x000fc600028e06ff */
[----:B------:R-:W-:Y:S01]  /*1ced0*/  IADD3.X R155, PT, PT, R155, R53, RZ, P3, P4 ;  /* 0x000000359b9b7210 */ /* 0x000fe20001fe84ff */
[----:B------:R-:W-:Y:S01]  /*1cee0*/  IMAD.WIDE.U32.X R72, R79, R75, R72, P6 ;  /* 0x0000004b4f487225 */ /* 0x000fe200030e0448 */
[----:B------:R-:W-:-:S04]  /*1cef0*/  IADD3 R48, P3, PT, R147, -R134, RZ ;  /* 0x8000008693307210 */ /* 0x000fc80007f7e0ff */
[----:B------:R-:W-:Y:S01]  /*1cf00*/  SEL R48, R48, R145, P2 ;  /* 0x0000009130307207 */ /* 0x000fe20001000000 */
[----:B------:R-:W-:-:S04]  /*1cf10*/  IMAD.X R81, R146, 0x1, ~R135, P3 ;  /* 0x0000000192517824 */ /* 0x000fc800018e0e87 */
[----:B------:R-:W-:Y:S01]  /*1cf20*/  IMAD.WIDE.U32 R52, R75, R48, RZ ;  /* 0x000000304b347225 */ /* 0x000fe200078e00ff */
[----:B------:R-:W-:-:S03]  /*1cf30*/  SEL R81, R81, R144, P2 ;  /* 0x0000009051517207 */ /* 0x000fc60001000000 */
[----:B------:R-:W-:-:S04]  /*1cf40*/  IMAD.WIDE.U32 R68, R74, R48, RZ ;  /* 0x000000304a447225 */ /* 0x000fc800078e00ff */
[----:B------:R-:W-:Y:S01]  /*1cf50*/  IMAD.WIDE.U32 R52, P5, R81, R74, R52 ;  /* 0x0000004a51347225 */ /* 0x000fe200078a0034 */
[----:B------:R-:W-:Y:S02]  /*1cf60*/  IADD3 R147, P3, P4, R149, R68, R72 ;  /* 0x0000004495937210 */ /* 0x000fe40007c7e048 */
[----:B------:R-:W-:Y:S01]  /*1cf70*/  IADD3 R148, P2, PT, R69, R52, RZ ;  /* 0x0000003445947210 */ /* 0x000fe20007f5e0ff */
[----:B------:R-:W-:-:S03]  /*1cf80*/  IMAD.WIDE.U32 R68, R46, R74, RZ ;  /* 0x0000004a2e447225 */ /* 0x000fc600078e00ff */
[----:B------:R-:W-:Y:S01]  /*1cf90*/  IADD3.X R148, PT, PT, R155, R148, R73, P3, P4 ;  /* 0x000000949b947210 */ /* 0x000fe20001fe8449 */
[----:B------:R-:W-:-:S05]  /*1cfa0*/  IMAD.WIDE.U32 R72, R79, R74, RZ ;  /* 0x0000004a4f487225 */ /* 0x000fca00078e00ff */
[----:B------:R-:W-:Y:S01]  /*1cfb0*/  @P5 LOP3.LUT R63, R63, 0x1, RZ, 0xfc, !PT ;  /* 0x000000013f3f5812 */ /* 0x000fe200078efcff */
        /* <DEDUP_REMOVED lines=19> */
[----:B------:R-:W-:Y:S01]  /*1d0f0*/  LOP3.LUT P6, RZ, R63, 0x1, RZ, 0xc0, !PT ;  /* 0x000000013fff7812 */ /* 0x000fe200078cc0ff */
[----:B------:R-:W-:Y:S01]  /*1d100*/  IMAD.WIDE.U32 R50, P5, R81, R77, R50 ;  /* 0x0000004d51327225 */ /* 0x000fe200078a0032 */
[----:B------:R-:W-:-:S03]  /*1d110*/  LOP3.LUT R63, R63, 0xfffffffd, RZ, 0xc0, !PT ;  /* 0xfffffffd3f3f7812 */ /* 0x000fc600078ec0ff */
[----:B------:R-:W-:Y:S01]  /*1d120*/  IMAD.WIDE.U32.X R72, R79, R76, R72, P0 ;  /* 0x0000004c4f487225 */ /* 0x000fe200000e0448 */
[----:B------:R-:W-:-:S03]  /*1d130*/  ISETP.GE.U32.AND P0, PT, R147, R149, PT ;  /* 0x000000959300720c */ /* 0x000fc60003f06070 */
[----:B------:R-:W-:Y:S01]  /*1d140*/  IMAD.WIDE.U32 R82, R77, R48, RZ ;  /* 0x000000304d527225 */ /* 0x000fe200078e00ff */
[----:B------:R-:W-:-:S04]  /*1d150*/  ISETP.GE.U32.AND.EX P0, PT, R148, R155, PT, P0 ;  /* 0x0000009b9400720c */ /* 0x000fc80003f06100 */
[----:B------:R-:W-:Y:S02]  /*1d160*/  SEL R155, RZ, 0x1, P0 ;  /* 0x00000001ff9b7807 */ /* 0x000fe40000000000 */
[----:B------:R-:W-:Y:S02]  /*1d170*/  @P5 LOP3.LUT R63, R63, 0x2, RZ, 0xfc, !PT ;  /* 0x000000023f3f5812 */ /* 0x000fe400078efcff */
[----:B------:R-:W-:Y:S02]  /*1d180*/  IADD3 R157, P0, PT, R83, R50, RZ ;  /* 0x00000032539d7210 */ /* 0x000fe40007f1e0ff */
[----:B------:R-:W-:Y:S01]  /*1d190*/  IADD3 R155, P1, P5, R82, R72, R155 ;  /* 0x00000048529b7210 */ /* 0x000fe20007d3e09b */
[----:B------:R-:W-:Y:S02]  /*1d1a0*/  IMAD.MOV.U32 R72, RZ, RZ, R69 ;  /* 0x000000ffff487224 */ /* 0x000fe400078e0045 */
[----:B------:R-:W-:Y:S01]  /*1d1b0*/  IMAD.WIDE.U32 R68, R79, R46, RZ ;  /* 0x0000002e4f447225 */ /* 0x000fe200078e00ff */
[----:B------:R-:W-:-:S02]  /*1d1c0*/  IADD3.X R157, PT, PT, R157, R73, RZ, P1, P5 ;  /* 0x000000499d9d7210 */ /* 0x000fc40000fea4ff */
[----:B------:R-:W-:Y:S01]  /*1d1d0*/  IADD3 R147, P1, PT, R52, R147, RZ ;  /* 0x0000009334937210 */ /* 0x000fe20007f3e0ff */
[----:B------:R-:W-:Y:S02]  /*1d1e0*/  IMAD.X R73, RZ, RZ, RZ, P3 ;  /* 0x000000ffff497224 */ /* 0x000fe400018e06ff */
[----:B------:R-:W-:-:S04]  /*1d1f0*/  IMAD.WIDE.U32 R82, R46, R46, RZ ;  /* 0x0000002e2e527225 */ /* 0x000fc800078e00ff */
[----:B------:R-:W-:Y:S01]  /*1d200*/  IMAD.X R148, R71, 0x1, R148, P1 ;  /* 0x0000000147947824 */ /* 0x000fe200008e0694 */
[----:B------:R-:W-:Y:S01]  /*1d210*/  ISETP.GE.U32.AND P1, PT, R147, R52, PT ;  /* 0x000000349300720c */ /* 0x000fe20003f26070 */
[----:B------:R-:W-:-:S03]  /*1d220*/  IMAD.WIDE.U32.X R72, R79, R76, R72, P4 ;  /* 0x0000004c4f487225 */ /* 0x000fc600020e0448 */
[----:B------:R-:W-:-:S04]  /*1d230*/  ISETP.GE.U32.AND.EX P1, PT, R148, R71, PT, P1 ;  /* 0x000000479400720c */ /* 0x000fc80003f26110 */
        /* <DEDUP_REMOVED lines=15> */
[----:B------:R-:W-:-:S04]  /*1d330*/  IMAD.WIDE.U32 R52, P2, R81, R46, R52 ;  /* 0x0000002e51347225 */ /* 0x000fc80007840034 */
[----:B------:R-:W-:Y:S01]  /*1d340*/  IMAD.X R145, R50, 0x1, R149, P1 ;  /* 0x0000000132917824 */ /* 0x000fe200008e0695 */
[----:B------:R-:W-:Y:S01]  /*1d350*/  ISETP.GE.U32.AND P1, PT, R144, R83, PT ;  /* 0x000000539000720c */ /* 0x000fe20003f26070 */
[----:B------:R-:W-:-:S03]  /*1d360*/  IMAD.WIDE.U32 R72, R46, R48, RZ ;  /* 0x000000302e487225 */ /* 0x000fc600078e00ff */
        /* <DEDUP_REMOVED lines=41> */
[----:B------:R-:W-:Y:S01]  /*1d600*/  IMAD.WIDE.U32.X R68, R81, R76, R68, P0 ;  /* 0x0000004c51447225 */ /* 0x000fe200000e0444 */
[----:B------:R-:W-:-:S04]  /*1d610*/  ISETP.GE.U32.AND P0, PT, R158, R155, PT ;  /* 0x0000009b9e00720c */ /* 0x000fc80003f06070 */
[----:B------:R-:W-:-:S04]  /*1d620*/  ISETP.GE.U32.AND.EX P0, PT, R149, R157, PT, P0 ;  /* 0x0000009d9500720c */ /* 0x000fc80003f06100 */
[----:B------:R-:W-:-:S04]  /*1d630*/  SEL R52, RZ, 0x1, P0 ;  /* 0x00000001ff347807 */ /* 0x000fc80000000000 */
        /* <DEDUP_REMOVED lines=13> */
[----:B------:R-:W-:Y:S01]  /*1d710*/  IADD3 R157, P4, PT, R73, R50, RZ ;  /* 0x00000032499d7210 */ /* 0x000fe20007f9e0ff */
[----:B------:R-:W-:Y:S01]  /*1d720*/  IMAD R50, R153, R126, RZ ;  /* 0x0000007e99327224 */ /* 0x000fe200078e02ff */
[----:B------:R-:W-:-:S03]  /*1d730*/  LOP3.LUT R153, RZ, R153, RZ, 0x33, !PT ;  /* 0x00000099ff997212 */ /* 0x000fc600078e33ff */
[----:B------:R-:W-:-:S05]  /*1d740*/  IMAD R159, R70, R127, R50 ;  /* 0x0000007f469f7224 */ /* 0x000fca00078e0232 */
[----:B------:R-:W-:Y:S02]  /*1d750*/  @P0 LOP3.LUT R63, R63, 0x10, RZ, 0xfc, !PT ;  /* 0x000000103f3f0812 */ /* 0x000fe400078efcff */
[----:B------:R-:W-:Y:S02]  /*1d760*/  IADD3 R155, P0, P3, R72, R68, R155 ;  /* 0x00000044489b7210 */ /* 0x000fe40007b1e09b */
[----:B------:R-:W-:Y:S02]  /*1d770*/  LOP3.LUT R63, R63, 0xffffff7f, RZ, 0xc0, !PT ;  /* 0xffffff7f3f3f7812 */ /* 0x000fe400078ec0ff */
[----:B------:R-:W-:Y:S01]  /*1d780*/  IADD3.X R157, PT, PT, R157, R69, RZ, P0, P3 ;  /* 0x000000459d9d7210 */ /* 0x000fe200007e64ff */
[----:B------:R-:W-:Y:S01]  /*1d790*/  IMAD.WIDE.U32 R68, R70, R126, RZ ;  /* 0x0000007e46447225 */ /* 0x000fe200078e00ff */
[----:B------:R-:W-:-:S03]  /*1d7a0*/  @P4 LOP3.LUT R63, R63, 0x80, RZ, 0xfc, !PT ;  /* 0x000000803f3f4812 */ /* 0x000fc600078efcff */
        /* <DEDUP_REMOVED lines=19> */
[----:B------:R-:W-:Y:S01]  /*1d8e0*/  IMAD.X R53, RZ, RZ, RZ, P0 ;  /* 0x000000ffff357224 */ /* 0x000fe200000e06ff */
[----:B------:R-:W-:Y:S01]  /*1d8f0*/  IADD3.X R70, PT, PT, R153, R73, RZ, P4, P5 ;  /* 0x0000004999467210 */ /* 0x000fe200027ea4ff */
[----:B------:R-:W-:Y:S01]  /*1d900*/  IMAD.X R73, RZ, RZ, RZ, P2 ;  /* 0x000000ffff497224 */ /* 0x000fe200010e06ff */
[----:B------:R-:W-:Y:S01]  /*1d910*/  IADD3 R150, P0, PT, R83, R150, RZ ;  /* 0x0000009653967210 */ /* 0x000fe20007f1e0ff */
[----:B------:R-:W-:Y:S01]  /*1d920*/  IMAD.WIDE.U32.X R72, R81, R79, R72, P1 ;  /* 0x0000004f51487225 */ /* 0x000fe200008e0448 */
[----:B------:R-:W-:-:S03]  /*1d930*/  ISETP.GE.U32.AND P1, PT, R52, R163, PT ;  /* 0x000000a33400720c */ /* 0x000fc60003f26070 */
[----:B------:R-:W-:Y:S01]  /*1d940*/  IMAD.MOV.U32 R52, RZ, RZ, R71 ;  /* 0x000000ffff347224 */ /* 0x000fe200078e0047 */
[----:B------:R-:W-:Y:S01]  /*1d950*/  ISETP.GE.U32.AND.EX P1, PT, R161, R152, PT, P1 ;  /* 0x00000098a100720c */ /* 0x000fe20003f26110 */
[----:B------:R-:W-:Y:S01]  /*1d960*/  IMAD.X R161, R70, 0x1, R151, P0 ;  /* 0x0000000146a17824 */ /* 0x000fe200000e0697 */
[----:B------:R-:W-:Y:S01]  /*1d970*/  ISETP.GE.U32.AND P0, PT, R150, R83, PT ;  /* 0x000000539600720c */ /* 0x000fe20003f06070 */
[----:B------:R-:W-:Y:S01]  /*1d980*/  IMAD.WIDE.U32.X R52, R159, R131, R52, P3 ;  /* 0x000000839f347225 */ /* 0x000fe200018e0434 */
[----:B------:R-:W-:Y:S02]  /*1d990*/  SEL R50, RZ, 0x1, P1 ;  /* 0x00000001ff327807 */ /* 0x000fe40000800000 */
[----:B------:R-:W-:Y:S01]  /*1d9a0*/  ISETP.GE.U32.AND.EX P0, PT, R161, R70, PT, P0 ;  /* 0x00000046a100720c */ /* 0x000fe20003f06100 */
[----:B------:R-:W-:Y:S01]  /*1d9b0*/  IMAD.WIDE.U32 R70, R159, R132, RZ ;  /* 0x000000849f467225 */ /* 0x000fe200078e00ff */
[----:B------:R-:W-:Y:S02]  /*1d9c0*/  IADD3 R50, P1, P2, R155, R72, R50 ;  /* 0x000000489b327210 */ /* 0x000fe40007a3e032 */
[----:B------:R-:W-:-:S02]  /*1d9d0*/  SEL R69, RZ, 0x1, P0 ;  /* 0x00000001ff457807 */ /* 0x000fc40000000000 */
[----:B------:R-:W-:Y:S01]  /*1d9e0*/  IADD3.X R152, PT, PT, R157, R73, RZ, P1, P2 ;  /* 0x000000499d987210 */ /* 0x000fe20000fe44ff */
        /* <DEDUP_REMOVED lines=9> */
[----:B------:R-:W-:-:S04]  /*1da80*/  IMAD.WIDE.U32 R52, R159, R134, RZ ;  /* 0x000000869f347225 */ /* 0x000fc800078e00ff */
[----:B------:R-:W-:Y:S01]  /*1da90*/  IMAD.X R154, R69, 0x1, R154, P0 ;  /* 0x00000001459a7824 */ /* 0x000fe200000e069a */
[----:B------:R-:W-:Y:S01]  /*1daa0*/  ISETP.GE.U32.AND P0, PT, R156, R73, PT ;  /* 0x000000499c00720c */ /* 0x000fe20003f06070 */
[----:B------:R-:W-:-:S03]  /*1dab0*/  IMAD.WIDE.U32 R52, P1, R68, R135, R52 ;  /* 0x0000008744347225 */ /* 0x000fc60007820034 */
[----:B------:R-:W-:Y:S01]  /*1dac0*/  ISETP.GE.U32.AND.EX P0, PT, R154, R69, PT, P0 ;  /* 0x000000459a00720c */ /* 0x000fe20003f06100 */
[----:B------:R-:W-:-:S03]  /*1dad0*/  IMAD.WIDE.U32 R68, R68, R134, RZ ;  /* 0x0000008644447225 */ /* 0x000fc600078e00ff */
[----:B------:R-:W-:Y:S02]  /*1dae0*/  SEL R153, RZ, 0x1, P0 ;  /* 0x00000001ff997807 */ /* 0x000fe40000000000 */
[----:B------:R-:W-:-:S04]  /*1daf0*/  IADD3 R69, P0, PT, R69, R52, RZ ;  /* 0x0000003445457210 */ /* 0x000fc80007f1e0ff */
[----:B------:R-:W-:-:S04]  /*1db00*/  @P1 LOP3.LUT R63, R63, 0x8, RZ, 0xfc, !PT ;  /* 0x000000083f3f1812 */ /* 0x000fc800078efcff */
[C---:B------:R-:W-:Y:S02]  /*1db10*/  LOP3.LUT P4, RZ, R63.reuse, 0x40, RZ, 0xc0, !PT ;  /* 0x000000403fff7812 */ /* 0x040fe4000788c0ff */
[C---:B------:R-:W-:Y:S02]  /*1db20*/  LOP3.LUT P5, RZ, R63.reuse, 0x100, RZ, 0xc0, !PT ;  /* 0x000001003fff7812 */ /* 0x040fe400078ac0ff */
[----:B------:R-:W-:-:S04]  /*1db30*/  LOP3.LUT R63, R63, 0xfffffffb, RZ, 0xc0, !PT ;  /* 0xfffffffb3f3f7812 */ /* 0x000fc800078ec0ff */
[----:B------:R-:W-:Y:S02]  /*1db40*/  @P0 LOP3.LUT R63, R63, 0x4, RZ, 0xfc, !PT ;  /* 0x000000043f3f0812 */ /* 0x000fe400078efcff */
[----:B------:R-:W-:Y:S01]  /*1db50*/  IADD3 R153, P0, P1, R68, R70, R153 ;  /* 0x0000004644997210 */ /* 0x000fe2000791e099 */
[-C--:B------:R-:W-:Y:S01]  /*1db60*/  IMAD R68, R161, R126.reuse, RZ ;  /* 0x0000007ea1447224 */ /* 0x080fe200078e02ff */
[----:B------:R-:W-:Y:S02]  /*1db70*/  LOP3.LUT P6, RZ, R63, 0x20, RZ, 0xc0, !PT ;  /* 0x000000203fff7812 */ /* 0x000fe400078cc0ff */
        /* <DEDUP_REMOVED lines=54> */
[----:B------:R-:W-:Y:S01]  /*1dee0*/  IADD3 R147, P0, P1, R72, R70, R147 ;  /* 0x0000004648937210 */ /* 0x000fe2000791e093 */
[----:B------:R-:W-:-:S03]  /*1def0*/  IMAD.MOV.U32 R70, RZ, RZ, R47 ;  /* 0x000000ffff467224 */ /* 0x000fc600078e002f */
[----:B------:R-:W-:Y:S01]  /*1df00*/  IADD3.X R146, PT, PT, R73, R71, RZ, P0, P1 ;  /* 0x0000004749927210 */ /* 0x000fe200007e24ff */
[----:B------:R-:W-:Y:S01]  /*1df10*/  IMAD.X R71, RZ, RZ, RZ, P3 ;  /* 0x000000ffff477224 */ /* 0x000fe200018e06ff */
[----:B------:R-:W-:Y:S01]  /*1df20*/  ISETP.GE.U32.AND P0, PT, R139, R104, PT ;  /* 0x000000688b00720c */ /* 0x000fe20003f06070 */
[----:B------:R-:W-:-:S03]  /*1df30*/  IMAD.WIDE.U32.X R70, R86, R135, R70, P4 ;  /* 0x0000008756467225 */ /* 0x000fc600020e0446 */
[----:B------:R-:W-:-:S04]  /*1df40*/  ISETP.GE.U32.AND.EX P0, PT, R138, R105, PT, P0 ;  /* 0x000000698a00720c */ /* 0x000fc80003f06100 */
[----:B------:R-:W-:-:S04]  /*1df50*/  SEL R47, RZ, 0x1, P0 ;  /* 0x00000001ff2f7807 */ /* 0x000fc80000000000 */
        /* <DEDUP_REMOVED lines=8> */
[----:B------:R-:W-:Y:S02]  /*1dfe0*/  @P0 IMAD.MOV.U32 R92, RZ, RZ, R71 ;  /* 0x000000ffff5c0224 */ /* 0x000fe400078e0047 */
[----:B------:R-:W-:Y:S01]  /*1dff0*/  IMAD.X R71, RZ, RZ, RZ, P5 ;  /* 0x000000ffff477224 */ /* 0x000fe200028e06ff */
[----:B------:R-:W-:Y:S01]  /*1e000*/  @P0 ISETP.GE.U32.AND.EX P1, PT, R68, R95, PT, P1 ;  /* 0x0000005f4400020c */ /* 0x000fe20003f26110 */
[----:B------:R-:W-:Y:S02]  /*1e010*/  @P0 IMAD.MOV.U32 R95, RZ, RZ, R68 ;  /* 0x000000ffff5f0224 */ /* 0x000fe400078e0044 */
[----:B------:R-:W-:Y:S01]  /*1e020*/  IMAD.WIDE.U32.X R70, R103, R135, R70, P6 ;  /* 0x0000008767467225 */ /* 0x000fe200030e0446 */
        /* <DEDUP_REMOVED lines=8> */
[----:B------:R-:W-:-:S04]  /*1e0b0*/  IADD3 R173, P0, P1, R90, R70, R173 ;  /* 0x000000465aad7210 */ /* 0x000fc8000791e0ad */
[----:B------:R-:W-:Y:S02]  /*1e0c0*/  IADD3.X R142, PT, PT, R100, R71, RZ, P0, P1 ;  /* 0x00000047648e7210 */ /* 0x000fe400007e24ff */
        /* <DEDUP_REMOVED lines=22> */
[----:B------:R-:W-:-:S05]  /*1e230*/  IADD3 R47, P0, PT, R47, R68, RZ ;  /* 0x000000442f2f7210 */ /* 0x000fca0007f1e0ff */
[----:B------:R-:W-:Y:S01]  /*1e240*/  IMAD.X R71, RZ, RZ, RZ, P0 ;  /* 0x000000ffff477224 */ /* 0x000fe200000e06ff */
[----:B------:R-:W-:-:S04]  /*1e250*/  IADD3 R105, P0, PT, -R47, R80, RZ ;  /* 0x000000502f697210 */ /* 0x000fc80007f1e1ff */
[----:B------:R-:W-:Y:S01]  /*1e260*/  ISETP.GE.U32.AND P1, PT, R105, R134, PT ;  /* 0x000000866900720c */ /* 0x000fe20003f26070 */
        /* <DEDUP_REMOVED lines=8> */
[----:B------:R-:W-:-:S04]  /*1e2f0*/  ISETP.GE.U32.AND P0, PT, R137, R128, PT ;  /* 0x000000808900720c */ /* 0x000fc80003f06070 */
[----:B------:R-:W-:-:S04]  /*1e300*/  ISETP.GE.U32.AND.EX P0, PT, R136, R129, PT, P0 ;  /* 0x000000818800720c */ /* 0x000fc80003f06100 */
[----:B------:R-:W-:Y:S02]  /*1e310*/  SEL R72, RZ, 0xffffffff, P0 ;  /* 0xffffffffff487807 */ /* 0x000fe40000000000 */
[----:B------:R-:W-:Y:S02]  /*1e320*/  SEL R71, RZ, 0x1, P0 ;  /* 0x00000001ff477807 */ /* 0x000fe40000000000 */
[----:B------:R-:W-:-:S05]  /*1e330*/  IADD3 R169, P0, PT, R72, R140, RZ ;  /* 0x0000008c48a97210 */ /* 0x000fca0007f1e0ff */
        /* <DEDUP_REMOVED lines=14> */
[CC--:B------:R-:W-:Y:S02]  /*1e420*/  ISETP.GE.U32.AND P0, PT, R143.reuse, R132.reuse, PT ;  /* 0x000000848f00720c */ /* 0x0c0fe40003f06070 */
[----:B------:R-:W-:Y:S02]  /*1e430*/  IADD3 R143, P2, PT, R143, -R132, RZ ;  /* 0x800000848f8f7210 */ /* 0x000fe40007f5e0ff */
        /* <DEDUP_REMOVED lines=9> */
[----:B------:R-:W-:Y:S02]  /*1e4d0*/  ISETP.GE.U32.AND.EX P3, PT, R142, R71, P3, P0 ;  /* 0x000000478e00720c */ /* 0x000fe40001f66100 */
[----:B------:R-:W-:Y:S02]  /*1e4e0*/  IADD3 R169, P0, PT, R169, -R130, RZ ;  /* 0x80000082a9a97210 */ /* 0x000fe40007f1e0ff */
[----:B------:R-:W-:Y:S02]  /*1e4f0*/  SEL R143, R143, R162, P3 ;  /* 0x000000a28f8f7207 */ /* 0x000fe40001800000 */
[----:B------:R-:W-:Y:S01]  /*1e500*/  SEL R169, R169, R140, P3 ;  /* 0x0000008ca9a97207 */ /* 0x000fe20001800000 */
[----:B------:R-:W-:-:S05]  /*1e510*/  IMAD.X R70, R72, 0x1, ~R131, P0 ;  /* 0x0000000148467824 */ /* 0x000fca00000e0e83 */
[----:B------:R-:W-:Y:S01]  /*1e520*/  SEL R171, R70, R141, P3 ;  /* 0x0000008d46ab7207 */ /* 0x000fe20001800000 */
[----:B------:R-:W-:Y:S01]  /*1e530*/  IMAD R70, R163, R126, RZ ;  /* 0x0000007ea3467224 */ /* 0x000fe200078e02ff */
[----:B------:R-:W-:-:S03]  /*1e540*/  LOP3.LUT R163, RZ, R163, RZ, 0x33, !PT ;  /* 0x000000a3ffa37212 */ /* 0x000fc600078e33ff */
[C---:B------:R-:W-:Y:S02]  /*1e550*/  IMAD R95, R158.reuse, R127, R70 ;  /* 0x0000007f9e5f7224 */ /* 0x040fe400078e0246 */
[----:B------:R-:W-:-:S04]  /*1e560*/  IMAD.WIDE.U32 R70, R158, R126, RZ ;  /* 0x0000007e9e467225 */ /* 0x000fc800078e00ff */
        /* <DEDUP_REMOVED lines=16> */
[----:B------:R-:W-:Y:S01]  /*1e670*/  IMAD.X R90, R92, 0x1, ~R133, P2 ;  /* 0x000000015c5a7824 */ /* 0x000fe200010e0e85 */
[----:B------:R-:W-:Y:S02]  /*1e680*/  IADD3 R141, P0, PT, R91, R72, RZ ;  /* 0x000000485b8d7210 */ /* 0x000fe40007f1e0ff */
[----:B------:R-:W-:Y:S02]  /*1e690*/  LOP3.LUT P2, RZ, R63, 0x10, RZ, 0xc0, !PT ;  /* 0x000000103fff7812 */ /* 0x000fe4000784c0ff */
[----:B------:R-:W-:Y:S02]  /*1e6a0*/  IADD3.X R141, PT, PT, R141, R83, RZ, P5, P6 ;  /* 0x000000538d8d7210 */ /* 0x000fe40002fec4ff */
[----:B------:R-:W-:Y:S02]  /*1e6b0*/  IADD3 R165, P5, PT, R165, -R134, RZ ;  /* 0x80000086a5a57210 */ /* 0x000fe40007fbe0ff */
[----:B------:R-:W-:Y:S02]  /*1e6c0*/  SEL R90, R90, R175, P3 ;  /* 0x000000af5a5a7207 */ /* 0x000fe40001800000 */
[----:B------:R-:W-:Y:S01]  /*1e6d0*/  SEL R165, R165, R173, P3 ;  /* 0x000000ada5a57207 */ /* 0x000fe20001800000 */
[----:B------:R-:W-:Y:S01]  /*1e6e0*/  IMAD.X R167, R68, 0x1, ~R135, P5 ;  /* 0x0000000144a77824 */ /* 0x000fe200028e0e87 */
[----:B------:R-:W-:-:S02]  /*1e6f0*/  SEL R68, R128, RZ, P3 ;  /* 0x000000ff80447207 */ /* 0x000fc40001800000 */
[----:B------:R-:W-:Y:S02]  /*1e700*/  SEL R83, R129, RZ, P3 ;  /* 0x000000ff81537207 */ /* 0x000fe40001800000 */
[----:B------:R-:W-:Y:S02]  /*1e710*/  SEL R167, R167, R142, P3 ;  /* 0x0000008ea7a77207 */ /* 0x000fe40001800000 */
[----:B------:R-:W-:Y:S02]  /*1e720*/  IADD3 R137, P3, PT, -R68, R137, RZ ;  /* 0x0000008944897210 */ /* 0x000fe40007f7e1ff */
[C---:B------:R-:W-:Y:S02]  /*1e730*/  LOP3.LUT P5, RZ, R63.reuse, 0x4, RZ, 0xc0, !PT ;  /* 0x000000043fff7812 */ /* 0x040fe400078ac0ff */
[----:B------:R-:W-:Y:S01]  /*1e740*/  LOP3.LUT P6, RZ, R63, 0x1, RZ, 0xc0, !PT ;  /* 0x000000013fff7812 */ /* 0x000fe200078cc0ff */
[----:B------:R-:W-:Y:S01]  /*1e750*/  IMAD.X R68, R136, 0x1, ~R83, P3 ;  /* 0x0000000188447824 */ /* 0x000fe200018e0e53 */
[----:B------:R-:W-:-:S05]  /*1e760*/  IADD3 R136, P3, PT, R137, -R96, RZ ;  /* 0x8000006089887210 */ /* 0x000fca0007f7e0ff */
        /* <DEDUP_REMOVED lines=10> */
[----:B------:R-:W-:-:S05]  /*1e810*/  IADD3 R140, P3, PT, R91, -R98, RZ ;  /* 0x800000625b8c7210 */ /* 0x000fca0007f7e0ff */
[----:B------:R-:W-:Y:S01]  /*1e820*/  IMAD.X R163, R68, 0x1, ~R93, P3 ;  /* 0x0000000144a37824 */ /* 0x000fe200018e0e5d */
        /* <DEDUP_REMOVED lines=8> */
[----:B------:R-:W-:Y:S01]  /*1e8b0*/  ISETP.GE.U32.AND.EX P3, PT, R90, R83, PT, P3 ;  /* 0x000000535a00720c */ /* 0x000fe20003f66130 */
[----:B------:R-:W-:Y:S01]  /*1e8c0*/  IMAD.X R83, RZ, RZ, RZ, P2 ;  /* 0x000000ffff537224 */ /* 0x000fe200010e06ff */
[----:B------:R-:W-:Y:S01]  /*1e8d0*/  ISETP.NE.AND P2, PT, R160, RZ, PT ;  /* 0x000000ffa000720c */ /* 0x000fe20003f45270 */
[----:B------:R-:W-:Y:S01]  /*1e8e0*/  IMAD.MOV.U32 R90, RZ, RZ, R53 ;  /* 0x000000ffff5a7224 */ /* 0x000fe200078e0035 */
[----:B------:R-:W-:Y:S01]  /*1e8f0*/  SEL R93, RZ, 0x1, P3 ;  /* 0x00000001ff5d7807 */ /* 0x000fe20001800000 */
[----:B------:R-:W-:Y:S01]  /*1e900*/  IMAD.X R53, RZ, RZ, RZ, P6 ;  /* 0x000000ffff357224 */ /* 0x000fe200030e06ff */
[----:B------:R-:W-:-:S05]  /*1e910*/  IADD3 R162, P3, PT, R68, -R99, RZ ;  /* 0x8000006344a27210 */ /* 0x000fca0007f7e0ff */
[----:B------:R-:W-:Y:S01]  /*1e920*/  IMAD.X R143, R72, 0x1, ~R101, P3 ;  /* 0x00000001488f7824 */ /* 0x000fe200018e0e65 */
[----:B------:R-:W-:-:S04]  /*1e930*/  ISETP.GE.U32.AND P3, PT, R68, R99, PT ;  /* 0x000000634400720c */ /* 0x000fc80003f66070 */
[----:B------:R-:W-:-:S04]  /*1e940*/  ISETP.GE.U32.AND.EX P3, PT, R72, R101, PT, P3 ;  /* 0x000000654800720c */ /* 0x000fc80003f66130 */
[----:B------:R-:W-:Y:S02]  /*1e950*/  SEL R72, RZ, 0x1, P3 ;  /* 0x00000001ff487807 */ /* 0x000fe40001800000 */
[----:B------:R-:W-:-:S05]  /*1e960*/  LOP3.LUT P3, RZ, R63, 0x8, RZ, 0xc0, !PT ;  /* 0x000000083fff7812 */ /* 0x000fca000786c0ff */
[----:B------:R-:W-:Y:S01]  /*1e970*/  IMAD.X R91, RZ, RZ, RZ, P3 ;  /* 0x000000ffff5b7224 */ /* 0x000fe200018e06ff */
[----:B------:R-:W-:Y:S01]  /*1e980*/  IADD3 R72, P3, PT, R72, R93, RZ ;  /* 0x0000005d48487210 */ /* 0x000fe20007f7e0ff */
[----:B------:R-:W-:-:S04]  /*1e990*/  IMAD.WIDE.U32 R92, R95, R132, RZ ;  /* 0x000000845f5c7225 */ /* 0x000fc800078e00ff */
[----:B------:R-:W-:Y:S01]  /*1e9a0*/  IMAD.X R82, RZ, RZ, RZ, P3 ;  /* 0x000000ffff527224 */ /* 0x000fe200018e06ff */
[----:B------:R-:W-:Y:S01]  /*1e9b0*/  IADD3 R68, P3, PT, -R72, R165, RZ ;  /* 0x000000a548447210 */ /* 0x000fe20007f7e1ff */
[----:B------:R-:W-:-:S03]  /*1e9c0*/  IMAD.WIDE.U32.X R90, R159, R135, R90, P5 ;  /* 0x000000879f5a7225 */ /* 0x000fc600028e045a */
[CC--:B------:R-:W-:Y:S01]  /*1e9d0*/  ISETP.GE.U32.AND P5, PT, R68.reuse, R89.reuse, PT ;  /* 0x000000594400720c */ /* 0x0c0fe20003fa6070 */
[----:B------:R-:W-:Y:S01]  /*1e9e0*/  IMAD.X R99, R167, 0x1, ~R82, P3 ;  /* 0x00000001a7637824 */ /* 0x000fe200018e0e52 */
[----:B------:R-:W-:-:S05]  /*1e9f0*/  IADD3 R158, P3, PT, R68, -R89, RZ ;  /* 0x80000059449e7210 */ /* 0x000fca0007f7e0ff */
[----:B------:R-:W-:Y:S01]  /*1ea00*/  IMAD.X R160, R99, 0x1, ~R102, P3 ;  /* 0x0000000163a07824 */ /* 0x000fe200018e0e66 */
[----:B------:R-:W-:-:S04]  /*1ea10*/  ISETP.GE.U32.AND P3, PT, R156, R153, PT ;  /* 0x000000999c00720c */ /* 0x000fc80003f66070 */
[----:B------:R-:W-:Y:S01]  /*1ea20*/  ISETP.GE.U32.AND.EX P3, PT, R161, R52, PT, P3 ;  /* 0x00000034a100720c */ /* 0x000fe20003f66130 */
[----:B------:R-:W-:-:S03]  /*1ea30*/  IMAD.MOV.U32 R52, RZ, RZ, R69 ;  /* 0x000000ffff347224 */ /* 0x000fc600078e0045 */
[----:B------:R-:W-:Y:S01]  /*1ea40*/  SEL R97, RZ, 0x1, P3 ;  /* 0x00000001ff617807 */ /* 0x000fe20001800000 */
[----:B------:R-:W-:Y:S01]  /*1ea50*/  IMAD.WIDE.U32.X R52, R151, R135, R52, P2 ;  /* 0x0000008797347225 */ /* 0x000fe200010e0434 */
[----:B------:R-:W-:Y:S02]  /*1ea60*/  ISETP.GE.U32.AND.EX P2, PT, R99, R102, PT, P5 ;  /* 0x000000666300720c */ /* 0x000fe40003f46150 */
[----:B------:R-:W-:Y:S01]  /*1ea70*/  IADD3 R97, P3, PT, R97, R90, RZ ;  /* 0x0000005a61617210 */ /* 0x000fe20007f7e0ff */
[----:B------:R-:W-:Y:S01]  /*1ea80*/  IMAD.MOV.U32 R90, RZ, RZ, R73 ;  /* 0x000000ffff5a7224 */ /* 0x000fe200078e0049 */
[----:B------:R-:W-:-:S03]  /*1ea90*/  IADD3 R102, P5, PT, R103, -R130, RZ ;  /* 0x8000008267667210 */ /* 0x000fc60007fbe0ff */
[----:B------:R-:W-:Y:S01]  /*1eaa0*/  IMAD.X R96, RZ, RZ, R91, P3 ;  /* 0x000000ffff607224 */ /* 0x000fe200018e065b */
[----:B------:R-:W-:Y:S01]  /*1eab0*/  ISETP.GE.U32.AND P3, PT, R165, R72, PT ;  /* 0x00000048a500720c */ /* 0x000fe20003f66070 */
[----:B------:R-:W-:Y:S02]  /*1eac0*/  IMAD.X R91, RZ, RZ, RZ, P4 ;  /* 0x000000ffff5b7224 */ /* 0x000fe400020e06ff */
[----:B------:R-:W-:Y:S01]  /*1ead0*/  IMAD.WIDE.U32 R68, P4, R70, R133, R92 ;  /* 0x0000008546447225 */ /* 0x000fe2000788005c */
[----:B------:R-:W-:-:S03]  /*1eae0*/  ISETP.GE.U32.AND.EX P3, PT, R167, R82, PT, P3 ;  /* 0x00000052a700720c */ /* 0x000fc60003f66130 */
[----:B------:R-:W-:Y:S02]  /*1eaf0*/  IMAD.MOV.U32 R82, RZ, RZ, R51 ;  /* 0x000000ffff527224 */ /* 0x000fe400078e0033 */
[----:B------:R-:W-:-:S08]  /*1eb00*/  IMAD.WIDE.U32 R92, R70, R132, RZ ;  /* 0x00000084465c7225 */ /* 0x000fd000078e00ff */
[----:B------:R-:W-:Y:S05]  /*1eb10*/  @P2 BRA P3, `(.L_x_59) ;  /* 0x0000000000742947 */ /* 0x000fea0001800000 */
        /* <DEDUP_REMOVED lines=16> */
[-C--:B------:R-:W-:Y:S02]  /*1ec20*/  IADD3.X R72, PT, PT, RZ, R143.reuse, RZ, P2, P3 ;  /* 0x0000008fff487210 */ /* 0x080fe400017e64ff */
[C---:B------:R-:W-:Y:S02]  /*1ec30*/  ISETP.GE.U32.AND P2, PT, R51.reuse, R162, PT ;  /* 0x000000a23300720c */ /* 0x040fe40003f46070 */
[----:B------:R-:W-:Y:S02]  /*1ec40*/  IADD3 R162, P3, PT, R51, R132, RZ ;  /* 0x0000008433a27210 */ /* 0x000fe40007f7e0ff */
[----:B------:R-:W-:-:S03]  /*1ec50*/  ISETP.GE.U32.AND.EX P2, PT, R72, R143, PT, P2 ;  /* 0x0000008f4800720c */ /* 0x000fc60003f46120 */
[----:B------:R-:W-:Y:S01]  /*1ec60*/  IMAD.X R143, R72, 0x1, R133, P3 ;  /* 0x00000001488f7824 */ /* 0x000fe200018e0685 */
[----:B------:R-:W-:Y:S02]  /*1ec70*/  ISETP.GE.U32.AND P3, PT, R162, R51, PT ;  /* 0x00000033a200720c */ /* 0x000fe40003f66070 */
[----:B------:R-:W-:Y:S02]  /*1ec80*/  SEL R51, RZ, 0x1, P2 ;  /* 0x00000001ff337807 */ /* 0x000fe40001000000 */
[----:B------:R-:W-:-:S04]  /*1ec90*/  ISETP.GE.U32.AND.EX P3, PT, R143, R72, PT, P3 ;  /* 0x000000488f00720c */ /* 0x000fc80003f66130 */
[----:B------:R-:W-:Y:S02]  /*1eca0*/  SEL R98, RZ, 0x1, P3 ;  /* 0x00000001ff627807 */ /* 0x000fe40001800000 */
[----:B------:R-:W-:-:S04]  /*1ecb0*/  IADD3 R51, P2, P3, R51, R134, R158 ;  /* 0x0000008633337210 */ /* 0x000fc80007b5e09e */
[----:B------:R-:W-:Y:S02]  /*1ecc0*/  IADD3.X R72, PT, PT, RZ, R135, R160, P2, P3 ;  /* 0x00000087ff487210 */ /* 0x000fe400017e64a0 */
[----:B------:R-:W-:-:S05]  /*1ecd0*/  IADD3 R158, P2, PT, R51, R98, RZ ;  /* 0x00000062339e7210 */ /* 0x000fca0007f5e0ff */
[----:B------:R-:W-:-:S08]  /*1ece0*/  IMAD.X R160, RZ, RZ, R72, P2 ;  /* 0x000000ffffa07224 */ /* 0x000fd000010e0648 */
.L_x_59:
[----:B------:R-:W-:Y:S05]  /*1ecf0*/  BSYNC.RECONVERGENT B3 ;  /* 0x0000000000037941 */ /* 0x000fea0003800200 */
.L_x_58:
[----:B------:R-:W-:Y:S01]  /*1ed00*/  ISETP.GE.U32.AND P3, PT, R136, R47, PT ;  /* 0x0000002f8800720c */ /* 0x000fe20003f66070 */
[----:B------:R-:W-:Y:S01]  /*1ed10*/  IMAD.X R71, R138, 0x1, ~R131, P5 ;  /* 0x000000018a477824 */ /* 0x000fe200028e0e83 */
[----:B------:R-:W-:Y:S01]  /*1ed20*/  ISETP.GE.U32.AND P2, PT, R50, R155, PT ;  /* 0x0000009b3200720c */ /* 0x000fe20003f46070 */
[----:B------:R-:W-:Y:S01]  /*1ed30*/  IMAD.X R73, RZ, RZ, RZ, P4 ;  /* 0x000000ffff497224 */ /* 0x000fe200020e06ff */
[----:B------:R-:W-:Y:S01]  /*1ed40*/  ISETP.GE.U32.AND.EX P3, PT, R94, R100, PT, P3 ;  /* 0x000000645e00720c */ /* 0x000fe20003f66130 */
[----:B------:R-:W-:Y:S01]  /*1ed50*/  IMAD.MOV.U32 R72, RZ, RZ, R69 ;  /* 0x000000ffff487224 */ /* 0x000fe200078e0045 */
[----:B------:R-:W-:Y:S01]  /*1ed60*/  ISETP.GE.U32.AND.EX P2, PT, R152, R157, PT, P2 ;  /* 0x0000009d9800720c */ /* 0x000fe20003f46120 */
[----:B------:R-:W-:Y:S01]  /*1ed70*/  IMAD.WIDE.U32.X R90, R95, R131, R90, P0 ;  /* 0x000000835f5a7225 */ /* 0x000fe200000e045a */
[----:B------:R-:W-:Y:S01]  /*1ed80*/  SEL R51, RZ, 0x1, P3 ;  /* 0x00000001ff337807 */ /* 0x000fe20001800000 */
[----:B------:R-:W-:Y:S01]  /*1ed90*/  BSSY.RECONVERGENT B3, `(.L_x_60) ;  /* 0x000006c000037945 */ /* 0x000fe20003800200 */
[----:B------:R-:W-:-:S02]  /*1eda0*/  SEL R137, RZ, 0xffffffff, P3 ;  /* 0xffffffffff897807 */ /* 0x000fc40001800000 */
[----:B------:R-:W-:Y:S02]  /*1edb0*/  IADD3 R98, P3, PT, R49, -R132, RZ ;  /* 0x8000008431627210 */ /* 0x000fe40007f7e0ff */
[----:B------:R-:W-:Y:S02]  /*1edc0*/  SEL R49, R102, R87, P1 ;  /* 0x0000005766317207 */ /* 0x000fe40000800000 */
[----:B------:R-:W-:Y:S01]  /*1edd0*/  SEL R89, RZ, 0x1, P2 ;  /* 0x00000001ff597807 */ /* 0x000fe20001000000 */
[----:B------:R-:W-:Y:S01]  /*1ede0*/  IMAD.X R103, R86, 0x1, ~R133, P3 ;  /* 0x0000000156677824 */ /* 0x000fe200018e0e85 */
[C---:B------:R-:W-:Y:S02]  /*1edf0*/  IADD3 R142, P3, PT, R140.reuse, R137, RZ ;  /* 0x000000898c8e7210 */ /* 0x040fe40007f7e0ff */
[----:B------:R-:W-:Y:S02]  /*1ee00*/  SEL R102, R71, R88, P1 ;  /* 0x0000005847667207 */ /* 0x000fe40000800000 */
[----:B------:R-:W-:Y:S01]  /*1ee10*/  ISETP.GE.U32.AND P5, PT, R140, R51, PT ;  /* 0x000000338c00720c */ /* 0x000fe20003fa6070 */
[----:B------:R-:W-:Y:S01]  /*1ee20*/  IMAD.X R137, R163, 0x1, R137, P3 ;  /* 0x00000001a3897824 */ /* 0x000fe200018e0689 */
[----:B------:R-:W-:-:S02]  /*1ee30*/  ISETP.GE.U32.AND P2, PT, R142, R49, PT ;  /* 0x000000318e00720c */ /* 0x000fc40003f46070 */
[----:B------:R-:W-:Y:S02]  /*1ee40*/  LOP3.LUT P6, RZ, R63, 0x80, RZ, 0xc0, !PT ;  /* 0x000000803fff7812 */ /* 0x000fe400078cc0ff */
[----:B------:R-:W-:Y:S02]  /*1ee50*/  ISETP.GE.U32.AND.EX P5, PT, R163, RZ, PT, P5 ;  /* 0x000000ffa300720c */ /* 0x000fe40003fa6150 */
[----:B------:R-:W-:Y:S01]  /*1ee60*/  ISETP.GE.U32.AND.EX P2, PT, R137, R102, PT, P2 ;  /* 0x000000668900720c */ /* 0x000fe20003f46120 */
[----:B------:R-:W-:Y:S01]  /*1ee70*/  IMAD.WIDE.U32.X R82, R81, R81, R82, P6 ;  /* 0x0000005151527225 */ /* 0x000fe200030e0452 */
[----:B------:R-:W-:Y:S02]  /*1ee80*/  SEL R86, RZ, 0x1, P5 ;  /* 0x00000001ff567807 */ /* 0x000fe40002800000 */
[----:B------:R-:W-:Y:S02]  /*1ee90*/  SEL R71, RZ, 0x1, P2 ;  /* 0x00000001ff477807 */ /* 0x000fe40001000000 */
[----:B------:R-:W-:-:S02]  /*1eea0*/  IADD3 R51, P6, PT, R139, R154, RZ ;  /* 0x0000009a8b337210 */ /* 0x000fc40007fde0ff */
[----:B------:R-:W-:Y:S02]  /*1eeb0*/  IADD3 R71, P2, PT, R71, R86, RZ ;  /* 0x0000005647477210 */ /* 0x000fe40007f5e0ff */
[----:B------:R-:W-:Y:S01]  /*1eec0*/  IADD3 R151, P4, PT, R93, R68, RZ ;  /* 0x000000445d977210 */ /* 0x000fe20007f9e0ff */
[----:B------:R-:W-:Y:S01]  /*1eed0*/  IMAD.X R150, R141, 0x1, R150, P6 ;  /* 0x000000018d967824 */ /* 0x000fe200030e0696 */
[----:B------:R-:W-:Y:S01]  /*1eee0*/  IADD3 R89, P5, PT, R89, R82, RZ ;  /* 0x0000005259597210 */ /* 0x000fe20007fbe0ff */
[C---:B------:R-:W-:Y:S01]  /*1eef0*/  IMAD.WIDE.U32 R68, R51.reuse, R126, RZ ;  /* 0x0000007e33447225 */ /* 0x040fe200078e00ff */
[----:B------:R-:W-:Y:S02]  /*1ef00*/  ISETP.GE.U32.AND P3, PT, R51, R139, PT ;  /* 0x0000008b3300720c */ /* 0x000fe40003f66070 */
[----:B------:R-:W-:Y:S01]  /*1ef10*/  SEL R103, R103, R84, P1 ;  /* 0x0000005467677207 */ /* 0x000fe20000800000 */
[----:B------:R-:W-:Y:S01]  /*1ef20*/  IMAD.X R82, RZ, RZ, RZ, P2 ;  /* 0x000000ffff527224 */ /* 0x000fe200010e06ff */
[----:B------:R-:W-:Y:S01]  /*1ef30*/  IADD3 R140, P2, PT, R162, -R71, RZ ;  /* 0x80000047a28c7210 */ /* 0x000fe20007f5e0ff */
[----:B------:R-:W-:Y:S01]  /*1ef40*/  IMAD R84, R150, R126, RZ ;  /* 0x0000007e96547224 */ /* 0x000fe200078e02ff */
[----:B------:R-:W-:Y:S01]  /*1ef50*/  SEL R101, R98, R85, P1 ;  /* 0x0000005562657207 */ /* 0x000fe20000800000 */
[----:B------:R-:W-:Y:S01]  /*1ef60*/  IMAD.X R83, RZ, RZ, R83, P5 ;  /* 0x000000ffff537224 */ /* 0x000fe200028e0653 */
[----:B------:R-:W-:Y:S01]  /*1ef70*/  ISETP.GE.U32.AND.EX P3, PT, R150, R141, PT, P3 ;  /* 0x0000008d9600720c */ /* 0x000fe20003f66130 */
[----:B------:R-:W-:Y:S01]  /*1ef80*/  IMAD.WIDE.U32 R86, R68, R128, RZ ;  /* 0x0000008044567225 */ /* 0x000fe200078e00ff */
[----:B------:R-:W-:-:S02]  /*1ef90*/  ISETP.GE.U32.AND P5, PT, R140, R101, PT ;  /* 0x000000658c00720c */ /* 0x000fc40003fa6070 */
[----:B------:R-:W-:Y:S01]  /*1efa0*/  ISETP.GE.U32.AND P6, PT, R162, R71, PT ;  /* 0x00000047a200720c */ /* 0x000fe20003fc6070 */
[----:B------:R-:W-:Y:S01]  /*1efb0*/  IMAD R141, R51, R127, R84 ;  /* 0x0000007f338d7224 */ /* 0x000fe200078e0254 */
[----:B------:R-:W-:Y:S01]  /*1efc0*/  LOP3.LUT R51, RZ, R51, RZ, 0x33, !PT ;  /* 0x00000033ff337212 */ /* 0x000fe200078e33ff */
[C---:B------:R-:W-:Y:S01]  /*1efd0*/  IMAD.X R98, R143.reuse, 0x1, ~R82, P2 ;  /* 0x000000018f627824 */ /* 0x040fe200010e0e52 */
[----:B------:R-:W-:Y:S01]  /*1efe0*/  ISETP.GE.U32.AND.EX P6, PT, R143, R82, PT, P6 ;  /* 0x000000528f00720c */ /* 0x000fe20003fc6160 */
[----:B------:R-:W-:Y:S01]  /*1eff0*/  IMAD.WIDE.U32.X R72, R95, R133, R72, P4 ;  /* 0x000000855f487225 */ /* 0x000fe200020e0448 */
[----:B------:R-:W-:Y:S02]  /*1f000*/  ISETP.GT.U32.AND P2, PT, R86, R51, PT ;  /* 0x000000335600720c */ /* 0x000fe40003f44070 */
[----:B------:R-:W-:Y:S02]  /*1f010*/  ISETP.GE.U32.AND.EX P5, PT, R98, R103, PT, P5 ;  /* 0x000000676200720c */ /* 0x000fe40003fa6150 */
[----:B------:R-:W-:-:S02]  /*1f020*/  SEL R51, RZ, 0x1, P3 ;  /* 0x00000001ff337807 */ /* 0x000fc40001800000 */
[----:B------:R-:W-:Y:S02]  /*1f030*/  SEL R99, RZ, 0x1, P5 ;  /* 0x00000001ff637807 */ /* 0x000fe40002800000 */
[----:B------:R-:W-:Y:S02]  /*1f040*/  IADD3 R105, P0, PT, R105, -R134, RZ ;  /* 0x8000008669697210 */ /* 0x000fe40007f1e0ff */
[----:B------:R-:W-:Y:S01]  /*1f050*/  IADD3 R82, P3, P5, R92, R90, R51 ;  /* 0x0000005a5c527210 */ /* 0x000fe20007d7e033 */
[----:B------:R-:W-:Y:S01]  /*1f060*/  IMAD.WIDE.U32 R92, R95, R134, RZ ;  /* 0x000000865f5c7225 */ /* 0x000fe200078e00ff */
[----:B------:R-:W-:Y:S02]  /*1f070*/  SEL R84, RZ, 0x1, P6 ;  /* 0x00000001ff547807 */ /* 0x000fe40003000000 */
[----:B------:R-:W-:Y:S01]  /*1f080*/  IADD3.X R88, PT, PT, R151, R91, RZ, P3, P5 ;  /* 0x0000005b97587210 */ /* 0x000fe20001fea4ff */
[----:B------:R-:W-:Y:S01]  /*1f090*/  IMAD.X R71, R104, 0x1, ~R135, P0 ;  /* 0x0000000168477824 */ /* 0x000fe200000e0e87 */
[----:B------:R-:W-:Y:S01]  /*1f0a0*/  IADD3 R99, P0, PT, R99, R84, RZ ;  /* 0x0000005463637210 */ /* 0x000fe20007f1e0ff */
[----:B------:R-:W-:Y:S01]  /*1f0b0*/  IMAD.WIDE.U32 R92, P3, R70, R135, R92 ;  /* 0x00000087465c7225 */ /* 0x000fe2000786005c */
[----:B------:R-:W-:-:S02]  /*1f0c0*/  SEL R80, R105, R80, P1 ;  /* 0x0000005069507207 */ /* 0x000fc40000800000 */
[----:B------:R-:W-:Y:S01]  /*1f0d0*/  SEL R78, R71, R78, P1 ;  /* 0x0000004e474e7207 */ /* 0x000fe20000800000 */
[----:B------:R-:W-:Y:S01]  /*1f0e0*/  IMAD.X R139, RZ, RZ, RZ, P0 ;  /* 0x000000ffff8b7224 */ /* 0x000fe200000e06ff */
[CC--:B------:R-:W-:Y:S01]  /*1f0f0*/  ISETP.GE.U32.AND P1, PT, R158.reuse, R99.reuse, PT ;  /* 0x000000639e00720c */ /* 0x0c0fe20003f26070 */
[----:B------:R-:W-:Y:S01]  /*1f100*/  IMAD.IADD R51, R69, 0x1, R141 ;  /* 0x0000000145337824 */ /* 0x000fe200078e028d */
[----:B------:R-:W-:Y:S01]  /*1f110*/  IADD3 R99, P5, PT, R158, -R99, RZ ;  /* 0x800000639e637210 */ /* 0x000fe20007fbe0ff */
[----:B------:R-:W-:Y:S01]  /*1f120*/  IMAD.X R71, RZ, RZ, RZ, P3 ;  /* 0x000000ffff477224 */ /* 0x000fe200018e06ff */
[----:B------:R-:W-:Y:S01]  /*1f130*/  IADD3 R141, P3, PT, R136, -R47, RZ ;  /* 0x8000002f888d7210 */ /* 0x000fe20007f7e0ff */
[----:B------:R-:W-:Y:S01]  /*1f140*/  IMAD.WIDE.U32 R84, R70, R134, RZ ;  /* 0x0000008646547225 */ /* 0x000fe200078e00ff */
[----:B------:R-:W-:Y:S02]  /*1f150*/  ISETP.GE.U32.AND.EX P1, PT, R160, R139, PT, P1 ;  /* 0x0000008ba000720c */ /* 0x000fe40003f26110 */
[----:B------:R-:W-:Y:S01]  /*1f160*/  IADD3 R142, P4, PT, R142, -R49, RZ ;  /* 0x800000318e8e7210 */ /* 0x000fe20007f9e0ff */
[----:B------:R-:W-:Y:S01]  /*1f170*/  IMAD.X R139, R160, 0x1, ~R139, P5 ;  /* 0x00000001a08b7824 */ /* 0x000fe200028e0e8b */
[----:B------:R-:W-:Y:S01]  /*1f180*/  IADD3 R140, P5, PT, R140, -R101, RZ ;  /* 0x800000658c8c7210 */ /* 0x000fe20007fbe0ff */
[----:B------:R-:W-:Y:S01]  /*1f190*/  IMAD.X R136, R94, 0x1, ~R100, P3 ;  /* 0x000000015e887824 */ /* 0x000fe200018e0e64 */
[----:B------:R-:W-:Y:S01]  /*1f1a0*/  ISETP.GE.U32.AND P3, PT, R99, R80, PT ;  /* 0x000000506300720c */ /* 0x000fe20003f66070 */
[----:B------:R-:W-:Y:S01]  /*1f1b0*/  IMAD.WIDE.U32 R90, R51, R128, RZ ;  /* 0x00000080335a7225 */ /* 0x000fe200078e00ff */
[----:B------:R-:W-:-:S02]  /*1f1c0*/  IADD3 R151, P6, PT, R85, R92, RZ ;  /* 0x0000005c55977210 */ /* 0x000fc40007fde0ff */
[----:B------:R-:W-:Y:S01]  /*1f1d0*/  ISETP.GE.U32.AND.EX P3, PT, R139, R78, PT, P3 ;  /* 0x0000004e8b00720c */ /* 0x000fe20003f66130 */
[----:B------:R-:W-:Y:S01]  /*1f1e0*/  IMAD.X R143, R98, 0x1, ~R103, P5 ;  /* 0x00000001628f7824 */ /* 0x000fe200028e0e67 */
[----:B------:R-:W-:Y:S01]  /*1f1f0*/  IADD3 R138, P5, PT, R99, -R80, RZ ;  /* 0x80000050638a7210 */ /* 0x000fe20007fbe0ff */
[----:B------:R-:W-:Y:S01]  /*1f200*/  IMAD.MOV.U32 R70, RZ, RZ, R93 ;  /* 0x000000ffff467224 */ /* 0x000fe200078e005d */
[----:B------:R-:W-:Y:S01]  /*1f210*/  ISETP.NE.U32.AND P0, PT, R97, RZ, PT ;  /* 0x000000ff6100720c */ /* 0x000fe20003f05070 */
[----:B------:R-:W-:Y:S02]  /*1f220*/  IMAD.X R137, R137, 0x1, ~R102, P4 ;  /* 0x0000000189897824 */ /* 0x000fe400020e0e66 */
[----:B------:R-:W-:Y:S01]  /*1f230*/  IMAD.WIDE.U32 R90, P4, R68, R129, R90 ;  /* 0x00000081445a7225 */ /* 0x000fe2000788005a */
[----:B------:R-:W-:-:S03]  /*1f240*/  ISETP.NE.AND.EX P0, PT, R96, RZ, PT, P0 ;  /* 0x000000ff6000720c */ /* 0x000fc60003f05300 */
[----:B------:R-:W-:-:S04]  /*1f250*/  IMAD.WIDE.U32.X R70, R95, R135, R70, P6 ;  /* 0x000000875f467225 */ /* 0x000fc800030e0446 */
[----:B------:R-:W-:Y:S01]  /*1f260*/  IMAD.X R139, R139, 0x1, ~R78, P5 ;  /* 0x000000018b8b7824 */ /* 0x000fe200028e0e4e */
[----:B------:R-:W-:Y:S06]  /*1f270*/  @P3 BRA P1, `(.L_x_61) ;  /* 0x0000000000743947 */ /* 0x000fec0000800000 */
        /* <DEDUP_REMOVED lines=17> */
[-C--:B------:R-:W-:Y:S02]  /*1f390*/  IADD3.X R92, PT, PT, RZ, R143.reuse, RZ, P3, P5 ;  /* 0x0000008fff5c7210 */ /* 0x080fe40001fea4ff */
[----:B------:R-:W-:Y:S02]  /*1f3a0*/  IADD3 R140, P5, PT, R93, R132, RZ ;  /* 0x000000845d8c7210 */ /* 0x000fe40007fbe0ff */
[----:B------:R-:W-:Y:S02]  /*1f3b0*/  ISETP.GE.U32.AND.EX P1, PT, R92, R143, PT, P1 ;  /* 0x0000008f5c00720c */ /* 0x000fe40003f26110 */
[----:B------:R-:W-:Y:S01]  /*1f3c0*/  ISETP.GE.U32.AND P3, PT, R140, R93, PT ;  /* 0x0000005d8c00720c */ /* 0x000fe20003f66070 */
[----:B------:R-:W-:Y:S01]  /*1f3d0*/  IMAD.X R143, R92, 0x1, R133, P5 ;  /* 0x000000015c8f7824 */ /* 0x000fe200028e0685 */
[----:B------:R-:W-:-:S04]  /*1f3e0*/  SEL R93, RZ, 0x1, P1 ;  /* 0x00000001ff5d7807 */ /* 0x000fc80000800000 */
[----:B------:R-:W-:Y:S02]  /*1f3f0*/  ISETP.GE.U32.AND.EX P1, PT, R143, R92, PT, P3 ;  /* 0x0000005c8f00720c */ /* 0x000fe40003f26130 */
[----:B------:R-:W-:Y:S02]  /*1f400*/  IADD3 R92, P3, P5, R93, R134, R138 ;  /* 0x000000865d5c7210 */ /* 0x000fe40007d7e08a */
[----:B------:R-:W-:-:S04]  /*1f410*/  SEL R93, RZ, 0x1, P1 ;  /* 0x00000001ff5d7807 */ /* 0x000fc80000800000 */
[----:B------:R-:W-:Y:S02]  /*1f420*/  IADD3 R138, P1, PT, R92, R93, RZ ;  /* 0x0000005d5c8a7210 */ /* 0x000fe40007f3e0ff */
[----:B------:R-:W-:-:S05]  /*1f430*/  IADD3.X R92, PT, PT, RZ, R135, R139, P3, P5 ;  /* 0x00000087ff5c7210 */ /* 0x000fca0001fea48b */
[----:B------:R-:W-:-:S07]  /*1f440*/  IMAD.X R139, RZ, RZ, R92, P1 ;  /* 0x000000ffff8b7224 */ /* 0x000fce00008e065c */
.L_x_61:
[----:B------:R-:W-:Y:S05]  /*1f450*/  BSYNC.RECONVERGENT B3 ;  /* 0x0000000000037941 */ /* 0x000fea0003800200 */
.L_x_60:
        /* <DEDUP_REMOVED lines=25> */
.L_x_63:
[----:B------:R-:W-:Y:S05]  /*1f5f0*/  BSYNC.RECONVERGENT B3 ;  /* 0x0000000000037941 */ /* 0x000fea0003800200 */
.L_x_62:
[----:B------:R-:W-:Y:S01]  /*1f600*/  IADD3 R144, P0, PT, R144, R147, RZ ;  /* 0x0000009390907210 */ /* 0x000fe20007f1e0ff */
[----:B------:R-:W-:Y:S01]  /*1f610*/  IMAD.WIDE.U32 R94, R51, R130, RZ ;  /* 0x00000082335e7225 */ /* 0x000fe200078e00ff */
[----:B------:R-:W-:Y:S01]  /*1f620*/  IADD3 R86, P1, PT, R87, R90, RZ ;  /* 0x0000005a57567210 */ /* 0x000fe20007f3e0ff */
[----:B------:R-:W-:Y:S01]  /*1f630*/  BSSY.RECONVERGENT B3, `(.L_x_64) ;  /* 0x0000068000037945 */ /* 0x000fe20003800200 */
[----:B------:R-:W-:Y:S01]  /*1f640*/  LOP3.LUT R69, RZ, R150, RZ, 0x33, !PT ;  /* 0x00000096ff457212 */ /* 0x000fe200078e33ff */
[----:B------:R-:W-:Y:S01]  /*1f650*/  IMAD.X R145, R145, 0x1, R146, P0 ;  /* 0x0000000191917824 */ /* 0x000fe200000e0692 */
[----:B------:R-:W-:Y:S01]  /*1f660*/  IADD3 R85, P3, PT, R82, R144, RZ ;  /* 0x0000009052557210 */ /* 0x000fe20007f7e0ff */
[----:B------:R-:W-:Y:S01]  /*1f670*/  IMAD.X R87, RZ, RZ, RZ, P4 ;  /* 0x000000ffff577224 */ /* 0x000fe200020e06ff */
[----:B------:R-:W-:Y:S01]  /*1f680*/  ISETP.GT.U32.AND.EX P2, PT, R86, R69, PT, P2 ;  /* 0x000000455600720c */ /* 0x000fe20003f44120 */
[----:B------:R-:W-:Y:S01]  /*1f690*/  IMAD.MOV.U32 R86, RZ, RZ, R91 ;  /* 0x000000ffff567224 */ /* 0x000fe200078e005b */
[----:B------:R-:W-:Y:S01]  /*1f6a0*/  ISETP.GE.U32.AND P0, PT, R85, R82, PT ;  /* 0x000000525500720c */ /* 0x000fe20003f06070 */
[----:B------:R-:W-:Y:S01]  /*1f6b0*/  IMAD.X R150, R88, 0x1, R145, P3 ;  /* 0x0000000158967824 */ /* 0x000fe200018e0691 */
[----:B------:R-:W-:Y:S01]  /*1f6c0*/  SEL R69, RZ, 0x1, !P2 ;  /* 0x00000001ff457807 */ /* 0x000fe20005000000 */
[----:B------:R-:W-:-:S03]  /*1f6d0*/  IMAD.WIDE.U32 R96, R51, R132, RZ ;  /* 0x0000008433607225 */ /* 0x000fc600078e00ff */
[----:B------:R-:W-:Y:S01]  /*1f6e0*/  ISETP.GE.U32.AND.EX P0, PT, R150, R88, PT, P0 ;  /* 0x000000589600720c */ /* 0x000fe20003f06100 */
[----:B------:R-:W-:-:S04]  /*1f6f0*/  IMAD.WIDE.U32 R94, P3, R68, R131, R94 ;  /* 0x00000083445e7225 */ /* 0x000fc8000786005e */
[----:B------:R-:W-:-:S04]  /*1f700*/  IMAD.WIDE.U32 R104, R68, R130, RZ ;  /* 0x0000008244687225 */ /* 0x000fc800078e00ff */
[----:B------:R-:W-:Y:S01]  /*1f710*/  IMAD.WIDE.U32.X R98, R51, R129, R86, P1 ;  /* 0x0000008133627225 */ /* 0x000fe200008e0456 */
[----:B------:R-:W-:-:S03]  /*1f720*/  IADD3 R105, P4, PT, R105, R94, RZ ;  /* 0x0000005e69697210 */ /* 0x000fc60007f9e0ff */
[----:B------:R-:W-:Y:S01]  /*1f730*/  IMAD.WIDE.U32 R96, P5, R68, R133, R96 ;  /* 0x0000008544607225 */ /* 0x000fe200078a0060 */
[----:B------:R-:W-:Y:S02]  /*1f740*/  IADD3 R104, P1, P2, R104, R98, R69 ;  /* 0x0000006268687210 */ /* 0x000fe40007a3e045 */
[----:B------:R-:W-:Y:S01]  /*1f750*/  SEL R69, RZ, 0x1, P0 ;  /* 0x00000001ff457807 */ /* 0x000fe20000000000 */
[----:B------:R-:W-:Y:S01]  /*1f760*/  IMAD.MOV.U32 R86, RZ, RZ, R97 ;  /* 0x000000ffff567224 */ /* 0x000fe200078e0061 */
[----:B------:R-:W-:Y:S01]  /*1f770*/  IADD3.X R99, PT, PT, R105, R99, RZ, P1, P2 ;  /* 0x0000006369637210 */ /* 0x000fe20000fe44ff */
[----:B------:R-:W-:Y:S01]  /*1f780*/  IMAD.SHL.U32 R153, R141, 0x2, RZ ;  /* 0x000000028d997824 */ /* 0x000fe200078e00ff */
[----:B------:R-:W-:Y:S01]  /*1f790*/  IADD3 R97, P0, P2, R84, R72, R69 ;  /* 0x0000004854617210 */ /* 0x000fe20007a1e045 */
[----:B------:R-:W-:Y:S01]  /*1f7a0*/  IMAD.X R87, RZ, RZ, RZ, P5 ;  /* 0x000000ffff577224 */ /* 0x000fe200028e06ff */
[----:B------:R-:W-:Y:S01]  /*1f7b0*/  LEA.HI R72, P1, R136, R142, RZ, 0x1 ;  /* 0x0000008e88487211 */ /* 0x000fe200078308ff */
[----:B------:R-:W-:Y:S01]  /*1f7c0*/  IMAD.WIDE.U32 R90, R68, R132, RZ ;  /* 0x00000084445a7225 */ /* 0x000fe200078e00ff */
[----:B------:R-:W-:-:S02]  /*1f7d0*/  IADD3.X R82, PT, PT, R151, R73, RZ, P0, P2 ;  /* 0x0000004997527210 */ /* 0x000fc400007e44ff */
[----:B------:R-:W-:Y:S01]  /*1f7e0*/  ISETP.GE.U32.AND P5, PT, R144, R147, PT ;  /* 0x000000939000720c */ /* 0x000fe20003fa6070 */
[----:B------:R-:W-:Y:S01]  /*1f7f0*/  IMAD.X R84, RZ, RZ, R137, P1 ;  /* 0x000000ffff547224 */ /* 0x000fe200008e0689 */
[----:B------:R-:W-:Y:S01]  /*1f800*/  IADD3 R151, P1, PT, R142, R72, RZ ;  /* 0x000000488e977210 */ /* 0x000fe20007f3e0ff */
[----:B------:R-:W-:Y:S01]  /*1f810*/  IMAD.X R93, RZ, RZ, RZ, P3 ;  /* 0x000000ffff5d7224 */ /* 0x000fe200018e06ff */
[----:B------:R-:W-:Y:S01]  /*1f820*/  SHF.L.U64.HI R136, R141, 0x1, R136 ;  /* 0x000000018d887819 */ /* 0x000fe20000010288 */
[----:B------:R-:W-:Y:S01]  /*1f830*/  IMAD.MOV.U32 R92, RZ, RZ, R95 ;  /* 0x000000ffff5c7224 */ /* 0x000fe200078e005f */
[----:B------:R-:W-:Y:S01]  /*1f840*/  ISETP.GE.U32.AND P0, PT, R153, R128, PT ;  /* 0x000000809900720c */ /* 0x000fe20003f06070 */
[----:B------:R-:W-:Y:S01]  /*1f850*/  IMAD.X R147, R137, 0x1, R84, P1 ;  /* 0x0000000189937824 */ /* 0x000fe200008e0654 */
[----:B------:R-:W-:Y:S01]  /*1f860*/  ISETP.GE.U32.AND.EX P5, PT, R145, R146, PT, P5 ;  /* 0x000000929100720c */ /* 0x000fe20003fa6150 */
[----:B------:R-:W-:Y:S01]  /*1f870*/  IMAD.WIDE.U32.X R92, R51, R131, R92, P4 ;  /* 0x00000083335c7225 */ /* 0x000fe200020e045c */
[----:B------:R-:W-:-:S02]  /*1f880*/  ISETP.GE.U32.AND P2, PT, R72, R142, PT ;  /* 0x0000008e4800720c */ /* 0x000fc40003f46070 */
[----:B------:R-:W-:Y:S02]  /*1f890*/  ISETP.GE.U32.AND P1, PT, R151, R72, PT ;  /* 0x000000489700720c */ /* 0x000fe40003f26070 */
[----:B------:R-:W-:Y:S02]  /*1f8a0*/  ISETP.GE.U32.AND.EX P0, PT, R136, R129, PT, P0 ;  /* 0x000000818800720c */ /* 0x000fe40003f06100 */
[----:B------:R-:W-:Y:S02]  /*1f8b0*/  SEL R69, RZ, 0x1, P5 ;  /* 0x00000001ff457807 */ /* 0x000fe40002800000 */
[----:B------:R-:W-:Y:S02]  /*1f8c0*/  ISETP.GE.U32.AND.EX P2, PT, R84, R137, PT, P2 ;  /* 0x000000895400720c */ /* 0x000fe40003f46120 */
[----:B------:R-:W-:Y:S02]  /*1f8d0*/  ISETP.GE.U32.AND.EX P6, PT, R147, R84, PT, P1 ;  /* 0x000000549300720c */ /* 0x000fe40003fc6110 */
[----:B------:R-:W-:-:S02]  /*1f8e0*/  SEL R72, RZ, 0x1, P0 ;  /* 0x00000001ff487807 */ /* 0x000fc40000000000 */
[----:B------:R-:W-:Y:S02]  /*1f8f0*/  SEL R94, RZ, 0xffffffff, P0 ;  /* 0xffffffffff5e7807 */ /* 0x000fe40000000000 */
[----:B------:R-:W-:Y:S02]  /*1f900*/  IADD3 R137, P5, PT, R69, R52, RZ ;  /* 0x0000003445897210 */ /* 0x000fe40007fbe0ff */
[----:B------:R-:W-:Y:S02]  /*1f910*/  SEL R73, RZ, 0x1, P2 ;  /* 0x00000001ff497807 */ /* 0x000fe40001000000 */
[----:B------:R-:W-:Y:S02]  /*1f920*/  SEL R52, RZ, 0x1, P6 ;  /* 0x00000001ff347807 */ /* 0x000fe40003000000 */
[----:B------:R-:W-:Y:S02]  /*1f930*/  ISETP.GE.U32.AND P1, PT, R151, R72, PT ;  /* 0x000000489700720c */ /* 0x000fe40003f26070 */
[----:B------:R-:W-:Y:S01]  /*1f940*/  IADD3 R91, P3, PT, R91, R96, RZ ;  /* 0x000000605b5b7210 */ /* 0x000fe20007f7e0ff */
[----:B------:R-:W-:Y:S01]  /*1f950*/  IMAD.X R96, RZ, RZ, R53, P5 ;  /* 0x000000ffff607224 */ /* 0x000fe200028e0635 */
[----:B------:R-:W-:-:S02]  /*1f960*/  IADD3 R105, P0, PT, R94, R151, RZ ;  /* 0x000000975e697210 */ /* 0x000fc40007f1e0ff */
[----:B------:R-:W-:Y:S02]  /*1f970*/  IADD3 R85, P2, PT, R104, R85, RZ ;  /* 0x0000005568557210 */ /* 0x000fe40007f5e0ff */
[----:B------:R-:W-:Y:S01]  /*1f980*/  IADD3 R53, P5, P6, R52, R140, R73 ;  /* 0x0000008c34357210 */ /* 0x000fe20007ebe049 */
[----:B------:R-:W-:Y:S01]  /*1f990*/  IMAD.X R94, R94, 0x1, R147, P0 ;  /* 0x000000015e5e7824 */ /* 0x000fe200000e0693 */
[----:B------:R-:W-:Y:S01]  /*1f9a0*/  ISETP.GE.U32.AND.EX P1, PT, R147, RZ, PT, P1 ;  /* 0x000000ff9300720c */ /* 0x000fe20003f26110 */
[----:B------:R-:W-:Y:S01]  /*1f9b0*/  IMAD.X R84, R99, 0x1, R150, P2 ;  /* 0x0000000163547824 */ /* 0x000fe200010e0696 */
[----:B------:R-:W-:Y:S02]  /*1f9c0*/  ISETP.GE.U32.AND P0, PT, R85, R104, PT ;  /* 0x000000685500720c */ /* 0x000fe40003f06070 */
[----:B------:R-:W-:Y:S02]  /*1f9d0*/  IADD3.X R88, PT, PT, RZ, R143, RZ, P5, P6 ;  /* 0x0000008fff587210 */ /* 0x000fe40002fec4ff */
[----:B------:R-:W-:-:S02]  /*1f9e0*/  ISETP.GE.U32.AND P2, PT, R53, R140, PT ;  /* 0x0000008c3500720c */ /* 0x000fc40003f46070 */
[----:B------:R-:W-:Y:S02]  /*1f9f0*/  IADD3 R98, P5, PT, R140, R53, RZ ;  /* 0x000000358c627210 */ /* 0x000fe40007fbe0ff */
[----:B------:R-:W-:Y:S02]  /*1fa00*/  SEL R72, RZ, 0x1, P1 ;  /* 0x00000001ff487807 */ /* 0x000fe40000800000 */
[----:B------:R-:W-:Y:S02]  /*1fa10*/  ISETP.GE.U32.AND P1, PT, R105, R130, PT ;  /* 0x000000826900720c */ /* 0x000fe40003f26070 */
[----:B------:R-:W-:Y:S02]  /*1fa20*/  ISETP.GE.U32.AND.EX P6, PT, R84, R99, PT, P0 ;  /* 0x000000635400720c */ /* 0x000fe40003fc6100 */
[----:B------:R-:W-:Y:S01]  /*1fa30*/  ISETP.GE.U32.AND.EX P2, PT, R88, R143, PT, P2 ;  /* 0x0000008f5800720c */ /* 0x000fe20003f46120 */
[----:B------:R-:W-:Y:S01]  /*1fa40*/  IMAD.X R143, R143, 0x1, R88, P5 ;  /* 0x000000018f8f7824 */ /* 0x000fe200028e0658 */
[----:B------:R-:W-:-:S02]  /*1fa50*/  ISETP.GE.U32.AND.EX P1, PT, R94, R131, PT, P1 ;  /* 0x000000835e00720c */ /* 0x000fc40003f26110 */
[----:B------:R-:W-:Y:S01]  /*1fa60*/  ISETP.GE.U32.AND P0, PT, R98, R53, PT ;  /* 0x000000356200720c */ /* 0x000fe20003f06070 */
[----:B------:R-:W-:Y:S01]  /*1fa70*/  IMAD.WIDE.U32 R52, R51, R134, RZ ;  /* 0x0000008633347225 */ /* 0x000fe200078e00ff */
[----:B------:R-:W-:Y:S02]  /*1fa80*/  SEL R95, RZ, 0x1, P6 ;  /* 0x00000001ff5f7807 */ /* 0x000fe40003000000 */
[----:B------:R-:W-:Y:S02]  /*1fa90*/  SEL R99, RZ, 0x1, P1 ;  /* 0x00000001ff637807 */ /* 0x000fe40000800000 */
[----:B------:R-:W-:Y:S02]  /*1faa0*/  ISETP.GE.U32.AND.EX P0, PT, R143, R88, PT, P0 ;  /* 0x000000588f00720c */ /* 0x000fe40003f06100 */
[----:B------:R-:W-:Y:S02]  /*1fab0*/  IADD3 R95, P1, P4, R90, R92, R95 ;  /* 0x0000005c5a5f7210 */ /* 0x000fe40007c3e05f */
[----:B------:R-:W-:-:S02]  /*1fac0*/  IADD3 R99, P6, PT, R99, R72, RZ ;  /* 0x0000004863637210 */ /* 0x000fc40007fde0ff */
[----:B------:R-:W-:Y:S02]  /*1fad0*/  SEL R73, RZ, 0x1, P2 ;  /* 0x00000001ff497807 */ /* 0x000fe40001000000 */
[----:B------:R-:W-:Y:S01]  /*1fae0*/  SEL R72, RZ, 0x1, P0 ;  /* 0x00000001ff487807 */ /* 0x000fe20000000000 */
[C---:B------:R-:W-:Y:S01]  /*1faf0*/  IMAD.WIDE.U32 R52, P0, R68.reuse, R135, R52 ;  /* 0x0000008744347225 */ /* 0x040fe20007800034 */
[----:B------:R-:W-:Y:S02]  /*1fb00*/  IADD3.X R92, PT, PT, R91, R93, RZ, P1, P4 ;  /* 0x0000005d5b5c7210 */ /* 0x000fe40000fe84ff */
[----:B------:R-:W-:Y:S01]  /*1fb10*/  ISETP.NE.U32.AND P1, PT, R137, RZ, PT ;  /* 0x000000ff8900720c */ /* 0x000fe20003f25070 */
[----:B------:R-:W-:Y:S01]  /*1fb20*/  IMAD.WIDE.U32 R68, R68, R134, RZ ;  /* 0x0000008644447225 */ /* 0x000fe200078e00ff */
[----:B------:R-:W-:-:S03]  /*1fb30*/  IADD3 R93, P4, P5, R72, R138, R73 ;  /* 0x0000008a485d7210 */ /* 0x000fc60007d9e049 */
[----:B------:R-:W-:Y:S01]  /*1fb40*/  IMAD.WIDE.U32.X R72, R51, R133, R86, P3 ;  /* 0x0000008533487225 */ /* 0x000fe200018e0456 */
[----:B------:R-:W-:Y:S02]  /*1fb50*/  ISETP.NE.AND.EX P3, PT, R96, RZ, PT, P1 ;  /* 0x000000ff6000720c */ /* 0x000fe40003f65310 */
[----:B------:R-:W-:Y:S01]  /*1fb60*/  ISETP.GE.U32.AND P1, PT, R98, R99, PT ;  /* 0x000000636200720c */ /* 0x000fe20003f26070 */
[----:B------:R-:W-:Y:S01]  /*1fb70*/  IMAD.X R91, RZ, RZ, RZ, P0 ;  /* 0x000000ffff5b7224 */ /* 0x000fe200000e06ff */
[----:B------:R-:W-:Y:S01]  /*1fb80*/  IADD3 R155, P0, PT, R69, R52, RZ ;  /* 0x00000034459b7210 */ /* 0x000fe20007f1e0ff */
[----:B------:R-:W-:Y:S01]  /*1fb90*/  IMAD.MOV.U32 R90, RZ, RZ, R53 ;  /* 0x000000ffff5a7224 */ /* 0x000fe200078e0035 */
[----:B------:R-:W-:-:S03]  /*1fba0*/  IADD3 R99, P2, PT, -R99, R98, RZ ;  /* 0x0000006263637210 */ /* 0x000fc60007f5e1ff */
[----:B------:R-:W-:-:S04]  /*1fbb0*/  IMAD.WIDE.U32.X R52, R51, R135, R90, P0 ;  /* 0x0000008733347225 */ /* 0x000fc800000e045a */
[----:B------:R-:W-:Y:S01]  /*1fbc0*/  IMAD.X R90, RZ, RZ, RZ, P6 ;  /* 0x000000ffff5a7224 */ /* 0x000fe200030e06ff */
        /* <DEDUP_REMOVED lines=14> */
.L_x_65:
[----:B------:R-:W-:Y:S05]  /*1fcb0*/  BSYNC.RECONVERGENT B3 ;  /* 0x0000000000037941 */ /* 0x000fea0003800200 */
.L_x_64:
[C---:B------:R-:W-:Y:S01]  /*1fcc0*/  ISETP.GE.U32.AND.EX P1, PT, R143.reuse, R90, PT, P1 ;  /* 0x0000005a8f00720c */ /* 0x040fe20003f26110 */
[----:B------:R-:W-:Y:S01]  /*1fcd0*/  IMAD.X R90, R143, 0x1, ~R90, P2 ;  /* 0x000000018f5a7824 */ /* 0x000fe200010e0e5a */
[----:B------:R-:W-:Y:S01]  /*1fce0*/  IADD3 R96, P6, PT, R138, R93, RZ ;  /* 0x0000005d8a607210 */ /* 0x000fe20007fde0ff */
[----:B------:R-:W-:Y:S01]  /*1fcf0*/  BSSY.RECONVERGENT B3, `(.L_x_66) ;  /* 0x0000104000037945 */ /* 0x000fe20003800200 */
[----:B------:R-:W-:Y:S02]  /*1fd00*/  IADD3.X R88, PT, PT, RZ, R139, RZ, P4, P5 ;  /* 0x0000008bff587210 */ /* 0x000fe400027ea4ff */
[----:B------:R-:W-:Y:S02]  /*1fd10*/  ISETP.GE.U32.AND P2, PT, R99, R132, PT ;  /* 0x000000846300720c */ /* 0x000fe40003f46070 */
[----:B------:R-:W-:Y:S01]  /*1fd20*/  ISETP.GE.U32.AND P3, PT, R96, R93, PT ;  /* 0x0000005d6000720c */ /* 0x000fe20003f66070 */
[----:B------:R-:W-:Y:S01]  /*1fd30*/  IMAD.X R137, R139, 0x1, R88, P6 ;  /* 0x000000018b897824 */ /* 0x000fe200030e0658 */
[----:B------:R-:W-:-:S02]  /*1fd40*/  ISETP.GE.U32.AND.EX P5, PT, R90, R133, PT, P2 ;  /* 0x000000855a00720c */ /* 0x000fc40003fa6120 */
[----:B------:R-:W-:Y:S02]  /*1fd50*/  SEL R86, RZ, 0x1, P1 ;  /* 0x00000001ff567807 */ /* 0x000fe40000800000 */
[----:B------:R-:W-:Y:S02]  /*1fd60*/  ISETP.LT.U32.AND P0, PT, R93, R138, PT ;  /* 0x0000008a5d00720c */ /* 0x000fe40003f01070 */
[----:B------:R-:W-:Y:S02]  /*1fd70*/  IADD3 R148, P4, PT, R148, R97, RZ ;  /* 0x0000006194947210 */ /* 0x000fe40007f9e0ff */
[----:B------:R-:W-:Y:S02]  /*1fd80*/  SEL R87, RZ, 0x1, P5 ;  /* 0x00000001ff577807 */ /* 0x000fe40002800000 */
[----:B------:R-:W-:Y:S01]  /*1fd90*/  ISETP.GE.U32.AND.EX P1, PT, R137, R88, PT, P3 ;  /* 0x000000588900720c */ /* 0x000fe20003f26130 */
[----:B------:R-:W-:Y:S01]  /*1fda0*/  IMAD.X R145, R149, 0x1, R82, P4 ;  /* 0x0000000195917824 */ /* 0x000fe200020e0652 */
[----:B------:R-:W-:-:S02]  /*1fdb0*/  ISETP.GE.U32.AND P5, PT, R85, R128, PT ;  /* 0x000000805500720c */ /* 0x000fc40003fa6070 */
[----:B------:R-:W-:Y:S02]  /*1fdc0*/  ISETP.LT.U32.OR.EX P0, PT, R88, R139, !P1, P0 ;  /* 0x0000008b5800720c */ /* 0x000fe40004f01500 */
[----:B------:R-:W-:Y:S02]  /*1fdd0*/  ISETP.GE.U32.AND.EX P1, PT, R84, R129, PT, P5 ;  /* 0x000000815400720c */ /* 0x000fe40003f26150 */
[----:B------:R-:W-:Y:S02]  /*1fde0*/  ISETP.GE.U32.AND P2, PT, R148, R97, PT ;  /* 0x000000619400720c */ /* 0x000fe40003f46070 */
[----:B------:R-:W-:Y:S02]  /*1fdf0*/  IADD3 R154, P5, PT, R95, R148, RZ ;  /* 0x000000945f9a7210 */ /* 0x000fe40007fbe0ff */
[----:B------:R-:W-:Y:S02]  /*1fe00*/  IADD3 R87, P3, PT, R87, R86, RZ ;  /* 0x0000005657577210 */ /* 0x000fe40007f7e0ff */
[----:B------:R-:W-:Y:S01]  /*1fe10*/  ISETP.GE.U32.AND.EX P4, PT, R145, R82, PT, P2 ;  /* 0x000000529100720c */ /* 0x000fe20003f86120 */
[----:B------:R-:W-:Y:S01]  /*1fe20*/  IMAD.X R145, R92, 0x1, R145, P5 ;  /* 0x000000015c917824 */ /* 0x000fe200028e0691 */
[----:B------:R-:W-:Y:S01]  /*1fe30*/  ISETP.GE.U32.AND P5, PT, R154, R95, PT ;  /* 0x0000005f9a00720c */ /* 0x000fe20003fa6070 */
[----:B------:R-:W-:Y:S01]  /*1fe40*/  IMAD.X R82, RZ, RZ, RZ, P3 ;  /* 0x000000ffff527224 */ /* 0x000fe200018e06ff */
[----:B------:R-:W-:-:S02]  /*1fe50*/  ISETP.GE.U32.AND P2, PT, R96, R87, PT ;  /* 0x000000576000720c */ /* 0x000fc40003f46070 */
[----:B------:R-:W-:Y:S02]  /*1fe60*/  IADD3 R87, P3, PT, -R87, R96, RZ ;  /* 0x0000006057577210 */ /* 0x000fe40007f7e1ff */
[----:B------:R-:W-:Y:S02]  /*1fe70*/  ISETP.GE.U32.AND.EX P5, PT, R145, R92, PT, P5 ;  /* 0x0000005c9100720c */ /* 0x000fe40003fa6150 */
[----:B------:R-:W-:Y:S01]  /*1fe80*/  SEL R69, RZ, 0x1, P4 ;  /* 0x00000001ff457807 */ /* 0x000fe20002000000 */
[----:B------:R-:W-:Y:S01]  /*1fe90*/  IMAD.X R86, R137, 0x1, ~R82, P3 ;  /* 0x0000000189567824 */ /* 0x000fe200018e0e52 */
[----:B------:R-:W-:Y:S02]  /*1fea0*/  SEL R144, RZ, 0xffffffff, P1 ;  /* 0xffffffffff907807 */ /* 0x000fe40000800000 */
[----:B------:R-:W-:Y:S02]  /*1feb0*/  SEL R51, RZ, 0x1, P1 ;  /* 0x00000001ff337807 */ /* 0x000fe40000800000 */
[----:B------:R-:W-:-:S02]  /*1fec0*/  ISETP.GE.U32.AND P3, PT, R87, R134, PT ;  /* 0x000000865700720c */ /* 0x000fc40003f66070 */
[----:B------:R-:W-:Y:S02]  /*1fed0*/  SEL R93, RZ, 0x1, P5 ;  /* 0x00000001ff5d7807 */ /* 0x000fe40002800000 */
[----:B------:R-:W-:Y:S02]  /*1fee0*/  IADD3 R69, P1, PT, R69, R70, RZ ;  /* 0x0000004645457210 */ /* 0x000fe40007f3e0ff */
[----:B------:R-:W-:Y:S02]  /*1fef0*/  IADD3 R141, P5, PT, R144, R154, RZ ;  /* 0x0000009a908d7210 */ /* 0x000fe40007fbe0ff */
[----:B------:R-:W-:Y:S01]  /*1ff00*/  ISETP.GE.U32.AND P4, PT, R154, R51, PT ;  /* 0x000000339a00720c */ /* 0x000fe20003f86070 */
[----:B------:R-:W-:Y:S01]  /*1ff10*/  IMAD.X R91, RZ, RZ, R71, P1 ;  /* 0x000000ffff5b7224 */ /* 0x000fe200008e0647 */
[----:B------:R-:W-:Y:S01]  /*1ff20*/  ISETP.GE.U32.AND.EX P3, PT, R86, R135, PT, P3 ;  /* 0x000000875600720c */ /* 0x000fe20003f66130 */
[----:B------:R-:W-:Y:S01]  /*1ff30*/  IMAD.X R144, R144, 0x1, R145, P5 ;  /* 0x0000000190907824 */ /* 0x000fe200028e0691 */
[----:B------:R-:W-:-:S02]  /*1ff40*/  ISETP.GE.U32.AND.EX P4, PT, R145, RZ, PT, P4 ;  /* 0x000000ff9100720c */ /* 0x000fc40003f86140 */
[----:B------:R-:W-:Y:S02]  /*1ff50*/  ISETP.NE.U32.AND P5, PT, R69, RZ, PT ;  /* 0x000000ff4500720c */ /* 0x000fe40003fa5070 */
[----:B------:R-:W-:Y:S02]  /*1ff60*/  ISETP.GE.U32.AND.EX P2, PT, R137, R82, P3, P2 ;  /* 0x000000528900720c */ /* 0x000fe40001f46120 */
[----:B------:R-:W-:Y:S02]  /*1ff70*/  ISETP.GE.U32.AND P1, PT, R141, R130, PT ;  /* 0x000000828d00720c */ /* 0x000fe40003f26070 */
[----:B------:R-:W-:Y:S02]  /*1ff80*/  IADD3 R93, P3, P6, R68, R72, R93 ;  /* 0x00000048445d7210 */ /* 0x000fe40007e7e05d */
[----:B------:R-:W-:Y:S02]  /*1ff90*/  SEL R68, RZ, 0x1, P4 ;  /* 0x00000001ff447807 */ /* 0x000fe40002000000 */
[----:B------:R-:W-:-:S02]  /*1ffa0*/  ISETP.NE.AND.EX P4, PT, R91, RZ, PT, P5 ;  /* 0x000000ff5b00720c */ /* 0x000fc40003f85350 */
[----:B------:R-:W-:Y:S02]  /*1ffb0*/  ISETP.GE.U32.AND.EX P1, PT, R144, R131, PT, P1 ;  /* 0x000000839000720c */ /* 0x000fe40003f26110 */
[----:B------:R-:W-:Y:S02]  /*1ffc0*/  IADD3.X R88, PT, PT, R155, R73, RZ, P3, P6 ;  /* 0x000000499b587210 */ /* 0x000fe40001fec4ff */
[----:B------:R-:W-:Y:S02]  /*1ffd0*/  SEL R139, RZ, 0x1, P1 ;  /* 0x00000001ff8b7807 */ /* 0x000fe40000800000 */
[----:B------:R-:W-:Y:S02]  /*1ffe0*/  IADD3 R51, P1, PT, R99, -R132, RZ ;  /* 0x8000008463337210 */ /* 0x000fe40007f3e0ff */
[----:B------:R-:W-:Y:S02]  /*1fff0*/  IADD3 R82, P3, PT, R105, -R130, RZ ;  /* 0x8000008269527210 */ /* 0x000fe40007f7e0ff */
[----:B------:R-:W-:Y:S01]  /*20000*/  PLOP3.LUT P0, PT, P0, P2, PT, 0xf8, 0x8f ;  /* 0x00000000008f781c */ /* 0x000fe20000705f70 */
[----:B------:R-:W-:Y:S01]  /*20010*/  IMAD.X R71, R90, 0x1, ~R133, P1 ;  /* 0x000000015a477824 */ /* 0x000fe200008e0e85 */
[----:B------:R-:W-:Y:S01]  /*20020*/  IADD3 R139, P6, PT, R139, R68, RZ ;  /* 0x000000448b8b7210 */ /* 0x000fe20007fde0ff */
[----:B------:R-:W-:Y:S01]  /*20030*/  IMAD.X R72, R94, 0x1, ~R131, P3 ;  /* 0x000000015e487824 */ /* 0x000fe200018e0e83 */
[----:B------:R-:W-:-:S02]  /*20040*/  SEL R68, R128, RZ, P0 ;  /* 0x000000ff80447207 */ /* 0x000fc40000000000 */
[----:B------:R-:W-:Y:S01]  /*20050*/  IADD3 R70, P1, PT, R87, -R134, RZ ;  /* 0x8000008657467210 */ /* 0x000fe20007f3e0ff */
[----:B------:R-:W-:Y:S01]  /*20060*/  IMAD.X R142, RZ, RZ, RZ, P6 ;  /* 0x000000ffff8e7224 */ /* 0x000fe200030e06ff */
[-C--:B------:R-:W-:Y:S02]  /*20070*/  @P4 IADD3 R87, P3, PT, R69, R50.reuse, RZ ;  /* 0x0000003245574210 */ /* 0x080fe40007f7e0ff */
[----:B------:R-:W-:Y:S01]  /*20080*/  IADD3 R68, P2, PT, -R68, R153, RZ ;  /* 0x0000009944447210 */ /* 0x000fe20007f5e1ff */
[----:B------:R-:W-:Y:S01]  /*20090*/  IMAD.X R69, R86, 0x1, ~R135, P1 ;  /* 0x0000000156457824 */ /* 0x000fe200008e0e87 */
[----:B------:R-:W-:Y:S01]  /*200a0*/  SEL R73, R129, RZ, P0 ;  /* 0x000000ff81497207 */ /* 0x000fe20000000000 */
[----:B------:R-:W-:Y:S01]  /*200b0*/  @P4 IMAD.X R91, R91, 0x1, R152, P3 ;  /* 0x000000015b5b4824 */ /* 0x000fe200018e0698 */
[----:B------:R-:W-:Y:S01]  /*200c0*/  @P4 ISETP.GE.U32.AND P1, PT, R87, R50, PT ;  /* 0x000000325700420c */ /* 0x000fe20003f26070 */
[----:B------:R-:W-:Y:S01]  /*200d0*/  @P4 IMAD.MOV.U32 R50, RZ, RZ, R87 ;  /* 0x000000ffff324224 */ /* 0x000fe200078e0057 */
[----:B------:R-:W-:Y:S01]  /*200e0*/  SEL R82, R82, R151, P0 ;  /* 0x0000009752527207 */ /* 0x000fe20000000000 */
[----:B------:R-:W-:Y:S01]  /*200f0*/  IMAD.X R73, R136, 0x1, ~R73, P2 ;  /* 0x0000000188497824 */ /* 0x000fe200010e0e49 */
[----:B------:R-:W-:Y:S01]  /*20100*/  SEL R72, R72, R147, P0 ;  /* 0x0000009348487207 */ /* 0x000fe20000000000 */
[----:B------:R-:W-:Y:S01]  /*20110*/  IMAD.SHL.U32 R90, R68, 0x2, RZ ;  /* 0x00000002445a7824 */ /* 0x000fe200078e00ff */
[----:B------:R-:W-:-:S02]  /*20120*/  SEL R51, R51, R98, P0 ;  /* 0x0000006233337207 */ /* 0x000fc40000000000 */
[----:B------:R-:W-:Y:S02]  /*20130*/  SEL R71, R71, R143, P0 ;  /* 0x0000008f47477207 */ /* 0x000fe40000000000 */
[----:B------:R-:W-:Y:S02]  /*20140*/  SEL R70, R70, R96, P0 ;  /* 0x0000006046467207 */ /* 0x000fe40000000000 */
[----:B------:R-:W-:Y:S02]  /*20150*/  SEL R69, R69, R137, P0 ;  /* 0x0000008945457207 */ /* 0x000fe40000000000 */
[----:B------:R-:W-:Y:S01]  /*20160*/  @P4 ISETP.GE.U32.AND.EX P0, PT, R91, R152, PT, P1 ;  /* 0x000000985b00420c */ /* 0x000fe20003f06110 */
[----:B------:R-:W-:Y:S01]  /*20170*/  @P4 IMAD.MOV.U32 R152, RZ, RZ, R91 ;  /* 0x000000ffff984224 */ /* 0x000fe200078e005b */
[----:B------:R-:W-:Y:S02]  /*20180*/  SHF.R.U32.HI R91, RZ, 0x1f, R73 ;  /* 0x0000001fff5b7819 */ /* 0x000fe40000011649 */
[----:B------:R-:W-:-:S02]  /*20190*/  IADD3 R150, P1, PT, R50, R93, RZ ;  /* 0x0000005d32967210 */ /* 0x000fc40007f3e0ff */
[----:B------:R-:W-:Y:S02]  /*201a0*/  @P4 SEL R86, RZ, 0x1, P0 ;  /* 0x00000001ff564807 */ /* 0x000fe40000000000 */
[----:B------:R-:W-:Y:S01]  /*201b0*/  IADD3 R50, P0, PT, R91, R82, RZ ;  /* 0x000000525b327210 */ /* 0x000fe20007f1e0ff */
[----:B------:R-:W-:Y:S01]  /*201c0*/  IMAD.X R143, R152, 0x1, R88, P1 ;  /* 0x00000001988f7824 */ /* 0x000fe200008e0658 */
[----:B------:R-:W-:Y:S02]  /*201d0*/  ISETP.GE.U32.AND P2, PT, R90, R128, PT ;  /* 0x000000805a00720c */ /* 0x000fe40003f46070 */
[----:B------:R-:W-:Y:S01]  /*201e0*/  SHF.L.U64.HI R104, R68, 0x1, R73 ;  /* 0x0000000144687819 */ /* 0x000fe20000010249 */
[----:B------:R-:W-:Y:S01]  /*201f0*/  IMAD.X R87, RZ, RZ, R72, P0 ;  /* 0x000000ffff577224 */ /* 0x000fe200000e0648 */
[----:B------:R-:W-:Y:S02]  /*20200*/  IADD3 R105, P3, PT, R50, R82, RZ ;  /* 0x0000005232697210 */ /* 0x000fe40007f7e0ff */
[----:B------:R-:W-:-:S02]  /*20210*/  ISETP.GE.U32.AND.EX P2, PT, R104, R129, PT, P2 ;  /* 0x000000816800720c */ /* 0x000fc40003f46120 */
[----:B------:R-:W-:Y:S01]  /*20220*/  @P4 IADD3 R89, P5, PT, R86, R89, RZ ;  /* 0x0000005956594210 */ /* 0x000fe20007fbe0ff */
[----:B------:R-:W-:Y:S01]  /*20230*/  IMAD.X R98, R87, 0x1, R72, P3 ;  /* 0x0000000157627824 */ /* 0x000fe200018e0648 */
[----:B------:R-:W-:Y:S02]  /*20240*/  ISETP.GE.U32.AND P0, PT, R50, R91, PT ;  /* 0x0000005b3200720c */ /* 0x000fe40003f06070 */
[----:B------:R-:W-:Y:S01]  /*20250*/  SEL R86, RZ, 0xffffffff, P2 ;  /* 0xffffffffff567807 */ /* 0x000fe20001000000 */
[----:B------:R-:W-:Y:S01]  /*20260*/  @P4 IMAD.X R83, RZ, RZ, R83, P5 ;  /* 0x000000ffff534224 */ /* 0x000fe200028e0653 */
[----:B------:R-:W-:Y:S02]  /*20270*/  ISETP.GE.U32.AND P1, PT, R105, R50, PT ;  /* 0x000000326900720c */ /* 0x000fe40003f26070 */
[----:B------:R-:W-:Y:S02]  /*20280*/  SEL R50, RZ, 0x1, P2 ;  /* 0x00000001ff327807 */ /* 0x000fe40001000000 */
[----:B------:R-:W-:-:S02]  /*20290*/  ISETP.GE.U32.AND.EX P0, PT, R87, RZ, PT, P0 ;  /* 0x000000ff5700720c */ /* 0x000fc40003f06100 */
[----:B------:R-:W-:Y:S02]  /*202a0*/  ISETP.GE.U32.AND P2, PT, R150, R93, PT ;  /* 0x0000005d9600720c */ /* 0x000fe40003f46070 */
[----:B------:R-:W-:Y:S02]  /*202b0*/  IADD3 R91, P3, PT, R86, R105, RZ ;  /* 0x00000069565b7210 */ /* 0x000fe40007f7e0ff */
[----:B------:R-:W-:Y:S02]  /*202c0*/  ISETP.GE.U32.AND.EX P1, PT, R98, R87, PT, P1 ;  /* 0x000000576200720c */ /* 0x000fe40003f26110 */
[----:B------:R-:W-:Y:S01]  /*202d0*/  SEL R87, RZ, 0x1, P0 ;  /* 0x00000001ff577807 */ /* 0x000fe20000000000 */
[----:B------:R-:W-:Y:S01]  /*202e0*/  IMAD.X R86, R86, 0x1, R98, P3 ;  /* 0x0000000156567824 */ /* 0x000fe200018e0662 */
[----:B------:R-:W-:Y:S02]  /*202f0*/  ISETP.GE.U32.AND.EX P2, PT, R143, R88, PT, P2 ;  /* 0x000000588f00720c */ /* 0x000fe40003f46120 */
[----:B------:R-:W-:-:S02]  /*20300*/  ISETP.GE.U32.AND P0, PT, R105, R50, PT ;  /* 0x000000326900720c */ /* 0x000fc40003f06070 */
[----:B------:R-:W-:Y:S02]  /*20310*/  SEL R88, RZ, 0x1, P1 ;  /* 0x00000001ff587807 */ /* 0x000fe40000800000 */
[----:B------:R-:W-:Y:S02]  /*20320*/  ISETP.GE.U32.AND P1, PT, R91, R130, PT ;  /* 0x000000825b00720c */ /* 0x000fe40003f26070 */
[----:B------:R-:W-:Y:S02]  /*20330*/  SEL R146, RZ, 0x1, P2 ;  /* 0x00000001ff927807 */ /* 0x000fe40001000000 */
[----:B------:R-:W-:Y:S02]  /*20340*/  ISETP.GE.U32.AND.EX P0, PT, R98, RZ, PT, P0 ;  /* 0x000000ff6200720c */ /* 0x000fe40003f06100 */
[----:B------:R-:W-:Y:S02]  /*20350*/  IADD3 R88, P3, P2, R88, R51, R87 ;  /* 0x0000003358587210 */ /* 0x000fe40007a7e057 */
[----:B------:R-:W-:-:S02]  /*20360*/  ISETP.GE.U32.AND.EX P1, PT, R86, R131, PT, P1 ;  /* 0x000000835600720c */ /* 0x000fc40003f26110 */
[----:B------:R-:W-:Y:S02]  /*20370*/  IADD3 R146, P4, P5, R89, R52, R146 ;  /* 0x0000003459927210 */ /* 0x000fe40007d9e092 */
[----:B------:R-:W-:Y:S02]  /*20380*/  SEL R50, RZ, 0x1, P0 ;  /* 0x00000001ff327807 */ /* 0x000fe40000000000 */
[----:B------:R-:W-:Y:S02]  /*20390*/  SEL R93, RZ, 0x1, P1 ;  /* 0x00000001ff5d7807 */ /* 0x000fe40000800000 */
[C---:B------:R-:W-:Y:S02]  /*203a0*/  ISETP.GE.U32.AND P0, PT, R88.reuse, R51, PT ;  /* 0x000000335800720c */ /* 0x040fe40003f06070 */
[----:B------:R-:W-:Y:S02]  /*203b0*/  IADD3.X R52, PT, PT, RZ, R71, RZ, P3, P2 ;  /* 0x00000047ff347210 */ /* 0x000fe40001fe44ff */
[----:B------:R-:W-:-:S02]  /*203c0*/  IADD3 R92, P1, PT, R88, R51, RZ ;  /* 0x00000033585c7210 */ /* 0x000fc40007f3e0ff */
[----:B------:R-:W-:Y:S02]  /*203d0*/  IADD3 R93, P3, PT, R93, R50, RZ ;  /* 0x000000325d5d7210 */ /* 0x000fe40007f7e0ff */
[C---:B------:R-:W-:Y:S01]  /*203e0*/  ISETP.GE.U32.AND.EX P0, PT, R52.reuse, R71, PT, P0 ;  /* 0x000000473400720c */ /* 0x040fe20003f06100 */
[----:B------:R-:W-:Y:S01]  /*203f0*/  IMAD.X R99, R52, 0x1, R71, P1 ;  /* 0x0000000134637824 */ /* 0x000fe200008e0647 */
[----:B------:R-:W-:Y:S01]  /*20400*/  ISETP.GE.U32.AND P2, PT, R92, R88, PT ;  /* 0x000000585c00720c */ /* 0x000fe20003f46070 */
[----:B------:R-:W-:Y:S01]  /*20410*/  IMAD.X R50, RZ, RZ, RZ, P3 ;  /* 0x000000ffff327224 */ /* 0x000fe200018e06ff */
[----:B------:R-:W-:Y:S02]  /*20420*/  SEL R88, RZ, 0x1, P0 ;  /* 0x00000001ff587807 */ /* 0x000fe40000000000 */
[----:B------:R-:W-:Y:S02]  /*20430*/  ISETP.GE.U32.AND P1, PT, R150, R139, PT ;  /* 0x0000008b9600720c */ /* 0x000fe40003f26070 */
[----:B------:R-:W-:-:S02]  /*20440*/  ISETP.GE.U32.AND P0, PT, R92, R93, PT ;  /* 0x0000005d5c00720c */ /* 0x000fc40003f06070 */
[----:B------:R-:W-:Y:S02]  /*20450*/  IADD3 R139, P3, PT, -R139, R150, RZ ;  /* 0x000000968b8b7210 */ /* 0x000fe40007f7e1ff */
[----:B------:R-:W-:Y:S02]  /*20460*/  IADD3 R93, P6, PT, -R93, R92, RZ ;  /* 0x0000005c5d5d7210 */ /* 0x000fe40007fde1ff */
[----:B------:R-:W-:Y:S02]  /*20470*/  ISETP.GE.U32.AND.EX P2, PT, R99, R52, PT, P2 ;  /* 0x000000346300720c */ /* 0x000fe40003f46120 */
[C---:B------:R-:W-:Y:S01]  /*20480*/  ISETP.GE.U32.AND.EX P1, PT, R143.reuse, R142, PT, P1 ;  /* 0x0000008e8f00720c */ /* 0x040fe20003f26110 */
[----:B------:R-:W-:Y:S01]  /*20490*/  IMAD.X R142, R143, 0x1, ~R142, P3 ;  /* 0x000000018f8e7824 */ /* 0x000fe200018e0e8e */
[----:B------:R-:W-:Y:S01]  /*204a0*/  SEL R87, RZ, 0x1, P2 ;  /* 0x00000001ff577807 */ /* 0x000fe20001000000 */
[----:B------:R-:W-:Y:S01]  /*204b0*/  IMAD.X R52, R99, 0x1, ~R50, P6 ;  /* 0x0000000163347824 */ /* 0x000fe200030e0e32 */
[----:B------:R-:W-:-:S02]  /*204c0*/  ISETP.GE.U32.AND P3, PT, R139, R132, PT ;  /* 0x000000848b00720c */ /* 0x000fc40003f66070 */
[----:B------:R-:W-:Y:S02]  /*204d0*/  ISETP.GE.U32.AND P2, PT, R93, R132, PT ;  /* 0x000000845d00720c */ /* 0x000fe40003f46070 */
[----:B------:R-:W-:Y:S02]  /*204e0*/  ISETP.GE.U32.AND.EX P0, PT, R99, R50, PT, P0 ;  /* 0x000000326300720c */ /* 0x000fe40003f06100 */
[-C--:B------:R-:W-:Y:S02]  /*204f0*/  ISETP.GE.U32.AND.EX P3, PT, R142, R133.reuse, PT, P3 ;  /* 0x000000858e00720c */ /* 0x080fe40003f66130 */
[----:B------:R-:W-:Y:S02]  /*20500*/  ISETP.GE.U32.AND.EX P6, PT, R52, R133, PT, P2 ;  /* 0x000000853400720c */ /* 0x000fe40003fc6120 */
[----:B------:R-:W-:Y:S02]  /*20510*/  SEL R89, RZ, 0x1, P1 ;  /* 0x00000001ff597807 */ /* 0x000fe40000800000 */
[----:B------:R-:W-:-:S02]  /*20520*/  IADD3 R87, P2, P1, R87, R70, R88 ;  /* 0x0000004657577210 */ /* 0x000fc4000795e058 */
[----:B------:R-:W-:Y:S02]  /*20530*/  SEL R88, RZ, 0x1, P3 ;  /* 0x00000001ff587807 */ /* 0x000fe40001800000 */
[----:B------:R-:W-:Y:S02]  /*20540*/  SEL R50, RZ, 0x1, P0 ;  /* 0x00000001ff327807 */ /* 0x000fe40000000000 */
[----:B------:R-:W-:Y:S02]  /*20550*/  SEL R95, RZ, 0x1, P6 ;  /* 0x00000001ff5f7807 */ /* 0x000fe40003000000 */
[----:B------:R-:W-:Y:S02]  /*20560*/  IADD3.X R148, PT, PT, R83, R53, RZ, P4, P5 ;  /* 0x0000003553947210 */ /* 0x000fe400027ea4ff */
[----:B------:R-:W-:Y:S02]  /*20570*/  IADD3 R53, P3, PT, R88, R89, RZ ;  /* 0x0000005958357210 */ /* 0x000fe40007f7e0ff */
[----:B------:R-:W-:-:S02]  /*20580*/  IADD3 R96, P4, PT, R87, R70, RZ ;  /* 0x0000004657607210 */ /* 0x000fc40007f9e0ff */
[----:B------:R-:W-:Y:S01]  /*20590*/  IADD3 R95, P5, PT, R95, R50, RZ ;  /* 0x000000325f5f7210 */ /* 0x000fe20007fbe0ff */
[----:B------:R-:W-:Y:S01]  /*205a0*/  IMAD.X R83, RZ, RZ, RZ, P3 ;  /* 0x000000ffff537224 */ /* 0x000fe200018e06ff */
[----:B------:R-:W-:Y:S02]  /*205b0*/  IADD3.X R88, PT, PT, RZ, R69, RZ, P2, P1 ;  /* 0x00000045ff587210 */ /* 0x000fe400017e24ff */
[----:B------:R-:W-:Y:S01]  /*205c0*/  ISETP.GE.U32.AND P2, PT, R96, R95, PT ;  /* 0x0000005f6000720c */ /* 0x000fe20003f46070 */
[----:B------:R-:W-:Y:S01]  /*205d0*/  IMAD.X R50, RZ, RZ, RZ, P5 ;  /* 0x000000ffff327224 */ /* 0x000fe200028e06ff */
[----:B------:R-:W-:Y:S01]  /*205e0*/  IADD3 R95, P6, PT, -R95, R96, RZ ;  /* 0x000000605f5f7210 */ /* 0x000fe20007fde1ff */
[----:B------:R-:W-:Y:S01]  /*205f0*/  IMAD.X R97, R88, 0x1, R69, P4 ;  /* 0x0000000158617824 */ /* 0x000fe200020e0645 */
[----:B------:R-:W-:Y:S02]  /*20600*/  IADD3 R137, P4, PT, -R53, R146, RZ ;  /* 0x0000009235897210 */ /* 0x000fe40007f9e1ff */
[----:B------:R-:W-:Y:S01]  /*20610*/  ISETP.GE.U32.AND P1, PT, R96, R87, PT ;  /* 0x000000576000720c */ /* 0x000fe20003f26070 */
[----:B------:R-:W-:Y:S01]  /*20620*/  IMAD.X R94, R97, 0x1, ~R50, P6 ;  /* 0x00000001615e7824 */ /* 0x000fe200030e0e32 */
[----:B------:R-:W-:Y:S01]  /*20630*/  ISETP.GE.U32.AND P3, PT, R95, R134, PT ;  /* 0x000000865f00720c */ /* 0x000fe20003f66070 */
[----:B------:R-:W-:Y:S01]  /*20640*/  IMAD.X R140, R148, 0x1, ~R83, P4 ;  /* 0x00000001948c7824 */ /* 0x000fe200020e0e53 */
[----:B------:R-:W-:-:S02]  /*20650*/  ISETP.LT.U32.AND P0, PT, R87, R70, PT ;  /* 0x000000465700720c */ /* 0x000fc40003f01070 */
[----:B------:R-:W-:Y:S02]  /*20660*/  ISETP.GE.U32.AND P5, PT, R137, R134, PT ;  /* 0x000000868900720c */ /* 0x000fe40003fa6070 */
[----:B------:R-:W-:Y:S02]  /*20670*/  ISETP.GE.U32.AND.EX P1, PT, R97, R88, PT, P1 ;  /* 0x000000586100720c */ /* 0x000fe40003f26110 */
[----:B------:R-:W-:Y:S02]  /*20680*/  ISETP.GE.U32.AND.EX P4, PT, R94, R135, PT, P3 ;  /* 0x000000875e00720c */ /* 0x000fe40003f86130 */
[----:B------:R-:W-:Y:S02]  /*20690*/  ISETP.GE.U32.AND P3, PT, R146, R53, PT ;  /* 0x000000359200720c */ /* 0x000fe40003f66070 */
[----:B------:R-:W-:Y:S02]  /*206a0*/  ISETP.LT.U32.OR.EX P0, PT, R88, R69, !P1, P0 ;  /* 0x000000455800720c */ /* 0x000fe40004f01500 */
[----:B------:R-:W-:-:S02]  /*206b0*/  ISETP.GE.U32.AND.EX P5, PT, R140, R135, PT, P5 ;  /* 0x000000878c00720c */ /* 0x000fc40003fa6150 */
[----:B------:R-:W-:Y:S02]  /*206c0*/  ISETP.GE.U32.AND.EX P2, PT, R97, R50, P4, P2 ;  /* 0x000000326100720c */ /* 0x000fe40002746120 */
[----:B------:R-:W-:Y:S02]  /*206d0*/  ISETP.GE.U32.AND.EX P3, PT, R148, R83, P5, P3 ;  /* 0x000000539400720c */ /* 0x000fe40002f66130 */
[----:B------:R-:W-:Y:S02]  /*206e0*/  PLOP3.LUT P0, PT, P0, P2, PT, 0xf8, 0x8f ;  /* 0x00000000008f781c */ /* 0x000fe40000705f70 */
[C---:B------:R-:W-:Y:S02]  /*206f0*/  SEL R136, R128.reuse, RZ, P3 ;  /* 0x000000ff80887207 */ /* 0x040fe40001800000 */
[----:B------:R-:W-:Y:S02]  /*20700*/  SEL R89, R128, RZ, P0 ;  /* 0x000000ff80597207 */ /* 0x000fe40000000000 */
[----:B------:R-:W-:-:S02]  /*20710*/  SEL R53, R129, RZ, P3 ;  /* 0x000000ff81357207 */ /* 0x000fc40001800000 */
[----:B------:R-:W-:Y:S02]  /*20720*/  IADD3 R136, P1, PT, -R136, R85, RZ ;  /* 0x0000005588887210 */ /* 0x000fe40007f3e1ff */
[----:B------:R-:W-:Y:S02]  /*20730*/  IADD3 R89, P2, PT, -R89, R90, RZ ;  /* 0x0000005a59597210 */ /* 0x000fe40007f5e1ff */
[----:B------:R-:W-:Y:S01]  /*20740*/  SEL R87, R129, RZ, P0 ;  /* 0x000000ff81577207 */ /* 0x000fe20000000000 */
[----:B------:R-:W-:Y:S01]  /*20750*/  IMAD.X R138, R84, 0x1, ~R53, P1 ;  /* 0x00000001548a7824 */ /* 0x000fe200008e0e35 */
[----:B------:R-:W-:-:S03]  /*20760*/  ISETP.GE.U32.AND P1, PT, R136, R89, PT ;  /* 0x000000598800720c */ /* 0x000fc60003f26070 */
[----:B------:R-:W-:Y:S01]  /*20770*/  IMAD.X R87, R104, 0x1, ~R87, P2 ;  /* 0x0000000168577824 */ /* 0x000fe200010e0e57 */
[----:B------:R-:W-:-:S04]  /*20780*/  IADD3 R53, P2, PT, R141, -R130, RZ ;  /* 0x800000828d357210 */ /* 0x000fc80007f5e0ff */
[----:B------:R-:W-:Y:S01]  /*20790*/  ISETP.GE.U32.AND.EX P1, PT, R138, R87, PT, P1 ;  /* 0x000000578a00720c */ /* 0x000fe20003f26110 */
[--C-:B------:R-:W-:Y:S01]  /*207a0*/  IMAD.X R83, R144, 0x1, ~R131.reuse, P2 ;  /* 0x0000000190537824 */ /* 0x100fe200010e0e83 */
[----:B------:R-:W-:Y:S02]  /*207b0*/  IADD3 R88, P2, PT, R91, -R130, RZ ;  /* 0x800000825b587210 */ /* 0x000fe40007f5e0ff */
[----:B------:R-:W-:Y:S02]  /*207c0*/  SEL R53, R53, R154, P3 ;  /* 0x0000009a35357207 */ /* 0x000fe40001800000 */
[----:B------:R-:W-:Y:S01]  /*207d0*/  SEL R90, RZ, 0xffffffff, P1 ;  /* 0xffffffffff5a7807 */ /* 0x000fe20000800000 */
[----:B------:R-:W-:Y:S01]  /*207e0*/  IMAD.X R85, R86, 0x1, ~R131, P2 ;  /* 0x0000000156557824 */ /* 0x000fe200010e0e83 */
[----:B------:R-:W-:Y:S02]  /*207f0*/  SEL R83, R83, R145, P3 ;  /* 0x0000009153537207 */ /* 0x000fe40001800000 */
[----:B------:R-:W-:-:S02]  /*20800*/  IADD3 R91, P2, PT, R90, R53, RZ ;  /* 0x000000355a5b7210 */ /* 0x000fc40007f5e0ff */
[----:B------:R-:W-:Y:S02]  /*20810*/  SEL R50, RZ, 0x1, P1 ;  /* 0x00000001ff327807 */ /* 0x000fe40000800000 */
[----:B------:R-:W-:Y:S01]  /*20820*/  SEL R88, R88, R105, P0 ;  /* 0x0000006958587207 */ /* 0x000fe20000000000 */
[----:B------:R-:W-:Y:S01]  /*20830*/  IMAD.X R90, R90, 0x1, R83, P2 ;  /* 0x000000015a5a7824 */ /* 0x000fe200010e0653 */
[----:B------:R-:W-:Y:S02]  /*20840*/  SEL R85, R85, R98, P0 ;  /* 0x0000006255557207 */ /* 0x000fe40000000000 */
[----:B------:R-:W-:Y:S02]  /*20850*/  ISETP.GE.U32.AND P1, PT, R53, R50, PT ;  /* 0x000000323500720c */ /* 0x000fe40003f26070 */
[----:B------:R-:W-:Y:S02]  /*20860*/  ISETP.GE.U32.AND P2, PT, R91, R88, PT ;  /* 0x000000585b00720c */ /* 0x000fe40003f46070 */
[----:B------:R-:W-:-:S02]  /*20870*/  ISETP.GE.U32.AND.EX P1, PT, R83, RZ, PT, P1 ;  /* 0x000000ff5300720c */ /* 0x000fc40003f26110 */
[----:B------:R-:W-:Y:S02]  /*20880*/  ISETP.GE.U32.AND.EX P2, PT, R90, R85, PT, P2 ;  /* 0x000000555a00720c */ /* 0x000fe40003f46120 */
[-C--:B------:R-:W-:Y:S02]  /*20890*/  IADD3 R105, P4, PT, R139, -R132.reuse, RZ ;  /* 0x800000848b697210 */ /* 0x080fe40007f9e0ff */
[----:B------:R-:W-:Y:S02]  /*208a0*/  SEL R53, RZ, 0x1, P1 ;  /* 0x00000001ff357807 */ /* 0x000fe40000800000 */
[----:B------:R-:W-:Y:S01]  /*208b0*/  SEL R50, RZ, 0x1, P2 ;  /* 0x00000001ff327807 */ /* 0x000fe20001000000 */
[----:B------:R-:W-:Y:S01]  /*208c0*/  IMAD.X R83, R142, 0x1, ~R133, P4 ;  /* 0x000000018e537824 */ /* 0x000fe200020e0e85 */
[----:B------:R-:W-:Y:S02]  /*208d0*/  IADD3 R86, P1, PT, R93, -R132, RZ ;  /* 0x800000845d567210 */ /* 0x000fe40007f3e0ff */
[----:B------:R-:W-:-:S02]  /*208e0*/  SEL R105, R105, R150, P3 ;  /* 0x0000009669697207 */ /* 0x000fc40001800000 */
[----:B------:R-:W-:Y:S02]  /*208f0*/  IADD3 R50, P2, PT, R50, R53, RZ ;  /* 0x0000003532327210 */ /* 0x000fe40007f5e0ff */
[----:B------:R-:W-:Y:S01]  /*20900*/  SEL R53, R83, R143, P3 ;  /* 0x0000008f53357207 */ /* 0x000fe20001800000 */
[----:B------:R-:W-:Y:S01]  /*20910*/  IMAD.X R83, R52, 0x1, ~R133, P1 ;  /* 0x0000000134537824 */ /* 0x000fe200008e0e85 */
[----:B------:R-:W-:Y:S01]  /*20920*/  IADD3 R93, P4, PT, -R50, R105, RZ ;  /* 0x00000069325d7210 */ /* 0x000fe20007f9e1ff */
[----:B------:R-:W-:Y:S01]  /*20930*/  IMAD.X R52, RZ, RZ, RZ, P2 ;  /* 0x000000ffff347224 */ /* 0x000fe200010e06ff */
[----:B------:R-:W-:Y:S02]  /*20940*/  SEL R86, R86, R92, P0 ;  /* 0x0000005c56567207 */ /* 0x000fe40000000000 */
[----:B------:R-:W-:Y:S01]  /*20950*/  SEL R83, R83, R99, P0 ;  /* 0x0000006353537207 */ /* 0x000fe20000000000 */
[----:B------:R-:W-:Y:S01]  /*20960*/  IMAD.X R92, R53, 0x1, ~R52, P4 ;  /* 0x00000001355c7824 */ /* 0x000fe200020e0e34 */
[----:B------:R-:W-:-:S02]  /*20970*/  ISETP.GE.U32.AND P1, PT, R105, R50, PT ;  /* 0x000000326900720c */ /* 0x000fc40003f26070 */
[----:B------:R-:W-:Y:S02]  /*20980*/  ISETP.GE.U32.AND P2, PT, R93, R86, PT ;  /* 0x000000565d00720c */ /* 0x000fe40003f46070 */
[----:B------:R-:W-:Y:S02]  /*20990*/  ISETP.GE.U32.AND.EX P1, PT, R53, R52, PT, P1 ;  /* 0x000000343500720c */ /* 0x000fe40003f26110 */
[----:B------:R-:W-:Y:S02]  /*209a0*/  ISETP.GE.U32.AND.EX P2, PT, R92, R83, PT, P2 ;  /* 0x000000535c00720c */ /* 0x000fe40003f46120 */
[-C--:B------:R-:W-:Y:S02]  /*209b0*/  IADD3 R99, P4, PT, R137, -R134.reuse, RZ ;  /* 0x8000008689637210 */ /* 0x080fe40007f9e0ff */
[----:B------:R-:W-:Y:S02]  /*209c0*/  SEL R53, RZ, 0x1, P1 ;  /* 0x00000001ff357807 */ /* 0x000fe40000800000 */
[----:B------:R-:W-:Y:S01]  /*209d0*/  SEL R50, RZ, 0x1, P2 ;  /* 0x00000001ff327807 */ /* 0x000fe20001000000 */
[----:B------:R-:W-:Y:S01]  /*209e0*/  IMAD.X R105, R140, 0x1, ~R135, P4 ;  /* 0x000000018c697824 */ /* 0x000fe200020e0e87 */
[----:B------:R-:W-:-:S02]  /*209f0*/  IADD3 R84, P1, PT, R95, -R134, RZ ;  /* 0x800000865f547210 */ /* 0x000fc40007f3e0ff */
[----:B------:R-:W-:Y:S02]  /*20a00*/  SEL R99, R99, R146, P3 ;  /* 0x0000009263637207 */ /* 0x000fe40001800000 */
[----:B------:R-:W-:Y:S01]  /*20a10*/  IADD3 R50, P2, PT, R50, R53, RZ ;  /* 0x0000003532327210 */ /* 0x000fe20007f5e0ff */
[----:B------:R-:W-:Y:S01]  /*20a20*/  IMAD.X R53, R94, 0x1, ~R135, P1 ;  /* 0x000000015e357824 */ /* 0x000fe200008e0e87 */
[----:B------:R-:W-:Y:S02]  /*20a30*/  SEL R105, R105, R148, P3 ;  /* 0x0000009469697207 */ /* 0x000fe40001800000 */
        /* <DEDUP_REMOVED lines=9> */
[----:B------:R-:W-:Y:S02]  /*20ad0*/  IADD3 R89, P2, PT, -R89, R136, RZ ;  /* 0x0000008859597210 */ /* 0x000fe40007f5e1ff */
[----:B------:R-:W-:Y:S02]  /*20ae0*/  IADD3 R91, P3, PT, R91, -R88, RZ ;  /* 0x800000585b5b7210 */ /* 0x000fe40007f7e0ff */
[----:B------:R-:W-:Y:S01]  /*20af0*/  IADD3 R93, P4, PT, R93, -R86, RZ ;  /* 0x800000565d5d7210 */ /* 0x000fe20007f9e0ff */
[----:B------:R-:W-:Y:S01]  /*20b00*/  IMAD.X R88, R138, 0x1, ~R87, P2 ;  /* 0x000000018a587824 */ /* 0x000fe200010e0e57 */
[----:B------:R-:W-:Y:S01]  /*20b10*/  IADD3 R95, P5, PT, R95, -R84, RZ ;  /* 0x800000545f5f7210 */ /* 0x000fe20007fbe0ff */
[----:B------:R-:W-:-:S02]  /*20b20*/  IMAD.X R90, R90, 0x1, ~R85, P3 ;  /* 0x000000015a5a7824 */ /* 0x000fc400018e0e55 */
[----:B------:R-:W-:Y:S02]  /*20b30*/  IMAD.X R92, R92, 0x1, ~R83, P4 ;  /* 0x000000015c5c7824 */ /* 0x000fe400020e0e53 */
        /* <DEDUP_REMOVED lines=13> */
[----:B------:R-:W-:Y:S02]  /*20c10*/  ISETP.GE.U32.AND P1, PT, R91, R50, PT ;  /* 0x000000325b00720c */ /* 0x000fe40003f26070 */
[----:B------:R-:W-:Y:S02]  /*20c20*/  SEL R52, RZ, 0x1, P0 ;  /* 0x00000001ff347807 */ /* 0x000fe40000000000 */
[----:B------:R-:W-:-:S04]  /*20c30*/  ISETP.GE.U32.AND.EX P1, PT, R90, R53, PT, P1 ;  /* 0x000000355a00720c */ /* 0x000fc80003f26110 */
[----:B------:R-:W-:-:S04]  /*20c40*/  SEL R50, RZ, 0x1, P1 ;  /* 0x00000001ff327807 */ /* 0x000fc80000800000 */
[----:B------:R-:W-:-:S04]  /*20c50*/  IADD3 R50, P1, P2, R50, R93, R52 ;  /* 0x0000005d32327210 */ /* 0x000fc80007a3e034 */
[C---:B------:R-:W-:Y:S02]  /*20c60*/  ISETP.GE.U32.AND P0, PT, R50.reuse, R93, PT ;  /* 0x0000005d3200720c */ /* 0x040fe40003f06070 */
[----:B------:R-:W-:Y:S02]  /*20c70*/  IADD3.X R53, PT, PT, RZ, R92, RZ, P1, P2 ;  /* 0x0000005cff357210 */ /* 0x000fe40000fe44ff */
[----:B------:R-:W-:Y:S02]  /*20c80*/  IADD3 R93, P2, PT, R50, R132, RZ ;  /* 0x00000084325d7210 */ /* 0x000fe40007f5e0ff */
[----:B------:R-:W-:Y:S02]  /*20c90*/  ISETP.GE.U32.AND.EX P0, PT, R53, R92, PT, P0 ;  /* 0x0000005c3500720c */ /* 0x000fe40003f06100 */
        /* <DEDUP_REMOVED lines=9> */
.L_x_67:
[----:B------:R-:W-:Y:S05]  /*20d30*/  BSYNC.RECONVERGENT B3 ;  /* 0x0000000000037941 */ /* 0x000fea0003800200 */
.L_x_66:
[----:B------:R-:W-:Y:S01]  /*20d40*/  ISETP.GE.U32.AND P0, PT, R68, R89, PT ;  /* 0x000000594400720c */ /* 0x000fe20003f06070 */
[----:B------:R-:W-:Y:S01]  /*20d50*/  IMAD.WIDE.U32 R52, R31, R38, RZ ;  /* 0x000000261f347225 */ /* 0x000fe200078e00ff */
[----:B------:R-:W-:Y:S01]  /*20d60*/  LOP3.LUT R63, R63, 0xfffffdff, RZ, 0xc0, !PT ;  /* 0xfffffdff3f3f7812 */ /* 0x000fe200078ec0ff */
[----:B------:R-:W-:Y:S01]  /*20d70*/  BSSY.RECONVERGENT B3, `(.L_x_68) ;  /* 0x0000065000037945 */ /* 0x000fe20003800200 */
[----:B------:R-:W-:Y:S01]  /*20d80*/  ISETP.GE.U32.AND.EX P0, PT, R73, R88, PT, P0 ;  /* 0x000000584900720c */ /* 0x000fe20003f06100 */
[----:B------:R-:W-:-:S03]  /*20d90*/  IMAD.WIDE.U32 R96, R30, R38, RZ ;  /* 0x000000261e607225 */ /* 0x000fc600078e00ff */
[----:B------:R-:W-:Y:S01]  /*20da0*/  SEL R141, RZ, 0xffffffff, P0 ;  /* 0xffffffffff8d7807 */ /* 0x000fe20000000000 */
[C---:B------:R-:W-:Y:S01]  /*20db0*/  IMAD.WIDE.U32 R52, P2, R30.reuse, R39, R52 ;  /* 0x000000271e347225 */ /* 0x040fe20007840034 */
[----:B------:R-:W-:Y:S02]  /*20dc0*/  SEL R83, RZ, 0x1, P0 ;  /* 0x00000001ff537807 */ /* 0x000fe40000000000 */
[----:B------:R-:W-:Y:S01]  /*20dd0*/  IADD3 R148, P1, PT, R141, R82, RZ ;  /* 0x000000528d947210 */ /* 0x000fe20007f3e0ff */
[----:B------:R-:W-:Y:S01]  /*20de0*/  IMAD.WIDE.U32 R136, R30, R37, RZ ;  /* 0x000000251e887225 */ /* 0x000fe200078e00ff */
[----:B------:R-:W-:-:S03]  /*20df0*/  ISETP.GE.U32.AND P0, PT, R82, R83, PT ;  /* 0x000000535200720c */ /* 0x000fc60003f06070 */
[----:B------:R-:W-:Y:S01]  /*20e00*/  IMAD.X R141, R141, 0x1, R72, P1 ;  /* 0x000000018d8d7824 */ /* 0x000fe200008e0648 */
[----:B------:R-:W-:Y:S01]  /*20e10*/  ISETP.GE.U32.AND P1, PT, R148, R91, PT ;  /* 0x0000005b9400720c */ /* 0x000fe20003f26070 */
[----:B------:R-:W-:Y:S01]  /*20e20*/  IMAD.X R83, RZ, RZ, RZ, P2 ;  /* 0x000000ffff537224 */ /* 0x000fe200010e06ff */
[----:B------:R-:W-:Y:S01]  /*20e30*/  ISETP.GE.U32.AND.EX P0, PT, R72, RZ, PT, P0 ;  /* 0x000000ff4800720c */ /* 0x000fe20003f06100 */
[----:B------:R-:W-:Y:S01]  /*20e40*/  IMAD.MOV.U32 R82, RZ, RZ, R53 ;  /* 0x000000ffff527224 */ /* 0x000fe200078e0035 */
[----:B------:R-:W-:Y:S01]  /*20e50*/  ISETP.GE.U32.AND.EX P1, PT, R141, R90, PT, P1 ;  /* 0x0000005a8d00720c */ /* 0x000fe20003f26110 */
[----:B------:R-:W-:Y:S01]  /*20e60*/  IMAD.WIDE.U32 R86, R45, R38, RZ ;  /* 0x000000262d567225 */ /* 0x000fe200078e00ff */
[----:B------:R-:W-:Y:S02]  /*20e70*/  SEL R85, RZ, 0x1, P0 ;  /* 0x00000001ff557807 */ /* 0x000fe40000000000 */
[----:B------:R-:W-:Y:S02]  /*20e80*/  SEL R98, RZ, 0x1, P1 ;  /* 0x00000001ff627807 */ /* 0x000fe40000800000 */
[----:B------:R-:W-:Y:S01]  /*20e90*/  IADD3 R151, P2, PT, R97, R52, RZ ;  /* 0x0000003461977210 */ /* 0x000fe20007f5e0ff */
[----:B------:R-:W-:Y:S01]  /*20ea0*/  IMAD.WIDE.U32 R52, R31, R37, RZ ;  /* 0x000000251f347225 */ /* 0x000fe200078e00ff */
[----:B------:R-:W-:-:S03]  /*20eb0*/  IADD3 R98, P0, PT, R98, R85, RZ ;  /* 0x0000005562627210 */ /* 0x000fc60007f1e0ff */
[----:B------:R-:W-:Y:S01]  /*20ec0*/  IMAD.WIDE.U32 R84, R44, R38, RZ ;  /* 0x000000262c547225 */ /* 0x000fe200078e00ff */
[----:B------:R-:W-:Y:S02]  /*20ed0*/  ISETP.GE.U32.AND P4, PT, R51, R98, PT ;  /* 0x000000623300720c */ /* 0x000fe40003f86070 */
[----:B------:R-:W-:Y:S01]  /*20ee0*/  IADD3 R98, P1, PT, -R98, R51, RZ ;  /* 0x0000003362627210 */ /* 0x000fe20007f3e1ff */
[----:B------:R-:W-:Y:S02]  /*20ef0*/  IMAD.X R72, RZ, RZ, RZ, P0 ;  /* 0x000000ffff487224 */ /* 0x000fe400000e06ff */
[----:B------:R-:W-:Y:S01]  /*20f00*/  IMAD.WIDE.U32 R50, P3, R30, R36, R52 ;  /* 0x000000241e327225 */ /* 0x000fe20007860034 */
[----:B------:R-:W-:Y:S02]  /*20f10*/  ISETP.GE.U32.AND P5, PT, R98, R93, PT ;  /* 0x0000005d6200720c */ /* 0x000fe40003fa6070 */
[C---:B------:R-:W-:Y:S01]  /*20f20*/  ISETP.GE.U32.AND.EX P4, PT, R71.reuse, R72, PT, P4 ;  /* 0x000000484700720c */ /* 0x040fe20003f86140 */
[----:B------:R-:W-:-:S02]  /*20f30*/  IMAD.X R99, R71, 0x1, ~R72, P1 ;  /* 0x0000000147637824 */ /* 0x000fc400008e0e48 */
[----:B------:R-:W-:Y:S01]  /*20f40*/  IMAD.WIDE.U32.X R52, R31, R39, R82, P2 ;  /* 0x000000271f347225 */ /* 0x000fe200010e0452 */
[----:B------:R-:W-:Y:S02]  /*20f50*/  IADD3 R105, P2, PT, R137, R50, RZ ;  /* 0x0000003289697210 */ /* 0x000fe40007f5e0ff */
[----:B------:R-:W-:Y:S01]  /*20f60*/  ISETP.GE.U32.AND.EX P5, PT, R99, R92, PT, P5 ;  /* 0x0000005c6300720c */ /* 0x000fe20003fa6150 */
[----:B------:R-:W-:Y:S01]  /*20f70*/  IMAD.WIDE.U32 R86, P1, R39, R44, R86 ;  /* 0x0000002c27567225 */ /* 0x000fe20007820056 */
[----:B------:R-:W-:Y:S02]  /*20f80*/  SEL R50, RZ, 0x1, P4 ;  /* 0x00000001ff327807 */ /* 0x000fe40002000000 */
[----:B------:R-:W-:Y:S01]  /*20f90*/  SEL R83, RZ, 0x1, P5 ;  /* 0x00000001ff537807 */ /* 0x000fe20002800000 */
[----:B------:R-:W-:Y:S01]  /*20fa0*/  IMAD.X R71, RZ, RZ, RZ, P1 ;  /* 0x000000ffff477224 */ /* 0x000fe200008e06ff */
[----:B------:R-:W-:Y:S02]  /*20fb0*/  IADD3 R136, P0, P6, R84, R136, R52 ;  /* 0x0000008854887210 */ /* 0x000fe40007e1e034 */
[----:B------:R-:W-:-:S02]  /*20fc0*/  IADD3 R83, P5, PT, R83, R50, RZ ;  /* 0x0000003253537210 */ /* 0x000fc40007fbe0ff */
[----:B------:R-:W-:Y:S02]  /*20fd0*/  IADD3 R82, P4, PT, R85, R86, RZ ;  /* 0x0000005655527210 */ /* 0x000fe40007f9e0ff */
[----:B------:R-:W-:Y:S01]  /*20fe0*/  ISETP.GE.U32.AND P1, PT, R70, R83, PT ;  /* 0x000000534600720c */ /* 0x000fe20003f26070 */
[----:B------:R-:W-:Y:S01]  /*20ff0*/  IMAD.X R72, RZ, RZ, RZ, P5 ;  /* 0x000000ffff487224 */ /* 0x000fe200028e06ff */
[----:B------:R-:W-:Y:S01]  /*21000*/  IADD3 R50, P5, PT, -R83, R70, RZ ;  /* 0x0000004653327210 */ /* 0x000fe20007fbe1ff */
[----:B------:R-:W-:Y:S01]  /*21010*/  IMAD.MOV.U32 R70, RZ, RZ, R87 ;  /* 0x000000ffff467224 */ /* 0x000fe200078e0057 */
[----:B------:R-:W-:Y:S01]  /*21020*/  IADD3.X R105, PT, PT, R82, R105, R53, P0, P6 ;  /* 0x0000006952697210 */ /* 0x000fe200007ec435 */
[----:B------:R-:W-:Y:S01]  /*21030*/  IMAD.WIDE.U32 R52, R45, R37, RZ ;  /* 0x000000252d347225 */ /* 0x000fe200078e00ff */
[C---:B------:R-:W-:Y:S02]  /*21040*/  ISETP.GE.U32.AND.EX P1, PT, R69.reuse, R72, PT, P1 ;  /* 0x000000484500720c */ /* 0x040fe40003f26110 */
[----:B------:R-:W-:Y:S01]  /*21050*/  ISETP.GE.U32.AND P0, PT, R136, R84, PT ;  /* 0x000000548800720c */ /* 0x000fe20003f06070 */
[----:B------:R-:W-:-:S02]  /*21060*/  IMAD.X R85, R69, 0x1, ~R72, P5 ;  /* 0x0000000145557824 */ /* 0x000fc400028e0e48 */
[----:B------:R-:W-:Y:S01]  /*21070*/  IMAD.X R69, RZ, RZ, RZ, P3 ;  /* 0x000000ffff457224 */ /* 0x000fe200018e06ff */
[----:B------:R-:W-:Y:S01]  /*21080*/  IADD3 R149, P3, PT, R68, -R89, RZ ;  /* 0x8000005944957210 */ /* 0x000fe20007f7e0ff */
[----:B------:R-:W-:Y:S01]  /*21090*/  IMAD.WIDE.U32.X R70, R39, R45, R70, P4 ;  /* 0x0000002d27467225 */ /* 0x000fe200020e0446 */
[----:B------:R-:W-:Y:S02]  /*210a0*/  IADD3 R148, P4, PT, R148, -R91, RZ ;  /* 0x8000005b94947210 */ /* 0x000fe40007f9e0ff */
[----:B------:R-:W-:Y:S01]  /*210b0*/  ISETP.GE.U32.AND.EX P0, PT, R105, R82, PT, P0 ;  /* 0x000000526900720c */ /* 0x000fe20003f06100 */
[----:B------:R-:W-:-:S03]  /*210c0*/  IMAD.WIDE.U32 R52, P5, R36, R44, R52 ;  /* 0x0000002c24347225 */ /* 0x000fc600078a0034 */
[----:B------:R-:W-:Y:S01]  /*210d0*/  SEL R139, RZ, 0x1, P0 ;  /* 0x00000001ff8b7807 */ /* 0x000fe20000000000 */
[----:B------:R-:W-:Y:S01]  /*210e0*/  IMAD.X R150, R73, 0x1, ~R88, P3 ;  /* 0x0000000149967824 */ /* 0x000fe200018e0e58 */
[----:B------:R-:W-:Y:S01]  /*210f0*/  IADD3 R145, P3, PT, R98, -R93, RZ ;  /* 0x8000005d62917210 */ /* 0x000fe20007f7e0ff */
[----:B------:R-:W-:Y:S01]  /*21100*/  IMAD.X R146, R141, 0x1, ~R90, P4 ;  /* 0x000000018d927824 */ /* 0x000fe200020e0e5a */
[----:B------:R-:W-:Y:S01]  /*21110*/  ISETP.GE.U32.AND P4, PT, R50, R95, PT ;  /* 0x0000005f3200720c */ /* 0x000fe20003f86070 */
[----:B------:R-:W-:Y:S01]  /*21120*/  IMAD.WIDE.U32 R82, R44, R37, RZ ;  /* 0x000000252c527225 */ /* 0x000fe200078e00ff */
[----:B------:R-:W-:Y:S02]  /*21130*/  IADD3 R141, P0, PT, R50, -R95, RZ ;  /* 0x8000005f328d7210 */ /* 0x000fe40007f1e0ff */
[----:B------:R-:W-:Y:S01]  /*21140*/  ISETP.GE.U32.AND.EX P4, PT, R85, R94, PT, P4 ;  /* 0x0000005e5500720c */ /* 0x000fe20003f86140 */
[----:B------:R-:W-:Y:S01]  /*21150*/  IMAD.X R140, R99, 0x1, ~R92, P3 ;  /* 0x00000001638c7824 */ /* 0x000fe200018e0e5c */
[----:B------:R-:W-:Y:S01]  /*21160*/  IADD3 R137, P3, PT, R83, R52, RZ ;  /* 0x0000003453897210 */ /* 0x000fe20007f7e0ff */
[----:B------:R-:W-:Y:S01]  /*21170*/  IMAD.X R138, R85, 0x1, ~R94, P0 ;  /* 0x00000001558a7824 */ /* 0x000fe200000e0e5e */
[----:B------:R-:W-:Y:S01]  /*21180*/  @P5 LOP3.LUT R63, R63, 0x200, RZ, 0xfc, !PT ;  /* 0x000002003f3f5812 */ /* 0x000fe200078efcff */
[----:B------:R-:W-:-:S03]  /*21190*/  IMAD.WIDE.U32 R72, R31, R34, RZ ;  /* 0x000000221f487225 */ /* 0x000fc600078e00ff */
[----:B------:R-:W-:Y:S01]  /*211a0*/  LOP3.LUT R63, R63, 0xfffffeff, RZ, 0xc0, !PT ;  /* 0xfffffeff3f3f7812 */ /* 0x000fe200078ec0ff */
[----:B------:R-:W-:-:S06]  /*211b0*/  IMAD.MOV.U32 R68, RZ, RZ, R51 ;  /* 0x000000ffff447224 */ /* 0x000fcc00078e0033 */
[----:B------:R-:W-:Y:S02]  /*211c0*/  @P3 LOP3.LUT R63, R63, 0x100, RZ, 0xfc, !PT ;  /* 0x000001003f3f3812 */ /* 0x000fe400078efcff */
[----:B------:R-:W-:Y:S01]  /*211d0*/  IADD3 R139, P0, P3, R82, R70, R139 ;  /* 0x00000046528b7210 */ /* 0x000fe20007b1e08b */
[----:B------:R-:W-:-:S12]  /*211e0*/  @P4 BRA P1, `(.L_x_69) ;  /* 0x0000000000744947 */ /* 0x000fd80000800000 */
        /* <DEDUP_REMOVED lines=16> */
[----:B------:R-:W-:Y:S02]  /*212f0*/  IADD3.X R51, PT, PT, RZ, R140, RZ, P1, P4 ;  /* 0x0000008cff337210 */ /* 0x000fe40000fe84ff */
[C---:B------:R-:W-:Y:S02]  /*21300*/  ISETP.GE.U32.AND P1, PT, R50.reuse, R145, PT ;  /* 0x000000913200720c */ /* 0x040fe40003f26070 */
[----:B------:R-:W-:Y:S02]  /*21310*/  IADD3 R145, P4, PT, R50, R132, RZ ;  /* 0x0000008432917210 */ /* 0x000fe40007f9e0ff */
[----:B------:R-:W-:-:S03]  /*21320*/  ISETP.GE.U32.AND.EX P1, PT, R51, R140, PT, P1 ;  /* 0x0000008c3300720c */ /* 0x000fc60003f26110 */
[----:B------:R-:W-:Y:S01]  /*21330*/  IMAD.X R140, R51, 0x1, R133, P4 ;  /* 0x00000001338c7824 */ /* 0x000fe200020e0685 */
[----:B------:R-:W-:-:S04]  /*21340*/  ISETP.GE.U32.AND P4, PT, R145, R50, PT ;  /* 0x000000329100720c */ /* 0x000fc80003f86070 */
[----:B------:R-:W-:Y:S02]  /*21350*/  ISETP.GE.U32.AND.EX P4, PT, R140, R51, PT, P4 ;  /* 0x000000338c00720c */ /* 0x000fe40003f86140 */
[----:B------:R-:W-:Y:S02]  /*21360*/  SEL R51, RZ, 0x1, P1 ;  /* 0x00000001ff337807 */ /* 0x000fe40000800000 */
[----:B------:R-:W-:Y:S02]  /*21370*/  SEL R50, RZ, 0x1, P4 ;  /* 0x00000001ff327807 */ /* 0x000fe40002000000 */
[----:B------:R-:W-:-:S04]  /*21380*/  IADD3 R141, P1, P4, R51, R134, R141 ;  /* 0x00000086338d7210 */ /* 0x000fc80007c3e08d */
[----:B------:R-:W-:Y:S02]  /*21390*/  IADD3.X R138, PT, PT, RZ, R135, R138, P1, P4 ;  /* 0x00000087ff8a7210 */ /* 0x000fe40000fe848a */
[----:B------:R-:W-:-:S05]  /*213a0*/  IADD3 R141, P1, PT, R141, R50, RZ ;  /* 0x000000328d8d7210 */ /* 0x000fca0007f3e0ff */
[----:B------:R-:W-:-:S08]  /*213b0*/  IMAD.X R138, RZ, RZ, R138, P1 ;  /* 0x000000ffff8a7224 */ /* 0x000fd000008e068a */
.L_x_69:
[----:B------:R-:W-:Y:S05]  /*213c0*/  BSYNC.RECONVERGENT B3 ;  /* 0x0000000000037941 */ /* 0x000fea0003800200 */
.L_x_68:
[C---:B------:R-:W-:Y:S01]  /*213d0*/  IMAD.WIDE.U32 R50, P1, R30.reuse, R35, R72 ;  /* 0x000000231e327225 */ /* 0x040fe20007820048 */
[----:B------:R-:W-:Y:S01]  /*213e0*/  LOP3.LUT R63, R63, 0xfffffbff, RZ, 0xc0, !PT ;  /* 0xfffffbff3f3f7812 */ /* 0x000fe200078ec0ff */
[----:B------:R-:W-:Y:S01]  /*213f0*/  BSSY.RECONVERGENT B3, `(.L_x_70) ;  /* 0x000015e000037945 */ /* 0x000fe20003800200 */
[----:B------:R-:W-:Y:S01]  /*21400*/  IADD3.X R137, PT, PT, R137, R71, RZ, P0, P3 ;  /* 0x0000004789897210 */ /* 0x000fe200007e64ff */
[----:B------:R-:W-:-:S04]  /*21410*/  IMAD.WIDE.U32 R84, R30, R34, RZ ;  /* 0x000000221e547225 */ /* 0x000fc800078e00ff */
[----:B------:R-:W-:Y:S01]  /*21420*/  IMAD.WIDE.U32 R82, R75, R149, RZ ;  /* 0x000000954b527225 */ /* 0x000fe200078e00ff */
[----:B------:R-:W-:-:S03]  /*21430*/  IADD3 R52, P3, PT, R85, R50, RZ ;  /* 0x0000003255347210 */ /* 0x000fc60007f7e0ff */
[----:B------:R-:W-:Y:S01]  /*21440*/  IMAD.WIDE.U32.X R72, R31, R36, R68, P2 ;  /* 0x000000241f487225 */ /* 0x000fe200010e0444 */
[----:B------:R-:W-:-:S03]  /*21450*/  @P1 LOP3.LUT R63, R63, 0x400, RZ, 0xfc, !PT ;  /* 0x000004003f3f1812 */ /* 0x000fc600078efcff */
[----:B------:R-:W-:Y:S01]  /*21460*/  IMAD.WIDE.U32 R68, P0, R150, R74, R82 ;  /* 0x0000004a96447225 */ /* 0x000fe20007800052 */
[----:B------:R-:W-:Y:S02]  /*21470*/  IADD3 R104, P1, P2, R139, R84, R72 ;  /* 0x000000548b687210 */ /* 0x000fe40007a3e048 */
[----:B------:R-:W-:Y:S01]  /*21480*/  LOP3.LUT R63, R63, 0xfffff7ff, RZ, 0xc0, !PT ;  /* 0xfffff7ff3f3f7812 */ /* 0x000fe200078ec0ff */
[-C--:B------:R-:W-:Y:S01]  /*21490*/  IMAD.WIDE.U32 R82, R74, R149.reuse, RZ ;  /* 0x000000954a527225 */ /* 0x080fe200078e00ff */
[----:B------:R-:W-:Y:S02]  /*214a0*/  IADD3.X R52, PT, PT, R137, R52, R73, P1, P2 ;  /* 0x0000003489347210 */ /* 0x000fe40000fe4449 */
[----:B------:R-:W-:Y:S01]  /*214b0*/  @P3 LOP3.LUT R63, R63, 0x800, RZ, 0xfc, !PT ;  /* 0x000008003f3f3812 */ /* 0x000fe200078efcff */
[----:B------:R-:W-:Y:S01]  /*214c0*/  IMAD.WIDE.U32 R72, R76, R149, RZ ;  /* 0x000000954c487225 */ /* 0x000fe200078e00ff */
[----:B------:R-:W-:Y:S02]  /*214d0*/  IADD3 R155, P1, PT, R83, R68, RZ ;  /* 0x00000044539b7210 */ /* 0x000fe40007f3e0ff */
[----:B------:R-:W-:Y:S01]  /*214e0*/  LOP3.LUT R63, R63, 0xfffffffe, RZ, 0xc0, !PT ;  /* 0xfffffffe3f3f7812 */ /* 0x000fe200078ec0ff */
[----:B------:R-:W-:-:S04]  /*214f0*/  IMAD.WIDE.U32 R98, R75, R148, RZ ;  /* 0x000000944b627225 */ /* 0x000fc800078e00ff */
[----:B------:R-:W-:Y:S02]  /*21500*/  IMAD.X R87, RZ, RZ, RZ, P0 ;  /* 0x000000ffff577224 */ /* 0x000fe400000e06ff */
[----:B------:R-:W-:Y:S02]  /*21510*/  IMAD.MOV.U32 R86, RZ, RZ, R69 ;  /* 0x000000ffff567224 */ /* 0x000fe400078e0045 */
[----:B------:R-:W-:-:S04]  /*21520*/  IMAD.WIDE.U32 R70, R77, R149, RZ ;  /* 0x000000954d467225 */ /* 0x000fc800078e00ff */
[----:B------:R-:W-:-:S04]  /*21530*/  IMAD.WIDE.U32 R84, R74, R148, RZ ;  /* 0x000000944a547225 */ /* 0x000fc800078e00ff */
[----:B------:R-:W-:-:S04]  /*21540*/  IMAD.WIDE.U32 R72, P0, R150, R77, R72 ;  /* 0x0000004d96487225 */ /* 0x000fc80007800048 */
[----:B------:R-:W-:-:S04]  /*21550*/  IMAD.WIDE.U32 R68, P3, R146, R74, R98 ;  /* 0x0000004a92447225 */ /* 0x000fc80007860062 */
[----:B------:R-:W-:Y:S01]  /*21560*/  IMAD.WIDE.U32.X R86, R150, R75, R86, P1 ;  /* 0x0000004b96567225 */ /* 0x000fe200008e0456 */
[----:B------:R-:W-:Y:S02]  /*21570*/  IADD3 R98, P1, PT, R71, R72, RZ ;  /* 0x0000004847627210 */ /* 0x000fe40007f3e0ff */
[----:B------:R-:W-:Y:S01]  /*21580*/  IADD3 R147, P2, PT, R85, R68, RZ ;  /* 0x0000004455937210 */ /* 0x000fe20007f5e0ff */
[----:B------:R-:W-:Y:S01]  /*21590*/  IMAD.X R85, RZ, RZ, RZ, P0 ;  /* 0x000000ffff557224 */ /* 0x000fe200000e06ff */
[----:B------:R-:W-:Y:S01]  /*215a0*/  IADD3 R97, P4, P5, R70, R84, R86 ;  /* 0x0000005446617210 */ /* 0x000fe20007d9e056 */
[----:B------:R-:W-:Y:S02]  /*215b0*/  IMAD.MOV.U32 R84, RZ, RZ, R73 ;  /* 0x000000ffff547224 */ /* 0x000fe400078e0049 */
[----:B------:R-:W-:Y:S01]  /*215c0*/  IMAD.WIDE.U32 R72, R76, R148, RZ ;  /* 0x000000944c487225 */ /* 0x000fe200078e00ff */
[----:B------:R-:W-:Y:S02]  /*215d0*/  IADD3.X R147, PT, PT, R98, R147, R87, P4, P5 ;  /* 0x0000009362937210 */ /* 0x000fe400027ea457 */
        /* <DEDUP_REMOVED lines=11> */
[----:B------:R-:W-:-:S04]  /*21690*/  IMAD.WIDE.U32 R70, R75, R145, RZ ;  /* 0x000000914b467225 */ /* 0x000fc800078e00ff */
[----:B------:R-:W-:Y:S02]  /*216a0*/  IMAD.X R85, RZ, RZ, RZ, P3 ;  /* 0x000000ffff557224 */ /* 0x000fe400018e06ff */
[----:B------:R-:W-:-:S04]  /*216b0*/  IMAD.WIDE.U32 R70, P5, R140, R74, R70 ;  /* 0x0000004a8c467225 */ /* 0x000fc800078a0046 */
[----:B------:R-:W-:Y:S01]  /*216c0*/  IMAD.WIDE.U32.X R84, R146, R75, R84, P2 ;  /* 0x0000004b92547225 */ /* 0x000fe200010e0454 */
[----:B------:R-:W-:-:S03]  /*216d0*/  IADD3 R143, P2, PT, R69, R70, RZ ;  /* 0x00000046458f7210 */ /* 0x000fc60007f5e0ff */
[----:B------:R-:W-:Y:S01]  /*216e0*/  IMAD R70, R155, R126, RZ ;  /* 0x0000007e9b467224 */ /* 0x000fe200078e02ff */
[----:B------:R-:W-:Y:S01]  /*216f0*/  IADD3 R159, P3, P4, R153, R68, R84 ;  /* 0x00000044999f7210 */ /* 0x000fe20007c7e054 */
[----:B------:R-:W-:-:S03]  /*21700*/  IMAD.WIDE.U32 R68, R82, R126, RZ ;  /* 0x0000007e52447225 */ /* 0x000fc600078e00ff */
[----:B------:R-:W-:Y:S01]  /*21710*/  IADD3.X R143, PT, PT, R72, R143, R85, P3, P4 ;  /* 0x0000008f488f7210 */ /* 0x000fe20001fe8455 */
[----:B------:R-:W-:Y:S01]  /*21720*/  IMAD R83, R82, R127, R70 ;  /* 0x0000007f52537224 */ /* 0x000fe200078e0246 */
[----:B------:R-:W-:Y:S01]  /*21730*/  @P5 LOP3.LUT R63, R63, 0x1, RZ, 0xfc, !PT ;  /* 0x000000013f3f5812 */ /* 0x000fe200078efcff */
[----:B------:R-:W-:-:S04]  /*21740*/  IMAD.WIDE.U32 R84, R68, R128, RZ ;  /* 0x0000008044547225 */ /* 0x000fc800078e00ff */
        /* <DEDUP_REMOVED lines=17> */
[----:B------:R-:W-:-:S04]  /*21860*/  IADD3 R83, P4, PT, R83, R84, RZ ;  /* 0x0000005453537210 */ /* 0x000fc80007f9e0ff */
[----:B------:R-:W-:Y:S01]  /*21870*/  IADD3.X R152, PT, PT, R83, R87, RZ, P5, P6 ;  /* 0x0000005753987210 */ /* 0x000fe20002fec4ff */
[----:B------:R-:W-:Y:S01]  /*21880*/  IMAD.X R83, RZ, RZ, RZ, P0 ;  /* 0x000000ffff537224 */ /* 0x000fe200000e06ff */
[----:B------:R-:W-:Y:S01]  /*21890*/  ISETP.GE.U32.AND P0, PT, R159, R153, PT ;  /* 0x000000999f00720c */ /* 0x000fe20003f06070 */
[-C--:B------:R-:W-:Y:S01]  /*218a0*/  IMAD.WIDE.U32 R86, R77, R145.reuse, RZ ;  /* 0x000000914d567225 */ /* 0x080fe200078e00ff */
[----:B------:R-:W-:Y:S02]  /*218b0*/  LOP3.LUT P6, RZ, R63, 0x1, RZ, 0xc0, !PT ;  /* 0x000000013fff7812 */ /* 0x000fe400078cc0ff */
[----:B------:R-:W-:Y:S01]  /*218c0*/  ISETP.GE.U32.AND.EX P0, PT, R143, R72, PT, P0 ;  /* 0x000000488f00720c */ /* 0x000fe20003f06100 */
[----:B------:R-:W-:Y:S01]  /*218d0*/  IMAD.WIDE.U32 R72, R76, R145, RZ ;  /* 0x000000914c487225 */ /* 0x000fe200078e00ff */
[----:B------:R-:W-:Y:S02]  /*218e0*/  LOP3.LUT R63, R63, 0xfffffffd, RZ, 0xc0, !PT ;  /* 0xfffffffd3f3f7812 */ /* 0x000fe400078ec0ff */
[----:B------:R-:W-:Y:S01]  /*218f0*/  SEL R155, RZ, 0x1, P0 ;  /* 0x00000001ff9b7807 */ /* 0x000fe20000000000 */
[----:B------:R-:W-:-:S04]  /*21900*/  IMAD.WIDE.U32.X R82, R146, R76, R82, P1 ;  /* 0x0000004c92527225 */ /* 0x000fc800008e0452 */
[----:B------:R-:W-:-:S03]  /*21910*/  IMAD.WIDE.U32 R72, P5, R140, R77, R72 ;  /* 0x0000004d8c487225 */ /* 0x000fc600078a0048 */
[----:B------:R-:W-:-:S10]  /*21920*/  IADD3 R69, P0, PT, R87, R72, RZ ;  /* 0x0000004857457210 */ /* 0x000fd40007f1e0ff */
[----:B------:R-:W-:Y:S02]  /*21930*/  @P5 LOP3.LUT R63, R63, 0x2, RZ, 0xfc, !PT ;  /* 0x000000023f3f5812 */ /* 0x000fe400078efcff */
[----:B------:R-:W-:Y:S01]  /*21940*/  IADD3 R155, P1, P5, R86, R82, R155 ;  /* 0x00000052569b7210 */ /* 0x000fe20007d3e09b */
[----:B------:R-:W-:Y:S01]  /*21950*/  IMAD.MOV.U32 R82, RZ, RZ, R71 ;  /* 0x000000ffff527224 */ /* 0x000fe200078e0047 */
[----:B------:R-:W-:Y:S01]  /*21960*/  LOP3.LUT R63, R63, 0xffffffdf, RZ, 0xc0, !PT ;  /* 0xffffffdf3f3f7812 */ /* 0x000fe200078ec0ff */
[----:B------:R-:W-:Y:S01]  /*21970*/  IMAD.WIDE.U32 R70, R75, R141, RZ ;  /* 0x0000008d4b467225 */ /* 0x000fe200078e00ff */
[----:B------:R-:W-:-:S03]  /*21980*/  IADD3.X R72, PT, PT, R69, R83, RZ, P1, P5 ;  /* 0x0000005345487210 */ /* 0x000fc60000fea4ff */
        /* <DEDUP_REMOVED lines=8> */
[----:B------:R-:W-:-:S05]  /*21a10*/  IMAD.WIDE.U32 R82, R46, R149, RZ ;  /* 0x000000952e527225 */ /* 0x000fca00078e00ff */
[----:B------:R-:W-:Y:S01]  /*21a20*/  @P6 LOP3.LUT R63, R63, 0x20, RZ, 0xfc, !PT ;  /* 0x000000203f3f6812 */ /* 0x000fe200078efcff */
[----:B------:R-:W-:-:S03]  /*21a30*/  IMAD.WIDE.U32 R86, P1, R150, R46, R86 ;  /* 0x0000002e96567225 */ /* 0x000fc60007820056 */
[----:B------:R-:W-:Y:S01]  /*21a40*/  LOP3.LUT R63, R63, 0xfffffff7, RZ, 0xc0, !PT ;  /* 0xfffffff73f3f7812 */ /* 0x000fe200078ec0ff */
[----:B------:R-:W-:Y:S01]  /*21a50*/  IMAD.X R99, RZ, RZ, RZ, P1 ;  /* 0x000000ffff637224 */ /* 0x000fe200008e06ff */
[----:B------:R-:W-:Y:S01]  /*21a60*/  IADD3 R70, P1, PT, R83, R86, RZ ;  /* 0x0000005653467210 */ /* 0x000fe20007f3e0ff */
[----:B------:R-:W-:Y:S01]  /*21a70*/  IMAD.MOV.U32 R98, RZ, RZ, R87 ;  /* 0x000000ffff627224 */ /* 0x000fe200078e0057 */
[----:B------:R-:W-:-:S03]  /*21a80*/  @P5 LOP3.LUT R63, R63, 0x8, RZ, 0xfc, !PT ;  /* 0x000000083f3f5812 */ /* 0x000fc600078efcff */
        /* <DEDUP_REMOVED lines=27> */
[----:B------:R-:W-:Y:S01]  /*21c40*/  IMAD.WIDE.U32 R86, R77, R141, RZ ;  /* 0x0000008d4d567225 */ /* 0x000fe200078e00ff */
[C---:B------:R-:W-:Y:S02]  /*21c50*/  LOP3.LUT P6, RZ, R63.reuse, 0x2, RZ, 0xc0, !PT ;  /* 0x000000023fff7812 */ /* 0x040fe400078cc0ff */
[----:B------:R-:W-:-:S03]  /*21c60*/  LOP3.LUT R63, R63, 0xffffffbf, RZ, 0xc0, !PT ;  /* 0xffffffbf3f3f7812 */ /* 0x000fc600078ec0ff */
[----:B------:R-:W-:Y:S02]  /*21c70*/  IMAD.X R85, RZ, RZ, RZ, P6 ;  /* 0x000000ffff557224 */ /* 0x000fe400030e06ff */
[----:B------:R-:W-:Y:S01]  /*21c80*/  IMAD.WIDE.U32.X R84, R140, R76, R84, P0 ;  /* 0x0000004c8c547225 */ /* 0x000fe200000e0454 */
[----:B------:R-:W-:-:S04]  /*21c90*/  ISETP.GE.U32.AND P0, PT, R153, R155, PT ;  /* 0x0000009b9900720c */ /* 0x000fc80003f06070 */
[----:B------:R-:W-:Y:S01]  /*21ca0*/  ISETP.GE.U32.AND.EX P0, PT, R161, R72, PT, P0 ;  /* 0x00000048a100720c */ /* 0x000fe20003f06100 */
[----:B------:R-:W-:-:S03]  /*21cb0*/  IMAD.WIDE.U32 R72, R76, R141, RZ ;  /* 0x0000008d4c487225 */ /* 0x000fc600078e00ff */
[----:B------:R-:W-:Y:S01]  /*21cc0*/  SEL R155, RZ, 0x1, P0 ;  /* 0x00000001ff9b7807 */ /* 0x000fe20000000000 */
        /* <DEDUP_REMOVED lines=11> */
[----:B------:R-:W-:-:S03]  /*21d80*/  IMAD.WIDE.U32 R86, P5, R140, R46, R86 ;  /* 0x0000002e8c567225 */ /* 0x000fc600078a0056 */
[----:B------:R-:W-:Y:S01]  /*21d90*/  LOP3.LUT R63, R63, 0xfffffffe, RZ, 0xc0, !PT ;  /* 0xfffffffe3f3f7812 */ /* 0x000fe200078ec0ff */
[----:B------:R-:W-:Y:S01]  /*21da0*/  IMAD.X R77, R154, 0x1, R161, P0 ;  /* 0x000000019a4d7824 */ /* 0x000fe200000e06a1 */
[----:B------:R-:W-:Y:S01]  /*21db0*/  ISETP.GE.U32.AND P0, PT, R153, R70, PT ;  /* 0x000000469900720c */ /* 0x000fe20003f06070 */
[----:B------:R-:W-:Y:S01]  /*21dc0*/  IMAD.WIDE.U32.X R82, R146, R79, R84, P1 ;  /* 0x0000004f92527225 */ /* 0x000fe200008e0454 */
[----:B------:R-:W-:Y:S02]  /*21dd0*/  LOP3.LUT R161, RZ, R96, RZ, 0x33, !PT ;  /* 0x00000060ffa17212 */ /* 0x000fe400078e33ff */
[----:B------:R-:W-:Y:S01]  /*21de0*/  ISETP.GE.U32.AND.EX P0, PT, R77, R154, PT, P0 ;  /* 0x0000009a4d00720c */ /* 0x000fe20003f06100 */
[----:B------:R-:W-:-:S03]  /*21df0*/  IMAD.WIDE.U32 R84, R46, R145, RZ ;  /* 0x000000912e547225 */ /* 0x000fc600078e00ff */
[----:B------:R-:W-:Y:S01]  /*21e00*/  SEL R167, RZ, 0x1, P0 ;  /* 0x00000001ffa77807 */ /* 0x000fe20000000000 */
[----:B------:R-:W-:Y:S01]  /*21e10*/  IMAD R70, R151, R126, RZ ;  /* 0x0000007e97467224 */ /* 0x000fe200078e02ff */
[----:B------:R-:W-:Y:S02]  /*21e20*/  IADD3 R169, P2, PT, R85, R86, RZ ;  /* 0x0000005655a97210 */ /* 0x000fe40007f5e0ff */
[----:B------:R-:W-:Y:S01]  /*21e30*/  IADD3 R167, P0, P1, R84, R82, R167 ;  /* 0x0000005254a77210 */ /* 0x000fe2000791e0a7 */
[----:B------:R-:W-:Y:S01]  /*21e40*/  IMAD.WIDE.U32 R84, R81, R149, RZ ;  /* 0x0000009551547225 */ /* 0x000fe200078e00ff */
[----:B------:R-:W-:Y:S02]  /*21e50*/  @P5 LOP3.LUT R63, R63, 0x1, RZ, 0xfc, !PT ;  /* 0x000000013f3f5812 */ /* 0x000fe400078efcff */
[----:B------:R-:W-:Y:S01]  /*21e60*/  IADD3.X R169, PT, PT, R169, R83, RZ, P0, P1 ;  /* 0x00000053a9a97210 */ /* 0x000fe200007e24ff */
[----:B------:R-:W-:Y:S01]  /*21e70*/  IMAD.WIDE.U32 R82, R48, R149, RZ ;  /* 0x0000009530527225 */ /* 0x000fe200078e00ff */
[----:B------:R-:W-:-:S02]  /*21e80*/  LOP3.LUT R151, RZ, R151, RZ, 0x33, !PT ;  /* 0x00000097ff977212 */ /* 0x000fc400078e33ff */
[----:B------:R-:W-:Y:S01]  /*21e90*/  LOP3.LUT R63, R63, 0xffffffef, RZ, 0xc0, !PT ;  /* 0xffffffef3f3f7812 */ /* 0x000fe200078ec0ff */
[----:B------:R-:W-:-:S03]  /*21ea0*/  IMAD.WIDE.U32 R84, P0, R150, R48, R84 ;  /* 0x0000003096547225 */ /* 0x000fc60007800054 */
[----:B------:R-:W-:Y:S01]  /*21eb0*/  LOP3.LUT R63, R63, 0xffffff7f, RZ, 0xc0, !PT ;  /* 0xffffff7f3f3f7812 */ /* 0x000fe200078ec0ff */
[----:B------:R-:W-:Y:S01]  /*21ec0*/  IMAD.X R143, RZ, RZ, RZ, P0 ;  /* 0x000000ffff8f7224 */ /* 0x000fe200000e06ff */
[----:B------:R-:W-:Y:S01]  /*21ed0*/  IADD3 R84, P0, PT, R83, R84, RZ ;  /* 0x0000005453547210 */ /* 0x000fe20007f1e0ff */
[----:B------:R-:W-:Y:S02]  /*21ee0*/  IMAD.MOV.U32 R142, RZ, RZ, R85 ;  /* 0x000000ffff8e7224 */ /* 0x000fe400078e0055 */
[----:B------:R-:W-:Y:S02]  /*21ef0*/  IMAD R97, R96, R127, R70 ;  /* 0x0000007f60617224 */ /* 0x000fe400078e0246 */
        /* <DEDUP_REMOVED lines=9> */
[----:B------:R-:W-:Y:S02]  /*21f90*/  IADD3 R163, P5, P6, R82, R142, R163 ;  /* 0x0000008e52a37210 */ /* 0x000fe40007ebe0a3 */
[----:B------:R-:W-:Y:S01]  /*21fa0*/  IADD3 R165, P0, PT, R83, R84, RZ ;  /* 0x0000005453a57210 */ /* 0x000fe20007f1e0ff */
        /* <DEDUP_REMOVED lines=17> */
[----:B------:R-:W-:-:S04]  /*220c0*/  @P5 LOP3.LUT R63, R63, 0x80, RZ, 0xfc, !PT ;  /* 0x000000803f3f5812 */ /* 0x000fc800078efcff */
[----:B------:R-:W-:Y:S02]  /*220d0*/  @P6 LOP3.LUT R63, R63, 0x10, RZ, 0xfc, !PT ;  /* 0x000000103f3f6812 */ /* 0x000fe400078efcff */
[----:B------:R-:W-:Y:S01]  /*220e0*/  IADD3 R149, P5, P6, R148, R142, R151 ;  /* 0x0000008e94957210 */ /* 0x000fe20007ebe097 */
[----:B------:R-:W-:-:S03]  /*220f0*/  IMAD.MOV.U32 R142, RZ, RZ, R99 ;  /* 0x000000ffff8e7224 */ /* 0x000fc600078e0063 */
[----:B------:R-:W-:Y:S01]  /*22100*/  IADD3.X R148, PT, PT, R161, R143, RZ, P5, P6 ;  /* 0x0000008fa1947210 */ /* 0x000fe20002fec4ff */
[----:B------:R-:W-:Y:S01]  /*22110*/  IMAD.X R143, RZ, RZ, RZ, P4 ;  /* 0x000000ffff8f7224 */ /* 0x000fe200020e06ff */
[C---:B------:R-:W-:Y:S02]  /*22120*/  LOP3.LUT P6, RZ, R63.reuse, 0x1, RZ, 0xc0, !PT ;  /* 0x000000013fff7812 */ /* 0x040fe400078cc0ff */
        /* <DEDUP_REMOVED lines=8> */
[----:B------:R-:W-:-:S04]  /*221b0*/  IMAD.WIDE.U32 R98, P3, R68, R135, R98 ;  /* 0x0000008744627225 */ /* 0x000fc80007860062 */
[----:B------:R-:W-:-:S03]  /*221c0*/  IMAD.WIDE.U32 R68, R68, R134, RZ ;  /* 0x0000008644447225 */ /* 0x000fc600078e00ff */
[----:B------:R-:W-:Y:S01]  /*221d0*/  IADD3 R152, P4, P5, R68, R142, R159 ;  /* 0x0000008e44987210 */ /* 0x000fe20007d9e09f */
[----:B------:R-:W-:Y:S02]  /*221e0*/  IMAD.MOV.U32 R68, RZ, RZ, R71 ;  /* 0x000000ffff447224 */ /* 0x000fe400078e0047 */
[----:B------:R-:W-:-:S03]  /*221f0*/  IMAD.MOV.U32 R142, RZ, RZ, R87 ;  /* 0x000000ffff8e7224 */ /* 0x000fc600078e0057 */
[----:B------:R-:W-:Y:S02]  /*22200*/  @P3 LOP3.LUT R63, R63, 0x2, RZ, 0xfc, !PT ;  /* 0x000000023f3f3812 */ /* 0x000fe400078efcff */
[----:B------:R-:W-:-:S04]  /*22210*/  IADD3 R69, P3, PT, R69, R98, RZ ;  /* 0x0000006245457210 */ /* 0x000fc80007f7e0ff */
[----:B------:R-:W-:Y:S01]  /*22220*/  IADD3.X R154, PT, PT, R69, R143, RZ, P4, P5 ;  /* 0x0000008f459a7210 */ /* 0x000fe200027ea4ff */
[----:B------:R-:W-:Y:S01]  /*22230*/  IMAD.X R143, RZ, RZ, RZ, P6 ;  /* 0x000000ffff8f7224 */ /* 0x000fe200030e06ff */
[C---:B------:R-:W-:Y:S02]  /*22240*/  LOP3.LUT P4, RZ, R63.reuse, 0x20, RZ, 0xc0, !PT ;  /* 0x000000203fff7812 */ /* 0x040fe4000788c0ff */
[----:B------:R-:W-:Y:S01]  /*22250*/  LOP3.LUT P5, RZ, R63, 0x8, RZ, 0xc0, !PT ;  /* 0x000000083fff7812 */ /* 0x000fe200078ac0ff */
[----:B------:R-:W-:-:S04]  /*22260*/  IMAD.WIDE.U32.X R86, R140, R79, R142, P2 ;  /* 0x0000004f8c567225 */ /* 0x000fc800010e048e */
[----:B------:R-:W-:Y:S02]  /*22270*/  IMAD.X R69, RZ, RZ, RZ, P4 ;  /* 0x000000ffff457224 */ /* 0x000fe400020e06ff */
[----:B------:R-:W-:-:S04]  /*22280*/  IMAD.WIDE.U32 R142, R46, R141, RZ ;  /* 0x0000008d2e8e7225 */ /* 0x000fc800078e00ff */
[----:B------:R-:W-:-:S03]  /*22290*/  IMAD.WIDE.U32.X R68, R138, R75, R68, P5 ;  /* 0x0000004b8a447225 */ /* 0x000fc600028e0444 */
[----:B------:R-:W-:-:S04]  /*222a0*/  IADD3 R158, P4, PT, R155, R68, RZ ;  /* 0x000000449b9e7210 */ /* 0x000fc80007f9e0ff */
[----:B------:R-:W-:Y:S01]  /*222b0*/  IADD3 R72, P2, PT, R167, R158, RZ ;  /* 0x0000009ea7487210 */ /* 0x000fe20007f5e0ff */
[----:B------:R-:W-:Y:S02]  /*222c0*/  IMAD.X R160, R157, 0x1, R69, P4 ;  /* 0x000000019da07824 */ /* 0x000fe400020e0645 */
        /* <DEDUP_REMOVED lines=10> */
[----:B------:R-:W-:Y:S02]  /*22370*/  IMAD.X R87, RZ, RZ, RZ, P1 ;  /* 0x000000ffff577224 */ /* 0x000fe400008e06ff */
[----:B------:R-:W-:-:S04]  /*22380*/  IMAD.WIDE.U32 R142, R48, R145, RZ ;  /* 0x00000091308e7225 */ /* 0x000fc800078e00ff */
        /* <DEDUP_REMOVED lines=10> */
[----:B------:R-:W-:Y:S02]  /*22430*/  IMAD.MOV.U32 R84, RZ, RZ, R73 ;  /* 0x000000ffff547224 */ /* 0x000fe400078e0049 */
[----:B------:R-:W-:Y:S01]  /*22440*/  IMAD.WIDE.U32 R72, R81, R141, RZ ;  /* 0x0000008d51487225 */ /* 0x000fe200078e00ff */
[----:B------:R-:W-:Y:S02]  /*22450*/  IADD3.X R68, PT, PT, R75, R85, RZ, P5, P6 ;  /* 0x000000554b447210 */ /* 0x000fe40002fec4ff */
[----:B------:R-:W-:-:S02]  /*22460*/  LOP3.LUT P5, RZ, R63, 0x40, RZ, 0xc0, !PT ;  /* 0x000000403fff7812 */ /* 0x000fc400078ac0ff */
[----:B------:R-:W-:-:S03]  /*22470*/  LOP3.LUT P6, RZ, R63, 0x4, RZ, 0xc0, !PT ;  /* 0x000000043fff7812 */ /* 0x000fc600078cc0ff */
[----:B------:R-:W-:Y:S01]  /*22480*/  IMAD.X R85, RZ, RZ, RZ, P5 ;  /* 0x000000ffff557224 */ /* 0x000fe200028e06ff */
[----:B------:R-:W-:Y:S01]  /*22490*/  ISETP.GE.U32.AND P5, PT, R158, R155, PT ;  /* 0x0000009b9e00720c */ /* 0x000fe20003fa6070 */
[----:B------:R-:W-:-:S03]  /*224a0*/  IMAD.WIDE.U32.X R84, R138, R76, R84, P6 ;  /* 0x0000004c8a547225 */ /* 0x000fc600030e0454 */
[----:B------:R-:W-:-:S04]  /*224b0*/  ISETP.GE.U32.AND.EX P5, PT, R160, R157, PT, P5 ;  /* 0x0000009da000720c */ /* 0x000fc80003fa6150 */
[----:B------:R-:W-:-:S04]  /*224c0*/  SEL R76, RZ, 0x1, P5 ;  /* 0x00000001ff4c7807 */ /* 0x000fc80002800000 */
        /* <DEDUP_REMOVED lines=8> */
[----:B------:R-:W-:-:S04]  /*22550*/  ISETP.GE.U32.AND P0, PT, R46, R143, PT ;  /* 0x0000008f2e00720c */ /* 0x000fc80003f06070 */
        /* <DEDUP_REMOVED lines=10> */
[----:B------:R-:W-:Y:S01]  /*22600*/  ISETP.GE.U32.AND P2, PT, R76, R159, PT ;  /* 0x0000009f4c00720c */ /* 0x000fe20003f46070 */
[----:B------:R-:W-:Y:S01]  /*22610*/  IMAD.WIDE.U32.X R68, R138, R81, R68, P1 ;  /* 0x000000518a447225 */ /* 0x000fe200008e0444 */
[----:B------:R-:W-:-:S02]  /*22620*/  LOP3.LUT P5, RZ, R63, 0x200, RZ, 0xc0, !PT ;  /* 0x000002003fff7812 */ /* 0x000fc400078ac0ff */
[----:B------:R-:W-:Y:S01]  /*22630*/  ISETP.GE.U32.AND.EX P2, PT, R145, R156, PT, P2 ;  /* 0x0000009c9100720c */ /* 0x000fe20003f46120 */
[----:B------:R-:W-:Y:S01]  /*22640*/  IMAD.WIDE.U32.X R84, R138, R79, R84, P4 ;  /* 0x0000004f8a547225 */ /* 0x000fe200020e0454 */
[----:B------:R-:W-:Y:S02]  /*22650*/  LOP3.LUT P6, RZ, R63, 0x100, RZ, 0xc0, !PT ;  /* 0x000001003fff7812 */ /* 0x000fe400078cc0ff */
[----:B------:R-:W-:-:S04]  /*22660*/  SEL R48, RZ, 0x1, P2 ;  /* 0x00000001ff307807 */ /* 0x000fc80001000000 */
[----:B------:R-:W-:-:S04]  /*22670*/  IADD3 R48, P2, P4, R87, R84, R48 ;  /* 0x0000005457307210 */ /* 0x000fc80007c5e030 */
[----:B------:R-:W-:Y:S01]  /*22680*/  IADD3.X R75, PT, PT, R72, R85, RZ, P2, P4 ;  /* 0x00000055484b7210 */ /* 0x000fe200017e84ff */
[-C--:B------:R-:W-:Y:S01]  /*22690*/  IMAD.WIDE.U32 R84, R45, R34.reuse, RZ ;  /* 0x000000222d547225 */ /* 0x080fe200078e00ff */
[----:B------:R-:W-:Y:S02]  /*226a0*/  ISETP.GE.U32.AND P0, PT, R48, R87, PT ;  /* 0x000000573000720c */ /* 0x000fe40003f06070 */
[----:B------:R-:W-:Y:S01]  /*226b0*/  LOP3.LUT P4, RZ, R63, 0x2, RZ, 0xc0, !PT ;  /* 0x000000023fff7812 */ /* 0x000fe2000788c0ff */
[----:B------:R-:W-:Y:S01]  /*226c0*/  IMAD.WIDE.U32 R86, R44, R34, RZ ;  /* 0x000000222c567225 */ /* 0x000fe200078e00ff */
[----:B------:R-:W-:-:S03]  /*226d0*/  ISETP.GE.U32.AND.EX P0, PT, R75, R72, PT, P0 ;  /* 0x000000484b00720c */ /* 0x000fc60003f06100 */
[----:B------:R-:W-:Y:S01]  /*226e0*/  IMAD.X R73, RZ, RZ, RZ, P4 ;  /* 0x000000ffff497224 */ /* 0x000fe200020e06ff */
[----:B------:R-:W-:Y:S01]  /*226f0*/  SEL R79, RZ, 0x1, P0 ;  /* 0x00000001ff4f7807 */ /* 0x000fe20000000000 */
[----:B------:R-:W-:Y:S01]  /*22700*/  IMAD.MOV.U32 R72, RZ, RZ, R99 ;  /* 0x000000ffff487224 */ /* 0x000fe200078e0063 */
[----:B------:R-:W-:-:S03]  /*22710*/  IADD3 R153, P0, PT, R152, R153, RZ ;  /* 0x0000009998997210 */ /* 0x000fc60007f1e0ff */
[----:B------:R-:W-:-:S04]  /*22720*/  IMAD.WIDE.U32.X R144, R144, R135, R72, P3 ;  /* 0x0000008790907225 */ /* 0x000fc800018e0448 */
[----:B------:R-:W-:Y:S01]  /*22730*/  IMAD.X R81, R154, 0x1, R77, P0 ;  /* 0x000000019a517824 */ /* 0x000fe200000e064d */
[----:B------:R-:W-:Y:S01]  /*22740*/  ISETP.GE.U32.AND P0, PT, R153, R152, PT ;  /* 0x000000989900720c */ /* 0x000fe20003f06070 */
[----:B------:R-:W-:-:S03]  /*22750*/  IMAD.MOV.U32 R72, RZ, RZ, R53 ;  /* 0x000000ffff487224 */ /* 0x000fc600078e0035 */
[----:B------:R-:W-:-:S04]  /*22760*/  ISETP.GE.U32.AND.EX P0, PT, R81, R154, PT, P0 ;  /* 0x0000009a5100720c */ /* 0x000fc80003f06100 */
[----:B------:R-:W-:-:S04]  /*22770*/  SEL R73, RZ, 0x1, P0 ;  /* 0x00000001ff497807 */ /* 0x000fc80000000000 */
[----:B------:R-:W-:Y:S01]  /*22780*/  IADD3 R99, P0, PT, R73, R144, RZ ;  /* 0x0000009049637210 */ /* 0x000fe20007f1e0ff */
[----:B------:R-:W-:-:S03]  /*22790*/  IMAD.X R73, RZ, RZ, RZ, P5 ;  /* 0x000000ffff497224 */ /* 0x000fc600028e06ff */
[----:B------:R-:W-:Y:S01]  /*227a0*/  ISETP.NE.U32.AND P1, PT, R99, RZ, PT ;  /* 0x000000ff6300720c */ /* 0x000fe20003f25070 */
[----:B------:R-:W-:Y:S01]  /*227b0*/  IMAD.X R145, RZ, RZ, R145, P0 ;  /* 0x000000ffff917224 */ /* 0x000fe200000e0691 */
[----:B------:R-:W-:-:S04]  /*227c0*/  IADD3 R76, P0, PT, R79, R68, RZ ;  /* 0x000000444f4c7210 */ /* 0x000fc80007f1e0ff */
[----:B------:R-:W-:Y:S01]  /*227d0*/  ISETP.NE.AND.EX P1, PT, R145, RZ, PT, P1 ;  /* 0x000000ff9100720c */ /* 0x000fe20003f25310 */
[----:B------:R-:W-:Y:S01]  /*227e0*/  IMAD.X R77, RZ, RZ, R69, P0 ;  /* 0x000000ffff4d7224 */ /* 0x000fe200000e0645 */
[----:B------:R-:W-:Y:S01]  /*227f0*/  ISETP.GE.U32.AND P0, PT, R104, R139, PT ;  /* 0x0000008b6800720c */ /* 0x000fe20003f06070 */
[----:B------:R-:W-:-:S03]  /*22800*/  IMAD.WIDE.U32.X R68, R36, R45, R72, P6 ;  /* 0x0000002d24447225 */ /* 0x000fc600030e0448 */
[----:B------:R-:W-:Y:S01]  /*22810*/  ISETP.GE.U32.AND.EX P0, PT, R52, R137, PT, P0 ;  /* 0x000000893400720c */ /* 0x000fe20003f06100 */
[----:B------:R-:W-:-:S03]  /*22820*/  IMAD.WIDE.U32 R72, P2, R35, R44, R84 ;  /* 0x0000002c23487225 */ /* 0x000fc60007840054 */
[----:B------:R-:W-:-:S03]  /*22830*/  SEL R53, RZ, 0x1, P0 ;  /* 0x00000001ff357807 */ /* 0x000fc60000000000 */
[----:B------:R-:W-:Y:S07]  /*22840*/  @!P1 BRA `(.L_x_71) ;  /* 0x0000000000609947 */ /* 0x000fee0003800000 */
        /* <DEDUP_REMOVED lines=24> */
.L_x_71:
[----:B------:R-:W-:Y:S05]  /*229d0*/  BSYNC.RECONVERGENT B3 ;  /* 0x0000000000037941 */ /* 0x000fea0003800200 */
.L_x_70:
[----:B------:R-:W-:Y:S01]  /*229e0*/  IADD3 R87, P4, PT, R87, R72, RZ ;  /* 0x0000004857577210 */ /* 0x000fe20007f9e0ff */
[----:B------:R-:W-:Y:S01]  /*229f0*/  IMAD R50, R147, R126, RZ ;  /* 0x0000007e93327224 */ /* 0x000fe200078e02ff */
[----:B------:R-:W-:Y:S01]  /*22a00*/  IADD3 R86, P0, P1, R86, R68, R53 ;  /* 0x0000004456567210 */ /* 0x000fe2000791e035 */
[----:B------:R-:W-:Y:S01]  /*22a10*/  BSSY.RECONVERGENT B3, `(.L_x_72) ;  /* 0x0000057000037945 */ /* 0x000fe20003800200 */
[----:B------:R-:W-:Y:S01]  /*22a20*/  LOP3.LUT R53, RZ, R74, RZ, 0x33, !PT ;  /* 0x0000004aff357212 */ /* 0x000fe200078e33ff */
[C---:B------:R-:W-:Y:S01]  /*22a30*/  IMAD R79, R74.reuse, R127, R50 ;  /* 0x0000007f4a4f7224 */ /* 0x040fe200078e0232 */
[----:B------:R-:W-:Y:S01]  /*22a40*/  IADD3.X R87, PT, PT, R87, R69, RZ, P0, P1 ;  /* 0x0000004557577210 */ /* 0x000fe200007e24ff */
[----:B------:R-:W-:Y:S01]  /*22a50*/  IMAD.WIDE.U32 R68, R74, R126, RZ ;  /* 0x0000007e4a447225 */ /* 0x000fe200078e00ff */
[----:B------:R-:W-:Y:S02]  /*22a60*/  LOP3.LUT R147, RZ, R147, RZ, 0x33, !PT ;  /* 0x00000093ff937212 */ /* 0x000fe400078e33ff */
[----:B------:R-:W-:Y:S01]  /*22a70*/  LOP3.LUT P6, RZ, R63, 0x800, RZ, 0xc0, !PT ;  /* 0x000008003fff7812 */ /* 0x000fe200078cc0ff */
[----:B------:R-:W-:-:S02]  /*22a80*/  IMAD.IADD R79, R69, 0x1, R79 ;  /* 0x00000001454f7824 */ /* 0x000fc400078e024f */
        /* <DEDUP_REMOVED lines=33> */
[----:B------:R-:W-:-:S03]  /*22ca0*/  IADD3.X R50, PT, PT, R69, R85, RZ, P3, P5 ;  /* 0x0000005545327210 */ /* 0x000fc60001fea4ff */
        /* <DEDUP_REMOVED lines=18> */
[----:B------:R-:W-:Y:S02]  /*22dd0*/  IMAD.X R99, RZ, RZ, RZ, P5 ;  /* 0x000000ffff637224 */ /* 0x000fe400028e06ff */
[----:B------:R-:W-:Y:S01]  /*22de0*/  IMAD.MOV.U32 R98, RZ, RZ, R51 ;  /* 0x000000ffff627224 */ /* 0x000fe200078e0033 */
[----:B------:R-:W-:Y:S01]  /*22df0*/  ISETP.GE.U32.AND.EX P0, PT, R79, R138, PT, P0 ;  /* 0x0000008a4f00720c */ /* 0x000fe20003f06100 */
[----:B------:R-:W-:-:S03]  /*22e00*/  IMAD.WIDE.U32 R138, R30, R32, RZ ;  /* 0x000000201e8a7225 */ /* 0x000fc600078e00ff */
[----:B------:R-:W-:Y:S01]  /*22e10*/  SEL R53, RZ, 0x1, P0 ;  /* 0x00000001ff357807 */ /* 0x000fe20000000000 */
[----:B------:R-:W-:-:S03]  /*22e20*/  IMAD.WIDE.U32.X R50, R31, R35, R98, P6 ;  /* 0x000000231f327225 */ /* 0x000fc600030e0462 */
[----:B------:R-:W-:-:S05]  /*22e30*/  IADD3 R53, P0, PT, R53, R68, RZ ;  /* 0x0000004435357210 */ /* 0x000fca0007f1e0ff */
[----:B------:R-:W-:Y:S01]  /*22e40*/  IMAD.X R74, RZ, RZ, R69, P0 ;  /* 0x000000ffff4a7224 */ /* 0x000fe200000e0645 */
[----:B------:R-:W-:Y:S01]  /*22e50*/  ISETP.NE.U32.AND P0, PT, R53, RZ, PT ;  /* 0x000000ff3500720c */ /* 0x000fe20003f05070 */
[----:B------:R-:W-:-:S03]  /*22e60*/  IMAD.WIDE.U32 R68, R31, R32, RZ ;  /* 0x000000201f447225 */ /* 0x000fc600078e00ff */
[----:B------:R-:W-:Y:S01]  /*22e70*/  ISETP.NE.AND.EX P0, PT, R74, RZ, PT, P0 ;  /* 0x000000ff4a00720c */ /* 0x000fe20003f05300 */
[----:B------:R-:W-:-:S13]  /*22e80*/  IMAD.WIDE.U32 R68, P1, R30, R33, R68 ;  /* 0x000000211e447225 */ /* 0x000fda0007820044 */
[----:B------:R-:W-:Y:S01]  /*22e90*/  @P1 LOP3.LUT R63, R63, 0x8, RZ, 0xfc, !PT ;  /* 0x000000083f3f1812 */ /* 0x000fe200078efcff */
        /* <DEDUP_REMOVED lines=14> */
.L_x_73:
[----:B------:R-:W-:Y:S05]  /*22f80*/  BSYNC.RECONVERGENT B3 ;  /* 0x0000000000037941 */ /* 0x000fea0003800200 */
.L_x_72:
[----:B------:R-:W-:Y:S01]  /*22f90*/  IADD3 R68, P3, PT, R139, R68, RZ ;  /* 0x000000448b447210 */ /* 0x000fe20007f7e0ff */
[----:B------:R-:W-:Y:S01]  /*22fa0*/  BSSY.RECONVERGENT B3, `(.L_x_74) ;  /* 0x000030e000037945 */ /* 0x000fe20003800200 */
[----:B------:R-:W-:Y:S02]  /*22fb0*/  IADD3 R141, P0, P1, R86, R138, R50 ;  /* 0x0000008a568d7210 */ /* 0x000fe4000791e032 */
[----:B------:R-:W-:Y:S02]  /*22fc0*/  LOP3.LUT P6, RZ, R63, 0x10, RZ, 0xc0, !PT ;  /* 0x000000103fff7812 */ /* 0x000fe400078cc0ff */
[----:B------:R-:W-:Y:S01]  /*22fd0*/  IADD3.X R68, PT, PT, R87, R68, R51, P0, P1 ;  /* 0x0000004457447210 */ /* 0x000fe200007e2433 */
[----:B------:R-:W-:Y:S01]  /*22fe0*/  IMAD.WIDE.U32 R50, R43, R38, RZ ;  /* 0x000000262b327225 */ /* 0x000fe200078e00ff */
[----:B------:R-:W-:-:S03]  /*22ff0*/  LOP3.LUT R63, R63, 0xfffffffb, RZ, 0xc0, !PT ;  /* 0xfffffffb3f3f7812 */ /* 0x000fc600078ec0ff */
[----:B------:R-:W-:Y:S02]  /*23000*/  IMAD.WIDE.U32 R98, P0, R39, R42, R50 ;  /* 0x0000002a27627225 */ /* 0x000fe40007800032 */
[----:B------:R-:W-:Y:S02]  /*23010*/  @P3 LOP3.LUT R63, R63, 0x4, RZ, 0xfc, !PT ;  /* 0x000000043f3f3812 */ /* 0x000fe400078efcff */
        /* <DEDUP_REMOVED lines=19> */
[----:B------:R-:W-:Y:S02]  /*23150*/  IADD3 R140, P3, PT, R149, R136, RZ ;  /* 0x00000088958c7210 */ /* 0x000fe40007f7e0ff */
[----:B------:R-:W-:Y:S01]  /*23160*/  LOP3.LUT R63, R63, 0xfffffffd, RZ, 0xc0, !PT ;  /* 0xfffffffd3f3f7812 */ /* 0x000fe200078ec0ff */
[----:B------:R-:W-:Y:S02]  /*23170*/  IMAD.X R51, RZ, RZ, RZ, P5 ;  /* 0x000000ffff337224 */ /* 0x000fe400028e06ff */
[----:B------:R-:W-:Y:S01]  /*23180*/  IMAD.X R147, R148, 0x1, R105, P3 ;  /* 0x0000000194937824 */ /* 0x000fe200018e0669 */
[----:B------:R-:W-:Y:S01]  /*23190*/  ISETP.GE.U32.AND P3, PT, R140, R149, PT ;  /* 0x000000958c00720c */ /* 0x000fe20003f66070 */
[----:B------:R-:W-:-:S03]  /*231a0*/  IMAD.WIDE.U32.X R96, R70, R131, R50, P6 ;  /* 0x0000008346607225 */ /* 0x000fc600030e0432 */
[----:B------:R-:W-:Y:S01]  /*231b0*/  ISETP.GE.U32.AND.EX P3, PT, R147, R148, PT, P3 ;  /* 0x000000949300720c */ /* 0x000fe20003f66130 */
[----:B------:R-:W-:-:S03]  /*231c0*/  IMAD.WIDE.U32 R50, R70, R132, RZ ;  /* 0x0000008446327225 */ /* 0x000fc600078e00ff */
[----:B------:R-:W-:Y:S01]  /*231d0*/  SEL R83, RZ, 0x1, P3 ;  /* 0x00000001ff537807 */ /* 0x000fe20001800000 */
[----:B------:R-:W-:-:S04]  /*231e0*/  IMAD.WIDE.U32 R104, R40, R37, RZ ;  /* 0x0000002528687225 */ /* 0x000fc800078e00ff */
        /* <DEDUP_REMOVED lines=8> */
[----:B------:R-:W-:Y:S01]  /*23270*/  IMAD.X R97, RZ, RZ, RZ, P2 ;  /* 0x000000ffff617224 */ /* 0x000fe200010e06ff */
[----:B------:R-:W-:Y:S01]  /*23280*/  ISETP.GE.U32.AND P2, PT, R141, R86, PT ;  /* 0x000000568d00720c */ /* 0x000fe20003f46070 */
[----:B------:R-:W-:-:S03]  /*23290*/  IMAD.WIDE.U32.X R96, R35, R45, R96, P4 ;  /* 0x0000002d23607225 */ /* 0x000fc600020e0460 */
[----:B------:R-:W-:Y:S01]  /*232a0*/  ISETP.GE.U32.AND.EX P2, PT, R68, R87, PT, P2 ;  /* 0x000000574400720c */ /* 0x000fe20003f46120 */
[----:B------:R-:W-:-:S03]  /*232b0*/  IMAD.WIDE.U32 R86, R44, R32, RZ ;  /* 0x000000202c567225 */ /* 0x000fc600078e00ff */
[----:B------:R-:W-:Y:S01]  /*232c0*/  SEL R83, RZ, 0x1, P2 ;  /* 0x00000001ff537807 */ /* 0x000fe20001000000 */
[----:B------:R-:W-:-:S03]  /*232d0*/  IMAD.WIDE.U32 R72, P2, R33, R44, R72 ;  /* 0x0000002c21487225 */ /* 0x000fc60007840048 */
[----:B------:R-:W-:-:S10]  /*232e0*/  IADD3 R87, P5, PT, R87, R72, RZ ;  /* 0x0000004857577210 */ /* 0x000fd40007fbe0ff */
[----:B------:R-:W-:Y:S02]  /*232f0*/  @P2 LOP3.LUT R63, R63, 0x20, RZ, 0xfc, !PT ;  /* 0x000000203f3f2812 */ /* 0x000fe400078efcff */
[----:B------:R-:W-:Y:S01]  /*23300*/  IADD3 R44, P2, P4, R86, R96, R83 ;  /* 0x00000060562c7210 */ /* 0x000fe20007c5e053 */
[----:B------:R-:W-:Y:S01]  /*23310*/  IMAD.MOV.U32 R86, RZ, RZ, R53 ;  /* 0x000000ffff567224 */ /* 0x000fe200078e0035 */
[----:B------:R-:W-:Y:S02]  /*23320*/  LOP3.LUT P6, RZ, R63, 0x2, RZ, 0xc0, !PT ;  /* 0x000000023fff7812 */ /* 0x000fe400078cc0ff */
[----:B------:R-:W-:Y:S01]  /*23330*/  IADD3.X R74, PT, PT, R87, R97, RZ, P2, P4 ;  /* 0x00000061574a7210 */ /* 0x000fe200017e84ff */
[----:B------:R-:W-:Y:S01]  /*23340*/  IMAD.X R87, RZ, RZ, RZ, P0 ;  /* 0x000000ffff577224 */ /* 0x000fe200000e06ff */
[----:B------:R-:W-:Y:S01]  /*23350*/  IADD3 R83, P0, PT, R52, R141, RZ ;  /* 0x0000008d34537210 */ /* 0x000fe20007f1e0ff */
[----:B------:R-:W-:Y:S01]  /*23360*/  IMAD.WIDE.U32 R96, R42, R34, RZ ;  /* 0x000000222a607225 */ /* 0x000fe200078e00ff */
[----:B------:R-:W-:-:S03]  /*23370*/  LOP3.LUT R63, R63, 0xffffffef, RZ, 0xc0, !PT ;  /* 0xffffffef3f3f7812 */ /* 0x000fc600078ec0ff */
[----:B------:R-:W-:Y:S01]  /*23380*/  IMAD.X R68, R137, 0x1, R68, P0 ;  /* 0x0000000189447824 */ /* 0x000fe200000e0644 */
[----:B------:R-:W-:Y:S01]  /*23390*/  ISETP.GE.U32.AND P0, PT, R83, R52, PT ;  /* 0x000000345300720c */ /* 0x000fe20003f06070 */
[----:B------:R-:W-:Y:S01]  /*233a0*/  IMAD.WIDE.U32 R52, R43, R34, RZ ;  /* 0x000000222b347225 */ /* 0x000fe200078e00ff */
[----:B------:R-:W-:Y:S02]  /*233b0*/  @P5 LOP3.LUT R63, R63, 0x10, RZ, 0xfc, !PT ;  /* 0x000000103f3f5812 */ /* 0x000fe400078efcff */
[----:B------:R-:W-:Y:S01]  /*233c0*/  ISETP.GE.U32.AND.EX P0, PT, R68, R137, PT, P0 ;  /* 0x000000894400720c */ /* 0x000fe20003f06100 */
[----:B------:R-:W-:Y:S01]  /*233d0*/  IMAD.WIDE.U32.X R86, R36, R43, R86, P1 ;  /* 0x0000002b24567225 */ /* 0x000fe200008e0456 */
[----:B------:R-:W-:Y:S02]  /*233e0*/  LOP3.LUT R63, R63, 0xfffffffe, RZ, 0xc0, !PT ;  /* 0xfffffffe3f3f7812 */ /* 0x000fe400078ec0ff */
        /* <DEDUP_REMOVED lines=29> */
[----:B------:R-:W-:Y:S01]  /*235c0*/  IMAD.WIDE.U32.X R38, R70, R133, R38, P3 ;  /* 0x0000008546267225 */ /* 0x000fe200018e0426 */
[----:B------:R-:W-:-:S05]  /*235d0*/  IADD3 R149, P3, PT, R30, R143, RZ ;  /* 0x0000008f1e957210 */ /* 0x000fca0007f7e0ff */
        /* <DEDUP_REMOVED lines=8> */
[C---:B------:R-:W-:Y:S01]  /*23660*/  IMAD R37, R140.reuse, R127, R30 ;  /* 0x0000007f8c257224 */ /* 0x040fe200078e021e */
[----:B------:R-:W-:Y:S02]  /*23670*/  IADD3 R51, P5, PT, R51, R82, RZ ;  /* 0x0000005233337210 */ /* 0x000fe40007fbe0ff */
[----:B------:R-:W-:Y:S02]  /*23680*/  LOP3.LUT R30, RZ, R147, RZ, 0x33, !PT ;  /* 0x00000093ff1e7212 */ /* 0x000fe400078e33ff */
[----:B------:R-:W-:Y:S01]  /*23690*/  IADD3.X R72, PT, PT, R51, R39, RZ, P3, P4 ;  /* 0x0000002733487210 */ /* 0x000fe20001fe84ff */
[----:B------:R-:W-:-:S03]  /*236a0*/  IMAD.WIDE.U32 R50, R140, R126, RZ ;  /* 0x0000007e8c327225 */ /* 0x000fc600078e00ff */
[----:B------:R-:W-:Y:S01]  /*236b0*/  @P6 LOP3.LUT R63, R63, 0x40, RZ, 0xfc, !PT ;  /* 0x000000403f3f6812 */ /* 0x000fe200078efcff */
[----:B------:R-:W-:Y:S01]  /*236c0*/  IMAD.IADD R51, R51, 0x1, R37 ;  /* 0x0000000133337824 */ /* 0x000fe200078e0225 */
[----:B------:R-:W-:Y:S02]  /*236d0*/  LOP3.LUT R37, RZ, R140, RZ, 0x33, !PT ;  /* 0x0000008cff257212 */ /* 0x000fe400078e33ff */
[----:B------:R-:W-:Y:S01]  /*236e0*/  LOP3.LUT R63, R63, 0xffffff7f, RZ, 0xc0, !PT ;  /* 0xffffff7f3f3f7812 */ /* 0x000fe200078ec0ff */
[----:B------:R-:W-:-:S03]  /*236f0*/  IMAD.WIDE.U32 R38, R51, R128, RZ ;  /* 0x0000008033267225 */ /* 0x000fc600078e00ff */
[----:B------:R-:W-:Y:S01]  /*23700*/  @P5 LOP3.LUT R63, R63, 0x80, RZ, 0xfc, !PT ;  /* 0x000000803f3f5812 */ /* 0x000fe200078efcff */
        /* <DEDUP_REMOVED lines=17> */
[C---:B------:R-:W-:Y:S02]  /*23820*/  LOP3.LUT P5, RZ, R63.reuse, 0x4, RZ, 0xc0, !PT ;  /* 0x000000043fff7812 */ /* 0x040fe400078ac0ff */
[----:B------:R-:W-:Y:S02]  /*23830*/  LOP3.LUT P6, RZ, R63, 0x1, RZ, 0xc0, !PT ;  /* 0x000000013fff7812 */ /* 0x000fe400078cc0ff */
[----:B------:R-:W-:Y:S01]  /*23840*/  ISETP.NE.AND P0, PT, R52, RZ, PT ;  /* 0x000000ff3400720c */ /* 0x000fe20003f05270 */
[----:B------:R-:W-:Y:S01]  /*23850*/  IMAD.WIDE.U32.X R30, R31, R33, R104, P5 ;  /* 0x000000211f1e7225 */ /* 0x000fe200028e0468 */
[----:B------:R-:W-:-:S03]  /*23860*/  LOP3.LUT R63, R63, 0xfffffffe, RZ, 0xc0, !PT ;  /* 0xfffffffe3f3f7812 */ /* 0x000fc600078ec0ff */
[----:B------:R-:W-:Y:S01]  /*23870*/  IMAD.X R105, RZ, RZ, RZ, P6 ;  /* 0x000000ffff697224 */ /* 0x000fe200030e06ff */
[----:B------:R-:W-:Y:S01]  /*23880*/  IADD3 R137, P5, PT, R44, R30, RZ ;  /* 0x0000001e2c897210 */ /* 0x000fe20007fbe0ff */
[----:B------:R-:W-:-:S04]  /*23890*/  IMAD.MOV.U32 R104, RZ, RZ, R53 ;  /* 0x000000ffff687224 */ /* 0x000fc800078e0035 */
[----:B------:R-:W-:Y:S02]  /*238a0*/  IMAD.X R143, R74, 0x1, R31, P5 ;  /* 0x000000014a8f7824 */ /* 0x000fe400028e061f */
[----:B------:R-:W-:-:S04]  /*238b0*/  IMAD.WIDE.U32 R30, R43, R32, RZ ;  /* 0x000000202b1e7225 */ /* 0x000fc800078e00ff */
[----:B------:R-:W-:Y:S01]  /*238c0*/  IMAD.WIDE.U32.X R52, R35, R43, R104, P0 ;  /* 0x0000002b23347225 */ /* 0x000fe200000e0468 */
[----:B------:R-:W-:-:S03]  /*238d0*/  IADD3 R38, P0, PT, R141, R137, RZ ;  /* 0x000000898d267210 */ /* 0x000fc60007f1e0ff */
[----:B------:R-:W-:-:S04]  /*238e0*/  IMAD.WIDE.U32 R30, P6, R33, R42, R30 ;  /* 0x0000002a211e7225 */ /* 0x000fc800078c001e */
[----:B------:R-:W-:Y:S01]  /*238f0*/  IMAD.X R69, R138, 0x1, R143, P0 ;  /* 0x000000018a457824 */ /* 0x000fe200000e068f */
[----:B------:R-:W-:Y:S01]  /*23900*/  ISETP.GE.U32.AND P0, PT, R38, R141, PT ;  /* 0x0000008d2600720c */ /* 0x000fe20003f06070 */
[----:B------:R-:W-:-:S03]  /*23910*/  IMAD.WIDE.U32 R104, R42, R32, RZ ;  /* 0x000000202a687225 */ /* 0x000fc600078e00ff */
[----:B------:R-:W-:-:S04]  /*23920*/  ISETP.GE.U32.AND.EX P0, PT, R69, R138, PT, P0 ;  /* 0x0000008a4500720c */ /* 0x000fc80003f06100 */
[----:B------:R-:W-:Y:S02]  /*23930*/  SEL R37, RZ, 0x1, P0 ;  /* 0x00000001ff257807 */ /* 0x000fe40000000000 */
[----:B------:R-:W-:Y:S02]  /*23940*/  @P6 LOP3.LUT R63, R63, 0x1, RZ, 0xfc, !PT ;  /* 0x000000013f3f6812 */ /* 0x000fe400078efcff */
[----:B------:R-:W-:Y:S02]  /*23950*/  IADD3 R141, P0, PT, R105, R30, RZ ;  /* 0x0000001e698d7210 */ /* 0x000fe40007f1e0ff */
        /* <DEDUP_REMOVED lines=25> */
[----:B------:R-:W-:Y:S01]  /*23af0*/  IADD3 R149, P3, PT, R136, R149, RZ ;  /* 0x0000009588957210 */ /* 0x000fe20007f7e0ff */
[----:B------:R-:W-:Y:S01]  /*23b00*/  IMAD.WIDE.U32 R38, R51, R132, RZ ;  /* 0x0000008433267225 */ /* 0x000fe200078e00ff */
[----:B------:R-:W-:-:S03]  /*23b10*/  SEL R137, RZ, 0x1, P5 ;  /* 0x00000001ff897807 */ /* 0x000fc60002800000 */
[----:B------:R-:W-:Y:S01]  /*23b20*/  IMAD.X R145, R82, 0x1, R145, P3 ;  /* 0x0000000152917824 */ /* 0x000fe200018e0691 */
[----:B------:R-:W-:Y:S01]  /*23b30*/  ISETP.GE.U32.AND P3, PT, R149, R136, PT ;  /* 0x000000889500720c */ /* 0x000fe20003f66070 */
[----:B------:R-:W-:Y:S01]  /*23b40*/  IMAD.WIDE.U32.X R44, R51, R131, R44, P4 ;  /* 0x00000083332c7225 */ /* 0x000fe200020e042c */
[----:B------:R-:W-:Y:S02]  /*23b50*/  IADD3 R137, P5, P6, R98, R86, R137 ;  /* 0x0000005662897210 */ /* 0x000fe40007ebe089 */
[----:B------:R-:W-:Y:S02]  /*23b60*/  ISETP.GE.U32.AND.EX P3, PT, R145, R82, PT, P3 ;  /* 0x000000529100720c */ /* 0x000fe40003f66130 */
[----:B------:R-:W-:Y:S01]  /*23b70*/  IADD3.X R42, PT, PT, R141, R87, RZ, P5, P6 ;  /* 0x000000578d2a7210 */ /* 0x000fe20002fec4ff */
[----:B------:R-:W-:Y:S01]  /*23b80*/  IMAD.WIDE.U32 R86, R50, R132, RZ ;  /* 0x0000008432567225 */ /* 0x000fe200078e00ff */
[----:B------:R-:W-:-:S03]  /*23b90*/  SEL R69, RZ, 0x1, P3 ;  /* 0x00000001ff457807 */ /* 0x000fc60001800000 */
[----:B------:R-:W-:Y:S01]  /*23ba0*/  IMAD.WIDE.U32 R38, P3, R50, R133, R38 ;  /* 0x0000008532267225 */ /* 0x000fe20007860026 */
[----:B------:R-:W-:-:S03]  /*23bb0*/  IADD3 R86, P5, P6, R86, R44, R69 ;  /* 0x0000002c56567210 */ /* 0x000fc60007ebe045 */
        /* <DEDUP_REMOVED lines=12> */
[----:B------:R-:W-:-:S04]  /*23c80*/  ISETP.GE.U32.AND.EX P1, PT, R74, R105, PT, P1 ;  /* 0x000000694a00720c */ /* 0x000fc80003f26110 */
[----:B------:R-:W-:Y:S01]  /*23c90*/  SEL R69, RZ, 0x1, P1 ;  /* 0x00000001ff457807 */ /* 0x000fe20000800000 */
[----:B------:R-:W-:-:S03]  /*23ca0*/  IMAD.WIDE.U32 R36, P1, R33, R40, R36 ;  /* 0x0000002821247225 */ /* 0x000fc60007820024 */
[----:B------:R-:W-:-:S10]  /*23cb0*/  IADD3 R105, P5, PT, R45, R36, RZ ;  /* 0x000000242d697210 */ /* 0x000fd40007fbe0ff */
[----:B------:R-:W-:Y:S02]  /*23cc0*/  @P1 LOP3.LUT R63, R63, 0x10, RZ, 0xfc, !PT ;  /* 0x000000103f3f1812 */ /* 0x000fe400078efcff */
[----:B------:R-:W-:Y:S01]  /*23cd0*/  IADD3 R36, P1, P2, R44, R34, R69 ;  /* 0x000000222c247210 */ /* 0x000fe20007a3e045 */
[----:B------:R-:W-:Y:S01]  /*23ce0*/  IMAD.MOV.U32 R34, RZ, RZ, R39 ;  /* 0x000000ffff227224 */ /* 0x000fe200078e0027 */
[----:B------:R-:W-:Y:S01]  /*23cf0*/  LOP3.LUT R63, R63, 0xfffffff7, RZ, 0xc0, !PT ;  /* 0xfffffff73f3f7812 */ /* 0x000fe200078ec0ff */
[-C--:B------:R-:W-:Y:S01]  /*23d00*/  IMAD.WIDE.U32 R38, R51, R134.reuse, RZ ;  /* 0x0000008633267225 */ /* 0x080fe200078e00ff */
[----:B------:R-:W-:Y:S02]  /*23d10*/  IADD3.X R105, PT, PT, R105, R35, RZ, P1, P2 ;  /* 0x0000002369697210 */ /* 0x000fe40000fe44ff */
[----:B------:R-:W-:Y:S01]  /*23d20*/  IADD3 R69, P1, PT, R68, R99, RZ ;  /* 0x0000006344457210 */ /* 0x000fe20007f3e0ff */
[----:B------:R-:W-:Y:S01]  /*23d30*/  IMAD.X R35, RZ, RZ, RZ, P3 ;  /* 0x000000ffff237224 */ /* 0x000fe200018e06ff */
[----:B------:R-:W-:Y:S01]  /*23d40*/  @P5 LOP3.LUT R63, R63, 0x8, RZ, 0xfc, !PT ;  /* 0x000000083f3f5812 */ /* 0x000fe200078efcff */
[----:B------:R-:W-:-:S03]  /*23d50*/  IMAD.WIDE.U32 R44, R50, R134, RZ ;  /* 0x00000086322c7225 */ /* 0x000fc600078e00ff */
[----:B------:R-:W-:Y:S01]  /*23d60*/  LOP3.LUT R63, R63, 0xfffffffb, RZ, 0xc0, !PT ;  /* 0xfffffffb3f3f7812 */ /* 0x000fe200078ec0ff */
[----:B------:R-:W-:Y:S01]  /*23d70*/  IMAD.X R97, R72, 0x1, R97, P1 ;  /* 0x0000000148617824 */ /* 0x000fe200008e0661 */
[----:B------:R-:W-:Y:S01]  /*23d80*/  IADD3 R82, P1, PT, R86, R69, RZ ;  /* 0x0000004556527210 */ /* 0x000fe20007f3e0ff */
[----:B------:R-:W-:-:S04]  /*23d90*/  IMAD.WIDE.U32.X R34, R51, R133, R34, P4 ;  /* 0x0000008533227225 */ /* 0x000fc800020e0422 */
        /* <DEDUP_REMOVED lines=13> */
[----:B------:R-:W-:Y:S01]  /*23e70*/  IMAD.WIDE.U32.X R30, R33, R43, R34, P0 ;  /* 0x0000002b211e7225 */ /* 0x000fe200000e0422 */
[----:B------:R-:W-:-:S02]  /*23e80*/  ISETP.GE.U32.AND P0, PT, R137, R98, PT ;  /* 0x000000628900720c */ /* 0x000fc40003f06070 */
[----:B------:R-:W-:Y:S01]  /*23e90*/  LOP3.LUT R63, R63, 0xfffffffe, RZ, 0xc0, !PT ;  /* 0xfffffffe3f3f7812 */ /* 0x000fe200078ec0ff */
[----:B------:R-:W-:Y:S01]  /*23ea0*/  IMAD R34, R145, R126, RZ ;  /* 0x0000007e91227224 */ /* 0x000fe200078e02ff */
[----:B------:R-:W-:-:S03]  /*23eb0*/  ISETP.GE.U32.AND.EX P0, PT, R42, R141, PT, P0 ;  /* 0x0000008d2a00720c */ /* 0x000fc60003f06100 */
[----:B------:R-:W-:Y:S01]  /*23ec0*/  IMAD R35, R149, R127, R34 ;  /* 0x0000007f95237224 */ /* 0x000fe200078e0222 */
[----:B------:R-:W-:-:S04]  /*23ed0*/  SEL R99, RZ, 0x1, P0 ;  /* 0x00000001ff637807 */ /* 0x000fc80000000000 */
[----:B------:R-:W-:-:S04]  /*23ee0*/  IADD3 R99, P0, P1, R36, R30, R99 ;  /* 0x0000001e24637210 */ /* 0x000fc8000791e063 */
[----:B------:R-:W-:Y:S01]  /*23ef0*/  IADD3.X R38, PT, PT, R105, R31, RZ, P0, P1 ;  /* 0x0000001f69267210 */ /* 0x000fe200007e24ff */
[----:B------:R-:W-:-:S04]  /*23f00*/  IMAD.WIDE.U32 R30, R149, R126, RZ ;  /* 0x0000007e951e7225 */ /* 0x000fc800078e00ff */
        /* <DEDUP_REMOVED lines=16> */
[----:B------:R-:W-:Y:S02]  /*24010*/  IADD3 R137, P1, P2, R44, R42, R137 ;  /* 0x0000002a2c897210 */ /* 0x000fe40007a3e089 */
[----:B------:R-:W-:Y:S01]  /*24020*/  IADD3 R139, P0, PT, R45, R34, RZ ;  /* 0x000000222d8b7210 */ /* 0x000fe20007f1e0ff */
[-C--:B------:R-:W-:Y:S01]  /*24030*/  IMAD R34, R151, R126.reuse, RZ ;  /* 0x0000007e97227224 */ /* 0x080fe200078e02ff */
[----:B------:R-:W-:Y:S02]  /*24040*/  LOP3.LUT R151, RZ, R151, RZ, 0x33, !PT ;  /* 0x00000097ff977212 */ /* 0x000fe400078e33ff */
[----:B------:R-:W-:Y:S01]  /*24050*/  IADD3.X R139, PT, PT, R139, R43, RZ, P1, P2 ;  /* 0x0000002b8b8b7210 */ /* 0x000fe20000fe44ff */
[----:B------:R-:W-:-:S03]  /*24060*/  IMAD.WIDE.U32 R42, R150, R126, RZ ;  /* 0x0000007e962a7225 */ /* 0x000fc600078e00ff */
[----:B------:R-:W-:Y:S01]  /*24070*/  @P3 LOP3.LUT R63, R63, 0x1, RZ, 0xfc, !PT ;  /* 0x000000013f3f3812 */ /* 0x000fe200078efcff */
[----:B------:R-:W-:-:S04]  /*24080*/  IMAD R45, R150, R127, R34 ;  /* 0x0000007f962d7224 */ /* 0x000fc800078e0222 */
        /* <DEDUP_REMOVED lines=31> */
[----:B------:R-:W-:Y:S01]  /*24280*/  IMAD R84, R149, R126, RZ ;  /* 0x0000007e95547224 */ /* 0x000fe200078e02ff */
[----:B------:R-:W-:Y:S02]  /*24290*/  LOP3.LUT R43, RZ, R86, RZ, 0x33, !PT ;  /* 0x00000056ff2b7212 */ /* 0x000fe400078e33ff */
[----:B------:R-:W-:Y:S01]  /*242a0*/  IADD3.X R98, PT, PT, R141, R45, RZ, P1, P2 ;  /* 0x0000002d8d627210 */ /* 0x000fe20000fe44ff */
[----:B------:R-:W-:-:S04]  /*242b0*/  IMAD.WIDE.U32 R44, R86, R126, RZ ;  /* 0x0000007e562c7225 */ /* 0x000fc800078e00ff */
        /* <DEDUP_REMOVED lines=37> */
[----:B------:R-:W-:-:S04]  /*24510*/  IMAD.WIDE.U32 R142, R44, R132, RZ ;  /* 0x000000842c8e7225 */ /* 0x000fc800078e00ff */
[----:B------:R-:W-:-:S04]  /*24520*/  IMAD.WIDE.U32.X R140, R147, R131, R84, P2 ;  /* 0x00000083938c7225 */ /* 0x000fc800010e0454 */
        /* <DEDUP_REMOVED lines=26> */
[----:B------:R-:W-:Y:S02]  /*246d0*/  ISETP.GE.U32.AND P3, PT, R85, R149, PT ;  /* 0x000000955500720c */ /* 0x000fe40003f66070 */
[C---:B------:R-:W-:Y:S01]  /*246e0*/  LOP3.LUT P5, RZ, R63.reuse, 0x10, RZ, 0xc0, !PT ;  /* 0x000000103fff7812 */ /* 0x040fe200078ac0ff */
[----:B------:R-:W-:Y:S01]  /*246f0*/  IMAD.WIDE.U32.X R42, R34, R135, R140, P4 ;  /* 0x00000087222a7225 */ /* 0x000fe200020e048c */
[----:B------:R-:W-:Y:S02]  /*24700*/  ISETP.GE.U32.AND.EX P3, PT, R86, R96, PT, P3 ;  /* 0x000000605600720c */ /* 0x000fe40003f66130 */
[----:B------:R-:W-:Y:S02]  /*24710*/  LOP3.LUT P6, RZ, R63, 0x8, RZ, 0xc0, !PT ;  /* 0x000000083fff7812 */ /* 0x000fe400078cc0ff */
[----:B------:R-:W-:-:S02]  /*24720*/  SEL R81, RZ, 0x1, P3 ;  /* 0x00000001ff517807 */ /* 0x000fc40001800000 */
[----:B------:R-:W-:Y:S02]  /*24730*/  LOP3.LUT P4, RZ, R63, 0x80, RZ, 0xc0, !PT ;  /* 0x000000803fff7812 */ /* 0x000fe4000788c0ff */
[----:B------:R-:W-:Y:S01]  /*24740*/  IADD3 R81, P3, PT, R81, R42, RZ ;  /* 0x0000002a51517210 */ /* 0x000fe20007f7e0ff */
[----:B------:R-:W-:-:S04]  /*24750*/  IMAD.MOV.U32 R42, RZ, RZ, R45 ;  /* 0x000000ffff2a7224 */ /* 0x000fc800078e002d */
[----:B------:R-:W-:Y:S02]  /*24760*/  IMAD.X R34, RZ, RZ, R43, P3 ;  /* 0x000000ffff227224 */ /* 0x000fe400018e062b */
[----:B------:R-:W-:Y:S01]  /*24770*/  IMAD.X R43, RZ, RZ, RZ, P1 ;  /* 0x000000ffff2b7224 */ /* 0x000fe200008e06ff */
[----:B------:R-:W-:Y:S01]  /*24780*/  ISETP.NE.U32.AND P1, PT, R81, RZ, PT ;  /* 0x000000ff5100720c */ /* 0x000fe20003f25070 */
[----:B------:R-:W-:-:S03]  /*24790*/  IMAD.WIDE.U32.X R42, R147, R135, R42, P2 ;  /* 0x00000087932a7225 */ /* 0x000fc600010e042a */
[----:B------:R-:W-:-:S13]  /*247a0*/  ISETP.NE.AND.EX P1, PT, R34, RZ, PT, P1 ;  /* 0x000000ff2200720c */ /* 0x000fda0003f25310 */
[----:B------:R-:W-:-:S05]  /*247b0*/  @P1 IADD3 R85, P3, PT, R81, R48, RZ ;  /* 0x0000003051551210 */ /* 0x000fca0007f7e0ff */
[----:B------:R-:W-:Y:S01]  /*247c0*/  @P1 IMAD.X R34, R34, 0x1, R75, P3 ;  /* 0x0000000122221824 */ /* 0x000fe200018e064b */
[----:B------:R-:W-:Y:S01]  /*247d0*/  @P1 ISETP.GE.U32.AND P3, PT, R85, R48, PT ;  /* 0x000000305500120c */ /* 0x000fe20003f66070 */
[----:B------:R-:W-:-:S03]  /*247e0*/  @P1 IMAD.MOV.U32 R48, RZ, RZ, R85 ;  /* 0x000000ffff301224 */ /* 0x000fc600078e0055 */
[----:B------:R-:W-:Y:S01]  /*247f0*/  @P1 ISETP.GE.U32.AND.EX P3, PT, R34, R75, PT, P3 ;  /* 0x0000004b2200120c */ /* 0x000fe20003f66130 */
[----:B------:R-:W-:Y:S01]  /*24800*/  @P1 IMAD.MOV.U32 R75, RZ, RZ, R34 ;  /* 0x000000ffff4b1224 */ /* 0x000fe200078e0022 */
[--C-:B------:R-:W-:Y:S02]  /*24810*/  SHF.R.U32.HI R34, RZ, 0x1f, R100.reuse ;  /* 0x0000001fff227819 */ /* 0x100fe40000011664 */
[----:B------:R-:W-:Y:S02]  /*24820*/  @P1 SEL R81, RZ, 0x1, P3 ;  /* 0x00000001ff511807 */ /* 0x000fe40001800000 */
[----:B------:R-:W-:Y:S02]  /*24830*/  SHF.L.U64.HI R100, R47, 0x1, R100 ;  /* 0x000000012f647819 */ /* 0x000fe40000010264 */
        /* <DEDUP_REMOVED lines=9> */
[----:B------:R-:W-:-:S05]  /*248d0*/  IADD3 R42, P1, PT, R34, R49, RZ ;  /* 0x00000031222a7210 */ /* 0x000fca0007f3e0ff */
[----:B------:R-:W-:Y:S01]  /*248e0*/  IMAD.X R43, RZ, RZ, R102, P1 ;  /* 0x000000ffff2b7224 */ /* 0x000fe200008e0666 */
        /* <DEDUP_REMOVED lines=10> */
[----:B------:R-:W-:-:S05]  /*24990*/  IADD3 R145, P1, PT, R42, R101, RZ ;  /* 0x000000652a917210 */ /* 0x000fca0007f3e0ff */
[----:B------:R-:W-:Y:S01]  /*249a0*/  IMAD.X R147, R44, 0x1, R103, P1 ;  /* 0x000000012c937824 */ /* 0x000fe200008e0667 */
[----:B------:R-:W-:-:S04]  /*249b0*/  ISETP.GE.U32.AND P1, PT, R42, R101, PT ;  /* 0x000000652a00720c */ /* 0x000fc80003f26070 */
[----:B------:R-:W-:Y:S01]  /*249c0*/  ISETP.GE.U32.AND.EX P1, PT, R44, R103, PT, P1 ;  /* 0x000000672c00720c */ /* 0x000fe20003f26110 */
[----:B------:R-:W-:-:S03]  /*249d0*/  IMAD.SHL.U32 R103, R47, 0x2, RZ ;  /* 0x000000022f677824 */ /* 0x000fc600078e00ff */
[----:B------:R-:W-:Y:S02]  /*249e0*/  SEL R34, RZ, 0x1, P1 ;  /* 0x00000001ff227807 */ /* 0x000fe40000800000 */
[----:B------:R-:W-:-:S04]  /*249f0*/  ISETP.GE.U32.AND P1, PT, R145, R42, PT ;  /* 0x0000002a9100720c */ /* 0x000fc80003f26070 */
[----:B------:R-:W-:-:S04]  /*24a00*/  ISETP.GE.U32.AND.EX P1, PT, R147, R44, PT, P1 ;  /* 0x0000002c9300720c */ /* 0x000fc80003f26110 */
[----:B------:R-:W-:-:S04]  /*24a10*/  SEL R49, RZ, 0x1, P1 ;  /* 0x00000001ff317807 */ /* 0x000fc80000800000 */
[----:B------:R-:W-:-:S04]  /*24a20*/  IADD3 R49, P1, P2, R49, R80, R34 ;  /* 0x0000005031317210 */ /* 0x000fc80007a3e022 */
[----:B------:R-:W-:Y:S02]  /*24a30*/  IADD3.X R101, PT, PT, RZ, R78, RZ, P1, P2 ;  /* 0x0000004eff657210 */ /* 0x000fe40000fe44ff */
[----:B------:R-:W-:Y:S02]  /*24a40*/  ISETP.GE.U32.AND P1, PT, R103, R128, PT ;  /* 0x000000806700720c */ /* 0x000fe40003f26070 */
[----:B------:R-:W-:Y:S02]  /*24a50*/  ISETP.LT.U32.AND P2, PT, R49, R80, PT ;  /* 0x000000503100720c */ /* 0x000fe40003f41070 */
        /* <DEDUP_REMOVED lines=21> */
[----:B------:R-:W-:-:S05]  /*24bb0*/  IADD3 R81, P1, PT, R49, R80, RZ ;  /* 0x0000005031517210 */ /* 0x000fca0007f3e0ff */
[----:B------:R-:W-:Y:S01]  /*24bc0*/  IMAD.X R85, R101, 0x1, R78, P1 ;  /* 0x0000000165557824 */ /* 0x000fe200008e064e */
        /* <DEDUP_REMOVED lines=16> */
[----:B------:R-:W-:-:S04]  /*24cd0*/  IADD3 R43, P2, PT, R45, -R130, RZ ;  /* 0x800000822d2b7210 */ /* 0x000fc80007f5e0ff */
[----:B------:R-:W-:Y:S01]  /*24ce0*/  SEL R43, R43, R141, P1 ;  /* 0x0000008d2b2b7207 */ /* 0x000fe20000800000 */
[----:B------:R-:W-:Y:S01]  /*24cf0*/  IMAD.X R45, R98, 0x1, ~R131, P2 ;  /* 0x00000001622d7824 */ /* 0x000fe200010e0e83 */
[----:B------:R-:W-:-:S04]  /*24d00*/  IADD3 R47, P2, PT, R47, -R132, RZ ;  /* 0x800000842f2f7210 */ /* 0x000fc80007f5e0ff */
[----:B------:R-:W-:Y:S01]  /*24d10*/  SEL R45, R45, R102, P1 ;  /* 0x000000662d2d7207 */ /* 0x000fe20000800000 */
[----:B------:R-:W-:Y:S01]  /*24d20*/  IMAD.X R80, R86, 0x1, ~R133, P2 ;  /* 0x0000000156507824 */ /* 0x000fe200010e0e85 */
[----:B------:R-:W-:-:S05]  /*24d30*/  LEA.HI R34, P2, R44, R43, RZ, 0x1 ;  /* 0x0000002b2c227211 */ /* 0x000fca00078508ff */
[----:B------:R-:W-:Y:S01]  /*24d40*/  IMAD.X R42, RZ, RZ, R45, P2 ;  /* 0x000000ffff2a7224 */ /* 0x000fe200010e062d */
[----:B------:R-:W-:-:S05]  /*24d50*/  IADD3 R141, P2, PT, R34, R43, RZ ;  /* 0x0000002b228d7210 */ /* 0x000fca0007f5e0ff */
[----:B------:R-:W-:Y:S01]  /*24d60*/  IMAD.X R143, R42, 0x1, R45, P2 ;  /* 0x000000012a8f7824 */ /* 0x000fe200010e062d */
[----:B------:R-:W-:-:S04]  /*24d70*/  ISETP.GE.U32.AND P2, PT, R34, R43, PT ;  /* 0x0000002b2200720c */ /* 0x000fc80003f46070 */
[----:B------:R-:W-:Y:S02]  /*24d80*/  ISETP.GE.U32.AND.EX P2, PT, R42, R45, PT, P2 ;  /* 0x0000002d2a00720c */ /* 0x000fe40003f46120 */
[----:B------:R-:W-:Y:S01]  /*24d90*/  SEL R45, R47, R145, P1 ;  /* 0x000000912f2d7207 */ /* 0x000fe20000800000 */
[----:B------:R-:W-:Y:S01]  /*24da0*/  IMAD.SHL.U32 R145, R96, 0x2, RZ ;  /* 0x0000000260917824 */ /* 0x000fe200078e00ff */
[----:B------:R-:W-:Y:S02]  /*24db0*/  SEL R43, RZ, 0x1, P2 ;  /* 0x00000001ff2b7807 */ /* 0x000fe40001000000 */
[----:B------:R-:W-:Y:S02]  /*24dc0*/  ISETP.GE.U32.AND P2, PT, R141, R34, PT ;  /* 0x000000228d00720c */ /* 0x000fe40003f46070 */
[----:B------:R-:W-:Y:S02]  /*24dd0*/  SEL R47, R80, R147, P1 ;  /* 0x00000093502f7207 */ /* 0x000fe40000800000 */
[----:B------:R-:W-:-:S02]  /*24de0*/  ISETP.GE.U32.AND.EX P2, PT, R143, R42, PT, P2 ;  /* 0x0000002a8f00720c */ /* 0x000fc40003f46120 */
[----:B------:R-:W-:Y:S02]  /*24df0*/  SHF.L.U64.HI R96, R96, 0x1, R44 ;  /* 0x0000000160607819 */ /* 0x000fe4000001022c */
[----:B------:R-:W-:-:S04]  /*24e00*/  SEL R34, RZ, 0x1, P2 ;  /* 0x00000001ff227807 */ /* 0x000fc80001000000 */
[----:B------:R-:W-:-:S04]  /*24e10*/  IADD3 R34, P2, P3, R34, R45, R43 ;  /* 0x0000002d22227210 */ /* 0x000fc80007b5e02b */
[----:B------:R-:W-:Y:S02]  /*24e20*/  IADD3.X R42, PT, PT, RZ, R47, RZ, P2, P3 ;  /* 0x0000002fff2a7210 */ /* 0x000fe400017e64ff */
[----:B------:R-:W-:-:S05]  /*24e30*/  IADD3 R49, P2, PT, R49, -R134, RZ ;  /* 0x8000008631317210 */ /* 0x000fca0007f5e0ff */
[----:B------:R-:W-:Y:S01]  /*24e40*/  IMAD.X R147, R78, 0x1, ~R135, P2 ;  /* 0x000000014e937824 */ /* 0x000fe200010e0e87 */
[----:B------:R-:W-:-:S04]  /*24e50*/  IADD3 R101, P2, PT, R34, R45, RZ ;  /* 0x0000002d22657210 */ /* 0x000fc80007f5e0ff */
[----:B------:R-:W-:Y:S01]  /*24e60*/  SEL R147, R147, R85, P1 ;  /* 0x0000005593937207 */ /* 0x000fe20000800000 */
[----:B------:R-:W-:Y:S01]  /*24e70*/  IMAD.X R103, R42, 0x1, R47, P2 ;  /* 0x000000012a677824 */ /* 0x000fe200010e062f */
[----:B------:R-:W-:Y:S02]  /*24e80*/  ISETP.GE.U32.AND P2, PT, R34, R45, PT ;  /* 0x0000002d2200720c */ /* 0x000fe40003f46070 */
[----:B------:R-:W-:Y:S02]  /*24e90*/  SEL R45, R49, R81, P1 ;  /* 0x00000051312d7207 */ /* 0x000fe40000800000 */
[----:B------:R-:W-:-:S04]  /*24ea0*/  ISETP.GE.U32.AND.EX P2, PT, R42, R47, PT, P2 ;  /* 0x0000002f2a00720c */ /* 0x000fc80003f46120 */
        /* <DEDUP_REMOVED lines=53> */
[----:B------:R-:W-:Y:S02]  /*25200*/  LEA.HI R34, P2, R151, R141, RZ, 0x1 ;  /* 0x0000008d97227211 */ /* 0x000fe400078508ff */
[----:B------:R-:W-:Y:S02]  /*25210*/  SEL R101, R44, R101, P1 ;  /* 0x000000652c657207 */ /* 0x000fe40000800000 */
[----:B------:R-:W-:Y:S01]  /*25220*/  SEL R47, R47, R103, P1 ;  /* 0x000000672f2f7207 */ /* 0x000fe20000800000 */
[----:B------:R-:W-:Y:S01]  /*25230*/  IMAD.X R42, RZ, RZ, R143, P2 ;  /* 0x000000ffff2a7224 */ /* 0x000fe200010e068f */
[----:B------:R-:W-:-:S05]  /*25240*/  IADD3 R147, P2, PT, R34, R141, RZ ;  /* 0x0000008d22937210 */ /* 0x000fca0007f5e0ff */
[----:B------:R-:W-:Y:S01]  /*25250*/  IMAD.X R149, R42, 0x1, R143, P2 ;  /* 0x000000012a957824 */ /* 0x000fe200010e068f */
[----:B------:R-:W-:-:S04]  /*25260*/  ISETP.GE.U32.AND P2, PT, R34, R141, PT ;  /* 0x0000008d2200720c */ /* 0x000fc80003f46070 */
[----:B------:R-:W-:-:S04]  /*25270*/  ISETP.GE.U32.AND.EX P2, PT, R42, R143, PT, P2 ;  /* 0x0000008f2a00720c */ /* 0x000fc80003f46120 */
        /* <DEDUP_REMOVED lines=8> */
[----:B------:R-:W-:Y:S01]  /*25300*/  IMAD.X R45, R78, 0x1, ~R135, P2 ;  /* 0x000000014e2d7824 */ /* 0x000fe200010e0e87 */
[-C--:B------:R-:W-:Y:S01]  /*25310*/  IADD3 R143, P2, PT, R42, R101.reuse, RZ ;  /* 0x000000652a8f7210 */ /* 0x080fe20007f5e0ff */
[C---:B------:R-:W-:Y:S01]  /*25320*/  IMAD.SHL.U32 R81, R104.reuse, 0x2, RZ ;  /* 0x0000000268517824 */ /* 0x040fe200078e00ff */
[----:B------:R-:W-:Y:S01]  /*25330*/  SHF.L.U64.HI R104, R104, 0x1, R151 ;  /* 0x0000000168687819 */ /* 0x000fe20000010297 */
[----:B------:R-:W-:Y:S01]  /*25340*/  IMAD.X R43, RZ, RZ, RZ, P5 ;  /* 0x000000ffff2b7224 */ /* 0x000fe200028e06ff */
[----:B------:R-:W-:Y:S01]  /*25350*/  LOP3.LUT P5, RZ, R63, 0x4, RZ, 0xc0, !PT ;  /* 0x000000043fff7812 */ /* 0x000fe200078ac0ff */
[----:B------:R-:W-:Y:S01]  /*25360*/  IMAD.X R145, R44, 0x1, R47, P2 ;  /* 0x000000012c917824 */ /* 0x000fe200010e062f */
[----:B------:R-:W-:Y:S02]  /*25370*/  ISETP.GE.U32.AND P2, PT, R42, R101, PT ;  /* 0x000000652a00720c */ /* 0x000fe40003f46070 */
[----:B------:R-:W-:-:S02]  /*25380*/  SEL R101, R45, R85, P1 ;  /* 0x000000552d657207 */ /* 0x000fc40000800000 */
        /* <DEDUP_REMOVED lines=26> */
[----:B------:R-:W-:-:S03]  /*25530*/  IMAD.MOV.U32 R42, RZ, RZ, R37 ;  /* 0x000000ffff2a7224 */ /* 0x000fc600078e0025 */
[----:B------:R-:W-:Y:S01]  /*25540*/  SEL R34, RZ, 0x1, P1 ;  /* 0x00000001ff227807 */ /* 0x000fe20000800000 */
[----:B------:R-:W-:Y:S01]  /*25550*/  IMAD.WIDE.U32.X R42, R33, R41, R42, P6 ;  /* 0x00000029212a7225 */ /* 0x000fe200030e042a */
[----:B------:R-:W-:Y:S02]  /*25560*/  ISETP.GE.U32.AND P1, PT, R49, R132, PT ;  /* 0x000000843100720c */ /* 0x000fe40003f26070 */
[----:B------:R-:W-:Y:S02]  /*25570*/  LOP3.LUT P6, RZ, R63, 0x2, RZ, 0xc0, !PT ;  /* 0x000000023fff7812 */ /* 0x000fe400078cc0ff */
        /* <DEDUP_REMOVED lines=15> */
[----:B------:R-:W-:Y:S02]  /*25670*/  ISETP.GE.U32.AND P3, PT, R79, R128, PT ;  /* 0x000000804f00720c */ /* 0x000fe40003f66070 */
[----:B------:R-:W-:Y:S02]  /*25680*/  PLOP3.LUT P1, PT, P1, P2, PT, 0xf8, 0x8f ;  /* 0x00000000008f781c */ /* 0x000fe40000f25f70 */
[----:B------:R-:W-:Y:S02]  /*25690*/  ISETP.GE.U32.AND.EX P3, PT, R84, R129, PT, P3 ;  /* 0x000000815400720c */ /* 0x000fe40003f66130 */
[----:B------:R-:W-:Y:S02]  /*256a0*/  SEL R98, R128, RZ, P1 ;  /* 0x000000ff80627207 */ /* 0x000fe40000800000 */
[----:B------:R-:W-:-:S02]  /*256b0*/  SEL R86, RZ, 0xffffffff, P3 ;  /* 0xffffffffff567807 */ /* 0x000fc40001800000 */
[----:B------:R-:W-:Y:S02]  /*256c0*/  SEL R34, RZ, 0x1, P3 ;  /* 0x00000001ff227807 */ /* 0x000fe40001800000 */
[----:B------:R-:W-:Y:S02]  /*256d0*/  IADD3 R41, P3, PT, R86, R71, RZ ;  /* 0x0000004756297210 */ /* 0x000fe40007f7e0ff */
[----:B------:R-:W-:-:S03]  /*256e0*/  SEL R101, R129, RZ, P1 ;  /* 0x000000ff81657207 */ /* 0x000fc60000800000 */
[----:B------:R-:W-:Y:S01]  /*256f0*/  IMAD.X R86, R86, 0x1, R46, P3 ;  /* 0x0000000156567824 */ /* 0x000fe200018e062e */
[----:B------:R-:W-:-:S04]  /*25700*/  ISETP.GE.U32.AND P3, PT, R71, R34, PT ;  /* 0x000000224700720c */ /* 0x000fc80003f66070 */
[----:B------:R-:W-:-:S04]  /*25710*/  ISETP.GE.U32.AND.EX P3, PT, R46, RZ, PT, P3 ;  /* 0x000000ff2e00720c */ /* 0x000fc80003f66130 */
[----:B------:R-:W-:Y:S02]  /*25720*/  SEL R34, RZ, 0x1, P3 ;  /* 0x00000001ff227807 */ /* 0x000fe40001800000 */
[----:B------:R-:W-:-:S04]  /*25730*/  ISETP.GE.U32.AND P3, PT, R41, R130, PT ;  /* 0x000000822900720c */ /* 0x000fc80003f66070 */
[----:B------:R-:W-:-:S04]  /*25740*/  ISETP.GE.U32.AND.EX P3, PT, R86, R131, PT, P3 ;  /* 0x000000835600720c */ /* 0x000fc80003f66130 */
[----:B------:R-:W-:Y:S02]  /*25750*/  SEL R37, RZ, 0x1, P3 ;  /* 0x00000001ff257807 */ /* 0x000fe40001800000 */
[----:B------:R-:W-:-:S04]  /*25760*/  ISETP.GE.U32.AND P3, PT, R99, R36, PT ;  /* 0x000000246300720c */ /* 0x000fc80003f66070 */
[----:B------:R-:W-:-:S04]  /*25770*/  ISETP.GE.U32.AND.EX P3, PT, R38, R105, PT, P3 ;  /* 0x000000692600720c */ /* 0x000fc80003f66130 */
[----:B------:R-:W-:Y:S02]  /*25780*/  SEL R33, RZ, 0x1, P3 ;  /* 0x00000001ff217807 */ /* 0x000fe40001800000 */
        /* <DEDUP_REMOVED lines=10> */
[----:B------:R-:W-:Y:S02]  /*25830*/  IADD3 R33, P3, PT, R33, R42, RZ ;  /* 0x0000002a21217210 */ /* 0x000fe40007f7e0ff */
[----:B------:R-:W-:-:S03]  /*25840*/  IADD3 R37, P2, PT, R37, R36, RZ ;  /* 0x0000002425257210 */ /* 0x000fc60007f5e0ff */
[----:B------:R-:W-:Y:S01]  /*25850*/  IMAD.X R34, RZ, RZ, R43, P3 ;  /* 0x000000ffff227224 */ /* 0x000fe200018e062b */
[----:B------:R-:W-:Y:S01]  /*25860*/  ISETP.GE.U32.AND P3, PT, R76, R37, PT ;  /* 0x000000254c00720c */ /* 0x000fe20003f66070 */
[----:B------:R-:W-:Y:S01]  /*25870*/  IMAD.X R36, RZ, RZ, RZ, P2 ;  /* 0x000000ffff247224 */ /* 0x000fe200010e06ff */
[----:B------:R-:W-:-:S05]  /*25880*/  IADD3 R45, P2, PT, -R37, R76, RZ ;  /* 0x0000004c252d7210 */ /* 0x000fca0007f5e1ff */
[----:B------:R-:W-:Y:S01]  /*25890*/  IMAD.X R78, R77, 0x1, ~R36, P2 ;  /* 0x000000014d4e7824 */ /* 0x000fe200010e0e24 */
[----:B------:R-:W-:-:S04]  /*258a0*/  ISETP.GE.U32.AND P2, PT, R45, R134, PT ;  /* 0x000000862d00720c */ /* 0x000fc80003f46070 */
[----:B------:R-:W-:-:S04]  /*258b0*/  ISETP.GE.U32.AND.EX P2, PT, R78, R135, PT, P2 ;  /* 0x000000874e00720c */ /* 0x000fc80003f46120 */
[----:B------:R-:W-:Y:S02]  /*258c0*/  ISETP.GE.U32.AND.EX P2, PT, R77, R36, P2, P3 ;  /* 0x000000244d00720c */ /* 0x000fe40001746130 */
[----:B------:R-:W-:Y:S02]  /*258d0*/  IADD3 R98, P3, PT, -R98, R81, RZ ;  /* 0x0000005162627210 */ /* 0x000fe40007f7e1ff */
[----:B------:R-:W-:Y:S02]  /*258e0*/  SEL R36, R128, RZ, P2 ;  /* 0x000000ff80247207 */ /* 0x000fe40001000000 */
[----:B------:R-:W-:Y:S01]  /*258f0*/  SEL R37, R129, RZ, P2 ;  /* 0x000000ff81257207 */ /* 0x000fe20001000000 */
[----:B------:R-:W-:Y:S01]  /*25900*/  IMAD.X R101, R104, 0x1, ~R101, P3 ;  /* 0x0000000168657824 */ /* 0x000fe200018e0e65 */
[----:B------:R-:W-:Y:S01]  /*25910*/  IADD3 R79, P3, PT, -R36, R79, RZ ;  /* 0x0000004f244f7210 */ /* 0x000fe20007f7e1ff */
[----:B------:R-:W-:-:S04]  /*25920*/  IMAD.MOV.U32 R36, RZ, RZ, R83 ;  /* 0x000000ffff247224 */ /* 0x000fc800078e0053 */
[----:B------:R-:W-:Y:S01]  /*25930*/  IMAD.X R84, R84, 0x1, ~R37, P3 ;  /* 0x0000000154547824 */ /* 0x000fe200018e0e25 */
[----:B------:R-:W-:-:S05]  /*25940*/  LOP3.LUT P3, RZ, R63, 0x40, RZ, 0xc0, !PT ;  /* 0x000000403fff7812 */ /* 0x000fca000786c0ff */
[----:B------:R-:W-:Y:S01]  /*25950*/  IMAD.X R37, RZ, RZ, RZ, P3 ;  /* 0x000000ffff257224 */ /* 0x000fe200018e06ff */
[----:B------:R-:W-:Y:S01]  /*25960*/  IADD3 R85, P3, PT, R85, -R130, RZ ;  /* 0x8000008255557210 */ /* 0x000fe20007f7e0ff */
[----:B------:R-:W-:-:S04]  /*25970*/  IMAD.WIDE.U32.X R36, R70, R135, R36, P4 ;  /* 0x0000008746247225 */ /* 0x000fc800020e0424 */
[----:B------:R-:W-:Y:S01]  /*25980*/  IMAD.X R96, R96, 0x1, ~R131, P3 ;  /* 0x0000000160607824 */ /* 0x000fe200018e0e83 */
[----:B------:R-:W-:-:S04]  /*25990*/  IADD3 R49, P3, PT, R49, -R132, RZ ;  /* 0x8000008431317210 */ /* 0x000fc80007f7e0ff */
[----:B------:R-:W-:Y:S01]  /*259a0*/  SEL R70, R96, R149, P1 ;  /* 0x0000009560467207 */ /* 0x000fe20000800000 */
[----:B------:R-:W-:Y:S01]  /*259b0*/  IMAD.X R81, R44, 0x1, ~R133, P3 ;  /* 0x000000012c517824 */ /* 0x000fe200018e0e85 */
[----:B------:R-:W-:-:S04]  /*259c0*/  IADD3 R44, P3, PT, R41, -R130, RZ ;  /* 0x80000082292c7210 */ /* 0x000fc80007f7e0ff */
[----:B------:R-:W-:Y:S01]  /*259d0*/  SEL R44, R44, R71, P2 ;  /* 0x000000472c2c7207 */ /* 0x000fe20001000000 */
[----:B------:R-:W-:Y:S01]  /*259e0*/  IMAD.X R41, R86, 0x1, ~R131, P3 ;  /* 0x0000000156297824 */ /* 0x000fe200018e0e83 */
[----:B------:R-:W-:-:S04]  /*259f0*/  ISETP.GE.U32.AND P3, PT, R79, R98, PT ;  /* 0x000000624f00720c */ /* 0x000fc80003f66070 */
[----:B------:R-:W-:Y:S02]  /*25a00*/  ISETP.GE.U32.AND.EX P3, PT, R84, R101, PT, P3 ;  /* 0x000000655400720c */ /* 0x000fe40003f66130 */
[----:B------:R-:W-:Y:S02]  /*25a10*/  SEL R46, R41, R46, P2 ;  /* 0x0000002e292e7207 */ /* 0x000fe40001000000 */
[----:B------:R-:W-:Y:S02]  /*25a20*/  SEL R43, RZ, 0xffffffff, P3 ;  /* 0xffffffffff2b7807 */ /* 0x000fe40001800000 */
[----:B------:R-:W-:Y:S02]  /*25a30*/  SEL R42, RZ, 0x1, P3 ;  /* 0x00000001ff2a7807 */ /* 0x000fe40001800000 */
[----:B------:R-:W-:-:S05]  /*25a40*/  IADD3 R71, P3, PT, R43, R44, RZ ;  /* 0x0000002c2b477210 */ /* 0x000fca0007f7e0ff */
[----:B------:R-:W-:Y:S01]  /*25a50*/  IMAD.X R43, R43, 0x1, R46, P3 ;  /* 0x000000012b2b7824 */ /* 0x000fe200018e062e */
[----:B------:R-:W-:Y:S02]  /*25a60*/  ISETP.GE.U32.AND P3, PT, R69, R68, PT ;  /* 0x000000444500720c */ /* 0x000fe40003f66070 */
[----:B------:R-:W-:Y:S02]  /*25a70*/  SEL R68, R85, R147, P1 ;  /* 0x0000009355447207 */ /* 0x000fe40000800000 */
[----:B------:R-:W-:Y:S02]  /*25a80*/  ISETP.GE.U32.AND.EX P3, PT, R97, R72, PT, P3 ;  /* 0x000000486100720c */ /* 0x000fe40003f66130 */
[----:B------:R-:W-:Y:S02]  /*25a90*/  ISETP.GE.U32.AND P4, PT, R71, R68, PT ;  /* 0x000000444700720c */ /* 0x000fe40003f86070 */
[----:B------:R-:W-:Y:S02]  /*25aa0*/  SEL R41, RZ, 0x1, P3 ;  /* 0x00000001ff297807 */ /* 0x000fe40001800000 */
[----:B------:R-:W-:-:S02]  /*25ab0*/  ISETP.GE.U32.AND.EX P4, PT, R43, R70, PT, P4 ;  /* 0x000000462b00720c */ /* 0x000fc40003f86140 */
[----:B------:R-:W-:Y:S01]  /*25ac0*/  IADD3 R97, P3, PT, R41, R36, RZ ;  /* 0x0000002429617210 */ /* 0x000fe20007f7e0ff */
[----:B------:R-:W-:Y:S01]  /*25ad0*/  IMAD.MOV.U32 R36, RZ, RZ, R39 ;  /* 0x000000ffff247224 */ /* 0x000fe200078e0027 */
[----:B------:R-:W-:Y:S02]  /*25ae0*/  SEL R39, RZ, 0x1, P4 ;  /* 0x00000001ff277807 */ /* 0x000fe40002000000 */
[----:B------:R-:W-:Y:S01]  /*25af0*/  IADD3 R41, P4, PT, R47, -R132, RZ ;  /* 0x800000842f297210 */ /* 0x000fe20007f9e0ff */
[----:B------:R-:W-:Y:S01]  /*25b00*/  IMAD.X R86, RZ, RZ, R37, P3 ;  /* 0x000000ffff567224 */ /* 0x000fe200018e0625 */
[----:B------:R-:W-:Y:S01]  /*25b10*/  ISETP.GE.U32.AND P3, PT, R44, R42, PT ;  /* 0x0000002a2c00720c */ /* 0x000fe20003f66070 */
[----:B------:R-:W-:Y:S01]  /*25b20*/  IMAD.X R37, RZ, RZ, RZ, P5 ;  /* 0x000000ffff257224 */ /* 0x000fe200028e06ff */
[----:B------:R-:W-:Y:S01]  /*25b30*/  SEL R48, R41, R48, P2 ;  /* 0x0000003029307207 */ /* 0x000fe20001000000 */
[----:B------:R-:W-:Y:S01]  /*25b40*/  IMAD.X R44, R80, 0x1, ~R133, P4 ;  /* 0x00000001502c7824 */ /* 0x000fe200020e0e85 */
[----:B------:R-:W-:Y:S01]  /*25b50*/  ISETP.GE.U32.AND.EX P3, PT, R46, RZ, PT, P3 ;  /* 0x000000ff2e00720c */ /* 0x000fe20003f66130 */
[----:B------:R-:W-:Y:S01]  /*25b60*/  IMAD.WIDE.U32.X R36, R51, R135, R36, P6 ;  /* 0x0000008733247225 */ /* 0x000fe200030e0424 */
[----:B------:R-:W-:-:S02]  /*25b70*/  SEL R72, R49, R143, P1 ;  /* 0x0000008f31487207 */ /* 0x000fc40000800000 */
[----:B------:R-:W-:Y:S02]  /*25b80*/  SEL R42, RZ, 0x1, P3 ;  /* 0x00000001ff2a7807 */ /* 0x000fe40001800000 */
[----:B------:R-:W-:Y:S02]  /*25b90*/  IADD3 R46, P3, PT, R103, -R134, RZ ;  /* 0x80000086672e7210 */ /* 0x000fe40007f7e0ff */
[----:B------:R-:W-:Y:S02]  /*25ba0*/  IADD3 R39, P4, PT, R39, R42, RZ ;  /* 0x0000002a27277210 */ /* 0x000fe40007f9e0ff */
[----:B------:R-:W-:Y:S01]  /*25bb0*/  SEL R49, R81, R145, P1 ;  /* 0x0000009151317207 */ /* 0x000fe20000800000 */
[----:B------:R-:W-:Y:S01]  /*25bc0*/  IMAD.X R47, R100, 0x1, ~R135, P3 ;  /* 0x00000001642f7824 */ /* 0x000fe200018e0e87 */
[----:B------:R-:W-:Y:S01]  /*25bd0*/  SEL R42, R44, R75, P2 ;  /* 0x0000004b2c2a7207 */ /* 0x000fe20001000000 */
[----:B------:R-:W-:Y:S01]  /*25be0*/  IMAD.X R41, RZ, RZ, RZ, P4 ;  /* 0x000000ffff297224 */ /* 0x000fe200020e06ff */
[----:B------:R-:W-:-:S02]  /*25bf0*/  IADD3 R81, P3, PT, -R39, R48, RZ ;  /* 0x0000003027517210 */ /* 0x000fc40007f7e1ff */
[----:B------:R-:W-:Y:S02]  /*25c00*/  SEL R46, R46, R102, P1 ;  /* 0x000000662e2e7207 */ /* 0x000fe40000800000 */
[----:B------:R-:W-:Y:S01]  /*25c10*/  SEL R47, R47, R141, P1 ;  /* 0x0000008d2f2f7207 */ /* 0x000fe20000800000 */
[----:B------:R-:W-:Y:S01]  /*25c20*/  IMAD.X R80, R42, 0x1, ~R41, P3 ;  /* 0x000000012a507824 */ /* 0x000fe200018e0e29 */
[----:B------:R-:W-:Y:S02]  /*25c30*/  ISETP.GE.U32.AND P1, PT, R48, R39, PT ;  /* 0x000000273000720c */ /* 0x000fe40003f26070 */
[----:B------:R-:W-:Y:S02]  /*25c40*/  IADD3 R48, P5, PT, R137, R82, RZ ;  /* 0x0000005289307210 */ /* 0x000fe40007fbe0ff */
[----:B------:R-:W-:Y:S02]  /*25c50*/  ISETP.GE.U32.AND P4, PT, R81, R72, PT ;  /* 0x000000485100720c */ /* 0x000fe40003f86070 */
[----:B------:R-:W-:Y:S01]  /*25c60*/  ISETP.GE.U32.AND.EX P1, PT, R42, R41, PT, P1 ;  /* 0x000000292a00720c */ /* 0x000fe20003f26110 */
[----:B------:R-:W-:Y:S01]  /*25c70*/  IMAD.X R51, R139, 0x1, R40, P5 ;  /* 0x000000018b337824 */ /* 0x000fe200028e0628 */
[----:B------:R-:W-:Y:S01]  /*25c80*/  IADD3 R41, P5, PT, R45, -R134, RZ ;  /* 0x800000862d297210 */ /* 0x000fe20007fbe0ff */
[----:B------:R-:W-:Y:S01]  /*25c90*/  IMAD.WIDE.U32 R44, R50, R132, RZ ;  /* 0x00000084322c7225 */ /* 0x000fe200078e00ff */
[----:B------:R-:W-:-:S02]  /*25ca0*/  ISETP.GE.U32.AND.EX P4, PT, R80, R49, PT, P4 ;  /* 0x000000315000720c */ /* 0x000fc40003f86140 */
[----:B------:R-:W-:Y:S01]  /*25cb0*/  ISETP.GE.U32.AND P3, PT, R48, R137, PT ;  /* 0x000000893000720c */ /* 0x000fe20003f66070 */
[----:B------:R-:W-:Y:S01]  /*25cc0*/  IMAD.X R42, R78, 0x1, ~R135, P5 ;  /* 0x000000014e2a7824 */ /* 0x000fe200028e0e87 */
[----:B------:R-:W-:Y:S02]  /*25cd0*/  SEL R40, RZ, 0x1, P1 ;  /* 0x00000001ff287807 */ /* 0x000fe40000800000 */
[----:B------:R-:W-:Y:S02]  /*25ce0*/  SEL R39, RZ, 0x1, P4 ;  /* 0x00000001ff277807 */ /* 0x000fe40002000000 */
[----:B------:R-:W-:Y:S02]  /*25cf0*/  ISETP.GE.U32.AND.EX P1, PT, R51, R139, PT, P3 ;  /* 0x0000008b3300720c */ /* 0x000fe40003f26130 */
[----:B------:R-:W-:Y:S02]  /*25d00*/  IADD3 R69, P3, PT, R79, -R98, RZ ;  /* 0x800000624f457210 */ /* 0x000fe40007f7e0ff */
[----:B------:R-:W-:-:S02]  /*25d10*/  SEL R76, R41, R76, P2 ;  /* 0x0000004c294c7207 */ /* 0x000fc40001000000 */
[----:B------:R-:W-:Y:S02]  /*25d20*/  IADD3 R39, P4, PT, R39, R40, RZ ;  /* 0x0000002827277210 */ /* 0x000fe40007f9e0ff */
[----:B------:R-:W-:Y:S01]  /*25d30*/  SEL R77, R42, R77, P2 ;  /* 0x0000004d2a4d7207 */ /* 0x000fe20001000000 */
[----:B------:R-:W-:Y:S01]  /*25d40*/  IMAD R42, R51, R126, RZ ;  /* 0x0000007e332a7224 */ /* 0x000fe200078e02ff */
[----:B------:R-:W-:Y:S01]  /*25d50*/  IADD3 R71, P2, PT, R71, -R68, RZ ;  /* 0x8000004447477210 */ /* 0x000fe20007f5e0ff */
[----:B------:R-:W-:Y:S01]  /*25d60*/  IMAD.X R68, R84, 0x1, ~R101, P3 ;  /* 0x0000000154447824 */ /* 0x000fe200018e0e65 */
[----:B------:R-:W-:Y:S01]  /*25d70*/  IADD3 R83, P3, PT, -R39, R76, RZ ;  /* 0x0000004c27537210 */ /* 0x000fe20007f7e1ff */
[----:B------:R-:W-:Y:S01]  /*25d80*/  IMAD.X R40, RZ, RZ, RZ, P4 ;  /* 0x000000ffff287224 */ /* 0x000fe200020e06ff */
[----:B------:R-:W-:Y:S01]  /*25d90*/  ISETP.GE.U32.AND P4, PT, R76, R39, PT ;  /* 0x000000274c00720c */ /* 0x000fe20003f86070 */
[----:B------:R-:W-:Y:S01]  /*25da0*/  IMAD.X R70, R43, 0x1, ~R70, P2 ;  /* 0x000000012b467824 */ /* 0x000fe200010e0e46 */
[----:B------:R-:W-:Y:S01]  /*25db0*/  ISETP.GE.U32.AND P2, PT, R83, R46, PT ;  /* 0x0000002e5300720c */ /* 0x000fe20003f46070 */
[C---:B------:R-:W-:Y:S01]  /*25dc0*/  IMAD.X R82, R77.reuse, 0x1, ~R40, P3 ;  /* 0x000000014d527824 */ /* 0x040fe200018e0e28 */
[----:B------:R-:W-:Y:S01]  /*25dd0*/  ISETP.GE.U32.AND.EX P4, PT, R77, R40, PT, P4 ;  /* 0x000000284d00720c */ /* 0x000fe20003f86140 */
[----:B------:R-:W-:Y:S01]  /*25de0*/  IMAD R75, R48, R127, R42 ;  /* 0x0000007f304b7224 */ /* 0x000fe200078e022a */
[----:B------:R-:W-:Y:S01]  /*25df0*/  IADD3 R81, P5, PT, R81, -R72, RZ ;  /* 0x8000004851517210 */ /* 0x000fe20007fbe0ff */
[----:B------:R-:W-:Y:S01]  /*25e00*/  IMAD.MOV.U32 R40, RZ, RZ, R35 ;  /* 0x000000ffff287224 */ /* 0x000fe200078e0023 */
[----:B------:R-:W-:Y:S01]  /*25e10*/  ISETP.GE.U32.AND.EX P2, PT, R82, R47, PT, P2 ;  /* 0x0000002f5200720c */ /* 0x000fe20003f46120 */
[----:B------:R-:W-:Y:S01]  /*25e20*/  IMAD.WIDE.U32 R126, R48, R126, RZ ;  /* 0x0000007e307e7225 */ /* 0x000fe200078e00ff */
[----:B------:R-:W-:-:S02]  /*25e30*/  LOP3.LUT P6, RZ, R63, 0x1, RZ, 0xc0, !PT ;  /* 0x000000013fff7812 */ /* 0x000fc400078cc0ff */
[----:B------:R-:W-:Y:S01]  /*25e40*/  ISETP.NE.U32.AND P3, PT, R97, RZ, PT ;  /* 0x000000ff6100720c */ /* 0x000fe20003f65070 */
[----:B------:R-:W-:Y:S01]  /*25e50*/  IMAD.X R80, R80, 0x1, ~R49, P5 ;  /* 0x0000000150507824 */ /* 0x000fe200028e0e31 */
[----:B------:R-:W-:Y:S01]  /*25e60*/  IADD3 R83, P5, PT, R83, -R46, RZ ;  /* 0x8000002e53537210 */ /* 0x000fe20007fbe0ff */
[----:B------:R-:W-:Y:S01]  /*25e70*/  IMAD.X R41, RZ, RZ, RZ, P6 ;  /* 0x000000ffff297224 */ /* 0x000fe200030e06ff */
[----:B------:R-:W-:-:S03]  /*25e80*/  ISETP.NE.AND.EX P3, PT, R86, RZ, PT, P3 ;  /* 0x000000ff5600720c */ /* 0x000fc60003f65330 */
[----:B------:R-:W-:Y:S02]  /*25e90*/  IMAD.X R82, R82, 0x1, ~R47, P5 ;  /* 0x0000000152527824 */ /* 0x000fe400028e0e2f */
[----:B------:R-:W-:Y:S08]  /*25ea0*/  @P2 BRA P4, `(.L_x_75) ;  /* 0x0000000000742947 */ /* 0x000ff00002000000 */
        /* <DEDUP_REMOVED lines=29> */
.L_x_75:
[----:B------:R-:W-:Y:S05]  /*26080*/  BSYNC.RECONVERGENT B3 ;  /* 0x0000000000037941 */ /* 0x000fea0003800200 */
.L_x_74:
        /* <DEDUP_REMOVED lines=26> */
.L_x_77:
[----:B------:R-:W-:Y:S05]  /*26230*/  BSYNC.RECONVERGENT B3 ;  /* 0x0000000000037941 */ /* 0x000fea0003800200 */
.L_x_76:
[----:B------:R-:W-:Y:S01]  /*26240*/  IMAD.WIDE.U32.X R40, R50, R131, R40, P0 ;  /* 0x0000008332287225 */ /* 0x000fe200000e0428 */
[-C--:B------:R-:W-:Y:S01]  /*26250*/  IADD3 R52, P0, PT, R52, R87.reuse, RZ ;  /* 0x0000005734347210 */ /* 0x080fe20007f1e0ff */
[----:B------:R-:W-:Y:S01]  /*26260*/  BSSY.RECONVERGENT B3, `(.L_x_78) ;  /* 0x0000037000037945 */ /* 0x000fe20003800200 */
[----:B------:R-:W-:Y:S01]  /*26270*/  SEL R39, RZ, 0x1, P1 ;  /* 0x00000001ff277807 */ /* 0x000fe20000800000 */
[----:B------:R-:W-:Y:S01]  /*26280*/  IMAD.WIDE.U32 R42, R30, R132, RZ ;  /* 0x000000841e2a7225 */ /* 0x000fe200078e00ff */
[----:B------:R-:W-:Y:S02]  /*26290*/  ISETP.GE.U32.AND P1, PT, R52, R87, PT ;  /* 0x000000573400720c */ /* 0x000fe40003f26070 */
[----:B------:R-:W-:Y:S01]  /*262a0*/  LOP3.LUT R35, RZ, R48, RZ, 0x33, !PT ;  /* 0x00000030ff237212 */ /* 0x000fe200078e33ff */
[----:B------:R-:W-:Y:S01]  /*262b0*/  IMAD.WIDE.U32 R44, P2, R30, R133, R44 ;  /* 0x000000851e2c7225 */ /* 0x000fe2000784002c */
[----:B------:R-:W-:-:S03]  /*262c0*/  IADD3 R39, P4, P6, R42, R40, R39 ;  /* 0x000000282a277210 */ /* 0x000fc60007e9e027 */
[----:B------:R-:W-:Y:S01]  /*262d0*/  IMAD.IADD R75, R127, 0x1, R75 ;  /* 0x000000017f4b7824 */ /* 0x000fe200078e024b */
[----:B------:R-:W-:Y:S01]  /*262e0*/  IADD3 R49, P3, PT, R43, R44, RZ ;  /* 0x0000002c2b317210 */ /* 0x000fe20007f7e0ff */
[----:B------:R-:W-:Y:S02]  /*262f0*/  IMAD.X R53, R53, 0x1, R32, P0 ;  /* 0x0000000135357824 */ /* 0x000fe400000e0620 */
[----:B------:R-:W-:Y:S01]  /*26300*/  IMAD.WIDE.U32 R46, R75, R128, RZ ;  /* 0x000000804b2e7225 */ /* 0x000fe200078e00ff */
[----:B------:R-:W-:Y:S02]  /*26310*/  IADD3.X R44, PT, PT, R49, R41, RZ, P4, P6 ;  /* 0x00000029312c7210 */ /* 0x000fe400027ec4ff */
[----:B------:R-:W-:Y:S01]  /*26320*/  ISETP.GE.U32.AND.EX P1, PT, R53, R32, PT, P1 ;  /* 0x000000203500720c */ /* 0x000fe20003f26110 */
[C---:B------:R-:W-:Y:S01]  /*26330*/  IMAD.WIDE.U32 R42, R126.reuse, R128, RZ ;  /* 0x000000807e2a7225 */ /* 0x040fe200078e00ff */
[----:B------:R-:W-:Y:S02]  /*26340*/  IADD3 R52, P6, PT, R39, R52, RZ ;  /* 0x0000003427347210 */ /* 0x000fe40007fde0ff */
[----:B------:R-:W-:Y:S01]  /*26350*/  LOP3.LUT R32, RZ, R51, RZ, 0x33, !PT ;  /* 0x00000033ff207212 */ /* 0x000fe200078e33ff */
[----:B------:R-:W-:Y:S01]  /*26360*/  IMAD.WIDE.U32 R46, P5, R126, R129, R46 ;  /* 0x000000817e2e7225 */ /* 0x000fe200078a002e */
[----:B------:R-:W-:-:S02]  /*26370*/  ISETP.GT.U32.AND P0, PT, R42, R35, PT ;  /* 0x000000232a00720c */ /* 0x000fc40003f04070 */
[----:B------:R-:W-:Y:S01]  /*26380*/  SEL R35, RZ, 0x1, P1 ;  /* 0x00000001ff237807 */ /* 0x000fe20000800000 */
[----:B------:R-:W-:Y:S01]  /*26390*/  IMAD.X R41, RZ, RZ, RZ, P5 ;  /* 0x000000ffff297224 */ /* 0x000fe200028e06ff */
[----:B------:R-:W-:Y:S01]  /*263a0*/  IADD3 R43, P4, PT, R43, R46, RZ ;  /* 0x0000002e2b2b7210 */ /* 0x000fe20007f9e0ff */
[----:B------:R-:W-:Y:S01]  /*263b0*/  IMAD.X R51, R44, 0x1, R53, P6 ;  /* 0x000000012c337824 */ /* 0x000fe200030e0635 */
[----:B------:R-:W-:Y:S01]  /*263c0*/  IADD3 R46, P5, PT, R35, R36, RZ ;  /* 0x00000024232e7210 */ /* 0x000fe20007fbe0ff */
[----:B------:R-:W-:Y:S01]  /*263d0*/  IMAD.WIDE.U32 R48, R75, R130, RZ ;  /* 0x000000824b307225 */ /* 0x000fe200078e00ff */
[----:B------:R-:W-:Y:S02]  /*263e0*/  ISETP.GE.U32.AND P1, PT, R52, R39, PT ;  /* 0x000000273400720c */ /* 0x000fe40003f26070 */
[----:B------:R-:W-:Y:S01]  /*263f0*/  ISETP.GT.U32.AND.EX P0, PT, R43, R32, PT, P0 ;  /* 0x000000202b00720c */ /* 0x000fe20003f04100 */
[----:B------:R-:W-:Y:S01]  /*26400*/  IMAD.X R39, RZ, RZ, R37, P5 ;  /* 0x000000ffff277224 */ /* 0x000fe200028e0625 */
[----:B------:R-:W-:Y:S01]  /*26410*/  ISETP.NE.U32.AND P6, PT, R46, RZ, PT ;  /* 0x000000ff2e00720c */ /* 0x000fe20003fc5070 */
[----:B------:R-:W-:Y:S01]  /*26420*/  IMAD.MOV.U32 R40, RZ, RZ, R47 ;  /* 0x000000ffff287224 */ /* 0x000fe200078e002f */
[----:B------:R-:W-:Y:S01]  /*26430*/  SEL R35, RZ, 0x1, !P0 ;  /* 0x00000001ff237807 */ /* 0x000fe20004000000 */
[----:B------:R-:W-:Y:S01]  /*26440*/  IMAD.WIDE.U32 R42, R126, R130, RZ ;  /* 0x000000827e2a7225 */ /* 0x000fe200078e00ff */
[----:B------:R-:W-:-:S02]  /*26450*/  ISETP.NE.AND.EX P0, PT, R39, RZ, PT, P6 ;  /* 0x000000ff2700720c */ /* 0x000fc40003f05360 */
[----:B------:R-:W-:Y:S01]  /*26460*/  ISETP.GE.U32.AND.EX P1, PT, R51, R44, PT, P1 ;  /* 0x0000002c3300720c */ /* 0x000fe20003f26110 */
[----:B------:R-:W-:-:S04]  /*26470*/  IMAD.WIDE.U32 R48, P5, R126, R131, R48 ;  /* 0x000000837e307225 */ /* 0x000fc800078a0030 */
[----:B------:R-:W-:-:S04]  /*26480*/  IMAD.WIDE.U32.X R40, R75, R129, R40, P4 ;  /* 0x000000814b287225 */ /* 0x000fc800020e0428 */
[----:B------:R-:W-:Y:S01]  /*26490*/  IMAD.X R37, RZ, RZ, RZ, P2 ;  /* 0x000000ffff257224 */ /* 0x000fe200010e06ff */
[----:B------:R-:W-:Y:S01]  /*264a0*/  IADD3 R43, P2, PT, R43, R48, RZ ;  /* 0x000000302b2b7210 */ /* 0x000fe20007f5e0ff */
[----:B------:R-:W-:Y:S01]  /*264b0*/  IMAD.MOV.U32 R36, RZ, RZ, R45 ;  /* 0x000000ffff247224 */ /* 0x000fe200078e002d */
[----:B------:R-:W-:-:S04]  /*264c0*/  IADD3 R32, P4, P6, R42, R40, R35 ;  /* 0x000000282a207210 */ /* 0x000fc80007e9e023 */
[----:B------:R-:W-:Y:S01]  /*264d0*/  IADD3.X R35, PT, PT, R43, R41, RZ, P4, P6 ;  /* 0x000000292b237210 */ /* 0x000fe200027ec4ff */
[----:B------:R-:W-:Y:S01]  /*264e0*/  IMAD.WIDE.U32 R40, R50, R134, RZ ;  /* 0x0000008632287225 */ /* 0x000fe200078e00ff */
[----:B------:R-:W-:Y:S07]  /*264f0*/  @!P0 BRA `(.L_x_79) ;  /* 0x0000000000348947 */ /* 0x000fee0003800000 */
        /* <DEDUP_REMOVED lines=13> */
.L_x_79:
[----:B------:R-:W-:Y:S05]  /*265d0*/  BSYNC.RECONVERGENT B3 ;  /* 0x0000000000037941 */ /* 0x000fea0003800200 */
.L_x_78:
[----:B------:R-:W-:Y:S01]  /*265e0*/  IMAD.WIDE.U32 R42, P4, R30, R135, R40 ;  /* 0x000000871e2a7225 */ /* 0x000fe20007880028 */
[----:B------:R-:W-:Y:S02]  /*265f0*/  SEL R39, RZ, 0x1, P1 ;  /* 0x00000001ff277807 */ /* 0x000fe40000800000 */
[----:B------:R-:W-:Y:S01]  /*26600*/  IADD3 R53, P1, PT, R32, R52, RZ ;  /* 0x0000003420357210 */ /* 0x000fe20007f3e0ff */
[----:B------:R-:W-:-:S03]  /*26610*/  IMAD.WIDE.U32 R40, R30, R134, RZ ;  /* 0x000000861e287225 */ /* 0x000fc600078e00ff */
[----:B------:R-:W-:Y:S01]  /*26620*/  ISETP.GE.U32.AND P0, PT, R53, R32, PT ;  /* 0x000000203500720c */ /* 0x000fe20003f06070 */
[----:B------:R-:W-:Y:S01]  /*26630*/  IMAD.WIDE.U32.X R30, R50, R133, R36, P3 ;  /* 0x00000085321e7225 */ /* 0x000fe200018e0424 */
[----:B------:R-:W-:-:S03]  /*26640*/  IADD3 R41, P3, PT, R41, R42, RZ ;  /* 0x0000002a29297210 */ /* 0x000fc60007f7e0ff */
[----:B------:R-:W-:Y:S01]  /*26650*/  IMAD.X R37, RZ, RZ, RZ, P5 ;  /* 0x000000ffff257224 */ /* 0x000fe200028e06ff */
[----:B------:R-:W-:Y:S01]  /*26660*/  IADD3 R40, P6, P5, R40, R30, R39 ;  /* 0x0000001e28287210 */ /* 0x000fe20007dde027 */
[----:B------:R-:W-:Y:S02]  /*26670*/  IMAD.X R52, R35, 0x1, R51, P1 ;  /* 0x0000000123347824 */ /* 0x000fe400008e0633 */
[----:B------:R-:W-:Y:S01]  /*26680*/  IMAD.MOV.U32 R36, RZ, RZ, R49 ;  /* 0x000000ffff247224 */ /* 0x000fe200078e0031 */
[----:B------:R-:W-:Y:S01]  /*26690*/  IADD3 R49, P1, PT, R73, R40, RZ ;  /* 0x0000002849317210 */ /* 0x000fe20007f3e0ff */
[----:B------:R-:W-:Y:S01]  /*266a0*/  IMAD.WIDE.U32 R44, R75, R132, RZ ;  /* 0x000000844b2c7225 */ /* 0x000fe200078e00ff */
[----:B------:R-:W-:Y:S02]  /*266b0*/  IADD3.X R39, PT, PT, R41, R31, RZ, P6, P5 ;  /* 0x0000001f29277210 */ /* 0x000fe400037ea4ff */
[----:B------:R-:W-:Y:S01]  /*266c0*/  ISETP.GE.U32.AND.EX P0, PT, R52, R35, PT, P0 ;  /* 0x000000233400720c */ /* 0x000fe20003f06100 */
[----:B------:R-:W-:Y:S01]  /*266d0*/  IMAD.X R31, RZ, RZ, RZ, P4 ;  /* 0x000000ffff1f7224 */ /* 0x000fe200020e06ff */
[----:B------:R-:W-:Y:S01]  /*266e0*/  ISETP.GE.U32.AND P5, PT, R49, R40, PT ;  /* 0x000000283100720c */ /* 0x000fe20003fa6070 */
[----:B------:R-:W-:Y:S01]  /*266f0*/  IMAD.X R74, R74, 0x1, R39, P1 ;  /* 0x000000014a4a7824 */ /* 0x000fe200008e0627 */
[----:B------:R-:W-:Y:S01]  /*26700*/  SEL R35, RZ, 0x1, P0 ;  /* 0x00000001ff237807 */ /* 0x000fe20000000000 */
[----:B------:R-:W-:-:S03]  /*26710*/  IMAD.WIDE.U32 R40, R126, R132, RZ ;  /* 0x000000847e287225 */ /* 0x000fc600078e00ff */
[----:B------:R-:W-:Y:S01]  /*26720*/  ISETP.GE.U32.AND.EX P0, PT, R74, R39, PT, P5 ;  /* 0x000000274a00720c */ /* 0x000fe20003f06150 */
[----:B------:R-:W-:-:S04]  /*26730*/  IMAD.WIDE.U32.X R36, R75, R131, R36, P2 ;  /* 0x000000834b247225 */ /* 0x000fc800010e0424 */
[----:B------:R-:W-:Y:S01]  /*26740*/  IMAD.MOV.U32 R30, RZ, RZ, R43 ;  /* 0x000000ffff1e7224 */ /* 0x000fe200078e002b */
[----:B------:R-:W-:Y:S01]  /*26750*/  IADD3 R32, P1, P2, R40, R36, R35 ;  /* 0x0000002428207210 */ /* 0x000fe20007a3e023 */
[----:B------:R-:W-:Y:S01]  /*26760*/  IMAD.WIDE.U32 R44, P4, R126, R133, R44 ;  /* 0x000000857e2c7225 */ /* 0x000fe2000788002c */
[----:B------:R-:W-:Y:S02]  /*26770*/  SEL R35, RZ, 0x1, P0 ;  /* 0x00000001ff237807 */ /* 0x000fe40000000000 */
[----:B------:R-:W-:Y:S01]  /*26780*/  IADD3 R49, P5, PT, R32, R49, RZ ;  /* 0x0000003120317210 */ /* 0x000fe20007fbe0ff */
[----:B------:R-:W-:-:S04]  /*26790*/  IMAD.WIDE.U32.X R50, R50, R135, R30, P3 ;  /* 0x0000008732327225 */ /* 0x000fc800018e041e */
[----:B------:R-:W-:Y:S01]  /*267a0*/  IMAD.X R31, RZ, RZ, RZ, P4 ;  /* 0x000000ffff1f7224 */ /* 0x000fe200020e06ff */
[----:B------:R-:W-:Y:S01]  /*267b0*/  IADD3 R36, P4, PT, R41, R44, RZ ;  /* 0x0000002c29247210 */ /* 0x000fe20007f9e0ff */
[----:B------:R-:W-:Y:S01]  /*267c0*/  IMAD.WIDE.U32 R40, R75, R134, RZ ;  /* 0x000000864b287225 */ /* 0x000fe200078e00ff */
[----:B------:R-:W-:Y:S02]  /*267d0*/  IADD3 R44, P0, PT, R35, R50, RZ ;  /* 0x00000032232c7210 */ /* 0x000fe40007f1e0ff */
[----:B------:R-:W-:Y:S01]  /*267e0*/  IADD3.X R42, PT, PT, R36, R37, RZ, P1, P2 ;  /* 0x00000025242a7210 */ /* 0x000fe20000fe44ff */
[----:B------:R-:W-:Y:S01]  /*267f0*/  IMAD.MOV.U32 R30, RZ, RZ, R45 ;  /* 0x000000ffff1e7224 */ /* 0x000fe200078e002d */
[----:B------:R-:W-:Y:S01]  /*26800*/  ISETP.GE.U32.AND P2, PT, R53, R128, PT ;  /* 0x000000803500720c */ /* 0x000fe20003f46070 */
[----:B------:R-:W-:Y:S01]  /*26810*/  IMAD.WIDE.U32 R40, P3, R126, R135, R40 ;  /* 0x000000877e287225 */ /* 0x000fe20007860028 */
[----:B------:R-:W-:Y:S02]  /*26820*/  ISETP.GE.U32.AND P1, PT, R49, R32, PT ;  /* 0x000000203100720c */ /* 0x000fe40003f26070 */
[----:B------:R-:W-:Y:S01]  /*26830*/  ISETP.GE.U32.AND.EX P2, PT, R52, R129, PT, P2 ;  /* 0x000000813400720c */ /* 0x000fe20003f46120 */
[----:B------:R-:W-:-:S03]  /*26840*/  IMAD.WIDE.U32 R126, R126, R134, RZ ;  /* 0x000000867e7e7225 */ /* 0x000fc600078e00ff */
[----:B------:R-:W-:Y:S01]  /*26850*/  SEL R32, RZ, 0x1, P2 ;  /* 0x00000001ff207807 */ /* 0x000fe20001000000 */
[----:B------:R-:W-:Y:S01]  /*26860*/  IMAD.X R39, RZ, RZ, R51, P0 ;  /* 0x000000ffff277224 */ /* 0x000fe200000e0633 */
[----:B------:R-:W-:Y:S01]  /*26870*/  ISETP.NE.U32.AND P0, PT, R44, RZ, PT ;  /* 0x000000ff2c00720c */ /* 0x000fe20003f05070 */
[----:B------:R-:W-:Y:S01]  /*26880*/  IMAD.X R37, RZ, RZ, RZ, P3 ;  /* 0x000000ffff257224 */ /* 0x000fe200018e06ff */
[----:B------:R-:W-:Y:S01]  /*26890*/  IADD3 R45, P3, PT, R127, R40, RZ ;  /* 0x000000287f2d7210 */ /* 0x000fe20007f7e0ff */
[----:B------:R-:W-:Y:S01]  /*268a0*/  IMAD.X R51, R42, 0x1, R74, P5 ;  /* 0x000000012a337824 */ /* 0x000fe200028e064a */
[----:B------:R-:W-:Y:S01]  /*268b0*/  SEL R40, RZ, 0xffffffff, P2 ;  /* 0xffffffffff287807 */ /* 0x000fe20001000000 */
[----:B------:R-:W-:Y:S01]  /*268c0*/  IMAD.WIDE.U32.X R30, R75, R133, R30, P4 ;  /* 0x000000854b1e7225 */ /* 0x000fe200020e041e */
[----:B------:R-:W-:Y:S02]  /*268d0*/  ISETP.NE.AND.EX P0, PT, R39, RZ, PT, P0 ;  /* 0x000000ff2700720c */ /* 0x000fe40003f05300 */
[----:B------:R-:W-:Y:S01]  /*268e0*/  IADD3 R43, P5, PT, R40, R49, RZ ;  /* 0x00000031282b7210 */ /* 0x000fe20007fbe0ff */
[----:B------:R-:W-:Y:S01]  /*268f0*/  IMAD.MOV.U32 R36, RZ, RZ, R41 ;  /* 0x000000ffff247224 */ /* 0x000fe200078e0029 */
[----:B------:R-:W-:-:S02]  /*26900*/  ISETP.GE.U32.AND.EX P1, PT, R51, R42, PT, P1 ;  /* 0x0000002a3300720c */ /* 0x000fc40003f26110 */
[----:B------:R-:W-:Y:S01]  /*26910*/  ISETP.GE.U32.AND P2, PT, R49, R32, PT ;  /* 0x000000203100720c */ /* 0x000fe20003f46070 */
[----:B------:R-:W-:Y:S01]  /*26920*/  IMAD.X R40, R40, 0x1, R51, P5 ;  /* 0x0000000128287824 */ /* 0x000fe200028e0633 */
[----:B------:R-:W-:Y:S02]  /*26930*/  ISETP.GE.U32.AND P5, PT, R43, R130, PT ;  /* 0x000000822b00720c */ /* 0x000fe40003fa6070 */
[----:B------:R-:W-:Y:S02]  /*26940*/  SEL R35, RZ, 0x1, P1 ;  /* 0x00000001ff237807 */ /* 0x000fe40000800000 */
[----:B------:R-:W-:Y:S02]  /*26950*/  ISETP.GE.U32.AND.EX P1, PT, R51, RZ, PT, P2 ;  /* 0x000000ff3300720c */ /* 0x000fe40003f26120 */
[----:B------:R-:W-:Y:S02]  /*26960*/  @P0 IADD3 R42, P6, PT, R44, R99, RZ ;  /* 0x000000632c2a0210 */ /* 0x000fe40007fde0ff */
[----:B------:R-:W-:-:S02]  /*26970*/  ISETP.GE.U32.AND.EX P2, PT, R40, R131, PT, P5 ;  /* 0x000000832800720c */ /* 0x000fc40003f46150 */
[----:B------:R-:W-:Y:S01]  /*26980*/  IADD3 R126, P4, P5, R126, R30, R35 ;  /* 0x0000001e7e7e7210 */ /* 0x000fe20007d9e023 */
[----:B------:R-:W-:Y:S01]  /*26990*/  @P0 IMAD.X R41, R39, 0x1, R38, P6 ;  /* 0x0000000127290824 */ /* 0x000fe200030e0626 */
[----:B------:R-:W-:Y:S02]  /*269a0*/  SEL R35, RZ, 0x1, P1 ;  /* 0x00000001ff237807 */ /* 0x000fe40000800000 */
[----:B------:R-:W-:Y:S01]  /*269b0*/  @P0 ISETP.GE.U32.AND P1, PT, R42, R99, PT ;  /* 0x000000632a00020c */ /* 0x000fe20003f26070 */
[----:B------:R-:W-:Y:S01]  /*269c0*/  @P0 IMAD.MOV.U32 R99, RZ, RZ, R42 ;  /* 0x000000ffff630224 */ /* 0x000fe200078e002a */
[----:B------:R-:W-:Y:S02]  /*269d0*/  SEL R32, RZ, 0x1, P2 ;  /* 0x00000001ff207807 */ /* 0x000fe40001000000 */
[----:B------:R-:W-:Y:S01]  /*269e0*/  IADD3.X R39, PT, PT, R45, R31, RZ, P4, P5 ;  /* 0x0000001f2d277210 */ /* 0x000fe200027ea4ff */
[----:B------:R-:W-:Y:S01]  /*269f0*/  IMAD.WIDE.U32.X R30, R75, R135, R36, P3 ;  /* 0x000000874b1e7225 */ /* 0x000fe200018e0424 */
[----:B------:R-:W-:-:S02]  /*26a00*/  IADD3 R32, P4, PT, R32, R35, RZ ;  /* 0x0000002320207210 */ /* 0x000fc40007f9e0ff */
[----:B------:R-:W-:Y:S01]  /*26a10*/  @P0 ISETP.GE.U32.AND.EX P1, PT, R41, R38, PT, P1 ;  /* 0x000000262900020c */ /* 0x000fe20003f26110 */
[----:B------:R-:W-:Y:S01]  /*26a20*/  @P0 IMAD.MOV.U32 R38, RZ, RZ, R41 ;  /* 0x000000ffff260224 */ /* 0x000fe200078e0029 */
[----:B------:R-:W-:Y:S01]  /*26a30*/  IADD3 R99, P2, PT, R99, R126, RZ ;  /* 0x0000007e63637210 */ /* 0x000fe20007f5e0ff */
[----:B------:R-:W-:-:S03]  /*26a40*/  IMAD.X R35, RZ, RZ, RZ, P4 ;  /* 0x000000ffff237224 */ /* 0x000fc600020e06ff */
[----:B------:R-:W-:Y:S01]  /*26a50*/  IADD3 R37, P5, PT, -R32, R99, RZ ;  /* 0x0000006320257210 */ /* 0x000fe20007fbe1ff */
[----:B------:R-:W-:Y:S01]  /*26a60*/  IMAD.X R50, R38, 0x1, R39, P2 ;  /* 0x0000000126327824 */ /* 0x000fe200010e0627 */
[C---:B------:R-:W-:Y:S02]  /*26a70*/  ISETP.GE.U32.AND P3, PT, R99.reuse, R126, PT ;  /* 0x0000007e6300720c */ /* 0x040fe40003f66070 */
[----:B------:R-:W-:Y:S01]  /*26a80*/  ISETP.GE.U32.AND P4, PT, R99, R32, PT ;  /* 0x000000206300720c */ /* 0x000fe20003f86070 */
[C---:B------:R-:W-:Y:S01]  /*26a90*/  IMAD.X R36, R50.reuse, 0x1, ~R35, P5 ;  /* 0x0000000132247824 */ /* 0x040fe200028e0e23 */
[----:B------:R-:W-:Y:S02]  /*26aa0*/  ISETP.GE.U32.AND P2, PT, R37, R132, PT ;  /* 0x000000842500720c */ /* 0x000fe40003f46070 */
[----:B------:R-:W-:Y:S02]  /*26ab0*/  @P0 SEL R32, RZ, 0x1, P1 ;  /* 0x00000001ff200807 */ /* 0x000fe40000800000 */
[----:B------:R-:W-:-:S02]  /*26ac0*/  ISETP.GE.U32.AND.EX P1, PT, R50, R39, PT, P3 ;  /* 0x000000273200720c */ /* 0x000fc40003f26130 */
[----:B------:R-:W-:Y:S02]  /*26ad0*/  ISETP.GE.U32.AND.EX P3, PT, R50, R35, PT, P4 ;  /* 0x000000233200720c */ /* 0x000fe40003f66140 */
[----:B------:R-:W-:Y:S02]  /*26ae0*/  ISETP.GE.U32.AND.EX P2, PT, R36, R133, PT, P2 ;  /* 0x000000852400720c */ /* 0x000fe40003f46120 */
[----:B------:R-:W-:Y:S02]  /*26af0*/  @P0 IADD3 R33, P4, PT, R32, R33, RZ ;  /* 0x0000002120210210 */ /* 0x000fe40007f9e0ff */
[----:B------:R-:W-:Y:S02]  /*26b00*/  SEL R38, RZ, 0x1, P1 ;  /* 0x00000001ff267807 */ /* 0x000fe40000800000 */
[----:B------:R-:W-:Y:S01]  /*26b10*/  SEL R35, RZ, 0x1, P3 ;  /* 0x00000001ff237807 */ /* 0x000fe20001800000 */
[----:B------:R-:W-:Y:S01]  /*26b20*/  @P0 IMAD.X R34, RZ, RZ, R34, P4 ;  /* 0x000000ffff220224 */ /* 0x000fe200020e0622 */
[----:B------:R-:W-:-:S02]  /*26b30*/  SEL R32, RZ, 0x1, P2 ;  /* 0x00000001ff207807 */ /* 0x000fc40001000000 */
[----:B------:R-:W-:Y:S02]  /*26b40*/  IADD3 R33, P1, P2, R33, R30, R38 ;  /* 0x0000001e21217210 */ /* 0x000fe40007a3e026 */
[----:B------:R-:W-:Y:S02]  /*26b50*/  IADD3 R30, P0, PT, R32, R35, RZ ;  /* 0x00000023201e7210 */ /* 0x000fe40007f1e0ff */
[----:B------:R-:W-:Y:S02]  /*26b60*/  IADD3.X R48, PT, PT, R34, R31, RZ, P1, P2 ;  /* 0x0000001f22307210 */ /* 0x000fe40000fe44ff */
[----:B------:R-:W-:Y:S01]  /*26b70*/  IADD3 R47, P1, PT, -R30, R33, RZ ;  /* 0x000000211e2f7210 */ /* 0x000fe20007f3e1ff */
[----:B------:R-:W-:-:S03]  /*26b80*/  IMAD.X R31, RZ, RZ, RZ, P0 ;  /* 0x000000ffff1f7224 */ /* 0x000fc600000e06ff */
[----:B------:R-:W-:Y:S01]  /*26b90*/  ISETP.GE.U32.AND P0, PT, R47, R134, PT ;  /* 0x000000862f00720c */ /* 0x000fe20003f06070 */
[----:B------:R-:W-:Y:S01]  /*26ba0*/  IMAD.X R46, R48, 0x1, ~R31, P1 ;  /* 0x00000001302e7824 */ /* 0x000fe200008e0e1f */
[----:B------:R-:W-:-:S04]  /*26bb0*/  ISETP.GE.U32.AND P1, PT, R33, R30, PT ;  /* 0x0000001e2100720c */ /* 0x000fc80003f26070 */
[----:B------:R-:W-:-:S04]  /*26bc0*/  ISETP.GE.U32.AND.EX P0, PT, R46, R135, PT, P0 ;  /* 0x000000872e00720c */ /* 0x000fc80003f06100 */
[----:B------:R-:W-:Y:S02]  /*26bd0*/  ISETP.GE.U32.AND.EX P0, PT, R48, R31, P0, P1 ;  /* 0x0000001f3000720c */ /* 0x000fe40000706110 */
[----:B------:R-:W-:Y:S02]  /*26be0*/  IADD3 R43, P1, PT, R43, -R130, RZ ;  /* 0x800000822b2b7210 */ /* 0x000fe40007f3e0ff */
[----:B------:R-:W-:Y:S02]  /*26bf0*/  SEL R44, R128, RZ, P0 ;  /* 0x000000ff802c7207 */ /* 0x000fe40000000000 */
[----:B------:R-:W-:Y:S01]  /*26c00*/  SEL R31, R129, RZ, P0 ;  /* 0x000000ff811f7207 */ /* 0x000fe20000000000 */
[----:B------:R-:W-:Y:S01]  /*26c10*/  IMAD.X R45, R40, 0x1, ~R131, P1 ;  /* 0x00000001282d7824 */ /* 0x000fe200008e0e83 */
[----:B------:R-:W-:Y:S02]  /*26c20*/  IADD3 R44, P2, PT, -R44, R53, RZ ;  /* 0x000000352c2c7210 */ /* 0x000fe40007f5e1ff */
[----:B------:R-:W-:-:S02]  /*26c30*/  SEL R43, R43, R49, P0 ;  /* 0x000000312b2b7207 */ /* 0x000fc40000000000 */
[----:B------:R-:W-:Y:S01]  /*26c40*/  SEL R45, R45, R51, P0 ;  /* 0x000000332d2d7207 */ /* 0x000fe20000000000 */
[----:B------:R-:W-:Y:S01]  /*26c50*/  IMAD.X R31, R52, 0x1, ~R31, P2 ;  /* 0x00000001341f7824 */ /* 0x000fe200010e0e1f */
[----:B------:R-:W-:Y:S01]  /*26c60*/  IADD3 R40, P5, PT, R37, -R132, RZ ;  /* 0x8000008425287210 */ /* 0x000fe20007fbe0ff */
[----:B------:R-:W-:-:S03]  /*26c70*/  IMAD.SHL.U32 R42, R44, 0x2, RZ ;  /* 0x000000022c2a7824 */ /* 0x000fc600078e00ff */
[----:B------:R-:W-:Y:S01]  /*26c80*/  SHF.L.U64.HI R44, R44, 0x1, R31 ;  /* 0x000000012c2c7819 */ /* 0x000fe2000001021f */
[----:B------:R-:W-:Y:S01]  /*26c90*/  IMAD.X R41, R36, 0x1, ~R133, P5 ;  /* 0x0000000124297824 */ /* 0x000fe200028e0e85 */
[----:B------:R-:W-:Y:S02]  /*26ca0*/  SHF.R.U32.HI R31, RZ, 0x1f, R31 ;  /* 0x0000001fff1f7819 */ /* 0x000fe4000001161f */
[----:B------:R-:W-:Y:S02]  /*26cb0*/  ISETP.GE.U32.AND P1, PT, R42, R128, PT ;  /* 0x000000802a00720c */ /* 0x000fe40003f26070 */
[----:B------:R-:W-:Y:S02]  /*26cc0*/  IADD3 R32, P3, PT, R31, R43, RZ ;  /* 0x0000002b1f207210 */ /* 0x000fe40007f7e0ff */
[----:B------:R-:W-:Y:S02]  /*26cd0*/  ISETP.GE.U32.AND.EX P1, PT, R44, R129, PT, P1 ;  /* 0x000000812c00720c */ /* 0x000fe40003f26110 */
[----:B------:R-:W-:Y:S01]  /*26ce0*/  IADD3 R43, P4, PT, R32, R43, RZ ;  /* 0x0000002b202b7210 */ /* 0x000fe20007f9e0ff */
[----:B------:R-:W-:Y:S01]  /*26cf0*/  IMAD.X R34, RZ, RZ, R45, P3 ;  /* 0x000000ffff227224 */ /* 0x000fe200018e062d */
[----:B------:R-:W-:-:S02]  /*26d00*/  SEL R76, RZ, 0xffffffff, P1 ;  /* 0xffffffffff4c7807 */ /* 0x000fc40000800000 */
[----:B------:R-:W-:Y:S01]  /*26d10*/  ISETP.GE.U32.AND P2, PT, R32, R31, PT ;  /* 0x0000001f2000720c */ /* 0x000fe20003f46070 */
[----:B------:R-:W-:Y:S01]  /*26d20*/  IMAD.X R45, R34, 0x1, R45, P4 ;  /* 0x00000001222d7824 */ /* 0x000fe200020e062d */
[----:B------:R-:W-:Y:S02]  /*26d30*/  ISETP.GE.U32.AND P3, PT, R43, R32, PT ;  /* 0x000000202b00720c */ /* 0x000fe40003f66070 */
[----:B------:R-:W-:Y:S02]  /*26d40*/  IADD3 R75, P4, PT, R76, R43, RZ ;  /* 0x0000002b4c4b7210 */ /* 0x000fe40007f9e0ff */
[----:B------:R-:W-:Y:S02]  /*26d50*/  SEL R30, RZ, 0x1, P1 ;  /* 0x00000001ff1e7807 */ /* 0x000fe40000800000 */
[----:B------:R-:W-:Y:S01]  /*26d60*/  ISETP.GE.U32.AND.EX P2, PT, R34, RZ, PT, P2 ;  /* 0x000000ff2200720c */ /* 0x000fe20003f46120 */
[----:B------:R-:W-:Y:S01]  /*26d70*/  IMAD.X R76, R76, 0x1, R45, P4 ;  /* 0x000000014c4c7824 */ /* 0x000fe200020e062d */
[----:B------:R-:W-:-:S02]  /*26d80*/  ISETP.GE.U32.AND.EX P3, PT, R45, R34, PT, P3 ;  /* 0x000000222d00720c */ /* 0x000fc40003f66130 */
[----:B------:R-:W-:Y:S02]  /*26d90*/  ISETP.GE.U32.AND P1, PT, R43, R30, PT ;  /* 0x0000001e2b00720c */ /* 0x000fe40003f26070 */
[----:B------:R-:W-:Y:S02]  /*26da0*/  ISETP.GE.U32.AND P4, PT, R75, R130, PT ;  /* 0x000000824b00720c */ /* 0x000fe40003f86070 */
[----:B------:R-:W-:Y:S02]  /*26db0*/  SEL R40, R40, R99, P0 ;  /* 0x0000006328287207 */ /* 0x000fe40000000000 */
[----:B------:R-:W-:Y:S02]  /*26dc0*/  SEL R30, RZ, 0x1, P2 ;  /* 0x00000001ff1e7807 */ /* 0x000fe40001000000 */
[----:B------:R-:W-:Y:S02]  /*26dd0*/  SEL R31, RZ, 0x1, P3 ;  /* 0x00000001ff1f7807 */ /* 0x000fe40001800000 */
[----:B------:R-:W-:-:S02]  /*26de0*/  ISETP.GE.U32.AND.EX P1, PT, R45, RZ, PT, P1 ;  /* 0x000000ff2d00720c */ /* 0x000fc40003f26110 */
[----:B------:R-:W-:Y:S02]  /*26df0*/  ISETP.GE.U32.AND.EX P2, PT, R76, R131, PT, P4 ;  /* 0x000000834c00720c */ /* 0x000fe40003f46140 */
[----:B------:R-:W-:Y:S02]  /*26e00*/  IADD3 R31, P5, P6, R31, R40, R30 ;  /* 0x000000281f1f7210 */ /* 0x000fe40007ebe01e */
[----:B------:R-:W-:Y:S02]  /*26e10*/  SEL R41, R41, R50, P0 ;  /* 0x0000003229297207 */ /* 0x000fe40000000000 */
[----:B------:R-:W-:Y:S02]  /*26e20*/  SEL R30, RZ, 0x1, P1 ;  /* 0x00000001ff1e7807 */ /* 0x000fe40000800000 */
[----:B------:R-:W-:Y:S02]  /*26e30*/  SEL R35, RZ, 0x1, P2 ;  /* 0x00000001ff237807 */ /* 0x000fe40001000000 */
[----:B------:R-:W-:-:S02]  /*26e40*/  ISETP.GE.U32.AND P3, PT, R31, R40, PT ;  /* 0x000000281f00720c */ /* 0x000fc40003f66070 */
[----:B------:R-:W-:Y:S02]  /*26e50*/  IADD3 R40, P2, PT, R31, R40, RZ ;  /* 0x000000281f287210 */ /* 0x000fe40007f5e0ff */
[-C--:B------:R-:W-:Y:S02]  /*26e60*/  IADD3.X R32, PT, PT, RZ, R41.reuse, RZ, P5, P6 ;  /* 0x00000029ff207210 */ /* 0x080fe40002fec4ff */
[----:B------:R-:W-:Y:S02]  /*26e70*/  IADD3 R35, P5, PT, R35, R30, RZ ;  /* 0x0000001e23237210 */ /* 0x000fe40007fbe0ff */
[C---:B------:R-:W-:Y:S01]  /*26e80*/  ISETP.GE.U32.AND.EX P3, PT, R32.reuse, R41, PT, P3 ;  /* 0x000000292000720c */ /* 0x040fe20003f66130 */
[----:B------:R-:W-:Y:S01]  /*26e90*/  IMAD.X R41, R32, 0x1, R41, P2 ;  /* 0x0000000120297824 */ /* 0x000fe200010e0629 */
[----:B------:R-:W-:Y:S01]  /*26ea0*/  ISETP.GE.U32.AND P2, PT, R40, R35, PT ;  /* 0x000000232800720c */ /* 0x000fe20003f46070 */
[----:B------:R-:W-:Y:S01]  /*26eb0*/  IMAD.X R30, RZ, RZ, RZ, P5 ;  /* 0x000000ffff1e7224 */ /* 0x000fe200028e06ff */
[----:B------:R-:W-:-:S02]  /*26ec0*/  IADD3 R47, P4, PT, R47, -R134, RZ ;  /* 0x800000862f2f7210 */ /* 0x000fc40007f9e0ff */
[----:B------:R-:W-:Y:S02]  /*26ed0*/  IADD3 R35, P6, PT, -R35, R40, RZ ;  /* 0x0000002823237210 */ /* 0x000fe40007fde1ff */
[----:B------:R-:W-:Y:S01]  /*26ee0*/  ISETP.GE.U32.AND P1, PT, R40, R31, PT ;  /* 0x0000001f2800720c */ /* 0x000fe20003f26070 */
[----:B------:R-:W-:Y:S01]  /*26ef0*/  IMAD.X R46, R46, 0x1, ~R135, P4 ;  /* 0x000000012e2e7824 */ /* 0x000fe200020e0e87 */
[----:B------:R-:W-:Y:S01]  /*26f00*/  ISETP.GE.U32.AND P4, PT, R35, R132, PT ;  /* 0x000000842300720c */ /* 0x000fe20003f86070 */
[C---:B------:R-:W-:Y:S01]  /*26f10*/  IMAD.X R34, R41.reuse, 0x1, ~R30, P6 ;  /* 0x0000000129227824 */ /* 0x040fe200030e0e1e */
[----:B------:R-:W-:Y:S02]  /*26f20*/  ISETP.GE.U32.AND.EX P1, PT, R41, R32, PT, P1 ;  /* 0x000000202900720c */ /* 0x000fe40003f26110 */
[----:B------:R-:W-:Y:S02]  /*26f30*/  SEL R47, R47, R33, P0 ;  /* 0x000000212f2f7207 */ /* 0x000fe40000000000 */
[----:B------:R-:W-:-:S02]  /*26f40*/  SEL R31, RZ, 0x1, P3 ;  /* 0x00000001ff1f7807 */ /* 0x000fc40001800000 */
[----:B------:R-:W-:Y:S02]  /*26f50*/  SEL R38, RZ, 0x1, P1 ;  /* 0x00000001ff267807 */ /* 0x000fe40000800000 */
[----:B------:R-:W-:Y:S02]  /*26f60*/  ISETP.GE.U32.AND.EX P2, PT, R41, R30, PT, P2 ;  /* 0x0000001e2900720c */ /* 0x000fe40003f46120 */
[----:B------:R-:W-:Y:S02]  /*26f70*/  ISETP.GE.U32.AND.EX P1, PT, R34, R133, PT, P4 ;  /* 0x000000852200720c */ /* 0x000fe40003f26140 */
[----:B------:R-:W-:Y:S02]  /*26f80*/  SEL R46, R46, R48, P0 ;  /* 0x000000302e2e7207 */ /* 0x000fe40000000000 */
[----:B------:R-:W-:Y:S02]  /*26f90*/  IADD3 R38, P0, P3, R38, R47, R31 ;  /* 0x0000002f26267210 */ /* 0x000fe40007b1e01f */
[----:B------:R-:W-:-:S02]  /*26fa0*/  SEL R31, RZ, 0x1, P2 ;  /* 0x00000001ff1f7807 */ /* 0x000fc40001000000 */
[----:B------:R-:W-:Y:S02]  /*26fb0*/  SEL R32, RZ, 0x1, P1 ;  /* 0x00000001ff207807 */ /* 0x000fe40000800000 */
[----:B------:R-:W-:Y:S02]  /*26fc0*/  IADD3.X R39, PT, PT, RZ, R46, RZ, P0, P3 ;  /* 0x0000002eff277210 */ /* 0x000fe400007e64ff */
[----:B------:R-:W-:Y:S02]  /*26fd0*/  IADD3 R37, P0, PT, R38, R47, RZ ;  /* 0x0000002f26257210 */ /* 0x000fe40007f1e0ff */
[----:B------:R-:W-:-:S03]  /*26fe0*/  IADD3 R32, P1, PT, R32, R31, RZ ;  /* 0x0000001f20207210 */ /* 0x000fc60007f3e0ff */
[----:B------:R-:W-:Y:S01]  /*26ff0*/  IMAD.X R36, R39, 0x1, R46, P0 ;  /* 0x0000000127247824 */ /* 0x000fe200000e062e */
[----:B------:R-:W-:Y:S01]  /*27000*/  IADD3 R31, P2, PT, -R32, R37, RZ ;  /* 0x00000025201f7210 */ /* 0x000fe20007f5e1ff */
[----:B------:R-:W-:Y:S01]  /*27010*/  IMAD.X R33, RZ, RZ, RZ, P1 ;  /* 0x000000ffff217224 */ /* 0x000fe200008e06ff */
[----:B------:R-:W-:Y:S02]  /*27020*/  ISETP.GE.U32.AND P1, PT, R37, R38, PT ;  /* 0x000000262500720c */ /* 0x000fe40003f26070 */
[----:B------:R-:W-:Y:S01]  /*27030*/  ISETP.GE.U32.AND P0, PT, R31, R134, PT ;  /* 0x000000861f00720c */ /* 0x000fe20003f06070 */
[----:B------:R-:W-:Y:S01]  /*27040*/  IMAD.X R30, R36, 0x1, ~R33, P2 ;  /* 0x00000001241e7824 */ /* 0x000fe200010e0e21 */
[----:B------:R-:W-:Y:S02]  /*27050*/  ISETP.LT.U32.AND P2, PT, R38, R47, PT ;  /* 0x0000002f2600720c */ /* 0x000fe40003f41070 */
[----:B------:R-:W-:Y:S02]  /*27060*/  ISETP.GE.U32.AND P3, PT, R37, R32, PT ;  /* 0x000000202500720c */ /* 0x000fe40003f66070 */
[----:B------:R-:W-:-:S02]  /*27070*/  ISETP.GE.U32.AND.EX P1, PT, R36, R39, PT, P1 ;  /* 0x000000272400720c */ /* 0x000fc40003f26110 */
[----:B------:R-:W-:Y:S02]  /*27080*/  ISETP.GE.U32.AND.EX P0, PT, R30, R135, PT, P0 ;  /* 0x000000871e00720c */ /* 0x000fe40003f06100 */
[----:B------:R-:W-:Y:S02]  /*27090*/  ISETP.LT.U32.OR.EX P1, PT, R39, R46, !P1, P2 ;  /* 0x0000002e2700720c */ /* 0x000fe40004f21520 */
[----:B------:R-:W-:Y:S02]  /*270a0*/  ISETP.GE.U32.AND.EX P0, PT, R36, R33, P0, P3 ;  /* 0x000000212400720c */ /* 0x000fe40000706130 */
[----:B------:R-:W-:Y:S02]  /*270b0*/  IADD3 R75, P2, PT, R75, -R130, RZ ;  /* 0x800000824b4b7210 */ /* 0x000fe40007f5e0ff */
[----:B------:R-:W-:Y:S02]  /*270c0*/  PLOP3.LUT P0, PT, P1, P0, PT, 0xf8, 0x8f ;  /* 0x00000000008f781c */ /* 0x000fe40000f01f70 */
[----:B------:R-:W-:Y:S01]  /*270d0*/  IADD3 R74, P1, PT, R35, -R132, RZ ;  /* 0x80000084234a7210 */ /* 0x000fe20007f3e0ff */
[----:B------:R-:W-:Y:S01]  /*270e0*/  IMAD.X R76, R76, 0x1, ~R131, P2 ;  /* 0x000000014c4c7824 */ /* 0x000fe200010e0e83 */
[----:B------:R-:W-:-:S02]  /*270f0*/  IADD3 R72, P3, PT, R31, -R134, RZ ;  /* 0x800000861f487210 */ /* 0x000fc40007f7e0ff */
[----:B------:R-:W-:Y:S01]  /*27100*/  SEL R77, R128, RZ, P0 ;  /* 0x000000ff804d7207 */ /* 0x000fe20000000000 */
[----:B------:R-:W-:Y:S01]  /*27110*/  IMAD.X R79, R34, 0x1, ~R133, P1 ;  /* 0x00000001224f7824 */ /* 0x000fe200008e0e85 */
[----:B------:R-:W-:Y:S01]  /*27120*/  SEL R78, R129, RZ, P0 ;  /* 0x000000ff814e7207 */ /* 0x000fe20000000000 */
[----:B------:R-:W-:Y:S01]  /*27130*/  IMAD.X R73, R30, 0x1, ~R135, P3 ;  /* 0x000000011e497824 */ /* 0x000fe200018e0e87 */
[----:B------:R-:W-:Y:S02]  /*27140*/  IADD3 R77, P1, PT, -R77, R42, RZ ;  /* 0x0000002a4d4d7210 */ /* 0x000fe40007f3e1ff */
[----:B------:R-:W-:Y:S02]  /*27150*/  SEL R72, R72, R37, P0 ;  /* 0x0000002548487207 */ /* 0x000fe40000000000 */
[----:B------:R-:W-:Y:S01]  /*27160*/  SEL R73, R73, R36, P0 ;  /* 0x0000002449497207 */ /* 0x000fe20000000000 */
[----:B------:R-:W-:Y:S01]  /*27170*/  IMAD.X R78, R44, 0x1, ~R78, P1 ;  /* 0x000000012c4e7824 */ /* 0x000fe200008e0e4e */
[----:B------:R-:W-:-:S02]  /*27180*/  SEL R74, R74, R40, P0 ;  /* 0x000000284a4a7207 */ /* 0x000fc40000000000 */
[----:B------:R-:W-:Y:S02]  /*27190*/  SEL R79, R79, R41, P0 ;  /* 0x000000294f4f7207 */ /* 0x000fe40000000000 */
[----:B------:R-:W-:Y:S02]  /*271a0*/  SEL R75, R75, R43, P0 ;  /* 0x0000002b4b4b7207 */ /* 0x000fe40000000000 */
[----:B------:R-:W-:Y:S01]  /*271b0*/  SEL R76, R76, R45, P0 ;  /* 0x0000002d4c4c7207 */ /* 0x000fe20000000000 */
[----:B------:R-:W-:Y:S06]  /*271c0*/  BRA `(.L_x_4) ;  /* 0x0000013000c07947 */ /* 0x000fec0003800000 */
.L_x_41:
[-C--:B------:R-:W-:Y:S01]  /*271d0*/  IMAD.WIDE.U32 R30, R72, R73.reuse, RZ ;  /* 0x00000049481e7225 */ /* 0x080fe200078e00ff */
[----:B------:R-:W-:Y:S01]  /*271e0*/  LOP3.LUT R63, R63, 0xfffffffe, RZ, 0xc0, !PT ;  /* 0xfffffffe3f3f7812 */ /* 0x000fe200078ec0ff */
[----:B------:R-:W-:Y:S02]  /*271f0*/  BSSY.RECONVERGENT B3, `(.L_x_80) ;  /* 0x0000182000037945 */ /* 0x000fe40003800200 */
[----:B------:R-:W-:-:S04]  /*27200*/  IMAD.WIDE.U32 R42, R73, R73, RZ ;  /* 0x00000049492a7225 */ /* 0x000fc800078e00ff */
[----:B------:R-:W-:-:S04]  /*27210*/  IMAD.WIDE.U32 R30, P0, R73, R72, R30 ;  /* 0x00000048491e7225 */ /* 0x000fc8000780001e */
[----:B------:R-:W-:Y:S01]  /*27220*/  IMAD.X R41, RZ, RZ, RZ, P0 ;  /* 0x000000ffff297224 */ /* 0x000fe200000e06ff */
[----:B------:R-:W-:Y:S01]  /*27230*/  IADD3 R103, P0, PT, R43, R30, RZ ;  /* 0x0000001e2b677210 */ /* 0x000fe20007f1e0ff */
[----:B------:R-:W-:-:S04]  /*27240*/  IMAD.WIDE.U32 R50, R75, R73, RZ ;  /* 0x000000494b327225 */ /* 0x000fc800078e00ff */
[----:B------:R-:W-:-:S04]  /*27250*/  IMAD.WIDE.U32 R46, R72, R74, RZ ;  /* 0x0000004a482e7225 */ /* 0x000fc800078e00ff */
        /* <DEDUP_REMOVED lines=8> */
[----:B------:R-:W-:Y:S01]  /*272e0*/  IMAD R43, R103, R126, RZ ;  /* 0x0000007e672b7224 */ /* 0x000fe200078e02ff */
[----:B------:R-:W-:Y:S01]  /*272f0*/  IADD3 R141, P0, P5, R48, R44, R30 ;  /* 0x0000002c308d7210 */ /* 0x000fe20007d1e01e */
[----:B------:R-:W-:Y:S02]  /*27300*/  IMAD.X R89, RZ, RZ, RZ, P4 ;  /* 0x000000ffff597224 */ /* 0x000fe400020e06ff */
[----:B------:R-:W-:Y:S01]  /*27310*/  IMAD.MOV.U32 R88, RZ, RZ, R51 ;  /* 0x000000ffff587224 */ /* 0x000fe200078e0033 */
[----:B------:R-:W-:Y:S01]  /*27320*/  IADD3.X R143, PT, PT, R40, R143, R31, P0, P5 ;  /* 0x0000008f288f7210 */ /* 0x000fe200007ea41f */
[----:B------:R-:W-:Y:S01]  /*27330*/  IMAD.WIDE.U32 R30, R75, R74, RZ ;  /* 0x0000004a4b1e7225 */ /* 0x000fe200078e00ff */
[----:B------:R-:W-:-:S03]  /*27340*/  ISETP.GE.U32.AND P0, PT, R141, R48, PT ;  /* 0x000000308d00720c */ /* 0x000fc60003f06070 */
[C---:B------:R-:W-:Y:S01]  /*27350*/  IMAD R43, R42.reuse, R127, R43 ;  /* 0x0000007f2a2b7224 */ /* 0x040fe200078e022b */
[----:B------:R-:W-:Y:S01]  /*27360*/  ISETP.GE.U32.AND.EX P0, PT, R143, R40, PT, P0 ;  /* 0x000000288f00720c */ /* 0x000fe20003f06100 */
[----:B------:R-:W-:-:S03]  /*27370*/  IMAD.WIDE.U32 R40, R42, R126, RZ ;  /* 0x0000007e2a287225 */ /* 0x000fc600078e00ff */
[----:B------:R-:W-:Y:S01]  /*27380*/  SEL R91, RZ, 0x1, P0 ;  /* 0x00000001ff5b7807 */ /* 0x000fe20000000000 */
[----:B------:R-:W-:-:S04]  /*27390*/  IMAD.WIDE.U32 R52, R74, R74, RZ ;  /* 0x0000004a4a347225 */ /* 0x000fc800078e00ff */
[----:B------:R-:W-:-:S04]  /*273a0*/  IMAD.WIDE.U32 R44, R72, R76, RZ ;  /* 0x0000004c482c7225 */ /* 0x000fc800078e00ff */
[----:B------:R-:W-:-:S04]  /*273b0*/  IMAD.WIDE.U32 R30, P4, R74, R75, R30 ;  /* 0x0000004b4a1e7225 */ /* 0x000fc8000788001e */
[----:B------:R-:W-:Y:S01]  /*273c0*/  IMAD.WIDE.U32.X R88, R72, R75, R88, P3 ;  /* 0x0000004b48587225 */ /* 0x000fe200018e0458 */
[----:B------:R-:W-:Y:S02]  /*273d0*/  IADD3 R93, P0, PT, R53, R30, RZ ;  /* 0x0000001e355d7210 */ /* 0x000fe40007f1e0ff */
[----:B------:R-:W-:Y:S01]  /*273e0*/  LOP3.LUT R30, RZ, R103, RZ, 0x33, !PT ;  /* 0x00000067ff1e7212 */ /* 0x000fe200078e33ff */
[----:B------:R-:W-:Y:S01]  /*273f0*/  IMAD.X R49, RZ, RZ, RZ, P2 ;  /* 0x000000ffff317224 */ /* 0x000fe200010e06ff */
[----:B------:R-:W-:Y:S01]  /*27400*/  IADD3 R91, P2, P5, R52, R88, R91 ;  /* 0x00000058345b7210 */ /* 0x000fe20007d5e05b */
[----:B------:R-:W-:Y:S02]  /*27410*/  IMAD.MOV.U32 R48, RZ, RZ, R47 ;  /* 0x000000ffff307224 */ /* 0x000fe400078e002f */
[----:B------:R-:W-:Y:S01]  /*27420*/  IMAD.IADD R50, R41, 0x1, R43 ;  /* 0x0000000129327824 */ /* 0x000fe200078e022b */
[----:B------:R-:W-:Y:S01]  /*27430*/  IADD3.X R93, PT, PT, R93, R89, RZ, P2, P5 ;  /* 0x000000595d5d7210 */ /* 0x000fe200017ea4ff */
[----:B------:R-:W-:Y:S01]  /*27440*/  IMAD.WIDE.U32.X R46, R72, R75, R48, P1 ;  /* 0x0000004b482e7225 */ /* 0x000fe200008e0430 */
[----:B------:R-:W-:-:S03]  /*27450*/  LOP3.LUT R41, RZ, R42, RZ, 0x33, !PT ;  /* 0x0000002aff297212 */ /* 0x000fc600078e33ff */
[----:B------:R-:W-:-:S04]  /*27460*/  IMAD.WIDE.U32 R52, R73, R76, RZ ;  /* 0x0000004c49347225 */ /* 0x000fc800078e00ff */
[----:B------:R-:W-:Y:S01]  /*27470*/  IMAD.WIDE.U32 R44, P3, R73, R78, R44 ;  /* 0x0000004e492c7225 */ /* 0x000fe2000786002c */
[----:B------:R-:W-:-:S03]  /*27480*/  IADD3 R51, P1, P2, R91, R52, R46 ;  /* 0x000000345b337210 */ /* 0x000fc60007a3e02e */
[----:B------:R-:W-:Y:S01]  /*27490*/  IMAD.WIDE.U32 R48, R50, R128, RZ ;  /* 0x0000008032307225 */ /* 0x000fe200078e00ff */
[----:B------:R-:W-:-:S03]  /*274a0*/  IADD3 R92, P5, PT, R53, R44, RZ ;  /* 0x0000002c355c7210 */ /* 0x000fc60007fbe0ff */
[----:B------:R-:W-:Y:S01]  /*274b0*/  IMAD.WIDE.U32 R42, R40, R128, RZ ;  /* 0x00000080282a7225 */ /* 0x000fe200078e00ff */
[----:B------:R-:W-:-:S03]  /*274c0*/  IADD3.X R92, PT, PT, R93, R92, R47, P1, P2 ;  /* 0x0000005c5d5c7210 */ /* 0x000fc60000fe442f */
[----:B------:R-:W-:Y:S01]  /*274d0*/  IMAD.WIDE.U32 R48, P6, R40, R129, R48 ;  /* 0x0000008128307225 */ /* 0x000fe200078c0030 */
[----:B------:R-:W-:-:S03]  /*274e0*/  ISETP.GT.U32.AND P2, PT, R42, R41, PT ;  /* 0x000000292a00720c */ /* 0x000fc60003f44070 */
[----:B------:R-:W-:Y:S01]  /*274f0*/  IMAD.X R53, RZ, RZ, RZ, P4 ;  /* 0x000000ffff357224 */ /* 0x000fe200020e06ff */
[----:B------:R-:W-:Y:S01]  /*27500*/  ISETP.GE.U32.AND P4, PT, R51, R91, PT ;  /* 0x0000005b3300720c */ /* 0x000fe20003f86070 */
[----:B------:R-:W-:Y:S01]  /*27510*/  IMAD.WIDE.U32 R46, R75, R76, RZ ;  /* 0x0000004c4b2e7225 */ /* 0x000fe200078e00ff */
[----:B------:R-:W-:Y:S02]  /*27520*/  IADD3 R43, P1, PT, R43, R48, RZ ;  /* 0x000000302b2b7210 */ /* 0x000fe40007f3e0ff */
[----:B------:R-:W-:Y:S01]  /*27530*/  ISETP.GE.U32.AND.EX P4, PT, R92, R93, PT, P4 ;  /* 0x0000005d5c00720c */ /* 0x000fe20003f86140 */
[----:B------:R-:W-:Y:S01]  /*27540*/  IMAD.MOV.U32 R52, RZ, RZ, R31 ;  /* 0x000000ffff347224 */ /* 0x000fe200078e001f */
[----:B------:R-:W-:Y:S01]  /*27550*/  ISETP.GT.U32.AND.EX P2, PT, R43, R30, PT, P2 ;  /* 0x0000001e2b00720c */ /* 0x000fe20003f44120 */
[----:B------:R-:W-:Y:S01]  /*27560*/  IMAD.X R89, RZ, RZ, RZ, P6 ;  /* 0x000000ffff597224 */ /* 0x000fe200030e06ff */
[----:B------:R-:W-:Y:S01]  /*27570*/  SEL R137, RZ, 0x1, P4 ;  /* 0x00000001ff897807 */ /* 0x000fe20002000000 */
[----:B------:R-:W-:Y:S01]  /*27580*/  IMAD.MOV.U32 R88, RZ, RZ, R49 ;  /* 0x000000ffff587224 */ /* 0x000fe200078e0031 */
[----:B------:R-:W-:Y:S01]  /*27590*/  SEL R41, RZ, 0x1, !P2 ;  /* 0x00000001ff297807 */ /* 0x000fe20005000000 */
[----:B------:R-:W-:-:S04]  /*275a0*/  IMAD.WIDE.U32 R30, P6, R74, R78, R46 ;  /* 0x0000004e4a1e7225 */ /* 0x000fc800078c002e */
[----:B------:R-:W-:-:S04]  /*275b0*/  IMAD.WIDE.U32 R42, R74, R76, RZ ;  /* 0x0000004c4a2a7225 */ /* 0x000fc800078e00ff */
[----:B------:R-:W-:Y:S01]  /*275c0*/  IMAD.WIDE.U32.X R52, R75, R75, R52, P0 ;  /* 0x0000004b4b347225 */ /* 0x000fe200000e0434 */
[----:B------:R-:W-:-:S03]  /*275d0*/  IADD3 R139, P0, PT, R43, R30, RZ ;  /* 0x0000001e2b8b7210 */ /* 0x000fc60007f1e0ff */
[----:B------:R-:W-:Y:S01]  /*275e0*/  IMAD.WIDE.U32 R48, R50, R130, RZ ;  /* 0x0000008232307225 */ /* 0x000fe200078e00ff */
[----:B------:R-:W-:-:S03]  /*275f0*/  @P6 LOP3.LUT R63, R63, 0x1, RZ, 0xfc, !PT ;  /* 0x000000013f3f6812 */ /* 0x000fc600078efcff */
[----:B------:R-:W-:Y:S01]  /*27600*/  IMAD.X R47, RZ, RZ, RZ, P3 ;  /* 0x000000ffff2f7224 */ /* 0x000fe200018e06ff */
[----:B------:R-:W-:Y:S01]  /*27610*/  IADD3 R137, P3, P4, R42, R52, R137 ;  /* 0x000000342a897210 */ /* 0x000fe20007c7e089 */
[----:B------:R-:W-:Y:S01]  /*27620*/  IMAD.WIDE.U32.X R88, R50, R129, R88, P1 ;  /* 0x0000008132587225 */ /* 0x000fe200008e0458 */
[----:B------:R-:W-:Y:S02]  /*27630*/  LOP3.LUT R63, R63, 0xffffffef, RZ, 0xc0, !PT ;  /* 0xffffffef3f3f7812 */ /* 0x000fe400078ec0ff */
[----:B------:R-:W-:Y:S01]  /*27640*/  IADD3.X R139, PT, PT, R139, R53, RZ, P3, P4 ;  /* 0x000000358b8b7210 */ /* 0x000fe20001fe84ff */
[----:B------:R-:W-:-:S04]  /*27650*/  IMAD.WIDE.U32 R42, P1, R40, R131, R48 ;  /* 0x00000083282a7225 */ /* 0x000fc80007820030 */
[----:B------:R-:W-:-:S04]  /*27660*/  IMAD.WIDE.U32 R48, R72, R77, RZ ;  /* 0x0000004d48307225 */ /* 0x000fc800078e00ff */
[----:B------:R-:W-:-:S04]  /*27670*/  IMAD.WIDE.U32 R90, R40, R130, RZ ;  /* 0x00000082285a7225 */ /* 0x000fc800078e00ff */
[----:B------:R-:W-:Y:S01]  /*27680*/  IMAD.MOV.U32 R46, RZ, RZ, R45 ;  /* 0x000000ffff2e7224 */ /* 0x000fe200078e002d */
[----:B------:R-:W-:Y:S01]  /*27690*/  IADD3 R91, P2, PT, R91, R42, RZ ;  /* 0x0000002a5b5b7210 */ /* 0x000fe20007f5e0ff */
[----:B------:R-:W-:Y:S01]  /*276a0*/  IMAD.WIDE.U32 R52, R73, R77, RZ ;  /* 0x0000004d49347225 */ /* 0x000fe200078e00ff */
[----:B------:R-:W-:-:S03]  /*276b0*/  IADD3 R90, P3, P4, R90, R88, R41 ;  /* 0x000000585a5a7210 */ /* 0x000fc60007c7e029 */
[----:B------:R-:W-:Y:S01]  /*276c0*/  IMAD.WIDE.U32.X R44, R72, R78, R46, P5 ;  /* 0x0000004e482c7225 */ /* 0x000fe200028e042e */
[----:B------:R-:W-:-:S03]  /*276d0*/  IADD3.X R88, PT, PT, R91, R89, RZ, P3, P4 ;  /* 0x000000595b587210 */ /* 0x000fc60001fe84ff */
        /* <DEDUP_REMOVED lines=33> */
[----:B------:R-:W-:-:S04]  /*278f0*/  IMAD.WIDE.U32 R42, P2, R40, R133, R42 ;  /* 0x00000085282a7225 */ /* 0x000fc8000784002a */
[----:B------:R-:W-:Y:S01]  /*27900*/  IMAD.X R147, R88, 0x1, R143, P1 ;  /* 0x0000000158937824 */ /* 0x000fe200008e068f */
[----:B------:R-:W-:Y:S02]  /*27910*/  ISETP.GE.U32.AND P1, PT, R145, R90, PT ;  /* 0x0000005a9100720c */ /* 0x000fe40003f26070 */
[----:B------:R-:W-:Y:S02]  /*27920*/  IADD3 R91, P5, PT, R93, R42, RZ ;  /* 0x0000002a5d5b7210 */ /* 0x000fe40007fbe0ff */
        /* <DEDUP_REMOVED lines=20> */
[----:B------:R-:W-:Y:S01]  /*27a70*/  IMAD.WIDE.U32 R52, R78, R76, RZ ;  /* 0x0000004c4e347225 */ /* 0x000fe200078e00ff */
[----:B------:R-:W-:Y:S02]  /*27a80*/  LOP3.LUT R46, RZ, R147, RZ, 0x33, !PT ;  /* 0x00000093ff2e7212 */ /* 0x000fe400078e33ff */
[----:B------:R-:W-:Y:S01]  /*27a90*/  IADD3.X R153, PT, PT, R153, R31, RZ, P0, P1 ;  /* 0x0000001f99997210 */ /* 0x000fe200007e24ff */
[----:B------:R-:W-:Y:S01]  /*27aa0*/  IMAD.X R31, RZ, RZ, RZ, P3 ;  /* 0x000000ffff1f7224 */ /* 0x000fe200018e06ff */
[----:B------:R-:W-:Y:S02]  /*27ab0*/  IADD3 R91, P0, PT, R44, R103, RZ ;  /* 0x000000672c5b7210 */ /* 0x000fe40007f1e0ff */
[----:B------:R-:W-:Y:S01]  /*27ac0*/  @P5 LOP3.LUT R63, R63, 0x8, RZ, 0xfc, !PT ;  /* 0x000000083f3f5812 */ /* 0x000fe200078efcff */
[----:B------:R-:W-:-:S03]  /*27ad0*/  IMAD.WIDE.U32.X R30, R75, R78, R30, P4 ;  /* 0x0000004e4b1e7225 */ /* 0x000fc600020e041e */
[----:B------:R-:W-:Y:S01]  /*27ae0*/  LOP3.LUT R63, R63, 0xfffffffe, RZ, 0xc0, !PT ;  /* 0xfffffffe3f3f7812 */ /* 0x000fe200078ec0ff */
[----:B------:R-:W-:Y:S01]  /*27af0*/  IMAD.X R90, R89, 0x1, R48, P0 ;  /* 0x00000001595a7824 */ /* 0x000fe200000e0630 */
[----:B------:R-:W-:Y:S01]  /*27b00*/  ISETP.GE.U32.AND P0, PT, R91, R44, PT ;  /* 0x0000002c5b00720c */ /* 0x000fe20003f06070 */
[----:B------:R-:W-:Y:S01]  /*27b10*/  IMAD.WIDE.U32 R44, R76, R76, RZ ;  /* 0x0000004c4c2c7225 */ /* 0x000fe200078e00ff */
[----:B------:R-:W-:Y:S02]  /*27b20*/  @P2 LOP3.LUT R63, R63, 0x1, RZ, 0xfc, !PT ;  /* 0x000000013f3f2812 */ /* 0x000fe400078efcff */
[----:B------:R-:W-:Y:S02]  /*27b30*/  ISETP.GE.U32.AND.EX P0, PT, R90, R89, PT, P0 ;  /* 0x000000595a00720c */ /* 0x000fe40003f06100 */
[----:B------:R-:W-:Y:S02]  /*27b40*/  LOP3.LUT R63, R63, 0xfffffffb, RZ, 0xc0, !PT ;  /* 0xfffffffb3f3f7812 */ /* 0x000fe400078ec0ff */
[----:B------:R-:W-:Y:S01]  /*27b50*/  SEL R89, RZ, 0x1, P0 ;  /* 0x00000001ff597807 */ /* 0x000fe20000000000 */
[----:B------:R-:W-:-:S03]  /*27b60*/  IMAD.WIDE.U32 R52, P0, R76, R78, R52 ;  /* 0x0000004e4c347225 */ /* 0x000fc60007800034 */
[----:B------:R-:W-:Y:S02]  /*27b70*/  IADD3 R104, P2, P3, R44, R30, R89 ;  /* 0x0000001e2c687210 */ /* 0x000fe40007b5e059 */
[----:B------:R-:W-:-:S04]  /*27b80*/  IADD3 R143, P1, PT, R45, R52, RZ ;  /* 0x000000342d8f7210 */ /* 0x000fc80007f3e0ff */
        /* <DEDUP_REMOVED lines=18> */
[-C--:B------:R-:W-:Y:S02]  /*27cb0*/  IMAD R44, R147, R126.reuse, RZ ;  /* 0x0000007e932c7224 */ /* 0x080fe400078e02ff */
[----:B------:R-:W-:Y:S01]  /*27cc0*/  IMAD.WIDE.U32 R30, R145, R126, RZ ;  /* 0x0000007e911e7225 */ /* 0x000fe200078e00ff */
[----:B------:R-:W-:-:S03]  /*27cd0*/  IADD3.X R141, PT, PT, R141, R45, RZ, P4, P5 ;  /* 0x0000002d8d8d7210 */ /* 0x000fc600027ea4ff */
        /* <DEDUP_REMOVED lines=88> */
[----:B------:R-:W-:-:S04]  /*28260*/  IADD3 R46, P0, P1, R143, R88, R46 ;  /* 0x000000588f2e7210 */ /* 0x000fc8000791e02e */
[----:B------:R-:W-:Y:S01]  /*28270*/  IADD3.X R49, PT, PT, R145, R89, RZ, P0, P1 ;  /* 0x0000005991317210 */ /* 0x000fe200007e24ff */
[----:B------:R-:W-:Y:S01]  /*28280*/  IMAD.WIDE.U32 R88, R50, R134, RZ ;  /* 0x0000008632587225 */ /* 0x000fe200078e00ff */
[----:B------:R-:W-:Y:S02]  /*28290*/  LOP3.LUT P1, RZ, R63, 0x40, RZ, 0xc0, !PT ;  /* 0x000000403fff7812 */ /* 0x000fe4000782c0ff */
[----:B------:R-:W-:-:S03]  /*282a0*/  IADD3 R51, P0, PT, R92, R51, RZ ;  /* 0x000000335c337210 */ /* 0x000fc60007f1e0ff */
[----:B------:R-:W-:Y:S01]  /*282b0*/  IMAD.X R93, RZ, RZ, RZ, P1 ;  /* 0x000000ffff5d7224 */ /* 0x000fe200008e06ff */
[----:B------:R-:W-:Y:S01]  /*282c0*/  ISETP.GE.U32.AND P1, PT, R51, R92, PT ;  /* 0x0000005c3300720c */ /* 0x000fe20003f26070 */
[----:B------:R-:W-:Y:S02]  /*282d0*/  IMAD.X R104, R42, 0x1, R41, P0 ;  /* 0x000000012a687824 */ /* 0x000fe400000e0629 */
[----:B------:R-:W-:-:S03]  /*282e0*/  IMAD.MOV.U32 R92, RZ, RZ, R43 ;  /* 0x000000ffff5c7224 */ /* 0x000fc600078e002b */
[----:B------:R-:W-:Y:S01]  /*282f0*/  ISETP.GE.U32.AND.EX P0, PT, R104, R42, PT, P1 ;  /* 0x0000002a6800720c */ /* 0x000fe20003f06110 */
[----:B------:R-:W-:-:S03]  /*28300*/  IMAD.WIDE.U32 R88, P1, R40, R135, R88 ;  /* 0x0000008728587225 */ /* 0x000fc60007820058 */
[----:B------:R-:W-:Y:S01]  /*28310*/  SEL R43, RZ, 0x1, P0 ;  /* 0x00000001ff2b7807 */ /* 0x000fe20000000000 */
[----:B------:R-:W-:Y:S01]  /*28320*/  IMAD.WIDE.U32.X R40, R50, R133, R92, P5 ;  /* 0x0000008532287225 */ /* 0x000fe200028e045c */
[----:B------:R-:W-:Y:S02]  /*28330*/  IADD3 R149, P5, PT, R100, R51, RZ ;  /* 0x0000003364957210 */ /* 0x000fe40007fbe0ff */
[----:B------:R-:W-:Y:S01]  /*28340*/  IADD3 R141, P0, PT, R137, R88, RZ ;  /* 0x00000058898d7210 */ /* 0x000fe20007f1e0ff */
[----:B------:R-:W-:Y:S02]  /*28350*/  IMAD.X R93, RZ, RZ, RZ, P6 ;  /* 0x000000ffff5d7224 */ /* 0x000fe400030e06ff */
[----:B------:R-:W-:Y:S01]  /*28360*/  IMAD.X R146, R103, 0x1, R104, P5 ;  /* 0x0000000167927824 */ /* 0x000fe200028e0668 */
[----:B------:R-:W-:Y:S01]  /*28370*/  IADD3 R142, P5, P6, R136, R40, R43 ;  /* 0x00000028888e7210 */ /* 0x000fe20007ebe02b */
[----:B------:R-:W-:-:S03]  /*28380*/  IMAD.WIDE.U32 R42, R31, R132, RZ ;  /* 0x000000841f2a7225 */ /* 0x000fc600078e00ff */
[----:B------:R-:W-:Y:S01]  /*28390*/  IADD3.X R141, PT, PT, R141, R41, RZ, P5, P6 ;  /* 0x000000298d8d7210 */ /* 0x000fe20002fec4ff */
[C---:B------:R-:W-:Y:S01]  /*283a0*/  IMAD R88, R146.reuse, R126, RZ ;  /* 0x0000007e92587224 */ /* 0x040fe200078e02ff */
[C---:B------:R-:W-:Y:S01]  /*283b0*/  ISETP.GE.U32.AND P6, PT, R149.reuse, R100, PT ;  /* 0x000000649500720c */ /* 0x040fe20003fc6070 */
[----:B------:R-:W-:Y:S02]  /*283c0*/  IMAD.MOV.U32 R92, RZ, RZ, R45 ;  /* 0x000000ffff5c7224 */ /* 0x000fe400078e002d */
[----:B------:R-:W-:Y:S01]  /*283d0*/  IMAD.WIDE.U32 R40, R149, R126, RZ ;  /* 0x0000007e95287225 */ /* 0x000fe200078e00ff */
[----:B------:R-:W-:-:S03]  /*283e0*/  ISETP.GE.U32.AND.EX P6, PT, R146, R103, PT, P6 ;  /* 0x000000679200720c */ /* 0x000fc60003fc6160 */
[----:B------:R-:W-:Y:S01]  /*283f0*/  IMAD R45, R149, R127, R88 ;  /* 0x0000007f952d7224 */ /* 0x000fe200078e0258 */
[----:B------:R-:W-:Y:S01]  /*28400*/  SEL R51, RZ, 0x1, P6 ;  /* 0x00000001ff337807 */ /* 0x000fe20003000000 */
[----:B------:R-:W-:-:S04]  /*28410*/  IMAD.WIDE.U32 R136, R30, R132, RZ ;  /* 0x000000841e887225 */ /* 0x000fc800078e00ff */
[----:B------:R-:W-:-:S04]  /*28420*/  IMAD.WIDE.U32 R42, P5, R30, R133, R42 ;  /* 0x000000851e2a7225 */ /* 0x000fc800078a002a */
[----:B------:R-:W-:-:S04]  /*28430*/  IMAD.WIDE.U32.X R138, R31, R131, R92, P4 ;  /* 0x000000831f8a7225 */ /* 0x000fc800020e045c */
[----:B------:R-:W-:Y:S01]  /*28440*/  IMAD.IADD R45, R41, 0x1, R45 ;  /* 0x00000001292d7824 */ /* 0x000fe200078e022d */
[----:B------:R-:W-:Y:S01]  /*28450*/  IADD3 R104, P4, P6, R136, R138, R51 ;  /* 0x0000008a88687210 */ /* 0x000fe20007e9e033 */
[----:B------:R-:W-:Y:S01]  /*28460*/  IMAD.X R93, RZ, RZ, RZ, P1 ;  /* 0x000000ffff5d7224 */ /* 0x000fe200008e06ff */
[----:B------:R-:W-:Y:S01]  /*28470*/  IADD3 R103, P1, PT, R137, R42, RZ ;  /* 0x0000002a89677210 */ /* 0x000fe20007f3e0ff */
[-C--:B------:R-:W-:Y:S01]  /*28480*/  IMAD.WIDE.U32 R136, R45, R128.reuse, RZ ;  /* 0x000000802d887225 */ /* 0x080fe200078e00ff */
[----:B------:R-:W-:Y:S02]  /*28490*/  LOP3.LUT R51, RZ, R149, RZ, 0x33, !PT ;  /* 0x00000095ff337212 */ /* 0x000fe400078e33ff */
[----:B------:R-:W-:Y:S01]  /*284a0*/  IADD3.X R140, PT, PT, R103, R139, RZ, P4, P6 ;  /* 0x0000008b678c7210 */ /* 0x000fe200027ec4ff */
[----:B------:R-:W-:Y:S01]  /*284b0*/  IMAD.MOV.U32 R92, RZ, RZ, R89 ;  /* 0x000000ffff5c7224 */ /* 0x000fe200078e0059 */
[----:B------:R-:W-:Y:S01]  /*284c0*/  IADD3 R147, P6, PT, R142, R91, RZ ;  /* 0x0000005b8e937210 */ /* 0x000fe20007fde0ff */
[----:B------:R-:W-:Y:S01]  /*284d0*/  IMAD.WIDE.U32 R138, R40, R128, RZ ;  /* 0x00000080288a7225 */ /* 0x000fe200078e00ff */
[----:B------:R-:W-:-:S03]  /*284e0*/  LOP3.LUT R42, RZ, R146, RZ, 0x33, !PT ;  /* 0x00000092ff2a7212 */ /* 0x000fc600078e33ff */
[----:B------:R-:W-:-:S04]  /*284f0*/  IMAD.WIDE.U32 R136, P4, R40, R129, R136 ;  /* 0x0000008128887225 */ /* 0x000fc80007880088 */
[----:B------:R-:W-:Y:S01]  /*28500*/  IMAD.WIDE.U32.X R88, R50, R135, R92, P0 ;  /* 0x0000008732587225 */ /* 0x000fe200000e045c */
[----:B------:R-:W-:-:S03]  /*28510*/  ISETP.GE.U32.AND P0, PT, R147, R142, PT ;  /* 0x0000008e9300720c */ /* 0x000fc60003f06070 */
[----:B------:R-:W-:Y:S01]  /*28520*/  IMAD.X R142, R141, 0x1, R90, P6 ;  /* 0x000000018d8e7824 */ /* 0x000fe200030e065a */
[----:B------:R-:W-:Y:S01]  /*28530*/  ISETP.GT.U32.AND P6, PT, R138, R51, PT ;  /* 0x000000338a00720c */ /* 0x000fe20003fc4070 */
[----:B------:R-:W-:Y:S01]  /*28540*/  IMAD.X R51, RZ, RZ, RZ, P4 ;  /* 0x000000ffff337224 */ /* 0x000fe200020e06ff */
[----:B------:R-:W-:Y:S01]  /*28550*/  IADD3 R139, P4, PT, R139, R136, RZ ;  /* 0x000000888b8b7210 */ /* 0x000fe20007f9e0ff */
[----:B------:R-:W-:Y:S01]  /*28560*/  IMAD.WIDE.U32 R90, R45, R130, RZ ;  /* 0x000000822d5a7225 */ /* 0x000fe200078e00ff */
[----:B------:R-:W-:Y:S02]  /*28570*/  ISETP.GE.U32.AND.EX P0, PT, R142, R141, PT, P0 ;  /* 0x0000008d8e00720c */ /* 0x000fe40003f06100 */
[----:B------:R-:W-:Y:S01]  /*28580*/  ISETP.GT.U32.AND.EX P6, PT, R139, R42, PT, P6 ;  /* 0x0000002a8b00720c */ /* 0x000fe20003fc4160 */
[----:B------:R-:W-:Y:S01]  /*28590*/  IMAD.MOV.U32 R50, RZ, RZ, R137 ;  /* 0x000000ffff327224 */ /* 0x000fe200078e0089 */
[----:B------:R-:W-:Y:S01]  /*285a0*/  SEL R141, RZ, 0x1, P0 ;  /* 0x00000001ff8d7807 */ /* 0x000fe20000000000 */
[----:B------:R-:W-:Y:S01]  /*285b0*/  IMAD.WIDE.U32 R92, R40, R130, RZ ;  /* 0x00000082285c7225 */ /* 0x000fe200078e00ff */
[----:B------:R-:W-:-:S03]  /*285c0*/  SEL R103, RZ, 0x1, !P6 ;  /* 0x00000001ff677807 */ /* 0x000fc60007000000 */
[----:B------:R-:W-:-:S04]  /*285d0*/  IMAD.WIDE.U32.X R136, R45, R129, R50, P4 ;  /* 0x000000812d887225 */ /* 0x000fc800020e0432 */
[----:B------:R-:W-:-:S04]  /*285e0*/  IMAD.WIDE.U32 R50, P4, R40, R131, R90 ;  /* 0x0000008328327225 */ /* 0x000fc8000788005a */
[----:B------:R-:W-:Y:S01]  /*285f0*/  IMAD.X R91, RZ, RZ, RZ, P2 ;  /* 0x000000ffff5b7224 */ /* 0x000fe200010e06ff */
[----:B------:R-:W-:Y:S01]  /*28600*/  IADD3 R149, P6, PT, R93, R50, RZ ;  /* 0x000000325d957210 */ /* 0x000fe20007fde0ff */
[----:B------:R-:W-:Y:S01]  /*28610*/  IMAD.WIDE.U32 R138, R31, R134, RZ ;  /* 0x000000861f8a7225 */ /* 0x000fe200078e00ff */
[----:B------:R-:W-:-:S03]  /*28620*/  IADD3 R50, P0, P2, R92, R136, R103 ;  /* 0x000000885c327210 */ /* 0x000fc60007a1e067 */
[----:B------:R-:W-:Y:S01]  /*28630*/  IMAD.MOV.U32 R90, RZ, RZ, R47 ;  /* 0x000000ffff5a7224 */ /* 0x000fe200078e002f */
[----:B------:R-:W-:Y:S01]  /*28640*/  IADD3.X R100, PT, PT, R149, R137, RZ, P0, P2 ;  /* 0x0000008995647210 */ /* 0x000fe200007e44ff */
[----:B------:R-:W-:Y:S01]  /*28650*/  IMAD.X R93, RZ, RZ, RZ, P5 ;  /* 0x000000ffff5d7224 */ /* 0x000fe200028e06ff */
[----:B------:R-:W-:Y:S01]  /*28660*/  IADD3 R146, P2, PT, R141, R88, RZ ;  /* 0x000000588d927210 */ /* 0x000fe20007f5e0ff */
[----:B------:R-:W-:Y:S01]  /*28670*/  IMAD.WIDE.U32 R138, P5, R30, R135, R138 ;  /* 0x000000871e8a7225 */ /* 0x000fe200078a008a */
[----:B------:R-:W-:-:S03]  /*28680*/  IADD3 R47, P0, PT, R104, R147, RZ ;  /* 0x00000093682f7210 */ /* 0x000fc60007f1e0ff */
[----:B------:R-:W-:Y:S02]  /*28690*/  IMAD.MOV.U32 R92, RZ, RZ, R43 ;  /* 0x000000ffff5c7224 */ /* 0x000fe400078e002b */
[----:B------:R-:W-:Y:S01]  /*286a0*/  IMAD.X R147, RZ, RZ, R89, P2 ;  /* 0x000000ffff937224 */ /* 0x000fe200010e0659 */
[----:B------:R-:W-:Y:S01]  /*286b0*/  ISETP.GE.U32.AND P2, PT, R47, R104, PT ;  /* 0x000000682f00720c */ /* 0x000fe20003f46070 */
[----:B------:R-:W-:Y:S01]  /*286c0*/  IMAD.X R89, R140, 0x1, R142, P0 ;  /* 0x000000018c597824 */ /* 0x000fe200000e068e */
[----:B------:R-:W-:Y:S01]  /*286d0*/  ISETP.GE.U32.AND P0, PT, R46, R143, PT ;  /* 0x0000008f2e00720c */ /* 0x000fe20003f06070 */
[----:B------:R-:W-:Y:S01]  /*286e0*/  IMAD.X R137, RZ, RZ, RZ, P5 ;  /* 0x000000ffff897224 */ /* 0x000fe200028e06ff */
[----:B------:R-:W-:Y:S01]  /*286f0*/  IADD3 R143, P5, PT, R50, R47, RZ ;  /* 0x0000002f328f7210 */ /* 0x000fe20007fbe0ff */
[----:B------:R-:W-:Y:S01]  /*28700*/  IMAD.WIDE.U32.X R92, R31, R133, R92, P1 ;  /* 0x000000851f5c7225 */ /* 0x000fe200008e045c */
[----:B------:R-:W-:Y:S02]  /*28710*/  ISETP.NE.U32.AND P1, PT, R146, RZ, PT ;  /* 0x000000ff9200720c */ /* 0x000fe40003f25070 */
[----:B------:R-:W-:Y:S01]  /*28720*/  ISETP.GE.U32.AND.EX P0, PT, R49, R145, PT, P0 ;  /* 0x000000913100720c */ /* 0x000fe20003f06100 */
[----:B------:R-:W-:Y:S01]  /*28730*/  IMAD.WIDE.U32 R42, R30, R134, RZ ;  /* 0x000000861e2a7225 */ /* 0x000fe200078e00ff */
[----:B------:R-:W-:-:S02]  /*28740*/  ISETP.NE.AND.EX P1, PT, R147, RZ, PT, P1 ;  /* 0x000000ff9300720c */ /* 0x000fc40003f25310 */
[----:B------:R-:W-:Y:S01]  /*28750*/  ISETP.GE.U32.AND.EX P2, PT, R89, R140, PT, P2 ;  /* 0x0000008c5900720c */ /* 0x000fe20003f46120 */
[----:B------:R-:W-:Y:S01]  /*28760*/  IMAD.X R145, R100, 0x1, R89, P5 ;  /* 0x0000000164917824 */ /* 0x000fe200028e0659 */
[----:B------:R-:W-:Y:S01]  /*28770*/  SEL R47, RZ, 0x1, P0 ;  /* 0x00000001ff2f7807 */ /* 0x000fe20000000000 */
[----:B------:R-:W-:Y:S01]  /*28780*/  IMAD.WIDE.U32.X R90, R79, R79, R90, P3 ;  /* 0x0000004f4f5a7225 */ /* 0x000fe200018e045a */
[----:B------:R-:W-:Y:S02]  /*28790*/  IADD3 R141, P3, PT, R43, R138, RZ ;  /* 0x0000008a2b8d7210 */ /* 0x000fe40007f7e0ff */
[----:B------:R-:W-:Y:S01]  /*287a0*/  SEL R43, RZ, 0x1, P2 ;  /* 0x00000001ff2b7807 */ /* 0x000fe20001000000 */
[----:B------:R-:W-:Y:S01]  /*287b0*/  IMAD R30, R145, R126, RZ ;  /* 0x0000007e911e7224 */ /* 0x000fe200078e02ff */
[C---:B------:R-:W-:Y:S01]  /*287c0*/  ISETP.GE.U32.AND P2, PT, R143.reuse, R50, PT ;  /* 0x000000328f00720c */ /* 0x040fe20003f46070 */
[----:B------:R-:W-:Y:S01]  /*287d0*/  IMAD.MOV.U32 R136, RZ, RZ, R139 ;  /* 0x000000ffff887224 */ /* 0x000fe200078e008b */
[----:B------:R-:W-:Y:S01]  /*287e0*/  IADD3 R104, P5, P0, R42, R92, R43 ;  /* 0x0000005c2a687210 */ /* 0x000fe200078be02b */
[----:B------:R-:W-:-:S02]  /*287f0*/  IMAD R103, R143, R127, R30 ;  /* 0x0000007f8f677224 */ /* 0x000fc400078e021e */
[----:B------:R-:W-:Y:S01]  /*28800*/  IMAD.WIDE.U32.X R30, R31, R135, R136, P3 ;  /* 0x000000871f1e7225 */ /* 0x000fe200018e0488 */
[----:B------:R-:W-:Y:S02]  /*28810*/  IADD3 R47, P3, PT, R47, R90, RZ ;  /* 0x0000005a2f2f7210 */ /* 0x000fe40007f7e0ff */
[----:B------:R-:W-:Y:S01]  /*28820*/  IADD3.X R141, PT, PT, R141, R93, RZ, P5, P0 ;  /* 0x0000005d8d8d7210 */ /* 0x000fe20002fe04ff */
[----:B------:R-:W-:-:S04]  /*28830*/  IMAD.WIDE.U32 R42, R143, R126, RZ ;  /* 0x0000007e8f2a7225 */ /* 0x000fc800078e00ff */
[----:B------:R-:W-:Y:S02]  /*28840*/  IMAD.X R89, RZ, RZ, RZ, P4 ;  /* 0x000000ffff597224 */ /* 0x000fe400020e06ff */
[----:B------:R-:W-:Y:S02]  /*28850*/  IMAD.MOV.U32 R88, RZ, RZ, R51 ;  /* 0x000000ffff587224 */ /* 0x000fe400078e0033 */
[----:B------:R-:W-:Y:S02]  /*28860*/  IMAD.IADD R103, R43, 0x1, R103 ;  /* 0x000000012b677824 */ /* 0x000fe400078e0267 */
[----:B------:R-:W-:Y:S01]  /*28870*/  IMAD.X R90, RZ, RZ, R91, P3 ;  /* 0x000000ffff5a7224 */ /* 0x000fe200018e065b */
        /* <DEDUP_REMOVED lines=25> */
.L_x_81:
[----:B------:R-:W-:Y:S05]  /*28a10*/  BSYNC.RECONVERGENT B3 ;  /* 0x0000000000037941 */ /* 0x000fea0003800200 */
.L_x_80:
[----:B------:R-:W-:Y:S01]  /*28a20*/  IMAD.WIDE.U32 R92, R103, R128, RZ ;  /* 0x00000080675c7225 */ /* 0x000fe200078e00ff */
[----:B------:R-:W-:Y:S01]  /*28a30*/  LOP3.LUT R41, RZ, R143, RZ, 0x33, !PT ;  /* 0x0000008fff297212 */ /* 0x000fe200078e33ff */
[----:B------:R-:W-:Y:S01]  /*28a40*/  BSSY.RECONVERGENT B3, `(.L_x_82) ;  /* 0x000003d000037945 */ /* 0x000fe20003800200 */
[----:B------:R-:W-:Y:S01]  /*28a50*/  IADD3 R143, P5, PT, R53, R104, RZ ;  /* 0x00000068358f7210 */ /* 0x000fe20007fbe0ff */
[----:B------:R-:W-:Y:S01]  /*28a60*/  IMAD.WIDE.U32 R50, R45, R132, RZ ;  /* 0x000000842d327225 */ /* 0x000fe200078e00ff */
[----:B------:R-:W-:Y:S02]  /*28a70*/  ISETP.GE.U32.AND.EX P2, PT, R145, R100, PT, P2 ;  /* 0x000000649100720c */ /* 0x000fe40003f46120 */
[----:B------:R-:W-:Y:S01]  /*28a80*/  ISETP.GE.U32.AND P0, PT, R143, R104, PT ;  /* 0x000000688f00720c */ /* 0x000fe20003f06070 */
[----:B------:R-:W-:Y:S01]  /*28a90*/  IMAD.WIDE.U32 R138, R42, R128, RZ ;  /* 0x000000802a8a7225 */ /* 0x000fe200078e00ff */
[----:B------:R-:W-:-:S03]  /*28aa0*/  SEL R91, RZ, 0x1, P2 ;  /* 0x00000001ff5b7807 */ /* 0x000fc60001000000 */
[----:B------:R-:W-:Y:S01]  /*28ab0*/  IMAD.WIDE.U32 R92, P3, R42, R129, R92 ;  /* 0x000000812a5c7225 */ /* 0x000fe2000786005c */
[----:B------:R-:W-:Y:S02]  /*28ac0*/  ISETP.GT.U32.AND P1, PT, R138, R41, PT ;  /* 0x000000298a00720c */ /* 0x000fe40003f24070 */
[----:B------:R-:W-:Y:S01]  /*28ad0*/  LOP3.LUT R41, RZ, R145, RZ, 0x33, !PT ;  /* 0x00000091ff297212 */ /* 0x000fe200078e33ff */
[----:B------:R-:W-:Y:S01]  /*28ae0*/  IMAD.WIDE.U32.X R88, R45, R131, R88, P6 ;  /* 0x000000832d587225 */ /* 0x000fe200030e0458 */
[----:B------:R-:W-:-:S03]  /*28af0*/  IADD3 R92, P6, PT, R139, R92, RZ ;  /* 0x0000005c8b5c7210 */ /* 0x000fc60007fde0ff */
[----:B------:R-:W-:Y:S01]  /*28b00*/  IMAD.WIDE.U32 R136, R40, R132, RZ ;  /* 0x0000008428887225 */ /* 0x000fe200078e00ff */
[----:B------:R-:W-:-:S03]  /*28b10*/  ISETP.GT.U32.AND.EX P1, PT, R92, R41, PT, P1 ;  /* 0x000000295c00720c */ /* 0x000fc60003f24110 */
[----:B------:R-:W-:Y:S01]  /*28b20*/  IMAD.WIDE.U32 R50, P4, R40, R133, R50 ;  /* 0x0000008528327225 */ /* 0x000fe20007880032 */
[----:B------:R-:W-:-:S03]  /*28b30*/  SEL R41, RZ, 0x1, !P1 ;  /* 0x00000001ff297807 */ /* 0x000fc60004800000 */
[----:B------:R-:W-:Y:S01]  /*28b40*/  IMAD.X R100, R52, 0x1, R141, P5 ;  /* 0x0000000134647824 */ /* 0x000fe200028e068d */
[----:B------:R-:W-:Y:S01]  /*28b50*/  IADD3 R147, P2, PT, R137, R50, RZ ;  /* 0x0000003289937210 */ /* 0x000fe20007f5e0ff */
[----:B------:R-:W-:-:S03]  /*28b60*/  IMAD.WIDE.U32 R138, R103, R130, RZ ;  /* 0x00000082678a7225 */ /* 0x000fc600078e00ff */
[----:B------:R-:W-:Y:S01]  /*28b70*/  ISETP.GE.U32.AND.EX P0, PT, R100, R141, PT, P0 ;  /* 0x0000008d6400720c */ /* 0x000fe20003f06100 */
[----:B------:R-:W-:Y:S01]  /*28b80*/  IMAD.X R53, RZ, RZ, RZ, P3 ;  /* 0x000000ffff357224 */ /* 0x000fe200018e06ff */
[----:B------:R-:W-:Y:S01]  /*28b90*/  IADD3 R50, P3, P5, R136, R88, R91 ;  /* 0x0000005888327210 */ /* 0x000fe20007d7e05b */
[----:B------:R-:W-:Y:S02]  /*28ba0*/  IMAD.MOV.U32 R52, RZ, RZ, R93 ;  /* 0x000000ffff347224 */ /* 0x000fe400078e005d */
[----:B------:R-:W-:Y:S01]  /*28bb0*/  IMAD.WIDE.U32 R136, R42, R130, RZ ;  /* 0x000000822a887225 */ /* 0x000fe200078e00ff */
[----:B------:R-:W-:-:S03]  /*28bc0*/  IADD3.X R91, PT, PT, R147, R89, RZ, P3, P5 ;  /* 0x00000059935b7210 */ /* 0x000fc60001fea4ff */
[----:B------:R-:W-:-:S04]  /*28bd0*/  IMAD.WIDE.U32.X R92, R103, R129, R52, P6 ;  /* 0x00000081675c7225 */ /* 0x000fc800030e0434 */
[----:B------:R-:W-:Y:S01]  /*28be0*/  IMAD.WIDE.U32 R52, P6, R42, R131, R138 ;  /* 0x000000832a347225 */ /* 0x000fe200078c008a */
[----:B------:R-:W-:Y:S02]  /*28bf0*/  SEL R139, RZ, 0x1, P0 ;  /* 0x00000001ff8b7807 */ /* 0x000fe40000000000 */
[----:B------:R-:W-:Y:S01]  /*28c00*/  IADD3 R136, P1, P5, R136, R92, R41 ;  /* 0x0000005c88887210 */ /* 0x000fe20007d3e029 */
[----:B------:R-:W-:Y:S01]  /*28c10*/  IMAD.MOV.U32 R88, RZ, RZ, R51 ;  /* 0x000000ffff587224 */ /* 0x000fe200078e0033 */
[----:B------:R-:W-:Y:S02]  /*28c20*/  IADD3 R89, P3, PT, R137, R52, RZ ;  /* 0x0000003489597210 */ /* 0x000fe40007f7e0ff */
[----:B------:R-:W-:Y:S01]  /*28c30*/  IADD3 R137, P0, PT, R139, R30, RZ ;  /* 0x0000001e8b897210 */ /* 0x000fe20007f1e0ff */
[----:B------:R-:W-:Y:S01]  /*28c40*/  IMAD.X R139, RZ, RZ, RZ, P6 ;  /* 0x000000ffff8b7224 */ /* 0x000fe200030e06ff */
[----:B------:R-:W-:Y:S01]  /*28c50*/  IADD3.X R93, PT, PT, R89, R93, RZ, P1, P5 ;  /* 0x0000005d595d7210 */ /* 0x000fe20000fea4ff */
[----:B------:R-:W-:Y:S01]  /*28c60*/  IMAD.X R89, RZ, RZ, RZ, P4 ;  /* 0x000000ffff597224 */ /* 0x000fe200020e06ff */
        /* <DEDUP_REMOVED lines=9> */
[----:B------:R-:W-:-:S04]  /*28d00*/  IMAD.WIDE.U32 R50, R40, R134, RZ ;  /* 0x0000008628327225 */ /* 0x000fc800078e00ff */
[----:B------:R-:W-:Y:S01]  /*28d10*/  IMAD.WIDE.U32.X R40, R45, R133, R88, P2 ;  /* 0x000000852d287225 */ /* 0x000fe200010e0458 */
[----:B------:R-:W-:Y:S01]  /*28d20*/  SEL R89, RZ, 0x1, P0 ;  /* 0x00000001ff597807 */ /* 0x000fe20000000000 */
        /* <DEDUP_REMOVED lines=14> */
.L_x_83:
[----:B------:R-:W-:Y:S05]  /*28e10*/  BSYNC.RECONVERGENT B3 ;  /* 0x0000000000037941 */ /* 0x000fea0003800200 */
.L_x_82:
[----:B------:R-:W-:Y:S01]  /*28e20*/  IADD3 R137, P5, PT, R136, R143, RZ ;  /* 0x0000008f88897210 */ /* 0x000fe20007fbe0ff */
[----:B------:R-:W-:Y:S01]  /*28e30*/  BSSY.RECONVERGENT B3, `(.L_x_84) ;  /* 0x00001c7000037945 */ /* 0x000fe20003800200 */
[----:B------:R-:W-:Y:S01]  /*28e40*/  IADD3 R91, P2, PT, R51, R30, RZ ;  /* 0x0000001e335b7210 */ /* 0x000fe20007f5e0ff */
[----:B------:R-:W-:Y:S01]  /*28e50*/  IMAD.MOV.U32 R51, RZ, RZ, R139 ;  /* 0x000000ffff337224 */ /* 0x000fe200078e008b */
[----:B------:R-:W-:Y:S01]  /*28e60*/  IADD3 R43, P1, P6, R50, R40, R89 ;  /* 0x00000028322b7210 */ /* 0x000fe20007e3e059 */
[----:B------:R-:W-:Y:S01]  /*28e70*/  IMAD.X R100, R93, 0x1, R100, P5 ;  /* 0x000000015d647824 */ /* 0x000fe200028e0664 */
[----:B------:R-:W-:Y:S01]  /*28e80*/  ISETP.GE.U32.AND P0, PT, R137, R136, PT ;  /* 0x000000888900720c */ /* 0x000fe20003f06070 */
[----:B------:R-:W-:Y:S01]  /*28e90*/  IMAD.MOV.U32 R50, RZ, RZ, R53 ;  /* 0x000000ffff327224 */ /* 0x000fe200078e0035 */
[----:B------:R-:W-:Y:S01]  /*28ea0*/  IADD3 R92, P5, PT, R48, R43, RZ ;  /* 0x0000002b305c7210 */ /* 0x000fe20007fbe0ff */
[----:B------:R-:W-:Y:S01]  /*28eb0*/  IMAD.WIDE.U32 R88, R103, R132, RZ ;  /* 0x0000008467587225 */ /* 0x000fe200078e00ff */
[----:B------:R-:W-:-:S02]  /*28ec0*/  IADD3.X R91, PT, PT, R91, R41, RZ, P1, P6 ;  /* 0x000000295b5b7210 */ /* 0x000fc40000fec4ff */
[----:B------:R-:W-:Y:S01]  /*28ed0*/  ISETP.GE.U32.AND.EX P0, PT, R100, R93, PT, P0 ;  /* 0x0000005d6400720c */ /* 0x000fe20003f06100 */
[----:B------:R-:W-:Y:S01]  /*28ee0*/  IMAD.X R41, RZ, RZ, RZ, P4 ;  /* 0x000000ffff297224 */ /* 0x000fe200020e06ff */
[----:B------:R-:W-:Y:S01]  /*28ef0*/  ISETP.GE.U32.AND P1, PT, R92, R43, PT ;  /* 0x0000002b5c00720c */ /* 0x000fe20003f26070 */
[----:B------:R-:W-:Y:S01]  /*28f00*/  IMAD.X R104, R44, 0x1, R91, P5 ;  /* 0x000000012c687824 */ /* 0x000fe200028e065b */
[----:B------:R-:W-:Y:S01]  /*28f10*/  SEL R43, RZ, 0x1, P0 ;  /* 0x00000001ff2b7807 */ /* 0x000fe20000000000 */
[----:B------:R-:W-:Y:S01]  /*28f20*/  IMAD.WIDE.U32 R52, R42, R132, RZ ;  /* 0x000000842a347225 */ /* 0x000fe200078e00ff */
[----:B------:R-:W-:Y:S02]  /*28f30*/  LOP3.LUT R63, R63, 0xfffffffe, RZ, 0xc0, !PT ;  /* 0xfffffffe3f3f7812 */ /* 0x000fe400078ec0ff */
[----:B------:R-:W-:Y:S01]  /*28f40*/  ISETP.GE.U32.AND.EX P0, PT, R104, R91, PT, P1 ;  /* 0x0000005b6800720c */ /* 0x000fe20003f06110 */
[----:B------:R-:W-:-:S04]  /*28f50*/  IMAD.WIDE.U32.X R50, R103, R131, R50, P3 ;  /* 0x0000008367327225 */ /* 0x000fc800018e0432 */
[----:B------:R-:W-:Y:S02]  /*28f60*/  IMAD.MOV.U32 R40, RZ, RZ, R31 ;  /* 0x000000ffff287224 */ /* 0x000fe400078e001f */
[----:B------:R-:W-:-:S04]  /*28f70*/  IMAD.WIDE.U32 R88, P4, R42, R133, R88 ;  /* 0x000000852a587225 */ /* 0x000fc80007880058 */
[----:B------:R-:W-:Y:S01]  /*28f80*/  IMAD.WIDE.U32.X R30, R45, R135, R40, P2 ;  /* 0x000000872d1e7225 */ /* 0x000fe200010e0428 */
[----:B------:R-:W-:Y:S02]  /*28f90*/  IADD3 R48, P1, P2, R52, R50, R43 ;  /* 0x0000003234307210 */ /* 0x000fe40007a3e02b */
[----:B------:R-:W-:Y:S01]  /*28fa0*/  SEL R43, RZ, 0x1, P0 ;  /* 0x00000001ff2b7807 */ /* 0x000fe20000000000 */
[----:B------:R-:W-:Y:S01]  /*28fb0*/  IMAD.X R41, RZ, RZ, RZ, P4 ;  /* 0x000000ffff297224 */ /* 0x000fe200020e06ff */
[----:B------:R-:W-:Y:S01]  /*28fc0*/  IADD3 R53, P4, PT, R53, R88, RZ ;  /* 0x0000005835357210 */ /* 0x000fe20007f9e0ff */
[----:B------:R-:W-:Y:S01]  /*28fd0*/  IMAD.WIDE.U32 R44, R103, R134, RZ ;  /* 0x00000086672c7225 */ /* 0x000fe200078e00ff */
[----:B------:R-:W-:Y:S02]  /*28fe0*/  IADD3 R93, P5, PT, R48, R92, RZ ;  /* 0x0000005c305d7210 */ /* 0x000fe40007fbe0ff */
[----:B------:R-:W-:Y:S01]  /*28ff0*/  IADD3.X R53, PT, PT, R53, R51, RZ, P1, P2 ;  /* 0x0000003335357210 */ /* 0x000fe20000fe44ff */
[----:B------:R-:W-:Y:S01]  /*29000*/  IMAD.MOV.U32 R40, RZ, RZ, R89 ;  /* 0x000000ffff287224 */ /* 0x000fe200078e0059 */
[----:B------:R-:W-:Y:S01]  /*29010*/  IADD3 R89, P0, PT, R43, R30, RZ ;  /* 0x0000001e2b597210 */ /* 0x000fe20007f1e0ff */
[----:B------:R-:W-:Y:S01]  /*29020*/  IMAD.WIDE.U32 R44, P3, R42, R135, R44 ;  /* 0x000000872a2c7225 */ /* 0x000fe2000786002c */
[----:B------:R-:W-:-:S02]  /*29030*/  ISETP.GE.U32.AND P2, PT, R137, R128, PT ;  /* 0x000000808900720c */ /* 0x000fc40003f46070 */
[----:B------:R-:W-:Y:S01]  /*29040*/  ISETP.GE.U32.AND P1, PT, R93, R48, PT ;  /* 0x000000305d00720c */ /* 0x000fe20003f26070 */
[----:B------:R-:W-:Y:S01]  /*29050*/  IMAD.WIDE.U32 R42, R42, R134, RZ ;  /* 0x000000862a2a7225 */ /* 0x000fe200078e00ff */
[----:B------:R-:W-:-:S03]  /*29060*/  ISETP.GE.U32.AND.EX P2, PT, R100, R129, PT, P2 ;  /* 0x000000816400720c */ /* 0x000fc60003f46120 */
        /* <DEDUP_REMOVED lines=8> */
[----:B------:R-:W-:Y:S01]  /*290f0*/  SEL R43, RZ, 0x1, P2 ;  /* 0x00000001ff2b7807 */ /* 0x000fe20001000000 */
[----:B------:R-:W-:Y:S01]  /*29100*/  IMAD.MOV.U32 R30, RZ, RZ, R45 ;  /* 0x000000ffff1e7224 */ /* 0x000fe200078e002d */
[----:B------:R-:W-:-:S02]  /*29110*/  IADD3 R51, P5, PT, R44, R93, RZ ;  /* 0x0000005d2c337210 */ /* 0x000fc40007fbe0ff */
[----:B------:R-:W-:Y:S01]  /*29120*/  ISETP.GE.U32.AND.EX P1, PT, R48, R53, PT, P1 ;  /* 0x000000353000720c */ /* 0x000fe20003f26110 */
[----:B------:R-:W-:Y:S01]  /*29130*/  IMAD.WIDE.U32.X R30, R103, R135, R30, P3 ;  /* 0x00000087671e7225 */ /* 0x000fe200018e041e */
[----:B------:R-:W-:Y:S02]  /*29140*/  ISETP.GE.U32.AND P2, PT, R93, R43, PT ;  /* 0x0000002b5d00720c */ /* 0x000fe40003f46070 */
[----:B------:R-:W-:Y:S01]  /*29150*/  SEL R43, RZ, 0x1, P1 ;  /* 0x00000001ff2b7807 */ /* 0x000fe20000800000 */
[----:B------:R-:W-:Y:S01]  /*29160*/  IMAD.X R44, R44, 0x1, R48, P5 ;  /* 0x000000012c2c7824 */ /* 0x000fe200028e0630 */
[----:B------:R-:W-:Y:S02]  /*29170*/  ISETP.GE.U32.AND P5, PT, R51, R130, PT ;  /* 0x000000823300720c */ /* 0x000fe40003fa6070 */
[----:B------:R-:W-:Y:S02]  /*29180*/  ISETP.GE.U32.AND.EX P1, PT, R48, RZ, PT, P2 ;  /* 0x000000ff3000720c */ /* 0x000fe40003f26120 */
[----:B------:R-:W-:-:S02]  /*29190*/  @P0 IADD3 R45, P6, PT, R89, R46, RZ ;  /* 0x0000002e592d0210 */ /* 0x000fc40007fde0ff */
[----:B------:R-:W-:Y:S02]  /*291a0*/  ISETP.GE.U32.AND.EX P2, PT, R44, R131, PT, P5 ;  /* 0x000000832c00720c */ /* 0x000fe40003f46150 */
[----:B------:R-:W-:Y:S01]  /*291b0*/  IADD3 R42, P4, P5, R42, R40, R43 ;  /* 0x000000282a2a7210 */ /* 0x000fe20007d9e02b */
[----:B------:R-:W-:Y:S01]  /*291c0*/  @P0 IMAD.X R50, R50, 0x1, R49, P6 ;  /* 0x0000000132320824 */ /* 0x000fe200030e0631 */
[----:B------:R-:W-:Y:S02]  /*291d0*/  SEL R43, RZ, 0x1, P1 ;  /* 0x00000001ff2b7807 */ /* 0x000fe40000800000 */
[----:B------:R-:W-:Y:S01]  /*291e0*/  @P0 ISETP.GE.U32.AND P1, PT, R45, R46, PT ;  /* 0x0000002e2d00020c */ /* 0x000fe20003f26070 */
[----:B------:R-:W-:Y:S01]  /*291f0*/  @P0 IMAD.MOV.U32 R46, RZ, RZ, R45 ;  /* 0x000000ffff2e0224 */ /* 0x000fe200078e002d */
[----:B------:R-:W-:Y:S02]  /*29200*/  SEL R40, RZ, 0x1, P2 ;  /* 0x00000001ff287807 */ /* 0x000fe40001000000 */
[----:B------:R-:W-:-:S02]  /*29210*/  IADD3.X R45, PT, PT, R91, R41, RZ, P4, P5 ;  /* 0x000000295b2d7210 */ /* 0x000fc400027ea4ff */
[----:B------:R-:W-:Y:S02]  /*29220*/  IADD3 R40, P4, PT, R40, R43, RZ ;  /* 0x0000002b28287210 */ /* 0x000fe40007f9e0ff */
        /* <DEDUP_REMOVED lines=23> */
[----:B------:R-:W-:Y:S01]  /*293a0*/  IMAD.X R31, RZ, RZ, RZ, P0 ;  /* 0x000000ffff1f7224 */ /* 0x000fe200000e06ff */
[----:B------:R-:W-:Y:S02]  /*293b0*/  IADD3 R140, P2, PT, R43, -R132, RZ ;  /* 0x800000842b8c7210 */ /* 0x000fe40007f5e0ff */
[----:B------:R-:W-:Y:S01]  /*293c0*/  ISETP.GE.U32.AND P0, PT, R53, R134, PT ;  /* 0x000000863500720c */ /* 0x000fe20003f06070 */
[----:B------:R-:W-:Y:S01]  /*293d0*/  IMAD.X R52, R90, 0x1, ~R31, P1 ;  /* 0x000000015a347824 */ /* 0x000fe200008e0e1f */
[----:B------:R-:W-:Y:S01]  /*293e0*/  ISETP.GE.U32.AND P1, PT, R89, R30, PT ;  /* 0x0000001e5900720c */ /* 0x000fe20003f26070 */
[----:B------:R-:W-:Y:S01]  /*293f0*/  IMAD.X R145, R88, 0x1, ~R133, P2 ;  /* 0x0000000158917824 */ /* 0x000fe200010e0e85 */
[----:B------:R-:W-:-:S02]  /*29400*/  IADD3 R142, P5, PT, R53, -R134, RZ ;  /* 0x80000086358e7210 */ /* 0x000fc40007fbe0ff */
[----:B------:R-:W-:-:S03]  /*29410*/  ISETP.GE.U32.AND.EX P0, PT, R52, R135, PT, P0 ;  /* 0x000000873400720c */ /* 0x000fc60003f06100 */
[----:B------:R-:W-:Y:S01]  /*29420*/  IMAD.X R143, R52, 0x1, ~R135, P5 ;  /* 0x00000001348f7824 */ /* 0x000fe200028e0e87 */
[----:B------:R-:W-:-:S04]  /*29430*/  ISETP.GE.U32.AND.EX P0, PT, R90, R31, P0, P1 ;  /* 0x0000001f5a00720c */ /* 0x000fc80000706110 */
[----:B------:R-:W-:Y:S02]  /*29440*/  SEL R148, R128, RZ, P0 ;  /* 0x000000ff80947207 */ /* 0x000fe40000000000 */
[----:B------:R-:W-:Y:S02]  /*29450*/  SEL R155, R129, RZ, P0 ;  /* 0x000000ff819b7207 */ /* 0x000fe40000000000 */
[----:B------:R-:W-:Y:S02]  /*29460*/  IADD3 R148, P1, PT, -R148, R137, RZ ;  /* 0x0000008994947210 */ /* 0x000fe40007f3e1ff */
[----:B------:R-:W-:Y:S02]  /*29470*/  SEL R140, R140, R91, P0 ;  /* 0x0000005b8c8c7207 */ /* 0x000fe40000000000 */
[----:B------:R-:W-:Y:S01]  /*29480*/  SEL R145, R145, R92, P0 ;  /* 0x0000005c91917207 */ /* 0x000fe20000000000 */
[----:B------:R-:W-:Y:S01]  /*29490*/  IMAD.WIDE.U32 R30, R72, R148, RZ ;  /* 0x00000094481e7225 */ /* 0x000fe200078e00ff */
[----:B------:R-:W-:-:S02]  /*294a0*/  SEL R142, R142, R89, P0 ;  /* 0x000000598e8e7207 */ /* 0x000fc40000000000 */
[----:B------:R-:W-:Y:S01]  /*294b0*/  SEL R143, R143, R90, P0 ;  /* 0x0000005a8f8f7207 */ /* 0x000fe20000000000 */
[----:B------:R-:W-:Y:S01]  /*294c0*/  IMAD.X R155, R100, 0x1, ~R155, P1 ;  /* 0x00000001649b7824 */ /* 0x000fe200008e0e9b */
[----:B------:R-:W-:Y:S01]  /*294d0*/  IADD3 R146, P1, PT, R51, -R130, RZ ;  /* 0x8000008233927210 */ /* 0x000fe20007f3e0ff */
[----:B------:R-:W-:-:S03]  /*294e0*/  IMAD.WIDE.U32 R50, R75, R148, RZ ;  /* 0x000000944b327225 */ /* 0x000fc600078e00ff */
[----:B------:R-:W-:Y:S01]  /*294f0*/  SEL R146, R146, R93, P0 ;  /* 0x0000005d92927207 */ /* 0x000fe20000000000 */
[----:B------:R-:W-:-:S04]  /*29500*/  IMAD.WIDE.U32 R40, P3, R73, R155, R30 ;  /* 0x0000009b49287225 */ /* 0x000fc8000786001e */
[----:B------:R-:W-:-:S04]  /*29510*/  IMAD.WIDE.U32 R30, R73, R148, RZ ;  /* 0x00000094491e7225 */ /* 0x000fc800078e00ff */
[----:B------:R-:W-:Y:S01]  /*29520*/  IMAD.X R153, R44, 0x1, ~R131, P1 ;  /* 0x000000012c997824 */ /* 0x000fe200008e0e83 */
[----:B------:R-:W-:Y:S01]  /*29530*/  IADD3 R91, P1, PT, R31, R40, RZ ;  /* 0x000000281f5b7210 */ /* 0x000fe20007f3e0ff */
[----:B------:R-:W-:-:S03]  /*29540*/  IMAD.WIDE.U32 R44, R72, R146, RZ ;  /* 0x00000092482c7225 */ /* 0x000fc600078e00ff */
[----:B------:R-:W-:Y:S01]  /*29550*/  SEL R153, R153, R48, P0 ;  /* 0x0000003099997207 */ /* 0x000fe20000000000 */
[----:B------:R-:W-:Y:S02]  /*29560*/  IMAD.X R43, RZ, RZ, RZ, P3 ;  /* 0x000000ffff2b7224 */ /* 0x000fe400018e06ff */
[----:B------:R-:W-:Y:S02]  /*29570*/  IMAD.MOV.U32 R42, RZ, RZ, R41 ;  /* 0x000000ffff2a7224 */ /* 0x000fe400078e0029 */
[----:B------:R-:W-:-:S04]  /*29580*/  IMAD.WIDE.U32 R46, R73, R146, RZ ;  /* 0x00000092492e7225 */ /* 0x000fc800078e00ff */
[----:B------:R-:W-:-:S04]  /*29590*/  IMAD.WIDE.U32 R48, R74, R148, RZ ;  /* 0x000000944a307225 */ /* 0x000fc800078e00ff */
[----:B------:R-:W-:-:S04]  /*295a0*/  IMAD.WIDE.U32.X R40, R72, R155, R42, P1 ;  /* 0x0000009b48287225 */ /* 0x000fc800008e042a */
[----:B------:R-:W-:Y:S01]  /*295b0*/  IMAD.WIDE.U32 R44, P3, R73, R153, R44 ;  /* 0x00000099492c7225 */ /* 0x000fe2000786002c */
[----:B------:R-:W-:-:S03]  /*295c0*/  IADD3 R147, P4, P6, R48, R46, R40 ;  /* 0x0000002e30937210 */ /* 0x000fc60007e9e028 */
[----:B------:R-:W-:Y:S01]  /*295d0*/  IMAD.WIDE.U32 R50, P1, R74, R155, R50 ;  /* 0x0000009b4a327225 */ /* 0x000fe20007820032 */
[----:B------:R-:W-:-:S03]  /*295e0*/  IADD3 R137, P2, PT, R47, R44, RZ ;  /* 0x0000002c2f897210 */ /* 0x000fc60007f5e0ff */
[----:B------:R-:W-:Y:S01]  /*295f0*/  IMAD.X R53, RZ, RZ, RZ, P1 ;  /* 0x000000ffff357224 */ /* 0x000fe200008e06ff */
[----:B------:R-:W-:Y:S01]  /*29600*/  IADD3 R40, P5, PT, R49, R50, RZ ;  /* 0x0000003231287210 */ /* 0x000fe20007fbe0ff */
[----:B------:R-:W-:Y:S01]  /*29610*/  IMAD.WIDE.U32 R42, R75, R146, RZ ;  /* 0x000000924b2a7225 */ /* 0x000fe200078e00ff */
[----:B------:R-:W-:Y:S02]  /*29620*/  ISETP.GE.U32.AND P1, PT, R147, R48, PT ;  /* 0x000000309300720c */ /* 0x000fe40003f26070 */
[----:B------:R-:W-:Y:S01]  /*29630*/  IADD3.X R137, PT, PT, R40, R137, R41, P4, P6 ;  /* 0x0000008928897210 */ /* 0x000fe200027ec429 */
[----:B------:R-:W-:Y:S02]  /*29640*/  IMAD R31, R91, R126, RZ ;  /* 0x0000007e5b1f7224 */ /* 0x000fe400078e02ff */
[----:B------:R-:W-:Y:S01]  /*29650*/  IMAD.MOV.U32 R52, RZ, RZ, R51 ;  /* 0x000000ffff347224 */ /* 0x000fe200078e0033 */
[----:B------:R-:W-:Y:S01]  /*29660*/  ISETP.GE.U32.AND.EX P0, PT, R137, R40, PT, P1 ;  /* 0x000000288900720c */ /* 0x000fe20003f06110 */
[----:B------:R-:W-:-:S03]  /*29670*/  IMAD.WIDE.U32 R40, R30, R126, RZ ;  /* 0x0000007e1e287225 */ /* 0x000fc600078e00ff */
[----:B------:R-:W-:Y:S01]  /*29680*/  SEL R89, RZ, 0x1, P0 ;  /* 0x00000001ff597807 */ /* 0x000fe20000000000 */
[----:B------:R-:W-:Y:S02]  /*29690*/  IMAD R31, R30, R127, R31 ;  /* 0x0000007f1e1f7224 */ /* 0x000fe400078e021f */
[----:B------:R-:W-:-:S04]  /*296a0*/  IMAD.WIDE.U32 R48, R74, R146, RZ ;  /* 0x000000924a307225 */ /* 0x000fc800078e00ff */
[----:B------:R-:W-:-:S04]  /*296b0*/  IMAD.WIDE.U32 R50, R72, R140, RZ ;  /* 0x0000008c48327225 */ /* 0x000fc800078e00ff */
[----:B------:R-:W-:-:S04]  /*296c0*/  IMAD.WIDE.U32 R42, P4, R74, R153, R42 ;  /* 0x000000994a2a7225 */ /* 0x000fc8000788002a */
[----:B------:R-:W-:Y:S01]  /*296d0*/  IMAD.WIDE.U32.X R52, R75, R155, R52, P5 ;  /* 0x0000009b4b347225 */ /* 0x000fe200028e0434 */
[----:B------:R-:W-:-:S03]  /*296e0*/  IADD3 R93, P0, PT, R49, R42, RZ ;  /* 0x0000002a315d7210 */ /* 0x000fc60007f1e0ff */
[----:B------:R-:W-:Y:S01]  /*296f0*/  IMAD.X R47, RZ, RZ, RZ, P3 ;  /* 0x000000ffff2f7224 */ /* 0x000fe200018e06ff */
[----:B------:R-:W-:Y:S01]  /*29700*/  IADD3 R89, P1, P5, R48, R52, R89 ;  /* 0x0000003430597210 */ /* 0x000fe20007d3e059 */
[----:B------:R-:W-:Y:S02]  /*29710*/  IMAD.MOV.U32 R46, RZ, RZ, R45 ;  /* 0x000000ffff2e7224 */ /* 0x000fe400078e002d */
[----:B------:R-:W-:Y:S01]  /*29720*/  IMAD.IADD R149, R41, 0x1, R31 ;  /* 0x0000000129957824 */ /* 0x000fe200078e021f */
[----:B------:R-:W-:Y:S01]  /*29730*/  IADD3.X R42, PT, PT, R93, R53, RZ, P1, P5 ;  /* 0x000000355d2a7210 */ /* 0x000fe20000fea4ff */
[----:B------:R-:W-:Y:S01]  /*29740*/  IMAD.WIDE.U32 R48, R73, R140, RZ ;  /* 0x0000008c49307225 */ /* 0x000fe200078e00ff */
[----:B------:R-:W-:-:S03]  /*29750*/  LOP3.LUT R41, RZ, R30, RZ, 0x33, !PT ;  /* 0x0000001eff297212 */ /* 0x000fc600078e33ff */
[----:B------:R-:W-:-:S04]  /*29760*/  IMAD.WIDE.U32 R44, P3, R73, R145, R50 ;  /* 0x00000091492c7225 */ /* 0x000fc80007860032 */
[----:B------:R-:W-:Y:S01]  /*29770*/  IMAD.WIDE.U32.X R46, R72, R153, R46, P2 ;  /* 0x00000099482e7225 */ /* 0x000fe200010e042e */
[----:B------:R-:W-:-:S03]  /*29780*/  IADD3 R141, P5, PT, R49, R44, RZ ;  /* 0x0000002c318d7210 */ /* 0x000fc60007fbe0ff */
[----:B------:R-:W-:Y:S01]  /*29790*/  IMAD.WIDE.U32 R50, R149, R128, RZ ;  /* 0x0000008095327225 */ /* 0x000fe200078e00ff */
[----:B------:R-:W-:-:S03]  /*297a0*/  IADD3 R103, P1, P2, R89, R48, R46 ;  /* 0x0000003059677210 */ /* 0x000fc60007a3e02e */
[----:B------:R-:W-:Y:S01]  /*297b0*/  IMAD.WIDE.U32 R30, R40, R128, RZ ;  /* 0x00000080281e7225 */ /* 0x000fe200078e00ff */
[----:B------:R-:W-:-:S03]  /*297c0*/  IADD3.X R141, PT, PT, R42, R141, R47, P1, P2 ;  /* 0x0000008d2a8d7210 */ /* 0x000fc60000fe442f */
[----:B------:R-:W-:Y:S01]  /*297d0*/  IMAD.WIDE.U32 R50, P6, R40, R129, R50 ;  /* 0x0000008128327225 */ /* 0x000fe200078c0032 */
[----:B------:R-:W-:Y:S02]  /*297e0*/  ISETP.GT.U32.AND P2, PT, R30, R41, PT ;  /* 0x000000291e00720c */ /* 0x000fe40003f44070 */
[----:B------:R-:W-:Y:S01]  /*297f0*/  LOP3.LUT R30, RZ, R91, RZ, 0x33, !PT ;  /* 0x0000005bff1e7212 */ /* 0x000fe200078e33ff */
[----:B------:R-:W-:Y:S01]  /*29800*/  IMAD.X R53, RZ, RZ, RZ, P4 ;  /* 0x000000ffff357224 */ /* 0x000fe200020e06ff */
[----:B------:R-:W-:Y:S01]  /*29810*/  ISETP.GE.U32.AND P4, PT, R103, R89, PT ;  /* 0x000000596700720c */ /* 0x000fe20003f86070 */
[----:B------:R-:W-:Y:S01]  /*29820*/  IMAD.WIDE.U32 R48, R75, R140, RZ ;  /* 0x0000008c4b307225 */ /* 0x000fe200078e00ff */
[----:B------:R-:W-:Y:S02]  /*29830*/  IADD3 R41, P1, PT, R31, R50, RZ ;  /* 0x000000321f297210 */ /* 0x000fe40007f3e0ff */
[----:B------:R-:W-:Y:S01]  /*29840*/  ISETP.GE.U32.AND.EX P4, PT, R141, R42, PT, P4 ;  /* 0x0000002a8d00720c */ /* 0x000fe20003f86140 */
[----:B------:R-:W-:Y:S01]  /*29850*/  IMAD.X R31, RZ, RZ, RZ, P6 ;  /* 0x000000ffff1f7224 */ /* 0x000fe200030e06ff */
[----:B------:R-:W-:Y:S01]  /*29860*/  ISETP.GT.U32.AND.EX P2, PT, R41, R30, PT, P2 ;  /* 0x0000001e2900720c */ /* 0x000fe20003f44120 */
[----:B------:R-:W-:Y:S01]  /*29870*/  IMAD.MOV.U32 R52, RZ, RZ, R43 ;  /* 0x000000ffff347224 */ /* 0x000fe200078e002b */
[----:B------:R-:W-:Y:S01]  /*29880*/  SEL R139, RZ, 0x1, P4 ;  /* 0x00000001ff8b7807 */ /* 0x000fe20002000000 */
[----:B------:R-:W-:Y:S01]  /*29890*/  IMAD.WIDE.U32 R42, P6, R74, R145, R48 ;  /* 0x000000914a2a7225 */ /* 0x000fe200078c0030 */
[----:B------:R-:W-:-:S03]  /*298a0*/  SEL R41, RZ, 0x1, !P2 ;  /* 0x00000001ff297807 */ /* 0x000fc60005000000 */
[----:B------:R-:W-:Y:S02]  /*298b0*/  IMAD.MOV.U32 R30, RZ, RZ, R51 ;  /* 0x000000ffff1e7224 */ /* 0x000fe400078e0033 */
[----:B------:R-:W-:-:S04]  /*298c0*/  IMAD.WIDE.U32 R46, R74, R140, RZ ;  /* 0x0000008c4a2e7225 */ /* 0x000fc800078e00ff */
[----:B------:R-:W-:Y:S01]  /*298d0*/  IMAD.WIDE.U32.X R52, R75, R153, R52, P0 ;  /* 0x000000994b347225 */ /* 0x000fe200000e0434 */
[----:B------:R-:W-:Y:S02]  /*298e0*/  IADD3 R93, P0, PT, R47, R42, RZ ;  /* 0x0000002a2f5d7210 */ /* 0x000fe40007f1e0ff */
[----:B------:R-:W-:Y:S01]  /*298f0*/  @P6 LOP3.LUT R63, R63, 0x1, RZ, 0xfc, !PT ;  /* 0x000000013f3f6812 */ /* 0x000fe200078efcff */
[----:B------:R-:W-:-:S03]  /*29900*/  IMAD.WIDE.U32 R90, R149, R130, RZ ;  /* 0x00000082955a7225 */ /* 0x000fc600078e00ff */
[----:B------:R-:W-:Y:S01]  /*29910*/  LOP3.LUT R63, R63, 0xfffffff7, RZ, 0xc0, !PT ;  /* 0xfffffff73f3f7812 */ /* 0x000fe200078ec0ff */
[----:B------:R-:W-:Y:S01]  /*29920*/  IMAD.X R49, RZ, RZ, RZ, P3 ;  /* 0x000000ffff317224 */ /* 0x000fe200018e06ff */
[----:B------:R-:W-:Y:S01]  /*29930*/  IADD3 R139, P3, P4, R46, R52, R139 ;  /* 0x000000342e8b7210 */ /* 0x000fe20007c7e08b */
[----:B------:R-:W-:-:S04]  /*29940*/  IMAD.WIDE.U32.X R50, R149, R129, R30, P1 ;  /* 0x0000008195327225 */ /* 0x000fc800008e041e */
[----:B------:R-:W-:-:S04]  /*29950*/  IMAD.WIDE.U32 R30, R72, R142, RZ ;  /* 0x0000008e481e7225 */ /* 0x000fc800078e00ff */
[----:B------:R-:W-:-:S04]  /*29960*/  IMAD.WIDE.U32 R88, R40, R130, RZ ;  /* 0x0000008228587225 */ /* 0x000fc800078e00ff */
[----:B------:R-:W-:Y:S01]  /*29970*/  IMAD.WIDE.U32 R46, P1, R40, R131, R90 ;  /* 0x00000083282e7225 */ /* 0x000fe2000782005a */
[----:B------:R-:W-:Y:S02]  /*29980*/  IADD3.X R91, PT, PT, R93, R53, RZ, P3, P4 ;  /* 0x000000355d5b7210 */ /* 0x000fe40001fe84ff */
[----:B------:R-:W-:Y:S01]  /*29990*/  IADD3 R88, P3, P4, R88, R50, R41 ;  /* 0x0000003258587210 */ /* 0x000fe20007c7e029 */
[----:B------:R-:W-:Y:S01]  /*299a0*/  IMAD.MOV.U32 R48, RZ, RZ, R45 ;  /* 0x000000ffff307224 */ /* 0x000fe200078e002d */
[----:B------:R-:W-:Y:S01]  /*299b0*/  IADD3 R53, P2, PT, R89, R46, RZ ;  /* 0x0000002e59357210 */ /* 0x000fe20007f5e0ff */
[----:B------:R-:W-:-:S03]  /*299c0*/  IMAD.WIDE.U32 R44, R73, R142, RZ ;  /* 0x0000008e492c7225 */ /* 0x000fc600078e00ff */
[----:B------:R-:W-:Y:S01]  /*299d0*/  IADD3.X R42, PT, PT, R53, R51, RZ, P3, P4 ;  /* 0x00000033352a7210 */ /* 0x000fe20001fe84ff */
[----:B------:R-:W-:-:S04]  /*299e0*/  IMAD.WIDE.U32.X R48, R72, R145, R48, P5 ;  /* 0x0000009148307225 */ /* 0x000fc800028e0430 */
[----:B------:R-:W-:Y:S01]  /*299f0*/  IMAD.WIDE.U32 R30, P6, R73, R143, R30 ;  /* 0x0000008f491e7225 */ /* 0x000fe200078c001e */
[----:B------:R-:W-:-:S03]  /*29a00*/  IADD3 R93, P3, P4, R139, R44, R48 ;  /* 0x0000002c8b5d7210 */ /* 0x000fc60007c7e030 */
[----:B------:R-:W-:Y:S01]  /*29a10*/  IMAD.MOV.U32 R136, RZ, RZ, R43 ;  /* 0x000000ffff887224 */ /* 0x000fe200078e002b */
[----:B------:R-:W-:Y:S01]  /*29a20*/  IADD3 R152, P5, PT, R45, R30, RZ ;  /* 0x0000001e2d987210 */ /* 0x000fe20007fbe0ff */
[----:B------:R-:W-:-:S03]  /*29a30*/  IMAD.WIDE.U32 R44, R78, R148, RZ ;  /* 0x000000944e2c7225 */ /* 0x000fc600078e00ff */
[----:B------:R-:W-:Y:S01]  /*29a40*/  IADD3.X R152, PT, PT, R91, R152, R49, P3, P4 ;  /* 0x000000985b987210 */ /* 0x000fe20001fe8431 */
[----:B------:R-:W-:-:S03]  /*29a50*/  IMAD.WIDE.U32 R48, R76, R148, RZ ;  /* 0x000000944c307225 */ /* 0x000fc600078e00ff */
        /* <DEDUP_REMOVED lines=18> */
[----:B------:R-:W-:-:S03]  /*29b80*/  IMAD.WIDE.U32 R48, R149, R132, RZ ;  /* 0x0000008495307225 */ /* 0x000fc600078e00ff */
[----:B------:R-:W-:Y:S01]  /*29b90*/  IADD3.X R53, PT, PT, R53, R45, RZ, P5, P6 ;  /* 0x0000002d35357210 */ /* 0x000fe20002fec4ff */
[----:B------:R-:W-:Y:S01]  /*29ba0*/  IMAD.X R45, RZ, RZ, RZ, P1 ;  /* 0x000000ffff2d7224 */ /* 0x000fe200008e06ff */
[----:B------:R-:W-:Y:S01]  /*29bb0*/  IADD3 R147, P1, PT, R88, R147, RZ ;  /* 0x0000009358937210 */ /* 0x000fe20007f3e0ff */
[----:B------:R-:W-:Y:S01]  /*29bc0*/  IMAD.WIDE.U32 R48, P5, R40, R133, R48 ;  /* 0x0000008528307225 */ /* 0x000fe200078a0030 */
[C---:B------:R-:W-:Y:S02]  /*29bd0*/  LOP3.LUT P6, RZ, R63.reuse, 0x1, RZ, 0xc0, !PT ;  /* 0x000000013fff7812 */ /* 0x040fe400078cc0ff */
[----:B------:R-:W-:Y:S01]  /*29be0*/  LOP3.LUT R63, R63, 0xfffffffd, RZ, 0xc0, !PT ;  /* 0xfffffffd3f3f7812 */ /* 0x000fe200078ec0ff */
[----:B------:R-:W-:Y:S01]  /*29bf0*/  IMAD.X R103, R42, 0x1, R137, P1 ;  /* 0x000000012a677824 */ /* 0x000fe200008e0689 */
[----:B------:R-:W-:Y:S01]  /*29c00*/  ISETP.GE.U32.AND P1, PT, R147, R88, PT ;  /* 0x000000589300720c */ /* 0x000fe20003f26070 */
[----:B------:R-:W-:Y:S02]  /*29c10*/  IMAD.MOV.U32 R44, RZ, RZ, R47 ;  /* 0x000000ffff2c7224 */ /* 0x000fe400078e002f */
[----:B------:R-:W-:Y:S01]  /*29c20*/  IMAD.WIDE.U32 R46, R40, R132, RZ ;  /* 0x00000084282e7225 */ /* 0x000fe200078e00ff */
[----:B------:R-:W-:-:S03]  /*29c30*/  ISETP.GE.U32.AND.EX P1, PT, R103, R42, PT, P1 ;  /* 0x0000002a6700720c */ /* 0x000fc60003f26110 */
[----:B------:R-:W-:Y:S01]  /*29c40*/  IMAD.WIDE.U32.X R44, R149, R131, R44, P2 ;  /* 0x00000083952c7225 */ /* 0x000fe200010e042c */
[----:B------:R-:W-:Y:S02]  /*29c50*/  SEL R41, RZ, 0x1, P1 ;  /* 0x00000001ff297807 */ /* 0x000fe40000800000 */
[----:B------:R-:W-:Y:S01]  /*29c60*/  @P5 LOP3.LUT R63, R63, 0x2, RZ, 0xfc, !PT ;  /* 0x000000023f3f5812 */ /* 0x000fe200078efcff */
[----:B------:R-:W-:Y:S01]  /*29c70*/  IMAD.X R137, RZ, RZ, RZ, P6 ;  /* 0x000000ffff897224 */ /* 0x000fe200030e06ff */
[----:B------:R-:W-:Y:S01]  /*29c80*/  IADD3 R47, P1, PT, R47, R48, RZ ;  /* 0x000000302f2f7210 */ /* 0x000fe20007f3e0ff */
[----:B------:R-:W-:Y:S01]  /*29c90*/  IMAD.WIDE.U32 R42, R74, R142, RZ ;  /* 0x0000008e4a2a7225 */ /* 0x000fe200078e00ff */
[----:B------:R-:W-:Y:S02]  /*29ca0*/  IADD3 R41, P2, P5, R46, R44, R41 ;  /* 0x0000002c2e297210 */ /* 0x000fe40007d5e029 */
[----:B------:R-:W-:Y:S01]  /*29cb0*/  LOP3.LUT R63, R63, 0xffffff7f, RZ, 0xc0, !PT ;  /* 0xffffff7f3f3f7812 */ /* 0x000fe200078ec0ff */
[----:B------:R-:W-:Y:S01]  /*29cc0*/  IMAD.WIDE.U32.X R136, R75, R145, R136, P0 ;  /* 0x000000914b887225 */ /* 0x000fe200000e0488 */
[----:B------:R-:W-:-:S02]  /*29cd0*/  IADD3.X R30, PT, PT, R47, R45, RZ, P2, P5 ;  /* 0x0000002d2f1e7210 */ /* 0x000fc400017ea4ff */
[----:B------:R-:W-:Y:S01]  /*29ce0*/  ISETP.GE.U32.AND P0, PT, R93, R139, PT ;  /* 0x0000008b5d00720c */ /* 0x000fe20003f06070 */
[----:B------:R-:W-:-:S03]  /*29cf0*/  IMAD.WIDE.U32 R44, R75, R142, RZ ;  /* 0x0000008e4b2c7225 */ /* 0x000fc600078e00ff */
[----:B------:R-:W-:Y:S01]  /*29d00*/  ISETP.GE.U32.AND.EX P0, PT, R152, R91, PT, P0 ;  /* 0x0000005b9800720c */ /* 0x000fe20003f06100 */
[----:B------:R-:W-:Y:S02]  /*29d10*/  IMAD.MOV.U32 R46, RZ, RZ, R51 ;  /* 0x000000ffff2e7224 */ /* 0x000fe400078e0033 */
[----:B------:R-:W-:Y:S01]  /*29d20*/  IMAD.WIDE.U32 R44, P6, R74, R143, R44 ;  /* 0x0000008f4a2c7225 */ /* 0x000fe200078c002c */
[----:B------:R-:W-:Y:S02]  /*29d30*/  SEL R47, RZ, 0x1, P0 ;  /* 0x00000001ff2f7807 */ /* 0x000fe40000000000 */
[----:B------:R-:W-:Y:S02]  /*29d40*/  IADD3 R43, P5, PT, R43, R44, RZ ;  /* 0x0000002c2b2b7210 */ /* 0x000fe40007fbe0ff */
[----:B------:R-:W-:Y:S01]  /*29d50*/  IADD3 R44, P0, P2, R42, R136, R47 ;  /* 0x000000882a2c7210 */ /* 0x000fe20007a1e02f */
[----:B------:R-:W-:-:S03]  /*29d60*/  IMAD.X R47, RZ, RZ, RZ, P3 ;  /* 0x000000ffff2f7224 */ /* 0x000fc600018e06ff */
[----:B------:R-:W-:Y:S01]  /*29d70*/  IADD3.X R136, PT, PT, R43, R137, RZ, P0, P2 ;  /* 0x000000892b887210 */ /* 0x000fe200007e44ff */
[----:B------:R-:W-:Y:S01]  /*29d80*/  IMAD.WIDE.U32 R42, R78, R140, RZ ;  /* 0x0000008c4e2a7225 */ /* 0x000fe200078e00ff */
        /* <DEDUP_REMOVED lines=8> */
[----:B------:R-:W-:-:S04]  /*29e10*/  ISETP.GE.U32.AND.EX P0, PT, R152, R53, PT, P0 ;  /* 0x000000359800720c */ /* 0x000fc80003f06100 */
        /* <DEDUP_REMOVED lines=28> */
[----:B------:R-:W-:-:S03]  /*29fe0*/  IMAD.X R51, RZ, RZ, RZ, P5 ;  /* 0x000000ffff337224 */ /* 0x000fc600028e06ff */
[----:B------:R-:W-:Y:S01]  /*29ff0*/  LOP3.LUT R63, R63, 0xffffffdf, RZ, 0xc0, !PT ;  /* 0xffffffdf3f3f7812 */ /* 0x000fe200078ec0ff */
[----:B------:R-:W-:Y:S01]  /*2a000*/  IMAD.WIDE.U32.X R48, R149, R133, R50, P1 ;  /* 0x0000008595307225 */ /* 0x000fe200008e0432 */
[----:B------:R-:W-:-:S03]  /*2a010*/  IADD3 R92, P1, PT, R41, R92, RZ ;  /* 0x0000005c295c7210 */ /* 0x000fc60007f3e0ff */
[----:B------:R-:W-:-:S04]  /*2a020*/  IMAD.WIDE.U32 R50, R40, R134, RZ ;  /* 0x0000008628327225 */ /* 0x000fc800078e00ff */
[----:B------:R-:W-:Y:S01]  /*2a030*/  IMAD.X R93, R30, 0x1, R141, P1 ;  /* 0x000000011e5d7824 */ /* 0x000fe200008e068d */
[----:B------:R-:W-:-:S04]  /*2a040*/  ISETP.GE.U32.AND P1, PT, R92, R41, PT ;  /* 0x000000295c00720c */ /* 0x000fc80003f26070 */
[----:B------:R-:W-:Y:S01]  /*2a050*/  ISETP.GE.U32.AND.EX P1, PT, R93, R30, PT, P1 ;  /* 0x0000001e5d00720c */ /* 0x000fe20003f26110 */
[----:B------:R-:W-:-:S03]  /*2a060*/  IMAD.MOV.U32 R30, RZ, RZ, R43 ;  /* 0x000000ffff1e7224 */ /* 0x000fc600078e002b */
        /* <DEDUP_REMOVED lines=9> */
[----:B------:R-:W-:Y:S01]  /*2a100*/  IMAD.WIDE.U32 R50, R99, R148, RZ ;  /* 0x0000009463327225 */ /* 0x000fe200078e00ff */
[C---:B------:R-:W-:Y:S02]  /*2a110*/  LOP3.LUT P5, RZ, R63.reuse, 0x8, RZ, 0xc0, !PT ;  /* 0x000000083fff7812 */ /* 0x040fe400078ac0ff */
[----:B------:R-:W-:Y:S01]  /*2a120*/  LOP3.LUT R63, R63, 0xfffffffd, RZ, 0xc0, !PT ;  /* 0xfffffffd3f3f7812 */ /* 0x000fe200078ec0ff */
[----:B------:R-:W-:-:S04]  /*2a130*/  IMAD.WIDE.U32.X R42, R78, R145, R30, P2 ;  /* 0x000000914e2a7225 */ /* 0x000fc800010e041e */
[----:B------:R-:W-:Y:S02]  /*2a140*/  IMAD.X R49, RZ, RZ, RZ, P5 ;  /* 0x000000ffff317224 */ /* 0x000fe400028e06ff */
[----:B------:R-:W-:-:S04]  /*2a150*/  IMAD.WIDE.U32 R30, R78, R142, RZ ;  /* 0x0000008e4e1e7225 */ /* 0x000fc800078e00ff */
[----:B------:R-:W-:-:S03]  /*2a160*/  IMAD.WIDE.U32.X R48, R72, R143, R48, P6 ;  /* 0x0000008f48307225 */ /* 0x000fc600030e0430 */
[----:B------:R-:W-:-:S05]  /*2a170*/  IADD3 R160, P0, PT, R44, R48, RZ ;  /* 0x000000302ca07210 */ /* 0x000fca0007f1e0ff */
[----:B------:R-:W-:Y:S01]  /*2a180*/  IMAD.X R162, R136, 0x1, R49, P0 ;  /* 0x0000000188a27824 */ /* 0x000fe200000e0631 */
[----:B------:R-:W-:Y:S01]  /*2a190*/  IADD3 R40, P0, PT, R89, R160, RZ ;  /* 0x000000a059287210 */ /* 0x000fe20007f1e0ff */
        /* <DEDUP_REMOVED lines=14> */
[----:B------:R-:W-:-:S03]  /*2a280*/  @P2 LOP3.LUT R63, R63, 0x1, RZ, 0xfc, !PT ;  /* 0x000000013f3f2812 */ /* 0x000fc600078efcff */
[----:B------:R-:W-:Y:S01]  /*2a290*/  IMAD.WIDE.U32 R48, R94, R148, RZ ;  /* 0x000000945e307225 */ /* 0x000fe200078e00ff */
[----:B------:R-:W-:-:S03]  /*2a2a0*/  LOP3.LUT R63, R63, 0xfffffffb, RZ, 0xc0, !PT ;  /* 0xfffffffb3f3f7812 */ /* 0x000fc600078ec0ff */
[----:B------:R-:W-:-:S04]  /*2a2b0*/  IMAD.WIDE.U32 R42, P0, R155, R95, R42 ;  /* 0x0000005f9b2a7225 */ /* 0x000fc8000780002a */
[----:B------:R-:W-:Y:S01]  /*2a2c0*/  IMAD.X R53, RZ, RZ, RZ, P0 ;  /* 0x000000ffff357224 */ /* 0x000fe200000e06ff */
[----:B------:R-:W-:Y:S01]  /*2a2d0*/  IADD3 R141, P0, PT, R89, R42, RZ ;  /* 0x0000002a598d7210 */ /* 0x000fe20007f1e0ff */
[----:B------:R-:W-:Y:S02]  /*2a2e0*/  IMAD.MOV.U32 R52, RZ, RZ, R43 ;  /* 0x000000ffff347224 */ /* 0x000fe400078e002b */
[----:B------:R-:W-:-:S04]  /*2a2f0*/  IMAD.WIDE.U32 R42, R144, R146, RZ ;  /* 0x00000092902a7225 */ /* 0x000fc800078e00ff */
[----:B------:R-:W-:-:S04]  /*2a300*/  IMAD.WIDE.U32.X R52, R155, R144, R52, P0 ;  /* 0x000000909b347225 */ /* 0x000fc800000e0434 */
[----:B------:R-:W-:-:S04]  /*2a310*/  IMAD.WIDE.U32 R42, P0, R153, R95, R42 ;  /* 0x0000005f992a7225 */ /* 0x000fc8000780002a */
[----:B------:R-:W-:Y:S01]  /*2a320*/  IMAD.WIDE.U32 R50, P1, R155, R94, R50 ;  /* 0x0000005e9b327225 */ /* 0x000fe20007820032 */
[----:B------:R-:W-:Y:S02]  /*2a330*/  IADD3 R91, P6, PT, R91, R42, RZ ;  /* 0x0000002a5b5b7210 */ /* 0x000fe40007fde0ff */
[----:B------:R-:W-:-:S11]  /*2a340*/  IADD3 R49, P2, PT, R49, R50, RZ ;  /* 0x0000003231317210 */ /* 0x000fd60007f5e0ff */
[----:B------:R-:W-:Y:S02]  /*2a350*/  @P6 LOP3.LUT R63, R63, 0x4, RZ, 0xfc, !PT ;  /* 0x000000043f3f6812 */ /* 0x000fe400078efcff */
[----:B------:R-:W-:Y:S01]  /*2a360*/  IADD3 R104, P5, P6, R48, R90, R52 ;  /* 0x0000005a30687210 */ /* 0x000fe20007ebe034 */
[----:B------:R-:W-:Y:S01]  /*2a370*/  IMAD.MOV.U32 R52, RZ, RZ, R47 ;  /* 0x000000ffff347224 */ /* 0x000fe200078e002f */
[----:B------:R-:W-:Y:S01]  /*2a380*/  LOP3.LUT R63, R63, 0xfffffff7, RZ, 0xc0, !PT ;  /* 0xfffffff73f3f7812 */ /* 0x000fe200078ec0ff */
[----:B------:R-:W-:Y:S01]  /*2a390*/  IMAD.MOV.U32 R90, RZ, RZ, R51 ;  /* 0x000000ffff5a7224 */ /* 0x000fe200078e0033 */
[----:B------:R-:W-:Y:S01]  /*2a3a0*/  IADD3.X R100, PT, PT, R49, R91, R53, P5, P6 ;  /* 0x0000005b31647210 */ /* 0x000fe20002fec435 */
[----:B------:R-:W-:Y:S01]  /*2a3b0*/  IMAD.X R53, RZ, RZ, RZ, P3 ;  /* 0x000000ffff357224 */ /* 0x000fe200018e06ff */
[----:B------:R-:W-:Y:S01]  /*2a3c0*/  LOP3.LUT R63, R63, 0xfffffeff, RZ, 0xc0, !PT ;  /* 0xfffffeff3f3f7812 */ /* 0x000fe200078ec0ff */
[----:B------:R-:W-:Y:S02]  /*2a3d0*/  IMAD.X R91, RZ, RZ, RZ, P1 ;  /* 0x000000ffff5b7224 */ /* 0x000fe400008e06ff */
[----:B------:R-:W-:-:S04]  /*2a3e0*/  IMAD.WIDE.U32.X R46, R79, R153, R52, P4 ;  /* 0x000000994f2e7225 */ /* 0x000fc800020e0434 */
[----:B------:R-:W-:Y:S01]  /*2a3f0*/  IMAD.WIDE.U32.X R52, R155, R99, R90, P2 ;  /* 0x000000639b347225 */ /* 0x000fe200010e045a */
[----:B------:R-:W-:-:S03]  /*2a400*/  IADD3 R90, P1, PT, R137, R40, RZ ;  /* 0x00000028895a7210 */ /* 0x000fc60007f3e0ff */
[----:B------:R-:W-:-:S04]  /*2a410*/  IMAD.WIDE.U32 R50, R77, R140, RZ ;  /* 0x0000008c4d327225 */ /* 0x000fc800078e00ff */
[----:B------:R-:W-:Y:S01]  /*2a420*/  IMAD.X R156, R139, 0x1, R156, P1 ;  /* 0x000000018b9c7824 */ /* 0x000fe200008e069c */
[----:B------:R-:W-:-:S04]  /*2a430*/  ISETP.GE.U32.AND P1, PT, R104, R48, PT ;  /* 0x000000306800720c */ /* 0x000fc80003f26070 */
[----:B------:R-:W-:Y:S01]  /*2a440*/  ISETP.GE.U32.AND.EX P1, PT, R100, R49, PT, P1 ;  /* 0x000000316400720c */ /* 0x000fe20003f26110 */
[----:B------:R-:W-:-:S03]  /*2a450*/  IMAD.WIDE.U32 R48, R79, R140, RZ ;  /* 0x0000008c4f307225 */ /* 0x000fc600078e00ff */
[----:B------:R-:W-:Y:S02]  /*2a460*/  SEL R91, RZ, 0x1, P1 ;  /* 0x00000001ff5b7807 */ /* 0x000fe40000800000 */
[----:B------:R-:W-:-:S04]  /*2a470*/  ISETP.GE.U32.AND P1, PT, R90, R137, PT ;  /* 0x000000895a00720c */ /* 0x000fc80003f26070 */
        /* <DEDUP_REMOVED lines=8> */
[----:B------:R-:W-:Y:S01]  /*2a500*/  IMAD.MOV.U32 R46, RZ, RZ, R45 ;  /* 0x000000ffff2e7224 */ /* 0x000fe200078e002d */
[----:B------:R-:W-:Y:S01]  /*2a510*/  ISETP.GE.U32.AND P2, PT, R160, R44, PT ;  /* 0x0000002ca000720c */ /* 0x000fe20003f46070 */
[----:B------:R-:W-:-:S03]  /*2a520*/  IMAD.WIDE.U32 R50, P5, R153, R94, R50 ;  /* 0x0000005e99327225 */ /* 0x000fc600078a0032 */
[----:B------:R-:W-:Y:S01]  /*2a530*/  ISETP.GE.U32.AND.EX P2, PT, R162, R136, PT, P2 ;  /* 0x00000088a200720c */ /* 0x000fe20003f46120 */
[----:B------:R-:W-:Y:S01]  /*2a540*/  IMAD.WIDE.U32 R44, R79, R142, RZ ;  /* 0x0000008e4f2c7225 */ /* 0x000fe200078e00ff */
[----:B------:R-:W-:-:S08]  /*2a550*/  IADD3 R139, P6, PT, R139, R50, RZ ;  /* 0x000000328b8b7210 */ /* 0x000fd00007fde0ff */
[----:B------:R-:W-:-:S05]  /*2a560*/  @P5 LOP3.LUT R63, R63, 0x100, RZ, 0xfc, !PT ;  /* 0x000001003f3f5812 */ /* 0x000fca00078efcff */
[----:B------:R-:W-:Y:S02]  /*2a570*/  @P6 LOP3.LUT R63, R63, 0x8, RZ, 0xfc, !PT ;  /* 0x000000083f3f6812 */ /* 0x000fe400078efcff */
[----:B------:R-:W-:Y:S02]  /*2a580*/  IADD3 R138, P5, P6, R138, R52, R91 ;  /* 0x000000348a8a7210 */ /* 0x000fe40007ebe05b */
[----:B------:R-:W-:Y:S02]  /*2a590*/  SEL R52, RZ, 0x1, P2 ;  /* 0x00000001ff347807 */ /* 0x000fe40001000000 */
[----:B------:R-:W-:Y:S02]  /*2a5a0*/  IADD3.X R139, PT, PT, R139, R53, RZ, P5, P6 ;  /* 0x000000358b8b7210 */ /* 0x000fe40002fec4ff */
[C---:B------:R-:W-:Y:S02]  /*2a5b0*/  LOP3.LUT P5, RZ, R63.reuse, 0x80, RZ, 0xc0, !PT ;  /* 0x000000803fff7812 */ /* 0x040fe400078ac0ff */
[----:B------:R-:W-:-:S03]  /*2a5c0*/  LOP3.LUT P6, RZ, R63, 0x40, RZ, 0xc0, !PT ;  /* 0x000000403fff7812 */ /* 0x000fc600078cc0ff */
[----:B------:R-:W-:Y:S01]  /*2a5d0*/  IMAD.X R47, RZ, RZ, RZ, P5 ;  /* 0x000000ffff2f7224 */ /* 0x000fe200028e06ff */
[----:B------:R-:W-:Y:S01]  /*2a5e0*/  LOP3.LUT P5, RZ, R63, 0x20, RZ, 0xc0, !PT ;  /* 0x000000203fff7812 */ /* 0x000fe200078ac0ff */
[----:B------:R-:W-:Y:S01]  /*2a5f0*/  IMAD.WIDE.U32.X R46, R75, R143, R46, P6 ;  /* 0x0000008f4b2e7225 */ /* 0x000fe200030e042e */
[----:B------:R-:W-:Y:S02]  /*2a600*/  LOP3.LUT P6, RZ, R63, 0x10, RZ, 0xc0, !PT ;  /* 0x000000103fff7812 */ /* 0x000fe400078cc0ff */
        /* <DEDUP_REMOVED lines=18> */
[C---:B------:R-:W-:Y:S02]  /*2a730*/  LOP3.LUT P3, RZ, R63.reuse, 0x2, RZ, 0xc0, !PT ;  /* 0x000000023fff7812 */ /* 0x040fe4000786c0ff */
[----:B------:R-:W-:Y:S01]  /*2a740*/  LOP3.LUT P4, RZ, R63, 0x1, RZ, 0xc0, !PT ;  /* 0x000000013fff7812 */ /* 0x000fe2000788c0ff */
[----:B------:R-:W-:-:S04]  /*2a750*/  IMAD.WIDE.U32.X R48, R149, R135, R48, P6 ;  /* 0x0000008795307225 */ /* 0x000fc800030e0430 */
        /* <DEDUP_REMOVED lines=8> */
[----:B------:R-:W-:Y:S02]  /*2a7e0*/  IADD3.X R31, PT, PT, R40, R47, RZ, P3, P4 ;  /* 0x0000002f281f7210 */ /* 0x000fe40001fe84ff */
[----:B------:R-:W-:Y:S01]  /*2a7f0*/  ISETP.GE.U32.AND P3, PT, R30, R53, PT ;  /* 0x000000351e00720c */ /* 0x000fe20003f66070 */
[----:B------:R-:W-:Y:S01]  /*2a800*/  IMAD.X R47, RZ, RZ, RZ, P1 ;  /* 0x000000ffff2f7224 */ /* 0x000fe200008e06ff */
[----:B------:R-:W-:Y:S02]  /*2a810*/  IADD3 R150, P1, PT, R157, R150, RZ ;  /* 0x000000969d967210 */ /* 0x000fe40007f3e0ff */
[----:B------:R-:W-:Y:S01]  /*2a820*/  ISETP.GE.U32.AND.EX P3, PT, R31, R40, PT, P3 ;  /* 0x000000281f00720c */ /* 0x000fe20003f66130 */
[----:B------:R-:W-:-:S04]  /*2a830*/  IMAD.WIDE.U32.X R46, R79, R143, R46, P2 ;  /* 0x0000008f4f2e7225 */ /* 0x000fc800010e042e */
[----:B------:R-:W-:Y:S01]  /*2a840*/  IMAD.X R152, R159, 0x1, R152, P1 ;  /* 0x000000019f987824 */ /* 0x000fe200008e0698 */
[----:B------:R-:W-:Y:S01]  /*2a850*/  ISETP.GE.U32.AND P1, PT, R150, R157, PT ;  /* 0x0000009d9600720c */ /* 0x000fe20003f26070 */
[----:B------:R-:W-:-:S03]  /*2a860*/  IMAD R40, R103, R126, RZ ;  /* 0x0000007e67287224 */ /* 0x000fc600078e02ff */
[----:B------:R-:W-:Y:S01]  /*2a870*/  ISETP.GE.U32.AND.EX P1, PT, R152, R159, PT, P1 ;  /* 0x0000009f9800720c */ /* 0x000fe20003f26110 */
[----:B------:R-:W-:-:S03]  /*2a880*/  IMAD R91, R147, R127, R40 ;  /* 0x0000007f935b7224 */ /* 0x000fc600078e0228 */
[----:B------:R-:W-:Y:S01]  /*2a890*/  SEL R41, RZ, 0x1, P1 ;  /* 0x00000001ff297807 */ /* 0x000fe20000800000 */
[----:B------:R-:W-:-:S03]  /*2a8a0*/  IMAD.IADD R91, R45, 0x1, R91 ;  /* 0x000000012d5b7824 */ /* 0x000fc600078e025b */
[----:B------:R-:W-:Y:S02]  /*2a8b0*/  IADD3 R53, P1, PT, R41, R48, RZ ;  /* 0x0000003029357210 */ /* 0x000fe40007f3e0ff */
[----:B------:R-:W-:-:S03]  /*2a8c0*/  SEL R41, RZ, 0x1, P3 ;  /* 0x00000001ff297807 */ /* 0x000fc60001800000 */
[----:B------:R-:W-:Y:S01]  /*2a8d0*/  IMAD.X R49, RZ, RZ, R49, P1 ;  /* 0x000000ffff317224 */ /* 0x000fe200008e0631 */
[----:B------:R-:W-:Y:S02]  /*2a8e0*/  ISETP.NE.U32.AND P1, PT, R53, RZ, PT ;  /* 0x000000ff3500720c */ /* 0x000fe40003f25070 */
[----:B------:R-:W-:Y:S02]  /*2a8f0*/  IADD3 R40, P2, PT, R41, R46, RZ ;  /* 0x0000002e29287210 */ /* 0x000fe40007f5e0ff */
[----:B------:R-:W-:-:S03]  /*2a900*/  ISETP.NE.AND.EX P1, PT, R49, RZ, PT, P1 ;  /* 0x000000ff3100720c */ /* 0x000fc60003f25310 */
[----:B------:R-:W-:-:S10]  /*2a910*/  IMAD.X R41, RZ, RZ, R47, P2 ;  /* 0x000000ffff297224 */ /* 0x000fd400010e062f */
        /* <DEDUP_REMOVED lines=24> */
.L_x_85:
[----:B------:R-:W-:Y:S05]  /*2aaa0*/  BSYNC.RECONVERGENT B3 ;  /* 0x0000000000037941 */ /* 0x000fea0003800200 */
.L_x_84:
[-C--:B------:R-:W-:Y:S01]  /*2aab0*/  IMAD.WIDE.U32 R46, R91, R128.reuse, RZ ;  /* 0x000000805b2e7225 */ /* 0x080fe200078e00ff */
[----:B------:R-:W-:Y:S01]  /*2aac0*/  LOP3.LUT R147, RZ, R147, RZ, 0x33, !PT ;  /* 0x00000093ff937212 */ /* 0x000fe200078e33ff */
[----:B------:R-:W-:Y:S01]  /*2aad0*/  BSSY.RECONVERGENT B3, `(.L_x_86) ;  /* 0x0000055000037945 */ /* 0x000fe20003800200 */
[----:B------:R-:W-:Y:S01]  /*2aae0*/  LOP3.LUT R103, RZ, R103, RZ, 0x33, !PT ;  /* 0x00000067ff677212 */ /* 0x000fe200078e33ff */
[----:B------:R-:W-:Y:S01]  /*2aaf0*/  IMAD.WIDE.U32 R48, R44, R128, RZ ;  /* 0x000000802c307225 */ /* 0x000fe200078e00ff */
[----:B------:R-:W-:-:S03]  /*2ab00*/  LOP3.LUT P5, RZ, R63, 0x4, RZ, 0xc0, !PT ;  /* 0x000000043fff7812 */ /* 0x000fc600078ac0ff */
[----:B------:R-:W-:Y:S01]  /*2ab10*/  IMAD.WIDE.U32 R46, P2, R44, R129, R46 ;  /* 0x000000812c2e7225 */ /* 0x000fe2000784002e */
[----:B------:R-:W-:-:S03]  /*2ab20*/  ISETP.GT.U32.AND P1, PT, R48, R147, PT ;  /* 0x000000933000720c */ /* 0x000fc60003f24070 */
        /* <DEDUP_REMOVED lines=35> */
[----:B------:R-:W-:-:S04]  /*2ad60*/  IMAD.WIDE.U32 R44, R44, R134, RZ ;  /* 0x000000862c2c7225 */ /* 0x000fc800078e00ff */
[----:B------:R-:W-:Y:S01]  /*2ad70*/  IMAD.WIDE.U32.X R48, R91, R133, R48, P1 ;  /* 0x000000855b307225 */ /* 0x000fe200008e0430 */
[----:B------:R-:W-:-:S03]  /*2ad80*/  IADD3 R45, P4, PT, R45, R46, RZ ;  /* 0x0000002e2d2d7210 */ /* 0x000fc60007f9e0ff */
[----:B------:R-:W-:Y:S01]  /*2ad90*/  IMAD.MOV.U32 R52, RZ, RZ, R47 ;  /* 0x000000ffff347224 */ /* 0x000fe200078e002f */
[----:B------:R-:W-:Y:S01]  /*2ada0*/  IADD3 R53, P1, P3, R44, R48, R53 ;  /* 0x000000302c357210 */ /* 0x000fe20007b3e035 */
[----:B------:R-:W-:Y:S02]  /*2adb0*/  IMAD.MOV.U32 R44, RZ, RZ, R43 ;  /* 0x000000ffff2c7224 */ /* 0x000fe400078e002b */
[----:B------:R-:W-:Y:S01]  /*2adc0*/  IMAD.WIDE.U32 R46, R95, R140, RZ ;  /* 0x0000008c5f2e7225 */ /* 0x000fe200078e00ff */
[----:B------:R-:W-:Y:S02]  /*2add0*/  IADD3.X R49, PT, PT, R45, R49, RZ, P1, P3 ;  /* 0x000000312d317210 */ /* 0x000fe40000fe64ff */
[----:B------:R-:W-:Y:S01]  /*2ade0*/  IADD3 R150, P1, PT, R90, R53, RZ ;  /* 0x000000355a967210 */ /* 0x000fe20007f3e0ff */
[----:B------:R-:W-:-:S04]  /*2adf0*/  IMAD.X R45, RZ, RZ, RZ, P0 ;  /* 0x000000ffff2d7224 */ /* 0x000fc800000e06ff */
[----:B------:R-:W-:Y:S01]  /*2ae00*/  IMAD.X R156, R156, 0x1, R49, P1 ;  /* 0x000000019c9c7824 */ /* 0x000fe200008e0631 */
[----:B------:R-:W-:Y:S01]  /*2ae10*/  ISETP.GE.U32.AND P1, PT, R150, R53, PT ;  /* 0x000000359600720c */ /* 0x000fe20003f26070 */
[----:B------:R-:W-:Y:S02]  /*2ae20*/  IMAD.X R53, RZ, RZ, RZ, P2 ;  /* 0x000000ffff357224 */ /* 0x000fe400010e06ff */
[----:B------:R-:W-:Y:S01]  /*2ae30*/  IMAD.WIDE.U32.X R44, R153, R144, R44, P5 ;  /* 0x00000090992c7225 */ /* 0x000fe200028e042c */
[----:B------:R-:W-:-:S03]  /*2ae40*/  ISETP.GE.U32.AND.EX P0, PT, R156, R49, PT, P1 ;  /* 0x000000319c00720c */ /* 0x000fc60003f06110 */
[----:B------:R-:W-:Y:S01]  /*2ae50*/  IMAD.WIDE.U32.X R42, R91, R135, R52, P4 ;  /* 0x000000875b2a7225 */ /* 0x000fe200020e0434 */
[----:B------:R-:W-:Y:S02]  /*2ae60*/  SEL R53, RZ, 0x1, P0 ;  /* 0x00000001ff357807 */ /* 0x000fe40000000000 */
[----:B------:R-:W-:Y:S01]  /*2ae70*/  IADD3 R159, P1, P2, R138, R46, R44 ;  /* 0x0000002e8a9f7210 */ /* 0x000fe20007a3e02c */
[----:B------:R-:W-:Y:S01]  /*2ae80*/  IMAD.WIDE.U32 R48, R144, R140, RZ ;  /* 0x0000008c90307225 */ /* 0x000fe200078e00ff */
[----:B------:R-:W-:-:S03]  /*2ae90*/  IADD3 R53, P0, PT, R53, R42, RZ ;  /* 0x0000002a35357210 */ /* 0x000fc60007f1e0ff */
[----:B------:R-:W-:Y:S02]  /*2aea0*/  IMAD R42, R93, R126, RZ ;  /* 0x0000007e5d2a7224 */ /* 0x000fe400078e02ff */
[----:B------:R-:W-:Y:S01]  /*2aeb0*/  IMAD.X R44, RZ, RZ, R43, P0 ;  /* 0x000000ffff2c7224 */ /* 0x000fe200000e062b */
[----:B------:R-:W-:Y:S01]  /*2aec0*/  ISETP.NE.U32.AND P0, PT, R53, RZ, PT ;  /* 0x000000ff3500720c */ /* 0x000fe20003f05070 */
[----:B------:R-:W-:-:S03]  /*2aed0*/  IMAD.WIDE.U32 R48, P3, R145, R95, R48 ;  /* 0x0000005f91307225 */ /* 0x000fc60007860030 */
[----:B------:R-:W-:Y:S01]  /*2aee0*/  ISETP.NE.AND.EX P0, PT, R44, RZ, PT, P0 ;  /* 0x000000ff2c00720c */ /* 0x000fe20003f05300 */
[C---:B------:R-:W-:Y:S01]  /*2aef0*/  IMAD R103, R92.reuse, R127, R42 ;  /* 0x0000007f5c677224 */ /* 0x040fe200078e022a */
[----:B------:R-:W-:Y:S01]  /*2af00*/  IADD3 R152, P4, PT, R47, R48, RZ ;  /* 0x000000302f987210 */ /* 0x000fe20007f9e0ff */
[----:B------:R-:W-:-:S03]  /*2af10*/  IMAD.WIDE.U32 R46, R92, R126, RZ ;  /* 0x0000007e5c2e7225 */ /* 0x000fc600078e00ff */
[----:B------:R-:W-:Y:S01]  /*2af20*/  IADD3.X R152, PT, PT, R139, R152, R45, P1, P2 ;  /* 0x000000988b987210 */ /* 0x000fe20000fe442d */
[----:B------:R-:W-:-:S06]  /*2af30*/  IMAD.IADD R103, R47, 0x1, R103 ;  /* 0x000000012f677824 */ /* 0x000fcc00078e0267 */
        /* <DEDUP_REMOVED lines=14> */
.L_x_87:
[----:B------:R-:W-:Y:S05]  /*2b020*/  BSYNC.RECONVERGENT B3 ;  /* 0x0000000000037941 */ /* 0x000fea0003800200 */
.L_x_86:
[----:B------:R-:W-:Y:S01]  /*2b030*/  IMAD.WIDE.U32 R44, R103, R128, RZ ;  /* 0x00000080672c7225 */ /* 0x000fe200078e00ff */
[----:B------:R-:W-:Y:S01]  /*2b040*/  LOP3.LUT R47, RZ, R92, RZ, 0x33, !PT ;  /* 0x0000005cff2f7212 */ /* 0x000fe200078e33ff */
[----:B------:R-:W-:Y:S01]  /*2b050*/  BSSY.RECONVERGENT B3, `(.L_x_88) ;  /* 0x00001ae000037945 */ /* 0x000fe20003800200 */
[----:B------:R-:W-:Y:S01]  /*2b060*/  LOP3.LUT P6, RZ, R63, 0x8, RZ, 0xc0, !PT ;  /* 0x000000083fff7812 */ /* 0x000fe200078cc0ff */
[----:B------:R-:W-:-:S04]  /*2b070*/  IMAD.WIDE.U32 R42, R46, R128, RZ ;  /* 0x000000802e2a7225 */ /* 0x000fc800078e00ff */
[----:B------:R-:W-:Y:S01]  /*2b080*/  IMAD.WIDE.U32 R44, P1, R46, R129, R44 ;  /* 0x000000812e2c7225 */ /* 0x000fe2000782002c */
[----:B------:R-:W-:Y:S02]  /*2b090*/  ISETP.GT.U32.AND P0, PT, R42, R47, PT ;  /* 0x0000002f2a00720c */ /* 0x000fe40003f04070 */
[----:B------:R-:W-:Y:S01]  /*2b0a0*/  LOP3.LUT R42, RZ, R93, RZ, 0x33, !PT ;  /* 0x0000005dff2a7212 */ /* 0x000fe200078e33ff */
[----:B------:R-:W-:Y:S01]  /*2b0b0*/  IMAD.WIDE.U32 R52, R103, R130, RZ ;  /* 0x0000008267347225 */ /* 0x000fe200078e00ff */
[----:B------:R-:W-:-:S04]  /*2b0c0*/  IADD3 R43, P2, PT, R43, R44, RZ ;  /* 0x0000002c2b2b7210 */ /* 0x000fc80007f5e0ff */
[----:B------:R-:W-:Y:S01]  /*2b0d0*/  ISETP.GT.U32.AND.EX P0, PT, R43, R42, PT, P0 ;  /* 0x0000002a2b00720c */ /* 0x000fe20003f04100 */
[----:B------:R-:W-:Y:S02]  /*2b0e0*/  IMAD.X R43, RZ, RZ, RZ, P1 ;  /* 0x000000ffff2b7224 */ /* 0x000fe400008e06ff */
[----:B------:R-:W-:Y:S01]  /*2b0f0*/  IMAD.MOV.U32 R42, RZ, RZ, R45 ;  /* 0x000000ffff2a7224 */ /* 0x000fe200078e002d */
[----:B------:R-:W-:Y:S01]  /*2b100*/  SEL R47, RZ, 0x1, !P0 ;  /* 0x00000001ff2f7807 */ /* 0x000fe20004000000 */
[----:B------:R-:W-:-:S04]  /*2b110*/  IMAD.WIDE.U32 R44, P1, R46, R131, R52 ;  /* 0x000000832e2c7225 */ /* 0x000fc80007820034 */
[----:B------:R-:W-:-:S04]  /*2b120*/  IMAD.WIDE.U32.X R42, R103, R129, R42, P2 ;  /* 0x00000081672a7225 */ /* 0x000fc800010e042a */
[----:B------:R-:W-:-:S03]  /*2b130*/  IMAD.WIDE.U32 R52, R46, R130, RZ ;  /* 0x000000822e347225 */ /* 0x000fc600078e00ff */
        /* <DEDUP_REMOVED lines=11> */
[C---:B------:R-:W-:Y:S01]  /*2b1f0*/  ISETP.GE.U32.AND P2, PT, R147.reuse, R42, PT ;  /* 0x0000002a9300720c */ /* 0x040fe20003f46070 */
[----:B------:R-:W-:-:S03]  /*2b200*/  IMAD.WIDE.U32 R92, R147, R126, RZ ;  /* 0x0000007e935c7225 */ /* 0x000fc600078e00ff */
[----:B------:R-:W-:Y:S01]  /*2b210*/  ISETP.GE.U32.AND.EX P2, PT, R149, R43, PT, P2 ;  /* 0x0000002b9500720c */ /* 0x000fe20003f46120 */
[----:B------:R-:W-:-:S03]  /*2b220*/  IMAD.WIDE.U32 R42, R103, R132, RZ ;  /* 0x00000084672a7225 */ /* 0x000fc600078e00ff */
[----:B------:R-:W-:Y:S01]  /*2b230*/  SEL R157, RZ, 0x1, P2 ;  /* 0x00000001ff9d7807 */ /* 0x000fe20001000000 */
[----:B------:R-:W-:-:S03]  /*2b240*/  IMAD.WIDE.U32 R42, P1, R46, R133, R42 ;  /* 0x000000852e2a7225 */ /* 0x000fc6000782002a */
[----:B------:R-:W-:Y:S01]  /*2b250*/  IADD3 R161, P2, PT, R45, R42, RZ ;  /* 0x0000002a2da17210 */ /* 0x000fe20007f5e0ff */
[----:B------:R-:W-:-:S04]  /*2b260*/  IMAD R42, R149, R126, RZ ;  /* 0x0000007e952a7224 */ /* 0x000fc800078e02ff */
[----:B------:R-:W-:-:S05]  /*2b270*/  IMAD R45, R147, R127, R42 ;  /* 0x0000007f932d7224 */ /* 0x000fca00078e022a */
[----:B------:R-:W-:Y:S01]  /*2b280*/  @P1 LOP3.LUT R63, R63, 0x4, RZ, 0xfc, !PT ;  /* 0x000000043f3f1812 */ /* 0x000fe200078efcff */
[----:B------:R-:W-:Y:S01]  /*2b290*/  IMAD.IADD R42, R93, 0x1, R45 ;  /* 0x000000015d2a7824 */ /* 0x000fe200078e022d */
[----:B------:R-:W-:Y:S01]  /*2b2a0*/  IADD3 R157, P0, P1, R44, R52, R157 ;  /* 0x000000342c9d7210 */ /* 0x000fe2000791e09d */
[-C--:B------:R-:W-:Y:S01]  /*2b2b0*/  IMAD.WIDE.U32 R44, R92, R128.reuse, RZ ;  /* 0x000000805c2c7225 */ /* 0x080fe200078e00ff */
[----:B------:R-:W-:Y:S02]  /*2b2c0*/  LOP3.LUT R63, R63, 0xfffffffd, RZ, 0xc0, !PT ;  /* 0xfffffffd3f3f7812 */ /* 0x000fe400078ec0ff */
[----:B------:R-:W-:Y:S01]  /*2b2d0*/  IADD3.X R161, PT, PT, R161, R53, RZ, P0, P1 ;  /* 0x00000035a1a17210 */ /* 0x000fe200007e24ff */
[----:B------:R-:W-:Y:S01]  /*2b2e0*/  IMAD.WIDE.U32 R52, R42, R128, RZ ;  /* 0x000000802a347225 */ /* 0x000fe200078e00ff */
[----:B------:R-:W-:-:S04]  /*2b2f0*/  @P2 LOP3.LUT R63, R63, 0x2, RZ, 0xfc, !PT ;  /* 0x000000023f3f2812 */ /* 0x000fc800078efcff */
[----:B------:R-:W-:Y:S01]  /*2b300*/  LOP3.LUT R63, R63, 0xfffffffe, RZ, 0xc0, !PT ;  /* 0xfffffffe3f3f7812 */ /* 0x000fe200078ec0ff */
[----:B------:R-:W-:-:S04]  /*2b310*/  IMAD.WIDE.U32 R52, P0, R92, R129, R52 ;  /* 0x000000815c347225 */ /* 0x000fc80007800034 */
        /* <DEDUP_REMOVED lines=12> */
[----:B------:R-:W-:-:S10]  /*2b3e0*/  IADD3 R93, P0, PT, R91, R44, RZ ;  /* 0x0000002c5b5d7210 */ /* 0x000fd40007f1e0ff */
[----:B------:R-:W-:Y:S02]  /*2b3f0*/  @P1 LOP3.LUT R63, R63, 0x1, RZ, 0xfc, !PT ;  /* 0x000000013f3f1812 */ /* 0x000fe400078efcff */
[----:B------:R-:W-:Y:S01]  /*2b400*/  IADD3 R160, P1, P2, R90, R52, R47 ;  /* 0x000000345aa07210 */ /* 0x000fe20007a3e02f */
[----:B------:R-:W-:Y:S02]  /*2b410*/  IMAD.MOV.U32 R52, RZ, RZ, R51 ;  /* 0x000000ffff347224 */ /* 0x000fe400078e0033 */
[----:B------:R-:W-:Y:S01]  /*2b420*/  IMAD.WIDE.U32 R50, R99, R140, RZ ;  /* 0x0000008c63327225 */ /* 0x000fe200078e00ff */
[----:B------:R-:W-:Y:S02]  /*2b430*/  IADD3.X R93, PT, PT, R93, R53, RZ, P1, P2 ;  /* 0x000000355d5d7210 */ /* 0x000fe40000fe44ff */
[----:B------:R-:W-:Y:S01]  /*2b440*/  ISETP.GE.U32.AND P1, PT, R159, R138, PT ;  /* 0x0000008a9f00720c */ /* 0x000fe20003f26070 */
[----:B------:R-:W-:Y:S02]  /*2b450*/  IMAD.X R53, RZ, RZ, RZ, P5 ;  /* 0x000000ffff357224 */ /* 0x000fe400028e06ff */
[----:B------:R-:W-:Y:S01]  /*2b460*/  IMAD.WIDE.U32 R90, R94, R140, RZ ;  /* 0x0000008c5e5a7225 */ /* 0x000fe200078e00ff */
[----:B------:R-:W-:-:S03]  /*2b470*/  ISETP.GE.U32.AND.EX P1, PT, R152, R139, PT, P1 ;  /* 0x0000008b9800720c */ /* 0x000fc60003f26110 */
[----:B------:R-:W-:Y:S01]  /*2b480*/  IMAD.WIDE.U32.X R52, R153, R99, R52, P6 ;  /* 0x0000006399347225 */ /* 0x000fe200030e0434 */
[----:B------:R-:W-:-:S03]  /*2b490*/  SEL R47, RZ, 0x1, P1 ;  /* 0x00000001ff2f7807 */ /* 0x000fc60000800000 */
[----:B------:R-:W-:Y:S01]  /*2b4a0*/  IMAD.WIDE.U32 R50, P1, R145, R94, R50 ;  /* 0x0000005e91327225 */ /* 0x000fe20007820032 */
[----:B------:R-:W-:-:S03]  /*2b4b0*/  IADD3 R47, P5, P6, R90, R52, R47 ;  /* 0x000000345a2f7210 */ /* 0x000fc60007ebe02f */
[----:B------:R-:W-:Y:S01]  /*2b4c0*/  IMAD.MOV.U32 R52, RZ, RZ, R49 ;  /* 0x000000ffff347224 */ /* 0x000fe200078e0031 */
[----:B------:R-:W-:Y:S01]  /*2b4d0*/  IADD3 R89, P2, PT, R91, R50, RZ ;  /* 0x000000325b597210 */ /* 0x000fe20007f5e0ff */
[----:B------:R-:W-:-:S03]  /*2b4e0*/  IMAD.WIDE.U32 R90, R144, R142, RZ ;  /* 0x0000008e905a7225 */ /* 0x000fc600078e00ff */
[----:B------:R-:W-:Y:S01]  /*2b4f0*/  IADD3.X R89, PT, PT, R89, R53, RZ, P5, P6 ;  /* 0x0000003559597210 */ /* 0x000fe20002fec4ff */
[----:B------:R-:W-:Y:S02]  /*2b500*/  IMAD.X R53, RZ, RZ, RZ, P3 ;  /* 0x000000ffff357224 */ /* 0x000fe400018e06ff */
[----:B------:R-:W-:-:S04]  /*2b510*/  IMAD.WIDE.U32 R90, P3, R143, R95, R90 ;  /* 0x0000005f8f5a7225 */ /* 0x000fc8000786005a */
[----:B------:R-:W-:-:S04]  /*2b520*/  IMAD.WIDE.U32.X R52, R145, R144, R52, P4 ;  /* 0x0000009091347225 */ /* 0x000fc800020e0434 */
[----:B------:R-:W-:-:S04]  /*2b530*/  IMAD.WIDE.U32 R48, R95, R142, RZ ;  /* 0x0000008e5f307225 */ /* 0x000fc800078e00ff */
[----:B------:R-:W-:Y:S01]  /*2b540*/  IMAD.MOV.U32 R50, RZ, RZ, R45 ;  /* 0x000000ffff327224 */ /* 0x000fe200078e002d */
[----:B------:R-:W-:Y:S01]  /*2b550*/  IADD3 R158, P4, PT, R49, R90, RZ ;  /* 0x0000005a319e7210 */ /* 0x000fe20007f9e0ff */
[----:B------:R-:W-:Y:S01]  /*2b560*/  IMAD.X R49, RZ, RZ, RZ, P1 ;  /* 0x000000ffff317224 */ /* 0x000fe200008e06ff */
[----:B------:R-:W-:Y:S01]  /*2b570*/  IADD3 R167, P5, P6, R47, R48, R52 ;  /* 0x000000302fa77210 */ /* 0x000fe20007ebe034 */
[----:B------:R-:W-:-:S03]  /*2b580*/  IMAD.MOV.U32 R48, RZ, RZ, R51 ;  /* 0x000000ffff307224 */ /* 0x000fc600078e0033 */
[----:B------:R-:W-:Y:S01]  /*2b590*/  IADD3.X R158, PT, PT, R89, R158, R53, P5, P6 ;  /* 0x0000009e599e7210 */ /* 0x000fe20002fec435 */
[----:B------:R-:W-:Y:S01]  /*2b5a0*/  IMAD.WIDE.U32 R52, R99, R142, RZ ;  /* 0x0000008e63347225 */ /* 0x000fe200078e00ff */
[----:B------:R-:W-:Y:S02]  /*2b5b0*/  ISETP.GE.U32.AND P1, PT, R167, R47, PT ;  /* 0x0000002fa700720c */ /* 0x000fe40003f26070 */
[----:B------:R-:W-:Y:S01]  /*2b5c0*/  LOP3.LUT P6, RZ, R63, 0x1, RZ, 0xc0, !PT ;  /* 0x000000013fff7812 */ /* 0x000fe200078cc0ff */
[----:B------:R-:W-:Y:S01]  /*2b5d0*/  IMAD.WIDE.U32.X R48, R145, R99, R48, P2 ;  /* 0x0000006391307225 */ /* 0x000fe200010e0430 */
[----:B------:R-:W-:Y:S02]  /*2b5e0*/  ISETP.GE.U32.AND.EX P1, PT, R158, R89, PT, P1 ;  /* 0x000000599e00720c */ /* 0x000fe40003f26110 */
[----:B------:R-:W-:Y:S01]  /*2b5f0*/  LOP3.LUT R63, R63, 0xfffffff7, RZ, 0xc0, !PT ;  /* 0xfffffff73f3f7812 */ /* 0x000fe200078ec0ff */
[----:B------:R-:W-:Y:S01]  /*2b600*/  IMAD.X R51, RZ, RZ, RZ, P6 ;  /* 0x000000ffff337224 */ /* 0x000fe200030e06ff */
[----:B------:R-:W-:Y:S01]  /*2b610*/  SEL R147, RZ, 0x1, P1 ;  /* 0x00000001ff937807 */ /* 0x000fe20000800000 */
[----:B------:R-:W-:-:S04]  /*2b620*/  IMAD.WIDE.U32 R52, P1, R143, R94, R52 ;  /* 0x0000005e8f347225 */ /* 0x000fc80007820034 */
[----:B------:R-:W-:-:S04]  /*2b630*/  IMAD.WIDE.U32 R94, R94, R142, RZ ;  /* 0x0000008e5e5e7225 */ /* 0x000fc800078e00ff */
[----:B------:R-:W-:Y:S01]  /*2b640*/  IMAD.WIDE.U32.X R50, R42, R131, R50, P0 ;  /* 0x000000832a327225 */ /* 0x000fe200000e0432 */
[----:B------:R-:W-:-:S13]  /*2b650*/  IADD3 R149, P5, PT, R95, R52, RZ ;  /* 0x000000345f957210 */ /* 0x000fda0007fbe0ff */
[----:B------:R-:W-:Y:S02]  /*2b660*/  @P5 LOP3.LUT R63, R63, 0x8, RZ, 0xfc, !PT ;  /* 0x000000083f3f5812 */ /* 0x000fe400078efcff */
[----:B------:R-:W-:Y:S01]  /*2b670*/  IADD3 R147, P2, P5, R94, R48, R147 ;  /* 0x000000305e937210 */ /* 0x000fe20007d5e093 */
[----:B------:R-:W-:Y:S02]  /*2b680*/  IMAD.MOV.U32 R48, RZ, RZ, R43 ;  /* 0x000000ffff307224 */ /* 0x000fe400078e002b */
[----:B------:R-:W-:Y:S01]  /*2b690*/  IMAD.WIDE.U32 R94, R92, R132, RZ ;  /* 0x000000845c5e7225 */ /* 0x000fe200078e00ff */
[----:B------:R-:W-:Y:S02]  /*2b6a0*/  IADD3.X R149, PT, PT, R149, R49, RZ, P2, P5 ;  /* 0x0000003195957210 */ /* 0x000fe400017ea4ff */
[C---:B------:R-:W-:Y:S02]  /*2b6b0*/  LOP3.LUT P2, RZ, R63.reuse, 0x4, RZ, 0xc0, !PT ;  /* 0x000000043fff7812 */ /* 0x040fe4000784c0ff */
[----:B------:R-:W-:-:S02]  /*2b6c0*/  LOP3.LUT P5, RZ, R63, 0x2, RZ, 0xc0, !PT ;  /* 0x000000023fff7812 */ /* 0x000fc400078ac0ff */
[----:B------:R-:W-:Y:S01]  /*2b6d0*/  LOP3.LUT R63, R63, 0xffffffbf, RZ, 0xc0, !PT ;  /* 0xffffffbf3f3f7812 */ /* 0x000fe200078ec0ff */
[----:B------:R-:W-:Y:S01]  /*2b6e0*/  IMAD.X R49, RZ, RZ, RZ, P2 ;  /* 0x000000ffff317224 */ /* 0x000fe200010e06ff */
[----:B------:R-:W-:Y:S01]  /*2b6f0*/  IADD3 R150, P2, PT, R157, R150, RZ ;  /* 0x000000969d967210 */ /* 0x000fe20007f5e0ff */
[----:B------:R-:W-:-:S03]  /*2b700*/  IMAD.WIDE.U32.X R48, R103, R133, R48, P5 ;  /* 0x0000008567307225 */ /* 0x000fc600028e0430 */
[----:B------:R-:W-:Y:S01]  /*2b710*/  IADD3 R45, P0, PT, R160, R150, RZ ;  /* 0x00000096a02d7210 */ /* 0x000fe20007f1e0ff */
[----:B------:R-:W-:Y:S01]  /*2b720*/  IMAD.X R52, R161, 0x1, R156, P2 ;  /* 0x00000001a1347824 */ /* 0x000fe200010e069c */
[----:B------:R-:W-:Y:S01]  /*2b730*/  ISETP.GE.U32.AND P2, PT, R150, R157, PT ;  /* 0x0000009d9600720c */ /* 0x000fe20003f46070 */
[----:B------:R-:W-:-:S03]  /*2b740*/  IMAD.WIDE.U32 R156, R103, R134, RZ ;  /* 0x00000086679c7225 */ /* 0x000fc600078e00ff */
        /* <DEDUP_REMOVED lines=9> */
[----:B------:R-:W-:Y:S01]  /*2b7e0*/  IMAD.X R46, R93, 0x1, R52, P0 ;  /* 0x000000015d2e7824 */ /* 0x000fe200000e0634 */
[----:B------:R-:W-:Y:S02]  /*2b7f0*/  ISETP.GE.U32.AND P0, PT, R45, R160, PT ;  /* 0x000000a02d00720c */ /* 0x000fe40003f06070 */
[----:B------:R-:W-:Y:S01]  /*2b800*/  IADD3.X R44, PT, PT, R47, R49, RZ, P2, P5 ;  /* 0x000000312f2c7210 */ /* 0x000fe200017ea4ff */
[----:B------:R-:W-:Y:S01]  /*2b810*/  IMAD.WIDE.U32 R48, R42, R132, RZ ;  /* 0x000000842a307225 */ /* 0x000fe200078e00ff */
[----:B------:R-:W-:Y:S02]  /*2b820*/  ISETP.GE.U32.AND.EX P0, PT, R46, R93, PT, P0 ;  /* 0x0000005d2e00720c */ /* 0x000fe40003f06100 */
[----:B------:R-:W-:-:S02]  /*2b830*/  LOP3.LUT R63, R63, 0xfffffeff, RZ, 0xc0, !PT ;  /* 0xfffffeff3f3f7812 */ /* 0x000fc400078ec0ff */
        /* <DEDUP_REMOVED lines=8> */
[----:B------:R-:W-:-:S04]  /*2b8c0*/  IMAD.WIDE.U32.X R94, R42, R133, R94, P2 ;  /* 0x000000852a5e7225 */ /* 0x000fc800010e045e */
[----:B------:R-:W-:Y:S01]  /*2b8d0*/  IMAD.X R47, R137, 0x1, R44, P0 ;  /* 0x00000001892f7824 */ /* 0x000fe200000e062c */
[----:B------:R-:W-:Y:S01]  /*2b8e0*/  IADD3 R49, P0, PT, R52, R48, RZ ;  /* 0x0000003034317210 */ /* 0x000fe20007f1e0ff */
        /* <DEDUP_REMOVED lines=10> */
[-C--:B------:R-:W-:Y:S01]  /*2b990*/  IMAD.WIDE.U32 R92, R98, R148.reuse, RZ ;  /* 0x00000094625c7225 */ /* 0x080fe200078e00ff */
[----:B------:R-:W-:Y:S02]  /*2b9a0*/  LOP3.LUT R63, R63, 0xffffff7f, RZ, 0xc0, !PT ;  /* 0xffffff7f3f3f7812 */ /* 0x000fe400078ec0ff */
[----:B------:R-:W-:Y:S01]  /*2b9b0*/  IADD3.X R52, PT, PT, R89, R95, RZ, P0, P2 ;  /* 0x0000005f59347210 */ /* 0x000fe200007e44ff */
[----:B------:R-:W-:Y:S02]  /*2b9c0*/  IMAD.WIDE.U32 R94, R151, R148, RZ ;  /* 0x00000094975e7225 */ /* 0x000fe400078e00ff */
[----:B------:R-:W-:Y:S02]  /*2b9d0*/  @P5 LOP3.LUT R63, R63, 0x80, RZ, 0xfc, !PT ;  /* 0x000000803f3f5812 */ /* 0x000fe400078efcff */
[----:B------:R-:W-:-:S02]  /*2b9e0*/  IMAD.WIDE.U32 R92, P0, R155, R151, R92 ;  /* 0x000000979b5c7225 */ /* 0x000fc4000780005c */
        /* <DEDUP_REMOVED lines=50> */
[----:B------:R-:W-:Y:S02]  /*2bd10*/  LOP3.LUT P6, RZ, R63, 0x8, RZ, 0xc0, !PT ;  /* 0x000000083fff7812 */ /* 0x000fe400078cc0ff */
[----:B------:R-:W-:Y:S01]  /*2bd20*/  IADD3.X R163, PT, PT, R163, R93, RZ, P0, P2 ;  /* 0x0000005da3a37210 */ /* 0x000fe200007e44ff */
[----:B------:R-:W-:Y:S01]  /*2bd30*/  IMAD.WIDE.U32 R92, R97, R148, RZ ;  /* 0x00000094615c7225 */ /* 0x000fe200078e00ff */
[----:B------:R-:W-:-:S04]  /*2bd40*/  LOP3.LUT R63, R63, 0xfffffffe, RZ, 0xc0, !PT ;  /* 0xfffffffe3f3f7812 */ /* 0x000fc800078ec0ff */
[----:B------:R-:W-:Y:S01]  /*2bd50*/  @P3 LOP3.LUT R63, R63, 0x1, RZ, 0xfc, !PT ;  /* 0x000000013f3f3812 */ /* 0x000fe200078efcff */
[----:B------:R-:W-:-:S03]  /*2bd60*/  IMAD.WIDE.U32 R92, P0, R155, R96, R92 ;  /* 0x000000609b5c7225 */ /* 0x000fc6000780005c */
[----:B------:R-:W-:Y:S01]  /*2bd70*/  LOP3.LUT R63, R63, 0xfffffffd, RZ, 0xc0, !PT ;  /* 0xfffffffd3f3f7812 */ /* 0x000fe200078ec0ff */
        /* <DEDUP_REMOVED lines=28> */
[-C--:B------:R-:W-:Y:S01]  /*2bf40*/  IMAD R89, R141, R126.reuse, RZ ;  /* 0x0000007e8d597224 */ /* 0x080fe200078e02ff */
[----:B------:R-:W-:Y:S02]  /*2bf50*/  LOP3.LUT R141, RZ, R141, RZ, 0x33, !PT ;  /* 0x0000008dff8d7212 */ /* 0x000fe400078e33ff */
        /* <DEDUP_REMOVED lines=10> */
[----:B------:R-:W-:Y:S02]  /*2c000*/  IMAD.MOV.U32 R150, RZ, RZ, R89 ;  /* 0x000000ffff967224 */ /* 0x000fe400078e0059 */
[----:B------:R-:W-:Y:S02]  /*2c010*/  IMAD.X R139, RZ, RZ, RZ, P1 ;  /* 0x000000ffff8b7224 */ /* 0x000fe400008e06ff */
[----:B------:R-:W-:Y:S01]  /*2c020*/  IMAD.WIDE.U32.X R88, R165, R129, R150, P0 ;  /* 0x00000081a5587225 */ /* 0x000fe200000e0496 */
[----:B------:R-:W-:-:S03]  /*2c030*/  ISETP.GT.U32.AND P0, PT, R138, R93, PT ;  /* 0x0000005d8a00720c */ /* 0x000fc60003f04070 */
[----:B------:R-:W-:Y:S01]  /*2c040*/  IMAD.WIDE.U32 R150, R92, R130, RZ ;  /* 0x000000825c967225 */ /* 0x000fe200078e00ff */
[----:B------:R-:W-:-:S03]  /*2c050*/  ISETP.GT.U32.AND.EX P0, PT, R140, R141, PT, P0 ;  /* 0x0000008d8c00720c */ /* 0x000fc60003f04100 */
[----:B------:R-:W-:Y:S01]  /*2c060*/  IMAD.WIDE.U32 R140, R165, R130, RZ ;  /* 0x00000082a58c7225 */ /* 0x000fe200078e00ff */
[----:B------:R-:W-:-:S03]  /*2c070*/  SEL R93, RZ, 0x1, !P0 ;  /* 0x00000001ff5d7807 */ /* 0x000fc60004000000 */
[----:B------:R-:W-:Y:S02]  /*2c080*/  IMAD.MOV.U32 R138, RZ, RZ, R53 ;  /* 0x000000ffff8a7224 */ /* 0x000fe400078e0035 */
[----:B------:R-:W-:-:S04]  /*2c090*/  IMAD.WIDE.U32 R140, P1, R92, R131, R140 ;  /* 0x000000835c8c7225 */ /* 0x000fc8000782008c */
[----:B------:R-:W-:Y:S01]  /*2c0a0*/  IMAD.WIDE.U32.X R138, R143, R99, R138, P6 ;  /* 0x000000638f8a7225 */ /* 0x000fe200030e048a */
[----:B------:R-:W-:Y:S02]  /*2c0b0*/  IADD3 R53, P0, PT, R151, R140, RZ ;  /* 0x0000008c97357210 */ /* 0x000fe40007f1e0ff */
[----:B------:R-:W-:-:S04]  /*2c0c0*/  IADD3 R151, P4, P5, R150, R88, R93 ;  /* 0x0000005896977210 */ /* 0x000fc80007d9e05d */
[----:B------:R-:W-:Y:S02]  /*2c0d0*/  IADD3.X R89, PT, PT, R53, R89, RZ, P4, P5 ;  /* 0x0000005935597210 */ /* 0x000fe400027ea4ff */
[----:B------:R-:W-:-:S04]  /*2c0e0*/  ISETP.GE.U32.AND P4, PT, R158, R147, PT ;  /* 0x000000939e00720c */ /* 0x000fc80003f86070 */
[----:B------:R-:W-:-:S04]  /*2c0f0*/  ISETP.GE.U32.AND.EX P4, PT, R160, R149, PT, P4 ;  /* 0x00000095a000720c */ /* 0x000fc80003f86140 */
[----:B------:R-:W-:-:S04]  /*2c100*/  SEL R150, RZ, 0x1, P4 ;  /* 0x00000001ff967807 */ /* 0x000fc80002000000 */
[----:B------:R-:W-:Y:S01]  /*2c110*/  IADD3 R150, P4, P5, R161, R138, R150 ;  /* 0x0000008aa1967210 */ /* 0x000fe20007d9e096 */
[----:B------:R-:W-:-:S03]  /*2c120*/  IMAD.MOV.U32 R138, RZ, RZ, R95 ;  /* 0x000000ffff8a7224 */ /* 0x000fc600078e005f */
[----:B------:R-:W-:Y:S01]  /*2c130*/  IADD3.X R158, PT, PT, R163, R139, RZ, P4, P5 ;  /* 0x0000008ba39e7210 */ /* 0x000fe200027ea4ff */
[----:B------:R-:W-:Y:S02]  /*2c140*/  IMAD.X R139, RZ, RZ, RZ, P3 ;  /* 0x000000ffff8b7224 */ /* 0x000fe400018e06ff */
        /* <DEDUP_REMOVED lines=14> */
[----:B------:R-:W-:Y:S01]  /*2c230*/  @P5 LOP3.LUT R63, R63, 0x2, RZ, 0xfc, !PT ;  /* 0x000000023f3f5812 */ /* 0x000fe200078efcff */
[----:B------:R-:W-:-:S02]  /*2c240*/  IMAD.X R139, RZ, RZ, RZ, P1 ;  /* 0x000000ffff8b7224 */ /* 0x000fc400008e06ff */
[----:B------:R-:W-:-:S04]  /*2c250*/  IMAD.WIDE.U32 R140, R92, R132, RZ ;  /* 0x000000845c8c7225 */ /* 0x000fc800078e00ff */
[----:B------:R-:W-:Y:S01]  /*2c260*/  IMAD.WIDE.U32.X R138, R165, R131, R138, P0 ;  /* 0x00000083a58a7225 */ /* 0x000fe200000e048a */
[----:B------:R-:W-:-:S05]  /*2c270*/  IADD3 R104, P0, PT, R151, R104, RZ ;  /* 0x0000006897687210 */ /* 0x000fca0007f1e0ff */
        /* <DEDUP_REMOVED lines=21> */
[----:B------:R-:W-:Y:S02]  /*2c3d0*/  IADD3 R96, P3, P4, R140, R138, R89 ;  /* 0x0000008a8c607210 */ /* 0x000fe40007c7e059 */
[----:B------:R-:W-:Y:S01]  /*2c3e0*/  LOP3.LUT R89, RZ, R104, RZ, 0x33, !PT ;  /* 0x00000068ff597212 */ /* 0x000fe200078e33ff */
[C---:B------:R-:W-:Y:S01]  /*2c3f0*/  IMAD R151, R104.reuse, R127, R92 ;  /* 0x0000007f68977224 */ /* 0x040fe200078e025c */
[----:B------:R-:W-:Y:S01]  /*2c400*/  IADD3.X R159, PT, PT, R159, R139, RZ, P3, P4 ;  /* 0x0000008b9f9f7210 */ /* 0x000fe20001fe84ff */
[----:B------:R-:W-:Y:S01]  /*2c410*/  IMAD.WIDE.U32 R138, R104, R126, RZ ;  /* 0x0000007e688a7225 */ /* 0x000fe200078e00ff */
[----:B------:R-:W-:-:S03]  /*2c420*/  LOP3.LUT R92, RZ, R100, RZ, 0x33, !PT ;  /* 0x00000064ff5c7212 */ /* 0x000fc600078e33ff */
        /* <DEDUP_REMOVED lines=53> */
[----:B------:R-:W-:Y:S02]  /*2c780*/  ISETP.GE.U32.AND.EX P5, PT, R158, R163, PT, P5 ;  /* 0x000000a39e00720c */ /* 0x000fe40003fa6150 */
[----:B------:R-:W-:Y:S01]  /*2c790*/  LOP3.LUT R141, RZ, R167, RZ, 0x33, !PT ;  /* 0x000000a7ff8d7212 */ /* 0x000fe200078e33ff */
[----:B------:R-:W-:Y:S01]  /*2c7a0*/  IMAD.MOV.U32 R98, RZ, RZ, R95 ;  /* 0x000000ffff627224 */ /* 0x000fe200078e005f */
[----:B------:R-:W-:Y:S01]  /*2c7b0*/  SEL R89, RZ, 0x1, P5 ;  /* 0x00000001ff597807 */ /* 0x000fe20002800000 */
[----:B------:R-:W-:-:S03]  /*2c7c0*/  IMAD.X R95, RZ, RZ, RZ, P1 ;  /* 0x000000ffff5f7224 */ /* 0x000fc600008e06ff */
[----:B------:R-:W-:-:S04]  /*2c7d0*/  IADD3 R89, P5, P6, R94, R90, R89 ;  /* 0x0000005a5e597210 */ /* 0x000fc80007ebe059 */
[----:B------:R-:W-:Y:S02]  /*2c7e0*/  IADD3.X R90, PT, PT, R149, R91, RZ, P5, P6 ;  /* 0x0000005b955a7210 */ /* 0x000fe40002fec4ff */
[----:B------:R-:W-:-:S05]  /*2c7f0*/  LOP3.LUT P6, RZ, R63, 0x2, RZ, 0xc0, !PT ;  /* 0x000000023fff7812 */ /* 0x000fca00078cc0ff */
[----:B------:R-:W-:Y:S02]  /*2c800*/  IMAD.X R99, RZ, RZ, RZ, P6 ;  /* 0x000000ffff637224 */ /* 0x000fe400030e06ff */
[----:B------:R-:W-:Y:S01]  /*2c810*/  IMAD.WIDE.U32.X R98, R143, R97, R98, P2 ;  /* 0x000000618f627225 */ /* 0x000fe200010e0462 */
[----:B------:R-:W-:-:S03]  /*2c820*/  ISETP.GE.U32.AND P2, PT, R89, R94, PT ;  /* 0x0000005e5900720c */ /* 0x000fc60003f46070 */
[----:B------:R-:W-:Y:S01]  /*2c830*/  IMAD.MOV.U32 R94, RZ, RZ, R93 ;  /* 0x000000ffff5e7224 */ /* 0x000fe200078e005d */
[----:B------:R-:W-:-:S03]  /*2c840*/  ISETP.GE.U32.AND.EX P2, PT, R90, R149, PT, P2 ;  /* 0x000000955a00720c */ /* 0x000fc60003f46120 */
[----:B------:R-:W-:Y:S01]  /*2c850*/  IMAD.WIDE.U32.X R94, R165, R135, R94, P0 ;  /* 0x00000087a55e7225 */ /* 0x000fe200000e045e */
[----:B------:R-:W-:Y:S02]  /*2c860*/  ISETP.GE.U32.AND P0, PT, R155, R96, PT ;  /* 0x000000609b00720c */ /* 0x000fe40003f06070 */
[----:B------:R-:W-:Y:S01]  /*2c870*/  SEL R91, RZ, 0x1, P2 ;  /* 0x00000001ff5b7807 */ /* 0x000fe20001000000 */
[----:B------:R-:W-:Y:S01]  /*2c880*/  IMAD.WIDE.U32 R96, R167, R126, RZ ;  /* 0x0000007ea7607225 */ /* 0x000fe200078e00ff */
[----:B------:R-:W-:Y:S02]  /*2c890*/  ISETP.GE.U32.AND.EX P0, PT, R104, R159, PT, P0 ;  /* 0x0000009f6800720c */ /* 0x000fe40003f06100 */
[----:B------:R-:W-:Y:S01]  /*2c8a0*/  IADD3 R91, P1, PT, R91, R98, RZ ;  /* 0x000000625b5b7210 */ /* 0x000fe20007f3e0ff */
[----:B------:R-:W-:Y:S01]  /*2c8b0*/  IMAD R98, R152, R126, RZ ;  /* 0x0000007e98627224 */ /* 0x000fe200078e02ff */
[----:B------:R-:W-:-:S03]  /*2c8c0*/  SEL R93, RZ, 0x1, P0 ;  /* 0x00000001ff5d7807 */ /* 0x000fc60000000000 */
[----:B------:R-:W-:Y:S01]  /*2c8d0*/  IMAD.X R92, RZ, RZ, R99, P1 ;  /* 0x000000ffff5c7224 */ /* 0x000fe200008e0663 */
[----:B------:R-:W-:Y:S01]  /*2c8e0*/  IADD3 R143, P0, PT, R93, R94, RZ ;  /* 0x0000005e5d8f7210 */ /* 0x000fe20007f1e0ff */
[----:B------:R-:W-:Y:S02]  /*2c8f0*/  IMAD R99, R167, R127, R98 ;  /* 0x0000007fa7637224 */ /* 0x000fe400078e0262 */
[----:B------:R-:W-:Y:S01]  /*2c900*/  IMAD.MOV.U32 R94, RZ, RZ, R139 ;  /* 0x000000ffff5e7224 */ /* 0x000fe200078e008b */
[----:B------:R-:W-:Y:S01]  /*2c910*/  ISETP.NE.U32.AND P1, PT, R143, RZ, PT ;  /* 0x000000ff8f00720c */ /* 0x000fe20003f25070 */
[----:B------:R-:W-:Y:S02]  /*2c920*/  IMAD.X R104, RZ, RZ, R95, P0 ;  /* 0x000000ffff687224 */ /* 0x000fe400000e065f */
[----:B------:R-:W-:Y:S02]  /*2c930*/  IMAD.IADD R93, R97, 0x1, R99 ;  /* 0x00000001615d7824 */ /* 0x000fe400078e0263 */
[----:B------:R-:W-:Y:S01]  /*2c940*/  IMAD.X R95, RZ, RZ, RZ, P3 ;  /* 0x000000ffff5f7224 */ /* 0x000fe200018e06ff */
[----:B------:R-:W-:Y:S01]  /*2c950*/  ISETP.NE.AND.EX P1, PT, R104, RZ, PT, P1 ;  /* 0x000000ff6800720c */ /* 0x000fe20003f25310 */
[----:B------:R-:W-:-:S04]  /*2c960*/  IMAD.WIDE.U32 R98, R93, R128, RZ ;  /* 0x000000805d627225 */ /* 0x000fc800078e00ff */
[----:B------:R-:W-:-:S04]  /*2c970*/  IMAD.WIDE.U32.X R94, R151, R135, R94, P4 ;  /* 0x00000087975e7225 */ /* 0x000fc800020e045e */
[----:B------:R-:W-:-:S04]  /*2c980*/  IMAD.WIDE.U32 R98, P0, R96, R129, R98 ;  /* 0x0000008160627225 */ /* 0x000fc80007800062 */
[----:B------:R-:W-:Y:S01]  /*2c990*/  IMAD.WIDE.U32 R138, R96, R128, RZ ;  /* 0x00000080608a7225 */ /* 0x000fe200078e00ff */
[----:B------:R-:W-:Y:S08]  /*2c9a0*/  @!P1 BRA `(.L_x_89) ;  /* 0x0000000000609947 */ /* 0x000ff00003800000 */
        /* <DEDUP_REMOVED lines=24> */
.L_x_89:
[----:B------:R-:W-:Y:S05]  /*2cb30*/  BSYNC.RECONVERGENT B3 ;  /* 0x0000000000037941 */ /* 0x000fea0003800200 */
.L_x_88:
[----:B------:R-:W-:Y:S01]  /*2cb40*/  IADD3 R143, P1, PT, R139, R98, RZ ;  /* 0x000000628b8f7210 */ /* 0x000fe20007f3e0ff */
[----:B------:R-:W-:Y:S01]  /*2cb50*/  IMAD.X R139, RZ, RZ, RZ, P0 ;  /* 0x000000ffff8b7224 */ /* 0x000fe200000e06ff */
[----:B------:R-:W-:Y:S01]  /*2cb60*/  IADD3 R148, P0, PT, R148, R145, RZ ;  /* 0x0000009194947210 */ /* 0x000fe20007f1e0ff */
[----:B------:R-:W-:Y:S01]  /*2cb70*/  BSSY.RECONVERGENT B3, `(.L_x_90) ;  /* 0x000002e000037945 */ /* 0x000fe20003800200 */
[----:B------:R-:W-:Y:S01]  /*2cb80*/  ISETP.GT.U32.AND P2, PT, R138, R141, PT ;  /* 0x0000008d8a00720c */ /* 0x000fe20003f44070 */
[----:B------:R-:W-:Y:S01]  /*2cb90*/  IMAD.WIDE.U32 R140, R93, R130, RZ ;  /* 0x000000825d8c7225 */ /* 0x000fe200078e00ff */
[----:B------:R-:W-:-:S03]  /*2cba0*/  LOP3.LUT R98, RZ, R152, RZ, 0x33, !PT ;  /* 0x00000098ff627212 */ /* 0x000fc600078e33ff */
[----:B------:R-:W-:Y:S01]  /*2cbb0*/  IMAD.MOV.U32 R138, RZ, RZ, R99 ;  /* 0x000000ffff8a7224 */ /* 0x000fe200078e0063 */
[----:B------:R-:W-:Y:S01]  /*2cbc0*/  ISETP.GT.U32.AND.EX P2, PT, R143, R98, PT, P2 ;  /* 0x000000628f00720c */ /* 0x000fe20003f44120 */
[----:B------:R-:W-:Y:S01]  /*2cbd0*/  IMAD.X R153, R153, 0x1, R100, P0 ;  /* 0x0000000199997824 */ /* 0x000fe200000e0664 */
[----:B------:R-:W-:Y:S01]  /*2cbe0*/  ISETP.GE.U32.AND P0, PT, R148, R145, PT ;  /* 0x000000919400720c */ /* 0x000fe20003f06070 */
[----:B------:R-:W-:Y:S01]  /*2cbf0*/  IMAD.WIDE.U32.X R98, R93, R129, R138, P1 ;  /* 0x000000815d627225 */ /* 0x000fe200008e048a */
[----:B------:R-:W-:Y:S02]  /*2cc00*/  SEL R145, RZ, 0x1, !P2 ;  /* 0x00000001ff917807 */ /* 0x000fe40005000000 */
[----:B------:R-:W-:Y:S01]  /*2cc10*/  ISETP.GE.U32.AND.EX P0, PT, R153, R100, PT, P0 ;  /* 0x000000649900720c */ /* 0x000fe20003f06100 */
[----:B------:R-:W-:-:S04]  /*2cc20*/  IMAD.WIDE.U32 R138, P1, R96, R131, R140 ;  /* 0x00000083608a7225 */ /* 0x000fc8000782008c */
[----:B------:R-:W-:-:S04]  /*2cc30*/  IMAD.WIDE.U32 R142, R96, R130, RZ ;  /* 0x00000082608e7225 */ /* 0x000fc800078e00ff */
[----:B------:R-:W-:Y:S01]  /*2cc40*/  IMAD.X R141, RZ, RZ, RZ, P1 ;  /* 0x000000ffff8d7224 */ /* 0x000fe200008e06ff */
[----:B------:R-:W-:Y:S01]  /*2cc50*/  IADD3 R147, P1, PT, R143, R138, RZ ;  /* 0x0000008a8f937210 */ /* 0x000fe20007f3e0ff */
[----:B------:R-:W-:Y:S01]  /*2cc60*/  IMAD.MOV.U32 R140, RZ, RZ, R139 ;  /* 0x000000ffff8c7224 */ /* 0x000fe200078e008b */
[----:B------:R-:W-:Y:S02]  /*2cc70*/  SEL R143, RZ, 0x1, P0 ;  /* 0x00000001ff8f7807 */ /* 0x000fe40000000000 */
[----:B------:R-:W-:Y:S01]  /*2cc80*/  IADD3 R142, P0, P2, R142, R98, R145 ;  /* 0x000000628e8e7210 */ /* 0x000fe20007a1e091 */
[----:B------:R-:W-:-:S03]  /*2cc90*/  IMAD.WIDE.U32.X R140, R93, R131, R140, P1 ;  /* 0x000000835d8c7225 */ /* 0x000fc600008e048c */
[----:B------:R-:W-:Y:S02]  /*2cca0*/  IADD3.X R98, PT, PT, R147, R99, RZ, P0, P2 ;  /* 0x0000006393627210 */ /* 0x000fe400007e44ff */
[----:B------:R-:W-:-:S04]  /*2ccb0*/  IADD3 R100, P0, PT, R143, R94, RZ ;  /* 0x0000005e8f647210 */ /* 0x000fc80007f1e0ff */
[----:B------:R-:W-:Y:S01]  /*2ccc0*/  ISETP.NE.U32.AND P2, PT, R100, RZ, PT ;  /* 0x000000ff6400720c */ /* 0x000fe20003f45070 */
[----:B------:R-:W-:Y:S01]  /*2ccd0*/  IMAD.X R143, RZ, RZ, R95, P0 ;  /* 0x000000ffff8f7224 */ /* 0x000fe200000e065f */
[----:B------:R-:W-:Y:S01]  /*2cce0*/  IADD3 R169, P0, PT, R142, R169, RZ ;  /* 0x000000a98ea97210 */ /* 0x000fe20007f1e0ff */
[----:B------:R-:W-:-:S03]  /*2ccf0*/  IMAD.WIDE.U32 R94, R93, R132, RZ ;  /* 0x000000845d5e7225 */ /* 0x000fc600078e00ff */
[----:B------:R-:W-:Y:S01]  /*2cd00*/  ISETP.GE.U32.AND P1, PT, R169, R142, PT ;  /* 0x0000008ea900720c */ /* 0x000fe20003f26070 */
[----:B------:R-:W-:Y:S01]  /*2cd10*/  IMAD.X R145, R98, 0x1, R160, P0 ;  /* 0x0000000162917824 */ /* 0x000fe200000e06a0 */
[----:B------:R-:W-:Y:S01]  /*2cd20*/  ISETP.NE.AND.EX P0, PT, R143, RZ, PT, P2 ;  /* 0x000000ff8f00720c */ /* 0x000fe20003f05320 */
[----:B------:R-:W-:-:S03]  /*2cd30*/  IMAD.WIDE.U32 R94, P2, R96, R133, R94 ;  /* 0x00000085605e7225 */ /* 0x000fc6000784005e */
[----:B------:R-:W-:Y:S01]  /*2cd40*/  ISETP.GE.U32.AND.EX P1, PT, R145, R98, PT, P1 ;  /* 0x000000629100720c */ /* 0x000fe20003f26110 */
[----:B------:R-:W-:-:S03]  /*2cd50*/  IMAD.WIDE.U32 R98, R96, R132, RZ ;  /* 0x0000008460627225 */ /* 0x000fc600078e00ff */
[----:B------:R-:W-:-:S05]  /*2cd60*/  SEL R139, RZ, 0x1, P1 ;  /* 0x00000001ff8b7807 */ /* 0x000fca0000800000 */
[----:B------:R-:W-:Y:S05]  /*2cd70*/  @!P0 BRA `(.L_x_91) ;  /* 0x0000000000348947 */ /* 0x000fea0003800000 */
        /* <DEDUP_REMOVED lines=13> */
.L_x_91:
[----:B------:R-:W-:Y:S05]  /*2ce50*/  BSYNC.RECONVERGENT B3 ;  /* 0x0000000000037941 */ /* 0x000fea0003800200 */
.L_x_90:
[----:B------:R-:W-:Y:S01]  /*2ce60*/  IADD3 R97, P3, PT, R99, R94, RZ ;  /* 0x0000005e63617210 */ /* 0x000fe20007f7e0ff */
[----:B------:R-:W-:Y:S01]  /*2ce70*/  IMAD R94, R145, R126, RZ ;  /* 0x0000007e915e7224 */ /* 0x000fe200078e02ff */
[----:B------:R-:W-:Y:S01]  /*2ce80*/  IADD3 R104, P0, P1, R98, R140, R139 ;  /* 0x0000008c62687210 */ /* 0x000fe2000791e08b */
[----:B------:R-:W-:Y:S01]  /*2ce90*/  IMAD.WIDE.U32 R138, R169, R126, RZ ;  /* 0x0000007ea98a7225 */ /* 0x000fe200078e00ff */
[----:B------:R-:W-:Y:S01]  /*2cea0*/  LOP3.LUT R63, R63, 0xfffffff7, RZ, 0xc0, !PT ;  /* 0xfffffff73f3f7812 */ /* 0x000fe200078ec0ff */
[----:B------:R-:W-:Y:S01]  /*2ceb0*/  BSSY.RECONVERGENT B3, `(.L_x_92) ;  /* 0x0000155000037945 */ /* 0x000fe20003800200 */
[----:B------:R-:W-:Y:S01]  /*2cec0*/  IADD3.X R144, PT, PT, R97, R141, RZ, P0, P1 ;  /* 0x0000008d61907210 */ /* 0x000fe200007e24ff */
[----:B------:R-:W-:Y:S02]  /*2ced0*/  IMAD R97, R169, R127, R94 ;  /* 0x0000007fa9617224 */ /* 0x000fe400078e025e */
        /* <DEDUP_REMOVED lines=20> */
[----:B------:R-:W-:Y:S01]  /*2d020*/  IMAD.X R143, RZ, RZ, RZ, P2 ;  /* 0x000000ffff8f7224 */ /* 0x000fe200010e06ff */
[----:B------:R-:W-:Y:S01]  /*2d030*/  IADD3 R149, P2, PT, R104, R148, RZ ;  /* 0x0000009468957210 */ /* 0x000fe20007f5e0ff */
[----:B------:R-:W-:Y:S01]  /*2d040*/  IMAD.X R145, RZ, RZ, RZ, P1 ;  /* 0x000000ffff917224 */ /* 0x000fe200008e06ff */
[----:B------:R-:W-:Y:S01]  /*2d050*/  IADD3.X R147, PT, PT, R147, R141, RZ, P4, P5 ;  /* 0x0000008d93937210 */ /* 0x000fe200027ea4ff */
[----:B------:R-:W-:-:S04]  /*2d060*/  IMAD.WIDE.U32 R140, R93, R134, RZ ;  /* 0x000000865d8c7225 */ /* 0x000fc800078e00ff */
[----:B------:R-:W-:Y:S01]  /*2d070*/  IMAD.X R98, R144, 0x1, R153, P2 ;  /* 0x0000000190627824 */ /* 0x000fe200010e0699 */
[----:B------:R-:W-:Y:S01]  /*2d080*/  ISETP.GE.U32.AND P2, PT, R149, R104, PT ;  /* 0x000000689500720c */ /* 0x000fe20003f46070 */
[----:B------:R-:W-:-:S03]  /*2d090*/  IMAD.WIDE.U32.X R142, R93, R133, R142, P3 ;  /* 0x000000855d8e7225 */ /* 0x000fc600018e048e */
[----:B------:R-:W-:Y:S01]  /*2d0a0*/  ISETP.GE.U32.AND.EX P2, PT, R98, R144, PT, P2 ;  /* 0x000000906200720c */ /* 0x000fe20003f46120 */
[----:B------:R-:W-:Y:S02]  /*2d0b0*/  IMAD.MOV.U32 R144, RZ, RZ, R99 ;  /* 0x000000ffff907224 */ /* 0x000fe400078e0063 */
        /* <DEDUP_REMOVED lines=10> */
[----:B------:R-:W-:Y:S01]  /*2d160*/  IMAD.WIDE.U32 R142, R94, R132, RZ ;  /* 0x000000845e8e7225 */ /* 0x000fe200078e00ff */
[----:B------:R-:W-:Y:S02]  /*2d170*/  IADD3 R97, P0, PT, R100, R149, RZ ;  /* 0x0000009564617210 */ /* 0x000fe40007f1e0ff */
[----:B------:R-:W-:Y:S01]  /*2d180*/  @P4 LOP3.LUT R63, R63, 0x20, RZ, 0xfc, !PT ;  /* 0x000000203f3f4812 */ /* 0x000fe200078efcff */
[----:B------:R-:W-:-:S03]  /*2d190*/  IMAD.WIDE.U32 R148, R81, R81, RZ ;  /* 0x0000005151947225 */ /* 0x000fc600078e00ff */
[----:B------:R-:W-:Y:S01]  /*2d1a0*/  LOP3.LUT P6, RZ, R63, 0x10, RZ, 0xc0, !PT ;  /* 0x000000103fff7812 */ /* 0x000fe200078cc0ff */
[----:B------:R-:W-:Y:S01]  /*2d1b0*/  IMAD.X R98, R147, 0x1, R98, P0 ;  /* 0x0000000193627824 */ /* 0x000fe200000e0662 */
[----:B------:R-:W-:Y:S02]  /*2d1c0*/  ISETP.GE.U32.AND P0, PT, R97, R100, PT ;  /* 0x000000646100720c */ /* 0x000fe40003f06070 */
[----:B------:R-:W-:Y:S02]  /*2d1d0*/  LOP3.LUT R63, R63, 0xfffffffb, RZ, 0xc0, !PT ;  /* 0xfffffffb3f3f7812 */ /* 0x000fe400078ec0ff */
        /* <DEDUP_REMOVED lines=20> */
[----:B------:R-:W-:Y:S01]  /*2d320*/  IMAD.WIDE.U32 R152, P1, R81, R85, R152 ;  /* 0x0000005551987225 */ /* 0x000fe20007820098 */
[----:B------:R-:W-:-:S03]  /*2d330*/  IADD3 R104, P3, PT, R145, R146, RZ ;  /* 0x0000009291687210 */ /* 0x000fc60007f7e0ff */
        /* <DEDUP_REMOVED lines=17> */
[----:B------:R-:W-:-:S04]  /*2d450*/  IMAD.WIDE.U32 R146, R81, R82, RZ ;  /* 0x0000005251927225 */ /* 0x000fc800078e00ff */
[----:B------:R-:W-:-:S04]  /*2d460*/  IMAD.WIDE.U32.X R150, R84, R85, R150, P0 ;  /* 0x0000005554967225 */ /* 0x000fc800000e0496 */
[----:B------:R-:W-:Y:S01]  /*2d470*/  IMAD.WIDE.U32 R152, P1, R81, R86, R152 ;  /* 0x0000005651987225 */ /* 0x000fe20007820098 */
[----:B------:R-:W-:-:S03]  /*2d480*/  IADD3 R163, P4, P5, R149, R146, R150 ;  /* 0x0000009295a37210 */ /* 0x000fc60007d9e096 */
[----:B------:R-:W-:Y:S01]  /*2d490*/  IMAD.MOV.U32 R150, RZ, RZ, R145 ;  /* 0x000000ffff967224 */ /* 0x000fe200078e0091 */
[----:B------:R-:W-:Y:S01]  /*2d4a0*/  IADD3 R164, P0, PT, R147, R152, RZ ;  /* 0x0000009893a47210 */ /* 0x000fe20007f1e0ff */
[----:B------:R-:W-:-:S03]  /*2d4b0*/  IMAD.WIDE.U32 R144, R85, R82, RZ ;  /* 0x0000005255907225 */ /* 0x000fc600078e00ff */
[----:B------:R-:W-:Y:S01]  /*2d4c0*/  IADD3.X R164, PT, PT, R155, R164, R151, P4, P5 ;  /* 0x000000a49ba47210 */ /* 0x000fe200027ea497 */
[----:B------:R-:W-:Y:S02]  /*2d4d0*/  IMAD.X R151, RZ, RZ, RZ, P3 ;  /* 0x000000ffff977224 */ /* 0x000fe400018e06ff */
[----:B------:R-:W-:-:S04]  /*2d4e0*/  IMAD.WIDE.U32 R146, R80, R82, RZ ;  /* 0x0000005250927225 */ /* 0x000fc800078e00ff */
[----:B------:R-:W-:Y:S01]  /*2d4f0*/  IMAD.WIDE.U32.X R150, R85, R85, R150, P2 ;  /* 0x0000005555967225 */ /* 0x000fe200010e0496 */
[----:B------:R-:W-:-:S03]  /*2d500*/  ISETP.GE.U32.AND P2, PT, R163, R149, PT ;  /* 0x00000095a300720c */ /* 0x000fc60003f46070 */
[----:B------:R-:W-:Y:S01]  /*2d510*/  IMAD.WIDE.U32 R144, P3, R80, R86, R144 ;  /* 0x0000005650907225 */ /* 0x000fe20007860090 */
[----:B------:R-:W-:-:S04]  /*2d520*/  ISETP.GE.U32.AND.EX P2, PT, R164, R155, PT, P2 ;  /* 0x0000009ba400720c */ /* 0x000fc80003f46120 */
[----:B------:R-:W-:Y:S02]  /*2d530*/  SEL R149, RZ, 0x1, P2 ;  /* 0x00000001ff957807 */ /* 0x000fe40001000000 */
[----:B------:R-:W-:Y:S01]  /*2d540*/  IADD3 R155, P2, PT, R147, R144, RZ ;  /* 0x00000090939b7210 */ /* 0x000fe20007f5e0ff */
[----:B------:R-:W-:Y:S01]  /*2d550*/  IMAD.X R147, RZ, RZ, RZ, P1 ;  /* 0x000000ffff937224 */ /* 0x000fe200008e06ff */
[----:B------:R-:W-:Y:S01]  /*2d560*/  IADD3 R149, P4, P5, R146, R150, R149 ;  /* 0x0000009692957210 */ /* 0x000fe20007d9e095 */
[----:B------:R-:W-:-:S03]  /*2d570*/  IMAD.MOV.U32 R146, RZ, RZ, R153 ;  /* 0x000000ffff927224 */ /* 0x000fc600078e0099 */
[----:B------:R-:W-:Y:S01]  /*2d580*/  IADD3.X R155, PT, PT, R155, R151, RZ, P4, P5 ;  /* 0x000000979b9b7210 */ /* 0x000fe200027ea4ff */
[----:B------:R-:W-:-:S04]  /*2d590*/  IMAD.WIDE.U32 R150, R84, R83, RZ ;  /* 0x0000005354967225 */ /* 0x000fc800078e00ff */
[----:B------:R-:W-:-:S04]  /*2d5a0*/  IMAD.WIDE.U32.X R152, R84, R86, R146, P0 ;  /* 0x0000005654987225 */ /* 0x000fc800000e0492 */
        /* <DEDUP_REMOVED lines=21> */
[----:B------:R-:W-:Y:S02]  /*2d700*/  IMAD.MOV.U32 R156, RZ, RZ, R147 ;  /* 0x000000ffff9c7224 */ /* 0x000fe400078e0093 */
[----:B------:R-:W-:-:S04]  /*2d710*/  IMAD.WIDE.U32.X R152, R84, R87, R152, P0 ;  /* 0x0000005754987225 */ /* 0x000fc800000e0498 */
[----:B------:R-:W-:Y:S01]  /*2d720*/  IMAD.WIDE.U32 R150, P1, R84, R82, R150 ;  /* 0x0000005254967225 */ /* 0x000fe20007820096 */
[----:B------:R-:W-:-:S03]  /*2d730*/  IADD3 R161, P0, PT, R104, R152, RZ ;  /* 0x0000009868a17210 */ /* 0x000fc60007f1e0ff */
[----:B------:R-:W-:-:S04]  /*2d740*/  IMAD.WIDE.U32 R146, R82, R81, RZ ;  /* 0x0000005152927225 */ /* 0x000fc800078e00ff */
[----:B------:R-:W-:Y:S02]  /*2d750*/  IMAD.MOV.U32 R144, RZ, RZ, R157 ;  /* 0x000000ffff907224 */ /* 0x000fe400078e009d */
[----:B------:R-:W-:Y:S01]  /*2d760*/  IMAD.X R162, R149, 0x1, R153, P0 ;  /* 0x0000000195a27824 */ /* 0x000fe200000e0699 */
[----:B------:R-:W-:Y:S01]  /*2d770*/  ISETP.GE.U32.AND P0, PT, R161, R104, PT ;  /* 0x00000068a100720c */ /* 0x000fe20003f06070 */
[----:B------:R-:W-:Y:S01]  /*2d780*/  IMAD.X R157, RZ, RZ, RZ, P2 ;  /* 0x000000ffff9d7224 */ /* 0x000fe200010e06ff */
[----:B------:R-:W-:Y:S01]  /*2d790*/  IADD3 R163, P2, PT, R163, R146, RZ ;  /* 0x00000092a3a37210 */ /* 0x000fe20007f5e0ff */
[----:B------:R-:W-:Y:S01]  /*2d7a0*/  IMAD.X R153, RZ, RZ, RZ, P1 ;  /* 0x000000ffff997224 */ /* 0x000fe200008e06ff */
[----:B------:R-:W-:Y:S01]  /*2d7b0*/  ISETP.GE.U32.AND.EX P0, PT, R162, R149, PT, P0 ;  /* 0x00000095a200720c */ /* 0x000fe20003f06100 */
[----:B------:R-:W-:Y:S01]  /*2d7c0*/  IMAD.MOV.U32 R152, RZ, RZ, R151 ;  /* 0x000000ffff987224 */ /* 0x000fe200078e0097 */
[----:B------:R-:W-:Y:S01]  /*2d7d0*/  IADD3 R151, P1, PT, R147, R150, RZ ;  /* 0x0000009693977210 */ /* 0x000fe20007f3e0ff */
[----:B------:R-:W-:Y:S01]  /*2d7e0*/  IMAD.X R145, RZ, RZ, RZ, P5 ;  /* 0x000000ffff917224 */ /* 0x000fe200028e06ff */
[----:B------:R-:W-:Y:S01]  /*2d7f0*/  SEL R149, RZ, 0x1, P0 ;  /* 0x00000001ff957807 */ /* 0x000fe20000000000 */
[----:B------:R-:W-:-:S04]  /*2d800*/  IMAD.WIDE.U32.X R156, R85, R87, R156, P3 ;  /* 0x00000057559c7225 */ /* 0x000fc800018e049c */
[----:B------:R-:W-:Y:S01]  /*2d810*/  IMAD.X R164, R164, 0x1, R151, P2 ;  /* 0x00000001a4a47824 */ /* 0x000fe200010e0697 */
[----:B------:R-:W-:Y:S01]  /*2d820*/  ISETP.GE.U32.AND P2, PT, R163, R146, PT ;  /* 0x00000092a300720c */ /* 0x000fe20003f46070 */
[----:B------:R-:W-:-:S03]  /*2d830*/  IMAD.WIDE.U32 R146, R86, R80, RZ ;  /* 0x0000005056927225 */ /* 0x000fc600078e00ff */
[----:B------:R-:W-:Y:S01]  /*2d840*/  ISETP.GE.U32.AND.EX P2, PT, R164, R151, PT, P2 ;  /* 0x00000097a400720c */ /* 0x000fe20003f46120 */
[----:B------:R-:W-:-:S03]  /*2d850*/  IMAD.WIDE.U32.X R144, R103, R135, R144, P6 ;  /* 0x0000008767907225 */ /* 0x000fc600030e0490 */
[----:B------:R-:W-:Y:S01]  /*2d860*/  SEL R103, RZ, 0x1, P2 ;  /* 0x00000001ff677807 */ /* 0x000fe20001000000 */
[----:B------:R-:W-:-:S04]  /*2d870*/  IMAD.WIDE.U32 R146, P4, R85, R82, R146 ;  /* 0x0000005255927225 */ /* 0x000fc80007880092 */
[----:B------:R-:W-:-:S04]  /*2d880*/  IMAD.WIDE.U32.X R152, R84, R86, R152, P1 ;  /* 0x0000005654987225 */ /* 0x000fc800008e0498 */
[----:B------:R-:W-:-:S04]  /*2d890*/  IMAD.WIDE.U32 R150, R82, R80, RZ ;  /* 0x0000005052967225 */ /* 0x000fc800078e00ff */
[----:B------:R-:W-:Y:S01]  /*2d8a0*/  IMAD.X R159, RZ, RZ, RZ, P4 ;  /* 0x000000ffff9f7224 */ /* 0x000fe200020e06ff */
[----:B------:R-:W-:Y:S01]  /*2d8b0*/  IADD3 R150, P2, P4, R150, R152, R103 ;  /* 0x0000009896967210 */ /* 0x000fe20007c5e067 */
[----:B------:R-:W-:Y:S01]  /*2d8c0*/  IMAD.MOV.U32 R158, RZ, RZ, R147 ;  /* 0x000000ffff9e7224 */ /* 0x000fe200078e0093 */
[----:B------:R-:W-:-:S04]  /*2d8d0*/  IADD3 R147, P1, PT, R151, R146, RZ ;  /* 0x0000009297937210 */ /* 0x000fc80007f3e0ff */
[----:B------:R-:W-:Y:S01]  /*2d8e0*/  IADD3.X R153, PT, PT, R147, R153, RZ, P2, P4 ;  /* 0x0000009993997210 */ /* 0x000fe200017e84ff */
[----:B------:R-:W-:Y:S01]  /*2d8f0*/  IMAD.WIDE.U32 R146, R86, R82, RZ ;  /* 0x0000005256927225 */ /* 0x000fe200078e00ff */
[----:B------:R-:W-:-:S03]  /*2d900*/  IADD3 R169, P2, PT, R150, R169, RZ ;  /* 0x000000a996a97210 */ /* 0x000fc60007f5e0ff */
[----:B------:R-:W-:-:S04]  /*2d910*/  IMAD.WIDE.U32.X R158, R85, R86, R158, P1 ;  /* 0x00000056559e7225 */ /* 0x000fc800008e049e */
[----:B------:R-:W-:Y:S01]  /*2d920*/  IMAD.X R168, R153, 0x1, R168, P2 ;  /* 0x0000000199a87824 */ /* 0x000fe200010e06a8 */
[----:B------:R-:W-:Y:S01]  /*2d930*/  ISETP.GE.U32.AND P2, PT, R169, R150, PT ;  /* 0x00000096a900720c */ /* 0x000fe20003f46070 */
        /* <DEDUP_REMOVED lines=10> */
[----:B------:R-:W-:Y:S01]  /*2d9e0*/  IADD3 R161, P2, PT, R150, R161, RZ ;  /* 0x000000a196a17210 */ /* 0x000fe20007f5e0ff */
[----:B------:R-:W-:-:S04]  /*2d9f0*/  IMAD.WIDE.U32 R146, R86, R83, RZ ;  /* 0x0000005356927225 */ /* 0x000fc800078e00ff */
        /* <DEDUP_REMOVED lines=12> */
[----:B------:R-:W-:Y:S01]  /*2dac0*/  IADD3 R149, P0, P2, R150, R156, R149 ;  /* 0x0000009c96957210 */ /* 0x000fe20007a1e095 */
[----:B------:R-:W-:-:S03]  /*2dad0*/  IMAD.WIDE.U32 R146, R87, R81, RZ ;  /* 0x0000005157927225 */ /* 0x000fc600078e00ff */
[----:B------:R-:W-:Y:S02]  /*2dae0*/  IADD3.X R104, PT, PT, R153, R157, RZ, P0, P2 ;  /* 0x0000009d99687210 */ /* 0x000fe400007e44ff */
[----:B------:R-:W-:Y:S01]  /*2daf0*/  ISETP.GE.U32.AND P0, PT, R149, R150, PT ;  /* 0x000000969500720c */ /* 0x000fe20003f06070 */
[----:B------:R-:W-:-:S03]  /*2db00*/  IMAD.WIDE.U32 R146, P2, R84, R83, R146 ;  /* 0x0000005354927225 */ /* 0x000fc60007840092 */
[----:B------:R-:W-:Y:S01]  /*2db10*/  ISETP.GE.U32.AND.EX P0, PT, R104, R153, PT, P0 ;  /* 0x000000996800720c */ /* 0x000fe20003f06100 */
[----:B------:R-:W-:-:S03]  /*2db20*/  IMAD.WIDE.U32 R150, R83, R81, RZ ;  /* 0x0000005153967225 */ /* 0x000fc600078e00ff */
[----:B------:R-:W-:Y:S01]  /*2db30*/  SEL R155, RZ, 0x1, P0 ;  /* 0x00000001ff9b7807 */ /* 0x000fe20000000000 */
[----:B------:R-:W-:Y:S01]  /*2db40*/  IMAD.X R157, RZ, RZ, RZ, P2 ;  /* 0x000000ffff9d7224 */ /* 0x000fe200010e06ff */
[----:B------:R-:W-:Y:S01]  /*2db50*/  IADD3 R169, P3, PT, R169, R150, RZ ;  /* 0x00000096a9a97210 */ /* 0x000fe20007f7e0ff */
[----:B------:R-:W-:Y:S01]  /*2db60*/  IMAD.MOV.U32 R156, RZ, RZ, R147 ;  /* 0x000000ffff9c7224 */ /* 0x000fe200078e0093 */
[----:B------:R-:W-:-:S05]  /*2db70*/  IADD3 R147, P2, PT, R151, R146, RZ ;  /* 0x0000009297937210 */ /* 0x000fca0007f5e0ff */
[----:B------:R-:W-:Y:S01]  /*2db80*/  IMAD.X R168, R168, 0x1, R147, P3 ;  /* 0x00000001a8a87824 */ /* 0x000fe200018e0693 */
[----:B------:R-:W-:Y:S01]  /*2db90*/  ISETP.GE.U32.AND P3, PT, R169, R150, PT ;  /* 0x00000096a900720c */ /* 0x000fe20003f66070 */
[----:B------:R-:W-:-:S03]  /*2dba0*/  IMAD.WIDE.U32.X R156, R84, R87, R156, P2 ;  /* 0x00000057549c7225 */ /* 0x000fc600010e049c */
[----:B------:R-:W-:Y:S01]  /*2dbb0*/  ISETP.GE.U32.AND.EX P3, PT, R168, R147, PT, P3 ;  /* 0x00000093a800720c */ /* 0x000fe20003f66130 */
[----:B------:R-:W-:-:S03]  /*2dbc0*/  IMAD.WIDE.U32 R146, R87, R80, RZ ;  /* 0x0000005057927225 */ /* 0x000fc600078e00ff */
[----:B------:R-:W-:Y:S01]  /*2dbd0*/  SEL R103, RZ, 0x1, P3 ;  /* 0x00000001ff677807 */ /* 0x000fe20001800000 */
[----:B------:R-:W-:-:S04]  /*2dbe0*/  IMAD.WIDE.U32 R150, R83, R80, RZ ;  /* 0x0000005053967225 */ /* 0x000fc800078e00ff */
[----:B------:R-:W-:-:S04]  /*2dbf0*/  IMAD.WIDE.U32 R146, P4, R85, R83, R146 ;  /* 0x0000005355927225 */ /* 0x000fc80007880092 */
        /* <DEDUP_REMOVED lines=28> */
[----:B------:R-:W-:Y:S01]  /*2ddc0*/  IMAD.X R147, RZ, RZ, RZ, P4 ;  /* 0x000000ffff937224 */ /* 0x000fe200020e06ff */
[----:B------:R-:W-:Y:S01]  /*2ddd0*/  IADD3 R152, P3, P4, R152, R156, R149 ;  /* 0x0000009c98987210 */ /* 0x000fe20007c7e095 */
        /* <DEDUP_REMOVED lines=13> */
[----:B------:R-:W-:Y:S02]  /*2deb0*/  IMAD.X R160, RZ, RZ, R147, P0 ;  /* 0x000000ffffa07224 */ /* 0x000fe400000e0693 */
        /* <DEDUP_REMOVED lines=43> */
[----:B------:R-:W-:-:S04]  /*2e170*/  IMAD.WIDE.U32 R146, R146, R134, RZ ;  /* 0x0000008692927225 */ /* 0x000fc800078e00ff */
[----:B------:R-:W-:Y:S01]  /*2e180*/  IMAD.X R153, RZ, RZ, RZ, P0 ;  /* 0x000000ffff997224 */ /* 0x000fe200000e06ff */
[----:B------:R-:W-:Y:S01]  /*2e190*/  IADD3 R147, P0, PT, R147, R148, RZ ;  /* 0x0000009493937210 */ /* 0x000fe20007f1e0ff */
[----:B------:R-:W-:-:S04]  /*2e1a0*/  IMAD.MOV.U32 R152, RZ, RZ, R149 ;  /* 0x000000ffff987224 */ /* 0x000fc800078e0095 */
[----:B------:R-:W-:Y:S01]  /*2e1b0*/  IMAD.WIDE.U32.X R152, R171, R135, R152, P0 ;  /* 0x00000087ab987225 */ /* 0x000fe200000e0498 */
[----:B------:R-:W-:-:S04]  /*2e1c0*/  IADD3 R146, P0, P1, R146, R150, R157 ;  /* 0x0000009692927210 */ /* 0x000fc8000791e09d */
[----:B------:R-:W-:Y:S02]  /*2e1d0*/  IADD3.X R151, PT, PT, R147, R151, RZ, P0, P1 ;  /* 0x0000009793977210 */ /* 0x000fe400007e24ff */
        /* <DEDUP_REMOVED lines=10> */
[----:B------:R-:W-:-:S05]  /*2e280*/  IADD3 R148, P0, PT, R161, R146, RZ ;  /* 0x00000092a1947210 */ /* 0x000fca0007f1e0ff */
[----:B------:R-:W-:Y:S01]  /*2e290*/  IMAD.X R153, R162, 0x1, R153, P0 ;  /* 0x00000001a2997824 */ /* 0x000fe200000e0699 */
[----:B------:R-:W-:Y:S01]  /*2e2a0*/  ISETP.GE.U32.AND P0, PT, R148, R161, PT ;  /* 0x000000a19400720c */ /* 0x000fe20003f06070 */
        /* <DEDUP_REMOVED lines=12> */
[----:B------:R-:W-:Y:S02]  /*2e370*/  @!P0 IMAD.MOV.U32 R103, RZ, RZ, RZ ;  /* 0x000000ffff678224 */ /* 0x000fe400078e00ff */
[----:B------:R-:W-:Y:S01]  /*2e380*/  @!P0 IMAD.X R158, RZ, RZ, R158, P1 ;  /* 0x000000ffff9e8224 */ /* 0x000fe200008e069e */
[----:B------:R-:W-:Y:S01]  /*2e390*/  @!P0 ISETP.NE.U32.AND P1, PT, R155, RZ, PT ;  /* 0x000000ff9b00820c */ /* 0x000fe20003f25070 */
[----:B------:R-:W-:Y:S02]  /*2e3a0*/  @!P0 IMAD.MOV.U32 R104, RZ, RZ, RZ ;  /* 0x000000ffff688224 */ /* 0x000fe400078e00ff */
[----:B------:R-:W-:Y:S01]  /*2e3b0*/  @!P0 IMAD.MOV.U32 R162, RZ, RZ, R153 ;  /* 0x000000ffffa28224 */ /* 0x000fe200078e0099 */
[----:B------:R-:W-:-:S04]  /*2e3c0*/  @!P0 ISETP.NE.AND.EX P1, PT, R158, RZ, PT, P1 ;  /* 0x000000ff9e00820c */ /* 0x000fc80003f25310 */
[----:B------:R-:W-:-:S04]  /*2e3d0*/  @!P0 SEL R146, RZ, 0x1, P1 ;  /* 0x00000001ff928807 */ /* 0x000fc80000800000 */
[----:B------:R-:W-:-:S05]  /*2e3e0*/  @!P0 IADD3 R159, P1, PT, R146, R159, RZ ;  /* 0x0000009f929f8210 */ /* 0x000fca0007f3e0ff */
[----:B------:R-:W-:-:S08]  /*2e3f0*/  @!P0 IMAD.X R160, RZ, RZ, R160, P1 ;  /* 0x000000ffffa08224 */ /* 0x000fd000008e06a0 */
.L_x_93:
[----:B------:R-:W-:Y:S05]  /*2e400*/  BSYNC.RECONVERGENT B3 ;  /* 0x0000000000037941 */ /* 0x000fea0003800200 */
.L_x_92:
        /* <DEDUP_REMOVED lines=50> */
[----:B------:R-:W-:Y:S01]  /*2e730*/  IMAD.MOV.U32 R152, RZ, RZ, R149 ;  /* 0x000000ffff987224 */ /* 0x000fe200078e0095 */
[----:B------:R-:W-:-:S03]  /*2e740*/  IADD3 R146, P1, P2, R146, R150, R157 ;  /* 0x0000009692927210 */ /* 0x000fc60007a3e09d */
[----:B------:R-:W-:Y:S01]  /*2e750*/  IMAD.WIDE.U32.X R152, R163, R135, R152, P0 ;  /* 0x00000087a3987225 */ /* 0x000fe200000e0498 */
        /* <DEDUP_REMOVED lines=24> */
.L_x_95:
[----:B------:R-:W-:Y:S05]  /*2e8e0*/  BSYNC.RECONVERGENT B3 ;  /* 0x0000000000037941 */ /* 0x000fea0003800200 */
.L_x_94:
[-C--:B------:R-:W-:Y:S01]  /*2e8f0*/  IMAD R136, R165, R126.reuse, RZ ;  /* 0x0000007ea5887224 */ /* 0x080fe200078e02ff */
[----:B------:R-:W-:Y:S01]  /*2e900*/  BSSY.RECONVERGENT B3, `(.L_x_96) ;  /* 0x00001e5000037945 */ /* 0x000fe20003800200 */
[----:B------:R-:W-:-:S04]  /*2e910*/  IMAD.WIDE.U32 R146, R167, R126, RZ ;  /* 0x0000007ea7927225 */ /* 0x000fc800078e00ff */
[----:B------:R-:W-:Y:S01]  /*2e920*/  IMAD R139, R167, R127, R136 ;  /* 0x0000007fa78b7224 */ /* 0x000fe200078e0288 */
[----:B------:R-:W-:Y:S01]  /*2e930*/  LOP3.LUT R136, RZ, R165, RZ, 0x33, !PT ;  /* 0x000000a5ff887212 */ /* 0x000fe200078e33ff */
[----:B------:R-:W-:-:S04]  /*2e940*/  IMAD.WIDE.U32 R150, R146, R128, RZ ;  /* 0x0000008092967225 */ /* 0x000fc800078e00ff */
[----:B------:R-:W-:Y:S01]  /*2e950*/  IMAD.IADD R147, R147, 0x1, R139 ;  /* 0x0000000193937824 */ /* 0x000fe200078e028b */
[----:B------:R-:W-:Y:S01]  /*2e960*/  LOP3.LUT R139, RZ, R167, RZ, 0x33, !PT ;  /* 0x000000a7ff8b7212 */ /* 0x000fe200078e33ff */
[----:B------:R-:W-:-:S03]  /*2e970*/  IMAD.WIDE.U32 R156, R146, R130, RZ ;  /* 0x00000082929c7225 */ /* 0x000fc600078e00ff */
[----:B------:R-:W-:Y:S01]  /*2e980*/  ISETP.GT.U32.AND P1, PT, R150, R139, PT ;  /* 0x0000008b9600720c */ /* 0x000fe20003f24070 */
[----:B------:R-:W-:-:S04]  /*2e990*/  IMAD.WIDE.U32 R148, R147, R128, RZ ;  /* 0x0000008093947225 */ /* 0x000fc800078e00ff */
[----:B------:R-:W-:-:S04]  /*2e9a0*/  IMAD.WIDE.U32 R148, P0, R146, R129, R148 ;  /* 0x0000008192947225 */ /* 0x000fc80007800094 */
[----:B------:R-:W-:Y:S02]  /*2e9b0*/  IMAD.X R153, RZ, RZ, RZ, P0 ;  /* 0x000000ffff997224 */ /* 0x000fe400000e06ff */
[----:B------:R-:W-:Y:S01]  /*2e9c0*/  IMAD.MOV.U32 R152, RZ, RZ, R149 ;  /* 0x000000ffff987224 */ /* 0x000fe200078e0095 */
[----:B------:R-:W-:-:S04]  /*2e9d0*/  IADD3 R149, P0, PT, R151, R148, RZ ;  /* 0x0000009497957210 */ /* 0x000fc80007f1e0ff */
[----:B------:R-:W-:Y:S01]  /*2e9e0*/  ISETP.GT.U32.AND.EX P1, PT, R149, R136, PT, P1 ;  /* 0x000000889500720c */ /* 0x000fe20003f24110 */
[----:B------:R-:W-:-:S03]  /*2e9f0*/  IMAD.WIDE.U32 R148, R147, R130, RZ ;  /* 0x0000008293947225 */ /* 0x000fc600078e00ff */
[----:B------:R-:W-:Y:S01]  /*2ea00*/  SEL R139, RZ, 0x1, !P1 ;  /* 0x00000001ff8b7807 */ /* 0x000fe20004800000 */
        /* <DEDUP_REMOVED lines=11> */
[C---:B------:R-:W-:Y:S01]  /*2eac0*/  ISETP.GE.U32.AND P0, PT, R169.reuse, R156, PT ;  /* 0x0000009ca900720c */ /* 0x040fe20003f06070 */
[----:B------:R-:W-:-:S03]  /*2ead0*/  IMAD.WIDE.U32 R156, R169, R126, RZ ;  /* 0x0000007ea99c7225 */ /* 0x000fc600078e00ff */
[----:B------:R-:W-:Y:S01]  /*2eae0*/  ISETP.GE.U32.AND.EX P0, PT, R171, R152, PT, P0 ;  /* 0x00000098ab00720c */ /* 0x000fe20003f06100 */
[----:B------:R-:W-:-:S03]  /*2eaf0*/  IMAD.WIDE.U32 R152, R146, R132, RZ ;  /* 0x0000008492987225 */ /* 0x000fc600078e00ff */
[----:B------:R-:W-:Y:S01]  /*2eb00*/  SEL R139, RZ, 0x1, P0 ;  /* 0x00000001ff8b7807 */ /* 0x000fe20000000000 */
[----:B------:R-:W-:-:S03]  /*2eb10*/  IMAD.WIDE.U32 R148, P0, R146, R133, R148 ;  /* 0x0000008592947225 */ /* 0x000fc60007800094 */
[----:B------:R-:W-:Y:S02]  /*2eb20*/  IADD3 R142, P2, P3, R152, R150, R139 ;  /* 0x00000096988e7210 */ /* 0x000fe40007b5e08b */
[----:B------:R-:W-:Y:S02]  /*2eb30*/  IADD3 R165, P1, PT, R153, R148, RZ ;  /* 0x0000009499a57210 */ /* 0x000fe40007f3e0ff */
[----:B------:R-:W-:Y:S02]  /*2eb40*/  P2R R136, PR, RZ, 0x1 ;  /* 0x00000001ff887803 */ /* 0x000fe40000000000 */
[----:B------:R-:W-:Y:S02]  /*2eb50*/  IADD3.X R165, PT, PT, R165, R151, RZ, P2, P3 ;  /* 0x00000097a5a57210 */ /* 0x000fe400017e64ff */
[----:B------:R-:W-:-:S04]  /*2eb60*/  ISETP.GE.U32.AND P2, PT, R48, R43, PT ;  /* 0x0000002b3000720c */ /* 0x000fc80003f46070 */
[----:B------:R-:W-:Y:S01]  /*2eb70*/  ISETP.GE.U32.AND.EX P2, PT, R47, R44, PT, P2 ;  /* 0x0000002c2f00720c */ /* 0x000fe20003f46120 */
[----:B------:R-:W-:-:S03]  /*2eb80*/  IMAD R44, R171, R126, RZ ;  /* 0x0000007eab2c7224 */ /* 0x000fc600078e02ff */
[----:B------:R-:W-:Y:S01]  /*2eb90*/  SEL R43, RZ, 0x1, P2 ;  /* 0x00000001ff2b7807 */ /* 0x000fe20001000000 */
[----:B------:R-:W-:Y:S01]  /*2eba0*/  IMAD R161, R169, R127, R44 ;  /* 0x0000007fa9a17224 */ /* 0x000fe200078e022c */
[----:B------:R-:W-:Y:S02]  /*2ebb0*/  LOP3.LUT R44, RZ, R171, RZ, 0x33, !PT ;  /* 0x000000abff2c7212 */ /* 0x000fe400078e33ff */
[----:B------:R-:W-:Y:S01]  /*2ebc0*/  IADD3 R43, P2, PT, R43, R144, RZ ;  /* 0x000000902b2b7210 */ /* 0x000fe20007f5e0ff */
[----:B------:R-:W-:-:S04]  /*2ebd0*/  IMAD.IADD R161, R157, 0x1, R161 ;  /* 0x000000019da17824 */ /* 0x000fc800078e02a1 */
[----:B------:R-:W-:Y:S01]  /*2ebe0*/  IMAD.X R48, RZ, RZ, R145, P2 ;  /* 0x000000ffff307224 */ /* 0x000fe200010e0691 */
[----:B------:R-:W-:Y:S01]  /*2ebf0*/  ISETP.NE.U32.AND P2, PT, R43, RZ, PT ;  /* 0x000000ff2b00720c */ /* 0x000fe20003f45070 */
[----:B------:R-:W-:-:S03]  /*2ec00*/  IMAD.WIDE.U32 R150, R161, R128, RZ ;  /* 0x00000080a1967225 */ /* 0x000fc600078e00ff */
[----:B------:R-:W-:Y:S01]  /*2ec10*/  ISETP.NE.AND.EX P2, PT, R48, RZ, PT, P2 ;  /* 0x000000ff3000720c */ /* 0x000fe20003f45320 */
[----:B------:R-:W-:-:S04]  /*2ec20*/  IMAD.WIDE.U32 R144, R156, R128, RZ ;  /* 0x000000809c907225 */ /* 0x000fc800078e00ff */
[----:B------:R-:W-:-:S04]  /*2ec30*/  IMAD.WIDE.U32 R150, P4, R156, R129, R150 ;  /* 0x000000819c967225 */ /* 0x000fc80007880096 */
[----:B------:R-:W-:Y:S02]  /*2ec40*/  IMAD.X R153, RZ, RZ, RZ, P4 ;  /* 0x000000ffff997224 */ /* 0x000fe400020e06ff */
[----:B------:R-:W-:Y:S01]  /*2ec50*/  IMAD.MOV.U32 R152, RZ, RZ, R151 ;  /* 0x000000ffff987224 */ /* 0x000fe200078e0097 */
[----:B------:R-:W-:Y:S02]  /*2ec60*/  IADD3 R151, P4, PT, R145, R150, RZ ;  /* 0x0000009691977210 */ /* 0x000fe40007f9e0ff */
[----:B------:R-:W-:-:S03]  /*2ec70*/  @P2 IADD3 R43, P3, PT, R43, R30, RZ ;  /* 0x0000001e2b2b2210 */ /* 0x000fc60007f7e0ff */
[----:B------:R-:W-:-:S04]  /*2ec80*/  IMAD.WIDE.U32.X R152, R161, R129, R152, P4 ;  /* 0x00000081a1987225 */ /* 0x000fc800020e0498 */
[----:B------:R-:W-:Y:S01]  /*2ec90*/  @P2 IMAD.X R48, R48, 0x1, R31, P3 ;  /* 0x0000000130302824 */ /* 0x000fe200018e061f */
[----:B------:R-:W-:Y:S01]  /*2eca0*/  @P2 ISETP.GE.U32.AND P3, PT, R43, R30, PT ;  /* 0x0000001e2b00220c */ /* 0x000fe20003f66070 */
[----:B------:R-:W-:Y:S01]  /*2ecb0*/  @P2 IMAD.MOV.U32 R30, RZ, RZ, R43 ;  /* 0x000000ffff1e2224 */ /* 0x000fe200078e002b */
[----:B------:R-:W-:Y:S02]  /*2ecc0*/  LOP3.LUT R43, RZ, R169, RZ, 0x33, !PT ;  /* 0x000000a9ff2b7212 */ /* 0x000fe400078e33ff */
[----:B------:R-:W-:Y:S01]  /*2ecd0*/  @P2 ISETP.GE.U32.AND.EX P3, PT, R48, R31, PT, P3 ;  /* 0x0000001f3000220c */ /* 0x000fe20003f66130 */
[----:B------:R-:W-:-:S03]  /*2ece0*/  @P2 IMAD.MOV.U32 R31, RZ, RZ, R48 ;  /* 0x000000ffff1f2224 */ /* 0x000fc600078e0030 */
[----:B------:R-:W-:Y:S02]  /*2ecf0*/  @P2 SEL R47, RZ, 0x1, P3 ;  /* 0x00000001ff2f2807 */ /* 0x000fe40001800000 */
[----:B------:R-:W-:Y:S01]  /*2ed00*/  ISETP.GT.U32.AND P3, PT, R144, R43, PT ;  /* 0x0000002b9000720c */ /* 0x000fe20003f64070 */
[----:B------:R-:W-:Y:S01]  /*2ed10*/  IMAD.WIDE.U32 R144, R161, R130, RZ ;  /* 0x00000082a1907225 */ /* 0x000fe200078e00ff */
[----:B------:R-:W-:Y:S02]  /*2ed20*/  @P2 IADD3 R40, P0, PT, R47, R40, RZ ;  /* 0x000000282f282210 */ /* 0x000fe40007f1e0ff */
[----:B------:R-:W-:Y:S01]  /*2ed30*/  ISETP.GT.U32.AND.EX P3, PT, R151, R44, PT, P3 ;  /* 0x0000002c9700720c */ /* 0x000fe20003f64130 */
[----:B------:R-:W-:-:S03]  /*2ed40*/  IMAD.WIDE.U32 R150, R156, R130, RZ ;  /* 0x000000829c967225 */ /* 0x000fc600078e00ff */
[----:B------:R-:W-:Y:S01]  /*2ed50*/  SEL R43, RZ, 0x1, !P3 ;  /* 0x00000001ff2b7807 */ /* 0x000fe20005800000 */
[----:B------:R-:W-:-:S03]  /*2ed60*/  IMAD.WIDE.U32 R144, P3, R156, R131, R144 ;  /* 0x000000839c907225 */ /* 0x000fc60007860090 */
[----:B------:R-:W-:Y:S01]  /*2ed70*/  IADD3 R140, P5, P6, R150, R152, R43 ;  /* 0x00000098968c7210 */ /* 0x000fe20007ebe02b */
[----:B------:R-:W-:Y:S01]  /*2ed80*/  @P2 IMAD.X R41, RZ, RZ, R41, P0 ;  /* 0x000000ffff292224 */ /* 0x000fe200000e0629 */
[----:B------:R-:W-:Y:S01]  /*2ed90*/  LOP3.LUT P2, RZ, R63, 0x100, RZ, 0xc0, !PT ;  /* 0x000001003fff7812 */ /* 0x000fe2000784c0ff */
[----:B------:R-:W-:Y:S01]  /*2eda0*/  IMAD.MOV.U32 R150, RZ, RZ, R137 ;  /* 0x000000ffff967224 */ /* 0x000fe200078e0089 */
[----:B------:R-:W-:Y:S02]  /*2edb0*/  IADD3 R47, P4, PT, R151, R144, RZ ;  /* 0x00000090972f7210 */ /* 0x000fe40007f9e0ff */
[----:B------:R-:W-:Y:S01]  /*2edc0*/  ISETP.NE.AND P0, PT, R136, RZ, PT ;  /* 0x000000ff8800720c */ /* 0x000fe20003f05270 */
[----:B------:R-:W-:Y:S01]  /*2edd0*/  IMAD.X R151, RZ, RZ, RZ, P2 ;  /* 0x000000ffff977224 */ /* 0x000fe200010e06ff */
[----:B------:R-:W-:Y:S02]  /*2ede0*/  IADD3 R144, P2, PT, R30, R51, RZ ;  /* 0x000000331e907210 */ /* 0x000fe40007f5e0ff */
[----:B------:R-:W-:-:S02]  /*2edf0*/  IADD3.X R153, PT, PT, R47, R153, RZ, P5, P6 ;  /* 0x000000992f997210 */ /* 0x000fc40002fec4ff */
[----:B------:R-:W-:Y:S01]  /*2ee00*/  LOP3.LUT P5, RZ, R63, 0x80, RZ, 0xc0, !PT ;  /* 0x000000803fff7812 */ /* 0x000fe200078ac0ff */
[----:B------:R-:W-:Y:S01]  /*2ee10*/  IMAD.X R137, R31, 0x1, R52, P2 ;  /* 0x000000011f897824 */ /* 0x000fe200010e0634 */
[----:B------:R-:W-:Y:S01]  /*2ee20*/  ISETP.GE.U32.AND P2, PT, R144, R51, PT ;  /* 0x000000339000720c */ /* 0x000fe20003f46070 */
[----:B------:R-:W-:Y:S01]  /*2ee30*/  IMAD.WIDE.U32 R30, R94, R134, RZ ;  /* 0x000000865e1e7225 */ /* 0x000fe200078e00ff */
[----:B------:R-:W-:Y:S02]  /*2ee40*/  LOP3.LUT P6, RZ, R63, 0x1, RZ, 0xc0, !PT ;  /* 0x000000013fff7812 */ /* 0x000fe400078cc0ff */
[----:B------:R-:W-:Y:S01]  /*2ee50*/  ISETP.GE.U32.AND.EX P2, PT, R137, R52, PT, P2 ;  /* 0x000000348900720c */ /* 0x000fe20003f46120 */
[----:B------:R-:W-:-:S03]  /*2ee60*/  IMAD.WIDE.U32.X R42, R42, R135, R150, P5 ;  /* 0x000000872a2a7225 */ /* 0x000fc600028e0496 */
[----:B------:R-:W-:-:S04]  /*2ee70*/  SEL R47, RZ, 0x1, P2 ;  /* 0x00000001ff2f7807 */ /* 0x000fc80001000000 */
[----:B------:R-:W-:Y:S01]  /*2ee80*/  IADD3 R47, P2, P5, R40, R42, R47 ;  /* 0x0000002a282f7210 */ /* 0x000fe20007d5e02f */
[----:B------:R-:W-:Y:S02]  /*2ee90*/  IMAD.MOV.U32 R40, RZ, RZ, R143 ;  /* 0x000000ffff287224 */ /* 0x000fe400078e008f */
[----:B------:R-:W-:Y:S01]  /*2eea0*/  IMAD.MOV.U32 R42, RZ, RZ, R149 ;  /* 0x000000ffff2a7224 */ /* 0x000fe200078e0095 */
[----:B------:R-:W-:Y:S02]  /*2eeb0*/  IADD3.X R136, PT, PT, R41, R43, RZ, P2, P5 ;  /* 0x0000002b29887210 */ /* 0x000fe400017ea4ff */
[----:B------:R-:W-:Y:S01]  /*2eec0*/  IADD3 R148, P2, PT, R53, R96, RZ ;  /* 0x0000006035947210 */ /* 0x000fe20007f5e0ff */
[----:B------:R-:W-:Y:S01]  /*2eed0*/  IMAD.WIDE.U32 R52, R146, R134, RZ ;  /* 0x0000008692347225 */ /* 0x000fe200078e00ff */
[C---:B------:R-:W-:Y:S02]  /*2eee0*/  LOP3.LUT P5, RZ, R63.reuse, 0x4, RZ, 0xc0, !PT ;  /* 0x000000043fff7812 */ /* 0x040fe400078ac0ff */
[----:B------:R-:W-:Y:S01]  /*2eef0*/  LOP3.LUT R63, R63, 0xfffffffe, RZ, 0xc0, !PT ;  /* 0xfffffffe3f3f7812 */ /* 0x000fe200078ec0ff */
[----:B------:R-:W-:Y:S01]  /*2ef00*/  IMAD.X R88, R88, 0x1, R95, P2 ;  /* 0x0000000158587824 */ /* 0x000fe200010e065f */
[----:B------:R-:W-:Y:S01]  /*2ef10*/  IADD3 R44, P2, PT, R99, R148, RZ ;  /* 0x00000094632c7210 */ /* 0x000fe20007f5e0ff */
[----:B------:R-:W-:-:S02]  /*2ef20*/  IMAD.X R41, RZ, RZ, RZ, P5 ;  /* 0x000000ffff297224 */ /* 0x000fc400028e06ff */
[----:B------:R-:W-:-:S04]  /*2ef30*/  IMAD.WIDE.U32 R30, P5, R138, R135, R30 ;  /* 0x000000878a1e7225 */ /* 0x000fc800078a001e */
[----:B------:R-:W-:Y:S01]  /*2ef40*/  IMAD.X R51, R100, 0x1, R88, P2 ;  /* 0x0000000164337824 */ /* 0x000fe200010e0658 */
[----:B------:R-:W-:Y:S01]  /*2ef50*/  ISETP.GE.U32.AND P2, PT, R44, R99, PT ;  /* 0x000000632c00720c */ /* 0x000fe20003f46070 */
[----:B------:R-:W-:-:S03]  /*2ef60*/  IMAD.WIDE.U32 R138, R138, R134, RZ ;  /* 0x000000868a8a7225 */ /* 0x000fc600078e00ff */
[----:B------:R-:W-:Y:S01]  /*2ef70*/  ISETP.GE.U32.AND.EX P2, PT, R51, R100, PT, P2 ;  /* 0x000000643300720c */ /* 0x000fe20003f46120 */
[----:B------:R-:W-:-:S03]  /*2ef80*/  IMAD.WIDE.U32.X R40, R94, R133, R40, P6 ;  /* 0x000000855e287225 */ /* 0x000fc600030e0428 */
[----:B------:R-:W-:Y:S02]  /*2ef90*/  SEL R43, RZ, 0x1, P2 ;  /* 0x00000001ff2b7807 */ /* 0x000fe40001000000 */
[----:B------:R-:W-:Y:S02]  /*2efa0*/  IADD3 R151, P2, PT, R139, R30, RZ ;  /* 0x0000001e8b977210 */ /* 0x000fe40007f5e0ff */
[----:B------:R-:W-:Y:S02]  /*2efb0*/  @P5 LOP3.LUT R63, R63, 0x1, RZ, 0xfc, !PT ;  /* 0x000000013f3f5812 */ /* 0x000fe400078efcff */
[----:B------:R-:W-:Y:S01]  /*2efc0*/  IADD3 R30, P5, P6, R138, R40, R43 ;  /* 0x000000288a1e7210 */ /* 0x000fe20007ebe02b */
[----:B------:R-:W-:Y:S01]  /*2efd0*/  IMAD.X R43, RZ, RZ, RZ, P0 ;  /* 0x000000ffff2b7224 */ /* 0x000fe200000e06ff */
[----:B------:R-:W-:Y:S01]  /*2efe0*/  IADD3 R143, P0, PT, R142, R163, RZ ;  /* 0x000000a38e8f7210 */ /* 0x000fe20007f1e0ff */
[----:B------:R-:W-:Y:S01]  /*2eff0*/  IMAD.WIDE.U32 R138, R156, R132, RZ ;  /* 0x000000849c8a7225 */ /* 0x000fe200078e00ff */
[----:B------:R-:W-:-:S03]  /*2f000*/  IADD3.X R151, PT, PT, R151, R41, RZ, P5, P6 ;  /* 0x0000002997977210 */ /* 0x000fc60002fec4ff */
[----:B------:R-:W-:-:S04]  /*2f010*/  IMAD.WIDE.U32 R40, R147, R134, RZ ;  /* 0x0000008693287225 */ /* 0x000fc800078e00ff */
[----:B------:R-:W-:Y:S01]  /*2f020*/  IMAD.X R48, R165, 0x1, R162, P0 ;  /* 0x00000001a5307824 */ /* 0x000fe200000e06a2 */
[----:B------:R-:W-:Y:S01]  /*2f030*/  ISETP.GE.U32.AND P0, PT, R143, R142, PT ;  /* 0x0000008e8f00720c */ /* 0x000fe20003f06070 */
[----:B------:R-:W-:-:S03]  /*2f040*/  IMAD.WIDE.U32.X R42, R147, R133, R42, P1 ;  /* 0x00000085932a7225 */ /* 0x000fc600008e042a */
        /* <DEDUP_REMOVED lines=9> */
[----:B------:R-:W-:Y:S01]  /*2f0e0*/  IADD3.X R149, PT, PT, R149, R43, RZ, P5, P6 ;  /* 0x0000002b95957210 */ /* 0x000fe20002fec4ff */
[----:B------:R-:W-:Y:S01]  /*2f0f0*/  IMAD.WIDE.U32 R42, R161, R132, RZ ;  /* 0x00000084a12a7225 */ /* 0x000fe200078e00ff */
[----:B------:R-:W-:-:S03]  /*2f100*/  ISETP.GE.U32.AND P3, PT, R143, R140, PT ;  /* 0x0000008c8f00720c */ /* 0x000fc60003f66070 */
[----:B------:R-:W-:Y:S01]  /*2f110*/  IMAD.WIDE.U32.X R52, R161, R131, R52, P4 ;  /* 0x00000083a1347225 */ /* 0x000fe200020e0434 */
[----:B------:R-:W-:-:S03]  /*2f120*/  ISETP.GE.U32.AND.EX P3, PT, R48, R153, PT, P3 ;  /* 0x000000993000720c */ /* 0x000fc60003f66130 */
[----:B------:R-:W-:Y:S01]  /*2f130*/  IMAD.WIDE.U32 R42, P4, R156, R133, R42 ;  /* 0x000000859c2a7225 */ /* 0x000fe2000788002a */
[----:B------:R-:W-:Y:S02]  /*2f140*/  SEL R99, RZ, 0x1, P3 ;  /* 0x00000001ff637807 */ /* 0x000fe40001800000 */
[----:B------:R-:W-:Y:S02]  /*2f150*/  IADD3 R145, P3, PT, R139, R42, RZ ;  /* 0x0000002a8b917210 */ /* 0x000fe40007f7e0ff */
[----:B------:R-:W-:Y:S01]  /*2f160*/  IADD3 R100, P5, P6, R138, R52, R99 ;  /* 0x000000348a647210 */ /* 0x000fe20007ebe063 */
[----:B------:R-:W-:Y:S02]  /*2f170*/  IMAD.MOV.U32 R52, RZ, RZ, R141 ;  /* 0x000000ffff347224 */ /* 0x000fe400078e008d */
[----:B------:R-:W-:Y:S01]  /*2f180*/  IMAD.MOV.U32 R138, RZ, RZ, R31 ;  /* 0x000000ffff8a7224 */ /* 0x000fe200078e001f */
[----:B------:R-:W-:Y:S02]  /*2f190*/  IADD3.X R145, PT, PT, R145, R53, RZ, P5, P6 ;  /* 0x0000003591917210 */ /* 0x000fe40002fec4ff */
[----:B------:R-:W-:-:S02]  /*2f1a0*/  ISETP.GE.U32.AND P5, PT, R45, R128, PT ;  /* 0x000000802d00720c */ /* 0x000fc40003fa6070 */
[----:B------:R-:W-:Y:S02]  /*2f1b0*/  LOP3.LUT P6, RZ, R63, 0x20, RZ, 0xc0, !PT ;  /* 0x000000203fff7812 */ /* 0x000fe400078cc0ff */
[----:B------:R-:W-:-:S04]  /*2f1c0*/  ISETP.GE.U32.AND.EX P5, PT, R46, R129, PT, P5 ;  /* 0x000000812e00720c */ /* 0x000fc80003fa6150 */
[----:B------:R-:W-:Y:S02]  /*2f1d0*/  SEL R140, RZ, 0xffffffff, P5 ;  /* 0xffffffffff8c7807 */ /* 0x000fe40002800000 */
[----:B------:R-:W-:Y:S02]  /*2f1e0*/  SEL R40, RZ, 0x1, P5 ;  /* 0x00000001ff287807 */ /* 0x000fe40002800000 */
[----:B------:R-:W-:-:S05]  /*2f1f0*/  IADD3 R99, P5, PT, R140, R49, RZ ;  /* 0x000000318c637210 */ /* 0x000fca0007fbe0ff */
[----:B------:R-:W-:Y:S01]  /*2f200*/  IMAD.X R140, R140, 0x1, R50, P5 ;  /* 0x000000018c8c7824 */ /* 0x000fe200028e0632 */
[----:B------:R-:W-:-:S05]  /*2f210*/  LOP3.LUT P5, RZ, R63, 0x8, RZ, 0xc0, !PT ;  /* 0x000000083fff7812 */ /* 0x000fca00078ac0ff */
[----:B------:R-:W-:Y:S01]  /*2f220*/  IMAD.X R53, RZ, RZ, RZ, P5 ;  /* 0x000000ffff357224 */ /* 0x000fe200028e06ff */
[----:B------:R-:W-:Y:S01]  /*2f230*/  ISETP.GE.U32.AND P5, PT, R49, R40, PT ;  /* 0x000000283100720c */ /* 0x000fe20003fa6070 */
[----:B------:R-:W-:-:S03]  /*2f240*/  IMAD.WIDE.U32.X R52, R93, R135, R52, P6 ;  /* 0x000000875d347225 */ /* 0x000fc600030e0434 */
[----:B------:R-:W-:-:S04]  /*2f250*/  ISETP.GE.U32.AND.EX P5, PT, R50, RZ, PT, P5 ;  /* 0x000000ff3200720c */ /* 0x000fc80003fa6150 */
[----:B------:R-:W-:Y:S02]  /*2f260*/  SEL R42, RZ, 0x1, P5 ;  /* 0x00000001ff2a7807 */ /* 0x000fe40002800000 */
[----:B------:R-:W-:-:S04]  /*2f270*/  ISETP.GE.U32.AND P5, PT, R99, R130, PT ;  /* 0x000000826300720c */ /* 0x000fc80003fa6070 */
[----:B------:R-:W-:-:S04]  /*2f280*/  ISETP.GE.U32.AND.EX P5, PT, R140, R131, PT, P5 ;  /* 0x000000838c00720c */ /* 0x000fc80003fa6150 */
[----:B------:R-:W-:Y:S02]  /*2f290*/  SEL R153, RZ, 0x1, P5 ;  /* 0x00000001ff997807 */ /* 0x000fe40002800000 */
[----:B------:R-:W-:-:S04]  /*2f2a0*/  ISETP.GE.U32.AND P5, PT, R148, R96, PT ;  /* 0x000000609400720c */ /* 0x000fc80003fa6070 */
[----:B------:R-:W-:-:S04]  /*2f2b0*/  ISETP.GE.U32.AND.EX P5, PT, R88, R95, PT, P5 ;  /* 0x0000005f5800720c */ /* 0x000fc80003fa6150 */
[----:B------:R-:W-:-:S04]  /*2f2c0*/  SEL R93, RZ, 0x1, P5 ;  /* 0x00000001ff5d7807 */ /* 0x000fc80002800000 */
[----:B------:R-:W-:Y:S01]  /*2f2d0*/  IADD3 R40, P5, PT, R93, R52, RZ ;  /* 0x000000345d287210 */ /* 0x000fe20007fbe0ff */
[----:B------:R-:W-:Y:S02]  /*2f2e0*/  IMAD.MOV.U32 R52, RZ, RZ, R41 ;  /* 0x000000ffff347224 */ /* 0x000fe400078e0029 */
[----:B------:R-:W-:Y:S02]  /*2f2f0*/  IMAD.X R41, RZ, RZ, RZ, P4 ;  /* 0x000000ffff297224 */ /* 0x000fe400020e06ff */
[----:B------:R-:W-:Y:S01]  /*2f300*/  IMAD.X R53, RZ, RZ, R53, P5 ;  /* 0x000000ffff357224 */ /* 0x000fe200028e0635 */
[----:B------:R-:W-:-:S04]  /*2f310*/  ISETP.NE.U32.AND P5, PT, R40, RZ, PT ;  /* 0x000000ff2800720c */ /* 0x000fc80003fa5070 */
[----:B------:R-:W-:-:S13]  /*2f320*/  ISETP.NE.AND.EX P5, PT, R53, RZ, PT, P5 ;  /* 0x000000ff3500720c */ /* 0x000fda0003fa5350 */
[----:B------:R-:W-:-:S05]  /*2f330*/  @P5 IADD3 R40, P6, PT, R40, R89, RZ ;  /* 0x0000005928285210 */ /* 0x000fca0007fde0ff */
[----:B------:R-:W-:Y:S01]  /*2f340*/  @P5 IMAD.X R53, R53, 0x1, R90, P6 ;  /* 0x0000000135355824 */ /* 0x000fe200030e065a */
[----:B------:R-:W-:-:S05]  /*2f350*/  IADD3 R153, P6, PT, R153, R42, RZ ;  /* 0x0000002a99997210 */ /* 0x000fca0007fde0ff */
[----:B------:R-:W-:Y:S01]  /*2f360*/  IMAD.X R146, RZ, RZ, RZ, P6 ;  /* 0x000000ffff927224 */ /* 0x000fe200030e06ff */
[----:B------:R-:W-:-:S05]  /*2f370*/  LOP3.LUT P6, RZ, R63, 0x1, RZ, 0xc0, !PT ;  /* 0x000000013fff7812 */ /* 0x000fca00078cc0ff */
[----:B------:R-:W-:Y:S01]  /*2f380*/  IMAD.X R139, RZ, RZ, RZ, P6 ;  /* 0x000000ffff8b7224 */ /* 0x000fe200030e06ff */
[----:B------:R-:W-:Y:S01]  /*2f390*/  @P5 ISETP.GE.U32.AND P6, PT, R40, R89, PT ;  /* 0x000000592800520c */ /* 0x000fe20003fc6070 */
[----:B------:R-:W-:Y:S02]  /*2f3a0*/  @P5 IMAD.MOV.U32 R89, RZ, RZ, R40 ;  /* 0x000000ffff595224 */ /* 0x000fe400078e0028 */
[----:B------:R-:W-:Y:S01]  /*2f3b0*/  IMAD.WIDE.U32.X R94, R94, R135, R138, P2 ;  /* 0x000000875e5e7225 */ /* 0x000fe200010e048a */
[----:B------:R-:W-:-:S03]  /*2f3c0*/  @P5 ISETP.GE.U32.AND.EX P6, PT, R53, R90, PT, P6 ;  /* 0x0000005a3500520c */ /* 0x000fc60003fc6160 */
[----:B------:R-:W-:Y:S01]  /*2f3d0*/  @P5 IMAD.MOV.U32 R90, RZ, RZ, R53 ;  /* 0x000000ffff5a5224 */ /* 0x000fe200078e0035 */
[----:B------:R-:W-:Y:S01]  /*2f3e0*/  @P5 SEL R40, RZ, 0x1, P6 ;  /* 0x00000001ff285807 */ /* 0x000fe20003000000 */
[----:B------:R-:W-:Y:S01]  /*2f3f0*/  IMAD.X R53, RZ, RZ, RZ, P1 ;  /* 0x000000ffff357224 */ /* 0x000fe200008e06ff */
[----:B------:R-:W-:-:S04]  /*2f400*/  IADD3 R93, P1, PT, R89, R30, RZ ;  /* 0x0000001e595d7210 */ /* 0x000fc80007f3e0ff */
[----:B------:R-:W-:Y:S01]  /*2f410*/  ISETP.GE.U32.AND P2, PT, R93, R30, PT ;  /* 0x0000001e5d00720c */ /* 0x000fe20003f46070 */
[----:B------:R-:W-:Y:S01]  /*2f420*/  IMAD.X R150, R90, 0x1, R151, P1 ;  /* 0x000000015a967824 */ /* 0x000fe200008e0697 */
[----:B------:R-:W-:Y:S01]  /*2f430*/  ISETP.GE.U32.AND P1, PT, R144, R153, PT ;  /* 0x000000999000720c */ /* 0x000fe20003f26070 */
[----:B------:R-:W-:Y:S01]  /*2f440*/  IMAD.WIDE.U32.X R30, R147, R135, R52, P0 ;  /* 0x00000087931e7225 */ /* 0x000fe200000e0434 */
[----:B------:R-:W-:Y:S02]  /*2f450*/  IADD3 R153, P6, PT, -R153, R144, RZ ;  /* 0x0000009099997210 */ /* 0x000fe40007fde1ff */
[----:B------:R-:W-:Y:S01]  /*2f460*/  ISETP.GE.U32.AND.EX P1, PT, R137, R146, PT, P1 ;  /* 0x000000928900720c */ /* 0x000fe20003f26110 */
[----:B------:R-:W-:Y:S01]  /*2f470*/  IMAD.WIDE.U32 R52, R161, R134, RZ ;  /* 0x00000086a1347225 */ /* 0x000fe200078e00ff */
[----:B------:R-:W-:Y:S02]  /*2f480*/  ISETP.GE.U32.AND P0, PT, R153, R132, PT ;  /* 0x000000849900720c */ /* 0x000fe40003f06070 */
[----:B------:R-:W-:Y:S01]  /*2f490*/  ISETP.GE.U32.AND.EX P2, PT, R150, R151, PT, P2 ;  /* 0x000000979600720c */ /* 0x000fe20003f46120 */
[----:B------:R-:W-:Y:S01]  /*2f4a0*/  IMAD.X R146, R137, 0x1, ~R146, P6 ;  /* 0x0000000189927824 */ /* 0x000fe200030e0e92 */
[----:B------:R-:W-:-:S02]  /*2f4b0*/  SEL R89, RZ, 0x1, P1 ;  /* 0x00000001ff597807 */ /* 0x000fc40000800000 */
[----:B------:R-:W-:Y:S02]  /*2f4c0*/  SEL R138, RZ, 0x1, P2 ;  /* 0x00000001ff8a7807 */ /* 0x000fe40001000000 */
[----:B------:R-:W-:Y:S02]  /*2f4d0*/  ISETP.GE.U32.AND.EX P0, PT, R146, R133, PT, P0 ;  /* 0x000000859200720c */ /* 0x000fe40003f06100 */
[----:B------:R-:W-:Y:S01]  /*2f4e0*/  @P5 IADD3 R91, P2, PT, R40, R91, RZ ;  /* 0x0000005b285b5210 */ /* 0x000fe20007f5e0ff */
[----:B------:R-:W-:Y:S01]  /*2f4f0*/  IMAD.MOV.U32 R40, RZ, RZ, R43 ;  /* 0x000000ffff287224 */ /* 0x000fe200078e002b */
[----:B------:R-:W-:Y:S01]  /*2f500*/  SEL R42, RZ, 0x1, P0 ;  /* 0x00000001ff2a7807 */ /* 0x000fe20000000000 */
[----:B------:R-:W-:Y:S01]  /*2f510*/  IMAD.WIDE.U32 R52, P0, R156, R135, R52 ;  /* 0x000000879c347225 */ /* 0x000fe20007800034 */
[----:B------:R-:W-:-:S03]  /*2f520*/  IADD3 R138, P4, P1, R91, R94, R138 ;  /* 0x0000005e5b8a7210 */ /* 0x000fc6000799e08a */
[----:B------:R-:W-:Y:S01]  /*2f530*/  @P5 IMAD.X R92, RZ, RZ, R92, P2 ;  /* 0x000000ffff5c5224 */ /* 0x000fe200010e065c */
[----:B------:R-:W-:Y:S01]  /*2f540*/  IADD3 R42, P2, PT, R42, R89, RZ ;  /* 0x000000592a2a7210 */ /* 0x000fe20007f5e0ff */
[----:B------:R-:W-:-:S03]  /*2f550*/  IMAD.WIDE.U32 R156, R156, R134, RZ ;  /* 0x000000869c9c7225 */ /* 0x000fc600078e00ff */
[----:B------:R-:W-:Y:S01]  /*2f560*/  IADD3 R151, P5, PT, -R42, R47, RZ ;  /* 0x0000002f2a977210 */ /* 0x000fe20007fbe1ff */
[----:B------:R-:W-:Y:S01]  /*2f570*/  IMAD.X R91, RZ, RZ, RZ, P2 ;  /* 0x000000ffff5b7224 */ /* 0x000fe200010e06ff */
[----:B------:R-:W-:Y:S01]  /*2f580*/  ISETP.GE.U32.AND P2, PT, R97, R128, PT ;  /* 0x000000806100720c */ /* 0x000fe20003f46070 */
[----:B------:R-:W-:Y:S01]  /*2f590*/  IMAD.MOV.U32 R88, RZ, RZ, R53 ;  /* 0x000000ffff587224 */ /* 0x000fe200078e0035 */
[----:B------:R-:W-:Y:S01]  /*2f5a0*/  IADD3.X R148, PT, PT, R92, R95, RZ, P4, P1 ;  /* 0x0000005f5c947210 */ /* 0x000fe200027e24ff */
[----:B------:R-:W-:Y:S01]  /*2f5b0*/  IMAD.X R89, RZ, RZ, RZ, P0 ;  /* 0x000000ffff597224 */ /* 0x000fe200000e06ff */
[----:B------:R-:W-:Y:S02]  /*2f5c0*/  ISETP.GE.U32.AND.EX P2, PT, R98, R129, PT, P2 ;  /* 0x000000816200720c */ /* 0x000fe40003f46120 */
[----:B------:R-:W-:Y:S01]  /*2f5d0*/  IADD3 R147, P4, PT, R157, R52, RZ ;  /* 0x000000349d937210 */ /* 0x000fe20007f9e0ff */
[----:B------:R-:W-:Y:S01]  /*2f5e0*/  IMAD.X R52, R136, 0x1, ~R91, P5 ;  /* 0x0000000188347824 */ /* 0x000fe200028e0e5b */
[----:B------:R-:W-:-:S02]  /*2f5f0*/  SEL R96, RZ, 0xffffffff, P2 ;  /* 0xffffffffff607807 */ /* 0x000fc40001000000 */
[----:B------:R-:W-:Y:S02]  /*2f600*/  ISETP.GE.U32.AND P1, PT, R151, R134, PT ;  /* 0x000000869700720c */ /* 0x000fe40003f26070 */
[----:B------:R-:W-:Y:S02]  /*2f610*/  SEL R53, RZ, 0x1, P2 ;  /* 0x00000001ff357807 */ /* 0x000fe40001000000 */
[----:B------:R-:W-:Y:S02]  /*2f620*/  IADD3 R95, P2, PT, R96, R44, RZ ;  /* 0x0000002c605f7210 */ /* 0x000fe40007f5e0ff */
[----:B------:R-:W-:Y:S01]  /*2f630*/  ISETP.GE.U32.AND P0, PT, R47, R42, PT ;  /* 0x0000002a2f00720c */ /* 0x000fe20003f06070 */
[----:B------:R-:W-:Y:S01]  /*2f640*/  IMAD.WIDE.U32.X R42, R161, R133, R40, P3 ;  /* 0x00000085a12a7225 */ /* 0x000fe200018e0428 */
[----:B------:R-:W-:-:S03]  /*2f650*/  ISETP.GE.U32.AND.EX P1, PT, R52, R135, PT, P1 ;  /* 0x000000873400720c */ /* 0x000fc60003f26110 */
[----:B------:R-:W-:Y:S01]  /*2f660*/  IMAD.X R96, R96, 0x1, R51, P2 ;  /* 0x0000000160607824 */ /* 0x000fe200010e0633 */
[----:B------:R-:W-:Y:S01]  /*2f670*/  ISETP.GE.U32.AND.EX P0, PT, R136, R91, P1, P0 ;  /* 0x0000005b8800720c */ /* 0x000fe20000f06100 */
[----:B------:R-:W-:Y:S01]  /*2f680*/  IMAD.WIDE.U32.X R40, R161, R135, R88, P4 ;  /* 0x00000087a1287225 */ /* 0x000fe200020e0458 */
[----:B------:R-:W-:Y:S02]  /*2f690*/  ISETP.GE.U32.AND P1, PT, R44, R53, PT ;  /* 0x000000352c00720c */ /* 0x000fe40003f26070 */
[-C--:B------:R-:W-:Y:S02]  /*2f6a0*/  ISETP.GE.U32.AND P2, PT, R95, R130.reuse, PT ;  /* 0x000000825f00720c */ /* 0x080fe40003f46070 */
[----:B------:R-:W-:Y:S02]  /*2f6b0*/  IADD3 R88, P3, PT, R99, -R130, RZ ;  /* 0x8000008263587210 */ /* 0x000fe40007f7e0ff */
[----:B------:R-:W-:Y:S02]  /*2f6c0*/  ISETP.GE.U32.AND.EX P1, PT, R51, RZ, PT, P1 ;  /* 0x000000ff3300720c */ /* 0x000fe40003f26110 */
[----:B------:R-:W-:Y:S01]  /*2f6d0*/  ISETP.GE.U32.AND.EX P2, PT, R96, R131, PT, P2 ;  /* 0x000000836000720c */ /* 0x000fe20003f46120 */
[----:B------:R-:W-:Y:S01]  /*2f6e0*/  IMAD.X R99, R140, 0x1, ~R131, P3 ;  /* 0x000000018c637824 */ /* 0x000fe200018e0e83 */
[----:B------:R-:W-:-:S02]  /*2f6f0*/  SEL R139, R88, R49, P0 ;  /* 0x00000031588b7207 */ /* 0x000fc40000000000 */
[----:B------:R-:W-:Y:S02]  /*2f700*/  SEL R49, RZ, 0x1, P1 ;  /* 0x00000001ff317807 */ /* 0x000fe40000800000 */
[----:B------:R-:W-:Y:S02]  /*2f710*/  SEL R88, RZ, 0x1, P2 ;  /* 0x00000001ff587807 */ /* 0x000fe40001000000 */
[----:B------:R-:W-:Y:S02]  /*2f720*/  SEL R140, R128, RZ, P0 ;  /* 0x000000ff808c7207 */ /* 0x000fe40000000000 */
[----:B------:R-:W-:Y:S02]  /*2f730*/  IADD3 R88, P1, PT, R88, R49, RZ ;  /* 0x0000003158587210 */ /* 0x000fe40007f3e0ff */
[-C--:B------:R-:W-:Y:S02]  /*2f740*/  IADD3 R103, P2, PT, R103, R142.reuse, RZ ;  /* 0x0000008e67677210 */ /* 0x080fe40007f5e0ff */
[----:B------:R-:W-:Y:S01]  /*2f750*/  IADD3 R140, P4, PT, -R140, R45, RZ ;  /* 0x0000002d8c8c7210 */ /* 0x000fe20007f9e1ff */
[----:B------:R-:W-:Y:S01]  /*2f760*/  IMAD.X R45, RZ, RZ, RZ, P1 ;  /* 0x000000ffff2d7224 */ /* 0x000fe200008e06ff */
[----:B------:R-:W-:Y:S01]  /*2f770*/  IADD3 R91, P5, PT, -R88, R93, RZ ;  /* 0x0000005d585b7210 */ /* 0x000fe20007fbe1ff */
[----:B------:R-:W-:Y:S01]  /*2f780*/  IMAD.X R94, R104, 0x1, R149, P2 ;  /* 0x00000001685e7824 */ /* 0x000fe200010e0695 */
[----:B------:R-:W-:-:S02]  /*2f790*/  ISETP.GE.U32.AND P3, PT, R103, R142, PT ;  /* 0x0000008e6700720c */ /* 0x000fc40003f66070 */
[----:B------:R-:W-:Y:S01]  /*2f7a0*/  ISETP.GE.U32.AND P2, PT, R93, R88, PT ;  /* 0x000000585d00720c */ /* 0x000fe20003f46070 */
[----:B------:R-:W-:Y:S01]  /*2f7b0*/  IMAD.X R90, R150, 0x1, ~R45, P5 ;  /* 0x00000001965a7824 */ /* 0x000fe200028e0e2d */
[----:B------:R-:W-:Y:S02]  /*2f7c0*/  ISETP.GE.U32.AND P1, PT, R91, R132, PT ;  /* 0x000000845b00720c */ /* 0x000fe40003f26070 */
[----:B------:R-:W-:Y:S02]  /*2f7d0*/  ISETP.GE.U32.AND.EX P3, PT, R94, R149, PT, P3 ;  /* 0x000000955e00720c */ /* 0x000fe40003f66130 */
[----:B------:R-:W-:Y:S02]  /*2f7e0*/  ISETP.GE.U32.AND.EX P2, PT, R150, R45, PT, P2 ;  /* 0x0000002d9600720c */ /* 0x000fe40003f46120 */
[----:B------:R-:W-:Y:S02]  /*2f7f0*/  ISETP.GE.U32.AND.EX P6, PT, R90, R133, PT, P1 ;  /* 0x000000855a00720c */ /* 0x000fe40003fc6110 */
[----:B------:R-:W-:-:S02]  /*2f800*/  IADD3 R141, P5, PT, R100, R103, RZ ;  /* 0x00000067648d7210 */ /* 0x000fc40007fbe0ff */
[----:B------:R-:W-:Y:S02]  /*2f810*/  SEL R45, RZ, 0x1, P3 ;  /* 0x00000001ff2d7807 */ /* 0x000fe40001800000 */
[----:B------:R-:W-:Y:S01]  /*2f820*/  SEL R53, R129, RZ, P0 ;  /* 0x000000ff81357207 */ /* 0x000fe20000000000 */
[----:B------:R-:W-:Y:S01]  /*2f830*/  IMAD.X R94, R145, 0x1, R94, P5 ;  /* 0x00000001915e7824 */ /* 0x000fe200028e065e */
[----:B------:R-:W-:Y:S02]  /*2f840*/  SEL R99, R99, R50, P0 ;  /* 0x0000003263637207 */ /* 0x000fe40000000000 */
[----:B------:R-:W-:Y:S01]  /*2f850*/  SEL R50, RZ, 0x1, P2 ;  /* 0x00000001ff327807 */ /* 0x000fe20001000000 */
[----:B------:R-:W-:Y:S01]  /*2f860*/  IMAD.X R142, R46, 0x1, ~R53, P4 ;  /* 0x000000012e8e7824 */ /* 0x000fe200020e0e35 */
[----:B------:R-:W-:Y:S02]  /*2f870*/  SEL R49, RZ, 0x1, P6 ;  /* 0x00000001ff317807 */ /* 0x000fe40003000000 */
[----:B------:R-:W-:-:S02]  /*2f880*/  IADD3 R104, P2, PT, R45, R30, RZ ;  /* 0x0000001e2d687210 */ /* 0x000fc40007f5e0ff */
[----:B------:R-:W-:Y:S02]  /*2f890*/  ISETP.GE.U32.AND P1, PT, R141, R100, PT ;  /* 0x000000648d00720c */ /* 0x000fe40003f26070 */
[----:B------:R-:W-:Y:S01]  /*2f8a0*/  IADD3 R49, P4, PT, R49, R50, RZ ;  /* 0x0000003231317210 */ /* 0x000fe20007f9e0ff */
[----:B------:R-:W-:Y:S01]  /*2f8b0*/  IMAD.X R53, RZ, RZ, R31, P2 ;  /* 0x000000ffff357224 */ /* 0x000fe200010e061f */
[----:B------:R-:W-:Y:S02]  /*2f8c0*/  ISETP.GE.U32.AND.EX P1, PT, R94, R145, PT, P1 ;  /* 0x000000915e00720c */ /* 0x000fe40003f26110 */
[----:B------:R-:W-:Y:S01]  /*2f8d0*/  ISETP.GE.U32.AND P3, PT, R143, R128, PT ;  /* 0x000000808f00720c */ /* 0x000fe20003f66070 */
[----:B------:R-:W-:Y:S01]  /*2f8e0*/  IMAD.X R45, RZ, RZ, RZ, P4 ;  /* 0x000000ffff2d7224 */ /* 0x000fe200020e06ff */
[----:B------:R-:W-:Y:S02]  /*2f8f0*/  ISETP.GE.U32.AND P2, PT, R138, R49, PT ;  /* 0x000000318a00720c */ /* 0x000fe40003f46070 */
[----:B------:R-:W-:-:S02]  /*2f900*/  IADD3 R49, P5, PT, -R49, R138, RZ ;  /* 0x0000008a31317210 */ /* 0x000fc40007fbe1ff */
[----:B------:R-:W-:Y:S02]  /*2f910*/  SEL R31, RZ, 0x1, P1 ;  /* 0x00000001ff1f7807 */ /* 0x000fe40000800000 */
[----:B------:R-:W-:Y:S01]  /*2f920*/  ISETP.GE.U32.AND.EX P3, PT, R48, R129, PT, P3 ;  /* 0x000000813000720c */ /* 0x000fe20003f66130 */
[----:B------:R-:W-:Y:S01]  /*2f930*/  IMAD.X R50, R148, 0x1, ~R45, P5 ;  /* 0x0000000194327824 */ /* 0x000fe200028e0e2d */
[----:B------:R-:W-:Y:S02]  /*2f940*/  ISETP.NE.U32.AND P1, PT, R104, RZ, PT ;  /* 0x000000ff6800720c */ /* 0x000fe40003f25070 */
[----:B------:R-:W-:Y:S02]  /*2f950*/  IADD3 R156, P5, P6, R156, R42, R31 ;  /* 0x0000002a9c9c7210 */ /* 0x000fe40007ebe01f */
[----:B------:R-:W-:Y:S02]  /*2f960*/  SEL R92, RZ, 0xffffffff, P3 ;  /* 0xffffffffff5c7807 */ /* 0x000fe40001800000 */
[----:B------:R-:W-:-:S02]  /*2f970*/  ISETP.NE.AND.EX P1, PT, R53, RZ, PT, P1 ;  /* 0x000000ff3500720c */ /* 0x000fc40003f25310 */
[----:B------:R-:W-:Y:S02]  /*2f980*/  ISETP.GE.U32.AND P4, PT, R49, R134, PT ;  /* 0x000000863100720c */ /* 0x000fe40003f86070 */
[----:B------:R-:W-:Y:S02]  /*2f990*/  IADD3.X R43, PT, PT, R147, R43, RZ, P5, P6 ;  /* 0x0000002b932b7210 */ /* 0x000fe40002fec4ff */
[----:B------:R-:W-:Y:S02]  /*2f9a0*/  SEL R30, RZ, 0x1, P3 ;  /* 0x00000001ff1e7807 */ /* 0x000fe40001800000 */
[----:B------:R-:W-:Y:S02]  /*2f9b0*/  IADD3 R89, P5, PT, R92, R141, RZ ;  /* 0x0000008d5c597210 */ /* 0x000fe40007fbe0ff */
[----:B------:R-:W-:Y:S02]  /*2f9c0*/  ISETP.GE.U32.AND.EX P4, PT, R50, R135, PT, P4 ;  /* 0x000000873200720c */ /* 0x000fe40003f86140 */
[----:B------:R-:W-:Y:S01]  /*2f9d0*/  ISETP.GE.U32.AND P3, PT, R141, R30, PT ;  /* 0x0000001e8d00720c */ /* 0x000fe20003f66070 */
[----:B------:R-:W-:Y:S01]  /*2f9e0*/  IMAD.X R92, R92, 0x1, R94, P5 ;  /* 0x000000015c5c7824 */ /* 0x000fe200028e065e */
[----:B------:R-:W-:-:S02]  /*2f9f0*/  ISETP.GE.U32.AND.EX P2, PT, R148, R45, P4, P2 ;  /* 0x0000002d9400720c */ /* 0x000fc40002746120 */
[----:B------:R-:W-:Y:S02]  /*2fa00*/  ISETP.GE.U32.AND P6, PT, R89, R130, PT ;  /* 0x000000825900720c */ /* 0x000fe40003fc6070 */
[----:B------:R-:W-:Y:S02]  /*2fa10*/  IADD3 R31, P4, PT, R153, -R132, RZ ;  /* 0x80000084991f7210 */ /* 0x000fe40007f9e0ff */
[----:B------:R-:W-:Y:S02]  /*2fa20*/  ISETP.GE.U32.AND.EX P3, PT, R94, RZ, PT, P3 ;  /* 0x000000ff5e00720c */ /* 0x000fe40003f66130 */
[----:B------:R-:W-:Y:S01]  /*2fa30*/  @P1 IADD3 R42, P5, PT, R104, R155, RZ ;  /* 0x0000009b682a1210 */ /* 0x000fe20007fbe0ff */
[----:B------:R-:W-:Y:S01]  /*2fa40*/  IMAD.X R88, R146, 0x1, ~R133, P4 ;  /* 0x0000000192587824 */ /* 0x000fe200020e0e85 */
[----:B------:R-:W-:Y:S02]  /*2fa50*/  ISETP.GE.U32.AND.EX P6, PT, R92, R131, PT, P6 ;  /* 0x000000835c00720c */ /* 0x000fe40003fc6160 */
[----:B------:R-:W-:Y:S01]  /*2fa60*/  SEL R100, R31, R144, P0 ;  /* 0x000000901f647207 */ /* 0x000fe20000000000 */
[----:B------:R-:W-:Y:S01]  /*2fa70*/  @P1 IMAD.X R45, R53, 0x1, R158, P5 ;  /* 0x00000001352d1824 */ /* 0x000fe200028e069e */
[----:B------:R-:W-:-:S02]  /*2fa80*/  SEL R31, RZ, 0x1, P3 ;  /* 0x00000001ff1f7807 */ /* 0x000fc40001800000 */
[----:B------:R-:W-:Y:S01]  /*2fa90*/  @P1 ISETP.GE.U32.AND P3, PT, R42, R155, PT ;  /* 0x0000009b2a00120c */ /* 0x000fe20003f66070 */
[----:B------:R-:W-:Y:S01]  /*2faa0*/  @P1 IMAD.MOV.U32 R155, RZ, RZ, R42 ;  /* 0x000000ffff9b1224 */ /* 0x000fe200078e002a */
[----:B------:R-:W-:Y:S02]  /*2fab0*/  SEL R30, RZ, 0x1, P6 ;  /* 0x00000001ff1e7807 */ /* 0x000fe40003000000 */
[----:B------:R-:W-:Y:S02]  /*2fac0*/  IADD3 R95, P4, PT, R95, -R130, RZ ;  /* 0x800000825f5f7210 */ /* 0x000fe40007f9e0ff */
[----:B------:R-:W-:Y:S02]  /*2fad0*/  IADD3 R30, P5, PT, R30, R31, RZ ;  /* 0x0000001f1e1e7210 */ /* 0x000fe40007fbe0ff */
[----:B------:R-:W-:Y:S01]  /*2fae0*/  IADD3 R155, P6, PT, R155, R156, RZ ;  /* 0x0000009c9b9b7210 */ /* 0x000fe20007fde0ff */
[----:B------:R-:W-:Y:S01]  /*2faf0*/  IMAD.X R46, R96, 0x1, ~R131, P4 ;  /* 0x00000001602e7824 */ /* 0x000fe200020e0e83 */
[----:B------:R-:W-:Y:S01]  /*2fb00*/  @P1 ISETP.GE.U32.AND.EX P3, PT, R45, R158, PT, P3 ;  /* 0x0000009e2d00120c */ /* 0x000fe20003f66130 */
[----:B------:R-:W-:Y:S01]  /*2fb10*/  @P1 IMAD.MOV.U32 R158, RZ, RZ, R45 ;  /* 0x000000ffff9e1224 */ /* 0x000fe200078e002d */
[----:B------:R-:W-:Y:S01]  /*2fb20*/  ISETP.GE.U32.AND P4, PT, R155, R156, PT ;  /* 0x0000009c9b00720c */ /* 0x000fe20003f86070 */
[----:B------:R-:W-:Y:S01]  /*2fb30*/  IMAD.X R31, RZ, RZ, RZ, P5 ;  /* 0x000000ffff1f7224 */ /* 0x000fe200028e06ff */
[----:B------:R-:W-:Y:S01]  /*2fb40*/  IADD3 R53, P5, PT, -R30, R155, RZ ;  /* 0x0000009b1e357210 */ /* 0x000fe20007fbe1ff */
[----:B------:R-:W-:Y:S01]  /*2fb50*/  IMAD.X R158, R158, 0x1, R43, P6 ;  /* 0x000000019e9e7824 */ /* 0x000fe200030e062b */
[----:B------:R-:W-:-:S02]  /*2fb60*/  @P1 SEL R42, RZ, 0x1, P3 ;  /* 0x00000001ff2a1807 */ /* 0x000fc40001800000 */
[----:B------:R-:W-:Y:S01]  /*2fb70*/  SEL R103, R88, R137, P0 ;  /* 0x0000008958677207 */ /* 0x000fe20000000000 */
[C---:B------:R-:W-:Y:S01]  /*2fb80*/  IMAD.X R88, R158.reuse, 0x1, ~R31, P5 ;  /* 0x000000019e587824 */ /* 0x040fe200028e0e1f */
[----:B------:R-:W-:Y:S02]  /*2fb90*/  ISETP.GE.U32.AND P3, PT, R155, R30, PT ;  /* 0x0000001e9b00720c */ /* 0x000fe40003f66070 */
[C---:B------:R-:W-:Y:S02]  /*2fba0*/  ISETP.GE.U32.AND.EX P6, PT, R158.reuse, R43, PT, P4 ;  /* 0x0000002b9e00720c */ /* 0x040fe40003fc6140 */
[----:B------:R-:W-:Y:S02]  /*2fbb0*/  ISETP.GE.U32.AND P4, PT, R53, R132, PT ;  /* 0x000000843500720c */ /* 0x000fe40003f86070 */
[----:B------:R-:W-:Y:S02]  /*2fbc0*/  ISETP.GE.U32.AND.EX P3, PT, R158, R31, PT, P3 ;  /* 0x0000001f9e00720c */ /* 0x000fe40003f66130 */
[----:B------:R-:W-:-:S02]  /*2fbd0*/  SEL R30, RZ, 0x1, P6 ;  /* 0x00000001ff1e7807 */ /* 0x000fc40003000000 */
[----:B------:R-:W-:Y:S02]  /*2fbe0*/  @P1 IADD3 R159, P5, PT, R42, R159, RZ ;  /* 0x0000009f2a9f1210 */ /* 0x000fe40007fbe0ff */
[----:B------:R-:W-:Y:S02]  /*2fbf0*/  ISETP.GE.U32.AND.EX P4, PT, R88, R133, PT, P4 ;  /* 0x000000855800720c */ /* 0x000fe40003f86140 */
[----:B------:R-:W-:Y:S01]  /*2fc00*/  SEL R31, RZ, 0x1, P3 ;  /* 0x00000001ff1f7807 */ /* 0x000fe20001800000 */
[----:B------:R-:W-:Y:S01]  /*2fc10*/  @P1 IMAD.X R160, RZ, RZ, R160, P5 ;  /* 0x000000ffffa01224 */ /* 0x000fe200028e06a0 */
[----:B------:R-:W-:Y:S02]  /*2fc20*/  IADD3 R159, P3, P6, R159, R40, R30 ;  /* 0x000000289f9f7210 */ /* 0x000fe40007e7e01e */
[----:B------:R-:W-:Y:S02]  /*2fc30*/  SEL R40, RZ, 0x1, P4 ;  /* 0x00000001ff287807 */ /* 0x000fe40002000000 */
[----:B------:R-:W-:-:S02]  /*2fc40*/  SEL R30, R128, RZ, P2 ;  /* 0x000000ff801e7207 */ /* 0x000fc40001000000 */
[----:B------:R-:W-:Y:S02]  /*2fc50*/  IADD3 R40, P1, PT, R40, R31, RZ ;  /* 0x0000001f28287210 */ /* 0x000fe40007f3e0ff */
[----:B------:R-:W-:Y:S02]  /*2fc60*/  SEL R42, R95, R44, P2 ;  /* 0x0000002c5f2a7207 */ /* 0x000fe40001000000 */
[----:B------:R-:W-:Y:S01]  /*2fc70*/  IADD3.X R160, PT, PT, R160, R41, RZ, P3, P6 ;  /* 0x00000029a0a07210 */ /* 0x000fe20001fec4ff */
[----:B------:R-:W-:Y:S01]  /*2fc80*/  IMAD.X R41, RZ, RZ, RZ, P1 ;  /* 0x000000ffff297224 */ /* 0x000fe200008e06ff */
[----:B------:R-:W-:Y:S02]  /*2fc90*/  IADD3 R44, P3, PT, R91, -R132, RZ ;  /* 0x800000845b2c7210 */ /* 0x000fe40007f7e0ff */
[----:B------:R-:W-:Y:S02]  /*2fca0*/  IADD3 R30, P4, PT, -R30, R97, RZ ;  /* 0x000000611e1e7210 */ /* 0x000fe40007f9e1ff */
[----:B------:R-:W-:Y:S01]  /*2fcb0*/  IADD3 R149, P5, PT, -R40, R159, RZ ;  /* 0x0000009f28957210 */ /* 0x000fe20007fbe1ff */
[----:B------:R-:W-:Y:S01]  /*2fcc0*/  IMAD.X R45, R90, 0x1, ~R133, P3 ;  /* 0x000000015a2d7824 */ /* 0x000fe200018e0e85 */
[----:B------:R-:W-:Y:S01]  /*2fcd0*/  SEL R31, R129, RZ, P2 ;  /* 0x000000ff811f7207 */ /* 0x000fe20001000000 */
[----:B------:R-:W-:Y:S01]  /*2fce0*/  IMAD.SHL.U32 R90, R30, 0x2, RZ ;  /* 0x000000021e5a7824 */ /* 0x000fe200078e00ff */
[----:B------:R-:W-:Y:S01]  /*2fcf0*/  ISETP.GE.U32.AND P3, PT, R159, R40, PT ;  /* 0x000000289f00720c */ /* 0x000fe20003f66070 */
[----:B------:R-:W-:Y:S01]  /*2fd00*/  IMAD.X R146, R160, 0x1, ~R41, P5 ;  /* 0x00000001a0927824 */ /* 0x000fe200028e0e29 */
[-C--:B------:R-:W-:Y:S01]  /*2fd10*/  ISETP.GE.U32.AND P1, PT, R149, R134.reuse, PT ;  /* 0x000000869500720c */ /* 0x080fe20003f26070 */
[----:B------:R-:W-:Y:S01]  /*2fd20*/  IMAD.X R31, R98, 0x1, ~R31, P4 ;  /* 0x00000001621f7824 */ /* 0x000fe200020e0e1f */
[----:B------:R-:W-:-:S02]  /*2fd30*/  IADD3 R40, P4, PT, R49, -R134, RZ ;  /* 0x8000008631287210 */ /* 0x000fc40007f9e0ff */
[----:B------:R-:W-:Y:S02]  /*2fd40*/  SEL R43, R46, R51, P2 ;  /* 0x000000332e2b7207 */ /* 0x000fe40001000000 */
[----:B------:R-:W-:Y:S01]  /*2fd50*/  ISETP.GE.U32.AND.EX P1, PT, R146, R135, PT, P1 ;  /* 0x000000879200720c */ /* 0x000fe20003f26110 */
[----:B------:R-:W-:Y:S01]  /*2fd60*/  IMAD.X R51, R50, 0x1, ~R135, P4 ;  /* 0x0000000132337824 */ /* 0x000fe200020e0e87 */
[----:B------:R-:W-:Y:S02]  /*2fd70*/  SEL R44, R44, R93, P2 ;  /* 0x0000005d2c2c7207 */ /* 0x000fe40001000000 */
[----:B------:R-:W-:Y:S02]  /*2fd80*/  ISETP.GE.U32.AND.EX P1, PT, R160, R41, P1, P3 ;  /* 0x00000029a000720c */ /* 0x000fe40000f26130 */
[----:B------:R-:W-:Y:S02]  /*2fd90*/  SEL R41, R40, R138, P2 ;  /* 0x0000008a28297207 */ /* 0x000fe40001000000 */
[----:B------:R-:W-:-:S02]  /*2fda0*/  SEL R45, R45, R150, P2 ;  /* 0x000000962d2d7207 */ /* 0x000fc40001000000 */
[----:B------:R-:W-:Y:S02]  /*2fdb0*/  SEL R40, R51, R148, P2 ;  /* 0x0000009433287207 */ /* 0x000fe40001000000 */
[----:B------:R-:W-:Y:S02]  /*2fdc0*/  IADD3 R51, P2, PT, R89, -R130, RZ ;  /* 0x8000008259337210 */ /* 0x000fe40007f5e0ff */
[----:B------:R-:W-:Y:S02]  /*2fdd0*/  SEL R50, R128, RZ, P1 ;  /* 0x000000ff80327207 */ /* 0x000fe40000800000 */
[----:B------:R-:W-:Y:S01]  /*2fde0*/  SHF.R.U32.HI R46, RZ, 0x1f, R31 ;  /* 0x0000001fff2e7819 */ /* 0x000fe2000001161f */
[----:B------:R-:W-:Y:S01]  /*2fdf0*/  IMAD.X R89, R92, 0x1, ~R131, P2 ;  /* 0x000000015c597824 */ /* 0x000fe200010e0e83 */
[----:B------:R-:W-:Y:S02]  /*2fe00*/  IADD3 R145, P3, PT, -R50, R143, RZ ;  /* 0x0000008f32917210 */ /* 0x000fe40007f7e1ff */
[----:B------:R-:W-:-:S02]  /*2fe10*/  SEL R147, R129, RZ, P1 ;  /* 0x000000ff81937207 */ /* 0x000fc40000800000 */
[----:B------:R-:W-:Y:S02]  /*2fe20*/  IADD3 R49, P4, PT, R46, R42, RZ ;  /* 0x0000002a2e317210 */ /* 0x000fe40007f9e0ff */
[----:B------:R-:W-:Y:S01]  /*2fe30*/  ISETP.GE.U32.AND P2, PT, R90, R128, PT ;  /* 0x000000805a00720c */ /* 0x000fe20003f46070 */
[----:B------:R-:W-:Y:S01]  /*2fe40*/  IMAD.X R147, R48, 0x1, ~R147, P3 ;  /* 0x0000000130937824 */ /* 0x000fe200018e0e93 */
[----:B------:R-:W-:Y:S01]  /*2fe50*/  SHF.L.U64.HI R91, R30, 0x1, R31 ;  /* 0x000000011e5b7819 */ /* 0x000fe2000001021f */
[----:B------:R-:W-:Y:S01]  /*2fe60*/  IMAD.X R48, RZ, RZ, R43, P4 ;  /* 0x000000ffff307224 */ /* 0x000fe200020e062b */
[----:B------:R-:W-:Y:S02]  /*2fe70*/  ISETP.GE.U32.AND P6, PT, R49, R46, PT ;  /* 0x0000002e3100720c */ /* 0x000fe40003fc6070 */
[----:B------:R-:W-:Y:S02]  /*2fe80*/  ISETP.GE.U32.AND.EX P2, PT, R91, R129, PT, P2 ;  /* 0x000000815b00720c */ /* 0x000fe40003f46120 */
[----:B------:R-:W-:-:S02]  /*2fe90*/  IADD3 R93, P3, PT, R49, R42, RZ ;  /* 0x0000002a315d7210 */ /* 0x000fc40007f7e0ff */
[----:B------:R-:W-:Y:S02]  /*2fea0*/  SEL R46, RZ, 0x1, P2 ;  /* 0x00000001ff2e7807 */ /* 0x000fe40001000000 */
[----:B------:R-:W-:Y:S01]  /*2feb0*/  SEL R50, RZ, 0xffffffff, P2 ;  /* 0xffffffffff327807 */ /* 0x000fe20001000000 */
[C---:B------:R-:W-:Y:S01]  /*2fec0*/  IMAD.X R98, R48.reuse, 0x1, R43, P3 ;  /* 0x0000000130627824 */ /* 0x040fe200018e062b */
[----:B------:R-:W-:Y:S02]  /*2fed0*/  ISETP.GE.U32.AND P2, PT, R145, R140, PT ;  /* 0x0000008c9100720c */ /* 0x000fe40003f46070 */
[----:B------:R-:W-:Y:S02]  /*2fee0*/  ISETP.GE.U32.AND.EX P6, PT, R48, RZ, PT, P6 ;  /* 0x000000ff3000720c */ /* 0x000fe40003fc6160 */
[----:B------:R-:W-:Y:S02]  /*2fef0*/  IADD3 R96, P5, PT, R53, -R132, RZ ;  /* 0x8000008435607210 */ /* 0x000fe40007fbe0ff */
[----:B------:R-:W-:-:S02]  /*2ff00*/  ISETP.GE.U32.AND P3, PT, R93, R46, PT ;  /* 0x0000002e5d00720c */ /* 0x000fc40003f66070 */
[----:B------:R-:W-:Y:S01]  /*2ff10*/  ISETP.GE.U32.AND.EX P2, PT, R147, R142, PT, P2 ;  /* 0x0000008e9300720c */ /* 0x000fe20003f46120 */
[----:B------:R-:W-:Y:S01]  /*2ff20*/  IMAD.X R95, R88, 0x1, ~R133, P5 ;  /* 0x00000001585f7824 */ /* 0x000fe200028e0e85 */
[----:B------:R-:W-:Y:S02]  /*2ff30*/  SEL R46, RZ, 0x1, P6 ;  /* 0x00000001ff2e7807 */ /* 0x000fe40003000000 */
[----:B------:R-:W-:Y:S02]  /*2ff40*/  ISETP.GE.U32.AND P4, PT, R93, R49, PT ;  /* 0x000000315d00720c */ /* 0x000fe40003f86070 */
[C---:B------:R-:W-:Y:S02]  /*2ff50*/  IADD3 R53, P6, PT, R50.reuse, R93, RZ ;  /* 0x0000005d32357210 */ /* 0x040fe40007fde0ff */
[----:B------:R-:W-:Y:S02]  /*2ff60*/  SEL R49, R51, R141, P1 ;  /* 0x0000008d33317207 */ /* 0x000fe40000800000 */
[----:B------:R-:W-:Y:S01]  /*2ff70*/  SEL R148, RZ, 0xffffffff, P2 ;  /* 0xffffffffff947807 */ /* 0x000fe20001000000 */
[----:B------:R-:W-:Y:S01]  /*2ff80*/  IMAD.X R50, R50, 0x1, R98, P6 ;  /* 0x0000000132327824 */ /* 0x000fe200030e0662 */
[----:B------:R-:W-:-:S02]  /*2ff90*/  IADD3 R104, P5, PT, R151, -R134, RZ ;  /* 0x8000008697687210 */ /* 0x000fc40007fbe0ff */
[----:B------:R-:W-:Y:S02]  /*2ffa0*/  ISETP.GE.U32.AND.EX P4, PT, R98, R48, PT, P4 ;  /* 0x000000306200720c */ /* 0x000fe40003f86140 */
[----:B------:R-:W-:Y:S01]  /*2ffb0*/  SEL R89, R89, R94, P1 ;  /* 0x0000005e59597207 */ /* 0x000fe20000800000 */
[----:B------:R-:W-:Y:S01]  /*2ffc0*/  IMAD.X R151, R52, 0x1, ~R135, P5 ;  /* 0x0000000134977824 */ /* 0x000fe200028e0e87 */
[----:B------:R-:W-:Y:S02]  /*2ffd0*/  IADD3 R144, P6, PT, R148, R49, RZ ;  /* 0x0000003194907210 */ /* 0x000fe40007fde0ff */
[----:B------:R-:W-:Y:S02]  /*2ffe0*/  SEL R104, R104, R47, P0 ;  /* 0x0000002f68687207 */ /* 0x000fe40000000000 */
[----:B------:R-:W-:Y:S01]  /*2fff0*/  ISETP.GE.U32.AND.EX P3, PT, R98, RZ, PT, P3 ;  /* 0x000000ff6200720c */ /* 0x000fe20003f66130 */
[----:B------:R-:W-:Y:S01]  /*30000*/  IMAD.X R148, R148, 0x1, R89, P6 ;  /* 0x0000000194947824 */ /* 0x000fe200030e0659 */
[----:B------:R-:W-:-:S02]  /*30010*/  SEL R48, RZ, 0x1, P2 ;  /* 0x00000001ff307807 */ /* 0x000fc40001000000 */
[----:B------:R-:W-:Y:S02]  /*30020*/  SEL R47, RZ, 0x1, P4 ;  /* 0x00000001ff2f7807 */ /* 0x000fe40002000000 */
[----:B------:R-:W-:Y:S02]  /*30030*/  ISETP.GE.U32.AND P2, PT, R53, R130, PT ;  /* 0x000000823500720c */ /* 0x000fe40003f46070 */
[----:B------:R-:W-:Y:S02]  /*30040*/  SEL R51, RZ, 0x1, P3 ;  /* 0x00000001ff337807 */ /* 0x000fe40001800000 */
[----:B------:R-:W-:Y:S02]  /*30050*/  ISETP.GE.U32.AND P4, PT, R49, R48, PT ;  /* 0x000000303100720c */ /* 0x000fe40003f86070 */
[----:B------:R-:W-:Y:S02]  /*30060*/  IADD3 R47, P3, P6, R47, R44, R46 ;  /* 0x0000002c2f2f7210 */ /* 0x000fe40007e7e02e */
[----:B------:R-:W-:-:S02]  /*30070*/  ISETP.GE.U32.AND.EX P2, PT, R50, R131, PT, P2 ;  /* 0x000000833200720c */ /* 0x000fc40003f46120 */
[----:B------:R-:W-:Y:S02]  /*30080*/  ISETP.GE.U32.AND.EX P4, PT, R89, RZ, PT, P4 ;  /* 0x000000ff5900720c */ /* 0x000fe40003f86140 */
[----:B------:R-:W-:Y:S02]  /*30090*/  IADD3.X R88, PT, PT, RZ, R45, RZ, P3, P6 ;  /* 0x0000002dff587210 */ /* 0x000fe40001fec4ff */
[----:B------:R-:W-:Y:S02]  /*300a0*/  SEL R46, RZ, 0x1, P2 ;  /* 0x00000001ff2e7807 */ /* 0x000fe40001000000 */
[CC--:B------:R-:W-:Y:S02]  /*300b0*/  ISETP.GE.U32.AND P3, PT, R47.reuse, R44.reuse, PT ;  /* 0x0000002c2f00720c */ /* 0x0c0fe40003f66070 */
[----:B------:R-:W-:Y:S02]  /*300c0*/  IADD3 R92, P6, PT, R47, R44, RZ ;  /* 0x0000002c2f5c7210 */ /* 0x000fe40007fde0ff */
[----:B------:R-:W-:-:S02]  /*300d0*/  ISETP.GE.U32.AND P2, PT, R144, R139, PT ;  /* 0x0000008b9000720c */ /* 0x000fc40003f46070 */
[----:B------:R-:W-:Y:S01]  /*300e0*/  SEL R94, RZ, 0x1, P4 ;  /* 0x00000001ff5e7807 */ /* 0x000fe20002000000 */
[C---:B------:R-:W-:Y:S01]  /*300f0*/  IMAD.X R97, R88.reuse, 0x1, R45, P6 ;  /* 0x0000000158617824 */ /* 0x040fe200030e062d */
[----:B------:R-:W-:Y:S02]  /*30100*/  IADD3 R51, P4, PT, R51, R46, RZ ;  /* 0x0000002e33337210 */ /* 0x000fe40007f9e0ff */
[----:B------:R-:W-:Y:S02]  /*30110*/  ISETP.GE.U32.AND.EX P3, PT, R88, R45, PT, P3 ;  /* 0x0000002d5800720c */ /* 0x000fe40003f66130 */
[----:B------:R-:W-:Y:S01]  /*30120*/  ISETP.GE.U32.AND.EX P2, PT, R148, R99, PT, P2 ;  /* 0x000000639400720c */ /* 0x000fe20003f46120 */
[----:B------:R-:W-:Y:S01]  /*30130*/  IMAD.X R46, RZ, RZ, RZ, P4 ;  /* 0x000000ffff2e7224 */ /* 0x000fe200020e06ff */
[----:B------:R-:W-:Y:S02]  /*30140*/  ISETP.GE.U32.AND P6, PT, R92, R51, PT ;  /* 0x000000335c00720c */ /* 0x000fe40003fc6070 */
[----:B------:R-:W-:-:S02]  /*30150*/  SEL R49, RZ, 0x1, P3 ;  /* 0x00000001ff317807 */ /* 0x000fc40001800000 */
[----:B------:R-:W-:Y:S02]  /*30160*/  IADD3 R51, P3, PT, -R51, R92, RZ ;  /* 0x0000005c33337210 */ /* 0x000fe40007f7e1ff */
[----:B------:R-:W-:Y:S02]  /*30170*/  SEL R141, RZ, 0x1, P2 ;  /* 0x00000001ff8d7807 */ /* 0x000fe40001000000 */
[----:B------:R-:W-:Y:S01]  /*30180*/  ISETP.GE.U32.AND P2, PT, R92, R47, PT ;  /* 0x0000002f5c00720c */ /* 0x000fe20003f46070 */
[----:B------:R-:W-:Y:S01]  /*30190*/  IMAD.X R48, R97, 0x1, ~R46, P3 ;  /* 0x0000000161307824 */ /* 0x000fe200018e0e2e */
[----:B------:R-:W-:Y:S02]  /*301a0*/  ISETP.GE.U32.AND P4, PT, R51, R132, PT ;  /* 0x000000843300720c */ /* 0x000fe40003f86070 */
[----:B------:R-:W-:Y:S02]  /*301b0*/  ISETP.GE.U32.AND.EX P2, PT, R97, R88, PT, P2 ;  /* 0x000000586100720c */ /* 0x000fe40003f46120 */
[----:B------:R-:W-:-:S02]  /*301c0*/  IADD3 R141, P3, PT, R141, R94, RZ ;  /* 0x0000005e8d8d7210 */ /* 0x000fc40007f7e0ff */
[----:B------:R-:W-:Y:S02]  /*301d0*/  SEL R96, R96, R155, P1 ;  /* 0x0000009b60607207 */ /* 0x000fe40000800000 */
[----:B------:R-:W-:Y:S01]  /*301e0*/  ISETP.GE.U32.AND.EX P6, PT, R97, R46, PT, P6 ;  /* 0x0000002e6100720c */ /* 0x000fe20003fc6160 */
[----:B------:R-:W-:Y:S01]  /*301f0*/  IMAD.X R138, RZ, RZ, RZ, P3 ;  /* 0x000000ffff8a7224 */ /* 0x000fe200018e06ff */
[----:B------:R-:W-:Y:S02]  /*30200*/  ISETP.GE.U32.AND.EX P4, PT, R48, R133, PT, P4 ;  /* 0x000000853000720c */ /* 0x000fe40003f86140 */
[----:B------:R-:W-:Y:S02]  /*30210*/  SEL R88, RZ, 0x1, P2 ;  /* 0x00000001ff587807 */ /* 0x000fe40001000000 */
[----:B------:R-:W-:Y:S02]  /*30220*/  SEL R46, RZ, 0x1, P6 ;  /* 0x00000001ff2e7807 */ /* 0x000fe40003000000 */
[----:B------:R-:W-:-:S02]  /*30230*/  ISETP.GE.U32.AND P2, PT, R96, R141, PT ;  /* 0x0000008d6000720c */ /* 0x000fc40003f46070 */
[----:B------:R-:W-:Y:S02]  /*30240*/  SEL R89, R95, R158, P1 ;  /* 0x0000009e5f597207 */ /* 0x000fe40000800000 */
[----:B------:R-:W-:Y:S02]  /*30250*/  IADD3 R141, P6, PT, -R141, R96, RZ ;  /* 0x000000608d8d7210 */ /* 0x000fe40007fde1ff */
[----:B------:R-:W-:Y:S02]  /*30260*/  SEL R47, RZ, 0x1, P4 ;  /* 0x00000001ff2f7807 */ /* 0x000fe40002000000 */
[----:B------:R-:W-:Y:S02]  /*30270*/  IADD3 R52, P4, P5, R88, R41, R49 ;  /* 0x0000002958347210 */ /* 0x000fe40007d9e031 */
[C---:B------:R-:W-:Y:S01]  /*30280*/  ISETP.GE.U32.AND.EX P2, PT, R89.reuse, R138, PT, P2 ;  /* 0x0000008a5900720c */ /* 0x040fe20003f46120 */
[----:B------:R-:W-:Y:S01]  /*30290*/  IMAD.X R138, R89, 0x1, ~R138, P6 ;  /* 0x00000001598a7824 */ /* 0x000fe200030e0e8a */
[----:B------:R-:W-:-:S02]  /*302a0*/  IADD3.X R89, PT, PT, RZ, R40, RZ, P4, P5 ;  /* 0x00000028ff597210 */ /* 0x000fc400027ea4ff */
[----:B------:R-:W-:Y:S02]  /*302b0*/  IADD3 R95, P6, PT, R52, R41, RZ ;  /* 0x00000029345f7210 */ /* 0x000fe40007fde0ff */
[----:B------:R-:W-:Y:S02]  /*302c0*/  IADD3 R46, P3, PT, R46, R47, RZ ;  /* 0x0000002f2e2e7210 */ /* 0x000fe40007f7e0ff */
[----:B------:R-:W-:Y:S01]  /*302d0*/  ISETP.GE.U32.AND P5, PT, R141, R100, PT ;  /* 0x000000648d00720c */ /* 0x000fe20003fa6070 */
[----:B------:R-:W-:Y:S01]  /*302e0*/  IMAD.X R96, R89, 0x1, R40, P6 ;  /* 0x0000000159607824 */ /* 0x000fe200030e0628 */
[----:B------:R-:W-:Y:S01]  /*302f0*/  IADD3 R49, P6, PT, -R46, R95, RZ ;  /* 0x0000005f2e317210 */ /* 0x000fe20007fde1ff */
[----:B------:R-:W-:Y:S01]  /*30300*/  IMAD.X R47, RZ, RZ, RZ, P3 ;  /* 0x000000ffff2f7224 */ /* 0x000fe200018e06ff */
[----:B------:R-:W-:Y:S02]  /*30310*/  ISETP.GE.U32.AND.EX P5, PT, R138, R103, PT, P5 ;  /* 0x000000678a00720c */ /* 0x000fe40003fa6150 */
[----:B------:R-:W-:Y:S01]  /*30320*/  SEL R88, RZ, 0x1, P2 ;  /* 0x00000001ff587807 */ /* 0x000fe20001000000 */
[----:B------:R-:W-:Y:S01]  /*30330*/  IMAD.X R94, R96, 0x1, ~R47, P6 ;  /* 0x00000001605e7824 */ /* 0x000fe200030e0e2f */
[----:B------:R-:W-:-:S02]  /*30340*/  ISETP.GE.U32.AND P2, PT, R95, R52, PT ;  /* 0x000000345f00720c */ /* 0x000fc40003f46070 */
[----:B------:R-:W-:Y:S02]  /*30350*/  SEL R137, RZ, 0x1, P5 ;  /* 0x00000001ff897807 */ /* 0x000fe40002800000 */
[----:B------:R-:W-:Y:S02]  /*30360*/  ISETP.GE.U32.AND P3, PT, R95, R46, PT ;  /* 0x0000002e5f00720c */ /* 0x000fe40003f66070 */
[-C--:B------:R-:W-:Y:S02]  /*30370*/  ISETP.GE.U32.AND P5, PT, R49, R134.reuse, PT ;  /* 0x000000863100720c */ /* 0x080fe40003fa6070 */
[----:B------:R-:W-:Y:S02]  /*30380*/  IADD3 R46, P6, PT, R149, -R134, RZ ;  /* 0x80000086952e7210 */ /* 0x000fe40007fde0ff */
[----:B------:R-:W-:Y:S02]  /*30390*/  ISETP.LT.U32.AND P4, PT, R52, R41, PT ;  /* 0x000000293400720c */ /* 0x000fe40003f81070 */
[----:B------:R-:W-:Y:S01]  /*303a0*/  ISETP.GE.U32.AND.EX P2, PT, R96, R89, PT, P2 ;  /* 0x000000596000720c */ /* 0x000fe20003f46120 */
[----:B------:R-:W-:Y:S01]  /*303b0*/  IMAD.X R143, R146, 0x1, ~R135, P6 ;  /* 0x00000001928f7824 */ /* 0x000fe200030e0e87 */
[----:B------:R-:W-:-:S02]  /*303c0*/  ISETP.GE.U32.AND.EX P5, PT, R94, R135, PT, P5 ;  /* 0x000000875e00720c */ /* 0x000fc40003fa6150 */
[----:B------:R-:W-:Y:S02]  /*303d0*/  ISETP.LT.U32.OR.EX P2, PT, R89, R40, !P2, P4 ;  /* 0x000000285900720c */ /* 0x000fe40005741540 */
[----:B------:R-:W-:Y:S02]  /*303e0*/  SEL R46, R46, R159, P1 ;  /* 0x0000009f2e2e7207 */ /* 0x000fe40000800000 */
[----:B------:R-:W-:Y:S02]  /*303f0*/  ISETP.GE.U32.AND.EX P3, PT, R96, R47, P5, P3 ;  /* 0x0000002f6000720c */ /* 0x000fe40002f66130 */
[----:B------:R-:W-:Y:S02]  /*30400*/  IADD3 R137, P4, PT, R137, R88, RZ ;  /* 0x0000005889897210 */ /* 0x000fe40007f9e0ff */
[----:B------:R-:W-:Y:S02]  /*30410*/  SEL R136, R151, R136, P0 ;  /* 0x0000008897887207 */ /* 0x000fe40000000000 */
[----:B------:R-:W-:-:S02]  /*30420*/  SEL R143, R143, R160, P1 ;  /* 0x000000a08f8f7207 */ /* 0x000fc40000800000 */
[----:B------:R-:W-:Y:S02]  /*30430*/  PLOP3.LUT P0, PT, P2, P3, PT, 0xf8, 0x8f ;  /* 0x00000000008f781c */ /* 0x000fe40001707f70 */
[----:B------:R-:W-:Y:S02]  /*30440*/  ISETP.GE.U32.AND P1, PT, R46, R137, PT ;  /* 0x000000892e00720c */ /* 0x000fe40003f26070 */
[----:B------:R-:W-:Y:S01]  /*30450*/  IADD3 R137, P3, PT, -R137, R46, RZ ;  /* 0x0000002e89897210 */ /* 0x000fe20007f7e1ff */
[----:B------:R-:W-:Y:S01]  /*30460*/  IMAD.X R46, RZ, RZ, RZ, P4 ;  /* 0x000000ffff2e7224 */ /* 0x000fe200020e06ff */
[----:B------:R-:W-:Y:S02]  /*30470*/  IADD3 R146, P4, PT, R145, -R140, RZ ;  /* 0x8000008c91927210 */ /* 0x000fe40007f9e0ff */
[----:B------:R-:W-:Y:S01]  /*30480*/  ISETP.GE.U32.AND P2, PT, R137, R104, PT ;  /* 0x000000688900720c */ /* 0x000fe20003f46070 */
[C---:B------:R-:W-:Y:S01]  /*30490*/  IMAD.X R47, R143.reuse, 0x1, ~R46, P3 ;  /* 0x000000018f2f7824 */ /* 0x040fe200018e0e2e */
[----:B------:R-:W-:Y:S01]  /*304a0*/  ISETP.GE.U32.AND.EX P1, PT, R143, R46, PT, P1 ;  /* 0x0000002e8f00720c */ /* 0x000fe20003f26110 */
[----:B------:R-:W-:Y:S01]  /*304b0*/  IMAD.X R147, R147, 0x1, ~R142, P4 ;  /* 0x0000000193937824 */ /* 0x000fe200020e0e8e */
[----:B------:R-:W-:-:S02]  /*304c0*/  SEL R89, R128, RZ, P0 ;  /* 0x000000ff80597207 */ /* 0x000fc40000000000 */
[----:B------:R-:W-:Y:S02]  /*304d0*/  ISETP.GE.U32.AND.EX P2, PT, R47, R136, PT, P2 ;  /* 0x000000882f00720c */ /* 0x000fe40003f46120 */
[----:B------:R-:W-:Y:S02]  /*304e0*/  IADD3 R141, P5, PT, R141, -R100, RZ ;  /* 0x800000648d8d7210 */ /* 0x000fe40007fbe0ff */
[----:B------:R-:W-:Y:S02]  /*304f0*/  IADD3 R89, P3, PT, -R89, R90, RZ ;  /* 0x0000005a59597210 */ /* 0x000fe40007f7e1ff */
[----:B------:R-:W-:Y:S01]  /*30500*/  SEL R88, R129, RZ, P0 ;  /* 0x000000ff81587207 */ /* 0x000fe20000000000 */
[----:B------:R-:W-:Y:S01]  /*30510*/  IMAD.X R143, R138, 0x1, ~R103, P5 ;  /* 0x000000018a8f7824 */ /* 0x000fe200028e0e67 */
[----:B------:R-:W-:Y:S02]  /*30520*/  IADD3 R144, P4, PT, R144, -R139, RZ ;  /* 0x8000008b90907210 */ /* 0x000fe40007f9e0ff */
        /* <DEDUP_REMOVED lines=24> */
[C---:B------:R-:W-:Y:S02]  /*306b0*/  ISETP.GE.U32.AND.EX P1, PT, R46.reuse, R143, PT, P1 ;  /* 0x0000008f2e00720c */ /* 0x040fe40003f26110 */
        /* <DEDUP_REMOVED lines=9> */
.L_x_97:
[----:B------:R-:W-:Y:S05]  /*30750*/  BSYNC.RECONVERGENT B3 ;  /* 0x0000000000037941 */ /* 0x000fea0003800200 */
.L_x_96:
[----:B------:R-:W-:Y:S01]  /*30760*/  ISETP.GE.U32.AND P1, PT, R146, R89, PT ;  /* 0x000000599200720c */ /* 0x000fe20003f26070 */
[----:B------:R-:W-:Y:S01]  /*30770*/  BSSY.RECONVERGENT B3, `(.L_x_98) ;  /* 0x0000050000037945 */ /* 0x000fe20003800200 */
[----:B------:R-:W-:Y:S02]  /*30780*/  IADD3 R52, P2, PT, R53, -R130, RZ ;  /* 0x8000008235347210 */ /* 0x000fe40007f5e0ff */
[----:B------:R-:W-:Y:S02]  /*30790*/  ISETP.GE.U32.AND.EX P1, PT, R147, R88, PT, P1 ;  /* 0x000000589300720c */ /* 0x000fe40003f26110 */
[----:B------:R-:W-:Y:S01]  /*307a0*/  SEL R52, R52, R93, P0 ;  /* 0x0000005d34347207 */ /* 0x000fe20000000000 */
[----:B------:R-:W-:Y:S01]  /*307b0*/  IMAD.X R53, R50, 0x1, ~R131, P2 ;  /* 0x0000000132357824 */ /* 0x000fe200010e0e83 */
[----:B------:R-:W-:Y:S02]  /*307c0*/  SEL R90, RZ, 0xffffffff, P1 ;  /* 0xffffffffff5a7807 */ /* 0x000fe40000800000 */
[----:B------:R-:W-:-:S02]  /*307d0*/  SEL R46, RZ, 0x1, P1 ;  /* 0x00000001ff2e7807 */ /* 0x000fc40000800000 */
[C---:B------:R-:W-:Y:S02]  /*307e0*/  IADD3 R91, P2, PT, R144.reuse, R90, RZ ;  /* 0x0000005a905b7210 */ /* 0x040fe40007f5e0ff */
[----:B------:R-:W-:Y:S02]  /*307f0*/  SEL R53, R53, R98, P0 ;  /* 0x0000006235357207 */ /* 0x000fe40000000000 */
[----:B------:R-:W-:Y:S01]  /*30800*/  ISETP.GE.U32.AND P1, PT, R144, R46, PT ;  /* 0x0000002e9000720c */ /* 0x000fe20003f26070 */
[----:B------:R-:W-:Y:S01]  /*30810*/  IMAD.X R90, R145, 0x1, R90, P2 ;  /* 0x00000001915a7824 */ /* 0x000fe200010e065a */
[----:B------:R-:W-:Y:S02]  /*30820*/  ISETP.GE.U32.AND P2, PT, R91, R52, PT ;  /* 0x000000345b00720c */ /* 0x000fe40003f46070 */
[----:B------:R-:W-:Y:S02]  /*30830*/  ISETP.GE.U32.AND.EX P1, PT, R145, RZ, PT, P1 ;  /* 0x000000ff9100720c */ /* 0x000fe40003f26110 */
[----:B------:R-:W-:-:S02]  /*30840*/  ISETP.GE.U32.AND.EX P2, PT, R90, R53, PT, P2 ;  /* 0x000000355a00720c */ /* 0x000fc40003f46120 */
[----:B------:R-:W-:Y:S02]  /*30850*/  SEL R47, RZ, 0x1, P1 ;  /* 0x00000001ff2f7807 */ /* 0x000fe40000800000 */
[----:B------:R-:W-:Y:S02]  /*30860*/  SEL R46, RZ, 0x1, P2 ;  /* 0x00000001ff2e7807 */ /* 0x000fe40001000000 */
[----:B------:R-:W-:Y:S02]  /*30870*/  IADD3 R50, P1, PT, R51, -R132, RZ ;  /* 0x8000008433327210 */ /* 0x000fe40007f3e0ff */
[----:B------:R-:W-:Y:S02]  /*30880*/  IADD3 R46, P2, PT, R46, R47, RZ ;  /* 0x0000002f2e2e7210 */ /* 0x000fe40007f5e0ff */
[----:B------:R-:W-:Y:S01]  /*30890*/  SEL R50, R50, R92, P0 ;  /* 0x0000005c32327207 */ /* 0x000fe20000000000 */
[----:B------:R-:W-:Y:S01]  /*308a0*/  IMAD.X R51, R48, 0x1, ~R133, P1 ;  /* 0x0000000130337824 */ /* 0x000fe200008e0e85 */
[CC--:B------:R-:W-:Y:S01]  /*308b0*/  IADD3 R93, P3, PT, R141.reuse, -R46.reuse, RZ ;  /* 0x8000002e8d5d7210 */ /* 0x0c0fe20007f7e0ff */
[----:B------:R-:W-:Y:S01]  /*308c0*/  IMAD.X R47, RZ, RZ, RZ, P2 ;  /* 0x000000ffff2f7224 */ /* 0x000fe200010e06ff */
[----:B------:R-:W-:-:S02]  /*308d0*/  ISETP.GE.U32.AND P1, PT, R141, R46, PT ;  /* 0x0000002e8d00720c */ /* 0x000fc40003f26070 */
[----:B------:R-:W-:Y:S01]  /*308e0*/  SEL R51, R51, R97, P0 ;  /* 0x0000006133337207 */ /* 0x000fe20000000000 */
[----:B------:R-:W-:Y:S01]  /*308f0*/  IMAD.X R92, R143, 0x1, ~R47, P3 ;  /* 0x000000018f5c7824 */ /* 0x000fe200018e0e2f */
[----:B------:R-:W-:Y:S02]  /*30900*/  ISETP.GE.U32.AND P2, PT, R93, R50, PT ;  /* 0x000000325d00720c */ /* 0x000fe40003f46070 */
[----:B------:R-:W-:Y:S02]  /*30910*/  ISETP.GE.U32.AND.EX P1, PT, R143, R47, PT, P1 ;  /* 0x0000002f8f00720c */ /* 0x000fe40003f26110 */
[----:B------:R-:W-:Y:S02]  /*30920*/  ISETP.GE.U32.AND.EX P2, PT, R92, R51, PT, P2 ;  /* 0x000000335c00720c */ /* 0x000fe40003f46120 */
[----:B------:R-:W-:Y:S02]  /*30930*/  SEL R47, RZ, 0x1, P1 ;  /* 0x00000001ff2f7807 */ /* 0x000fe40000800000 */
[----:B------:R-:W-:-:S02]  /*30940*/  SEL R46, RZ, 0x1, P2 ;  /* 0x00000001ff2e7807 */ /* 0x000fc40001000000 */
[----:B------:R-:W-:Y:S02]  /*30950*/  IADD3 R48, P1, PT, R49, -R134, RZ ;  /* 0x8000008631307210 */ /* 0x000fe40007f3e0ff */
[----:B------:R-:W-:Y:S02]  /*30960*/  IADD3 R46, P2, PT, R46, R47, RZ ;  /* 0x0000002f2e2e7210 */ /* 0x000fe40007f5e0ff */
[----:B------:R-:W-:Y:S01]  /*30970*/  SEL R48, R48, R95, P0 ;  /* 0x0000005f30307207 */ /* 0x000fe20000000000 */
[----:B------:R-:W-:Y:S01]  /*30980*/  IMAD.X R49, R94, 0x1, ~R135, P1 ;  /* 0x000000015e317824 */ /* 0x000fe200008e0e87 */
[CC--:B------:R-:W-:Y:S01]  /*30990*/  IADD3 R95, P3, PT, R137.reuse, -R46.reuse, RZ ;  /* 0x8000002e895f7210 */ /* 0x0c0fe20007f7e0ff */
[----:B------:R-:W-:Y:S01]  /*309a0*/  IMAD.X R47, RZ, RZ, RZ, P2 ;  /* 0x000000ffff2f7224 */ /* 0x000fe200010e06ff */
[----:B------:R-:W-:Y:S02]  /*309b0*/  ISETP.GE.U32.AND P1, PT, R137, R46, PT ;  /* 0x0000002e8900720c */ /* 0x000fe40003f26070 */
[----:B------:R-:W-:Y:S01]  /*309c0*/  SEL R49, R49, R96, P0 ;  /* 0x0000006031317207 */ /* 0x000fe20000000000 */
[----:B------:R-:W-:Y:S01]  /*309d0*/  IMAD.X R94, R138, 0x1, ~R47, P3 ;  /* 0x000000018a5e7824 */ /* 0x000fe200018e0e2f */
[----:B------:R-:W-:-:S02]  /*309e0*/  ISETP.GE.U32.AND P0, PT, R95, R48, PT ;  /* 0x000000305f00720c */ /* 0x000fc40003f06070 */
[----:B------:R-:W-:Y:S02]  /*309f0*/  ISETP.GE.U32.AND.EX P1, PT, R138, R47, PT, P1 ;  /* 0x0000002f8a00720c */ /* 0x000fe40003f26110 */
[----:B------:R-:W-:Y:S02]  /*30a00*/  ISETP.GE.U32.AND.EX P0, PT, R94, R49, PT, P0 ;  /* 0x000000315e00720c */ /* 0x000fe40003f06100 */
[----:B------:R-:W-:Y:S02]  /*30a10*/  IADD3 R89, P2, PT, R146, -R89, RZ ;  /* 0x8000005992597210 */ /* 0x000fe40007f5e0ff */
        /* <DEDUP_REMOVED lines=37> */
.L_x_99:
[----:B------:R-:W-:Y:S05]  /*30c70*/  BSYNC.RECONVERGENT B3 ;  /* 0x0000000000037941 */ /* 0x000fea0003800200 */
.L_x_98:
[----:B------:R-:W-:Y:S01]  /*30c80*/  ISETP.GE.U32.AND P0, PT, R30, R89, PT ;  /* 0x000000591e00720c */ /* 0x000fe20003f06070 */
[----:B------:R-:W-:Y:S03]  /*30c90*/  BSSY.RECONVERGENT B3, `(.L_x_100) ;  /* 0x0000044000037945 */ /* 0x000fe60003800200 */
[----:B------:R-:W-:-:S04]  /*30ca0*/  ISETP.GE.U32.AND.EX P0, PT, R31, R88, PT, P0 ;  /* 0x000000581f00720c */ /* 0x000fc80003f06100 */
[----:B------:R-:W-:Y:S02]  /*30cb0*/  SEL R141, RZ, 0xffffffff, P0 ;  /* 0xffffffffff8d7807 */ /* 0x000fe40000000000 */
[----:B------:R-:W-:Y:S02]  /*30cc0*/  SEL R47, RZ, 0x1, P0 ;  /* 0x00000001ff2f7807 */ /* 0x000fe40000000000 */
[----:B------:R-:W-:Y:S02]  /*30cd0*/  IADD3 R50, P1, PT, R141, R42, RZ ;  /* 0x0000002a8d327210 */ /* 0x000fe40007f3e0ff */
[----:B------:R-:W-:-:S03]  /*30ce0*/  ISETP.GE.U32.AND P0, PT, R42, R47, PT ;  /* 0x0000002f2a00720c */ /* 0x000fc60003f06070 */
[----:B------:R-:W-:Y:S01]  /*30cf0*/  IMAD.X R141, R141, 0x1, R43, P1 ;  /* 0x000000018d8d7824 */ /* 0x000fe200008e062b */
[CC--:B------:R-:W-:Y:S02]  /*30d00*/  ISETP.GE.U32.AND P1, PT, R50.reuse, R91.reuse, PT ;  /* 0x0000005b3200720c */ /* 0x0c0fe40003f26070 */
[----:B------:R-:W-:Y:S02]  /*30d10*/  ISETP.GE.U32.AND.EX P0, PT, R43, RZ, PT, P0 ;  /* 0x000000ff2b00720c */ /* 0x000fe40003f06100 */
[----:B------:R-:W-:Y:S02]  /*30d20*/  ISETP.GE.U32.AND.EX P1, PT, R141, R90, PT, P1 ;  /* 0x0000005a8d00720c */ /* 0x000fe40003f26110 */
[----:B------:R-:W-:Y:S02]  /*30d30*/  SEL R42, RZ, 0x1, P0 ;  /* 0x00000001ff2a7807 */ /* 0x000fe40000000000 */
[----:B------:R-:W-:Y:S02]  /*30d40*/  SEL R43, RZ, 0x1, P1 ;  /* 0x00000001ff2b7807 */ /* 0x000fe40000800000 */
[----:B------:R-:W-:-:S02]  /*30d50*/  IADD3 R50, P3, PT, R50, -R91, RZ ;  /* 0x8000005b32327210 */ /* 0x000fc40007f7e0ff */
[----:B------:R-:W-:-:S03]  /*30d60*/  IADD3 R43, P0, PT, R43, R42, RZ ;  /* 0x0000002a2b2b7210 */ /* 0x000fc60007f1e0ff */
[----:B------:R-:W-:Y:S01]  /*30d70*/  IMAD.X R141, R141, 0x1, ~R90, P3 ;  /* 0x000000018d8d7824 */ /* 0x000fe200018e0e5a */
[----:B------:R-:W-:Y:S01]  /*30d80*/  IADD3 R46, P2, PT, -R43, R44, RZ ;  /* 0x0000002c2b2e7210 */ /* 0x000fe20007f5e1ff */
[----:B------:R-:W-:Y:S01]  /*30d90*/  IMAD.X R42, RZ, RZ, RZ, P0 ;  /* 0x000000ffff2a7224 */ /* 0x000fe200000e06ff */
[----:B------:R-:W-:Y:S02]  /*30da0*/  ISETP.GE.U32.AND P0, PT, R44, R43, PT ;  /* 0x0000002b2c00720c */ /* 0x000fe40003f06070 */
[CC--:B------:R-:W-:Y:S01]  /*30db0*/  ISETP.GE.U32.AND P1, PT, R46.reuse, R93.reuse, PT ;  /* 0x0000005d2e00720c */ /* 0x0c0fe20003f26070 */
[C---:B------:R-:W-:Y:S01]  /*30dc0*/  IMAD.X R153, R45.reuse, 0x1, ~R42, P2 ;  /* 0x000000012d997824 */ /* 0x040fe200010e0e2a */
[----:B------:R-:W-:Y:S02]  /*30dd0*/  ISETP.GE.U32.AND.EX P0, PT, R45, R42, PT, P0 ;  /* 0x0000002a2d00720c */ /* 0x000fe40003f06100 */
[----:B------:R-:W-:Y:S02]  /*30de0*/  IADD3 R143, P4, PT, R46, -R93, RZ ;  /* 0x8000005d2e8f7210 */ /* 0x000fe40007f9e0ff */
[----:B------:R-:W-:-:S02]  /*30df0*/  ISETP.GE.U32.AND.EX P1, PT, R153, R92, PT, P1 ;  /* 0x0000005c9900720c */ /* 0x000fc40003f26110 */
[----:B------:R-:W-:Y:S01]  /*30e00*/  SEL R43, RZ, 0x1, P0 ;  /* 0x00000001ff2b7807 */ /* 0x000fe20000000000 */
[----:B------:R-:W-:Y:S01]  /*30e10*/  IMAD.X R153, R153, 0x1, ~R92, P4 ;  /* 0x0000000199997824 */ /* 0x000fe200020e0e5c */
[----:B------:R-:W-:-:S04]  /*30e20*/  SEL R44, RZ, 0x1, P1 ;  /* 0x00000001ff2c7807 */ /* 0x000fc80000800000 */
[----:B------:R-:W-:-:S04]  /*30e30*/  IADD3 R44, P0, PT, R44, R43, RZ ;  /* 0x0000002b2c2c7210 */ /* 0x000fc80007f1e0ff */
[----:B------:R-:W-:Y:S01]  /*30e40*/  IADD3 R42, P2, PT, -R44, R41, RZ ;  /* 0x000000292c2a7210 */ /* 0x000fe20007f5e1ff */
[----:B------:R-:W-:Y:S01]  /*30e50*/  IMAD.X R43, RZ, RZ, RZ, P0 ;  /* 0x000000ffff2b7224 */ /* 0x000fe200000e06ff */
[----:B------:R-:W-:Y:S02]  /*30e60*/  ISETP.GE.U32.AND P1, PT, R41, R44, PT ;  /* 0x0000002c2900720c */ /* 0x000fe40003f26070 */
[----:B------:R-:W-:Y:S01]  /*30e70*/  ISETP.GE.U32.AND P0, PT, R42, R95, PT ;  /* 0x0000005f2a00720c */ /* 0x000fe20003f06070 */
[C---:B------:R-:W-:Y:S01]  /*30e80*/  IMAD.X R41, R40.reuse, 0x1, ~R43, P2 ;  /* 0x0000000128297824 */ /* 0x040fe200010e0e2b */
[----:B------:R-:W-:Y:S02]  /*30e90*/  ISETP.GE.U32.AND.EX P1, PT, R40, R43, PT, P1 ;  /* 0x0000002b2800720c */ /* 0x000fe40003f26110 */
[----:B------:R-:W-:Y:S02]  /*30ea0*/  IADD3 R51, P2, PT, R30, -R89, RZ ;  /* 0x800000591e337210 */ /* 0x000fe40007f5e0ff */
[----:B------:R-:W-:-:S02]  /*30eb0*/  ISETP.GE.U32.AND.EX P0, PT, R41, R94, PT, P0 ;  /* 0x0000005e2900720c */ /* 0x000fc40003f06100 */
[----:B------:R-:W-:Y:S01]  /*30ec0*/  IADD3 R151, P5, PT, R42, -R95, RZ ;  /* 0x8000005f2a977210 */ /* 0x000fe20007fbe0ff */
[----:B------:R-:W-:-:S04]  /*30ed0*/  IMAD.X R52, R31, 0x1, ~R88, P2 ;  /* 0x000000011f347824 */ /* 0x000fc800010e0e58 */
[----:B------:R-:W-:-:S06]  /*30ee0*/  IMAD.X R146, R41, 0x1, ~R94, P5 ;  /* 0x0000000129927824 */ /* 0x000fcc00028e0e5e */
        /* <DEDUP_REMOVED lines=30> */
.L_x_101:
[----:B------:R-:W-:Y:S05]  /*310d0*/  BSYNC.RECONVERGENT B3 ;  /* 0x0000000000037941 */ /* 0x000fea0003800200 */
.L_x_100:
        /* <DEDUP_REMOVED lines=13> */
[----:B------:R-:W-:Y:S01]  /*311b0*/  IMAD.WIDE.U32 R40, P2, R81, R141, R40 ;  /* 0x0000008d51287225 */ /* 0x000fe20007840028 */
[----:B------:R-:W-:-:S03]  /*311c0*/  IADD3 R30, P4, PT, R43, R30, RZ ;  /* 0x0000001e2b1e7210 */ /* 0x000fc60007f9e0ff */
[----:B------:R-:W-:Y:S01]  /*311d0*/  IMAD.WIDE.U32.X R48, R84, R52, R48, P0 ;  /* 0x0000003454307225 */ /* 0x000fe200000e0430 */
[----:B------:R-:W-:-:S03]  /*311e0*/  IADD3 R159, P3, PT, R47, R40, RZ ;  /* 0x000000282f9f7210 */ /* 0x000fc60007f7e0ff */
[----:B------:R-:W-:Y:S01]  /*311f0*/  IMAD.X R47, RZ, RZ, RZ, P1 ;  /* 0x000000ffff2f7224 */ /* 0x000fe200008e06ff */
[----:B------:R-:W-:Y:S01]  /*31200*/  IADD3 R53, P0, P5, R42, R46, R48 ;  /* 0x0000002e2a357210 */ /* 0x000fe20007d1e030 */
[----:B------:R-:W-:Y:S02]  /*31210*/  IMAD.MOV.U32 R46, RZ, RZ, R31 ;  /* 0x000000ffff2e7224 */ /* 0x000fe400078e001f */
[----:B------:R-:W-:Y:S01]  /*31220*/  IMAD R40, R155, R126, RZ ;  /* 0x0000007e9b287224 */ /* 0x000fe200078e02ff */
[----:B------:R-:W-:Y:S01]  /*31230*/  IADD3.X R159, PT, PT, R30, R159, R49, P0, P5 ;  /* 0x0000009f1e9f7210 */ /* 0x000fe200007ea431 */
[----:B------:R-:W-:Y:S01]  /*31240*/  IMAD.WIDE.U32 R96, R80, R50, RZ ;  /* 0x0000003250607225 */ /* 0x000fe200078e00ff */
[----:B------:R-:W-:-:S03]  /*31250*/  ISETP.GE.U32.AND P0, PT, R53, R42, PT ;  /* 0x0000002a3500720c */ /* 0x000fc60003f06070 */
[----:B------:R-:W-:Y:S01]  /*31260*/  IMAD.WIDE.U32 R42, R85, R50, RZ ;  /* 0x00000032552a7225 */ /* 0x000fe200078e00ff */
[----:B------:R-:W-:-:S03]  /*31270*/  ISETP.GE.U32.AND.EX P0, PT, R159, R30, PT, P0 ;  /* 0x0000001e9f00720c */ /* 0x000fc60003f06100 */
[----:B------:R-:W-:Y:S01]  /*31280*/  IMAD.WIDE.U32 R30, R44, R126, RZ ;  /* 0x0000007e2c1e7225 */ /* 0x000fe200078e00ff */
[----:B------:R-:W-:-:S03]  /*31290*/  SEL R145, RZ, 0x1, P0 ;  /* 0x00000001ff917807 */ /* 0x000fc60000000000 */
[----:B------:R-:W-:-:S04]  /*312a0*/  IMAD.WIDE.U32 R42, P1, R80, R141, R42 ;  /* 0x0000008d502a7225 */ /* 0x000fc8000782002a */
[----:B------:R-:W-:-:S04]  /*312b0*/  IMAD.WIDE.U32.X R46, R85, R52, R46, P4 ;  /* 0x00000034552e7225 */ /* 0x000fc800020e042e */
[----:B------:R-:W-:Y:S01]  /*312c0*/  IMAD R45, R44, R127, R40 ;  /* 0x0000007f2c2d7224 */ /* 0x000fe200078e0228 */
[----:B------:R-:W-:Y:S01]  /*312d0*/  IADD3 R145, P4, P5, R96, R46, R145 ;  /* 0x0000002e60917210 */ /* 0x000fe20007d9e091 */
[----:B------:R-:W-:-:S04]  /*312e0*/  IMAD.WIDE.U32 R148, R84, R143, RZ ;  /* 0x0000008f54947225 */ /* 0x000fc800078e00ff */
[----:B------:R-:W-:Y:S01]  /*312f0*/  IMAD.X R49, RZ, RZ, RZ, P2 ;  /* 0x000000ffff317224 */ /* 0x000fe200010e06ff */
[----:B------:R-:W-:Y:S01]  /*31300*/  IADD3 R147, P2, PT, R97, R42, RZ ;  /* 0x0000002a61937210 */ /* 0x000fe20007f5e0ff */
[----:B------:R-:W-:Y:S02]  /*31310*/  IMAD.MOV.U32 R48, RZ, RZ, R41 ;  /* 0x000000ffff307224 */ /* 0x000fe400078e0029 */
[----:B------:R-:W-:Y:S01]  /*31320*/  IMAD.IADD R144, R31, 0x1, R45 ;  /* 0x000000011f907824 */ /* 0x000fe200078e022d */
[----:B------:R-:W-:Y:S01]  /*31330*/  LOP3.LUT R31, RZ, R44, RZ, 0x33, !PT ;  /* 0x0000002cff1f7212 */ /* 0x000fe200078e33ff */
[----:B------:R-:W-:Y:S01]  /*31340*/  IMAD.WIDE.U32 R96, R81, R143, RZ ;  /* 0x0000008f51607225 */ /* 0x000fe200078e00ff */
[----:B------:R-:W-:-:S03]  /*31350*/  IADD3.X R147, PT, PT, R147, R47, RZ, P4, P5 ;  /* 0x0000002f93937210 */ /* 0x000fc600027ea4ff */
        /* <DEDUP_REMOVED lines=19> */
[----:B------:R-:W-:Y:S01]  /*31490*/  IMAD.WIDE.U32 R96, R80, R143, RZ ;  /* 0x0000008f50607225 */ /* 0x000fe200078e00ff */
[----:B------:R-:W-:-:S03]  /*314a0*/  SEL R31, RZ, 0x1, !P3 ;  /* 0x00000001ff1f7807 */ /* 0x000fc60005800000 */
[----:B------:R-:W-:-:S04]  /*314b0*/  IMAD.WIDE.U32 R42, P6, R80, R153, R148 ;  /* 0x00000099502a7225 */ /* 0x000fc800078c0094 */
[----:B------:R-:W-:Y:S02]  /*314c0*/  IMAD.MOV.U32 R46, RZ, RZ, R45 ;  /* 0x000000ffff2e7224 */ /* 0x000fe400078e002d */
[----:B------:R-:W-:Y:S01]  /*314d0*/  IMAD.WIDE.U32.X R48, R85, R141, R48, P2 ;  /* 0x0000008d55307225 */ /* 0x000fe200010e0430 */
[----:B------:R-:W-:-:S03]  /*314e0*/  IADD3 R157, P2, PT, R97, R42, RZ ;  /* 0x0000002a619d7210 */ /* 0x000fc60007f5e0ff */
[----:B------:R-:W-:-:S03]  /*314f0*/  IMAD.WIDE.U32 R44, R144, R130, RZ ;  /* 0x00000082902c7225 */ /* 0x000fc600078e00ff */
[----:B------:R-:W-:Y:S01]  /*31500*/  @P6 LOP3.LUT R63, R63, 0x1, RZ, 0xfc, !PT ;  /* 0x000000013f3f6812 */ /* 0x000fe200078efcff */
[----:B------:R-:W-:Y:S01]  /*31510*/  IMAD.WIDE.U32.X R46, R144, R129, R46, P4 ;  /* 0x00000081902e7225 */ /* 0x000fe200020e042e */
[----:B------:R-:W-:Y:S02]  /*31520*/  IADD3 R155, P1, P4, R96, R48, R155 ;  /* 0x00000030609b7210 */ /* 0x000fe40007c3e09b */
[----:B------:R-:W-:Y:S01]  /*31530*/  LOP3.LUT R63, R63, 0xfffffffb, RZ, 0xc0, !PT ;  /* 0xfffffffb3f3f7812 */ /* 0x000fe200078ec0ff */
[----:B------:R-:W-:Y:S01]  /*31540*/  IMAD.WIDE.U32 R96, R30, R130, RZ ;  /* 0x000000821e607225 */ /* 0x000fe200078e00ff */
[----:B------:R-:W-:-:S03]  /*31550*/  IADD3.X R157, PT, PT, R157, R49, RZ, P1, P4 ;  /* 0x000000319d9d7210 */ /* 0x000fc60000fe84ff */
[----:B------:R-:W-:-:S04]  /*31560*/  IMAD.WIDE.U32 R44, P3, R30, R131, R44 ;  /* 0x000000831e2c7225 */ /* 0x000fc8000786002c */
[----:B------:R-:W-:Y:S01]  /*31570*/  IMAD.X R49, RZ, RZ, RZ, P0 ;  /* 0x000000ffff317224 */ /* 0x000fe200000e06ff */
[----:B------:R-:W-:Y:S01]  /*31580*/  IADD3 R42, P0, P1, R96, R46, R31 ;  /* 0x0000002e602a7210 */ /* 0x000fe2000791e01f */
[----:B------:R-:W-:Y:S01]  /*31590*/  IMAD.MOV.U32 R48, RZ, RZ, R41 ;  /* 0x000000ffff307224 */ /* 0x000fe200078e0029 */
[----:B------:R-:W-:Y:S01]  /*315a0*/  IADD3 R31, P4, PT, R97, R44, RZ ;  /* 0x0000002c611f7210 */ /* 0x000fe20007f9e0ff */
[----:B------:R-:W-:-:S03]  /*315b0*/  IMAD.WIDE.U32 R96, R84, R151, RZ ;  /* 0x0000009754607225 */ /* 0x000fc600078e00ff */
[----:B------:R-:W-:Y:S01]  /*315c0*/  IADD3.X R44, PT, PT, R31, R47, RZ, P0, P1 ;  /* 0x0000002f1f2c7210 */ /* 0x000fe200007e24ff */
[----:B------:R-:W-:-:S04]  /*315d0*/  IMAD.WIDE.U32.X R48, R84, R153, R48, P5 ;  /* 0x0000009954307225 */ /* 0x000fc800028e0430 */
[----:B------:R-:W-:-:S04]  /*315e0*/  IMAD.WIDE.U32 R40, P5, R81, R146, R96 ;  /* 0x0000009251287225 */ /* 0x000fc800078a0060 */
[----:B------:R-:W-:-:S04]  /*315f0*/  IMAD.WIDE.U32 R96, R81, R151, RZ ;  /* 0x0000009751607225 */ /* 0x000fc800078e00ff */
[----:B------:R-:W-:Y:S01]  /*31600*/  IMAD.WIDE.U32 R46, R86, R51, RZ ;  /* 0x00000033562e7225 */ /* 0x000fe200078e00ff */
[----:B------:R-:W-:-:S04]  /*31610*/  IADD3 R145, P0, P1, R155, R96, R48 ;  /* 0x000000609b917210 */ /* 0x000fc8000791e030 */
[----:B------:R-:W-:Y:S02]  /*31620*/  @P5 LOP3.LUT R63, R63, 0x4, RZ, 0xfc, !PT ;  /* 0x000000043f3f5812 */ /* 0x000fe400078efcff */
[----:B------:R-:W-:Y:S02]  /*31630*/  IADD3 R98, P5, PT, R97, R40, RZ ;  /* 0x0000002861627210 */ /* 0x000fe40007fbe0ff */
[----:B------:R-:W-:Y:S02]  /*31640*/  LOP3.LUT R63, R63, 0xfffffffd, RZ, 0xc0, !PT ;  /* 0xfffffffd3f3f7812 */ /* 0x000fe400078ec0ff */
[----:B------:R-:W-:Y:S01]  /*31650*/  IADD3.X R98, PT, PT, R157, R98, R49, P0, P1 ;  /* 0x000000629d627210 */ /* 0x000fe200007e2431 */
[----:B------:R-:W-:-:S04]  /*31660*/  IMAD.WIDE.U32 R46, P0, R82, R52, R46 ;  /* 0x00000034522e7225 */ /* 0x000fc8000780002e */
[----:B------:R-:W-:-:S04]  /*31670*/  IMAD.WIDE.U32 R48, R82, R51, RZ ;  /* 0x0000003352307225 */ /* 0x000fc800078e00ff */
        /* <DEDUP_REMOVED lines=33> */
[----:B------:R-:W-:-:S03]  /*31890*/  LOP3.LUT R63, R63, 0xffffff7f, RZ, 0xc0, !PT ;  /* 0xffffff7f3f3f7812 */ /* 0x000fc600078ec0ff */
[----:B------:R-:W-:Y:S02]  /*318a0*/  IMAD.X R47, RZ, RZ, RZ, P6 ;  /* 0x000000ffff2f7224 */ /* 0x000fe400030e06ff */
[----:B------:R-:W-:Y:S01]  /*318b0*/  IMAD.WIDE.U32.X R42, R85, R153, R46, P2 ;  /* 0x00000099552a7225 */ /* 0x000fe200010e042e */
[----:B------:R-:W-:-:S03]  /*318c0*/  ISETP.GE.U32.AND P2, PT, R145, R155, PT ;  /* 0x0000009b9100720c */ /* 0x000fc60003f46070 */
[----:B------:R-:W-:Y:S01]  /*318d0*/  IMAD.WIDE.U32 R46, R85, R151, RZ ;  /* 0x00000097552e7225 */ /* 0x000fe200078e00ff */
        /* <DEDUP_REMOVED lines=10> */
[----:B------:R-:W-:Y:S01]  /*31980*/  IADD3 R145, P0, PT, R40, R145, RZ ;  /* 0x0000009128917210 */ /* 0x000fe20007f1e0ff */
[----:B------:R-:W-:Y:S01]  /*31990*/  IMAD.WIDE.U32 R96, R82, R143, RZ ;  /* 0x0000008f52607225 */ /* 0x000fe200078e00ff */
[----:B------:R-:W-:-:S03]  /*319a0*/  @P6 LOP3.LUT R63, R63, 0x40, RZ, 0xfc, !PT ;  /* 0x000000403f3f6812 */ /* 0x000fc600078efcff */
[----:B------:R-:W-:Y:S01]  /*319b0*/  IMAD.WIDE.U32.X R48, R86, R141, R42, P1 ;  /* 0x0000008d56307225 */ /* 0x000fe200008e042a */
[----:B------:R-:W-:-:S03]  /*319c0*/  LOP3.LUT R63, R63, 0xfffffffe, RZ, 0xc0, !PT ;  /* 0xfffffffe3f3f7812 */ /* 0x000fc600078ec0ff */
[----:B------:R-:W-:Y:S01]  /*319d0*/  IMAD.X R98, R149, 0x1, R98, P0 ;  /* 0x0000000195627824 */ /* 0x000fe200000e0662 */
[----:B------:R-:W-:Y:S01]  /*319e0*/  ISETP.GE.U32.AND P0, PT, R145, R40, PT ;  /* 0x000000289100720c */ /* 0x000fe20003f06070 */
[----:B------:R-:W-:-:S03]  /*319f0*/  IMAD.WIDE.U32 R42, R86, R143, RZ ;  /* 0x0000008f562a7225 */ /* 0x000fc600078e00ff */
[----:B------:R-:W-:Y:S01]  /*31a00*/  ISETP.GE.U32.AND.EX P0, PT, R98, R149, PT, P0 ;  /* 0x000000956200720c */ /* 0x000fe20003f06100 */
[----:B------:R-:W-:-:S03]  /*31a10*/  IMAD.WIDE.U32 R42, P2, R82, R153, R42 ;  /* 0x00000099522a7225 */ /* 0x000fc6000784002a */
[----:B------:R-:W-:Y:S01]  /*31a20*/  SEL R53, RZ, 0x1, P0 ;  /* 0x00000001ff357807 */ /* 0x000fe20000000000 */
[----:B------:R-:W-:Y:S01]  /*31a30*/  IMAD.MOV.U32 R40, RZ, RZ, R43 ;  /* 0x000000ffff287224 */ /* 0x000fe200078e002b */
        /* <DEDUP_REMOVED lines=20> */
[----:B------:R-:W-:Y:S01]  /*31b80*/  IMAD.X R51, RZ, RZ, RZ, P3 ;  /* 0x000000ffff337224 */ /* 0x000fe200018e06ff */
[----:B------:R-:W-:-:S05]  /*31b90*/  IADD3 R80, P3, PT, R31, R138, RZ ;  /* 0x0000008a1f507210 */ /* 0x000fca0007f7e0ff */
[----:B------:R-:W-:-:S03]  /*31ba0*/  IMAD.X R138, R147, 0x1, R156, P3 ;  /* 0x00000001938a7824 */ /* 0x000fc600018e069c */
[----:B------:R-:W-:Y:S02]  /*31bb0*/  @P6 LOP3.LUT R63, R63, 0x1, RZ, 0xfc, !PT ;  /* 0x000000013f3f6812 */ /* 0x000fe400078efcff */
[----:B------:R-:W-:Y:S01]  /*31bc0*/  IADD3 R46, P5, P6, R50, R52, R97 ;  /* 0x00000034322e7210 */ /* 0x000fe20007ebe061 */
[----:B------:R-:W-:Y:S01]  /*31bd0*/  IMAD.MOV.U32 R50, RZ, RZ, R45 ;  /* 0x000000ffff327224 */ /* 0x000fe200078e002d */
[----:B------:R-:W-:Y:S02]  /*31be0*/  ISETP.GE.U32.AND P3, PT, R80, R31, PT ;  /* 0x0000001f5000720c */ /* 0x000fe40003f66070 */
[----:B------:R-:W-:Y:S01]  /*31bf0*/  IADD3.X R163, PT, PT, R163, R53, RZ, P5, P6 ;  /* 0x00000035a3a37210 */ /* 0x000fe20002fec4ff */
[----:B------:R-:W-:Y:S01]  /*31c00*/  IMAD.WIDE.U32 R52, R144, R134, RZ ;  /* 0x0000008690347225 */ /* 0x000fe200078e00ff */
[----:B------:R-:W-:Y:S02]  /*31c10*/  ISETP.GE.U32.AND.EX P3, PT, R138, R147, PT, P3 ;  /* 0x000000938a00720c */ /* 0x000fe40003f66130 */
[----:B------:R-:W-:Y:S01]  /*31c20*/  LOP3.LUT P5, RZ, R63, 0x4, RZ, 0xc0, !PT ;  /* 0x000000043fff7812 */ /* 0x000fe200078ac0ff */
[----:B------:R-:W-:Y:S01]  /*31c30*/  IMAD.WIDE.U32.X R44, R144, R133, R50, P4 ;  /* 0x00000085902c7225 */ /* 0x000fe200020e0432 */
[----:B------:R-:W-:-:S02]  /*31c40*/  SEL R97, RZ, 0x1, P3 ;  /* 0x00000001ff617807 */ /* 0x000fc40001800000 */
[C---:B------:R-:W-:Y:S01]  /*31c50*/  LOP3.LUT P6, RZ, R63.reuse, 0x2, RZ, 0xc0, !PT ;  /* 0x000000023fff7812 */ /* 0x040fe200078cc0ff */
[----:B------:R-:W-:Y:S01]  /*31c60*/  IMAD.WIDE.U32 R50, R30, R134, RZ ;  /* 0x000000861e327225 */ /* 0x000fe200078e00ff */
[----:B------:R-:W-:-:S03]  /*31c70*/  LOP3.LUT R63, R63, 0xfffffdff, RZ, 0xc0, !PT ;  /* 0xfffffdff3f3f7812 */ /* 0x000fc600078ec0ff */
[----:B------:R-:W-:Y:S01]  /*31c80*/  IMAD.WIDE.U32 R30, P3, R30, R135, R52 ;  /* 0x000000871e1e7225 */ /* 0x000fe20007860034 */
[----:B------:R-:W-:Y:S02]  /*31c90*/  LOP3.LUT R63, R63, 0xfffffeff, RZ, 0xc0, !PT ;  /* 0xfffffeff3f3f7812 */ /* 0x000fe400078ec0ff */
[----:B------:R-:W-:-:S10]  /*31ca0*/  IADD3 R147, P4, PT, R51, R30, RZ ;  /* 0x0000001e33937210 */ /* 0x000fd40007f9e0ff */
[----:B------:R-:W-:-:S04]  /*31cb0*/  @P3 LOP3.LUT R63, R63, 0x100, RZ, 0xfc, !PT ;  /* 0x000001003f3f3812 */ /* 0x000fc800078efcff */
[----:B------:R-:W-:Y:S02]  /*31cc0*/  @P4 LOP3.LUT R63, R63, 0x200, RZ, 0xfc, !PT ;  /* 0x000002003f3f4812 */ /* 0x000fe400078efcff */
[----:B------:R-:W-:Y:S01]  /*31cd0*/  IADD3 R30, P3, P4, R50, R44, R97 ;  /* 0x0000002c321e7210 */ /* 0x000fe20007c7e061 */
[----:B------:R-:W-:Y:S01]  /*31ce0*/  IMAD.MOV.U32 R44, RZ, RZ, R41 ;  /* 0x000000ffff2c7224 */ /* 0x000fe200078e0029 */
[----:B------:R-:W-:Y:S01]  /*31cf0*/  LOP3.LUT R63, R63, 0xffffffdf, RZ, 0xc0, !PT ;  /* 0xffffffdf3f3f7812 */ /* 0x000fe200078ec0ff */
        /* <DEDUP_REMOVED lines=22> */
[----:B------:R-:W-:Y:S01]  /*31e60*/  IMAD.WIDE.U32 R40, R102, R140, RZ ;  /* 0x0000008c66287225 */ /* 0x000fe200078e00ff */
[----:B------:R-:W-:-:S03]  /*31e70*/  @P3 LOP3.LUT R63, R63, 0x10, RZ, 0xfc, !PT ;  /* 0x000000103f3f3812 */ /* 0x000fc600078efcff */
        /* <DEDUP_REMOVED lines=10> */
[----:B------:R-:W-:Y:S02]  /*31f20*/  IMAD.MOV.U32 R52, RZ, RZ, R41 ;  /* 0x000000ffff347224 */ /* 0x000fe400078e0029 */
[----:B------:R-:W-:-:S04]  /*31f30*/  IMAD.WIDE.U32 R40, R102, R139, RZ ;  /* 0x0000008b66287225 */ /* 0x000fc800078e00ff */
[----:B------:R-:W-:Y:S01]  /*31f40*/  IMAD.WIDE.U32.X R52, R142, R154, R52, P1 ;  /* 0x0000009a8e347225 */ /* 0x000fe200008e0434 */
[----:B------:R-:W-:-:S03]  /*31f50*/  ISETP.GE.U32.AND P1, PT, R155, R42, PT ;  /* 0x0000002a9b00720c */ /* 0x000fc60003f26070 */
[----:B------:R-:W-:-:S03]  /*31f60*/  IMAD.WIDE.U32 R40, P3, R99, R101, R40 ;  /* 0x0000006563287225 */ /* 0x000fc60007860028 */
[----:B------:R-:W-:-:S04]  /*31f70*/  IADD3 R43, P4, PT, R149, R40, RZ ;  /* 0x00000028952b7210 */ /* 0x000fc80007f9e0ff */
[----:B------:R-:W-:Y:S01]  /*31f80*/  IADD3.X R44, PT, PT, R51, R43, R97, P2, P5 ;  /* 0x0000002b332c7210 */ /* 0x000fe200017ea461 */
        /* <DEDUP_REMOVED lines=22> */
[----:B------:R-:W-:Y:S02]  /*320f0*/  IMAD.MOV.U32 R52, RZ, RZ, R41 ;  /* 0x000000ffff347224 */ /* 0x000fe400078e0029 */
[----:B------:R-:W-:-:S07]  /*32100*/  IMAD.WIDE.U32 R40, R102, R100, RZ ;  /* 0x0000006466287225 */ /* 0x000fce00078e00ff */
[----:B------:R-:W-:Y:S02]  /*32110*/  @P0 LOP3.LUT R63, R63, 0x1, RZ, 0xfc, !PT ;  /* 0x000000013f3f0812 */ /* 0x000fe400078efcff */
[----:B------:R-:W-:Y:S01]  /*32120*/  IADD3 R167, P0, PT, R97, R48, RZ ;  /* 0x0000003061a77210 */ /* 0x000fe20007f1e0ff */
[----:B------:R-:W-:-:S03]  /*32130*/  IMAD.WIDE.U32 R96, R101, R100, RZ ;  /* 0x0000006465607225 */ /* 0x000fc600078e00ff */
[----:B------:R-:W-:Y:S01]  /*32140*/  IADD3.X R167, PT, PT, R167, R53, RZ, P5, P6 ;  /* 0x00000035a7a77210 */ /* 0x000fe20002fec4ff */
[----:B------:R-:W-:Y:S01]  /*32150*/  IMAD.WIDE.U32 R40, P5, R103, R101, R40 ;  /* 0x0000006567287225 */ /* 0x000fe200078a0028 */
[C---:B------:R-:W-:Y:S02]  /*32160*/  LOP3.LUT P6, RZ, R63.reuse, 0x40, RZ, 0xc0, !PT ;  /* 0x000000403fff7812 */ /* 0x040fe400078cc0ff */
[----:B------:R-:W-:Y:S01]  /*32170*/  LOP3.LUT R63, R63, 0xfffffffb, RZ, 0xc0, !PT ;  /* 0xfffffffb3f3f7812 */ /* 0x000fe200078ec0ff */
[----:B------:R-:W-:Y:S01]  /*32180*/  IMAD.X R53, RZ, RZ, RZ, P3 ;  /* 0x000000ffff357224 */ /* 0x000fe200018e06ff */
[----:B------:R-:W-:Y:S01]  /*32190*/  IADD3 R160, P3, PT, R97, R40, RZ ;  /* 0x0000002861a07210 */ /* 0x000fe20007f7e0ff */
[----:B------:R-:W-:Y:S02]  /*321a0*/  IMAD R40, R169, R126, RZ ;  /* 0x0000007ea9287224 */ /* 0x000fe400078e02ff */
[----:B------:R-:W-:-:S04]  /*321b0*/  IMAD.WIDE.U32.X R52, R99, R102, R52, P4 ;  /* 0x0000006663347225 */ /* 0x000fc800020e0434 */
[----:B------:R-:W-:Y:S01]  /*321c0*/  IMAD R143, R50, R127, R40 ;  /* 0x0000007f328f7224 */ /* 0x000fe200078e0228 */
[----:B------:R-:W-:Y:S02]  /*321d0*/  @P5 LOP3.LUT R63, R63, 0x4, RZ, 0xfc, !PT ;  /* 0x000000043f3f5812 */ /* 0x000fe400078efcff */
[----:B------:R-:W-:Y:S01]  /*321e0*/  IADD3 R163, P4, P5, R51, R96, R52 ;  /* 0x0000006033a37210 */ /* 0x000fe20007d9e034 */
[----:B------:R-:W-:Y:S01]  /*321f0*/  IMAD.MOV.U32 R52, RZ, RZ, R43 ;  /* 0x000000ffff347224 */ /* 0x000fe200078e002b */
[----:B------:R-:W-:Y:S01]  /*32200*/  LOP3.LUT R40, RZ, R169, RZ, 0x33, !PT ;  /* 0x000000a9ff287212 */ /* 0x000fe200078e33ff */
[----:B------:R-:W-:Y:S01]  /*32210*/  IMAD.WIDE.U32 R42, R154, R100, RZ ;  /* 0x000000649a2a7225 */ /* 0x000fe200078e00ff */
[----:B------:R-:W-:Y:S02]  /*32220*/  IADD3.X R160, PT, PT, R149, R160, R53, P4, P5 ;  /* 0x000000a095a07210 */ /* 0x000fe400027ea435 */
[C---:B------:R-:W-:Y:S01]  /*32230*/  LOP3.LUT P5, RZ, R63.reuse, 0x80, RZ, 0xc0, !PT ;  /* 0x000000803fff7812 */ /* 0x040fe200078ac0ff */
[----:B------:R-:W-:Y:S01]  /*32240*/  IMAD.X R53, RZ, RZ, RZ, P2 ;  /* 0x000000ffff357224 */ /* 0x000fe200010e06ff */
[----:B------:R-:W-:Y:S01]  /*32250*/  LOP3.LUT R63, R63, 0xfffffff7, RZ, 0xc0, !PT ;  /* 0xfffffff73f3f7812 */ /* 0x000fe200078ec0ff */
[----:B------:R-:W-:-:S04]  /*32260*/  IMAD.WIDE.U32 R42, P2, R103, R105, R42 ;  /* 0x00000069672a7225 */ /* 0x000fc8000784002a */
[----:B------:R-:W-:Y:S01]  /*32270*/  IMAD.WIDE.U32.X R52, R99, R154, R52, P1 ;  /* 0x0000009a63347225 */ /* 0x000fe200008e0434 */
[----:B------:R-:W-:-:S03]  /*32280*/  ISETP.GE.U32.AND P1, PT, R163, R51, PT ;  /* 0x00000033a300720c */ /* 0x000fc60003f26070 */
[----:B------:R-:W-:Y:S01]  /*32290*/  IMAD.WIDE.U32 R96, R105, R100, RZ ;  /* 0x0000006469607225 */ /* 0x000fe200078e00ff */
[----:B------:R-:W-:Y:S02]  /*322a0*/  ISETP.GE.U32.AND.EX P1, PT, R160, R149, PT, P1 ;  /* 0x00000095a000720c */ /* 0x000fe40003f26110 */
[----:B------:R-:W-:Y:S02]  /*322b0*/  LOP3.LUT R149, RZ, R50, RZ, 0x33, !PT ;  /* 0x00000032ff957212 */ /* 0x000fe400078e33ff */
[----:B------:R-:W-:Y:S02]  /*322c0*/  SEL R51, RZ, 0x1, P1 ;  /* 0x00000001ff337807 */ /* 0x000fe40000800000 */
[----:B------:R-:W-:Y:S02]  /*322d0*/  @P2 LOP3.LUT R63, R63, 0x8, RZ, 0xfc, !PT ;  /* 0x000000083f3f2812 */ /* 0x000fe400078efcff */
[----:B------:R-:W-:Y:S02]  /*322e0*/  IADD3 R97, P4, PT, R97, R42, RZ ;  /* 0x0000002a61617210 */ /* 0x000fe40007f9e0ff */
[----:B------:R-:W-:Y:S01]  /*322f0*/  IADD3 R156, P1, P2, R96, R52, R51 ;  /* 0x00000034609c7210 */ /* 0x000fe20007a3e033 */
[----:B------:R-:W-:Y:S01]  /*32300*/  IMAD.MOV.U32 R52, RZ, RZ, R47 ;  /* 0x000000ffff347224 */ /* 0x000fe200078e002f */
[----:B------:R-:W-:Y:S01]  /*32310*/  LOP3.LUT R63, R63, 0xfffffffd, RZ, 0xc0, !PT ;  /* 0xfffffffd3f3f7812 */ /* 0x000fe200078ec0ff */
[----:B------:R-:W-:Y:S01]  /*32320*/  IMAD.WIDE.U32 R46, R50, R126, RZ ;  /* 0x0000007e322e7225 */ /* 0x000fe200078e00ff */
[----:B------:R-:W-:-:S03]  /*32330*/  IADD3.X R158, PT, PT, R97, R53, RZ, P1, P2 ;  /* 0x00000035619e7210 */ /* 0x000fc60000fe44ff */
[----:B------:R-:W-:Y:S02]  /*32340*/  IMAD.X R53, RZ, RZ, RZ, P5 ;  /* 0x000000ffff357224 */ /* 0x000fe400028e06ff */
[----:B------:R-:W-:Y:S02]  /*32350*/  IMAD.IADD R143, R47, 0x1, R143 ;  /* 0x000000012f8f7824 */ /* 0x000fe400078e028f */
[----:B------:R-:W-:Y:S01]  /*32360*/  IMAD.WIDE.U32.X R52, R85, R146, R52, P6 ;  /* 0x0000009255347225 */ /* 0x000fe200030e0434 */
[----:B------:R-:W-:Y:S02]  /*32370*/  @P4 LOP3.LUT R63, R63, 0x2, RZ, 0xfc, !PT ;  /* 0x000000023f3f4812 */ /* 0x000fe400078efcff */
[----:B------:R-:W-:Y:S01]  /*32380*/  ISETP.GE.U32.AND P4, PT, R165, R152, PT ;  /* 0x00000098a500720c */ /* 0x000fe20003f86070 */
[----:B------:R-:W-:-:S03]  /*32390*/  IMAD.WIDE.U32 R84, R143, R128, RZ ;  /* 0x000000808f547225 */ /* 0x000fc600078e00ff */
[----:B------:R-:W-:Y:S01]  /*323a0*/  ISETP.GE.U32.AND.EX P4, PT, R157, R150, PT, P4 ;  /* 0x000000969d00720c */ /* 0x000fe20003f86140 */
        /* <DEDUP_REMOVED lines=12> */
[----:B------:R-:W-:Y:S01]  /*32470*/  IMAD.WIDE.U32 R50, P2, R46, R131, R50 ;  /* 0x000000832e327225 */ /* 0x000fe20007840032 */
[----:B------:R-:W-:Y:S02]  /*32480*/  SEL R96, RZ, 0x1, P4 ;  /* 0x00000001ff607807 */ /* 0x000fe40002000000 */
[----:B------:R-:W-:-:S04]  /*32490*/  IADD3 R165, P1, PT, R97, R50, RZ ;  /* 0x0000003261a57210 */ /* 0x000fc80007f3e0ff */
[----:B------:R-:W-:Y:S01]  /*324a0*/  IADD3.X R165, PT, PT, R165, R85, RZ, P5, P6 ;  /* 0x00000055a5a57210 */ /* 0x000fe20002fec4ff */
[-C--:B------:R-:W-:Y:S01]  /*324b0*/  IMAD.WIDE.U32 R84, R83, R151.reuse, RZ ;  /* 0x0000009753547225 */ /* 0x080fe200078e00ff */
[----:B------:R-:W-:Y:S02]  /*324c0*/  LOP3.LUT P6, RZ, R63, 0x1, RZ, 0xc0, !PT ;  /* 0x000000013fff7812 */ /* 0x000fe400078cc0ff */
[----:B------:R-:W-:Y:S01]  /*324d0*/  IADD3 R96, P4, P5, R159, R52, R96 ;  /* 0x000000349f607210 */ /* 0x000fe20007d9e060 */
[----:B------:R-:W-:Y:S02]  /*324e0*/  IMAD.MOV.U32 R52, RZ, RZ, R49 ;  /* 0x000000ffff347224 */ /* 0x000fe400078e0031 */
[----:B------:R-:W-:Y:S01]  /*324f0*/  IMAD.WIDE.U32 R48, R87, R151, RZ ;  /* 0x0000009757307225 */ /* 0x000fe200078e00ff */
[----:B------:R-:W-:-:S03]  /*32500*/  IADD3.X R150, PT, PT, R161, R53, RZ, P4, P5 ;  /* 0x00000035a1967210 */ /* 0x000fc600027ea4ff */
[----:B------:R-:W-:Y:S02]  /*32510*/  IMAD.X R53, RZ, RZ, RZ, P6 ;  /* 0x000000ffff357224 */ /* 0x000fe400030e06ff */
[----:B------:R-:W-:-:S04]  /*32520*/  IMAD.WIDE.U32 R48, P4, R83, R146, R48 ;  /* 0x0000009253307225 */ /* 0x000fc80007880030 */
[----:B------:R-:W-:Y:S01]  /*32530*/  IMAD.WIDE.U32.X R52, R87, R153, R52, P0 ;  /* 0x0000009957347225 */ /* 0x000fe200000e0434 */
[----:B------:R-:W-:-:S05]  /*32540*/  IADD3 R157, P0, PT, R162, R96, RZ ;  /* 0x00000060a29d7210 */ /* 0x000fca0007f1e0ff */
[----:B------:R-:W-:Y:S01]  /*32550*/  IMAD.X R148, R167, 0x1, R150, P0 ;  /* 0x00000001a7947824 */ /* 0x000fe200000e0696 */
[----:B------:R-:W-:-:S04]  /*32560*/  ISETP.GE.U32.AND P0, PT, R157, R162, PT ;  /* 0x000000a29d00720c */ /* 0x000fc80003f06070 */
[----:B------:R-:W-:-:S04]  /*32570*/  ISETP.GE.U32.AND.EX P0, PT, R148, R167, PT, P0 ;  /* 0x000000a79400720c */ /* 0x000fc80003f06100 */
[----:B------:R-:W-:Y:S02]  /*32580*/  SEL R97, RZ, 0x1, P0 ;  /* 0x00000001ff617807 */ /* 0x000fe40000000000 */
[----:B------:R-:W-:Y:S01]  /*32590*/  IADD3 R85, P0, PT, R85, R48, RZ ;  /* 0x0000003055557210 */ /* 0x000fe20007f1e0ff */
[----:B------:R-:W-:Y:S01]  /*325a0*/  IMAD.MOV.U32 R48, RZ, RZ, R31 ;  /* 0x000000ffff307224 */ /* 0x000fe200078e001f */
        /* <DEDUP_REMOVED lines=17> */
[----:B------:R-:W-:Y:S02]  /*326c0*/  ISETP.GE.U32.AND P0, PT, R96, R83, PT ;  /* 0x000000536000720c */ /* 0x000fe40003f06070 */
[----:B------:R-:W-:Y:S01]  /*326d0*/  LOP3.LUT P6, RZ, R63, 0x4, RZ, 0xc0, !PT ;  /* 0x000000043fff7812 */ /* 0x000fe200078cc0ff */
[----:B------:R-:W-:Y:S01]  /*326e0*/  IMAD.X R49, RZ, RZ, RZ, P4 ;  /* 0x000000ffff317224 */ /* 0x000fe200020e06ff */
[----:B------:R-:W-:-:S02]  /*326f0*/  ISETP.GE.U32.AND.EX P0, PT, R97, R40, PT, P0 ;  /* 0x000000286100720c */ /* 0x000fc40003f06100 */
[----:B------:R-:W-:Y:S01]  /*32700*/  LOP3.LUT R63, R63, 0xffffffdf, RZ, 0xc0, !PT ;  /* 0xffffffdf3f3f7812 */ /* 0x000fe200078ec0ff */
[----:B------:R-:W-:Y:S01]  /*32710*/  IMAD.WIDE.U32.X R48, R144, R135, R48, P5 ;  /* 0x0000008790307225 */ /* 0x000fe200028e0430 */
[----:B------:R-:W-:-:S04]  /*32720*/  SEL R45, RZ, 0x1, P0 ;  /* 0x00000001ff2d7807 */ /* 0x000fc80000000000 */
[----:B------:R-:W-:-:S05]  /*32730*/  IADD3 R86, P0, PT, R45, R52, RZ ;  /* 0x000000342d567210 */ /* 0x000fca0007f1e0ff */
[----:B------:R-:W-:Y:S01]  /*32740*/  IMAD.X R87, RZ, RZ, R53, P0 ;  /* 0x000000ffff577224 */ /* 0x000fe200000e0635 */
[----:B------:R-:W-:-:S05]  /*32750*/  IADD3 R149, P0, PT, R30, R145, RZ ;  /* 0x000000911e957210 */ /* 0x000fca0007f1e0ff */
[----:B------:R-:W-:Y:S01]  /*32760*/  IMAD.X R144, R147, 0x1, R98, P0 ;  /* 0x0000000193907824 */ /* 0x000fe200000e0662 */
[----:B------:R-:W-:-:S04]  /*32770*/  ISETP.GE.U32.AND P0, PT, R149, R30, PT ;  /* 0x0000001e9500720c */ /* 0x000fc80003f06070 */
[----:B------:R-:W-:-:S04]  /*32780*/  ISETP.GE.U32.AND.EX P0, PT, R144, R147, PT, P0 ;  /* 0x000000939000720c */ /* 0x000fc80003f06100 */
[----:B------:R-:W-:-:S04]  /*32790*/  SEL R31, RZ, 0x1, P0 ;  /* 0x00000001ff1f7807 */ /* 0x000fc80000000000 */
[----:B------:R-:W-:Y:S01]  /*327a0*/  IADD3 R52, P0, PT, R31, R48, RZ ;  /* 0x000000301f347210 */ /* 0x000fe20007f1e0ff */
[----:B------:R-:W-:-:S04]  /*327b0*/  IMAD.WIDE.U32 R30, R102, R104, RZ ;  /* 0x00000068661e7225 */ /* 0x000fc800078e00ff */
[----:B------:R-:W-:Y:S01]  /*327c0*/  IMAD.X R45, RZ, RZ, R49, P0 ;  /* 0x000000ffff2d7224 */ /* 0x000fe200000e0631 */
[----:B------:R-:W-:Y:S01]  /*327d0*/  ISETP.NE.U32.AND P0, PT, R52, RZ, PT ;  /* 0x000000ff3400720c */ /* 0x000fe20003f05070 */
[----:B------:R-:W-:-:S03]  /*327e0*/  IMAD.WIDE.U32 R30, P4, R136, R101, R30 ;  /* 0x00000065881e7225 */ /* 0x000fc6000788001e */
[----:B------:R-:W-:Y:S01]  /*327f0*/  ISETP.NE.AND.EX P0, PT, R45, RZ, PT, P0 ;  /* 0x000000ff2d00720c */ /* 0x000fe20003f05300 */
[----:B------:R-:W-:Y:S02]  /*32800*/  IMAD.X R49, RZ, RZ, RZ, P6 ;  /* 0x000000ffff317224 */ /* 0x000fe400030e06ff */
[----:B------:R-:W-:Y:S02]  /*32810*/  IMAD.MOV.U32 R48, RZ, RZ, R41 ;  /* 0x000000ffff307224 */ /* 0x000fe400078e0029 */
[----:B------:R-:W-:-:S04]  /*32820*/  IMAD.WIDE.U32 R40, R101, R104, RZ ;  /* 0x0000006865287225 */ /* 0x000fc800078e00ff */
[----:B------:R-:W-:Y:S01]  /*32830*/  IMAD.WIDE.U32.X R48, R103, R102, R48, P3 ;  /* 0x0000006667307225 */ /* 0x000fe200018e0430 */
[----:B------:R-:W-:-:S03]  /*32840*/  @P4 LOP3.LUT R63, R63, 0x20, RZ, 0xfc, !PT ;  /* 0x000000203f3f4812 */ /* 0x000fc600078efcff */
        /* <DEDUP_REMOVED lines=25> */
.L_x_103:
[----:B------:R-:W-:Y:S05]  /*329e0*/  BSYNC.RECONVERGENT B3 ;  /* 0x0000000000037941 */ /* 0x000fea0003800200 */
.L_x_102:
[----:B------:R-:W-:Y:S01]  /*329f0*/  IADD3 R41, P4, PT, R41, R30, RZ ;  /* 0x0000001e29297210 */ /* 0x000fe20007f9e0ff */
[----:B------:R-:W-:Y:S01]  /*32a00*/  BSSY.RECONVERGENT B3, `(.L_x_104) ;  /* 0x0000167000037945 */ /* 0x000fe20003800200 */
[----:B------:R-:W-:Y:S02]  /*32a10*/  IADD3 R83, P0, P3, R156, R40, R48 ;  /* 0x000000289c537210 */ /* 0x000fe40007b1e030 */
[----:B------:R-:W-:Y:S02]  /*32a20*/  LOP3.LUT P6, RZ, R63, 0x2, RZ, 0xc0, !PT ;  /* 0x000000023fff7812 */ /* 0x000fe400078cc0ff */
[----:B------:R-:W-:Y:S01]  /*32a30*/  IADD3.X R84, PT, PT, R158, R41, R49, P0, P3 ;  /* 0x000000299e547210 */ /* 0x000fe200007e6431 */
[----:B------:R-:W-:Y:S01]  /*32a40*/  IMAD.WIDE.U32 R40, R69, R140, RZ ;  /* 0x0000008c45287225 */ /* 0x000fe200078e00ff */
[----:B------:R-:W-:-:S03]  /*32a50*/  LOP3.LUT R63, R63, 0xffffffef, RZ, 0xc0, !PT ;  /* 0xffffffef3f3f7812 */ /* 0x000fc600078ec0ff */
[----:B------:R-:W-:Y:S02]  /*32a60*/  IMAD.WIDE.U32 R48, R68, R140, RZ ;  /* 0x0000008c44307225 */ /* 0x000fe400078e00ff */
[----:B------:R-:W-:Y:S02]  /*32a70*/  @P4 LOP3.LUT R63, R63, 0x10, RZ, 0xfc, !PT ;  /* 0x000000103f3f4812 */ /* 0x000fe400078efcff */
        /* <DEDUP_REMOVED lines=44> */
[-C--:B------:R-:W-:Y:S01]  /*32d40*/  IMAD.WIDE.U32 R50, R69, R100.reuse, RZ ;  /* 0x0000006445327225 */ /* 0x080fe200078e00ff */
        /* <DEDUP_REMOVED lines=9> */
[----:B------:R-:W-:Y:S01]  /*32de0*/  ISETP.GE.U32.AND P0, PT, R83, R52, PT ;  /* 0x000000345300720c */ /* 0x000fe20003f06070 */
[----:B------:R-:W-:-:S03]  /*32df0*/  IMAD.WIDE.U32.X R42, R99, R69, R42, P5 ;  /* 0x00000045632a7225 */ /* 0x000fc600028e042a */
        /* <DEDUP_REMOVED lines=37> */
[----:B------:R-:W-:Y:S01]  /*33050*/  ISETP.GE.U32.AND.EX P3, PT, R159, R47, PT, P3 ;  /* 0x0000002f9f00720c */ /* 0x000fe20003f66130 */
[----:B------:R-:W-:Y:S01]  /*33060*/  IMAD R30, R147, R126, RZ ;  /* 0x0000007e931e7224 */ /* 0x000fe200078e02ff */
[----:B------:R-:W-:Y:S02]  /*33070*/  IADD3 R155, P5, PT, R53, R42, RZ ;  /* 0x0000002a359b7210 */ /* 0x000fe40007fbe0ff */
[----:B------:R-:W-:-:S04]  /*33080*/  SEL R47, RZ, 0x1, P3 ;  /* 0x00000001ff2f7807 */ /* 0x000fc80001800000 */
[----:B------:R-:W-:Y:S01]  /*33090*/  IADD3 R42, P3, P4, R52, R40, R47 ;  /* 0x00000028342a7210 */ /* 0x000fe20007c7e02f */
[----:B------:R-:W-:Y:S01]  /*330a0*/  IMAD R47, R145, R127, R30 ;  /* 0x0000007f912f7224 */ /* 0x000fe200078e021e */
[----:B------:R-:W-:Y:S02]  /*330b0*/  LOP3.LUT R30, RZ, R147, RZ, 0x33, !PT ;  /* 0x00000093ff1e7212 */ /* 0x000fe400078e33ff */
[----:B------:R-:W-:Y:S01]  /*330c0*/  IADD3.X R155, PT, PT, R155, R41, RZ, P3, P4 ;  /* 0x000000299b9b7210 */ /* 0x000fe20001fe84ff */
[----:B------:R-:W-:Y:S01]  /*330d0*/  IMAD.WIDE.U32 R40, R145, R126, RZ ;  /* 0x0000007e91287225 */ /* 0x000fe200078e00ff */
[----:B------:R-:W-:-:S03]  /*330e0*/  @P6 LOP3.LUT R63, R63, 0x200, RZ, 0xfc, !PT ;  /* 0x000002003f3f6812 */ /* 0x000fc600078efcff */
[----:B------:R-:W-:Y:S01]  /*330f0*/  IMAD.IADD R98, R41, 0x1, R47 ;  /* 0x0000000129627824 */ /* 0x000fe200078e022f */
[----:B------:R-:W-:Y:S01]  /*33100*/  LOP3.LUT R63, R63, 0xfffffbff, RZ, 0xc0, !PT ;  /* 0xfffffbff3f3f7812 */ /* 0x000fe200078ec0ff */
[----:B------:R-:W-:-:S03]  /*33110*/  IMAD.WIDE.U32 R46, R40, R128, RZ ;  /* 0x00000080282e7225 */ /* 0x000fc600078e00ff */
[----:B------:R-:W-:Y:S01]  /*33120*/  @P5 LOP3.LUT R63, R63, 0x400, RZ, 0xfc, !PT ;  /* 0x000004003f3f5812 */ /* 0x000fe200078efcff */
        /* <DEDUP_REMOVED lines=13> */
[----:B------:R-:W-:Y:S01]  /*33200*/  IMAD.MOV.U32 R30, RZ, RZ, R51 ;  /* 0x000000ffff1e7224 */ /* 0x000fe200078e0033 */
[----:B------:R-:W-:Y:S01]  /*33210*/  IADD3 R145, P4, PT, R85, R46, RZ ;  /* 0x0000002e55917210 */ /* 0x000fe20007f9e0ff */
[----:B------:R-:W-:Y:S01]  /*33220*/  IMAD.X R147, RZ, RZ, RZ, P3 ;  /* 0x000000ffff937224 */ /* 0x000fe200018e06ff */
        /* <DEDUP_REMOVED lines=9> */
[----:B------:R-:W-:Y:S02]  /*332c0*/  IADD3 R46, P5, PT, R101, R52, RZ ;  /* 0x00000034652e7210 */ /* 0x000fe40007fbe0ff */
[----:B------:R-:W-:Y:S01]  /*332d0*/  LOP3.LUT P6, RZ, R63, 0x2, RZ, 0xc0, !PT ;  /* 0x000000023fff7812 */ /* 0x000fe200078cc0ff */
[----:B------:R-:W-:Y:S01]  /*332e0*/  IMAD.WIDE.U32.X R30, R103, R69, R30, P2 ;  /* 0x00000045671e7225 */ /* 0x000fe200010e041e */
[----:B------:R-:W-:Y:S02]  /*332f0*/  IADD3 R153, P2, PT, R50, R46, RZ ;  /* 0x0000002e32997210 */ /* 0x000fe40007f5e0ff */
[----:B------:R-:W-:Y:S01]  /*33300*/  LOP3.LUT R63, R63, 0xfffffff7, RZ, 0xc0, !PT ;  /* 0xfffffff73f3f7812 */ /* 0x000fe200078ec0ff */
[----:B------:R-:W-:Y:S02]  /*33310*/  IMAD.X R102, R105, 0x1, R53, P5 ;  /* 0x0000000169667824 */ /* 0x000fe400028e0635 */
[----:B------:R-:W-:Y:S01]  /*33320*/  IMAD.WIDE.U32 R52, R68, R104, RZ ;  /* 0x0000006844347225 */ /* 0x000fe200078e00ff */
        /* <DEDUP_REMOVED lines=22> */
[----:B------:R-:W-:Y:S02]  /*33490*/  IMAD.MOV.U32 R146, RZ, RZ, R47 ;  /* 0x000000ffff927224 */ /* 0x000fe400078e002f */
[----:B------:R-:W-:Y:S01]  /*334a0*/  IMAD.WIDE.U32 R30, P1, R103, R70, R30 ;  /* 0x00000046671e7225 */ /* 0x000fe2000782001e */
[----:B------:R-:W-:-:S03]  /*334b0*/  IADD3 R52, P0, P2, R52, R48, R99 ;  /* 0x0000003034347210 */ /* 0x000fc60007a1e063 */
[----:B------:R-:W-:Y:S01]  /*334c0*/  IMAD.MOV.U32 R48, RZ, RZ, R45 ;  /* 0x000000ffff307224 */ /* 0x000fe200078e002d */
[----:B------:R-:W-:Y:S01]  /*334d0*/  IADD3 R53, P5, PT, R53, R30, RZ ;  /* 0x0000001e35357210 */ /* 0x000fe20007fbe0ff */
[----:B------:R-:W-:-:S03]  /*334e0*/  IMAD.WIDE.U32.X R146, R98, R131, R146, P4 ;  /* 0x0000008362927225 */ /* 0x000fc600020e0492 */
[----:B------:R-:W-:Y:S02]  /*334f0*/  IADD3.X R84, PT, PT, R53, R49, RZ, P0, P2 ;  /* 0x0000003135547210 */ /* 0x000fe400007e44ff */
[C---:B------:R-:W-:Y:S02]  /*33500*/  LOP3.LUT P2, RZ, R63.reuse, 0x4, RZ, 0xc0, !PT ;  /* 0x000000043fff7812 */ /* 0x040fe4000784c0ff */
[----:B------:R-:W-:Y:S01]  /*33510*/  ISETP.GE.U32.AND P0, PT, R46, R101, PT ;  /* 0x000000652e00720c */ /* 0x000fe20003f06070 */
[----:B------:R-:W-:Y:S01]  /*33520*/  IMAD.WIDE.U32 R46, R98, R132, RZ ;  /* 0x00000084622e7225 */ /* 0x000fe200078e00ff */
[----:B------:R-:W-:Y:S02]  /*33530*/  LOP3.LUT R63, R63, 0xfffffffe, RZ, 0xc0, !PT ;  /* 0xfffffffe3f3f7812 */ /* 0x000fe400078ec0ff */
[----:B------:R-:W-:Y:S01]  /*33540*/  ISETP.GE.U32.AND.EX P0, PT, R102, R105, PT, P0 ;  /* 0x000000696600720c */ /* 0x000fe20003f06100 */
[----:B------:R-:W-:-:S03]  /*33550*/  IMAD.X R49, RZ, RZ, RZ, P2 ;  /* 0x000000ffff317224 */ /* 0x000fc600010e06ff */
[----:B------:R-:W-:Y:S01]  /*33560*/  SEL R163, RZ, 0x1, P0 ;  /* 0x00000001ffa37807 */ /* 0x000fe20000000000 */
[----:B------:R-:W-:-:S03]  /*33570*/  IMAD.WIDE.U32.X R48, R136, R154, R48, P6 ;  /* 0x0000009a88307225 */ /* 0x000fc600030e0430 */
[----:B------:R-:W-:-:S04]  /*33580*/  IADD3 R163, P0, P2, R68, R48, R163 ;  /* 0x0000003044a37210 */ /* 0x000fc80007a1e0a3 */
[----:B------:R-:W-:Y:S01]  /*33590*/  IADD3.X R165, PT, PT, R142, R49, RZ, P0, P2 ;  /* 0x000000318ea57210 */ /* 0x000fe200007e44ff */
[----:B------:R-:W-:Y:S01]  /*335a0*/  IMAD.WIDE.U32 R46, P2, R40, R133, R46 ;  /* 0x00000085282e7225 */ /* 0x000fe2000784002e */
[----:B------:R-:W-:-:S04]  /*335b0*/  IADD3 R50, P0, PT, R85, R156, RZ ;  /* 0x0000009c55327210 */ /* 0x000fc80007f1e0ff */
[----:B------:R-:W-:Y:S01]  /*335c0*/  P2R R154, PR, RZ, 0x4 ;  /* 0x00000004ff9a7803 */ /* 0x000fe20000000000 */
[----:B------:R-:W-:Y:S01]  /*335d0*/  IMAD.X R159, R44, 0x1, R159, P0 ;  /* 0x000000012c9f7824 */ /* 0x000fe200000e069f */
[----:B------:R-:W-:-:S04]  /*335e0*/  ISETP.GE.U32.AND P0, PT, R50, R85, PT ;  /* 0x000000553200720c */ /* 0x000fc80003f06070 */
[----:B------:R-:W-:Y:S01]  /*335f0*/  ISETP.GE.U32.AND.EX P0, PT, R159, R44, PT, P0 ;  /* 0x0000002c9f00720c */ /* 0x000fe20003f06100 */
[----:B------:R-:W-:-:S03]  /*33600*/  IMAD.WIDE.U32 R44, R40, R132, RZ ;  /* 0x00000084282c7225 */ /* 0x000fc600078e00ff */
[----:B------:R-:W-:Y:S02]  /*33610*/  SEL R49, RZ, 0x1, P0 ;  /* 0x00000001ff317807 */ /* 0x000fe40000000000 */
        /* <DEDUP_REMOVED lines=15> */
[----:B------:R-:W-:Y:S01]  /*33710*/  IMAD R30, R137, R126, RZ ;  /* 0x0000007e891e7224 */ /* 0x000fe200078e02ff */
[----:B------:R-:W-:Y:S01]  /*33720*/  IADD3 R45, P1, PT, R105, R52, RZ ;  /* 0x00000034692d7210 */ /* 0x000fe20007f3e0ff */
[----:B------:R-:W-:Y:S01]  /*33730*/  IMAD.WIDE.U32 R84, R81, R126, RZ ;  /* 0x0000007e51547225 */ /* 0x000fe200078e00ff */
[----:B------:R-:W-:Y:S02]  /*33740*/  LOP3.LUT R137, RZ, R137, RZ, 0x33, !PT ;  /* 0x00000089ff897212 */ /* 0x000fe400078e33ff */
[----:B------:R-:W-:Y:S01]  /*33750*/  IADD3.X R70, PT, PT, R45, R31, RZ, P3, P4 ;  /* 0x0000001f2d467210 */ /* 0x000fe20001fe84ff */
[----:B------:R-:W-:Y:S01]  /*33760*/  IMAD R169, R81, R127, R30 ;  /* 0x0000007f51a97224 */ /* 0x000fe200078e021e */
[----:B------:R-:W-:Y:S01]  /*33770*/  LOP3.LUT R81, RZ, R81, RZ, 0x33, !PT ;  /* 0x00000051ff517212 */ /* 0x000fe200078e33ff */
        /* <DEDUP_REMOVED lines=30> */
[----:B------:R-:W-:Y:S01]  /*33960*/  IMAD.WIDE.U32 R48, R37, R60, RZ ;  /* 0x0000003c25307225 */ /* 0x000fe200078e00ff */
[----:B------:R-:W-:-:S03]  /*33970*/  IADD3 R85, P3, PT, R45, R80, RZ ;  /* 0x000000502d557210 */ /* 0x000fc60007f7e0ff */
[----:B------:R-:W-:Y:S01]  /*33980*/  IMAD.WIDE.U32 R44, R39, R60, RZ ;  /* 0x0000003c272c7225 */ /* 0x000fe200078e00ff */
[----:B------:R-:W-:-:S03]  /*33990*/  IADD3.X R85, PT, PT, R85, R31, RZ, P4, P5 ;  /* 0x0000001f55557210 */ /* 0x000fc600027ea4ff */
[----:B------:R-:W-:Y:S01]  /*339a0*/  IMAD.WIDE.U32 R30, R38, R60, RZ ;  /* 0x0000003c261e7225 */ /* 0x000fe200078e00ff */
[----:B------:R-:W-:-:S03]  /*339b0*/  @P6 LOP3.LUT R63, R63, 0x1, RZ, 0xfc, !PT ;  /* 0x000000013f3f6812 */ /* 0x000fc600078efcff */
[----:B------:R-:W-:Y:S01]  /*339c0*/  IMAD.WIDE.U32 R44, P4, R38, R61, R44 ;  /* 0x0000003d262c7225 */ /* 0x000fe2000788002c */
[----:B------:R-:W-:-:S03]  /*339d0*/  LOP3.LUT R63, R63, 0xffffffbf, RZ, 0xc0, !PT ;  /* 0xffffffbf3f3f7812 */ /* 0x000fc600078ec0ff */
[----:B------:R-:W-:Y:S01]  /*339e0*/  IMAD.X R105, RZ, RZ, RZ, P4 ;  /* 0x000000ffff697224 */ /* 0x000fe200020e06ff */
[----:B------:R-:W-:Y:S01]  /*339f0*/  IADD3 R101, P4, PT, R31, R44, RZ ;  /* 0x0000002c1f657210 */ /* 0x000fe20007f9e0ff */
[----:B------:R-:W-:Y:S01]  /*33a00*/  IMAD.MOV.U32 R104, RZ, RZ, R45 ;  /* 0x000000ffff687224 */ /* 0x000fe200078e002d */
[----:B------:R-:W-:Y:S01]  /*33a10*/  LOP3.LUT R63, R63, 0xfffffeff, RZ, 0xc0, !PT ;  /* 0xfffffeff3f3f7812 */ /* 0x000fe200078ec0ff */
[----:B------:R-:W-:-:S04]  /*33a20*/  IMAD.WIDE.U32 R44, R36, R60, RZ ;  /* 0x0000003c242c7225 */ /* 0x000fc800078e00ff */
[----:B------:R-:W-:-:S04]  /*33a30*/  IMAD.WIDE.U32.X R104, R39, R61, R104, P4 ;  /* 0x0000003d27687225 */ /* 0x000fc800020e0468 */
[----:B------:R-:W-:-:S04]  /*33a40*/  IMAD.WIDE.U32 R44, P4, R37, R61, R44 ;  /* 0x0000003d252c7225 */ /* 0x000fc8000788002c */
[----:B------:R-:W-:Y:S01]  /*33a50*/  IMAD.X R139, RZ, RZ, RZ, P4 ;  /* 0x000000ffff8b7224 */ /* 0x000fe200020e06ff */
[----:B------:R-:W-:Y:S01]  /*33a60*/  IADD3 R137, P4, PT, R49, R44, RZ ;  /* 0x0000002c31897210 */ /* 0x000fe20007f9e0ff */
[----:B------:R-:W-:Y:S02]  /*33a70*/  IMAD.MOV.U32 R138, RZ, RZ, R45 ;  /* 0x000000ffff8a7224 */ /* 0x000fe400078e002d */
[----:B------:R-:W-:-:S04]  /*33a80*/  IMAD.WIDE.U32 R44, R39, R59, RZ ;  /* 0x0000003b272c7225 */ /* 0x000fc800078e00ff */
[----:B------:R-:W-:-:S04]  /*33a90*/  IMAD.WIDE.U32.X R138, R36, R61, R138, P4 ;  /* 0x0000003d248a7225 */ /* 0x000fc800020e048a */
[----:B------:R-:W-:-:S03]  /*33aa0*/  IMAD.WIDE.U32 R44, P5, R38, R58, R44 ;  /* 0x0000003a262c7225 */ /* 0x000fc600078a002c */
[----:B------:R-:W-:-:S10]  /*33ab0*/  IADD3 R49, P6, PT, R103, R44, RZ ;  /* 0x0000002c67317210 */ /* 0x000fd40007fde0ff */
[----:B------:R-:W-:-:S04]  /*33ac0*/  @P5 LOP3.LUT R63, R63, 0x100, RZ, 0xfc, !PT ;  /* 0x000001003f3f5812 */ /* 0x000fc800078efcff */
[----:B------:R-:W-:Y:S02]  /*33ad0*/  @P6 LOP3.LUT R63, R63, 0x40, RZ, 0xfc, !PT ;  /* 0x000000403f3f6812 */ /* 0x000fe400078efcff */
[----:B------:R-:W-:-:S04]  /*33ae0*/  IADD3 R103, P5, P6, R48, R102, R104 ;  /* 0x0000006630677210 */ /* 0x000fc80007ebe068 */
[----:B------:R-:W-:Y:S01]  /*33af0*/  IADD3.X R102, PT, PT, R137, R49, R105, P5, P6 ;  /* 0x0000003189667210 */ /* 0x000fe20002fec469 */
[-C--:B------:R-:W-:Y:S01]  /*33b00*/  IMAD.WIDE.U32 R104, R37, R59.reuse, RZ ;  /* 0x0000003b25687225 */ /* 0x080fe200078e00ff */
[----:B------:R-:W-:Y:S02]  /*33b10*/  ISETP.GE.U32.AND P4, PT, R103, R48, PT ;  /* 0x000000306700720c */ /* 0x000fe40003f86070 */
[C---:B------:R-:W-:Y:S01]  /*33b20*/  LOP3.LUT P6, RZ, R63.reuse, 0x1, RZ, 0xc0, !PT ;  /* 0x000000013fff7812 */ /* 0x040fe200078cc0ff */
[----:B------:R-:W-:Y:S01]  /*33b30*/  IMAD.WIDE.U32 R48, R36, R59, RZ ;  /* 0x0000003b24307225 */ /* 0x000fe200078e00ff */
[----:B------:R-:W-:Y:S02]  /*33b40*/  ISETP.GE.U32.AND.EX P4, PT, R102, R137, PT, P4 ;  /* 0x000000896600720c */ /* 0x000fe40003f86140 */
[----:B------:R-:W-:Y:S02]  /*33b50*/  LOP3.LUT R63, R63, 0xffffffef, RZ, 0xc0, !PT ;  /* 0xffffffef3f3f7812 */ /* 0x000fe400078ec0ff */
[----:B------:R-:W-:Y:S01]  /*33b60*/  SEL R145, RZ, 0x1, P4 ;  /* 0x00000001ff917807 */ /* 0x000fe20002000000 */
[----:B------:R-:W-:Y:S01]  /*33b70*/  IMAD.WIDE.U32 R48, P4, R37, R58, R48 ;  /* 0x0000003a25307225 */ /* 0x000fe20007880030 */
[----:B------:R-:W-:-:S02]  /*33b80*/  LOP3.LUT R63, R63, 0xffffffdf, RZ, 0xc0, !PT ;  /* 0xffffffdf3f3f7812 */ /* 0x000fc400078ec0ff */
[----:B------:R-:W-:Y:S01]  /*33b90*/  IADD3 R147, P5, PT, R105, R48, RZ ;  /* 0x0000003069937210 */ /* 0x000fe20007fbe0ff */
[----:B------:R-:W-:-:S09]  /*33ba0*/  IMAD.X R105, RZ, RZ, RZ, P6 ;  /* 0x000000ffff697224 */ /* 0x000fd200030e06ff */
[----:B------:R-:W-:-:S04]  /*33bb0*/  @P4 LOP3.LUT R63, R63, 0x20, RZ, 0xfc, !PT ;  /* 0x000000203f3f4812 */ /* 0x000fc800078efcff */
[----:B------:R-:W-:Y:S02]  /*33bc0*/  @P5 LOP3.LUT R63, R63, 0x10, RZ, 0xfc, !PT ;  /* 0x000000103f3f5812 */ /* 0x000fe400078efcff */
[----:B------:R-:W-:Y:S01]  /*33bd0*/  IADD3 R145, P4, P5, R104, R138, R145 ;  /* 0x0000008a68917210 */ /* 0x000fe20007d9e091 */
[----:B------:R-:W-:Y:S02]  /*33be0*/  IMAD.MOV.U32 R104, RZ, RZ, R81 ;  /* 0x000000ffff687224 */ /* 0x000fe400078e0051 */
[----:B------:R-:W-:Y:S01]  /*33bf0*/  IMAD.WIDE.U32 R80, R169, R134, RZ ;  /* 0x00000086a9507225 */ /* 0x000fe200078e00ff */
[----:B------:R-:W-:-:S03]  /*33c00*/  IADD3.X R147, PT, PT, R147, R139, RZ, P4, P5 ;  /* 0x0000008b93937210 */ /* 0x000fc600027ea4ff */
[----:B------:R-:W-:Y:S01]  /*33c10*/  IMAD.WIDE.U32.X R104, R169, R133, R104, P3 ;  /* 0x00000085a9687225 */ /* 0x000fe200018e0468 */
[----:B------:R-:W-:-:S03]  /*33c20*/  IADD3 R138, P3, PT, R52, R149, RZ ;  /* 0x00000095348a7210 */ /* 0x000fc60007f7e0ff */
[----:B------:R-:W-:-:S04]  /*33c30*/  IMAD.WIDE.U32 R80, P4, R84, R135, R80 ;  /* 0x0000008754507225 */ /* 0x000fc80007880050 */
[----:B------:R-:W-:Y:S01]  /*33c40*/  IMAD.X R152, R85, 0x1, R144, P3 ;  /* 0x0000000155987824 */ /* 0x000fe200018e0690 */
[----:B------:R-:W-:Y:S01]  /*33c50*/  ISETP.GE.U32.AND P3, PT, R138, R52, PT ;  /* 0x000000348a00720c */ /* 0x000fe20003f66070 */
[----:B------:R-:W-:-:S03]  /*33c60*/  IMAD.MOV.U32 R52, RZ, RZ, R81 ;  /* 0x000000ffff347224 */ /* 0x000fc600078e0051 */
[----:B------:R-:W-:Y:S01]  /*33c70*/  ISETP.GE.U32.AND.EX P3, PT, R152, R85, PT, P3 ;  /* 0x000000559800720c */ /* 0x000fe20003f66130 */
[----:B------:R-:W-:-:S03]  /*33c80*/  IMAD.WIDE.U32 R84, R84, R134, RZ ;  /* 0x0000008654547225 */ /* 0x000fc600078e00ff */
        /* <DEDUP_REMOVED lines=13> */
[----:B------:R-:W-:Y:S01]  /*33d60*/  SEL R104, RZ, 0x1, P5 ;  /* 0x00000001ff687807 */ /* 0x000fe20002800000 */
[----:B------:R-:W-:Y:S01]  /*33d70*/  IMAD.X R53, RZ, RZ, RZ, P4 ;  /* 0x000000ffff357224 */ /* 0x000fe200020e06ff */
[----:B------:R-:W-:Y:S01]  /*33d80*/  ISETP.NE.AND P2, PT, R154, RZ, PT ;  /* 0x000000ff9a00720c */ /* 0x000fe20003f45270 */
[----:B------:R-:W-:Y:S01]  /*33d90*/  IMAD.WIDE.U32.X R136, R136, R71, R68, P1 ;  /* 0x0000004788887225 */ /* 0x000fe200008e0444 */
[----:B------:R-:W-:-:S03]  /*33da0*/  IADD3 R104, P5, P6, R167, R84, R104 ;  /* 0x00000054a7687210 */ /* 0x000fc60007ebe068 */
[----:B------:R-:W-:Y:S01]  /*33db0*/  IMAD.WIDE.U32.X R52, R169, R135, R52, P3 ;  /* 0x00000087a9347225 */ /* 0x000fe200018e0434 */
[----:B------:R-:W-:Y:S02]  /*33dc0*/  IADD3.X R105, PT, PT, R70, R85, RZ, P5, P6 ;  /* 0x0000005546697210 */ /* 0x000fe40002fec4ff */
[----:B------:R-:W-:Y:S01]  /*33dd0*/  ISETP.GE.U32.AND P1, PT, R104, R167, PT ;  /* 0x000000a76800720c */ /* 0x000fe20003f26070 */
[----:B------:R-:W-:Y:S01]  /*33de0*/  IMAD.MOV.U32 R68, RZ, RZ, R43 ;  /* 0x000000ffff447224 */ /* 0x000fe200078e002b */
[----:B------:R-:W-:Y:S02]  /*33df0*/  LOP3.LUT P5, RZ, R63, 0x200, RZ, 0xc0, !PT ;  /* 0x000002003fff7812 */ /* 0x000fe400078ac0ff */
[----:B------:R-:W-:Y:S02]  /*33e00*/  ISETP.GE.U32.AND.EX P1, PT, R105, R70, PT, P1 ;  /* 0x000000466900720c */ /* 0x000fe40003f26110 */
[----:B------:R-:W-:Y:S01]  /*33e10*/  LOP3.LUT P6, RZ, R63, 0x400, RZ, 0xc0, !PT ;  /* 0x000004003fff7812 */ /* 0x000fe200078cc0ff */
[----:B------:R-:W-:Y:S01]  /*33e20*/  IMAD.X R69, RZ, RZ, RZ, P5 ;  /* 0x000000ffff457224 */ /* 0x000fe200028e06ff */
[----:B------:R-:W-:-:S02]  /*33e30*/  SEL R51, RZ, 0x1, P1 ;  /* 0x00000001ff337807 */ /* 0x000fc40000800000 */
[----:B------:R-:W-:Y:S01]  /*33e40*/  IADD3 R141, P1, PT, R141, R144, RZ ;  /* 0x000000908d8d7210 */ /* 0x000fe20007f3e0ff */
[----:B------:R-:W-:-:S04]  /*33e50*/  IMAD.WIDE.U32.X R68, R143, R135, R68, P6 ;  /* 0x000000878f447225 */ /* 0x000fc800030e0444 */
[----:B------:R-:W-:Y:S01]  /*33e60*/  IMAD.X R149, R82, 0x1, R80, P1 ;  /* 0x0000000152957824 */ /* 0x000fe200008e0650 */
[----:B------:R-:W-:-:S04]  /*33e70*/  ISETP.GE.U32.AND P1, PT, R141, R144, PT ;  /* 0x000000908d00720c */ /* 0x000fc80003f26070 */
[----:B------:R-:W-:-:S04]  /*33e80*/  ISETP.GE.U32.AND.EX P1, PT, R149, R80, PT, P1 ;  /* 0x000000509500720c */ /* 0x000fc80003f26110 */
[----:B------:R-:W-:Y:S02]  /*33e90*/  SEL R71, RZ, 0x1, P1 ;  /* 0x00000001ff477807 */ /* 0x000fe40000800000 */
[----:B------:R-:W-:-:S05]  /*33ea0*/  IADD3 R136, P1, PT, R51, R136, RZ ;  /* 0x0000008833887210 */ /* 0x000fca0007f3e0ff */
[----:B------:R-:W-:Y:S01]  /*33eb0*/  IMAD.X R137, RZ, RZ, R137, P1 ;  /* 0x000000ffff897224 */ /* 0x000fe200008e0689 */
[----:B------:R-:W-:Y:S01]  /*33ec0*/  IADD3 R70, P1, PT, R71, R52, RZ ;  /* 0x0000003447467210 */ /* 0x000fe20007f3e0ff */
[----:B------:R-:W-:-:S04]  /*33ed0*/  IMAD.MOV.U32 R52, RZ, RZ, R47 ;  /* 0x000000ffff347224 */ /* 0x000fc800078e002f */
[----:B------:R-:W-:Y:S01]  /*33ee0*/  IMAD.X R51, RZ, RZ, R53, P1 ;  /* 0x000000ffff337224 */ /* 0x000fe200008e0635 */
[----:B------:R-:W-:Y:S01]  /*33ef0*/  IADD3 R83, P1, PT, R42, R83, RZ ;  /* 0x000000532a537210 */ /* 0x000fe20007f3e0ff */
[----:B------:R-:W-:-:S04]  /*33f00*/  IMAD.X R53, RZ, RZ, RZ, P2 ;  /* 0x000000ffff357224 */ /* 0x000fc800010e06ff */
        /* <DEDUP_REMOVED lines=22> */
.L_x_105:
[----:B------:R-:W-:Y:S05]  /*34070*/  BSYNC.RECONVERGENT B3 ;  /* 0x0000000000037941 */ /* 0x000fea0003800200 */
.L_x_104:
[----:B------:R-:W-:Y:S01]  /*34080*/  IADD3 R83, P2, PT, R46, R83, RZ ;  /* 0x000000532e537210 */ /* 0x000fe20007f5e0ff */
[----:B------:R-:W-:Y:S01]  /*34090*/  IMAD.WIDE.U32 R42, R98, R134, RZ ;  /* 0x00000086622a7225 */ /* 0x000fe200078e00ff */
[----:B------:R-:W-:Y:S01]  /*340a0*/  ISETP.NE.U32.AND P1, PT, R68, RZ, PT ;  /* 0x000000ff4400720c */ /* 0x000fe20003f25070 */
[----:B------:R-:W-:Y:S01]  /*340b0*/  BSSY.RECONVERGENT B3, `(.L_x_106) ;  /* 0x0000024000037945 */ /* 0x000fe20003800200 */
[----:B------:R-:W-:Y:S01]  /*340c0*/  LOP3.LUT R63, R63, 0xffffdfff, RZ, 0xc0, !PT ;  /* 0xffffdfff3f3f7812 */ /* 0x000fe200078ec0ff */
[----:B------:R-:W-:Y:S01]  /*340d0*/  IMAD.X R69, R146, 0x1, R140, P2 ;  /* 0x0000000192457824 */ /* 0x000fe200010e068c */
[----:B------:R-:W-:Y:S01]  /*340e0*/  ISETP.NE.AND.EX P1, PT, R80, RZ, PT, P1 ;  /* 0x000000ff5000720c */ /* 0x000fe20003f25310 */
[----:B------:R-:W-:-:S04]  /*340f0*/  IMAD.WIDE.U32 R42, P2, R40, R135, R42 ;  /* 0x00000087282a7225 */ /* 0x000fc8000784002a */
[----:B------:R-:W-:Y:S01]  /*34100*/  IMAD.WIDE.U32.X R52, R98, R133, R52, P0 ;  /* 0x0000008562347225 */ /* 0x000fe200000e0434 */
[----:B------:R-:W-:-:S03]  /*34110*/  ISETP.GE.U32.AND P0, PT, R83, R46, PT ;  /* 0x0000002e5300720c */ /* 0x000fc60003f06070 */
[----:B------:R-:W-:Y:S01]  /*34120*/  IMAD.WIDE.U32 R40, R40, R134, RZ ;  /* 0x0000008628287225 */ /* 0x000fe200078e00ff */
[----:B------:R-:W-:-:S04]  /*34130*/  ISETP.GE.U32.AND.EX P0, PT, R69, R146, PT, P0 ;  /* 0x000000924500720c */ /* 0x000fc80003f06100 */
[----:B------:R-:W-:Y:S02]  /*34140*/  @P2 LOP3.LUT R63, R63, 0x2000, RZ, 0xfc, !PT ;  /* 0x000020003f3f2812 */ /* 0x000fe400078efcff */
[----:B------:R-:W-:Y:S01]  /*34150*/  SEL R47, RZ, 0x1, P0 ;  /* 0x00000001ff2f7807 */ /* 0x000fe20000000000 */
        /* <DEDUP_REMOVED lines=25> */
.L_x_107:
[----:B------:R-:W-:Y:S05]  /*342f0*/  BSYNC.RECONVERGENT B3 ;  /* 0x0000000000037941 */ /* 0x000fea0003800200 */
.L_x_106:
[----:B------:R-:W-:Y:S01]  /*34300*/  IADD3 R31, P2, PT, R41, R42, RZ ;  /* 0x0000002a291f7210 */ /* 0x000fe20007f5e0ff */
[----:B------:R-:W-:Y:S01]  /*34310*/  IMAD.WIDE.U32 R70, R50, R126, RZ ;  /* 0x0000007e32467225 */ /* 0x000fe200078e00ff */
[----:B------:R-:W-:Y:S01]  /*34320*/  IADD3 R42, P0, P1, R40, R52, R47 ;  /* 0x00000034282a7210 */ /* 0x000fe2000791e02f */
[----:B------:R-:W-:Y:S01]  /*34330*/  BSSY.RECONVERGENT B3, `(.L_x_108) ;  /* 0x0000237000037945 */ /* 0x000fe20003800200 */
[----:B------:R-:W-:Y:S01]  /*34340*/  LOP3.LUT R63, R63, 0xffffefff, RZ, 0xc0, !PT ;  /* 0xffffefff3f3f7812 */ /* 0x000fe200078ec0ff */
[----:B------:R-:W-:Y:S01]  /*34350*/  IMAD.WIDE.U32 R84, R150, R126, RZ ;  /* 0x0000007e96547225 */ /* 0x000fe200078e00ff */
[----:B------:R-:W-:-:S03]  /*34360*/  IADD3.X R140, PT, PT, R31, R53, RZ, P0, P1 ;  /* 0x000000351f8c7210 */ /* 0x000fc600007e24ff */
[----:B------:R-:W-:Y:S01]  /*34370*/  IMAD R31, R159, R126, RZ ;  /* 0x0000007e9f1f7224 */ /* 0x000fe200078e02ff */
[----:B------:R-:W-:Y:S01]  /*34380*/  LOP3.LUT R159, RZ, R159, RZ, 0x33, !PT ;  /* 0x0000009fff9f7212 */ /* 0x000fe200078e33ff */
[----:B------:R-:W-:Y:S02]  /*34390*/  IMAD.WIDE.U32 R46, R70, R128, RZ ;  /* 0x00000080462e7225 */ /* 0x000fe400078e00ff */
[----:B------:R-:W-:Y:S02]  /*343a0*/  @P2 LOP3.LUT R63, R63, 0x1000, RZ, 0xfc, !PT ;  /* 0x000010003f3f2812 */ /* 0x000fe400078efcff */
[----:B------:R-:W-:Y:S02]  /*343b0*/  IMAD R31, R50, R127, R31 ;  /* 0x0000007f321f7224 */ /* 0x000fe400078e021f */
[----:B------:R-:W-:Y:S02]  /*343c0*/  LOP3.LUT R63, R63, 0xffffff7f, RZ, 0xc0, !PT ;  /* 0xffffff7f3f3f7812 */ /* 0x000fe400078ec0ff */
[----:B------:R-:W-:-:S04]  /*343d0*/  IMAD.IADD R31, R71, 0x1, R31 ;  /* 0x00000001471f7824 */ /* 0x000fc800078e021f */
[----:B------:R-:W-:-:S04]  /*343e0*/  IMAD.WIDE.U32 R40, R31, R128, RZ ;  /* 0x000000801f287225 */ /* 0x000fc800078e00ff */
[----:B------:R-:W-:-:S04]  /*343f0*/  IMAD.WIDE.U32 R40, P0, R70, R129, R40 ;  /* 0x0000008146287225 */ /* 0x000fc80007800028 */
[----:B------:R-:W-:Y:S01]  /*34400*/  IMAD.X R51, RZ, RZ, RZ, P0 ;  /* 0x000000ffff337224 */ /* 0x000fe200000e06ff */
[----:B------:R-:W-:Y:S02]  /*34410*/  IADD3 R44, P0, PT, R47, R40, RZ ;  /* 0x000000282f2c7210 */ /* 0x000fe40007f1e0ff */
[----:B------:R-:W-:Y:S01]  /*34420*/  LOP3.LUT R47, RZ, R50, RZ, 0x33, !PT ;  /* 0x00000032ff2f7212 */ /* 0x000fe200078e33ff */
        /* <DEDUP_REMOVED lines=20> */
[----:B------:R-:W-:Y:S02]  /*34570*/  IMAD R44, R71, R126, RZ ;  /* 0x0000007e472c7224 */ /* 0x000fe400078e02ff */
[----:B------:R-:W-:Y:S01]  /*34580*/  IMAD.WIDE.U32 R46, P3, R70, R133, R46 ;  /* 0x00000085462e7225 */ /* 0x000fe2000786002e */
[----:B------:R-:W-:Y:S02]  /*34590*/  SEL R53, RZ, 0x1, P0 ;  /* 0x00000001ff357807 */ /* 0x000fe40000000000 */
[----:B------:R-:W-:Y:S02]  /*345a0*/  IADD3 R51, P2, PT, R51, R46, RZ ;  /* 0x0000002e33337210 */ /* 0x000fe40007f5e0ff */
[----:B------:R-:W-:-:S04]  /*345b0*/  IADD3 R144, P0, P1, R50, R40, R53 ;  /* 0x0000002832907210 */ /* 0x000fc8000791e035 */
[----:B------:R-:W-:Y:S01]  /*345c0*/  IADD3.X R46, PT, PT, R51, R41, RZ, P0, P1 ;  /* 0x00000029332e7210 */ /* 0x000fe200007e24ff */
[----:B------:R-:W-:-:S03]  /*345d0*/  IMAD.WIDE.U32 R40, R83, R126, RZ ;  /* 0x0000007e53287225 */ /* 0x000fc600078e00ff */
[----:B------:R-:W-:Y:S01]  /*345e0*/  @P3 LOP3.LUT R63, R63, 0x80, RZ, 0xfc, !PT ;  /* 0x000000803f3f3812 */ /* 0x000fe200078efcff */
[----:B------:R-:W-:Y:S01]  /*345f0*/  IMAD R51, R83, R127, R44 ;  /* 0x0000007f53337224 */ /* 0x000fe200078e022c */
[----:B------:R-:W-:Y:S02]  /*34600*/  LOP3.LUT R44, RZ, R71, RZ, 0x33, !PT ;  /* 0x00000047ff2c7212 */ /* 0x000fe400078e33ff */
[----:B------:R-:W-:Y:S01]  /*34610*/  LOP3.LUT R63, R63, 0xfffffff7, RZ, 0xc0, !PT ;  /* 0xfffffff73f3f7812 */ /* 0x000fe200078ec0ff */
[----:B------:R-:W-:-:S03]  /*34620*/  IMAD.IADD R41, R41, 0x1, R51 ;  /* 0x0000000129297824 */ /* 0x000fc600078e0233 */
[----:B------:R-:W-:Y:S01]  /*34630*/  @P2 LOP3.LUT R63, R63, 0x8, RZ, 0xfc, !PT ;  /* 0x000000083f3f2812 */ /* 0x000fe200078efcff */
[----:B------:R-:W-:-:S03]  /*34640*/  IMAD.WIDE.U32 R50, R41, R128, RZ ;  /* 0x0000008029327225 */ /* 0x000fc600078e00ff */
[C---:B------:R-:W-:Y:S02]  /*34650*/  LOP3.LUT P4, RZ, R63.reuse, 0x40, RZ, 0xc0, !PT ;  /* 0x000000403fff7812 */ /* 0x040fe4000788c0ff */
[----:B------:R-:W-:Y:S01]  /*34660*/  LOP3.LUT R63, R63, 0xfffffbff, RZ, 0xc0, !PT ;  /* 0xfffffbff3f3f7812 */ /* 0x000fe200078ec0ff */
        /* <DEDUP_REMOVED lines=10> */
[----:B------:R-:W-:Y:S01]  /*34710*/  IMAD R44, R161, R126, RZ ;  /* 0x0000007ea12c7224 */ /* 0x000fe200078e02ff */
[----:B------:R-:W-:Y:S01]  /*34720*/  SEL R71, RZ, 0x1, !P0 ;  /* 0x00000001ff477807 */ /* 0x000fe20004000000 */
[----:B------:R-:W-:Y:S01]  /*34730*/  IMAD.WIDE.U32 R50, P0, R40, R131, R50 ;  /* 0x0000008328327225 */ /* 0x000fe20007800032 */
[----:B------:R-:W-:-:S03]  /*34740*/  LOP3.LUT R161, RZ, R161, RZ, 0x33, !PT ;  /* 0x000000a1ffa17212 */ /* 0x000fc600078e33ff */
[----:B------:R-:W-:Y:S02]  /*34750*/  IMAD R139, R150, R127, R44 ;  /* 0x0000007f968b7224 */ /* 0x000fe400078e022c */
[----:B------:R-:W-:-:S04]  /*34760*/  IMAD.WIDE.U32 R68, R40, R130, RZ ;  /* 0x0000008228447225 */ /* 0x000fc800078e00ff */
[----:B------:R-:W-:Y:S01]  /*34770*/  IMAD.IADD R139, R85, 0x1, R139 ;  /* 0x00000001558b7824 */ /* 0x000fe200078e028b */
[----:B------:R-:W-:Y:S02]  /*34780*/  IADD3 R159, P2, PT, R69, R50, RZ ;  /* 0x00000032459f7210 */ /* 0x000fe40007f5e0ff */
[----:B------:R-:W-:Y:S01]  /*34790*/  @P0 LOP3.LUT R63, R63, 0x400, RZ, 0xfc, !PT ;  /* 0x000004003f3f0812 */ /* 0x000fe200078efcff */
[----:B------:R-:W-:Y:S01]  /*347a0*/  IMAD.WIDE.U32 R142, R139, R132, RZ ;  /* 0x000000848b8e7225 */ /* 0x000fe200078e00ff */
[----:B------:R-:W-:Y:S02]  /*347b0*/  IADD3 R50, P0, P1, R68, R52, R71 ;  /* 0x0000003444327210 */ /* 0x000fe4000791e047 */
[----:B------:R-:W-:Y:S01]  /*347c0*/  LOP3.LUT R63, R63, 0xfffffdff, RZ, 0xc0, !PT ;  /* 0xfffffdff3f3f7812 */ /* 0x000fe200078ec0ff */
[----:B------:R-:W-:Y:S01]  /*347d0*/  IMAD.WIDE.U32 R68, R139, R128, RZ ;  /* 0x000000808b447225 */ /* 0x000fe200078e00ff */
[----:B------:R-:W-:-:S03]  /*347e0*/  IADD3.X R159, PT, PT, R159, R53, RZ, P0, P1 ;  /* 0x000000359f9f7210 */ /* 0x000fc600007e24ff */
[C---:B------:R-:W-:Y:S02]  /*347f0*/  IMAD.WIDE.U32 R52, R84.reuse, R128, RZ ;  /* 0x0000008054347225 */ /* 0x040fe400078e00ff */
[----:B------:R-:W-:Y:S02]  /*34800*/  @P2 LOP3.LUT R63, R63, 0x200, RZ, 0xfc, !PT ;  /* 0x000002003f3f2812 */ /* 0x000fe400078efcff */
[----:B------:R-:W-:Y:S02]  /*34810*/  IMAD.WIDE.U32 R68, P0, R84, R129, R68 ;  /* 0x0000008154447225 */ /* 0x000fe40007800044 */
[----:B------:R-:W-:Y:S02]  /*34820*/  LOP3.LUT P6, RZ, R63, 0x20, RZ, 0xc0, !PT ;  /* 0x000000203fff7812 */ /* 0x000fe400078cc0ff */
        /* <DEDUP_REMOVED lines=22> */
[----:B------:R-:W-:-:S03]  /*34990*/  IMAD.WIDE.U32 R142, P1, R84, R133, R142 ;  /* 0x00000085548e7225 */ /* 0x000fc6000782008e */
[----:B------:R-:W-:Y:S01]  /*349a0*/  ISETP.GE.U32.AND.EX P0, PT, R152, R71, PT, P0 ;  /* 0x000000479800720c */ /* 0x000fe20003f06100 */
[----:B------:R-:W-:-:S03]  /*349b0*/  IMAD.WIDE.U32 R68, R84, R132, RZ ;  /* 0x0000008454447225 */ /* 0x000fc600078e00ff */
[----:B------:R-:W-:Y:S01]  /*349c0*/  SEL R71, RZ, 0x1, P0 ;  /* 0x00000001ff477807 */ /* 0x000fe20000000000 */
[----:B------:R-:W-:Y:S01]  /*349d0*/  IMAD R44, R152, R126, RZ ;  /* 0x0000007e982c7224 */ /* 0x000fe200078e02ff */
[----:B------:R-:W-:Y:S01]  /*349e0*/  IADD3 R69, P0, PT, R69, R142, RZ ;  /* 0x0000008e45457210 */ /* 0x000fe20007f1e0ff */
[----:B------:R-:W-:-:S03]  /*349f0*/  IMAD.WIDE.U32 R80, R48, R126, RZ ;  /* 0x0000007e30507225 */ /* 0x000fc600078e00ff */
[----:B------:R-:W-:-:S04]  /*34a00*/  @P1 LOP3.LUT R63, R63, 0x4, RZ, 0xfc, !PT ;  /* 0x000000043f3f1812 */ /* 0x000fc800078efcff */
[C---:B------:R-:W-:Y:S02]  /*34a10*/  LOP3.LUT P5, RZ, R63.reuse, 0x10, RZ, 0xc0, !PT ;  /* 0x000000103fff7812 */ /* 0x040fe400078ac0ff */
[----:B------:R-:W-:-:S04]  /*34a20*/  LOP3.LUT R63, R63, 0xfffffffd, RZ, 0xc0, !PT ;  /* 0xfffffffd3f3f7812 */ /* 0x000fc800078ec0ff */
[----:B------:R-:W-:Y:S02]  /*34a30*/  @P0 LOP3.LUT R63, R63, 0x2, RZ, 0xfc, !PT ;  /* 0x000000023f3f0812 */ /* 0x000fe400078efcff */
[----:B------:R-:W-:Y:S02]  /*34a40*/  IADD3 R142, P0, P1, R68, R52, R71 ;  /* 0x00000034448e7210 */ /* 0x000fe4000791e047 */
[----:B------:R-:W-:Y:S02]  /*34a50*/  LOP3.LUT R63, R63, 0xfffffffe, RZ, 0xc0, !PT ;  /* 0xfffffffe3f3f7812 */ /* 0x000fe400078ec0ff */
[----:B------:R-:W-:Y:S01]  /*34a60*/  IADD3.X R146, PT, PT, R69, R53, RZ, P0, P1 ;  /* 0x0000003545927210 */ /* 0x000fe200007e24ff */
[----:B------:R-:W-:Y:S01]  /*34a70*/  IMAD R53, R48, R127, R44 ;  /* 0x0000007f30357224 */ /* 0x000fe200078e022c */
[----:B------:R-:W-:Y:S01]  /*34a80*/  LOP3.LUT R44, RZ, R152, RZ, 0x33, !PT ;  /* 0x00000098ff2c7212 */ /* 0x000fe200078e33ff */
[----:B------:R-:W-:-:S04]  /*34a90*/  IMAD.WIDE.U32 R68, R80, R128, RZ ;  /* 0x0000008050447225 */ /* 0x000fc800078e00ff */
[----:B------:R-:W-:-:S04]  /*34aa0*/  IMAD.IADD R138, R81, 0x1, R53 ;  /* 0x00000001518a7824 */ /* 0x000fc800078e0235 */
        /* <DEDUP_REMOVED lines=42> */
[----:B------:R-:W-:Y:S01]  /*34d50*/  P2R R68, PR, RZ, 0x10 ;  /* 0x00000010ff447803 */ /* 0x000fe20000000000 */
[----:B------:R-:W-:Y:S01]  /*34d60*/  IMAD.WIDE.U32 R52, P1, R38, R55, R52 ;  /* 0x0000003726347225 */ /* 0x000fe20007820034 */
[----:B------:R-:W-:-:S02]  /*34d70*/  LOP3.LUT P3, RZ, R63, 0x1, RZ, 0xc0, !PT ;  /* 0x000000013fff7812 */ /* 0x000fc4000786c0ff */
[----:B------:R-:W-:Y:S01]  /*34d80*/  LOP3.LUT P4, RZ, R63, 0x2, RZ, 0xc0, !PT ;  /* 0x000000023fff7812 */ /* 0x000fe2000788c0ff */
[----:B------:R-:W-:Y:S01]  /*34d90*/  IMAD.WIDE.U32.X R44, R39, R57, R48, P2 ;  /* 0x00000039272c7225 */ /* 0x000fe200010e0430 */
[C---:B------:R-:W-:Y:S02]  /*34da0*/  LOP3.LUT P6, RZ, R63.reuse, 0x4, RZ, 0xc0, !PT ;  /* 0x000000043fff7812 */ /* 0x040fe400078cc0ff */
[----:B------:R-:W-:Y:S01]  /*34db0*/  LOP3.LUT R63, R63, 0xffffffef, RZ, 0xc0, !PT ;  /* 0xffffffef3f3f7812 */ /* 0x000fe200078ec0ff */
[----:B------:R-:W-:-:S05]  /*34dc0*/  IMAD.WIDE.U32 R48, R38, R54, RZ ;  /* 0x0000003626307225 */ /* 0x000fca00078e00ff */
[----:B------:R-:W-:Y:S01]  /*34dd0*/  IADD3 R52, P5, PT, R49, R52, RZ ;  /* 0x0000003431347210 */ /* 0x000fe20007fbe0ff */
[----:B------:R-:W-:-:S12]  /*34de0*/  IMAD.X R49, RZ, RZ, RZ, P6 ;  /* 0x000000ffff317224 */ /* 0x000fd800030e06ff */
[----:B------:R-:W-:Y:S02]  /*34df0*/  @P5 LOP3.LUT R63, R63, 0x10, RZ, 0xfc, !PT ;  /* 0x000000103f3f5812 */ /* 0x000fe400078efcff */
[----:B------:R-:W-:Y:S01]  /*34e00*/  IADD3 R38, P2, P5, R163, R48, R44 ;  /* 0x00000030a3267210 */ /* 0x000fe20007d5e02c */
[----:B------:R-:W-:Y:S01]  /*34e10*/  IMAD.MOV.U32 R48, RZ, RZ, R143 ;  /* 0x000000ffff307224 */ /* 0x000fe200078e008f */
[----:B------:R-:W-:Y:S02]  /*34e20*/  LOP3.LUT R63, R63, 0xfffff7ff, RZ, 0xc0, !PT ;  /* 0xfffff7ff3f3f7812 */ /* 0x000fe400078ec0ff */
[----:B------:R-:W-:Y:S01]  /*34e30*/  IADD3.X R52, PT, PT, R165, R52, R45, P2, P5 ;  /* 0x00000034a5347210 */ /* 0x000fe200017ea42d */
[----:B------:R-:W-:Y:S01]  /*34e40*/  IMAD.WIDE.U32 R44, R139, R134, RZ ;  /* 0x000000868b2c7225 */ /* 0x000fe200078e00ff */
[----:B------:R-:W-:-:S03]  /*34e50*/  IADD3 R141, P2, PT, R142, R141, RZ ;  /* 0x0000008d8e8d7210 */ /* 0x000fc60007f5e0ff */
[----:B------:R-:W-:-:S04]  /*34e60*/  IMAD.WIDE.U32.X R48, R139, R133, R48, P4 ;  /* 0x000000858b307225 */ /* 0x000fc800020e0430 */
[----:B------:R-:W-:-:S04]  /*34e70*/  IMAD.WIDE.U32 R44, P4, R84, R135, R44 ;  /* 0x00000087542c7225 */ /* 0x000fc8000788002c */
[----:B------:R-:W-:Y:S01]  /*34e80*/  IMAD.X R149, R146, 0x1, R149, P2 ;  /* 0x0000000192957824 */ /* 0x000fe200010e0695 */
[----:B------:R-:W-:Y:S01]  /*34e90*/  ISETP.GE.U32.AND P2, PT, R141, R142, PT ;  /* 0x0000008e8d00720c */ /* 0x000fe20003f46070 */
[----:B------:R-:W-:-:S03]  /*34ea0*/  IMAD.WIDE.U32 R84, R84, R134, RZ ;  /* 0x0000008654547225 */ /* 0x000fc600078e00ff */
[----:B------:R-:W-:-:S04]  /*34eb0*/  ISETP.GE.U32.AND.EX P2, PT, R149, R146, PT, P2 ;  /* 0x000000929500720c */ /* 0x000fc80003f46120 */
[----:B------:R-:W-:Y:S02]  /*34ec0*/  SEL R81, RZ, 0x1, P2 ;  /* 0x00000001ff517807 */ /* 0x000fe40001000000 */
[----:B------:R-:W-:Y:S02]  /*34ed0*/  @P4 LOP3.LUT R63, R63, 0x800, RZ, 0xfc, !PT ;  /* 0x000008003f3f4812 */ /* 0x000fe400078efcff */
[----:B------:R-:W-:Y:S01]  /*34ee0*/  IADD3 R146, P2, P5, R84, R48, R81 ;  /* 0x0000003054927210 */ /* 0x000fe20007d5e051 */
[----:B------:R-:W-:Y:S01]  /*34ef0*/  IMAD.MOV.U32 R48, RZ, RZ, R83 ;  /* 0x000000ffff307224 */ /* 0x000fe200078e0053 */
[----:B------:R-:W-:Y:S01]  /*34f00*/  IADD3 R155, P4, PT, R85, R44, RZ ;  /* 0x0000002c559b7210 */ /* 0x000fe20007f9e0ff */
[----:B------:R-:W-:Y:S01]  /*34f10*/  IMAD.WIDE.U32 R84, R138, R132, RZ ;  /* 0x000000848a547225 */ /* 0x000fe200078e00ff */
[----:B------:R-:W-:Y:S02]  /*34f20*/  LOP3.LUT R63, R63, 0xfffffeff, RZ, 0xc0, !PT ;  /* 0xfffffeff3f3f7812 */ /* 0x000fe400078ec0ff */
[----:B------:R-:W-:Y:S01]  /*34f30*/  IADD3.X R155, PT, PT, R155, R49, RZ, P2, P5 ;  /* 0x000000319b9b7210 */ /* 0x000fe200017ea4ff */
[----:B------:R-:W-:-:S02]  /*34f40*/  IMAD.X R49, RZ, RZ, RZ, P3 ;  /* 0x000000ffff317224 */ /* 0x000fc400018e06ff */
[----:B------:R-:W-:Y:S01]  /*34f50*/  IMAD.WIDE.U32.X R48, R138, R131, R48, P0 ;  /* 0x000000838a307225 */ /* 0x000fe200000e0430 */
[----:B------:R-:W-:-:S05]  /*34f60*/  IADD3 R141, P0, PT, R82, R141, RZ ;  /* 0x0000008d528d7210 */ /* 0x000fca0007f1e0ff */
[----:B------:R-:W-:Y:S01]  /*34f70*/  @P4 LOP3.LUT R63, R63, 0x100, RZ, 0xfc, !PT ;  /* 0x000001003f3f4812 */ /* 0x000fe200078efcff */
[----:B------:R-:W-:Y:S01]  /*34f80*/  IMAD.X R44, R71, 0x1, R149, P0 ;  /* 0x00000001472c7824 */ /* 0x000fe200000e0695 */
[----:B------:R-:W-:Y:S01]  /*34f90*/  ISETP.GE.U32.AND P0, PT, R141, R82, PT ;  /* 0x000000528d00720c */ /* 0x000fe20003f06070 */
[----:B------:R-:W-:Y:S01]  /*34fa0*/  IMAD.WIDE.U32 R82, R80, R132, RZ ;  /* 0x0000008450527225 */ /* 0x000fe200078e00ff */
[----:B------:R-:W-:Y:S02]  /*34fb0*/  LOP3.LUT P3, RZ, R63, 0x8, RZ, 0xc0, !PT ;  /* 0x000000083fff7812 */ /* 0x000fe4000786c0ff */
        /* <DEDUP_REMOVED lines=10> */
[C---:B------:R-:W-:Y:S01]  /*35060*/  LOP3.LUT P5, RZ, R63.reuse, 0x80, RZ, 0xc0, !PT ;  /* 0x000000803fff7812 */ /* 0x040fe200078ac0ff */
[----:B------:R-:W-:Y:S01]  /*35070*/  IMAD.WIDE.U32.X R82, R138, R133, R82, P6 ;  /* 0x000000858a527225 */ /* 0x000fe200030e0452 */
[C---:B------:R-:W-:Y:S02]  /*35080*/  LOP3.LUT P6, RZ, R63.reuse, 0x200, RZ, 0xc0, !PT ;  /* 0x000002003fff7812 */ /* 0x040fe400078cc0ff */
[----:B------:R-:W-:Y:S01]  /*35090*/  LOP3.LUT R63, R63, 0xffffffbf, RZ, 0xc0, !PT ;  /* 0xffffffbf3f3f7812 */ /* 0x000fe200078ec0ff */
[----:B------:R-:W-:Y:S01]  /*350a0*/  IMAD.X R148, R148, 0x1, R155, P0 ;  /* 0x0000000194947824 */ /* 0x000fe200000e069b */
[----:B------:R-:W-:-:S05]  /*350b0*/  IADD3 R142, P0, PT, R48, R157, RZ ;  /* 0x0000009d308e7210 */ /* 0x000fca0007f1e0ff */
[----:B------:R-:W-:Y:S01]  /*350c0*/  IMAD.X R143, R49, 0x1, R148, P0 ;  /* 0x00000001318f7824 */ /* 0x000fe200000e0694 */
[----:B------:R-:W-:-:S04]  /*350d0*/  ISETP.GE.U32.AND P0, PT, R142, R48, PT ;  /* 0x000000308e00720c */ /* 0x000fc80003f06070 */
[----:B------:R-:W-:Y:S01]  /*350e0*/  ISETP.GE.U32.AND.EX P0, PT, R143, R49, PT, P0 ;  /* 0x000000318f00720c */ /* 0x000fe20003f06100 */
[----:B------:R-:W-:-:S03]  /*350f0*/  IMAD.WIDE.U32 R48, R138, R134, RZ ;  /* 0x000000868a307225 */ /* 0x000fc600078e00ff */
[----:B------:R-:W-:Y:S01]  /*35100*/  SEL R149, RZ, 0x1, P0 ;  /* 0x00000001ff957807 */ /* 0x000fe20000000000 */
[----:B------:R-:W-:-:S04]  /*35110*/  IMAD.WIDE.U32 R48, P4, R80, R135, R48 ;  /* 0x0000008750307225 */ /* 0x000fc80007880030 */
[----:B------:R-:W-:-:S03]  /*35120*/  IMAD.WIDE.U32 R80, R80, R134, RZ ;  /* 0x0000008650507225 */ /* 0x000fc600078e00ff */
[----:B------:R-:W-:Y:S01]  /*35130*/  IADD3 R149, P0, P2, R80, R82, R149 ;  /* 0x0000005250957210 */ /* 0x000fe20007a1e095 */
[----:B------:R-:W-:-:S05]  /*35140*/  IMAD.MOV.U32 R80, RZ, RZ, R47 ;  /* 0x000000ffff507224 */ /* 0x000fca00078e002f */
[----:B------:R-:W-:Y:S02]  /*35150*/  @P4 LOP3.LUT R63, R63, 0x40, RZ, 0xfc, !PT ;  /* 0x000000403f3f4812 */ /* 0x000fe400078efcff */
[----:B------:R-:W-:Y:S02]  /*35160*/  IADD3 R81, P4, PT, R81, R48, RZ ;  /* 0x0000003051517210 */ /* 0x000fe40007f9e0ff */
[----:B------:R-:W-:Y:S02]  /*35170*/  LOP3.LUT R63, R63, 0xffffffdf, RZ, 0xc0, !PT ;  /* 0xffffffdf3f3f7812 */ /* 0x000fe400078ec0ff */
[----:B------:R-:W-:Y:S01]  /*35180*/  IADD3.X R48, PT, PT, R81, R83, RZ, P0, P2 ;  /* 0x0000005351307210 */ /* 0x000fe200007e44ff */
[----:B------:R-:W-:Y:S01]  /*35190*/  IMAD.X R81, RZ, RZ, RZ, P5 ;  /* 0x000000ffff517224 */ /* 0x000fe200028e06ff */
[----:B------:R-:W-:Y:S01]  /*351a0*/  IADD3 R153, P0, PT, R153, R42, RZ ;  /* 0x0000002a99997210 */ /* 0x000fe20007f1e0ff */
[----:B------:R-:W-:-:S04]  /*351b0*/  IMAD.WIDE.U32.X R80, R31, R133, R80, P3 ;  /* 0x000000851f507225 */ /* 0x000fc800018e0450 */
[----:B------:R-:W-:Y:S01]  /*351c0*/  IMAD.X R151, R151, 0x1, R140, P0 ;  /* 0x0000000197977824 */ /* 0x000fe200000e068c */
[----:B------:R-:W-:Y:S02]  /*351d0*/  IADD3 R147, P0, PT, R144, R153, RZ ;  /* 0x0000009990937210 */ /* 0x000fe40007f1e0ff */
[----:B------:R-:W-:Y:S02]  /*351e0*/  @P4 LOP3.LUT R63, R63, 0x20, RZ, 0xfc, !PT ;  /* 0x000000203f3f4812 */ /* 0x000fe400078efcff */
[----:B------:R-:W-:Y:S01]  /*351f0*/  ISETP.NE.AND P4, PT, R68, RZ, PT ;  /* 0x000000ff4400720c */ /* 0x000fe20003f85270 */
[----:B------:R-:W-:Y:S01]  /*35200*/  IMAD.X R68, R46, 0x1, R151, P0 ;  /* 0x000000012e447824 */ /* 0x000fe200000e0697 */
[----:B------:R-:W-:Y:S02]  /*35210*/  ISETP.GE.U32.AND P0, PT, R147, R144, PT ;  /* 0x000000909300720c */ /* 0x000fe40003f06070 */
[----:B------:R-:W-:Y:S02]  /*35220*/  LOP3.LUT R63, R63, 0xfffffffd, RZ, 0xc0, !PT ;  /* 0xfffffffd3f3f7812 */ /* 0x000fe400078ec0ff */
[----:B------:R-:W-:Y:S01]  /*35230*/  ISETP.GE.U32.AND.EX P0, PT, R68, R46, PT, P0 ;  /* 0x0000002e4400720c */ /* 0x000fe20003f06100 */
[----:B------:R-:W-:-:S03]  /*35240*/  IMAD.WIDE.U32 R46, R31, R134, RZ ;  /* 0x000000861f2e7225 */ /* 0x000fc600078e00ff */
[----:B------:R-:W-:Y:S01]  /*35250*/  SEL R83, RZ, 0x1, P0 ;  /* 0x00000001ff537807 */ /* 0x000fe20000000000 */
[----:B------:R-:W-:-:S04]  /*35260*/  IMAD.WIDE.U32 R46, P0, R70, R135, R46 ;  /* 0x00000087462e7225 */ /* 0x000fc8000780002e */
[----:B------:R-:W-:-:S05]  /*35270*/  IMAD.WIDE.U32 R70, R70, R134, RZ ;  /* 0x0000008646467225 */ /* 0x000fca00078e00ff */
[----:B------:R-:W-:Y:S02]  /*35280*/  IADD3 R145, P3, PT, R71, R46, RZ ;  /* 0x0000002e47917210 */ /* 0x000fe40007f7e0ff */
[----:B------:R-:W-:Y:S01]  /*35290*/  IADD3 R144, P2, P5, R70, R80, R83 ;  /* 0x0000005046907210 */ /* 0x000fe20007d5e053 */
[----:B------:R-:W-:-:S03]  /*352a0*/  IMAD.MOV.U32 R70, RZ, RZ, R51 ;  /* 0x000000ffff467224 */ /* 0x000fc600078e0033 */
[----:B------:R-:W-:Y:S01]  /*352b0*/  IADD3.X R145, PT, PT, R145, R81, RZ, P2, P5 ;  /* 0x0000005191917210 */ /* 0x000fe200017ea4ff */
[----:B------:R-:W-:Y:S01]  /*352c0*/  IMAD.WIDE.U32 R80, R40, R132, RZ ;  /* 0x0000008428507225 */ /* 0x000fe200078e00ff */
[----:B------:R-:W-:-:S05]  /*352d0*/  IADD3 R147, P2, PT, R50, R147, RZ ;  /* 0x0000009332937210 */ /* 0x000fca0007f5e0ff */
[----:B------:R-:W-:Y:S01]  /*352e0*/  @P3 LOP3.LUT R63, R63, 0x2, RZ, 0xfc, !PT ;  /* 0x000000023f3f3812 */ /* 0x000fe200078efcff */
[----:B------:R-:W-:Y:S01]  /*352f0*/  IMAD.X R46, R159, 0x1, R68, P2 ;  /* 0x000000019f2e7824 */ /* 0x000fe200010e0644 */
[----:B------:R-:W-:Y:S01]  /*35300*/  ISETP.GE.U32.AND P2, PT, R147, R50, PT ;  /* 0x000000329300720c */ /* 0x000fe20003f46070 */
[----:B------:R-:W-:Y:S01]  /*35310*/  IMAD.WIDE.U32 R50, R41, R132, RZ ;  /* 0x0000008429327225 */ /* 0x000fe200078e00ff */
[C---:B------:R-:W-:Y:S02]  /*35320*/  LOP3.LUT P5, RZ, R63.reuse, 0x400, RZ, 0xc0, !PT ;  /* 0x000004003fff7812 */ /* 0x040fe400078ac0ff */
[----:B------:R-:W-:Y:S02]  /*35330*/  ISETP.GE.U32.AND.EX P2, PT, R46, R159, PT, P2 ;  /* 0x0000009f2e00720c */ /* 0x000fe40003f46120 */
[----:B------:R-:W-:Y:S01]  /*35340*/  LOP3.LUT R63, R63, 0xfffffff7, RZ, 0xc0, !PT ;  /* 0xfffffff73f3f7812 */ /* 0x000fe200078ec0ff */
[----:B------:R-:W-:Y:S01]  /*35350*/  IMAD.X R71, RZ, RZ, RZ, P5 ;  /* 0x000000ffff477224 */ /* 0x000fe200028e06ff */
[----:B------:R-:W-:-:S02]  /*35360*/  SEL R83, RZ, 0x1, P2 ;  /* 0x00000001ff537807 */ /* 0x000fc40001000000 */
[----:B------:R-:W-:Y:S01]  /*35370*/  ISETP.NE.AND P3, PT, R150, RZ, PT ;  /* 0x000000ff9600720c */ /* 0x000fe20003f65270 */
[----:B------:R-:W-:-:S04]  /*35380*/  IMAD.WIDE.U32.X R70, R41, R131, R70, P6 ;  /* 0x0000008329467225 */ /* 0x000fc800030e0446 */
[----:B------:R-:W-:Y:S01]  /*35390*/  IMAD.WIDE.U32 R50, P6, R40, R133, R50 ;  /* 0x0000008528327225 */ /* 0x000fe200078c0032 */
[----:B------:R-:W-:-:S03]  /*353a0*/  IADD3 R150, P2, P5, R80, R70, R83 ;  /* 0x0000004650967210 */ /* 0x000fc60007d5e053 */
[----:B------:R-:W-:Y:S02]  /*353b0*/  IMAD.MOV.U32 R70, RZ, RZ, R69 ;  /* 0x000000ffff467224 */ /* 0x000fe400078e0045 */
[----:B------:R-:W-:-:S07]  /*353c0*/  IMAD.WIDE.U32 R68, R36, R54, RZ ;  /* 0x0000003624447225 */ /* 0x000fce00078e00ff */
[----:B------:R-:W-:Y:S02]  /*353d0*/  @P6 LOP3.LUT R63, R63, 0x8, RZ, 0xfc, !PT ;  /* 0x000000083f3f6812 */ /* 0x000fe400078efcff */
[----:B------:R-:W-:Y:S02]  /*353e0*/  IADD3 R81, P6, PT, R81, R50, RZ ;  /* 0x0000003251517210 */ /* 0x000fe40007fde0ff */
[----:B------:R-:W-:Y:S02]  /*353f0*/  LOP3.LUT R63, R63, 0xfffffffb, RZ, 0xc0, !PT ;  /* 0xfffffffb3f3f7812 */ /* 0x000fe400078ec0ff */
[----:B------:R-:W-:Y:S01]  /*35400*/  IADD3.X R50, PT, PT, R81, R71, RZ, P2, P5 ;  /* 0x0000004751327210 */ /* 0x000fe200017ea4ff */
[----:B------:R-:W-:Y:S01]  /*35410*/  IMAD.X R71, RZ, RZ, RZ, P3 ;  /* 0x000000ffff477224 */ /* 0x000fe200018e06ff */
[----:B------:R-:W-:Y:S01]  /*35420*/  ISETP.GE.U32.AND P2, PT, R38, R163, PT ;  /* 0x000000a32600720c */ /* 0x000fe20003f46070 */
[----:B------:R-:W-:-:S03]  /*35430*/  IMAD.WIDE.U32 R80, R37, R54, RZ ;  /* 0x0000003625507225 */ /* 0x000fc600078e00ff */
[----:B------:R-:W-:Y:S01]  /*35440*/  ISETP.GE.U32.AND.EX P2, PT, R52, R165, PT, P2 ;  /* 0x000000a53400720c */ /* 0x000fe20003f46120 */
[----:B------:R-:W-:Y:S02]  /*35450*/  IMAD.WIDE.U32.X R70, R36, R57, R70, P4 ;  /* 0x0000003924467225 */ /* 0x000fe400020e0446 */
[----:B------:R-:W-:Y:S02]  /*35460*/  @P6 LOP3.LUT R63, R63, 0x4, RZ, 0xfc, !PT ;  /* 0x000000043f3f6812 */ /* 0x000fe400078efcff */
[----:B------:R-:W-:Y:S01]  /*35470*/  IMAD.WIDE.U32 R68, P3, R37, R55, R68 ;  /* 0x0000003725447225 */ /* 0x000fe20007860044 */
[----:B------:R-:W-:Y:S02]  /*35480*/  SEL R163, RZ, 0x1, P2 ;  /* 0x00000001ffa37807 */ /* 0x000fe40001000000 */
[----:B------:R-:W-:Y:S02]  /*35490*/  IADD3 R167, P2, PT, R81, R68, RZ ;  /* 0x0000004451a77210 */ /* 0x000fe40007f5e0ff */
[----:B------:R-:W-:Y:S01]  /*354a0*/  IADD3 R163, P4, P5, R80, R70, R163 ;  /* 0x0000004650a37210 */ /* 0x000fe20007d9e0a3 */
[----:B------:R-:W-:-:S03]  /*354b0*/  IMAD.WIDE.U32 R80, R35, R60, RZ ;  /* 0x0000003c23507225 */ /* 0x000fc600078e00ff */
[----:B------:R-:W-:Y:S01]  /*354c0*/  IADD3.X R167, PT, PT, R167, R71, RZ, P4, P5 ;  /* 0x00000047a7a77210 */ /* 0x000fe200027ea4ff */
[----:B------:R-:W-:-:S04]  /*354d0*/  IMAD.WIDE.U32 R70, R34, R60, RZ ;  /* 0x0000003c22467225 */ /* 0x000fc800078e00ff */
[----:B------:R-:W-:Y:S01]  /*354e0*/  IMAD.WIDE.U32 R80, P5, R34, R61, R80 ;  /* 0x0000003d22507225 */ /* 0x000fe200078a0050 */
[----:B------:R-:W-:Y:S02]  /*354f0*/  IADD3 R159, P6, PT, R161, R70, RZ ;  /* 0x00000046a19f7210 */ /* 0x000fe40007fde0ff */
[----:B------:R-:W-:Y:S01]  /*35500*/  IADD3 R37, P4, PT, R71, R80, RZ ;  /* 0x0000005047257210 */ /* 0x000fe20007f9e0ff */
[----:B------:R-:W-:Y:S01]  /*35510*/  IMAD.X R71, RZ, RZ, RZ, P5 ;  /* 0x000000ffff477224 */ /* 0x000fe200028e06ff */
[----:B------:R-:W-:Y:S01]  /*35520*/  ISETP.GE.U32.AND P5, PT, R159, R70, PT ;  /* 0x000000469f00720c */ /* 0x000fe20003fa6070 */
[----:B------:R-:W-:Y:S02]  /*35530*/  IMAD.MOV.U32 R70, RZ, RZ, R81 ;  /* 0x000000ffff467224 */ /* 0x000fe400078e0051 */
[----:B------:R-:W-:Y:S02]  /*35540*/  IMAD.X R152, R152, 0x1, R37, P6 ;  /* 0x0000000198987824 */ /* 0x000fe400030e0625 */
[----:B------:R-:W-:-:S03]  /*35550*/  IMAD.WIDE.U32 R80, R35, R59, RZ ;  /* 0x0000003b23507225 */ /* 0x000fc600078e00ff */
[----:B------:R-:W-:Y:S01]  /*35560*/  ISETP.GE.U32.AND.EX P5, PT, R152, R37, PT, P5 ;  /* 0x000000259800720c */ /* 0x000fe20003fa6150 */
[----:B------:R-:W-:-:S03]  /*35570*/  IMAD.WIDE.U32.X R70, R35, R61, R70, P4 ;  /* 0x0000003d23467225 */ /* 0x000fc600020e0446 */
[----:B------:R-:W-:Y:S01]  /*35580*/  SEL R37, RZ, 0x1, P5 ;  /* 0x00000001ff257807 */ /* 0x000fe20002800000 */
[----:B------:R-:W-:-:S04]  /*35590*/  IMAD.WIDE.U32 R80, P6, R34, R58, R80 ;  /* 0x0000003a22507225 */ /* 0x000fc800078c0050 */
[----:B------:R-:W-:Y:S01]  /*355a0*/  IMAD.MOV.U32 R82, RZ, RZ, R81 ;  /* 0x000000ffff527224 */ /* 0x000fe200078e0051 */
[----:B------:R-:W-:Y:S01]  /*355b0*/  IADD3 R81, P4, PT, R85, R80, RZ ;  /* 0x0000005055517210 */ /* 0x000fe20007f9e0ff */
[----:B------:R-:W-:Y:S01]  /*355c0*/  IMAD.X R83, RZ, RZ, RZ, P6 ;  /* 0x000000ffff537224 */ /* 0x000fe200030e06ff */
[----:B------:R-:W-:Y:S01]  /*355d0*/  IADD3 R85, P5, P6, R84, R70, R37 ;  /* 0x0000004654557210 */ /* 0x000fe20007ebe025 */
[----:B------:R-:W-:Y:S02]  /*355e0*/  IMAD.MOV.U32 R70, RZ, RZ, R53 ;  /* 0x000000ffff467224 */ /* 0x000fe400078e0035 */
[----:B------:R-:W-:Y:S01]  /*355f0*/  IMAD.WIDE.U32.X R82, R35, R58, R82, P4 ;  /* 0x0000003a23527225 */ /* 0x000fe200020e0452 */
[----:B------:R-:W-:Y:S02]  /*35600*/  IADD3.X R37, PT, PT, R81, R71, RZ, P5, P6 ;  /* 0x0000004751257210 */ /* 0x000fe40002fec4ff */
[----:B------:R-:W-:Y:S01]  /*35610*/  IADD3 R161, P4, PT, R85, R38, RZ ;  /* 0x0000002655a17210 */ /* 0x000fe20007f9e0ff */
[----:B------:R-:W-:-:S02]  /*35620*/  IMAD.X R71, RZ, RZ, RZ, P1 ;  /* 0x000000ffff477224 */ /* 0x000fc400008e06ff */
[----:B------:R-:W-:Y:S01]  /*35630*/  IMAD.WIDE.U32 R80, R34, R56, RZ ;  /* 0x0000003822507225 */ /* 0x000fe200078e00ff */
[----:B------:R-:W-:-:S03]  /*35640*/  ISETP.GE.U32.AND P1, PT, R161, R85, PT ;  /* 0x00000055a100720c */ /* 0x000fc60003f26070 */
[----:B------:R-:W-:Y:S02]  /*35650*/  IMAD.X R84, R37, 0x1, R52, P4 ;  /* 0x0000000125547824 */ /* 0x000fe400020e0634 */
[----:B------:R-:W-:-:S03]  /*35660*/  IMAD.WIDE.U32 R52, R35, R56, RZ ;  /* 0x0000003823347225 */ /* 0x000fc600078e00ff */
[----:B------:R-:W-:-:S04]  /*35670*/  ISETP.GE.U32.AND.EX P1, PT, R84, R37, PT, P1 ;  /* 0x000000255400720c */ /* 0x000fc80003f26110 */
[----:B------:R-:W-:Y:S01]  /*35680*/  SEL R37, RZ, 0x1, P1 ;  /* 0x00000001ff257807 */ /* 0x000fe20000800000 */
[----:B------:R-:W-:-:S03]  /*35690*/  IMAD.WIDE.U32 R52, P1, R34, R57, R52 ;  /* 0x0000003922347225 */ /* 0x000fc60007820034 */
[----:B------:R-:W-:Y:S01]  /*356a0*/  IADD3 R85, P4, PT, R81, R52, RZ ;  /* 0x0000003451557210 */ /* 0x000fe20007f9e0ff */
[----:B------:R-:W-:Y:S01]  /*356b0*/  IMAD.MOV.U32 R52, RZ, RZ, R69 ;  /* 0x000000ffff347224 */ /* 0x000fe200078e0045 */
[----:B------:R-:W-:Y:S01]  /*356c0*/  IADD3 R81, P5, P6, R80, R82, R37 ;  /* 0x0000005250517210 */ /* 0x000fe20007ebe025 */
[----:B------:R-:W-:-:S03]  /*356d0*/  IMAD.WIDE.U32 R68, R34, R54, RZ ;  /* 0x0000003622447225 */ /* 0x000fc600078e00ff */
[----:B------:R-:W-:Y:S02]  /*356e0*/  IADD3.X R83, PT, PT, R85, R83, RZ, P5, P6 ;  /* 0x0000005355537210 */ /* 0x000fe40002fec4ff */
[----:B------:R-:W-:-:S05]  /*356f0*/  LOP3.LUT P6, RZ, R63, 0x10, RZ, 0xc0, !PT ;  /* 0x000000103fff7812 */ /* 0x000fca00078cc0ff */
[----:B------:R-:W-:-:S04]  /*35700*/  IMAD.WIDE.U32.X R70, R39, R55, R70, P6 ;  /* 0x0000003727467225 */ /* 0x000fc800030e0446 */
[----:B------:R-:W-:Y:S01]  /*35710*/  IMAD.WIDE.U32 R38, R35, R54, RZ ;  /* 0x0000003623267225 */ /* 0x000fe200078e00ff */
[----:B------:R-:W-:-:S03]  /*35720*/  IADD3 R80, P5, PT, R163, R70, RZ ;  /* 0x00000046a3507210 */ /* 0x000fc60007fbe0ff */
[----:B------:R-:W-:Y:S02]  /*35730*/  IMAD.MOV.U32 R70, RZ, RZ, R53 ;  /* 0x000000ffff467224 */ /* 0x000fe400078e0035 */
[----:B------:R-:W-:Y:S02]  /*35740*/  IMAD.X R82, R167, 0x1, R71, P5 ;  /* 0x00000001a7527824 */ /* 0x000fe400028e0647 */
[----:B------:R-:W-:Y:S01]  /*35750*/  IMAD.X R71, RZ, RZ, RZ, P1 ;  /* 0x000000ffff477224 */ /* 0x000fe200008e06ff */
[----:B------:R-:W-:Y:S01]  /*35760*/  IADD3 R156, P1, PT, R81, R80, RZ ;  /* 0x00000050519c7210 */ /* 0x000fe20007f3e0ff */
[----:B------:R-:W-:Y:S02]  /*35770*/  IMAD.X R53, RZ, RZ, RZ, P3 ;  /* 0x000000ffff357224 */ /* 0x000fe400018e06ff */
[----:B------:R-:W-:-:S04]  /*35780*/  IMAD.WIDE.U32.X R70, R35, R57, R70, P4 ;  /* 0x0000003923467225 */ /* 0x000fc800020e0446 */
[----:B------:R-:W-:Y:S01]  /*35790*/  IMAD.X R154, R83, 0x1, R82, P1 ;  /* 0x00000001539a7824 */ /* 0x000fe200008e0652 */
[----:B------:R-:W-:Y:S01]  /*357a0*/  ISETP.GE.U32.AND P1, PT, R156, R81, PT ;  /* 0x000000519c00720c */ /* 0x000fe20003f26070 */
[----:B------:R-:W-:Y:S01]  /*357b0*/  IMAD.WIDE.U32.X R36, R36, R55, R52, P2 ;  /* 0x0000003724247225 */ /* 0x000fe200010e0434 */
[----:B------:R-:W-:Y:S02]  /*357c0*/  ISETP.GE.U32.AND P2, PT, R80, R163, PT ;  /* 0x000000a35000720c */ /* 0x000fe40003f46070 */
[----:B------:R-:W-:Y:S01]  /*357d0*/  ISETP.GE.U32.AND.EX P1, PT, R154, R83, PT, P1 ;  /* 0x000000539a00720c */ /* 0x000fe20003f26110 */
[----:B------:R-:W-:Y:S01]  /*357e0*/  IMAD.WIDE.U32 R38, P3, R34, R55, R38 ;  /* 0x0000003722267225 */ /* 0x000fe20007860026 */
[----:B------:R-:W-:Y:S02]  /*357f0*/  ISETP.GE.U32.AND.EX P2, PT, R82, R167, PT, P2 ;  /* 0x000000a75200720c */ /* 0x000fe40003f46120 */
[----:B------:R-:W-:Y:S01]  /*35800*/  SEL R85, RZ, 0x1, P1 ;  /* 0x00000001ff557807 */ /* 0x000fe20000800000 */
[----:B------:R-:W-:Y:S01]  /*35810*/  IMAD.WIDE.U32 R52, R32, R60, RZ ;  /* 0x0000003c20347225 */ /* 0x000fe200078e00ff */
[----:B------:R-:W-:-:S02]  /*35820*/  IADD3 R165, P1, PT, R69, R38, RZ ;  /* 0x0000002645a57210 */ /* 0x000fc40007f3e0ff */
[----:B------:R-:W-:Y:S02]  /*35830*/  IADD3 R85, P4, P5, R68, R70, R85 ;  /* 0x0000004644557210 */ /* 0x000fe40007d9e055 */
[----:B------:R-:W-:Y:S02]  /*35840*/  SEL R34, RZ, 0x1, P2 ;  /* 0x00000001ff227807 */ /* 0x000fe40001000000 */
[----:B------:R-:W-:Y:S02]  /*35850*/  IADD3.X R165, PT, PT, R165, R71, RZ, P4, P5 ;  /* 0x00000047a5a57210 */ /* 0x000fe400027ea4ff */
[----:B------:R-:W-:-:S04]  /*35860*/  IADD3 R34, P2, P4, R85, R36, R34 ;  /* 0x0000002455227210 */ /* 0x000fc80007c5e022 */
        /* <DEDUP_REMOVED lines=36> */
[C---:B------:R-:W-:Y:S01]  /*35ab0*/  LOP3.LUT P6, RZ, R63.reuse, 0x1000, RZ, 0xc0, !PT ;  /* 0x000010003fff7812 */ /* 0x040fe200078cc0ff */
[----:B------:R-:W-:Y:S01]  /*35ac0*/  IMAD.X R37, RZ, RZ, RZ, P3 ;  /* 0x000000ffff257224 */ /* 0x000fe200018e06ff */
[----:B------:R-:W-:Y:S01]  /*35ad0*/  LOP3.LUT R63, R63, 0xfffffffe, RZ, 0xc0, !PT ;  /* 0xfffffffe3f3f7812 */ /* 0x000fe200078ec0ff */
[----:B------:R-:W-:Y:S01]  /*35ae0*/  IMAD.X R158, R81, 0x1, R70, P2 ;  /* 0x00000001519e7824 */ /* 0x000fe200010e0646 */
[----:B------:R-:W-:Y:S01]  /*35af0*/  ISETP.GE.U32.AND P2, PT, R160, R71, PT ;  /* 0x00000047a000720c */ /* 0x000fe20003f46070 */
[----:B------:R-:W-:-:S02]  /*35b00*/  IMAD.MOV.U32 R52, RZ, RZ, R69 ;  /* 0x000000ffff347224 */ /* 0x000fc400078e0045 */
[----:B------:R-:W-:Y:S01]  /*35b10*/  IMAD.WIDE.U32.X R36, R35, R55, R36, P1 ;  /* 0x0000003723247225 */ /* 0x000fe200008e0424 */
[----:B------:R-:W-:Y:S02]  /*35b20*/  ISETP.GE.U32.AND.EX P2, PT, R158, R81, PT, P2 ;  /* 0x000000519e00720c */ /* 0x000fe40003f46120 */
[----:B------:R-:W-:Y:S01]  /*35b30*/  ISETP.GE.U32.AND P1, PT, R34, R85, PT ;  /* 0x000000552200720c */ /* 0x000fe20003f26070 */
[----:B------:R-:W-:Y:S01]  /*35b40*/  IMAD.WIDE.U32.X R52, R33, R57, R52, P4 ;  /* 0x0000003921347225 */ /* 0x000fe200020e0434 */
[----:B------:R-:W-:Y:S02]  /*35b50*/  SEL R161, RZ, 0x1, P2 ;  /* 0x00000001ffa17807 */ /* 0x000fe40001000000 */
[----:B------:R-:W-:Y:S01]  /*35b60*/  ISETP.GE.U32.AND.EX P1, PT, R70, R165, PT, P1 ;  /* 0x000000a54600720c */ /* 0x000fe20003f26110 */
[----:B------:R-:W-:-:S04]  /*35b70*/  IMAD.WIDE.U32 R38, P2, R32, R55, R38 ;  /* 0x0000003720267225 */ /* 0x000fc80007840026 */
[----:B------:R-:W-:Y:S01]  /*35b80*/  IMAD.WIDE.U32 R68, R32, R54, RZ ;  /* 0x0000003620447225 */ /* 0x000fe200078e00ff */
[----:B------:R-:W-:-:S03]  /*35b90*/  SEL R32, RZ, 0x1, P1 ;  /* 0x00000001ff207807 */ /* 0x000fc60000800000 */
[----:B------:R-:W-:Y:S01]  /*35ba0*/  IMAD R34, R101, R126, RZ ;  /* 0x0000007e65227224 */ /* 0x000fe200078e02ff */
[----:B------:R-:W-:Y:S02]  /*35bb0*/  IADD3 R163, P3, PT, R69, R38, RZ ;  /* 0x0000002645a37210 */ /* 0x000fe40007f7e0ff */
[----:B------:R-:W-:Y:S01]  /*35bc0*/  LOP3.LUT R101, RZ, R101, RZ, 0x33, !PT ;  /* 0x00000065ff657212 */ /* 0x000fe200078e33ff */
[C---:B------:R-:W-:Y:S01]  /*35bd0*/  IMAD R165, R30.reuse, R127, R34 ;  /* 0x0000007f1ea57224 */ /* 0x040fe200078e0222 */
[----:B------:R-:W-:Y:S01]  /*35be0*/  @P2 LOP3.LUT R63, R63, 0x1, RZ, 0xfc, !PT ;  /* 0x000000013f3f2812 */ /* 0x000fe200078efcff */
[----:B------:R-:W-:Y:S01]  /*35bf0*/  IMAD.WIDE.U32 R34, R30, R126, RZ ;  /* 0x0000007e1e227225 */ /* 0x000fe200078e00ff */
[----:B------:R-:W-:Y:S02]  /*35c00*/  IADD3 R161, P2, P4, R68, R52, R161 ;  /* 0x0000003444a17210 */ /* 0x000fe40007c5e0a1 */
[----:B------:R-:W-:Y:S01]  /*35c10*/  P2R R162, PR, RZ, 0x8 ;  /* 0x00000008ffa27803 */ /* 0x000fe20000000000 */
[----:B------:R-:W-:Y:S01]  /*35c20*/  IMAD.IADD R165, R35, 0x1, R165 ;  /* 0x0000000123a57824 */ /* 0x000fe200078e02a5 */
[----:B------:R-:W-:Y:S01]  /*35c30*/  IADD3.X R163, PT, PT, R163, R53, RZ, P2, P4 ;  /* 0x00000035a3a37210 */ /* 0x000fe200017e84ff */
[----:B------:R-:W-:Y:S01]  /*35c40*/  IMAD.WIDE.U32 R52, R34, R128, RZ ;  /* 0x0000008022347225 */ /* 0x000fe200078e00ff */
[----:B------:R-:W-:-:S02]  /*35c50*/  IADD3 R32, P1, P2, R161, R36, R32 ;  /* 0x00000024a1207210 */ /* 0x000fc40007a3e020 */
[----:B------:R-:W-:Y:S02]  /*35c60*/  LOP3.LUT R35, RZ, R30, RZ, 0x33, !PT ;  /* 0x0000001eff237212 */ /* 0x000fe400078e33ff */
[----:B------:R-:W-:Y:S01]  /*35c70*/  IADD3.X R38, PT, PT, R163, R37, RZ, P1, P2 ;  /* 0x00000025a3267210 */ /* 0x000fe20000fe44ff */
[----:B------:R-:W-:Y:S01]  /*35c80*/  IMAD.WIDE.U32 R36, R165, R128, RZ ;  /* 0x00000080a5247225 */ /* 0x000fe200078e00ff */
[----:B------:R-:W-:-:S03]  /*35c90*/  LOP3.LUT P3, RZ, R63, 0x2000, RZ, 0xc0, !PT ;  /* 0x000020003fff7812 */ /* 0x000fc6000786c0ff */
        /* <DEDUP_REMOVED lines=43> */
[C---:B------:R-:W-:Y:S01]  /*35f50*/  IMAD R45, R103.reuse, R127, R30 ;  /* 0x0000007f672d7224 */ /* 0x040fe200078e021e */
[----:B------:R-:W-:Y:S01]  /*35f60*/  LOP3.LUT R30, RZ, R102, RZ, 0x33, !PT ;  /* 0x00000066ff1e7212 */ /* 0x000fe200078e33ff */
[----:B------:R-:W-:Y:S01]  /*35f70*/  IMAD.WIDE.U32 R52, R103, R126, RZ ;  /* 0x0000007e67347225 */ /* 0x000fe200078e00ff */
[----:B------:R-:W-:Y:S02]  /*35f80*/  IADD3.X R159, PT, PT, R159, R37, RZ, P4, P5 ;  /* 0x000000259f9f7210 */ /* 0x000fe400027ea4ff */
[----:B------:R-:W-:Y:S01]  /*35f90*/  P2R R34, PR, RZ, 0x4 ;  /* 0x00000004ff227803 */ /* 0x000fe20000000000 */
[----:B------:R-:W-:Y:S01]  /*35fa0*/  IMAD.IADD R45, R53, 0x1, R45 ;  /* 0x00000001352d7824 */ /* 0x000fe200078e022d */
[----:B------:R-:W-:Y:S01]  /*35fb0*/  LOP3.LUT P2, RZ, R63, 0x800, RZ, 0xc0, !PT ;  /* 0x000008003fff7812 */ /* 0x000fe2000784c0ff */
[----:B------:R-:W-:Y:S01]  /*35fc0*/  IMAD.MOV.U32 R68, RZ, RZ, R43 ;  /* 0x000000ffff447224 */ /* 0x000fe200078e002b */
[----:B------:R-:W-:Y:S01]  /*35fd0*/  LOP3.LUT R43, RZ, R103, RZ, 0x33, !PT ;  /* 0x00000067ff2b7212 */ /* 0x000fe200078e33ff */
[----:B------:R-:W-:Y:S01]  /*35fe0*/  IMAD.WIDE.U32 R70, R45, R128, RZ ;  /* 0x000000802d467225 */ /* 0x000fe200078e00ff */
[----:B------:R-:W-:-:S02]  /*35ff0*/  P2R R166, PR, RZ, 0x2 ;  /* 0x00000002ffa67803 */ /* 0x000fc40000000000 */
[----:B------:R-:W-:Y:S01]  /*36000*/  LOP3.LUT P1, RZ, R63, 0x100, RZ, 0xc0, !PT ;  /* 0x000001003fff7812 */ /* 0x000fe2000782c0ff */
[----:B------:R-:W-:-:S04]  /*36010*/  IMAD.WIDE.U32 R80, R52, R128, RZ ;  /* 0x0000008034507225 */ /* 0x000fc800078e00ff */
[----:B------:R-:W-:Y:S01]  /*36020*/  IMAD.WIDE.U32 R70, P4, R52, R129, R70 ;  /* 0x0000008134467225 */ /* 0x000fe20007880046 */
[----:B------:R-:W-:-:S03]  /*36030*/  ISETP.GT.U32.AND P5, PT, R80, R43, PT ;  /* 0x0000002b5000720c */ /* 0x000fc60003fa4070 */
[----:B------:R-:W-:Y:S01]  /*36040*/  IMAD.X R85, RZ, RZ, RZ, P4 ;  /* 0x000000ffff557224 */ /* 0x000fe200020e06ff */
[----:B------:R-:W-:Y:S01]  /*36050*/  IADD3 R81, P4, PT, R81, R70, RZ ;  /* 0x0000004651517210 */ /* 0x000fe20007f9e0ff */
[----:B------:R-:W-:Y:S01]  /*36060*/  IMAD.X R69, RZ, RZ, RZ, P3 ;  /* 0x000000ffff457224 */ /* 0x000fe200018e06ff */
[----:B------:R-:W-:Y:S01]  /*36070*/  LOP3.LUT P3, RZ, R63, 0x8, RZ, 0xc0, !PT ;  /* 0x000000083fff7812 */ /* 0x000fe2000786c0ff */
[----:B------:R-:W-:Y:S01]  /*36080*/  IMAD.MOV.U32 R84, RZ, RZ, R71 ;  /* 0x000000ffff547224 */ /* 0x000fe200078e0047 */
[----:B------:R-:W-:Y:S01]  /*36090*/  ISETP.GT.U32.AND.EX P5, PT, R81, R30, PT, P5 ;  /* 0x0000001e5100720c */ /* 0x000fe20003fa4150 */
[----:B------:R-:W-:-:S03]  /*360a0*/  IMAD.WIDE.U32 R80, R45, R130, RZ ;  /* 0x000000822d507225 */ /* 0x000fc600078e00ff */
[----:B------:R-:W-:Y:S01]  /*360b0*/  SEL R43, RZ, 0x1, !P5 ;  /* 0x00000001ff2b7807 */ /* 0x000fe20006800000 */
[----:B------:R-:W-:-:S04]  /*360c0*/  IMAD.WIDE.U32.X R68, R98, R135, R68, P6 ;  /* 0x0000008762447225 */ /* 0x000fc800030e0444 */
[----:B------:R-:W-:-:S04]  /*360d0*/  IMAD.WIDE.U32 R80, P6, R52, R131, R80 ;  /* 0x0000008334507225 */ /* 0x000fc800078c0050 */
[----:B------:R-:W-:-:S04]  /*360e0*/  IMAD.WIDE.U32 R102, R52, R130, RZ ;  /* 0x0000008234667225 */ /* 0x000fc800078e00ff */
[----:B------:R-:W-:-:S04]  /*360f0*/  IMAD.WIDE.U32.X R84, R45, R129, R84, P4 ;  /* 0x000000812d547225 */ /* 0x000fc800020e0454 */
[----:B------:R-:W-:Y:S01]  /*36100*/  IMAD.MOV.U32 R70, RZ, RZ, R81 ;  /* 0x000000ffff467224 */ /* 0x000fe200078e0051 */
[----:B------:R-:W-:Y:S01]  /*36110*/  IADD3 R81, P4, PT, R103, R80, RZ ;  /* 0x0000005067517210 */ /* 0x000fe20007f9e0ff */
[----:B------:R-:W-:Y:S01]  /*36120*/  IMAD.X R71, RZ, RZ, RZ, P6 ;  /* 0x000000ffff477224 */ /* 0x000fe200030e06ff */
[----:B------:R-:W-:Y:S01]  /*36130*/  IADD3 R103, P5, P6, R102, R84, R43 ;  /* 0x0000005466677210 */ /* 0x000fe20007ebe02b */
[----:B------:R-:W-:Y:S01]  /*36140*/  IMAD.X R37, RZ, RZ, RZ, P2 ;  /* 0x000000ffff257224 */ /* 0x000fe200010e06ff */
[----:B------:R-:W-:Y:S01]  /*36150*/  LOP3.LUT P2, RZ, R63, 0x2, RZ, 0xc0, !PT ;  /* 0x000000023fff7812 */ /* 0x000fe2000784c0ff */
[----:B------:R-:W-:Y:S01]  /*36160*/  IMAD.WIDE.U32.X R70, R45, R131, R70, P4 ;  /* 0x000000832d467225 */ /* 0x000fe200020e0446 */
[----:B------:R-:W-:Y:S02]  /*36170*/  IADD3.X R84, PT, PT, R81, R85, RZ, P5, P6 ;  /* 0x0000005551547210 */ /* 0x000fe40002fec4ff */
[----:B------:R-:W-:Y:S01]  /*36180*/  IADD3 R98, P4, PT, R103, R101, RZ ;  /* 0x0000006567627210 */ /* 0x000fe20007f9e0ff */
[----:B------:R-:W-:-:S02]  /*36190*/  IMAD.X R81, RZ, RZ, RZ, P0 ;  /* 0x000000ffff517224 */ /* 0x000fc400000e06ff */
[----:B------:R-:W-:Y:S01]  /*361a0*/  IMAD.MOV.U32 R80, RZ, RZ, R47 ;  /* 0x000000ffff507224 */ /* 0x000fe200078e002f */
[----:B------:R-:W-:Y:S01]  /*361b0*/  ISETP.GE.U32.AND P0, PT, R98, R103, PT ;  /* 0x000000676200720c */ /* 0x000fe20003f06070 */
[----:B------:R-:W-:Y:S02]  /*361c0*/  IMAD.X R101, R84, 0x1, R164, P4 ;  /* 0x0000000154657824 */ /* 0x000fe400020e06a4 */
[----:B------:R-:W-:-:S03]  /*361d0*/  IMAD.WIDE.U32 R102, R52, R132, RZ ;  /* 0x0000008434667225 */ /* 0x000fc600078e00ff */
[----:B------:R-:W-:Y:S01]  /*361e0*/  ISETP.GE.U32.AND.EX P0, PT, R101, R84, PT, P0 ;  /* 0x000000546500720c */ /* 0x000fe20003f06100 */
[----:B------:R-:W-:-:S03]  /*361f0*/  IMAD.WIDE.U32 R84, R45, R132, RZ ;  /* 0x000000842d547225 */ /* 0x000fc600078e00ff */
[----:B------:R-:W-:Y:S01]  /*36200*/  SEL R43, RZ, 0x1, P0 ;  /* 0x00000001ff2b7807 */ /* 0x000fe20000000000 */
[----:B------:R-:W-:Y:S01]  /*36210*/  IMAD.WIDE.U32.X R36, R139, R135, R36, P1 ;  /* 0x000000878b247225 */ /* 0x000fe200008e0424 */
[----:B------:R-:W-:Y:S02]  /*36220*/  LOP3.LUT P1, RZ, R63, 0x40, RZ, 0xc0, !PT ;  /* 0x000000403fff7812 */ /* 0x000fe4000782c0ff */
[----:B------:R-:W-:Y:S01]  /*36230*/  IADD3 R102, P5, P6, R102, R70, R43 ;  /* 0x0000004666667210 */ /* 0x000fe20007ebe02b */
[----:B------:R-:W-:-:S04]  /*36240*/  IMAD.WIDE.U32 R84, P4, R52, R133, R84 ;  /* 0x0000008534547225 */ /* 0x000fc80007880054 */
[----:B------:R-:W-:Y:S01]  /*36250*/  IMAD.WIDE.U32.X R80, R31, R135, R80, P2 ;  /* 0x000000871f507225 */ /* 0x000fe200010e0450 */
[----:B------:R-:W-:Y:S02]  /*36260*/  IADD3 R47, P0, PT, R103, R84, RZ ;  /* 0x00000054672f7210 */ /* 0x000fe40007f1e0ff */
[----:B------:R-:W-:Y:S01]  /*36270*/  ISETP.NE.AND P2, PT, R34, RZ, PT ;  /* 0x000000ff2200720c */ /* 0x000fe20003f45270 */
[----:B------:R-:W-:Y:S01]  /*36280*/  IMAD.X R31, RZ, RZ, RZ, P1 ;  /* 0x000000ffff1f7224 */ /* 0x000fe200008e06ff */
[----:B------:R-:W-:Y:S01]  /*36290*/  IADD3.X R84, PT, PT, R47, R71, RZ, P5, P6 ;  /* 0x000000472f547210 */ /* 0x000fe20002fec4ff */
[----:B------:R-:W-:Y:S01]  /*362a0*/  IMAD.MOV.U32 R30, RZ, RZ, R49 ;  /* 0x000000ffff1e7224 */ /* 0x000fe200078e0031 */
[C---:B------:R-:W-:Y:S02]  /*362b0*/  LOP3.LUT P5, RZ, R63.reuse, 0x20, RZ, 0xc0, !PT ;  /* 0x000000203fff7812 */ /* 0x040fe400078ac0ff */
[----:B------:R-:W-:Y:S02]  /*362c0*/  LOP3.LUT P6, RZ, R63, 0x1, RZ, 0xc0, !PT ;  /* 0x000000013fff7812 */ /* 0x000fe400078cc0ff */
[----:B------:R-:W-:Y:S01]  /*362d0*/  ISETP.NE.AND P1, PT, R166, RZ, PT ;  /* 0x000000ffa600720c */ /* 0x000fe20003f25270 */
[----:B------:R-:W-:Y:S01]  /*362e0*/  IMAD.WIDE.U32.X R30, R138, R135, R30, P5 ;  /* 0x000000878a1e7225 */ /* 0x000fe200028e041e */
[----:B------:R-:W-:-:S04]  /*362f0*/  ISETP.GE.U32.AND P5, PT, R157, R146, PT ;  /* 0x000000929d00720c */ /* 0x000fc80003fa6070 */
[----:B------:R-:W-:-:S04]  /*36300*/  ISETP.GE.U32.AND.EX P5, PT, R148, R155, PT, P5 ;  /* 0x0000009b9400720c */ /* 0x000fc80003fa6150 */
[----:B------:R-:W-:-:S04]  /*36310*/  SEL R43, RZ, 0x1, P5 ;  /* 0x00000001ff2b7807 */ /* 0x000fc80002800000 */
[----:B------:R-:W-:Y:S01]  /*36320*/  IADD3 R47, P5, PT, R43, R36, RZ ;  /* 0x000000242b2f7210 */ /* 0x000fe20007fbe0ff */
[----:B------:R-:W-:Y:S01]  /*36330*/  IMAD.X R43, RZ, RZ, RZ, P3 ;  /* 0x000000ffff2b7224 */ /* 0x000fe200018e06ff */
[----:B------:R-:W-:-:S03]  /*36340*/  ISETP.NE.AND P3, PT, R162, RZ, PT ;  /* 0x000000ffa200720c */ /* 0x000fc60003f65270 */
[----:B------:R-:W-:Y:S01]  /*36350*/  IMAD.X R34, RZ, RZ, R37, P5 ;  /* 0x000000ffff227224 */ /* 0x000fe200028e0625 */
[----:B------:R-:W-:Y:S01]  /*36360*/  ISETP.GE.U32.AND P5, PT, R153, R42, PT ;  /* 0x0000002a9900720c */ /* 0x000fe20003fa6070 */
[----:B------:R-:W-:-:S03]  /*36370*/  IMAD.MOV.U32 R42, RZ, RZ, R51 ;  /* 0x000000ffff2a7224 */ /* 0x000fc600078e0033 */
[----:B------:R-:W-:-:S04]  /*36380*/  ISETP.GE.U32.AND.EX P5, PT, R151, R140, PT, P5 ;  /* 0x0000008c9700720c */ /* 0x000fc80003fa6150 */
[----:B------:R-:W-:-:S04]  /*36390*/  SEL R37, RZ, 0x1, P5 ;  /* 0x00000001ff257807 */ /* 0x000fc80002800000 */
[----:B------:R-:W-:Y:S01]  /*363a0*/  IADD3 R138, P5, PT, R37, R68, RZ ;  /* 0x00000044258a7210 */ /* 0x000fe20007fbe0ff */
[----:B------:R-:W-:-:S04]  /*363b0*/  IMAD.WIDE.U32 R36, R41, R134, RZ ;  /* 0x0000008629247225 */ /* 0x000fc800078e00ff */
[----:B------:R-:W-:Y:S01]  /*363c0*/  IMAD.X R49, RZ, RZ, R69, P5 ;  /* 0x000000ffff317224 */ /* 0x000fe200028e0645 */
[----:B------:R-:W-:Y:S01]  /*363d0*/  LOP3.LUT P5, RZ, R63, 0x4, RZ, 0xc0, !PT ;  /* 0x000000043fff7812 */ /* 0x000fe200078ac0ff */
[----:B------:R-:W-:-:S04]  /*363e0*/  IMAD.WIDE.U32 R68, R40, R134, RZ ;  /* 0x0000008628447225 */ /* 0x000fc800078e00ff */
[----:B------:R-:W-:-:S04]  /*363f0*/  IMAD.WIDE.U32.X R42, R41, R133, R42, P5 ;  /* 0x00000085292a7225 */ /* 0x000fc800028e042a */
[----:B------:R-:W-:-:S04]  /*36400*/  IMAD.WIDE.U32 R36, P5, R40, R135, R36 ;  /* 0x0000008728247225 */ /* 0x000fc800078a0024 */
[----:B------:R-:W-:Y:S01]  /*36410*/  IMAD.X R71, RZ, RZ, RZ, P5 ;  /* 0x000000ffff477224 */ /* 0x000fe200028e06ff */
[----:B------:R-:W-:Y:S01]  /*36420*/  IADD3 R51, P5, PT, R69, R36, RZ ;  /* 0x0000002445337210 */ /* 0x000fe20007fbe0ff */
[----:B------:R-:W-:Y:S02]  /*36430*/  IMAD.MOV.U32 R70, RZ, RZ, R37 ;  /* 0x000000ffff467224 */ /* 0x000fe400078e0025 */
[----:B------:R-:W-:Y:S02]  /*36440*/  IMAD.X R37, RZ, RZ, RZ, P6 ;  /* 0x000000ffff257224 */ /* 0x000fe400030e06ff */
[----:B------:R-:W-:Y:S01]  /*36450*/  IMAD.WIDE.U32.X R40, R41, R135, R70, P5 ;  /* 0x0000008729287225 */ /* 0x000fe200028e0446 */
[----:B------:R-:W-:-:S03]  /*36460*/  ISETP.NE.U32.AND P5, PT, R47, RZ, PT ;  /* 0x000000ff2f00720c */ /* 0x000fc60003fa5070 */
[----:B------:R-:W-:Y:S01]  /*36470*/  IMAD.MOV.U32 R36, RZ, RZ, R39 ;  /* 0x000000ffff247224 */ /* 0x000fe200078e0027 */
[----:B------:R-:W-:Y:S01]  /*36480*/  ISETP.NE.AND.EX P5, PT, R34, RZ, PT, P5 ;  /* 0x000000ff2200720c */ /* 0x000fe20003fa5350 */
[----:B------:R-:W-:Y:S02]  /*36490*/  IMAD.X R71, RZ, RZ, RZ, P1 ;  /* 0x000000ffff477224 */ /* 0x000fe400008e06ff */
[----:B------:R-:W-:-:S04]  /*364a0*/  IMAD.WIDE.U32.X R36, R33, R55, R36, P3 ;  /* 0x0000003721247225 */ /* 0x000fc800018e0424 */
[----:B------:R-:W-:Y:S02]  /*364b0*/  IMAD.MOV.U32 R70, RZ, RZ, R35 ;  /* 0x000000ffff467224 */ /* 0x000fe400078e0023 */
[----:B------:R-:W-:Y:S02]  /*364c0*/  IMAD.X R35, RZ, RZ, RZ, P4 ;  /* 0x000000ffff237224 */ /* 0x000fe400020e06ff */
[----:B------:R-:W-:Y:S02]  /*364d0*/  IMAD.WIDE.U32.X R70, R165, R135, R70, P2 ;  /* 0x00000087a5467225 */ /* 0x000fe400010e0446 */
[----:B------:R-:W-:-:S04]  /*364e0*/  @P5 IADD3 R47, P6, PT, R47, R96, RZ ;  /* 0x000000602f2f5210 */ /* 0x000fc80007fde0ff */
[----:B------:R-:W-:Y:S01]  /*364f0*/  @P5 ISETP.GE.U32.AND P3, PT, R47, R96, PT ;  /* 0x000000602f00520c */ /* 0x000fe20003f66070 */
[----:B------:R-:W-:Y:S01]  /*36500*/  @P5 IMAD.X R34, R34, 0x1, R97, P6 ;  /* 0x0000000122225824 */ /* 0x000fe200030e0661 */
[----:B------:R-:W-:Y:S01]  /*36510*/  ISETP.GE.U32.AND P6, PT, R141, R128, PT ;  /* 0x000000808d00720c */ /* 0x000fe20003fc6070 */
[----:B------:R-:W-:-:S03]  /*36520*/  @P5 IMAD.MOV.U32 R96, RZ, RZ, R47 ;  /* 0x000000ffff605224 */ /* 0x000fc600078e002f */
[----:B------:R-:W-:Y:S01]  /*36530*/  @P5 ISETP.GE.U32.AND.EX P3, PT, R34, R97, PT, P3 ;  /* 0x000000612200520c */ /* 0x000fe20003f66130 */
[----:B------:R-:W-:Y:S01]  /*36540*/  @P5 IMAD.MOV.U32 R97, RZ, RZ, R34 ;  /* 0x000000ffff615224 */ /* 0x000fe200078e0022 */
[----:B------:R-:W-:Y:S01]  /*36550*/  IADD3 R96, P1, PT, R96, R149, RZ ;  /* 0x0000009560607210 */ /* 0x000fe20007f3e0ff */
[----:B------:R-:W-:Y:S01]  /*36560*/  IMAD.MOV.U32 R34, RZ, RZ, R85 ;  /* 0x000000ffff227224 */ /* 0x000fe200078e0055 */
[----:B------:R-:W-:Y:S02]  /*36570*/  ISETP.GE.U32.AND.EX P6, PT, R44, R129, PT, P6 ;  /* 0x000000812c00720c */ /* 0x000fe40003fc6160 */
[----:B------:R-:W-:Y:S01]  /*36580*/  ISETP.GE.U32.AND P2, PT, R96, R149, PT ;  /* 0x000000956000720c */ /* 0x000fe20003f46070 */
[----:B------:R-:W-:Y:S01]  /*36590*/  IMAD.X R97, R97, 0x1, R48, P1 ;  /* 0x0000000161617824 */ /* 0x000fe200008e0630 */
        /* <DEDUP_REMOVED lines=16> */
.L_x_109:
[----:B------:R-:W-:Y:S05]  /*366a0*/  BSYNC.RECONVERGENT B3 ;  /* 0x0000000000037941 */ /* 0x000fea0003800200 */
.L_x_108:
[----:B------:R-:W-:Y:S01]  /*366b0*/  IADD3 R85, P1, PT, R99, R144, RZ ;  /* 0x0000009063557210 */ /* 0x000fe20007f3e0ff */
[----:B------:R-:W-:Y:S01]  /*366c0*/  BSSY.RECONVERGENT B3, `(.L_x_110) ;  /* 0x0000102000037945 */ /* 0x000fe20003800200 */
[----:B------:R-:W-:Y:S02]  /*366d0*/  SEL R33, RZ, 0x1, P6 ;  /* 0x00000001ff217807 */ /* 0x000fe40003000000 */
[----:B------:R-:W-:Y:S01]  /*366e0*/  ISETP.GE.U32.AND.EX P2, PT, R97, R48, PT, P2 ;  /* 0x000000306100720c */ /* 0x000fe20003f46120 */
[----:B------:R-:W-:Y:S01]  /*366f0*/  IMAD.X R69, R100, 0x1, R145, P1 ;  /* 0x0000000164457824 */ /* 0x000fe200008e0691 */
[----:B------:R-:W-:Y:S01]  /*36700*/  @P5 SEL R39, RZ, 0x1, P3 ;  /* 0x00000001ff275807 */ /* 0x000fe20001800000 */
[----:B------:R-:W-:Y:S01]  /*36710*/  IMAD.WIDE.U32 R48, R45, R134, RZ ;  /* 0x000000862d307225 */ /* 0x000fe200078e00ff */
[----:B------:R-:W-:Y:S02]  /*36720*/  ISETP.GE.U32.AND P1, PT, R142, R33, PT ;  /* 0x000000218e00720c */ /* 0x000fe40003f26070 */
[----:B------:R-:W-:-:S02]  /*36730*/  ISETP.GE.U32.AND P3, PT, R85, R144, PT ;  /* 0x000000905500720c */ /* 0x000fc40003f66070 */
[----:B------:R-:W-:Y:S02]  /*36740*/  SEL R33, RZ, 0x1, P2 ;  /* 0x00000001ff217807 */ /* 0x000fe40001000000 */
[----:B------:R-:W-:Y:S02]  /*36750*/  @P5 IADD3 R86, P2, PT, R39, R86, RZ ;  /* 0x0000005627565210 */ /* 0x000fe40007f5e0ff */
[----:B------:R-:W-:Y:S02]  /*36760*/  IADD3 R85, P4, PT, R150, R85, RZ ;  /* 0x0000005596557210 */ /* 0x000fe40007f9e0ff */
[----:B------:R-:W-:Y:S01]  /*36770*/  ISETP.GE.U32.AND.EX P3, PT, R69, R145, PT, P3 ;  /* 0x000000914500720c */ /* 0x000fe20003f66130 */
[----:B------:R-:W-:Y:S01]  /*36780*/  @P5 IMAD.X R87, RZ, RZ, R87, P2 ;  /* 0x000000ffff575224 */ /* 0x000fe200010e0657 */
[----:B------:R-:W-:Y:S01]  /*36790*/  SEL R140, RZ, 0xffffffff, P6 ;  /* 0xffffffffff8c7807 */ /* 0x000fe20003000000 */
[----:B------:R-:W-:Y:S01]  /*367a0*/  IMAD.X R69, R50, 0x1, R69, P4 ;  /* 0x0000000132457824 */ /* 0x000fe200020e0645 */
[----:B------:R-:W-:-:S02]  /*367b0*/  IADD3 R86, P5, P6, R86, R30, R33 ;  /* 0x0000001e56567210 */ /* 0x000fc40007ebe021 */
[----:B------:R-:W-:Y:S02]  /*367c0*/  SEL R33, RZ, 0x1, P3 ;  /* 0x00000001ff217807 */ /* 0x000fe40001800000 */
[----:B------:R-:W-:Y:S02]  /*367d0*/  ISETP.GE.U32.AND P2, PT, R85, R150, PT ;  /* 0x000000965500720c */ /* 0x000fe40003f46070 */
[C---:B------:R-:W-:Y:S02]  /*367e0*/  IADD3 R149, P3, PT, R140.reuse, R142, RZ ;  /* 0x0000008e8c957210 */ /* 0x040fe40007f7e0ff */
[----:B------:R-:W-:Y:S02]  /*367f0*/  ISETP.GE.U32.AND.EX P2, PT, R69, R50, PT, P2 ;  /* 0x000000324500720c */ /* 0x000fe40003f46120 */
[----:B------:R-:W-:Y:S01]  /*36800*/  IADD3 R33, P4, PT, R33, R80, RZ ;  /* 0x0000005021217210 */ /* 0x000fe20007f9e0ff */
[----:B------:R-:W-:Y:S01]  /*36810*/  IMAD.X R140, R140, 0x1, R143, P3 ;  /* 0x000000018c8c7824 */ /* 0x000fe200018e068f */
[----:B------:R-:W-:-:S02]  /*36820*/  ISETP.GE.U32.AND P3, PT, R149, R130, PT ;  /* 0x000000829500720c */ /* 0x000fc40003f66070 */
[----:B------:R-:W-:Y:S01]  /*36830*/  IADD3.X R87, PT, PT, R87, R31, RZ, P5, P6 ;  /* 0x0000001f57577210 */ /* 0x000fe20002fec4ff */
[----:B------:R-:W-:Y:S01]  /*36840*/  IMAD.X R80, RZ, RZ, R81, P4 ;  /* 0x000000ffff507224 */ /* 0x000fe200020e0651 */
[----:B------:R-:W-:Y:S02]  /*36850*/  SEL R31, RZ, 0x1, P2 ;  /* 0x00000001ff1f7807 */ /* 0x000fe40001000000 */
[----:B------:R-:W-:Y:S02]  /*36860*/  ISETP.GE.U32.AND.EX P2, PT, R143, RZ, PT, P1 ;  /* 0x000000ff8f00720c */ /* 0x000fe40003f46110 */
[----:B------:R-:W-:Y:S02]  /*36870*/  ISETP.GE.U32.AND.EX P1, PT, R140, R131, PT, P3 ;  /* 0x000000838c00720c */ /* 0x000fe40003f26130 */
[----:B------:R-:W-:Y:S02]  /*36880*/  ISETP.NE.U32.AND P3, PT, R33, RZ, PT ;  /* 0x000000ff2100720c */ /* 0x000fe40003f65070 */
[----:B------:R-:W-:-:S02]  /*36890*/  SEL R145, RZ, 0x1, P2 ;  /* 0x00000001ff917807 */ /* 0x000fc40001000000 */
[----:B------:R-:W-:Y:S02]  /*368a0*/  ISETP.NE.AND.EX P2, PT, R80, RZ, PT, P3 ;  /* 0x000000ff5000720c */ /* 0x000fe40003f45330 */
[----:B------:R-:W-:Y:S02]  /*368b0*/  IADD3 R31, P4, P5, R68, R42, R31 ;  /* 0x0000002a441f7210 */ /* 0x000fe40007d9e01f */
[----:B------:R-:W-:Y:S02]  /*368c0*/  SEL R30, RZ, 0x1, P1 ;  /* 0x00000001ff1e7807 */ /* 0x000fe40000800000 */
[----:B------:R-:W-:Y:S02]  /*368d0*/  ISETP.GE.U32.AND P1, PT, R147, R128, PT ;  /* 0x000000809300720c */ /* 0x000fe40003f26070 */
[----:B------:R-:W-:Y:S02]  /*368e0*/  IADD3.X R50, PT, PT, R51, R43, RZ, P4, P5 ;  /* 0x0000002b33327210 */ /* 0x000fe400027ea4ff */
[----:B------:R-:W-:-:S02]  /*368f0*/  IADD3 R83, P6, PT, R152, R83, RZ ;  /* 0x0000005398537210 */ /* 0x000fc40007fde0ff */
[----:B------:R-:W-:Y:S02]  /*36900*/  IADD3 R145, P4, PT, R145, R30, RZ ;  /* 0x0000001e91917210 */ /* 0x000fe40007f9e0ff */
[----:B------:R-:W-:Y:S01]  /*36910*/  ISETP.GE.U32.AND.EX P1, PT, R46, R129, PT, P1 ;  /* 0x000000812e00720c */ /* 0x000fe20003f26110 */
[----:B------:R-:W-:Y:S01]  /*36920*/  IMAD.X R100, R159, 0x1, R82, P6 ;  /* 0x000000019f647824 */ /* 0x000fe200030e0652 */
[----:B------:R-:W-:Y:S01]  /*36930*/  @P2 IADD3 R33, P5, PT, R33, R104, RZ ;  /* 0x0000006821212210 */ /* 0x000fe20007fbe0ff */
[----:B------:R-:W-:Y:S01]  /*36940*/  IMAD.X R138, RZ, RZ, RZ, P4 ;  /* 0x000000ffff8a7224 */ /* 0x000fe200020e06ff */
[----:B------:R-:W-:Y:S01]  /*36950*/  SEL R30, RZ, 0x1, P1 ;  /* 0x00000001ff1e7807 */ /* 0x000fe20000800000 */
[----:B------:R-:W-:Y:S01]  /*36960*/  IMAD.WIDE.U32 R48, P6, R52, R135, R48 ;  /* 0x0000008734307225 */ /* 0x000fe200078c0030 */
[----:B------:R-:W-:Y:S02]  /*36970*/  SEL R82, RZ, 0xffffffff, P1 ;  /* 0xffffffffff527807 */ /* 0x000fe40000800000 */
[----:B------:R-:W-:Y:S01]  /*36980*/  ISETP.GE.U32.AND P4, PT, R96, R145, PT ;  /* 0x000000916000720c */ /* 0x000fe20003f86070 */
[----:B------:R-:W-:Y:S01]  /*36990*/  @P2 IMAD.X R42, R80, 0x1, R105, P5 ;  /* 0x00000001502a2824 */ /* 0x000fe200028e0669 */
[----:B------:R-:W-:Y:S01]  /*369a0*/  IADD3 R145, P1, PT, -R145, R96, RZ ;  /* 0x0000006091917210 */ /* 0x000fe20007f3e1ff */
[----:B------:R-:W-:Y:S01]  /*369b0*/  IMAD.WIDE.U32 R52, R52, R134, RZ ;  /* 0x0000008634347225 */ /* 0x000fe200078e00ff */
[----:B------:R-:W-:-:S02]  /*369c0*/  ISETP.GE.U32.AND.EX P4, PT, R97, R138, PT, P4 ;  /* 0x0000008a6100720c */ /* 0x000fc40003f86140 */
[----:B------:R-:W-:Y:S01]  /*369d0*/  ISETP.GE.U32.AND P3, PT, R83, R152, PT ;  /* 0x000000985300720c */ /* 0x000fe20003f66070 */
[----:B------:R-:W-:Y:S01]  /*369e0*/  IMAD.X R138, R97, 0x1, ~R138, P1 ;  /* 0x00000001618a7824 */ /* 0x000fe200008e0e8a */
[----:B------:R-:W-:Y:S01]  /*369f0*/  @P2 ISETP.GE.U32.AND P1, PT, R33, R104, PT ;  /* 0x000000682100220c */ /* 0x000fe20003f26070 */
[----:B------:R-:W-:Y:S01]  /*36a00*/  @P2 IMAD.MOV.U32 R104, RZ, RZ, R33 ;  /* 0x000000ffff682224 */ /* 0x000fe200078e0021 */
[----:B------:R-:W-:Y:S01]  /*36a10*/  IADD3 R103, P5, PT, R82, R85, RZ ;  /* 0x0000005552677210 */ /* 0x000fe20007fbe0ff */
[----:B------:R-:W-:Y:S01]  /*36a20*/  IMAD R33, R101, R126, RZ ;  /* 0x0000007e65217224 */ /* 0x000fe200078e02ff */
[----:B------:R-:W-:Y:S01]  /*36a30*/  ISETP.GE.U32.AND.EX P3, PT, R100, R159, PT, P3 ;  /* 0x0000009f6400720c */ /* 0x000fe20003f66130 */
[----:B------:R-:W-:Y:S01]  /*36a40*/  IMAD.X R43, RZ, RZ, RZ, P6 ;  /* 0x000000ffff2b7224 */ /* 0x000fe200030e06ff */
[----:B------:R-:W-:Y:S01]  /*36a50*/  SEL R80, RZ, 0x1, P4 ;  /* 0x00000001ff507807 */ /* 0x000fe20002000000 */
[----:B------:R-:W-:Y:S01]  /*36a60*/  IMAD.X R82, R82, 0x1, R69, P5 ;  /* 0x0000000152527824 */ /* 0x000fe200028e0645 */
[----:B------:R-:W-:Y:S01]  /*36a70*/  IADD3 R104, P5, PT, R104, R31, RZ ;  /* 0x0000001f68687210 */ /* 0x000fe20007fbe0ff */
[----:B------:R-:W-:Y:S01]  /*36a80*/  IMAD R33, R98, R127, R33 ;  /* 0x0000007f62217224 */ /* 0x000fe200078e0221 */
[----:B------:R-:W-:-:S02]  /*36a90*/  ISETP.GE.U32.AND P4, PT, R85, R30, PT ;  /* 0x0000001e5500720c */ /* 0x000fc40003f86070 */
[----:B------:R-:W-:Y:S01]  /*36aa0*/  @P2 ISETP.GE.U32.AND.EX P1, PT, R42, R105, PT, P1 ;  /* 0x000000692a00220c */ /* 0x000fe20003f26110 */
[----:B------:R-:W-:Y:S01]  /*36ab0*/  @P2 IMAD.MOV.U32 R105, RZ, RZ, R42 ;  /* 0x000000ffff692224 */ /* 0x000fe200078e002a */
[----:B------:R-:W-:Y:S01]  /*36ac0*/  SEL R47, RZ, 0x1, P3 ;  /* 0x00000001ff2f7807 */ /* 0x000fe20001800000 */
[----:B------:R-:W-:Y:S01]  /*36ad0*/  IMAD.MOV.U32 R42, RZ, RZ, R49 ;  /* 0x000000ffff2a7224 */ /* 0x000fe200078e0031 */
[----:B------:R-:W-:Y:S01]  /*36ae0*/  ISETP.GE.U32.AND P3, PT, R104, R31, PT ;  /* 0x0000001f6800720c */ /* 0x000fe20003f66070 */
[----:B------:R-:W-:Y:S01]  /*36af0*/  IMAD.WIDE.U32 R30, R98, R126, RZ ;  /* 0x0000007e621e7225 */ /* 0x000fe200078e00ff */
[----:B------:R-:W-:Y:S02]  /*36b00*/  ISETP.GE.U32.AND.EX P4, PT, R69, RZ, PT, P4 ;  /* 0x000000ff4500720c */ /* 0x000fe40003f86140 */
[----:B------:R-:W-:Y:S01]  /*36b10*/  IADD3 R47, P6, PT, R47, R70, RZ ;  /* 0x000000462f2f7210 */ /* 0x000fe20007fde0ff */
[----:B------:R-:W-:Y:S01]  /*36b20*/  IMAD.X R105, R105, 0x1, R50, P5 ;  /* 0x0000000169697824 */ /* 0x000fe200028e0632 */
[----:B------:R-:W-:Y:S01]  /*36b30*/  SEL R81, RZ, 0x1, P4 ;  /* 0x00000001ff517807 */ /* 0x000fe20002000000 */
[----:B------:R-:W-:Y:S01]  /*36b40*/  IMAD.IADD R33, R31, 0x1, R33 ;  /* 0x000000011f217824 */ /* 0x000fe200078e0221 */
[----:B------:R-:W-:Y:S01]  /*36b50*/  IADD3 R153, P4, PT, R53, R48, RZ ;  /* 0x0000003035997210 */ /* 0x000fe20007f9e0ff */
[----:B------:R-:W-:Y:S01]  /*36b60*/  IMAD.X R53, RZ, RZ, R71, P6 ;  /* 0x000000ffff357224 */ /* 0x000fe200030e0647 */
[----:B------:R-:W-:Y:S01]  /*36b70*/  ISETP.GE.U32.AND P5, PT, R103, R130, PT ;  /* 0x000000826700720c */ /* 0x000fe20003fa6070 */
[----:B------:R-:W-:Y:S01]  /*36b80*/  IMAD.WIDE.U32 R70, R30, R128, RZ ;  /* 0x000000801e467225 */ /* 0x000fe200078e00ff */
[----:B------:R-:W-:-:S02]  /*36b90*/  ISETP.GE.U32.AND.EX P3, PT, R105, R50, PT, P3 ;  /* 0x000000326900720c */ /* 0x000fc40003f66130 */
[----:B------:R-:W-:Y:S01]  /*36ba0*/  IADD3 R151, P6, PT, R102, R83, RZ ;  /* 0x0000005366977210 */ /* 0x000fe20007fde0ff */
[----:B------:R-:W-:Y:S01]  /*36bb0*/  IMAD.WIDE.U32 R50, R33, R128, RZ ;  /* 0x0000008021327225 */ /* 0x000fe200078e00ff */
[----:B------:R-:W-:Y:S02]  /*36bc0*/  ISETP.GE.U32.AND.EX P5, PT, R82, R131, PT, P5 ;  /* 0x000000835200720c */ /* 0x000fe40003fa6150 */
[----:B------:R-:W-:Y:S01]  /*36bd0*/  SEL R83, RZ, 0x1, P3 ;  /* 0x00000001ff537807 */ /* 0x000fe20001800000 */
[----:B------:R-:W-:Y:S01]  /*36be0*/  IMAD.WIDE.U32.X R48, R45, R133, R34, P0 ;  /* 0x000000852d307225 */ /* 0x000fe200000e0422 */
[----:B------:R-:W-:Y:S02]  /*36bf0*/  ISETP.GE.U32.AND P3, PT, R151, R102, PT ;  /* 0x000000669700720c */ /* 0x000fe40003f66070 */
[----:B------:R-:W-:Y:S01]  /*36c00*/  @P2 SEL R99, RZ, 0x1, P1 ;  /* 0x00000001ff632807 */ /* 0x000fe20000800000 */
[----:B------:R-:W-:Y:S01]  /*36c10*/  IMAD.X R102, R84, 0x1, R100, P6 ;  /* 0x0000000154667824 */ /* 0x000fe200030e0664 */
[----:B------:R-:W-:Y:S01]  /*36c20*/  SEL R68, RZ, 0x1, P5 ;  /* 0x00000001ff447807 */ /* 0x000fe20002800000 */
[----:B------:R-:W-:Y:S01]  /*36c30*/  IMAD.WIDE.U32 R50, P5, R30, R129, R50 ;  /* 0x000000811e327225 */ /* 0x000fe200078a0032 */
[----:B------:R-:W-:-:S02]  /*36c40*/  ISETP.GE.U32.AND P6, PT, R145, R132, PT ;  /* 0x000000849100720c */ /* 0x000fc40003fc6070 */
[----:B------:R-:W-:Y:S01]  /*36c50*/  LOP3.LUT R39, RZ, R98, RZ, 0x33, !PT ;  /* 0x00000062ff277212 */ /* 0x000fe200078e33ff */
[----:B------:R-:W-:Y:S01]  /*36c60*/  IMAD.WIDE.U32.X R34, R45, R135, R42, P4 ;  /* 0x000000872d227225 */ /* 0x000fe200020e042a */
[----:B------:R-:W-:Y:S02]  /*36c70*/  @P2 IADD3 R136, P4, PT, R99, R136, RZ ;  /* 0x0000008863882210 */ /* 0x000fe40007f9e0ff */
[----:B------:R-:W-:Y:S01]  /*36c80*/  ISETP.GE.U32.AND.EX P6, PT, R138, R133, PT, P6 ;  /* 0x000000858a00720c */ /* 0x000fe20003fc6160 */
[----:B------:R-:W-:Y:S01]  /*36c90*/  IMAD.X R43, RZ, RZ, RZ, P5 ;  /* 0x000000ffff2b7224 */ /* 0x000fe200028e06ff */
[----:B------:R-:W-:Y:S01]  /*36ca0*/  ISETP.GT.U32.AND P1, PT, R70, R39, PT ;  /* 0x000000274600720c */ /* 0x000fe20003f24070 */
[----:B------:R-:W-:Y:S01]  /*36cb0*/  @P2 IMAD.X R137, RZ, RZ, R137, P4 ;  /* 0x000000ffff892224 */ /* 0x000fe200020e0689 */
[----:B------:R-:W-:Y:S01]  /*36cc0*/  IADD3 R39, P5, PT, R68, R81, RZ ;  /* 0x0000005144277210 */ /* 0x000fe20007fbe0ff */
[----:B------:R-:W-:Y:S01]  /*36cd0*/  IMAD.MOV.U32 R42, RZ, RZ, R51 ;  /* 0x000000ffff2a7224 */ /* 0x000fe200078e0033 */
[----:B------:R-:W-:-:S02]  /*36ce0*/  SEL R45, RZ, 0x1, P6 ;  /* 0x00000001ff2d7807 */ /* 0x000fc40003000000 */
[----:B------:R-:W-:Y:S01]  /*36cf0*/  IADD3 R136, P2, P6, R136, R40, R83 ;  /* 0x0000002888887210 */ /* 0x000fe20007e5e053 */
[----:B------:R-:W-:Y:S01]  /*36d00*/  IMAD.X R40, RZ, RZ, RZ, P5 ;  /* 0x000000ffff287224 */ /* 0x000fe200028e06ff */
[----:B------:R-:W-:Y:S02]  /*36d10*/  IADD3 R81, P4, PT, -R39, R104, RZ ;  /* 0x0000006827517210 */ /* 0x000fe40007f9e1ff */
[----:B------:R-:W-:Y:S02]  /*36d20*/  ISETP.GE.U32.AND.EX P3, PT, R102, R84, PT, P3 ;  /* 0x000000546600720c */ /* 0x000fe40003f66130 */
[----:B------:R-:W-:Y:S02]  /*36d30*/  IADD3.X R84, PT, PT, R137, R41, RZ, P2, P6 ;  /* 0x0000002989547210 */ /* 0x000fe400017ec4ff */
[----:B------:R-:W-:Y:S02]  /*36d40*/  IADD3 R70, P0, PT, R71, R50, RZ ;  /* 0x0000003247467210 */ /* 0x000fe40007f1e0ff */
[----:B------:R-:W-:-:S02]  /*36d50*/  LOP3.LUT R101, RZ, R101, RZ, 0x33, !PT ;  /* 0x00000065ff657212 */ /* 0x000fc400078e33ff */
[----:B------:R-:W-:Y:S01]  /*36d60*/  IADD3 R41, P5, PT, R80, R45, RZ ;  /* 0x0000002d50297210 */ /* 0x000fe20007fbe0ff */
[----:B------:R-:W-:Y:S01]  /*36d70*/  IMAD.X R80, R105, 0x1, ~R40, P4 ;  /* 0x0000000169507824 */ /* 0x000fe200020e0e28 */
[----:B------:R-:W-:Y:S01]  /*36d80*/  ISETP.GE.U32.AND P2, PT, R104, R39, PT ;  /* 0x000000276800720c */ /* 0x000fe20003f46070 */
[----:B------:R-:W-:Y:S01]  /*36d90*/  IMAD.WIDE.U32.X R42, R33, R129, R42, P0 ;  /* 0x00000081212a7225 */ /* 0x000fe200000e042a */
[----:B------:R-:W-:Y:S02]  /*36da0*/  ISETP.GE.U32.AND P4, PT, R81, R132, PT ;  /* 0x000000845100720c */ /* 0x000fe40003f86070 */
[----:B------:R-:W-:Y:S01]  /*36db0*/  ISETP.GT.U32.AND.EX P1, PT, R70, R101, PT, P1 ;  /* 0x000000654600720c */ /* 0x000fe20003f24110 */
[----:B------:R-:W-:Y:S01]  /*36dc0*/  IMAD.X R50, RZ, RZ, RZ, P5 ;  /* 0x000000ffff327224 */ /* 0x000fe200028e06ff */
[----:B------:R-:W-:Y:S02]  /*36dd0*/  SEL R101, RZ, 0x1, P3 ;  /* 0x00000001ff657807 */ /* 0x000fe40001800000 */
[----:B------:R-:W-:-:S02]  /*36de0*/  ISETP.GE.U32.AND.EX P2, PT, R105, R40, PT, P2 ;  /* 0x000000286900720c */ /* 0x000fc40003f46120 */
[----:B------:R-:W-:Y:S02]  /*36df0*/  ISETP.GE.U32.AND.EX P3, PT, R80, R133, PT, P4 ;  /* 0x000000855000720c */ /* 0x000fe40003f66140 */
[----:B------:R-:W-:Y:S02]  /*36e00*/  IADD3 R139, P4, PT, -R41, R86, RZ ;  /* 0x00000056298b7210 */ /* 0x000fe40007f9e1ff */
[----:B------:R-:W-:Y:S02]  /*36e10*/  SEL R40, RZ, 0x1, P2 ;  /* 0x00000001ff287807 */ /* 0x000fe40001000000 */
[----:B------:R-:W-:Y:S01]  /*36e20*/  SEL R39, RZ, 0x1, P3 ;  /* 0x00000001ff277807 */ /* 0x000fe20001800000 */
[----:B------:R-:W-:Y:S01]  /*36e30*/  IMAD.X R100, R87, 0x1, ~R50, P4 ;  /* 0x0000000157647824 */ /* 0x000fe200020e0e32 */
[----:B------:R-:W-:Y:S02]  /*36e40*/  ISETP.GE.U32.AND P3, PT, R139, R134, PT ;  /* 0x000000868b00720c */ /* 0x000fe40003f66070 */
[----:B------:R-:W-:-:S02]  /*36e50*/  IADD3 R39, P4, PT, R39, R40, RZ ;  /* 0x0000002827277210 */ /* 0x000fc40007f9e0ff */
[----:B------:R-:W-:Y:S01]  /*36e60*/  ISETP.GE.U32.AND P2, PT, R86, R41, PT ;  /* 0x000000295600720c */ /* 0x000fe20003f46070 */
[----:B------:R-:W-:Y:S01]  /*36e70*/  IMAD.WIDE.U32 R40, R33, R130, RZ ;  /* 0x0000008221287225 */ /* 0x000fe200078e00ff */
[----:B------:R-:W-:Y:S02]  /*36e80*/  ISETP.GE.U32.AND.EX P3, PT, R100, R135, PT, P3 ;  /* 0x000000876400720c */ /* 0x000fe40003f66130 */
[----:B------:R-:W-:Y:S01]  /*36e90*/  IADD3 R101, P5, P6, R52, R48, R101 ;  /* 0x0000003034657210 */ /* 0x000fe20007ebe065 */
[----:B------:R-:W-:Y:S01]  /*36ea0*/  IMAD.X R45, RZ, RZ, RZ, P4 ;  /* 0x000000ffff2d7224 */ /* 0x000fe200020e06ff */
[----:B------:R-:W-:Y:S02]  /*36eb0*/  IADD3 R83, P4, PT, -R39, R136, RZ ;  /* 0x0000008827537210 */ /* 0x000fe40007f9e1ff */
[----:B------:R-:W-:Y:S01]  /*36ec0*/  ISETP.GE.U32.AND.EX P2, PT, R87, R50, P3, P2 ;  /* 0x000000325700720c */ /* 0x000fe20001f46120 */
[----:B------:R-:W-:Y:S01]  /*36ed0*/  IMAD.WIDE.U32 R50, R30, R130, RZ ;  /* 0x000000821e327225 */ /* 0x000fe200078e00ff */
[----:B------:R-:W-:-:S02]  /*36ee0*/  IADD3.X R99, PT, PT, R153, R49, RZ, P5, P6 ;  /* 0x0000003199637210 */ /* 0x000fc40002fec4ff */
[----:B------:R-:W-:Y:S01]  /*36ef0*/  ISETP.GE.U32.AND P3, PT, R136, R39, PT ;  /* 0x000000278800720c */ /* 0x000fe20003f66070 */
[----:B------:R-:W-:Y:S01]  /*36f00*/  IMAD.X R52, R84, 0x1, ~R45, P4 ;  /* 0x0000000154347824 */ /* 0x000fe200020e0e2d */
[----:B------:R-:W-:Y:S01]  /*36f10*/  ISETP.GE.U32.AND P4, PT, R83, R134, PT ;  /* 0x000000865300720c */ /* 0x000fe20003f86070 */
[----:B------:R-:W-:Y:S01]  /*36f20*/  IMAD.WIDE.U32 R48, P5, R30, R131, R40 ;  /* 0x000000831e307225 */ /* 0x000fe200078a0028 */
[----:B------:R-:W-:Y:S02]  /*36f30*/  SEL R39, RZ, 0x1, !P1 ;  /* 0x00000001ff277807 */ /* 0x000fe40004800000 */
[----:B------:R-:W-:Y:S01]  /*36f40*/  ISETP.GE.U32.AND.EX P1, PT, R52, R135, PT, P4 ;  /* 0x000000873400720c */ /* 0x000fe20003f26140 */
[----:B------:R-:W-:Y:S01]  /*36f50*/  IMAD.X R41, RZ, RZ, RZ, P5 ;  /* 0x000000ffff297224 */ /* 0x000fe200028e06ff */
[----:B------:R-:W-:Y:S01]  /*36f60*/  IADD3 R51, P4, PT, R51, R48, RZ ;  /* 0x0000003033337210 */ /* 0x000fe20007f9e0ff */
[----:B------:R-:W-:Y:S01]  /*36f70*/  IMAD.MOV.U32 R40, RZ, RZ, R49 ;  /* 0x000000ffff287224 */ /* 0x000fe200078e0031 */
[----:B------:R-:W-:-:S02]  /*36f80*/  IADD3 R50, P0, P5, R50, R42, R39 ;  /* 0x0000002a32327210 */ /* 0x000fc40007d1e027 */
[----:B------:R-:W-:Y:S02]  /*36f90*/  ISETP.GE.U32.AND.EX P1, PT, R84, R45, P1, P3 ;  /* 0x0000002d5400720c */ /* 0x000fe40000f26130 */
[----:B------:R-:W-:Y:S02]  /*36fa0*/  ISETP.GE.U32.AND P3, PT, R32, R161, PT ;  /* 0x000000a12000720c */ /* 0x000fe40003f66070 */
[----:B------:R-:W-:Y:S02]  /*36fb0*/  IADD3.X R43, PT, PT, R51, R43, RZ, P0, P5 ;  /* 0x0000002b332b7210 */ /* 0x000fe400007ea4ff */
[----:B------:R-:W-:Y:S02]  /*36fc0*/  ISETP.GE.U32.AND.EX P0, PT, R38, R163, PT, P3 ;  /* 0x000000a32600720c */ /* 0x000fe40003f06130 */
[C---:B------:R-:W-:Y:S02]  /*36fd0*/  SEL R98, R128.reuse, RZ, P2 ;  /* 0x000000ff80627207 */ /* 0x040fe40001000000 */
[----:B------:R-:W-:-:S02]  /*36fe0*/  SEL R42, R128, RZ, P1 ;  /* 0x000000ff802a7207 */ /* 0x000fc40000800000 */
[----:B------:R-:W-:Y:S02]  /*36ff0*/  SEL R39, RZ, 0x1, P0 ;  /* 0x00000001ff277807 */ /* 0x000fe40000000000 */
[----:B------:R-:W-:Y:S02]  /*37000*/  IADD3 R98, P3, PT, -R98, R141, RZ ;  /* 0x0000008d62627210 */ /* 0x000fe40007f7e1ff */
[C---:B------:R-:W-:Y:S02]  /*37010*/  SEL R137, R129.reuse, RZ, P2 ;  /* 0x000000ff81897207 */ /* 0x040fe40001000000 */
[----:B------:R-:W-:Y:S02]  /*37020*/  IADD3 R147, P0, PT, -R42, R147, RZ ;  /* 0x000000932a937210 */ /* 0x000fe40007f1e1ff */
[----:B------:R-:W-:Y:S01]  /*37030*/  SEL R45, R129, RZ, P1 ;  /* 0x000000ff812d7207 */ /* 0x000fe20000800000 */
[----:B------:R-:W-:Y:S01]  /*37040*/  IMAD.X R137, R44, 0x1, ~R137, P3 ;  /* 0x000000012c897824 */ /* 0x000fe200018e0e89 */
[----:B------:R-:W-:-:S02]  /*37050*/  IADD3 R49, P3, PT, R149, -R130, RZ ;  /* 0x8000008295317210 */ /* 0x000fc40007f7e0ff */
[----:B------:R-:W-:Y:S01]  /*37060*/  IADD3 R39, P5, PT, R39, R36, RZ ;  /* 0x0000002427277210 */ /* 0x000fe20007fbe0ff */
[----:B------:R-:W-:Y:S01]  /*37070*/  IMAD.X R68, R46, 0x1, ~R45, P0 ;  /* 0x000000012e447824 */ /* 0x000fe200000e0e2d */
[----:B------:R-:W-:Y:S01]  /*37080*/  ISETP.GE.U32.AND P0, PT, R98, R147, PT ;  /* 0x000000936200720c */ /* 0x000fe20003f06070 */
[----:B------:R-:W-:Y:S01]  /*37090*/  IMAD.X R36, R140, 0x1, ~R131, P3 ;  /* 0x000000018c247824 */ /* 0x000fe200018e0e83 */
[----:B------:R-:W-:Y:S01]  /*370a0*/  IADD3 R48, P3, PT, R103, -R130, RZ ;  /* 0x8000008267307210 */ /* 0x000fe20007f7e0ff */
[----:B------:R-:W-:Y:S01]  /*370b0*/  IMAD.X R42, RZ, RZ, R37, P5 ;  /* 0x000000ffff2a7224 */ /* 0x000fe200028e0625 */
[----:B------:R-:W-:Y:S02]  /*370c0*/  ISETP.GE.U32.AND.EX P0, PT, R137, R68, PT, P0 ;  /* 0x000000448900720c */ /* 0x000fe40003f06100 */
[----:B------:R-:W-:Y:S01]  /*370d0*/  SEL R45, R49, R142, P2 ;  /* 0x0000008e312d7207 */ /* 0x000fe20001000000 */
[----:B------:R-:W-:Y:S01]  /*370e0*/  IMAD.X R44, R82, 0x1, ~R131, P3 ;  /* 0x00000001522c7824 */ /* 0x000fe200018e0e83 */
[----:B------:R-:W-:-:S02]  /*370f0*/  SEL R70, RZ, 0xffffffff, P0 ;  /* 0xffffffffff467807 */ /* 0x000fc40000000000 */
[----:B------:R-:W-:Y:S02]  /*37100*/  SEL R143, R36, R143, P2 ;  /* 0x0000008f248f7207 */ /* 0x000fe40001000000 */
[----:B------:R-:W-:Y:S02]  /*37110*/  SEL R36, RZ, 0x1, P0 ;  /* 0x00000001ff247807 */ /* 0x000fe40000000000 */
[----:B------:R-:W-:Y:S02]  /*37120*/  IADD3 R37, P3, PT, R145, -R132, RZ ;  /* 0x8000008491257210 */ /* 0x000fe40007f7e0ff */
[----:B------:R-:W-:Y:S02]  /*37130*/  IADD3 R71, P5, PT, R70, R45, RZ ;  /* 0x0000002d46477210 */ /* 0x000fe40007fbe0ff */
[----:B------:R-:W-:Y:S01]  /*37140*/  SEL R48, R48, R85, P1 ;  /* 0x0000005530307207 */ /* 0x000fe20000800000 */
[----:B------:R-:W-:Y:S01]  /*37150*/  IMAD.X R82, R138, 0x1, ~R133, P3 ;  /* 0x000000018a527824 */ /* 0x000fe200018e0e85 */
[----:B------:R-:W-:Y:S01]  /*37160*/  ISETP.GE.U32.AND P0, PT, R45, R36, PT ;  /* 0x000000242d00720c */ /* 0x000fe20003f06070 */
[----:B------:R-:W-:Y:S01]  /*37170*/  IMAD.X R70, R70, 0x1, R143, P5 ;  /* 0x0000000146467824 */ /* 0x000fe200028e068f */
[----:B------:R-:W-:-:S02]  /*37180*/  SEL R49, R44, R69, P1 ;  /* 0x000000452c317207 */ /* 0x000fc40000800000 */
[----:B------:R-:W-:Y:S02]  /*37190*/  ISETP.GE.U32.AND P3, PT, R71, R48, PT ;  /* 0x000000304700720c */ /* 0x000fe40003f66070 */
[----:B------:R-:W-:Y:S02]  /*371a0*/  ISETP.GE.U32.AND.EX P0, PT, R143, RZ, PT, P0 ;  /* 0x000000ff8f00720c */ /* 0x000fe40003f06100 */
[----:B------:R-:W-:Y:S02]  /*371b0*/  SEL R69, R37, R96, P2 ;  /* 0x0000006025457207 */ /* 0x000fe40001000000 */
[----:B------:R-:W-:Y:S02]  /*371c0*/  ISETP.GE.U32.AND.EX P3, PT, R70, R49, PT, P3 ;  /* 0x000000314600720c */ /* 0x000fe40003f66130 */
[----:B------:R-:W-:Y:S02]  /*371d0*/  SEL R37, RZ, 0x1, P0 ;  /* 0x00000001ff257807 */ /* 0x000fe40000000000 */
[----:B------:R-:W-:-:S02]  /*371e0*/  IADD3 R46, P0, PT, R81, -R132, RZ ;  /* 0x80000084512e7210 */ /* 0x000fc40007f1e0ff */
[----:B------:R-:W-:Y:S02]  /*371f0*/  SEL R36, RZ, 0x1, P3 ;  /* 0x00000001ff247807 */ /* 0x000fe40001800000 */
[----:B------:R-:W-:Y:S01]  /*37200*/  IADD3 R51, P5, PT, R139, -R134, RZ ;  /* 0x800000868b337210 */ /* 0x000fe20007fbe0ff */
[----:B------:R-:W-:Y:S01]  /*37210*/  IMAD.X R45, R80, 0x1, ~R133, P0 ;  /* 0x00000001502d7824 */ /* 0x000fe200000e0e85 */
[----:B------:R-:W-:Y:S02]  /*37220*/  IADD3 R36, P0, PT, R36, R37, RZ ;  /* 0x0000002524247210 */ /* 0x000fe40007f1e0ff */
[----:B------:R-:W-:Y:S01]  /*37230*/  SEL R82, R82, R97, P2 ;  /* 0x0000006152527207 */ /* 0x000fe20001000000 */
[----:B------:R-:W-:Y:S01]  /*37240*/  IMAD.X R44, R100, 0x1, ~R135, P5 ;  /* 0x00000001642c7824 */ /* 0x000fe200028e0e87 */
[----:B------:R-:W-:Y:S01]  /*37250*/  IADD3 R81, P5, PT, -R36, R69, RZ ;  /* 0x0000004524517210 */ /* 0x000fe20007fbe1ff */
[----:B------:R-:W-:Y:S01]  /*37260*/  IMAD.X R37, RZ, RZ, RZ, P0 ;  /* 0x000000ffff257224 */ /* 0x000fe200000e06ff */
[----:B------:R-:W-:-:S02]  /*37270*/  SEL R46, R46, R104, P1 ;  /* 0x000000682e2e7207 */ /* 0x000fc40000800000 */
[----:B------:R-:W-:Y:S01]  /*37280*/  SEL R51, R51, R86, P2 ;  /* 0x0000005633337207 */ /* 0x000fe20001000000 */
[----:B------:R-:W-:Y:S01]  /*37290*/  IMAD.X R80, R82, 0x1, ~R37, P5 ;  /* 0x0000000152507824 */ /* 0x000fe200028e0e25 */
[----:B------:R-:W-:Y:S02]  /*372a0*/  SEL R86, R44, R87, P2 ;  /* 0x000000572c567207 */ /* 0x000fe40001000000 */
[----:B------:R-:W-:Y:S02]  /*372b0*/  IADD3 R151, P6, PT, R50, R151, RZ ;  /* 0x0000009732977210 */ /* 0x000fe40007fde0ff */
[----:B------:R-:W-:Y:S02]  /*372c0*/  SEL R45, R45, R105, P1 ;  /* 0x000000692d2d7207 */ /* 0x000fe40000800000 */
[----:B------:R-:W-:Y:S01]  /*372d0*/  ISETP.GE.U32.AND P2, PT, R69, R36, PT ;  /* 0x000000244500720c */ /* 0x000fe20003f46070 */
[----:B------:R-:W-:Y:S01]  /*372e0*/  IMAD.X R102, R43, 0x1, R102, P6 ;  /* 0x000000012b667824 */ /* 0x000fe200030e0666 */
[----:B------:R-:W-:-:S02]  /*372f0*/  ISETP.GE.U32.AND P3, PT, R81, R46, PT ;  /* 0x0000002e5100720c */ /* 0x000fc40003f66070 */
[----:B------:R-:W-:Y:S02]  /*37300*/  ISETP.GE.U32.AND.EX P2, PT, R82, R37, PT, P2 ;  /* 0x000000255200720c */ /* 0x000fe40003f46120 */
[----:B------:R-:W-:Y:S02]  /*37310*/  ISETP.GE.U32.AND.EX P3, PT, R80, R45, PT, P3 ;  /* 0x0000002d5000720c */ /* 0x000fe40003f66130 */
[----:B------:R-:W-:Y:S02]  /*37320*/  ISETP.GE.U32.AND P0, PT, R151, R50, PT ;  /* 0x000000329700720c */ /* 0x000fe40003f06070 */
[----:B------:R-:W-:Y:S02]  /*37330*/  IADD3 R44, P5, PT, R83, -R134, RZ ;  /* 0x80000086532c7210 */ /* 0x000fe40007fbe0ff */
[----:B------:R-:W-:Y:S02]  /*37340*/  SEL R37, RZ, 0x1, P2 ;  /* 0x00000001ff257807 */ /* 0x000fe40001000000 */
[----:B------:R-:W-:-:S02]  /*37350*/  SEL R36, RZ, 0x1, P3 ;  /* 0x00000001ff247807 */ /* 0x000fc40001800000 */
[----:B------:R-:W-:Y:S01]  /*37360*/  ISETP.GE.U32.AND.EX P0, PT, R102, R43, PT, P0 ;  /* 0x0000002b6600720c */ /* 0x000fe20003f06100 */
[----:B------:R-:W-:Y:S01]  /*37370*/  IMAD.X R43, R52, 0x1, ~R135, P5 ;  /* 0x00000001342b7824 */ /* 0x000fe200028e0e87 */
[----:B------:R-:W-:Y:S02]  /*37380*/  IADD3 R69, P2, PT, -R147, R98, RZ ;  /* 0x0000006293457210 */ /* 0x000fe40007f5e1ff */
[----:B------:R-:W-:Y:S02]  /*37390*/  IADD3 R36, P3, PT, R36, R37, RZ ;  /* 0x0000002524247210 */ /* 0x000fe40007f7e0ff */
[----:B------:R-:W-:Y:S01]  /*373a0*/  SEL R44, R44, R136, P1 ;  /* 0x000000882c2c7207 */ /* 0x000fe20000800000 */
[----:B------:R-:W-:Y:S01]  /*373b0*/  IMAD.X R68, R137, 0x1, ~R68, P2 ;  /* 0x0000000189447824 */ /* 0x000fe200010e0e44 */
[----:B------:R-:W-:Y:S01]  /*373c0*/  SEL R43, R43, R84, P1 ;  /* 0x000000542b2b7207 */ /* 0x000fe20000800000 */
[----:B------:R-:W-:Y:S01]  /*373d0*/  IMAD.X R37, RZ, RZ, RZ, P3 ;  /* 0x000000ffff257224 */ /* 0x000fe200018e06ff */
[----:B------:R-:W-:-:S02]  /*373e0*/  IADD3 R71, P1, PT, R71, -R48, RZ ;  /* 0x8000003047477210 */ /* 0x000fc40007f3e0ff */
[----:B------:R-:W-:Y:S02]  /*373f0*/  IADD3 R83, P2, PT, -R36, R51, RZ ;  /* 0x0000003324537210 */ /* 0x000fe40007f5e1ff */
[----:B------:R-:W-:Y:S01]  /*37400*/  IADD3 R81, P5, PT, R81, -R46, RZ ;  /* 0x8000002e51517210 */ /* 0x000fe20007fbe0ff */
[----:B------:R-:W-:Y:S01]  /*37410*/  IMAD.X R70, R70, 0x1, ~R49, P1 ;  /* 0x0000000146467824 */ /* 0x000fe200008e0e31 */
[----:B------:R-:W-:Y:S01]  /*37420*/  ISETP.GE.U32.AND P1, PT, R51, R36, PT ;  /* 0x000000243300720c */ /* 0x000fe20003f26070 */
[----:B------:R-:W-:Y:S01]  /*37430*/  IMAD.X R82, R86, 0x1, ~R37, P2 ;  /* 0x0000000156527824 */ /* 0x000fe200010e0e25 */
[----:B------:R-:W-:Y:S01]  /*37440*/  ISETP.GE.U32.AND P3, PT, R83, R44, PT ;  /* 0x0000002c5300720c */ /* 0x000fe20003f66070 */
[----:B------:R-:W-:Y:S01]  /*37450*/  IMAD.X R80, R80, 0x1, ~R45, P5 ;  /* 0x0000000150507824 */ /* 0x000fe200028e0e2d */
[----:B------:R-:W-:Y:S01]  /*37460*/  ISETP.GE.U32.AND.EX P1, PT, R86, R37, PT, P1 ;  /* 0x000000255600720c */ /* 0x000fe20003f26110 */
[-C--:B------:R-:W-:Y:S01]  /*37470*/  IMAD R46, R102, R126.reuse, RZ ;  /* 0x0000007e662e7224 */ /* 0x080fe200078e02ff */
[----:B------:R-:W-:Y:S01]  /*37480*/  ISETP.GE.U32.AND.EX P3, PT, R82, R43, PT, P3 ;  /* 0x0000002b5200720c */ /* 0x000fe20003f66130 */
[----:B------:R-:W-:Y:S01]  /*37490*/  IMAD.WIDE.U32 R36, R151, R126, RZ ;  /* 0x0000007e97247225 */ /* 0x000fe200078e00ff */
[----:B------:R-:W-:-:S02]  /*374a0*/  IADD3 R83, P5, PT, R83, -R44, RZ ;  /* 0x8000002c53537210 */ /* 0x000fc40007fbe0ff */
[----:B------:R-:W-:Y:S01]  /*374b0*/  ISETP.NE.U32.AND P2, PT, R47, RZ, PT ;  /* 0x000000ff2f00720c */ /* 0x000fe20003f45070 */
[----:B------:R-:W-:-:S03]  /*374c0*/  IMAD.WIDE.U32 R44, R33, R132, RZ ;  /* 0x00000084212c7225 */ /* 0x000fc600078e00ff */
[----:B------:R-:W-:Y:S01]  /*374d0*/  ISETP.NE.AND.EX P2, PT, R53, RZ, PT, P2 ;  /* 0x000000ff3500720c */ /* 0x000fe20003f45320 */
[----:B------:R-:W-:Y:S02]  /*374e0*/  IMAD R49, R151, R127, R46 ;  /* 0x0000007f97317224 */ /* 0x000fe400078e022e */
        /* <DEDUP_REMOVED lines=31> */
.L_x_111:
[----:B------:R-:W-:Y:S05]  /*376e0*/  BSYNC.RECONVERGENT B3 ;  /* 0x0000000000037941 */ /* 0x000fea0003800200 */
.L_x_110:
        /* <DEDUP_REMOVED lines=26> */
.L_x_113:
[----:B------:R-:W-:Y:S05]  /*37890*/  BSYNC.RECONVERGENT B3 ;  /* 0x0000000000037941 */ /* 0x000fea0003800200 */
.L_x_112:
[----:B------:R-:W-:Y:S01]  /*378a0*/  SEL R43, RZ, 0x1, P0 ;  /* 0x00000001ff2b7807 */ /* 0x000fe20000000000 */
[----:B------:R-:W-:Y:S01]  /*378b0*/  IMAD.WIDE.U32 R46, R30, R132, RZ ;  /* 0x000000841e2e7225 */ /* 0x000fe200078e00ff */
[----:B------:R-:W-:Y:S01]  /*378c0*/  IADD3 R156, P0, PT, R156, R101, RZ ;  /* 0x000000659c9c7210 */ /* 0x000fe20007f1e0ff */
[----:B------:R-:W-:Y:S02]  /*378d0*/  BSSY.RECONVERGENT B3, `(.L_x_114) ;  /* 0x0000036000037945 */ /* 0x000fe40003800200 */
[----:B------:R-:W-:Y:S01]  /*378e0*/  IMAD.WIDE.U32 R44, P2, R30, R133, R44 ;  /* 0x000000851e2c7225 */ /* 0x000fe2000784002c */
[----:B------:R-:W-:-:S03]  /*378f0*/  ISETP.GE.U32.AND P1, PT, R156, R101, PT ;  /* 0x000000659c00720c */ /* 0x000fc60003f26070 */
[----:B------:R-:W-:Y:S01]  /*37900*/  IMAD.IADD R53, R37, 0x1, R49 ;  /* 0x0000000125357824 */ /* 0x000fe200078e0231 */
[----:B------:R-:W-:Y:S01]  /*37910*/  IADD3 R51, P3, PT, R47, R44, RZ ;  /* 0x0000002c2f337210 */ /* 0x000fe20007f7e0ff */
[----:B------:R-:W-:-:S04]  /*37920*/  IMAD.WIDE.U32.X R40, R33, R131, R40, P4 ;  /* 0x0000008321287225 */ /* 0x000fc800020e0428 */
[----:B------:R-:W-:Y:S01]  /*37930*/  IMAD.X R154, R154, 0x1, R99, P0 ;  /* 0x000000019a9a7824 */ /* 0x000fe200000e0663 */
[----:B------:R-:W-:Y:S01]  /*37940*/  IADD3 R40, P4, P6, R46, R40, R43 ;  /* 0x000000282e287210 */ /* 0x000fe20007e9e02b */
[-C--:B------:R-:W-:Y:S01]  /*37950*/  IMAD.WIDE.U32 R48, R53, R128.reuse, RZ ;  /* 0x0000008035307225 */ /* 0x080fe200078e00ff */
[----:B------:R-:W-:Y:S02]  /*37960*/  LOP3.LUT R43, RZ, R151, RZ, 0x33, !PT ;  /* 0x00000097ff2b7212 */ /* 0x000fe400078e33ff */
[----:B------:R-:W-:Y:S01]  /*37970*/  ISETP.GE.U32.AND.EX P1, PT, R154, R99, PT, P1 ;  /* 0x000000639a00720c */ /* 0x000fe20003f26110 */
[----:B------:R-:W-:Y:S01]  /*37980*/  IMAD.WIDE.U32 R46, R36, R128, RZ ;  /* 0x00000080242e7225 */ /* 0x000fe200078e00ff */
[----:B------:R-:W-:Y:S02]  /*37990*/  IADD3.X R44, PT, PT, R51, R41, RZ, P4, P6 ;  /* 0x00000029332c7210 */ /* 0x000fe400027ec4ff */
[----:B------:R-:W-:Y:S01]  /*379a0*/  IADD3 R156, P6, PT, R40, R156, RZ ;  /* 0x0000009c289c7210 */ /* 0x000fe20007fde0ff */
[----:B------:R-:W-:Y:S01]  /*379b0*/  IMAD.WIDE.U32 R48, P5, R36, R129, R48 ;  /* 0x0000008124307225 */ /* 0x000fe200078a0030 */
[----:B------:R-:W-:-:S02]  /*379c0*/  ISETP.GT.U32.AND P0, PT, R46, R43, PT ;  /* 0x0000002b2e00720c */ /* 0x000fc40003f04070 */
[----:B------:R-:W-:Y:S01]  /*379d0*/  SEL R43, RZ, 0x1, P1 ;  /* 0x00000001ff2b7807 */ /* 0x000fe20000800000 */
[----:B------:R-:W-:Y:S01]  /*379e0*/  IMAD.X R41, RZ, RZ, RZ, P5 ;  /* 0x000000ffff297224 */ /* 0x000fe200028e06ff */
[----:B------:R-:W-:Y:S01]  /*379f0*/  ISETP.GE.U32.AND P1, PT, R156, R40, PT ;  /* 0x000000289c00720c */ /* 0x000fe20003f26070 */
[----:B------:R-:W-:Y:S01]  /*37a00*/  IMAD.X R154, R44, 0x1, R154, P6 ;  /* 0x000000012c9a7824 */ /* 0x000fe200030e069a */
[----:B------:R-:W-:Y:S01]  /*37a10*/  IADD3 R47, P4, PT, R47, R48, RZ ;  /* 0x000000302f2f7210 */ /* 0x000fe20007f9e0ff */
[----:B------:R-:W-:Y:S01]  /*37a20*/  IMAD.WIDE.U32 R50, R53, R130, RZ ;  /* 0x0000008235327225 */ /* 0x000fe200078e00ff */
[----:B------:R-:W-:Y:S02]  /*37a30*/  LOP3.LUT R40, RZ, R102, RZ, 0x33, !PT ;  /* 0x00000066ff287212 */ /* 0x000fe400078e33ff */
[----:B------:R-:W-:Y:S01]  /*37a40*/  IADD3 R85, P5, PT, R43, R34, RZ ;  /* 0x000000222b557210 */ /* 0x000fe20007fbe0ff */
[----:B------:R-:W-:Y:S01]  /*37a50*/  IMAD.MOV.U32 R34, RZ, RZ, R45 ;  /* 0x000000ffff227224 */ /* 0x000fe200078e002d */
[----:B------:R-:W-:Y:S01]  /*37a60*/  ISETP.GT.U32.AND.EX P0, PT, R47, R40, PT, P0 ;  /* 0x000000282f00720c */ /* 0x000fe20003f04100 */
[----:B------:R-:W-:Y:S01]  /*37a70*/  IMAD.MOV.U32 R40, RZ, RZ, R49 ;  /* 0x000000ffff287224 */ /* 0x000fe200078e0031 */
[----:B------:R-:W-:Y:S01]  /*37a80*/  ISETP.NE.U32.AND P6, PT, R85, RZ, PT ;  /* 0x000000ff5500720c */ /* 0x000fe20003fc5070 */
[----:B------:R-:W-:Y:S01]  /*37a90*/  IMAD.X R49, RZ, RZ, R35, P5 ;  /* 0x000000ffff317224 */ /* 0x000fe200028e0623 */
[----:B------:R-:W-:Y:S01]  /*37aa0*/  SEL R43, RZ, 0x1, !P0 ;  /* 0x00000001ff2b7807 */ /* 0x000fe20004000000 */
[----:B------:R-:W-:Y:S01]  /*37ab0*/  IMAD.WIDE.U32 R46, R36, R130, RZ ;  /* 0x00000082242e7225 */ /* 0x000fe200078e00ff */
[----:B------:R-:W-:-:S02]  /*37ac0*/  ISETP.GE.U32.AND.EX P1, PT, R154, R44, PT, P1 ;  /* 0x0000002c9a00720c */ /* 0x000fc40003f26110 */
[----:B------:R-:W-:Y:S01]  /*37ad0*/  ISETP.NE.AND.EX P0, PT, R49, RZ, PT, P6 ;  /* 0x000000ff3100720c */ /* 0x000fe20003f05360 */
[----:B------:R-:W-:-:S04]  /*37ae0*/  IMAD.WIDE.U32 R50, P5, R36, R131, R50 ;  /* 0x0000008324327225 */ /* 0x000fc800078a0032 */
[----:B------:R-:W-:-:S04]  /*37af0*/  IMAD.WIDE.U32.X R40, R53, R129, R40, P4 ;  /* 0x0000008135287225 */ /* 0x000fc800020e0428 */
[----:B------:R-:W-:Y:S01]  /*37b00*/  IMAD.X R35, RZ, RZ, RZ, P2 ;  /* 0x000000ffff237224 */ /* 0x000fe200010e06ff */
[----:B------:R-:W-:Y:S02]  /*37b10*/  IADD3 R87, P2, PT, R47, R50, RZ ;  /* 0x000000322f577210 */ /* 0x000fe40007f5e0ff */
        /* <DEDUP_REMOVED lines=17> */
.L_x_115:
[----:B------:R-:W-:Y:S05]  /*37c30*/  BSYNC.RECONVERGENT B3 ;  /* 0x0000000000037941 */ /* 0x000fea0003800200 */
.L_x_114:
[----:B------:R-:W-:Y:S01]  /*37c40*/  SEL R37, RZ, 0x1, P1 ;  /* 0x00000001ff257807 */ /* 0x000fe20000800000 */
[C---:B------:R-:W-:Y:S01]  /*37c50*/  IMAD.WIDE.U32 R44, P4, R30.reuse, R135, R40 ;  /* 0x000000871e2c7225 */ /* 0x040fe20007880028 */
[----:B------:R-:W-:Y:S01]  /*37c60*/  IADD3 R48, P1, PT, R47, R156, RZ ;  /* 0x0000009c2f307210 */ /* 0x000fe20007f3e0ff */
[----:B------:R-:W-:Y:S02]  /*37c70*/  BSSY.RECONVERGENT B3, `(.L_x_116) ;  /* 0x00001d9000037945 */ /* 0x000fe40003800200 */
[----:B------:R-:W-:Y:S01]  /*37c80*/  IMAD.WIDE.U32 R40, R30, R134, RZ ;  /* 0x000000861e287225 */ /* 0x000fe200078e00ff */
[----:B------:R-:W-:-:S03]  /*37c90*/  ISETP.GE.U32.AND P0, PT, R48, R47, PT ;  /* 0x0000002f3000720c */ /* 0x000fc60003f06070 */
[----:B------:R-:W-:Y:S01]  /*37ca0*/  IMAD.WIDE.U32.X R30, R33, R133, R34, P3 ;  /* 0x00000085211e7225 */ /* 0x000fe200018e0422 */
[----:B------:R-:W-:-:S03]  /*37cb0*/  IADD3 R49, P3, PT, R41, R44, RZ ;  /* 0x0000002c29317210 */ /* 0x000fc60007f7e0ff */
[----:B------:R-:W-:Y:S02]  /*37cc0*/  IMAD.X R50, R43, 0x1, R154, P1 ;  /* 0x000000012b327824 */ /* 0x000fe400008e069a */
[----:B------:R-:W-:Y:S01]  /*37cd0*/  IMAD.X R35, RZ, RZ, RZ, P5 ;  /* 0x000000ffff237224 */ /* 0x000fe200028e06ff */
[----:B------:R-:W-:Y:S01]  /*37ce0*/  IADD3 R41, P6, P5, R40, R30, R37 ;  /* 0x0000001e28297210 */ /* 0x000fe20007dde025 */
[-C--:B------:R-:W-:Y:S01]  /*37cf0*/  IMAD.WIDE.U32 R46, R53, R132.reuse, RZ ;  /* 0x00000084352e7225 */ /* 0x080fe200078e00ff */
[----:B------:R-:W-:Y:S02]  /*37d00*/  ISETP.GE.U32.AND.EX P0, PT, R50, R43, PT, P0 ;  /* 0x0000002b3200720c */ /* 0x000fe40003f06100 */
[----:B------:R-:W-:Y:S01]  /*37d10*/  IADD3 R160, P1, PT, R160, R41, RZ ;  /* 0x00000029a0a07210 */ /* 0x000fe20007f3e0ff */
[----:B------:R-:W-:Y:S01]  /*37d20*/  IMAD.MOV.U32 R34, RZ, RZ, R51 ;  /* 0x000000ffff227224 */ /* 0x000fe200078e0033 */
[----:B------:R-:W-:Y:S01]  /*37d30*/  IADD3.X R43, PT, PT, R49, R31, RZ, P6, P5 ;  /* 0x0000001f312b7210 */ /* 0x000fe200037ea4ff */
[----:B------:R-:W-:Y:S01]  /*37d40*/  IMAD.X R31, RZ, RZ, RZ, P4 ;  /* 0x000000ffff1f7224 */ /* 0x000fe200020e06ff */
[----:B------:R-:W-:Y:S01]  /*37d50*/  ISETP.GE.U32.AND P5, PT, R160, R41, PT ;  /* 0x00000029a000720c */ /* 0x000fe20003fa6070 */
[----:B------:R-:W-:Y:S01]  /*37d60*/  IMAD.WIDE.U32 R40, R36, R132, RZ ;  /* 0x0000008424287225 */ /* 0x000fe200078e00ff */
[----:B------:R-:W-:-:S03]  /*37d70*/  SEL R37, RZ, 0x1, P0 ;  /* 0x00000001ff257807 */ /* 0x000fc60000000000 */
[----:B------:R-:W-:Y:S02]  /*37d80*/  IMAD.X R158, R158, 0x1, R43, P1 ;  /* 0x000000019e9e7824 */ /* 0x000fe400008e062b */
[----:B------:R-:W-:-:S03]  /*37d90*/  IMAD.WIDE.U32.X R34, R53, R131, R34, P2 ;  /* 0x0000008335227225 */ /* 0x000fc600010e0422 */
[----:B------:R-:W-:Y:S01]  /*37da0*/  ISETP.GE.U32.AND.EX P0, PT, R158, R43, PT, P5 ;  /* 0x0000002b9e00720c */ /* 0x000fe20003f06150 */
[----:B------:R-:W-:Y:S01]  /*37db0*/  IMAD.WIDE.U32 R46, P4, R36, R133, R46 ;  /* 0x00000085242e7225 */ /* 0x000fe2000788002e */
[----:B------:R-:W-:Y:S02]  /*37dc0*/  IADD3 R34, P1, P2, R40, R34, R37 ;  /* 0x0000002228227210 */ /* 0x000fe40007a3e025 */
[----:B------:R-:W-:Y:S01]  /*37dd0*/  SEL R37, RZ, 0x1, P0 ;  /* 0x00000001ff257807 */ /* 0x000fe20000000000 */
[----:B------:R-:W-:Y:S01]  /*37de0*/  IMAD.MOV.U32 R30, RZ, RZ, R45 ;  /* 0x000000ffff1e7224 */ /* 0x000fe200078e002d */
[----:B------:R-:W-:Y:S01]  /*37df0*/  IADD3 R49, P5, PT, R34, R160, RZ ;  /* 0x000000a022317210 */ /* 0x000fe20007fbe0ff */
[----:B------:R-:W-:Y:S02]  /*37e00*/  IMAD.X R45, RZ, RZ, RZ, P4 ;  /* 0x000000ffff2d7224 */ /* 0x000fe400020e06ff */
[----:B------:R-:W-:Y:S01]  /*37e10*/  IMAD.WIDE.U32.X R30, R33, R135, R30, P3 ;  /* 0x00000087211e7225 */ /* 0x000fe200018e041e */
[----:B------:R-:W-:-:S03]  /*37e20*/  IADD3 R33, P4, PT, R41, R46, RZ ;  /* 0x0000002e29217210 */ /* 0x000fc60007f9e0ff */
        /* <DEDUP_REMOVED lines=16> */
[----:B------:R-:W-:Y:S01]  /*37f30*/  IMAD.MOV.U32 R34, RZ, RZ, R41 ;  /* 0x000000ffff227224 */ /* 0x000fe200078e0029 */
[----:B------:R-:W-:Y:S02]  /*37f40*/  ISETP.NE.AND.EX P0, PT, R47, RZ, PT, P0 ;  /* 0x000000ff2f00720c */ /* 0x000fe40003f05300 */
[----:B------:R-:W-:-:S02]  /*37f50*/  IADD3 R85, P5, PT, R40, R49, RZ ;  /* 0x0000003128557210 */ /* 0x000fc40007fbe0ff */
[----:B------:R-:W-:Y:S02]  /*37f60*/  ISETP.GE.U32.AND.EX P1, PT, R46, R33, PT, P1 ;  /* 0x000000212e00720c */ /* 0x000fe40003f26110 */
[----:B------:R-:W-:Y:S01]  /*37f70*/  ISETP.GE.U32.AND P2, PT, R49, R30, PT ;  /* 0x0000001e3100720c */ /* 0x000fe20003f46070 */
[----:B------:R-:W-:Y:S01]  /*37f80*/  IMAD.X R40, R40, 0x1, R46, P5 ;  /* 0x0000000128287824 */ /* 0x000fe200028e062e */
[----:B------:R-:W-:Y:S01]  /*37f90*/  ISETP.GE.U32.AND P5, PT, R85, R130, PT ;  /* 0x000000825500720c */ /* 0x000fe20003fa6070 */
[----:B------:R-:W-:Y:S01]  /*37fa0*/  IMAD.WIDE.U32.X R30, R53, R133, R44, P4 ;  /* 0x00000085351e7225 */ /* 0x000fe200020e042c */
[----:B------:R-:W-:Y:S02]  /*37fb0*/  SEL R41, RZ, 0x1, P1 ;  /* 0x00000001ff297807 */ /* 0x000fe40000800000 */
        /* <DEDUP_REMOVED lines=10> */
[----:B------:R-:W-:Y:S01]  /*38060*/  IADD3 R33, P4, PT, R33, R30, RZ ;  /* 0x0000001e21217210 */ /* 0x000fe20007f9e0ff */
[----:B------:R-:W-:Y:S01]  /*38070*/  IMAD.WIDE.U32.X R30, R53, R135, R34, P3 ;  /* 0x00000087351e7225 */ /* 0x000fe200018e0422 */
[----:B------:R-:W-:Y:S02]  /*38080*/  @P0 ISETP.GE.U32.AND.EX P1, PT, R45, R38, PT, P1 ;  /* 0x000000262d00020c */ /* 0x000fe40003f26110 */
[-C--:B------:R-:W-:Y:S01]  /*38090*/  IADD3 R36, P2, PT, R32, R41.reuse, RZ ;  /* 0x0000002920247210 */ /* 0x080fe20007f5e0ff */
[----:B------:R-:W-:Y:S02]  /*380a0*/  @P0 IMAD.MOV.U32 R38, RZ, RZ, R45 ;  /* 0x000000ffff260224 */ /* 0x000fe400078e002d */
[----:B------:R-:W-:Y:S01]  /*380b0*/  IMAD.X R32, RZ, RZ, RZ, P4 ;  /* 0x000000ffff207224 */ /* 0x000fe200020e06ff */
[----:B------:R-:W-:Y:S01]  /*380c0*/  IADD3 R137, P5, PT, -R33, R36, RZ ;  /* 0x0000002421897210 */ /* 0x000fe20007fbe1ff */
[----:B------:R-:W-:Y:S01]  /*380d0*/  IMAD.X R37, R38, 0x1, R43, P2 ;  /* 0x0000000126257824 */ /* 0x000fe200010e062b */
[----:B------:R-:W-:-:S02]  /*380e0*/  ISETP.GE.U32.AND P3, PT, R36, R41, PT ;  /* 0x000000292400720c */ /* 0x000fc40003f66070 */
[----:B------:R-:W-:Y:S01]  /*380f0*/  ISETP.GE.U32.AND P4, PT, R36, R33, PT ;  /* 0x000000212400720c */ /* 0x000fe20003f86070 */
[----:B------:R-:W-:Y:S01]  /*38100*/  IMAD.X R34, R37, 0x1, ~R32, P5 ;  /* 0x0000000125227824 */ /* 0x000fe200028e0e20 */
[----:B------:R-:W-:Y:S02]  /*38110*/  ISETP.GE.U32.AND P2, PT, R137, R132, PT ;  /* 0x000000848900720c */ /* 0x000fe40003f46070 */
[----:B------:R-:W-:Y:S02]  /*38120*/  @P0 SEL R38, RZ, 0x1, P1 ;  /* 0x00000001ff260807 */ /* 0x000fe40000800000 */
[C---:B------:R-:W-:Y:S02]  /*38130*/  ISETP.GE.U32.AND.EX P1, PT, R37.reuse, R43, PT, P3 ;  /* 0x0000002b2500720c */ /* 0x040fe40003f26130 */
[----:B------:R-:W-:Y:S02]  /*38140*/  ISETP.GE.U32.AND.EX P3, PT, R37, R32, PT, P4 ;  /* 0x000000202500720c */ /* 0x000fe40003f66140 */
[----:B------:R-:W-:-:S02]  /*38150*/  ISETP.GE.U32.AND.EX P2, PT, R34, R133, PT, P2 ;  /* 0x000000852200720c */ /* 0x000fc40003f46120 */
[----:B------:R-:W-:Y:S02]  /*38160*/  @P0 IADD3 R39, P4, PT, R38, R39, RZ ;  /* 0x0000002726270210 */ /* 0x000fe40007f9e0ff */
[----:B------:R-:W-:Y:S02]  /*38170*/  SEL R35, RZ, 0x1, P1 ;  /* 0x00000001ff237807 */ /* 0x000fe40000800000 */
[----:B------:R-:W-:Y:S01]  /*38180*/  SEL R33, RZ, 0x1, P3 ;  /* 0x00000001ff217807 */ /* 0x000fe20001800000 */
[----:B------:R-:W-:Y:S01]  /*38190*/  @P0 IMAD.X R42, RZ, RZ, R42, P4 ;  /* 0x000000ffff2a0224 */ /* 0x000fe200020e062a */
[----:B------:R-:W-:Y:S02]  /*381a0*/  SEL R32, RZ, 0x1, P2 ;  /* 0x00000001ff207807 */ /* 0x000fe40001000000 */
[----:B------:R-:W-:Y:S02]  /*381b0*/  IADD3 R39, P1, P2, R39, R30, R35 ;  /* 0x0000001e27277210 */ /* 0x000fe40007a3e023 */
[----:B------:R-:W-:-:S02]  /*381c0*/  IADD3 R30, P0, PT, R32, R33, RZ ;  /* 0x00000021201e7210 */ /* 0x000fc40007f1e0ff */
        /* <DEDUP_REMOVED lines=13> */
[----:B------:R-:W-:-:S02]  /*382a0*/  IADD3 R137, P1, PT, R137, -R132, RZ ;  /* 0x8000008489897210 */ /* 0x000fc40007f3e0ff */
[----:B------:R-:W-:Y:S01]  /*382b0*/  SEL R147, R147, R46, P0 ;  /* 0x0000002e93937207 */ /* 0x000fe20000000000 */
[----:B------:R-:W-:Y:S01]  /*382c0*/  IMAD.X R140, R50, 0x1, ~R140, P2 ;  /* 0x00000001328c7824 */ /* 0x000fe200010e0e8c */
[----:B------:R-:W-:Y:S01]  /*382d0*/  SEL R85, R85, R49, P0 ;  /* 0x0000003155557207 */ /* 0x000fe20000000000 */
[----:B------:R-:W-:Y:S01]  /*382e0*/  IMAD.X R139, R34, 0x1, ~R133, P1 ;  /* 0x00000001228b7824 */ /* 0x000fe200008e0e85 */
[----:B------:R-:W-:Y:S01]  /*382f0*/  IADD3 R136, P1, PT, R33, -R134, RZ ;  /* 0x8000008621887210 */ /* 0x000fe20007f3e0ff */
[----:B------:R-:W-:Y:S01]  /*38300*/  IMAD.WIDE.U32 R30, R140, R73, RZ ;  /* 0x000000498c1e7225 */ /* 0x000fe200078e00ff */
[----:B------:R-:W-:Y:S02]  /*38310*/  SEL R137, R137, R36, P0 ;  /* 0x0000002489897207 */ /* 0x000fe40000000000 */
[----:B------:R-:W-:Y:S01]  /*38320*/  SEL R139, R139, R37, P0 ;  /* 0x000000258b8b7207 */ /* 0x000fe20000000000 */
[----:B------:R-:W-:Y:S01]  /*38330*/  IMAD.X R143, R32, 0x1, ~R135, P1 ;  /* 0x00000001208f7824 */ /* 0x000fe200008e0e87 */
[----:B------:R-:W-:Y:S01]  /*38340*/  SEL R136, R136, R39, P0 ;  /* 0x0000002788887207 */ /* 0x000fe20000000000 */
[----:B------:R-:W-:-:S03]  /*38350*/  IMAD.WIDE.U32 R32, R147, R73, RZ ;  /* 0x0000004993207225 */ /* 0x000fc600078e00ff */
[----:B------:R-:W-:Y:S01]  /*38360*/  SEL R143, R143, R42, P0 ;  /* 0x0000002a8f8f7207 */ /* 0x000fe20000000000 */
[----:B------:R-:W-:-:S04]  /*38370*/  IMAD.WIDE.U32 R30, P2, R72, R141, R30 ;  /* 0x0000008d481e7225 */ /* 0x000fc8000784001e */
[----:B------:R-:W-:-:S04]  /*38380*/  IMAD.WIDE.U32 R44, R141, R73, RZ ;  /* 0x000000498d2c7225 */ /* 0x000fc800078e00ff */
[----:B------:R-:W-:Y:S01]  /*38390*/  IMAD.WIDE.U32 R36, R147, R74, RZ ;  /* 0x0000004a93247225 */ /* 0x000fe200078e00ff */
[----:B------:R-:W-:-:S03]  /*383a0*/  IADD3 R45, P1, PT, R45, R30, RZ ;  /* 0x0000001e2d2d7210 */ /* 0x000fc60007f3e0ff */
[----:B------:R-:W-:-:S04]  /*383b0*/  IMAD.WIDE.U32 R38, R140, R74, RZ ;  /* 0x0000004a8c267225 */ /* 0x000fc800078e00ff */
[----:B------:R-:W-:-:S04]  /*383c0*/  IMAD.WIDE.U32 R34, P0, R72, R85, R32 ;  /* 0x0000005548227225 */ /* 0x000fc80007800020 */
[----:B------:R-:W-:Y:S02]  /*383d0*/  IMAD.X R145, RZ, RZ, RZ, P2 ;  /* 0x000000ffff917224 */ /* 0x000fe400010e06ff */
[----:B------:R-:W-:Y:S02]  /*383e0*/  IMAD.MOV.U32 R144, RZ, RZ, R31 ;  /* 0x000000ffff907224 */ /* 0x000fe400078e001f */
[----:B------:R-:W-:-:S04]  /*383f0*/  IMAD.WIDE.U32 R30, R85, R73, RZ ;  /* 0x00000049551e7225 */ /* 0x000fc800078e00ff */
[----:B------:R-:W-:Y:S01]  /*38400*/  IMAD.X R51, RZ, RZ, RZ, P0 ;  /* 0x000000ffff337224 */ /* 0x000fe200000e06ff */
[----:B------:R-:W-:Y:S01]  /*38410*/  IADD3 R149, P4, PT, R31, R34, RZ ;  /* 0x000000221f957210 */ /* 0x000fe20007f9e0ff */
[----:B------:R-:W-:-:S04]  /*38420*/  IMAD.WIDE.U32 R42, R147, R76, RZ ;  /* 0x0000004c932a7225 */ /* 0x000fc800078e00ff */
[----:B------:R-:W-:-:S04]  /*38430*/  IMAD.WIDE.U32 R36, P2, R75, R85, R36 ;  /* 0x000000554b247225 */ /* 0x000fc80007840024 */
[----:B------:R-:W-:-:S04]  /*38440*/  IMAD.WIDE.U32 R32, R141, R74, RZ ;  /* 0x0000004a8d207225 */ /* 0x000fc800078e00ff */
[----:B------:R-:W-:-:S04]  /*38450*/  IMAD.WIDE.U32 R38, P0, R75, R141, R38 ;  /* 0x0000008d4b267225 */ /* 0x000fc80007800026 */
[----:B------:R-:W-:-:S04]  /*38460*/  IMAD.WIDE.U32.X R144, R72, R140, R144, P1 ;  /* 0x0000008c48907225 */ /* 0x000fc800008e0490 */
[----:B------:R-:W-:Y:S01]  /*38470*/  IMAD.X R47, RZ, RZ, RZ, P2 ;  /* 0x000000ffff2f7224 */ /* 0x000fe200010e06ff */
[----:B------:R-:W-:Y:S01]  /*38480*/  IADD3 R31, P2, PT, R33, R38, RZ ;  /* 0x00000026211f7210 */ /* 0x000fe20007f5e0ff */
[----:B------:R-:W-:Y:S01]  /*38490*/  IMAD.WIDE.U32 R40, R85, R74, RZ ;  /* 0x0000004a55287225 */ /* 0x000fe200078e00ff */
[----:B------:R-:W-:-:S03]  /*384a0*/  IADD3 R142, P1, P5, R30, R32, R144 ;  /* 0x000000201e8e7210 */ /* 0x000fc60007d3e090 */
[----:B------:R-:W-:Y:S01]  /*384b0*/  IMAD.WIDE.U32 R42, P6, R78, R85, R42 ;  /* 0x000000554e2a7225 */ /* 0x000fe200078c002a */
[----:B------:R-:W-:Y:S02]  /*384c0*/  IADD3.X R144, PT, PT, R149, R31, R145, P1, P5 ;  /* 0x0000001f95907210 */ /* 0x000fe40000fea491 */
[----:B------:R-:W-:Y:S01]  /*384d0*/  IADD3 R155, P3, PT, R41, R36, RZ ;  /* 0x00000024299b7210 */ /* 0x000fe20007f7e0ff */
[----:B------:R-:W-:-:S04]  /*384e0*/  IMAD.WIDE.U32 R32, R147, R77, RZ ;  /* 0x0000004d93207225 */ /* 0x000fc800078e00ff */
[----:B------:R-:W-:-:S04]  /*384f0*/  IMAD.WIDE.U32 R52, R85, R76, RZ ;  /* 0x0000004c55347225 */ /* 0x000fc800078e00ff */
[----:B------:R-:W-:Y:S01]  /*38500*/  IMAD.MOV.U32 R46, RZ, RZ, R37 ;  /* 0x000000ffff2e7224 */ /* 0x000fe200078e0025 */
[----:B------:R-:W-:Y:S01]  /*38510*/  IADD3 R53, P1, PT, R53, R42, RZ ;  /* 0x0000002a35357210 */ /* 0x000fe20007f3e0ff */
[----:B------:R-:W-:Y:S02]  /*38520*/  IMAD.MOV.U32 R34, RZ, RZ, R43 ;  /* 0x000000ffff227224 */ /* 0x000fe400078e002b */
[----:B------:R-:W-:-:S04]  /*38530*/  IMAD.WIDE.U32 R48, R139, R73, RZ ;  /* 0x000000498b307225 */ /* 0x000fc800078e00ff */
[----:B------:R-:W-:-:S04]  /*38540*/  IMAD.WIDE.U32 R32, P5, R79, R85, R32 ;  /* 0x000000554f207225 */ /* 0x000fc800078a0020 */
[----:B------:R-:W-:-:S04]  /*38550*/  IMAD.WIDE.U32 R36, R85, R77, RZ ;  /* 0x0000004d55247225 */ /* 0x000fc800078e00ff */
[----:B------:R-:W-:-:S04]  /*38560*/  IMAD.WIDE.U32 R42, R139, R74, RZ ;  /* 0x0000004a8b2a7225 */ /* 0x000fc800078e00ff */
[----:B------:R-:W-:Y:S02]  /*38570*/  IMAD.MOV.U32 R50, RZ, RZ, R35 ;  /* 0x000000ffff327224 */ /* 0x000fe400078e0023 */
[----:B------:R-:W-:Y:S01]  /*38580*/  IMAD.X R101, RZ, RZ, RZ, P5 ;  /* 0x000000ffff657224 */ /* 0x000fe200028e06ff */
[----:B------:R-:W-:Y:S01]  /*38590*/  IADD3 R37, P5, PT, R37, R32, RZ ;  /* 0x0000002025257210 */ /* 0x000fe20007fbe0ff */
[----:B------:R-:W-:Y:S02]  /*385a0*/  IMAD.X R35, RZ, RZ, RZ, P6 ;  /* 0x000000ffff237224 */ /* 0x000fe400030e06ff */
[----:B------:R-:W-:-:S04]  /*385b0*/  IMAD.WIDE.U32 R86, R139, R76, RZ ;  /* 0x0000004c8b567225 */ /* 0x000fc800078e00ff */
[----:B------:R-:W-:-:S04]  /*385c0*/  IMAD.WIDE.U32.X R50, R72, R147, R50, P4 ;  /* 0x0000009348327225 */ /* 0x000fc800020e0432 */
[----:B------:R-:W-:Y:S02]  /*385d0*/  IMAD.MOV.U32 R100, RZ, RZ, R33 ;  /* 0x000000ffff647224 */ /* 0x000fe400078e0021 */
[----:B------:R-:W-:-:S04]  /*385e0*/  IMAD.WIDE.U32 R84, P6, R72, R137, R48 ;  /* 0x0000008948547225 */ /* 0x000fc800078c0030 */
[----:B------:R-:W-:-:S04]  /*385f0*/  IMAD.WIDE.U32 R32, P4, R75, R137, R42 ;  /* 0x000000894b207225 */ /* 0x000fc8000788002a */
[----:B------:R-:W-:-:S04]  /*38600*/  IMAD.WIDE.U32 R42, R137, R74, RZ ;  /* 0x0000004a892a7225 */ /* 0x000fc800078e00ff */
[----:B------:R-:W-:Y:S01]  /*38610*/  IMAD.X R97, RZ, RZ, RZ, P0 ;  /* 0x000000ffff617224 */ /* 0x000fe200000e06ff */
[----:B------:R-:W-:Y:S01]  /*38620*/  ISETP.GE.U32.AND P0, PT, R142, R30, PT ;  /* 0x0000001e8e00720c */ /* 0x000fe20003f06070 */
[----:B------:R-:W-:Y:S02]  /*38630*/  IMAD.X R99, RZ, RZ, RZ, P6 ;  /* 0x000000ffff637224 */ /* 0x000fe400030e06ff */
[----:B------:R-:W-:Y:S01]  /*38640*/  IMAD.WIDE.U32 R102, P6, R78, R137, R86 ;  /* 0x000000894e667225 */ /* 0x000fe200078c0056 */
[----:B------:R-:W-:-:S03]  /*38650*/  ISETP.GE.U32.AND.EX P0, PT, R144, R149, PT, P0 ;  /* 0x000000959000720c */ /* 0x000fc60003f06100 */
[----:B------:R-:W-:Y:S01]  /*38660*/  IMAD.WIDE.U32.X R46, R75, R147, R46, P3 ;  /* 0x000000934b2e7225 */ /* 0x000fe200018e042e */
[----:B------:R-:W-:Y:S02]  /*38670*/  IADD3 R43, P3, PT, R43, R32, RZ ;  /* 0x000000202b2b7210 */ /* 0x000fe40007f7e0ff */
[----:B------:R-:W-:Y:S01]  /*38680*/  SEL R151, RZ, 0x1, P0 ;  /* 0x00000001ff977807 */ /* 0x000fe20000000000 */
[----:B------:R-:W-:-:S04]  /*38690*/  IMAD.WIDE.U32 R104, R139, R77, RZ ;  /* 0x0000004d8b687225 */ /* 0x000fc800078e00ff */
[----:B------:R-:W-:-:S04]  /*386a0*/  IMAD.WIDE.U32 R48, R137, R73, RZ ;  /* 0x0000004989307225 */ /* 0x000fc800078e00ff */
[----:B------:R-:W-:Y:S02]  /*386b0*/  IMAD.MOV.U32 R86, RZ, RZ, R33 ;  /* 0x000000ffff567224 */ /* 0x000fe400078e0021 */
[----:B------:R-:W-:-:S04]  /*386c0*/  IMAD.WIDE.U32 R32, R137, R76, RZ ;  /* 0x0000004c89207225 */ /* 0x000fc800078e00ff */
[----:B------:R-:W-:Y:S01]  /*386d0*/  IMAD.X R87, RZ, RZ, RZ, P4 ;  /* 0x000000ffff577224 */ /* 0x000fe200020e06ff */
[----:B------:R-:W-:Y:S01]  /*386e0*/  IADD3 R49, P4, PT, R49, R84, RZ ;  /* 0x0000005431317210 */ /* 0x000fe20007f9e0ff */
[----:B------:R-:W-:Y:S02]  /*386f0*/  IMAD.MOV.U32 R98, RZ, RZ, R85 ;  /* 0x000000ffff627224 */ /* 0x000fe400078e0055 */
[----:B------:R-:W-:-:S04]  /*38700*/  IMAD.WIDE.U32.X R34, R78, R147, R34, P1 ;  /* 0x000000934e227225 */ /* 0x000fc800008e0422 */
[----:B------:R-:W-:Y:S02]  /*38710*/  IMAD.MOV.U32 R96, RZ, RZ, R39 ;  /* 0x000000ffff607224 */ /* 0x000fe400078e0027 */
[----:B------:R-:W-:Y:S01]  /*38720*/  IMAD.X R85, RZ, RZ, RZ, P6 ;  /* 0x000000ffff557224 */ /* 0x000fe200030e06ff */
[----:B------:R-:W-:Y:S01]  /*38730*/  IADD3 R33, P6, PT, R33, R102, RZ ;  /* 0x0000006621217210 */ /* 0x000fe20007fde0ff */
[----:B------:R-:W-:-:S04]  /*38740*/  IMAD.WIDE.U32 R104, P1, R79, R137, R104 ;  /* 0x000000894f687225 */ /* 0x000fc80007820068 */
[----:B------:R-:W-:-:S04]  /*38750*/  IMAD.WIDE.U32 R38, R137, R77, RZ ;  /* 0x0000004d89267225 */ /* 0x000fc800078e00ff */
[----:B------:R-:W-:Y:S02]  /*38760*/  IMAD.MOV.U32 R84, RZ, RZ, R103 ;  /* 0x000000ffff547224 */ /* 0x000fe400078e0067 */
[----:B------:R-:W-:-:S04]  /*38770*/  IMAD.WIDE.U32 R102, R140, R76, RZ ;  /* 0x0000004c8c667225 */ /* 0x000fc800078e00ff */
[----:B------:R-:W-:Y:S01]  /*38780*/  IMAD.WIDE.U32.X R30, R79, R147, R100, P5 ;  /* 0x000000934f1e7225 */ /* 0x000fe200028e0464 */
[----:B------:R-:W-:-:S03]  /*38790*/  IADD3 R151, P0, P5, R40, R50, R151 ;  /* 0x0000003228977210 */ /* 0x000fc60007d1e097 */
[----:B------:R-:W-:Y:S01]  /*387a0*/  IMAD.WIDE.U32.X R96, R75, R140, R96, P2 ;  /* 0x0000008c4b607225 */ /* 0x000fe200010e0460 */
[----:B------:R-:W-:Y:S02]  /*387b0*/  IADD3 R39, P2, PT, R39, R104, RZ ;  /* 0x0000006827277210 */ /* 0x000fe40007f5e0ff */
[----:B------:R-:W-:Y:S01]  /*387c0*/  IADD3.X R155, PT, PT, R155, R51, RZ, P0, P5 ;  /* 0x000000339b9b7210 */ /* 0x000fe200007ea4ff */
[----:B------:R-:W-:Y:S02]  /*387d0*/  IMAD.MOV.U32 R40, RZ, RZ, R105 ;  /* 0x000000ffff287224 */ /* 0x000fe400078e0069 */
[----:B------:R-:W-:-:S04]  /*387e0*/  IMAD.WIDE.U32 R104, R143, R73, RZ ;  /* 0x000000498f687225 */ /* 0x000fc800078e00ff */
[----:B------:R-:W-:Y:S02]  /*387f0*/  IMAD.X R41, RZ, RZ, RZ, P1 ;  /* 0x000000ffff297224 */ /* 0x000fe400008e06ff */
[----:B------:R-:W-:-:S04]  /*38800*/  IMAD.WIDE.U32 R100, R141, R76, RZ ;  /* 0x0000004c8d647225 */ /* 0x000fc800078e00ff */
[----:B------:R-:W-:-:S04]  /*38810*/  IMAD.WIDE.U32 R102, P1, R78, R141, R102 ;  /* 0x0000008d4e667225 */ /* 0x000fc80007820066 */
[----:B------:R-:W-:Y:S01]  /*38820*/  IMAD.WIDE.U32.X R86, R75, R139, R86, P3 ;  /* 0x0000008b4b567225 */ /* 0x000fe200018e0456 */
[----:B------:R-:W-:-:S03]  /*38830*/  IADD3 R148, P0, PT, R101, R102, RZ ;  /* 0x0000006665947210 */ /* 0x000fc60007f1e0ff */
[----:B------:R-:W-:Y:S01]  /*38840*/  IMAD.WIDE.U32.X R98, R72, R139, R98, P4 ;  /* 0x0000008b48627225 */ /* 0x000fe200020e0462 */
[----:B------:R-:W-:-:S03]  /*38850*/  IADD3 R153, P4, P5, R151, R100, R96 ;  /* 0x0000006497997210 */ /* 0x000fc60007d9e060 */
[----:B------:R-:W-:Y:S01]  /*38860*/  IMAD.WIDE.U32 R50, R136, R73, RZ ;  /* 0x0000004988327225 */ /* 0x000fe200078e00ff */
[----:B------:R-:W-:-:S03]  /*38870*/  IADD3.X R148, PT, PT, R155, R148, R97, P4, P5 ;  /* 0x000000949b947210 */ /* 0x000fc600027ea461 */
[----:B------:R-:W-:-:S04]  /*38880*/  IMAD.WIDE.U32 R104, P3, R72, R136, R104 ;  /* 0x0000008848687225 */ /* 0x000fc80007860068 */
[----:B------:R-:W-:Y:S01]  /*38890*/  IMAD.WIDE.U32.X R40, R79, R139, R40, P2 ;  /* 0x0000008b4f287225 */ /* 0x000fe200010e0428 */
[----:B------:R-:W-:-:S03]  /*388a0*/  IADD3 R145, P2, PT, R51, R104, RZ ;  /* 0x0000006833917210 */ /* 0x000fc60007f5e0ff */
[----:B------:R-:W-:-:S04]  /*388b0*/  IMAD.WIDE.U32 R100, R143, R74, RZ ;  /* 0x0000004a8f647225 */ /* 0x000fc800078e00ff */
[----:B------:R-:W-:Y:S02]  /*388c0*/  IMAD.X R97, RZ, RZ, RZ, P3 ;  /* 0x000000ffff617224 */ /* 0x000fe400018e06ff */
[----:B------:R-:W-:Y:S02]  /*388d0*/  IMAD.MOV.U32 R96, RZ, RZ, R105 ;  /* 0x000000ffff607224 */ /* 0x000fe400078e0069 */
[----:B------:R-:W-:-:S04]  /*388e0*/  IMAD.WIDE.U32.X R84, R78, R139, R84, P6 ;  /* 0x0000008b4e547225 */ /* 0x000fc800030e0454 */
[----:B------:R-:W-:-:S04]  /*388f0*/  IMAD.WIDE.U32.X R96, R72, R143, R96, P2 ;  /* 0x0000008f48607225 */ /* 0x000fc800010e0460 */
[----:B------:R-:W-:-:S04]  /*38900*/  IMAD.WIDE.U32 R72, P2, R75, R136, R100 ;  /* 0x000000884b487225 */ /* 0x000fc80007840064 */
[----:B------:R-:W-:-:S04]  /*38910*/  IMAD.WIDE.U32 R100, R136, R74, RZ ;  /* 0x0000004a88647225 */ /* 0x000fc800078e00ff */
[----:B------:R-:W-:-:S04]  /*38920*/  IMAD.WIDE.U32 R138, R143, R76, RZ ;  /* 0x0000004c8f8a7225 */ /* 0x000fc800078e00ff */
[----:B------:R-:W-:Y:S01]  /*38930*/  IMAD.X R105, RZ, RZ, RZ, P2 ;  /* 0x000000ffff697224 */ /* 0x000fe200010e06ff */
[----:B------:R-:W-:Y:S01]  /*38940*/  IADD3 R149, P2, PT, R101, R72, RZ ;  /* 0x0000004865957210 */ /* 0x000fe20007f5e0ff */
[----:B------:R-:W-:Y:S02]  /*38950*/  IMAD.MOV.U32 R104, RZ, RZ, R73 ;  /* 0x000000ffff687224 */ /* 0x000fe400078e0049 */
[----:B------:R-:W-:-:S04]  /*38960*/  IMAD.WIDE.U32 R72, R143, R77, RZ ;  /* 0x0000004d8f487225 */ /* 0x000fc800078e00ff */
[----:B------:R-:W-:-:S04]  /*38970*/  IMAD.WIDE.U32 R146, P3, R78, R136, R138 ;  /* 0x000000884e927225 */ /* 0x000fc8000786008a */
[----:B------:R-:W-:-:S04]  /*38980*/  IMAD.WIDE.U32.X R104, R75, R143, R104, P2 ;  /* 0x0000008f4b687225 */ /* 0x000fc800010e0468 */
[----:B------:R-:W-:Y:S02]  /*38990*/  IMAD.X R75, RZ, RZ, RZ, P3 ;  /* 0x000000ffff4b7224 */ /* 0x000fe400018e06ff */
[----:B------:R-:W-:-:S04]  /*389a0*/  IMAD.WIDE.U32 R138, R136, R76, RZ ;  /* 0x0000004c888a7225 */ /* 0x000fc800078e00ff */
[----:B------:R-:W-:Y:S01]  /*389b0*/  IMAD.WIDE.U32 R72, P3, R79, R136, R72 ;  /* 0x000000884f487225 */ /* 0x000fe20007860048 */
[----:B------:R-:W-:-:S03]  /*389c0*/  IADD3 R101, P2, PT, R139, R146, RZ ;  /* 0x000000928b657210 */ /* 0x000fc60007f5e0ff */
[----:B------:R-:W-:-:S04]  /*389d0*/  IMAD.WIDE.U32 R136, R136, R77, RZ ;  /* 0x0000004d88887225 */ /* 0x000fc800078e00ff */
[----:B------:R-:W-:Y:S02]  /*389e0*/  IMAD.MOV.U32 R74, RZ, RZ, R147 ;  /* 0x000000ffff4a7224 */ /* 0x000fe400078e0093 */
[----:B------:R-:W-:Y:S01]  /*389f0*/  IMAD.X R147, RZ, RZ, RZ, P3 ;  /* 0x000000ffff937224 */ /* 0x000fe200018e06ff */
[----:B------:R-:W-:Y:S01]  /*38a00*/  IADD3 R51, P3, PT, R137, R72, RZ ;  /* 0x0000004889337210 */ /* 0x000fe20007f7e0ff */
[----:B------:R-:W-:Y:S02]  /*38a10*/  IMAD.MOV.U32 R146, RZ, RZ, R73 ;  /* 0x000000ffff927224 */ /* 0x000fe400078e0049 */
[----:B------:R-:W-:-:S04]  /*38a20*/  IMAD.WIDE.U32.X R74, R78, R143, R74, P2 ;  /* 0x0000008f4e4a7225 */ /* 0x000fc800010e044a */
[----:B------:R-:W-:Y:S01]  /*38a30*/  IMAD.WIDE.U32.X R72, R79, R143, R146, P3 ;  /* 0x0000008f4f487225 */ /* 0x000fe200018e0492 */
[----:B------:R-:W-:-:S03]  /*38a40*/  IADD3 R139, P3, PT, R153, R48, RZ ;  /* 0x00000030998b7210 */ /* 0x000fc60007f7e0ff */
[----:B------:R-:W-:Y:S02]  /*38a50*/  IMAD.X R147, RZ, RZ, RZ, P1 ;  /* 0x000000ffff937224 */ /* 0x000fe400008e06ff */
[----:B------:R-:W-:-:S04]  /*38a60*/  IMAD.MOV.U32 R146, RZ, RZ, R103 ;  /* 0x000000ffff927224 */ /* 0x000fc800078e0067 */
[----:B------:R-:W-:Y:S01]  /*38a70*/  IMAD.WIDE.U32.X R102, R78, R140, R146, P0 ;  /* 0x0000008c4e667225 */ /* 0x000fe200000e0492 */
[----:B------:R-:W-:-:S03]  /*38a80*/  ISETP.GE.U32.AND P0, PT, R153, R151, PT ;  /* 0x000000979900720c */ /* 0x000fc60003f06070 */
[----:B------:R-:W-:Y:S01]  /*38a90*/  IMAD.WIDE.U32 R146, R140, R77, RZ ;  /* 0x0000004d8c927225 */ /* 0x000fe200078e00ff */
[----:B------:R-:W-:-:S03]  /*38aa0*/  ISETP.GE.U32.AND.EX P0, PT, R148, R155, PT, P0 ;  /* 0x0000009b9400720c */ /* 0x000fc60003f06100 */
[----:B------:R-:W-:Y:S01]  /*38ab0*/  IMAD.X R148, R148, 0x1, R49, P3 ;  /* 0x0000000194947824 */ /* 0x000fe200018e0631 */
[----:B------:R-:W-:Y:S01]  /*38ac0*/  SEL R143, RZ, 0x1, P0 ;  /* 0x00000001ff8f7807 */ /* 0x000fe20000000000 */
[----:B------:R-:W-:Y:S01]  /*38ad0*/  IMAD.WIDE.U32 R150, P1, R79, R141, R146 ;  /* 0x0000008d4f967225 */ /* 0x000fe20007820092 */
[----:B------:R-:W-:Y:S02]  /*38ae0*/  ISETP.GE.U32.AND P0, PT, R139, R48, PT ;  /* 0x000000308b00720c */ /* 0x000fe40003f06070 */
[----:B------:R-:W-:Y:S01]  /*38af0*/  IADD3 R143, P2, P5, R52, R46, R143 ;  /* 0x0000002e348f7210 */ /* 0x000fe20007d5e08f */
[----:B------:R-:W-:Y:S01]  /*38b00*/  IMAD.WIDE.U32 R146, R141, R77, RZ ;  /* 0x0000004d8d927225 */ /* 0x000fe200078e00ff */
[----:B------:R-:W-:Y:S02]  /*38b10*/  ISETP.GE.U32.AND.EX P0, PT, R148, R49, PT, P0 ;  /* 0x000000319400720c */ /* 0x000fe40003f06100 */
[----:B------:R-:W-:Y:S01]  /*38b20*/  IADD3.X R153, PT, PT, R53, R47, RZ, P2, P5 ;  /* 0x0000002f35997210 */ /* 0x000fe200017ea4ff */
[----:B------:R-:W-:Y:S01]  /*38b30*/  IMAD.X R77, RZ, RZ, RZ, P1 ;  /* 0x000000ffff4d7224 */ /* 0x000fe200008e06ff */
[----:B------:R-:W-:Y:S01]  /*38b40*/  IADD3 R152, P1, PT, R147, R150, RZ ;  /* 0x0000009693987210 */ /* 0x000fe20007f3e0ff */
[----:B------:R-:W-:-:S02]  /*38b50*/  IMAD.MOV.U32 R76, RZ, RZ, R151 ;  /* 0x000000ffff4c7224 */ /* 0x000fc400078e0097 */
[----:B------:R-:W-:Y:S01]  /*38b60*/  IMAD R46, R45, R126, RZ ;  /* 0x0000007e2d2e7224 */ /* 0x000fe200078e02ff */
[----:B------:R-:W-:Y:S01]  /*38b70*/  LOP3.LUT R45, RZ, R45, RZ, 0x33, !PT ;  /* 0x0000002dff2d7212 */ /* 0x000fe200078e33ff */
[----:B------:R-:W-:-:S04]  /*38b80*/  IMAD.WIDE.U32.X R140, R79, R140, R76, P1 ;  /* 0x0000008c4f8c7225 */ /* 0x000fc800008e044c */
        /* <DEDUP_REMOVED lines=8> */
[----:B------:R-:W-:-:S04]  /*38c10*/  IMAD.WIDE.U32 R78, R76, R128, RZ ;  /* 0x000000804c4e7225 */ /* 0x000fc800078e00ff */
[----:B------:R-:W-:Y:S01]  /*38c20*/  IMAD.X R47, RZ, RZ, RZ, P6 ;  /* 0x000000ffff2f7224 */ /* 0x000fe200030e06ff */
[----:B------:R-:W-:Y:S01]  /*38c30*/  ISETP.GT.U32.AND P1, PT, R78, R77, PT ;  /* 0x0000004d4e00720c */ /* 0x000fe20003f24070 */
[----:B------:R-:W-:Y:S01]  /*38c40*/  IMAD.MOV.U32 R46, RZ, RZ, R151 ;  /* 0x000000ffff2e7224 */ /* 0x000fe200078e0097 */
[----:B------:R-:W-:-:S04]  /*38c50*/  IADD3 R78, P4, PT, R79, R150, RZ ;  /* 0x000000964f4e7210 */ /* 0x000fc80007f9e0ff */
[----:B------:R-:W-:Y:S01]  /*38c60*/  ISETP.GT.U32.AND.EX P1, PT, R78, R45, PT, P1 ;  /* 0x0000002d4e00720c */ /* 0x000fe20003f24110 */
[----:B------:R-:W-:-:S03]  /*38c70*/  IMAD.WIDE.U32 R44, R137, R130, RZ ;  /* 0x00000082892c7225 */ /* 0x000fc600078e00ff */
[----:B------:R-:W-:Y:S01]  /*38c80*/  SEL R77, RZ, 0x1, !P1 ;  /* 0x00000001ff4d7807 */ /* 0x000fe20004800000 */
[----:B------:R-:W-:Y:S01]  /*38c90*/  IMAD.WIDE.U32.X R46, R137, R129, R46, P4 ;  /* 0x00000081892e7225 */ /* 0x000fe200020e042e */
[----:B------:R-:W-:-:S03]  /*38ca0*/  IADD3 R147, P3, P4, R143, R146, R102 ;  /* 0x000000928f937210 */ /* 0x000fc60007c7e066 */
[----:B------:R-:W-:Y:S01]  /*38cb0*/  IMAD.WIDE.U32 R44, P2, R76, R131, R44 ;  /* 0x000000834c2c7225 */ /* 0x000fe2000784002c */
[----:B------:R-:W-:Y:S02]  /*38cc0*/  IADD3 R77, P5, P6, R52, R46, R77 ;  /* 0x0000002e344d7210 */ /* 0x000fe40007ebe04d */
[----:B------:R-:W-:Y:S01]  /*38cd0*/  IADD3.X R102, PT, PT, R153, R152, R103, P3, P4 ;  /* 0x0000009899667210 */ /* 0x000fe20001fe8467 */
[----:B------:R-:W-:Y:S01]  /*38ce0*/  IMAD.MOV.U32 R46, RZ, RZ, R45 ;  /* 0x000000ffff2e7224 */ /* 0x000fe200078e002d */
[----:B------:R-:W-:-:S04]  /*38cf0*/  IADD3 R53, P1, PT, R53, R44, RZ ;  /* 0x0000002c35357210 */ /* 0x000fc80007f3e0ff */
[----:B------:R-:W-:Y:S02]  /*38d00*/  IADD3.X R53, PT, PT, R53, R47, RZ, P5, P6 ;  /* 0x0000002f35357210 */ /* 0x000fe40002fec4ff */
[----:B------:R-:W-:Y:S02]  /*38d10*/  IADD3 R142, P5, PT, R77, R142, RZ ;  /* 0x0000008e4d8e7210 */ /* 0x000fe40007fbe0ff */
[----:B------:R-:W-:Y:S02]  /*38d20*/  SEL R47, RZ, 0x1, P0 ;  /* 0x00000001ff2f7807 */ /* 0x000fe40000000000 */
[----:B------:R-:W-:Y:S01]  /*38d30*/  ISETP.GE.U32.AND P0, PT, R142, R77, PT ;  /* 0x0000004d8e00720c */ /* 0x000fe20003f06070 */
[----:B------:R-:W-:Y:S01]  /*38d40*/  IMAD.X R144, R53, 0x1, R144, P5 ;  /* 0x0000000135907824 */ /* 0x000fe200028e0690 */
[----:B------:R-:W-:Y:S01]  /*38d50*/  IADD3 R52, P3, P4, R42, R98, R47 ;  /* 0x000000622a347210 */ /* 0x000fe20007c7e02f */
[----:B------:R-:W-:-:S03]  /*38d60*/  IMAD.X R47, RZ, RZ, RZ, P2 ;  /* 0x000000ffff2f7224 */ /* 0x000fc600010e06ff */
[----:B------:R-:W-:Y:S01]  /*38d70*/  ISETP.GE.U32.AND.EX P0, PT, R144, R53, PT, P0 ;  /* 0x000000359000720c */ /* 0x000fe20003f06100 */
[----:B------:R-:W-:Y:S01]  /*38d80*/  IMAD.WIDE.U32.X R44, R137, R131, R46, P1 ;  /* 0x00000083892c7225 */ /* 0x000fe200008e042e */
[----:B------:R-:W-:Y:S02]  /*38d90*/  IADD3.X R103, PT, PT, R43, R99, RZ, P3, P4 ;  /* 0x000000632b677210 */ /* 0x000fe40001fe84ff */
[----:B------:R-:W-:Y:S01]  /*38da0*/  SEL R53, RZ, 0x1, P0 ;  /* 0x00000001ff357807 */ /* 0x000fe20000000000 */
[----:B------:R-:W-:-:S04]  /*38db0*/  IMAD.WIDE.U32 R42, R76, R132, RZ ;  /* 0x000000844c2a7225 */ /* 0x000fc800078e00ff */
[----:B------:R-:W-:Y:S01]  /*38dc0*/  IMAD.WIDE.U32 R48, P3, R76, R133, R48 ;  /* 0x000000854c307225 */ /* 0x000fe20007860030 */
[----:B------:R-:W-:-:S03]  /*38dd0*/  IADD3 R78, P2, P1, R42, R44, R53 ;  /* 0x0000002c2a4e7210 */ /* 0x000fc6000795e035 */
[----:B------:R-:W-:Y:S01]  /*38de0*/  IMAD.WIDE.U32 R46, R137, R134, RZ ;  /* 0x00000086892e7225 */ /* 0x000fe200078e00ff */
[----:B------:R-:W-:-:S04]  /*38df0*/  IADD3 R79, P0, PT, R43, R48, RZ ;  /* 0x000000302b4f7210 */ /* 0x000fc80007f1e0ff */
[----:B------:R-:W-:Y:S01]  /*38e00*/  IADD3.X R79, PT, PT, R79, R45, RZ, P2, P1 ;  /* 0x0000002d4f4f7210 */ /* 0x000fe200017e24ff */
[----:B------:R-:W-:-:S04]  /*38e10*/  IMAD.WIDE.U32 R42, P4, R76, R135, R46 ;  /* 0x000000874c2a7225 */ /* 0x000fc8000788002e */
[----:B------:R-:W-:-:S04]  /*38e20*/  IMAD.WIDE.U32 R76, R76, R134, RZ ;  /* 0x000000864c4c7225 */ /* 0x000fc800078e00ff */
[----:B------:R-:W-:Y:S01]  /*38e30*/  IMAD.X R47, RZ, RZ, RZ, P3 ;  /* 0x000000ffff2f7224 */ /* 0x000fe200018e06ff */
[----:B------:R-:W-:Y:S01]  /*38e40*/  IADD3 R151, P3, PT, R77, R42, RZ ;  /* 0x0000002a4d977210 */ /* 0x000fe20007f7e0ff */
[----:B------:R-:W-:Y:S01]  /*38e50*/  IMAD.MOV.U32 R46, RZ, RZ, R49 ;  /* 0x000000ffff2e7224 */ /* 0x000fe200078e0031 */
[----:B------:R-:W-:Y:S01]  /*38e60*/  LOP3.LUT R77, RZ, R142, RZ, 0x33, !PT ;  /* 0x0000008eff4d7212 */ /* 0x000fe200078e33ff */
[----:B------:R-:W-:Y:S02]  /*38e70*/  IMAD.X R49, RZ, RZ, RZ, P4 ;  /* 0x000000ffff317224 */ /* 0x000fe400020e06ff */
[----:B------:R-:W-:Y:S02]  /*38e80*/  IMAD.MOV.U32 R48, RZ, RZ, R43 ;  /* 0x000000ffff307224 */ /* 0x000fe400078e002b */
[----:B------:R-:W-:Y:S01]  /*38e90*/  IMAD.WIDE.U32.X R46, R137, R133, R46, P0 ;  /* 0x00000085892e7225 */ /* 0x000fe200000e042e */
[----:B------:R-:W-:-:S03]  /*38ea0*/  ISETP.GE.U32.AND P0, PT, R147, R143, PT ;  /* 0x0000008f9300720c */ /* 0x000fc60003f06070 */
[----:B------:R-:W-:Y:S01]  /*38eb0*/  IMAD.WIDE.U32.X R42, R137, R135, R48, P3 ;  /* 0x00000087892a7225 */ /* 0x000fe200018e0430 */
[----:B------:R-:W-:Y:S02]  /*38ec0*/  IADD3 R99, P3, PT, R52, R147, RZ ;  /* 0x0000009334637210 */ /* 0x000fe40007f7e0ff */
[----:B------:R-:W-:Y:S01]  /*38ed0*/  ISETP.GE.U32.AND.EX P0, PT, R102, R153, PT, P0 ;  /* 0x000000996600720c */ /* 0x000fe20003f06100 */
[----:B------:R-:W-:Y:S01]  /*38ee0*/  IMAD R48, R144, R126, RZ ;  /* 0x0000007e90307224 */ /* 0x000fe200078e02ff */
[----:B------:R-:W-:Y:S01]  /*38ef0*/  ISETP.GE.U32.AND P1, PT, R99, R52, PT ;  /* 0x000000346300720c */ /* 0x000fe20003f26070 */
[----:B------:R-:W-:Y:S01]  /*38f00*/  IMAD.X R98, R103, 0x1, R102, P3 ;  /* 0x0000000167627824 */ /* 0x000fe200018e0666 */
[----:B------:R-:W-:Y:S01]  /*38f10*/  IADD3 R99, P4, PT, R99, R50, RZ ;  /* 0x0000003263637210 */ /* 0x000fe20007f9e0ff */
[----:B------:R-:W-:Y:S01]  /*38f20*/  IMAD.WIDE.U32 R44, R142, R126, RZ ;  /* 0x0000007e8e2c7225 */ /* 0x000fe200078e00ff */
[----:B------:R-:W-:Y:S02]  /*38f30*/  SEL R137, RZ, 0x1, P0 ;  /* 0x00000001ff897807 */ /* 0x000fe40000000000 */
[----:B------:R-:W-:Y:S01]  /*38f40*/  ISETP.GE.U32.AND.EX P0, PT, R98, R103, PT, P1 ;  /* 0x000000676200720c */ /* 0x000fe20003f06110 */
[----:B------:R-:W-:Y:S01]  /*38f50*/  IMAD R49, R142, R127, R48 ;  /* 0x0000007f8e317224 */ /* 0x000fe200078e0230 */
[----:B------:R-:W-:Y:S01]  /*38f60*/  ISETP.GE.U32.AND P2, PT, R99, R50, PT ;  /* 0x000000326300720c */ /* 0x000fe20003f46070 */
[----:B------:R-:W-:Y:S01]  /*38f70*/  IMAD.X R98, R98, 0x1, R145, P4 ;  /* 0x0000000162627824 */ /* 0x000fe200020e0691 */
[----:B------:R-:W-:Y:S01]  /*38f80*/  IADD3 R137, P3, P5, R36, R34, R137 ;  /* 0x0000002224897210 */ /* 0x000fe20007d7e089 */
[----:B------:R-:W-:Y:S01]  /*38f90*/  IMAD.IADD R45, R45, 0x1, R49 ;  /* 0x000000012d2d7824 */ /* 0x000fe200078e0231 */
[----:B------:R-:W-:Y:S01]  /*38fa0*/  SEL R103, RZ, 0x1, P0 ;  /* 0x00000001ff677807 */ /* 0x000fe20000000000 */
[----:B------:R-:W-:Y:S01]  /*38fb0*/  IMAD.WIDE.U32 R48, R44, R128, RZ ;  /* 0x000000802c307225 */ /* 0x000fe200078e00ff */
[----:B------:R-:W-:-:S02]  /*38fc0*/  ISETP.GE.U32.AND.EX P2, PT, R98, R145, PT, P2 ;  /* 0x000000916200720c */ /* 0x000fc40003f46120 */
[----:B------:R-:W-:Y:S01]  /*38fd0*/  IADD3.X R36, PT, PT, R37, R35, RZ, P3, P5 ;  /* 0x0000002325247210 */ /* 0x000fe20001fea4ff */
[----:B------:R-:W-:Y:S01]  /*38fe0*/  IMAD.WIDE.U32 R52, R45, R128, RZ ;  /* 0x000000802d347225 */ /* 0x000fe200078e00ff */
[----:B------:R-:W-:Y:S02]  /*38ff0*/  ISETP.GT.U32.AND P1, PT, R48, R77, PT ;  /* 0x0000004d3000720c */ /* 0x000fe40003f24070 */
[----:B------:R-:W-:Y:S02]  /*39000*/  IADD3 R77, P0, P4, R32, R86, R103 ;  /* 0x00000056204d7210 */ /* 0x000fe40007c1e067 */
[----:B------:R-:W-:Y:S01]  /*39010*/  IADD3 R103, P3, PT, R78, R139, RZ ;  /* 0x0000008b4e677210 */ /* 0x000fe20007f7e0ff */
[----:B------:R-:W-:Y:S01]  /*39020*/  IMAD.WIDE.U32 R52, P6, R44, R129, R52 ;  /* 0x000000812c347225 */ /* 0x000fe200078c0034 */
[----:B------:R-:W-:Y:S02]  /*39030*/  IADD3 R34, P5, PT, R137, R140, RZ ;  /* 0x0000008c89227210 */ /* 0x000fe40007fbe0ff */
[----:B------:R-:W-:Y:S01]  /*39040*/  SEL R35, RZ, 0x1, P2 ;  /* 0x00000001ff237807 */ /* 0x000fe20001000000 */
[----:B------:R-:W-:Y:S01]  /*39050*/  IMAD.X R148, R79, 0x1, R148, P3 ;  /* 0x000000014f947824 */ /* 0x000fe200018e0694 */
[----:B------:R-:W-:Y:S01]  /*39060*/  IADD3.X R86, PT, PT, R33, R87, RZ, P0, P4 ;  /* 0x0000005721567210 */ /* 0x000fe200007e84ff */
[----:B------:R-:W-:Y:S01]  /*39070*/  IMAD.X R141, R36, 0x1, R141, P5 ;  /* 0x00000001248d7824 */ /* 0x000fe200028e068d */
[----:B------:R-:W-:Y:S01]  /*39080*/  IADD3 R35, P3, P5, R100, R96, R35 ;  /* 0x0000006064237210 */ /* 0x000fe20007d7e023 */
[----:B------:R-:W-:Y:S01]  /*39090*/  IMAD.X R33, RZ, RZ, RZ, P6 ;  /* 0x000000ffff217224 */ /* 0x000fe200030e06ff */
[----:B------:R-:W-:-:S02]  /*390a0*/  IADD3 R50, P2, PT, R77, R34, RZ ;  /* 0x000000224d327210 */ /* 0x000fc40007f5e0ff */
[----:B------:R-:W-:Y:S02]  /*390b0*/  IADD3.X R96, PT, PT, R149, R97, RZ, P3, P5 ;  /* 0x0000006195607210 */ /* 0x000fe40001fea4ff */
[----:B------:R-:W-:Y:S01]  /*390c0*/  ISETP.GE.U32.AND P3, PT, R50, R77, PT ;  /* 0x0000004d3200720c */ /* 0x000fe20003f66070 */
[----:B------:R-:W-:Y:S01]  /*390d0*/  IMAD.X R37, R86, 0x1, R141, P2 ;  /* 0x0000000156257824 */ /* 0x000fe200010e068d */
[----:B------:R-:W-:Y:S02]  /*390e0*/  IADD3 R49, P4, PT, R49, R52, RZ ;  /* 0x0000003431317210 */ /* 0x000fe40007f9e0ff */
[----:B------:R-:W-:Y:S02]  /*390f0*/  LOP3.LUT R32, RZ, R144, RZ, 0x33, !PT ;  /* 0x00000090ff207212 */ /* 0x000fe400078e33ff */
[----:B------:R-:W-:Y:S02]  /*39100*/  IADD3 R50, P5, PT, R35, R50, RZ ;  /* 0x0000003223327210 */ /* 0x000fe40007fbe0ff */
[----:B------:R-:W-:Y:S01]  /*39110*/  ISETP.GT.U32.AND.EX P1, PT, R49, R32, PT, P1 ;  /* 0x000000203100720c */ /* 0x000fe20003f24110 */
[----:B------:R-:W-:Y:S01]  /*39120*/  IMAD.WIDE.U32 R48, R45, R130, RZ ;  /* 0x000000822d307225 */ /* 0x000fe200078e00ff */
[----:B------:R-:W-:-:S02]  /*39130*/  ISETP.GE.U32.AND.EX P3, PT, R37, R86, PT, P3 ;  /* 0x000000562500720c */ /* 0x000fc40003f66130 */
[----:B------:R-:W-:Y:S01]  /*39140*/  ISETP.GE.U32.AND P2, PT, R34, R137, PT ;  /* 0x000000892200720c */ /* 0x000fe20003f46070 */
[----:B------:R-:W-:Y:S01]  /*39150*/  IMAD.X R37, R96, 0x1, R37, P5 ;  /* 0x0000000160257824 */ /* 0x000fe200028e0625 */
[----:B------:R-:W-:Y:S01]  /*39160*/  ISETP.GE.U32.AND P6, PT, R50, R35, PT ;  /* 0x000000233200720c */ /* 0x000fe20003fc6070 */
[----:B------:R-:W-:Y:S01]  /*39170*/  IMAD.MOV.U32 R32, RZ, RZ, R53 ;  /* 0x000000ffff207224 */ /* 0x000fe200078e0035 */
[----:B------:R-:W-:Y:S01]  /*39180*/  ISETP.GE.U32.AND.EX P5, PT, R141, R36, PT, P2 ;  /* 0x000000248d00720c */ /* 0x000fe20003fa6120 */
[C---:B------:R-:W-:Y:S01]  /*39190*/  IMAD.WIDE.U32 R34, R44.reuse, R130, RZ ;  /* 0x000000822c227225 */ /* 0x040fe200078e00ff */
[----:B------:R-:W-:Y:S02]  /*391a0*/  SEL R77, RZ, 0x1, P3 ;  /* 0x00000001ff4d7807 */ /* 0x000fe40001800000 */
[----:B------:R-:W-:Y:S01]  /*391b0*/  ISETP.GE.U32.AND P0, PT, R103, R78, PT ;  /* 0x0000004e6700720c */ /* 0x000fe20003f06070 */
[----:B------:R-:W-:Y:S01]  /*391c0*/  IMAD.WIDE.U32 R52, P3, R44, R131, R48 ;  /* 0x000000832c347225 */ /* 0x000fe20007860030 */
[----:B------:R-:W-:-:S02]  /*391d0*/  ISETP.GE.U32.AND.EX P2, PT, R37, R96, PT, P6 ;  /* 0x000000602500720c */ /* 0x000fc40003f46160 */
[----:B------:R-:W-:Y:S01]  /*391e0*/  SEL R49, RZ, 0x1, !P1 ;  /* 0x00000001ff317807 */ /* 0x000fe20004800000 */
[----:B------:R-:W-:Y:S01]  /*391f0*/  IMAD.WIDE.U32.X R32, R45, R129, R32, P4 ;  /* 0x000000812d207225 */ /* 0x000fe200020e0420 */
[----:B------:R-:W-:Y:S02]  /*39200*/  IADD3 R77, P6, P4, R38, R84, R77 ;  /* 0x00000054264d7210 */ /* 0x000fe40007cde04d */
[----:B------:R-:W-:Y:S01]  /*39210*/  ISETP.GE.U32.AND.EX P0, PT, R148, R79, PT, P0 ;  /* 0x0000004f9400720c */ /* 0x000fe20003f06100 */
[----:B------:R-:W-:Y:S01]  /*39220*/  IMAD.MOV.U32 R48, RZ, RZ, R53 ;  /* 0x000000ffff307224 */ /* 0x000fe200078e0035 */
[----:B------:R-:W-:Y:S02]  /*39230*/  SEL R139, RZ, 0x1, P2 ;  /* 0x00000001ff8b7807 */ /* 0x000fe40001000000 */
[----:B------:R-:W-:Y:S02]  /*39240*/  SEL R36, RZ, 0x1, P5 ;  /* 0x00000001ff247807 */ /* 0x000fe40002800000 */
[----:B------:R-:W-:Y:S01]  /*39250*/  IADD3 R34, P5, P2, R34, R32, R49 ;  /* 0x0000002022227210 */ /* 0x000fe20007abe031 */
[----:B------:R-:W-:Y:S01]  /*39260*/  IMAD.X R49, RZ, RZ, RZ, P3 ;  /* 0x000000ffff317224 */ /* 0x000fe200018e06ff */
[----:B------:R-:W-:-:S02]  /*39270*/  IADD3 R79, P1, PT, R35, R52, RZ ;  /* 0x00000034234f7210 */ /* 0x000fc40007f3e0ff */
[----:B------:R-:W-:Y:S02]  /*39280*/  IADD3.X R84, PT, PT, R39, R85, RZ, P6, P4 ;  /* 0x0000005527547210 */ /* 0x000fe400037e84ff */
[----:B------:R-:W-:Y:S01]  /*39290*/  IADD3 R139, P3, P4, R138, R104, R139 ;  /* 0x000000688a8b7210 */ /* 0x000fe20007c7e08b */
[----:B------:R-:W-:Y:S01]  /*392a0*/  IMAD.WIDE.U32.X R48, R45, R131, R48, P1 ;  /* 0x000000832d307225 */ /* 0x000fe200008e0430 */
[----:B------:R-:W-:Y:S02]  /*392b0*/  SEL R35, RZ, 0x1, P0 ;  /* 0x00000001ff237807 */ /* 0x000fe40000000000 */
[----:B------:R-:W-:Y:S02]  /*392c0*/  IADD3 R52, P6, P0, R77, R30, R36 ;  /* 0x0000001e4d347210 */ /* 0x000fe400078de024 */
[----:B------:R-:W-:Y:S02]  /*392d0*/  IADD3.X R104, PT, PT, R101, R105, RZ, P3, P4 ;  /* 0x0000006965687210 */ /* 0x000fe40001fe84ff */
[----:B------:R-:W-:-:S02]  /*392e0*/  IADD3 R36, P3, PT, R139, R52, RZ ;  /* 0x000000348b247210 */ /* 0x000fc40007f7e0ff */
[----:B------:R-:W-:Y:S01]  /*392f0*/  IADD3.X R53, PT, PT, R84, R31, RZ, P6, P0 ;  /* 0x0000001f54357210 */ /* 0x000fe200037e04ff */
[----:B------:R-:W-:Y:S01]  /*39300*/  IMAD.WIDE.U32 R30, R45, R132, RZ ;  /* 0x000000842d1e7225 */ /* 0x000fe200078e00ff */
[----:B------:R-:W-:Y:S02]  /*39310*/  IADD3.X R32, PT, PT, R79, R33, RZ, P5, P2 ;  /* 0x000000214f207210 */ /* 0x000fe40002fe44ff */
[----:B------:R-:W-:Y:S01]  /*39320*/  IADD3 R103, P0, PT, R34, R103, RZ ;  /* 0x0000006722677210 */ /* 0x000fe20007f1e0ff */
[----:B------:R-:W-:Y:S01]  /*39330*/  IMAD.X R33, R104, 0x1, R53, P3 ;  /* 0x0000000168217824 */ /* 0x000fe200018e0635 */
[----:B------:R-:W-:Y:S01]  /*39340*/  ISETP.GE.U32.AND P2, PT, R36, R139, PT ;  /* 0x0000008b2400720c */ /* 0x000fe20003f46070 */
[----:B------:R-:W-:Y:S01]  /*39350*/  IMAD.WIDE.U32 R38, P3, R44, R133, R30 ;  /* 0x000000852c267225 */ /* 0x000fe2000786001e */
[----:B------:R-:W-:Y:S02]  /*39360*/  IADD3 R76, P4, P5, R76, R46, R35 ;  /* 0x0000002e4c4c7210 */ /* 0x000fe40007d9e023 */
[----:B------:R-:W-:Y:S01]  /*39370*/  ISETP.GE.U32.AND.EX P2, PT, R33, R104, PT, P2 ;  /* 0x000000682100720c */ /* 0x000fe20003f46120 */
[----:B------:R-:W-:Y:S01]  /*39380*/  IMAD.X R85, R32, 0x1, R148, P0 ;  /* 0x0000000120557824 */ /* 0x000fe200000e0694 */
[C---:B------:R-:W-:Y:S01]  /*39390*/  ISETP.GE.U32.AND P0, PT, R103.reuse, R34, PT ;  /* 0x000000226700720c */ /* 0x040fe20003f06070 */
[----:B------:R-:W-:Y:S01]  /*393a0*/  IMAD.WIDE.U32 R30, R103, R126, RZ ;  /* 0x0000007e671e7225 */ /* 0x000fe200078e00ff */
[----:B------:R-:W-:-:S02]  /*393b0*/  IADD3.X R78, PT, PT, R151, R47, RZ, P4, P5 ;  /* 0x0000002f974e7210 */ /* 0x000fc400027ea4ff */
[----:B------:R-:W-:Y:S01]  /*393c0*/  SEL R137, RZ, 0x1, P2 ;  /* 0x00000001ff897807 */ /* 0x000fe20001000000 */
[C---:B------:R-:W-:Y:S01]  /*393d0*/  IMAD R34, R85.reuse, R126, RZ ;  /* 0x0000007e55227224 */ /* 0x040fe200078e02ff */
[----:B------:R-:W-:Y:S01]  /*393e0*/  ISETP.GE.U32.AND P2, PT, R52, R77, PT ;  /* 0x0000004d3400720c */ /* 0x000fe20003f46070 */
[----:B------:R-:W-:Y:S01]  /*393f0*/  IMAD.WIDE.U32 R46, R44, R132, RZ ;  /* 0x000000842c2e7225 */ /* 0x000fe200078e00ff */
[----:B------:R-:W-:Y:S02]  /*39400*/  ISETP.GE.U32.AND.EX P0, PT, R85, R32, PT, P0 ;  /* 0x000000205500720c */ /* 0x000fe40003f06100 */
[----:B------:R-:W-:Y:S01]  /*39410*/  ISETP.GE.U32.AND.EX P2, PT, R53, R84, PT, P2 ;  /* 0x000000543500720c */ /* 0x000fe20003f46120 */
[----:B------:R-:W-:Y:S01]  /*39420*/  IMAD R79, R103, R127, R34 ;  /* 0x0000007f674f7224 */ /* 0x000fe200078e0222 */
[----:B------:R-:W-:Y:S01]  /*39430*/  IADD3 R77, P5, PT, R47, R38, RZ ;  /* 0x000000262f4d7210 */ /* 0x000fe20007fbe0ff */
[----:B------:R-:W-:Y:S01]  /*39440*/  IMAD.X R35, RZ, RZ, RZ, P3 ;  /* 0x000000ffff237224 */ /* 0x000fe200018e06ff */
[----:B------:R-:W-:Y:S01]  /*39450*/  IADD3 R137, P3, P4, R136, R74, R137 ;  /* 0x0000004a88897210 */ /* 0x000fe20007c7e089 */
[----:B------:R-:W-:Y:S01]  /*39460*/  IMAD.IADD R38, R31, 0x1, R79 ;  /* 0x000000011f267824 */ /* 0x000fe200078e024f */
[----:B------:R-:W-:Y:S01]  /*39470*/  SEL R32, RZ, 0x1, P2 ;  /* 0x00000001ff207807 */ /* 0x000fe20001000000 */
[----:B------:R-:W-:Y:S01]  /*39480*/  IMAD.MOV.U32 R34, RZ, RZ, R39 ;  /* 0x000000ffff227224 */ /* 0x000fe200078e0027 */
[----:B------:R-:W-:Y:S01]  /*39490*/  IADD3.X R79, PT, PT, R51, R75, RZ, P3, P4 ;  /* 0x0000004b334f7210 */ /* 0x000fe20001fe84ff */
[----:B------:R-:W-:Y:S01]  /*394a0*/  IMAD.WIDE.U32 R74, R38, R128, RZ ;  /* 0x00000080264a7225 */ /* 0x000fe200078e00ff */
[----:B------:R-:W-:-:S02]  /*394b0*/  IADD3 R32, P2, P3, R137, R40, R32 ;  /* 0x0000002889207210 */ /* 0x000fc40007b5e020 */
[----:B------:R-:W-:Y:S01]  /*394c0*/  SEL R47, RZ, 0x1, P0 ;  /* 0x00000001ff2f7807 */ /* 0x000fe20000000000 */
[C---:B------:R-:W-:Y:S01]  /*394d0*/  IMAD.WIDE.U32 R52, R30.reuse, R128, RZ ;  /* 0x000000801e347225 */ /* 0x040fe200078e00ff */
[----:B------:R-:W-:Y:S02]  /*394e0*/  LOP3.LUT R39, RZ, R103, RZ, 0x33, !PT ;  /* 0x00000067ff277212 */ /* 0x000fe400078e33ff */
[----:B------:R-:W-:Y:S01]  /*394f0*/  IADD3.X R40, PT, PT, R79, R41, RZ, P2, P3 ;  /* 0x000000294f287210 */ /* 0x000fe200017e64ff */
[----:B------:R-:W-:Y:S01]  /*39500*/  IMAD.WIDE.U32 R74, P1, R30, R129, R74 ;  /* 0x000000811e4a7225 */ /* 0x000fe2000782004a */
[----:B------:R-:W-:Y:S02]  /*39510*/  IADD3 R41, P4, P6, R46, R48, R47 ;  /* 0x000000302e297210 */ /* 0x000fe40007e9e02f */
[----:B------:R-:W-:Y:S01]  /*39520*/  IADD3 R99, P2, PT, R76, R99, RZ ;  /* 0x000000634c637210 */ /* 0x000fe20007f5e0ff */
[----:B------:R-:W-:Y:S01]  /*39530*/  IMAD.WIDE.U32 R46, R45, R134, RZ ;  /* 0x000000862d2e7225 */ /* 0x000fe200078e00ff */
[----:B------:R-:W-:-:S02]  /*39540*/  ISETP.GT.U32.AND P0, PT, R52, R39, PT ;  /* 0x000000273400720c */ /* 0x000fc40003f04070 */
[----:B------:R-:W-:Y:S01]  /*39550*/  IADD3 R52, P3, PT, R53, R74, RZ ;  /* 0x0000004a35347210 */ /* 0x000fe20007f7e0ff */
[----:B------:R-:W-:Y:S01]  /*39560*/  IMAD.X R53, RZ, RZ, RZ, P1 ;  /* 0x000000ffff357224 */ /* 0x000fe200008e06ff */
[----:B------:R-:W-:Y:S01]  /*39570*/  LOP3.LUT R39, RZ, R85, RZ, 0x33, !PT ;  /* 0x00000055ff277212 */ /* 0x000fe200078e33ff */
[----:B------:R-:W-:Y:S01]  /*39580*/  IMAD.X R98, R78, 0x1, R98, P2 ;  /* 0x000000014e627824 */ /* 0x000fe200010e0662 */
[----:B------:R-:W-:Y:S02]  /*39590*/  ISETP.GE.U32.AND P1, PT, R99, R76, PT ;  /* 0x0000004c6300720c */ /* 0x000fe40003f26070 */
[----:B------:R-:W-:Y:S01]  /*395a0*/  IADD3.X R51, PT, PT, R77, R49, RZ, P4, P6 ;  /* 0x000000314d337210 */ /* 0x000fe200027ec4ff */
[-C--:B------:R-:W-:Y:S01]  /*395b0*/  IMAD.WIDE.U32 R76, R38, R130.reuse, RZ ;  /* 0x00000082264c7225 */ /* 0x080fe200078e00ff */
[----:B------:R-:W-:Y:S02]  /*395c0*/  ISETP.GT.U32.AND.EX P0, PT, R52, R39, PT, P0 ;  /* 0x000000273400720c */ /* 0x000fe40003f04100 */
[----:B------:R-:W-:Y:S01]  /*395d0*/  IADD3 R84, P4, PT, R41, R99, RZ ;  /* 0x0000006329547210 */ /* 0x000fe20007f9e0ff */
[----:B------:R-:W-:Y:S01]  /*395e0*/  IMAD.MOV.U32 R52, RZ, RZ, R75 ;  /* 0x000000ffff347224 */ /* 0x000fe200078e004b */
[----:B------:R-:W-:Y:S01]  /*395f0*/  SEL R39, RZ, 0x1, !P0 ;  /* 0x00000001ff277807 */ /* 0x000fe20004000000 */
[----:B------:R-:W-:Y:S01]  /*39600*/  IMAD.WIDE.U32 R48, R30, R130, RZ ;  /* 0x000000821e307225 */ /* 0x000fe200078e00ff */
[----:B------:R-:W-:-:S03]  /*39610*/  ISETP.GE.U32.AND.EX P1, PT, R98, R78, PT, P1 ;  /* 0x0000004e6200720c */ /* 0x000fc60003f26110 */
[----:B------:R-:W-:-:S04]  /*39620*/  IMAD.WIDE.U32 R76, P2, R30, R131, R76 ;  /* 0x000000831e4c7225 */ /* 0x000fc8000784004c */
[----:B------:R-:W-:Y:S01]  /*39630*/  IMAD.WIDE.U32.X R74, R38, R129, R52, P3 ;  /* 0x00000081264a7225 */ /* 0x000fe200018e0434 */
[----:B------:R-:W-:-:S03]  /*39640*/  IADD3 R87, P3, PT, R49, R76, RZ ;  /* 0x0000004c31577210 */ /* 0x000fc60007f7e0ff */
[----:B------:R-:W-:-:S04]  /*39650*/  IMAD.WIDE.U32 R46, P0, R44, R135, R46 ;  /* 0x000000872c2e7225 */ /* 0x000fc8000780002e */
[----:B------:R-:W-:Y:S01]  /*39660*/  IMAD.X R85, R51, 0x1, R98, P4 ;  /* 0x0000000133557824 */ /* 0x000fe200020e0662 */
[----:B------:R-:W-:Y:S01]  /*39670*/  IADD3 R39, P4, P6, R48, R74, R39 ;  /* 0x0000004a30277210 */ /* 0x000fe20007e9e027 */
[----:B------:R-:W-:-:S03]  /*39680*/  IMAD.WIDE.U32 R48, R44, R134, RZ ;  /* 0x000000862c307225 */ /* 0x000fc600078e00ff */
[----:B------:R-:W-:Y:S01]  /*39690*/  IADD3.X R74, PT, PT, R87, R75, RZ, P4, P6 ;  /* 0x0000004b574a7210 */ /* 0x000fe200027ec4ff */
[----:B------:R-:W-:Y:S01]  /*396a0*/  IMAD.X R53, RZ, RZ, RZ, P0 ;  /* 0x000000ffff357224 */ /* 0x000fe200000e06ff */
[----:B------:R-:W-:Y:S01]  /*396b0*/  ISETP.GE.U32.AND P0, PT, R84, R41, PT ;  /* 0x000000295400720c */ /* 0x000fe20003f06070 */
[----:B------:R-:W-:Y:S01]  /*396c0*/  IMAD.MOV.U32 R52, RZ, RZ, R47 ;  /* 0x000000ffff347224 */ /* 0x000fe200078e002f */
[----:B------:R-:W-:Y:S02]  /*396d0*/  SEL R41, RZ, 0x1, P1 ;  /* 0x00000001ff297807 */ /* 0x000fe40000800000 */
[----:B------:R-:W-:Y:S01]  /*396e0*/  IADD3 R75, P4, PT, R49, R46, RZ ;  /* 0x0000002e314b7210 */ /* 0x000fe20007f9e0ff */
[----:B------:R-:W-:Y:S01]  /*396f0*/  IMAD.WIDE.U32.X R46, R45, R133, R34, P5 ;  /* 0x000000852d2e7225 */ /* 0x000fe200028e0422 */
[----:B------:R-:W-:Y:S02]  /*39700*/  ISETP.GE.U32.AND.EX P0, PT, R85, R51, PT, P0 ;  /* 0x000000335500720c */ /* 0x000fe40003f06100 */
[----:B------:R-:W-:Y:S01]  /*39710*/  IADD3 R51, P5, PT, R41, R42, RZ ;  /* 0x0000002a29337210 */ /* 0x000fe20007fbe0ff */
[----:B------:R-:W-:Y:S01]  /*39720*/  IMAD.MOV.U32 R42, RZ, RZ, R77 ;  /* 0x000000ffff2a7224 */ /* 0x000fe200078e004d */
[----:B------:R-:W-:-:S02]  /*39730*/  IADD3 R84, P6, PT, R39, R84, RZ ;  /* 0x0000005427547210 */ /* 0x000fc40007fde0ff */
[----:B------:R-:W-:Y:S01]  /*39740*/  ISETP.GE.U32.AND P1, PT, R32, R137, PT ;  /* 0x000000892000720c */ /* 0x000fe20003f26070 */
[----:B------:R-:W-:Y:S01]  /*39750*/  IMAD.X R44, RZ, RZ, R43, P5 ;  /* 0x000000ffff2c7224 */ /* 0x000fe200028e062b */
[----:B------:R-:W-:Y:S01]  /*39760*/  ISETP.NE.U32.AND P5, PT, R51, RZ, PT ;  /* 0x000000ff3300720c */ /* 0x000fe20003fa5070 */
[----:B------:R-:W-:Y:S01]  /*39770*/  IMAD.X R85, R74, 0x1, R85, P6 ;  /* 0x000000014a557824 */ /* 0x000fe200030e0655 */
[----:B------:R-:W-:Y:S01]  /*39780*/  ISETP.GE.U32.AND.EX P1, PT, R40, R79, PT, P1 ;  /* 0x0000004f2800720c */ /* 0x000fe20003f26110 */
[----:B------:R-:W-:Y:S01]  /*39790*/  IMAD.X R43, RZ, RZ, RZ, P2 ;  /* 0x000000ffff2b7224 */ /* 0x000fe200010e06ff */
[----:B------:R-:W-:Y:S01]  /*397a0*/  ISETP.NE.AND.EX P5, PT, R44, RZ, PT, P5 ;  /* 0x000000ff2c00720c */ /* 0x000fe20003fa5350 */
[----:B------:R-:W-:Y:S01]  /*397b0*/  IMAD R34, R85, R126, RZ ;  /* 0x0000007e55227224 */ /* 0x000fe200078e02ff */
[----:B------:R-:W-:Y:S02]  /*397c0*/  SEL R49, RZ, 0x1, P1 ;  /* 0x00000001ff317807 */ /* 0x000fe40000800000 */
[----:B------:R-:W-:-:S02]  /*397d0*/  SEL R41, RZ, 0x1, P0 ;  /* 0x00000001ff297807 */ /* 0x000fc40000000000 */
[C---:B------:R-:W-:Y:S01]  /*397e0*/  ISETP.GE.U32.AND P0, PT, R84.reuse, R39, PT ;  /* 0x000000275400720c */ /* 0x040fe20003f06070 */
[C---:B------:R-:W-:Y:S01]  /*397f0*/  IMAD R39, R84.reuse, R127, R34 ;  /* 0x0000007f54277224 */ /* 0x040fe200078e0222 */
[----:B------:R-:W-:Y:S01]  /*39800*/  IADD3 R78, P2, PT, R49, R72, RZ ;  /* 0x00000048314e7210 */ /* 0x000fe20007f5e0ff */
[----:B------:R-:W-:Y:S01]  /*39810*/  IMAD.WIDE.U32 R126, R84, R126, RZ ;  /* 0x0000007e547e7225 */ /* 0x000fe200078e00ff */
[----:B------:R-:W-:-:S03]  /*39820*/  IADD3 R41, P6, P1, R48, R46, R41 ;  /* 0x0000002e30297210 */ /* 0x000fc600079de029 */
[----:B------:R-:W-:Y:S01]  /*39830*/  IMAD.WIDE.U32.X R34, R45, R135, R52, P4 ;  /* 0x000000872d227225 */ /* 0x000fe200020e0434 */
[----:B------:R-:W-:-:S03]  /*39840*/  IADD3.X R72, PT, PT, R75, R47, RZ, P6, P1 ;  /* 0x0000002f4b487210 */ /* 0x000fc600037e24ff */
        /* <DEDUP_REMOVED lines=27> */
.L_x_117:
[----:B------:R-:W-:Y:S05]  /*39a00*/  BSYNC.RECONVERGENT B3 ;  /* 0x0000000000037941 */ /* 0x000fea0003800200 */
.L_x_116:
[----:B------:R-:W-:Y:S01]  /*39a10*/  IMAD.WIDE.U32 R44, R77, R128, RZ ;  /* 0x000000804d2c7225 */ /* 0x000fe200078e00ff */
[-C--:B------:R-:W-:Y:S01]  /*39a20*/  IADD3 R76, P6, PT, R50, R41.reuse, RZ ;  /* 0x00000029324c7210 */ /* 0x080fe20007fde0ff */
[----:B------:R-:W-:Y:S01]  /*39a30*/  BSSY.RECONVERGENT B3, `(.L_x_118) ;  /* 0x000003d000037945 */ /* 0x000fe20003800200 */
[----:B------:R-:W-:Y:S01]  /*39a40*/  LOP3.LUT R31, RZ, R84, RZ, 0x33, !PT ;  /* 0x00000054ff1f7212 */ /* 0x000fe200078e33ff */
        /* <DEDUP_REMOVED lines=8> */
[----:B------:R-:W-:-:S04]  /*39ad0*/  IMAD.WIDE.U32 R44, R30, R132, RZ ;  /* 0x000000841e2c7225 */ /* 0x000fc800078e00ff */
[----:B------:R-:W-:-:S04]  /*39ae0*/  IMAD.WIDE.U32 R46, P5, R30, R133, R46 ;  /* 0x000000851e2e7225 */ /* 0x000fc800078a002e */
[----:B------:R-:W-:Y:S01]  /*39af0*/  IMAD.WIDE.U32.X R42, R38, R131, R42, P3 ;  /* 0x00000083262a7225 */ /* 0x000fe200018e042a */
[----:B------:R-:W-:Y:S02]  /*39b00*/  IADD3 R48, P3, PT, R49, R50, RZ ;  /* 0x0000003231307210 */ /* 0x000fe40007f7e0ff */
[----:B------:R-:W-:Y:S01]  /*39b10*/  IADD3 R75, P2, PT, R45, R46, RZ ;  /* 0x0000002e2d4b7210 */ /* 0x000fe20007f5e0ff */
[----:B------:R-:W-:Y:S01]  /*39b20*/  IMAD.X R50, R37, 0x1, R72, P6 ;  /* 0x0000000125327824 */ /* 0x000fe200030e0648 */
[----:B------:R-:W-:Y:S01]  /*39b30*/  ISETP.GT.U32.AND.EX P1, PT, R48, R31, PT, P1 ;  /* 0x0000001f3000720c */ /* 0x000fe20003f24110 */
[----:B------:R-:W-:Y:S01]  /*39b40*/  IMAD.X R45, RZ, RZ, RZ, P4 ;  /* 0x000000ffff2d7224 */ /* 0x000fe200020e06ff */
[----:B------:R-:W-:Y:S01]  /*39b50*/  IADD3 R37, P4, P6, R44, R42, R39 ;  /* 0x0000002a2c257210 */ /* 0x000fe20007e9e027 */
[----:B------:R-:W-:Y:S01]  /*39b60*/  IMAD.WIDE.U32 R52, R77, R130, RZ ;  /* 0x000000824d347225 */ /* 0x000fe200078e00ff */
[----:B------:R-:W-:Y:S02]  /*39b70*/  ISETP.GE.U32.AND.EX P0, PT, R50, R72, PT, P0 ;  /* 0x000000483200720c */ /* 0x000fe40003f06100 */
[----:B------:R-:W-:Y:S01]  /*39b80*/  SEL R31, RZ, 0x1, !P1 ;  /* 0x00000001ff1f7807 */ /* 0x000fe20004800000 */
[----:B------:R-:W-:Y:S01]  /*39b90*/  IMAD.MOV.U32 R44, RZ, RZ, R51 ;  /* 0x000000ffff2c7224 */ /* 0x000fe200078e0033 */
[----:B------:R-:W-:Y:S01]  /*39ba0*/  SEL R41, RZ, 0x1, P0 ;  /* 0x00000001ff297807 */ /* 0x000fe20000000000 */
[----:B------:R-:W-:Y:S01]  /*39bb0*/  IMAD.WIDE.U32 R48, R126, R130, RZ ;  /* 0x000000827e307225 */ /* 0x000fe200078e00ff */
[----:B------:R-:W-:-:S02]  /*39bc0*/  IADD3.X R39, PT, PT, R75, R43, RZ, P4, P6 ;  /* 0x0000002b4b277210 */ /* 0x000fc400027ec4ff */
[----:B------:R-:W-:Y:S01]  /*39bd0*/  IADD3 R41, P0, PT, R41, R34, RZ ;  /* 0x0000002229297210 */ /* 0x000fe20007f1e0ff */
[----:B------:R-:W-:-:S04]  /*39be0*/  IMAD.WIDE.U32.X R44, R77, R129, R44, P3 ;  /* 0x000000814d2c7225 */ /* 0x000fc800018e042c */
[----:B------:R-:W-:-:S04]  /*39bf0*/  IMAD.WIDE.U32 R52, P3, R126, R131, R52 ;  /* 0x000000837e347225 */ /* 0x000fc80007860034 */
[----:B------:R-:W-:Y:S01]  /*39c00*/  IMAD.X R46, RZ, RZ, R35, P0 ;  /* 0x000000ffff2e7224 */ /* 0x000fe200000e0623 */
[----:B------:R-:W-:Y:S01]  /*39c10*/  IADD3 R43, P4, PT, R49, R52, RZ ;  /* 0x00000034312b7210 */ /* 0x000fe20007f9e0ff */
[----:B------:R-:W-:Y:S01]  /*39c20*/  IMAD.X R35, RZ, RZ, RZ, P5 ;  /* 0x000000ffff237224 */ /* 0x000fe200028e06ff */
[----:B------:R-:W-:Y:S01]  /*39c30*/  IADD3 R49, P1, P6, R48, R44, R31 ;  /* 0x0000002c30317210 */ /* 0x000fe20007e3e01f */
[----:B------:R-:W-:-:S03]  /*39c40*/  IMAD.MOV.U32 R34, RZ, RZ, R47 ;  /* 0x000000ffff227224 */ /* 0x000fc600078e002f */
[----:B------:R-:W-:Y:S01]  /*39c50*/  IADD3.X R48, PT, PT, R43, R45, RZ, P1, P6 ;  /* 0x0000002d2b307210 */ /* 0x000fe20000fec4ff */
[----:B------:R-:W-:Y:S01]  /*39c60*/  IMAD.WIDE.U32 R42, R38, R134, RZ ;  /* 0x00000086262a7225 */ /* 0x000fe200078e00ff */
[----:B------:R-:W-:Y:S02]  /*39c70*/  ISETP.NE.U32.AND P1, PT, R41, RZ, PT ;  /* 0x000000ff2900720c */ /* 0x000fe40003f25070 */
[----:B------:R-:W-:Y:S02]  /*39c80*/  IADD3 R76, P6, PT, R37, R76, RZ ;  /* 0x0000004c254c7210 */ /* 0x000fe40007fde0ff */
[----:B------:R-:W-:Y:S01]  /*39c90*/  ISETP.NE.AND.EX P1, PT, R46, RZ, PT, P1 ;  /* 0x000000ff2e00720c */ /* 0x000fe20003f25310 */
[----:B------:R-:W-:Y:S01]  /*39ca0*/  IMAD.WIDE.U32 R44, P5, R30, R135, R42 ;  /* 0x000000871e2c7225 */ /* 0x000fe200078a002a */
[----:B------:R-:W-:-:S03]  /*39cb0*/  ISETP.GE.U32.AND P0, PT, R76, R37, PT ;  /* 0x000000254c00720c */ /* 0x000fc60003f06070 */
[----:B------:R-:W-:Y:S02]  /*39cc0*/  IMAD.X R50, R39, 0x1, R50, P6 ;  /* 0x0000000127327824 */ /* 0x000fe400030e0632 */
[----:B------:R-:W-:-:S03]  /*39cd0*/  IMAD.WIDE.U32 R42, R30, R134, RZ ;  /* 0x000000861e2a7225 */ /* 0x000fc600078e00ff */
[----:B------:R-:W-:Y:S01]  /*39ce0*/  ISETP.GE.U32.AND.EX P0, PT, R50, R39, PT, P0 ;  /* 0x000000273200720c */ /* 0x000fe20003f06100 */
[----:B------:R-:W-:-:S03]  /*39cf0*/  IMAD.WIDE.U32.X R30, R38, R133, R34, P2 ;  /* 0x00000085261e7225 */ /* 0x000fc600010e0422 */
[----:B------:R-:W-:Y:S01]  /*39d00*/  SEL R37, RZ, 0x1, P0 ;  /* 0x00000001ff257807 */ /* 0x000fe20000000000 */
[----:B------:R-:W-:Y:S01]  /*39d10*/  IMAD.X R39, RZ, RZ, RZ, P3 ;  /* 0x000000ffff277224 */ /* 0x000fe200018e06ff */
[----:B------:R-:W-:Y:S07]  /*39d20*/  @!P1 BRA `(.L_x_119) ;  /* 0x0000000000349947 */ /* 0x000fee0003800000 */
        /* <DEDUP_REMOVED lines=13> */
.L_x_119:
[----:B------:R-:W-:Y:S05]  /*39e00*/  BSYNC.RECONVERGENT B3 ;  /* 0x0000000000037941 */ /* 0x000fea0003800200 */
.L_x_118:
[----:B------:R-:W-:Y:S01]  /*39e10*/  IADD3 R46, P3, PT, R49, R76, RZ ;  /* 0x0000004c312e7210 */ /* 0x000fe20007f7e0ff */
[----:B------:R-:W-:Y:S01]  /*39e20*/  IMAD.MOV.U32 R34, RZ, RZ, R53 ;  /* 0x000000ffff227224 */ /* 0x000fe200078e0035 */
[----:B------:R-:W-:Y:S01]  /*39e30*/  IADD3 R41, P2, PT, R43, R44, RZ ;  /* 0x0000002c2b297210 */ /* 0x000fe20007f5e0ff */
[----:B------:R-:W-:Y:S01]  /*39e40*/  IMAD.MOV.U32 R35, RZ, RZ, R39 ;  /* 0x000000ffff237224 */ /* 0x000fe200078e0027 */
[----:B------:R-:W-:Y:S01]  /*39e50*/  IADD3 R37, P1, P6, R42, R30, R37 ;  /* 0x0000001e2a257210 */ /* 0x000fe20007e3e025 */
[----:B------:R-:W-:Y:S01]  /*39e60*/  IMAD.X R47, R48, 0x1, R50, P3 ;  /* 0x00000001302f7824 */ /* 0x000fe200018e0632 */
[----:B------:R-:W-:Y:S01]  /*39e70*/  ISETP.GE.U32.AND P0, PT, R46, R49, PT ;  /* 0x000000312e00720c */ /* 0x000fe20003f06070 */
[----:B------:R-:W-:Y:S01]  /*39e80*/  IMAD.WIDE.U32 R42, R77, R132, RZ ;  /* 0x000000844d2a7225 */ /* 0x000fe200078e00ff */
[----:B------:R-:W-:Y:S02]  /*39e90*/  IADD3 R50, P3, PT, R36, R37, RZ ;  /* 0x0000002524327210 */ /* 0x000fe40007f7e0ff */
[----:B------:R-:W-:Y:S01]  /*39ea0*/  IADD3.X R44, PT, PT, R41, R31, RZ, P1, P6 ;  /* 0x0000001f292c7210 */ /* 0x000fe20000fec4ff */
[----:B------:R-:W-:Y:S01]  /*39eb0*/  IMAD.X R31, RZ, RZ, RZ, P5 ;  /* 0x000000ffff1f7224 */ /* 0x000fe200028e06ff */
[----:B------:R-:W-:Y:S01]  /*39ec0*/  ISETP.GE.U32.AND.EX P0, PT, R47, R48, PT, P0 ;  /* 0x000000302f00720c */ /* 0x000fe20003f06100 */
[----:B------:R-:W-:Y:S01]  /*39ed0*/  IMAD.WIDE.U32.X R34, R77, R131, R34, P4 ;  /* 0x000000834d227225 */ /* 0x000fe200020e0422 */
[----:B------:R-:W-:-:S03]  /*39ee0*/  ISETP.GE.U32.AND P1, PT, R50, R37, PT ;  /* 0x000000253200720c */ /* 0x000fc60003f26070 */
[----:B------:R-:W-:Y:S01]  /*39ef0*/  IMAD.X R49, R33, 0x1, R44, P3 ;  /* 0x0000000121317824 */ /* 0x000fe200018e062c */
[----:B------:R-:W-:Y:S01]  /*39f00*/  SEL R33, RZ, 0x1, P0 ;  /* 0x00000001ff217807 */ /* 0x000fe20000000000 */
[----:B------:R-:W-:-:S03]  /*39f10*/  IMAD.WIDE.U32 R36, R126, R132, RZ ;  /* 0x000000847e247225 */ /* 0x000fc600078e00ff */
[----:B------:R-:W-:Y:S01]  /*39f20*/  ISETP.GE.U32.AND.EX P0, PT, R49, R44, PT, P1 ;  /* 0x0000002c3100720c */ /* 0x000fe20003f06110 */
[----:B------:R-:W-:Y:S02]  /*39f30*/  IMAD.MOV.U32 R30, RZ, RZ, R45 ;  /* 0x000000ffff1e7224 */ /* 0x000fe400078e002d */
[----:B------:R-:W-:Y:S01]  /*39f40*/  IMAD.WIDE.U32 R42, P5, R126, R133, R42 ;  /* 0x000000857e2a7225 */ /* 0x000fe200078a002a */
[----:B------:R-:W-:-:S03]  /*39f50*/  SEL R41, RZ, 0x1, P0 ;  /* 0x00000001ff297807 */ /* 0x000fc60000000000 */
[----:B------:R-:W-:Y:S01]  /*39f60*/  IMAD.WIDE.U32.X R38, R38, R135, R30, P2 ;  /* 0x0000008726267225 */ /* 0x000fe200010e041e */
[----:B------:R-:W-:Y:S02]  /*39f70*/  IADD3 R33, P1, P2, R36, R34, R33 ;  /* 0x0000002224217210 */ /* 0x000fe40007a3e021 */
[----:B------:R-:W-:Y:S01]  /*39f80*/  IADD3 R34, P4, PT, R37, R42, RZ ;  /* 0x0000002a25227210 */ /* 0x000fe20007f9e0ff */
[----:B------:R-:W-:Y:S01]  /*39f90*/  IMAD.MOV.U32 R30, RZ, RZ, R43 ;  /* 0x000000ffff1e7224 */ /* 0x000fe200078e002b */
[----:B------:R-:W-:Y:S01]  /*39fa0*/  IADD3 R43, P0, PT, R41, R38, RZ ;  /* 0x00000026292b7210 */ /* 0x000fe20007f1e0ff */
[----:B------:R-:W-:Y:S01]  /*39fb0*/  IMAD.X R31, RZ, RZ, RZ, P5 ;  /* 0x000000ffff1f7224 */ /* 0x000fe200028e06ff */
[----:B------:R-:W-:Y:S01]  /*39fc0*/  IADD3.X R44, PT, PT, R34, R35, RZ, P1, P2 ;  /* 0x00000023222c7210 */ /* 0x000fe20000fe44ff */
[----:B------:R-:W-:Y:S01]  /*39fd0*/  IMAD.WIDE.U32 R36, R77, R134, RZ ;  /* 0x000000864d247225 */ /* 0x000fe200078e00ff */
[----:B------:R-:W-:Y:S02]  /*39fe0*/  ISETP.GE.U32.AND P2, PT, R46, R128, PT ;  /* 0x000000802e00720c */ /* 0x000fe40003f46070 */
[----:B------:R-:W-:Y:S01]  /*39ff0*/  IADD3 R42, P5, PT, R33, R50, RZ ;  /* 0x00000032212a7210 */ /* 0x000fe20007fbe0ff */
[----:B------:R-:W-:Y:S01]  /*3a000*/  IMAD.X R39, RZ, RZ, R39, P0 ;  /* 0x000000ffff277224 */ /* 0x000fe200000e0627 */
[----:B------:R-:W-:Y:S01]  /*3a010*/  ISETP.GE.U32.AND.EX P2, PT, R47, R129, PT, P2 ;  /* 0x000000812f00720c */ /* 0x000fe20003f46120 */
[----:B------:R-:W-:Y:S01]  /*3a020*/  IMAD.WIDE.U32 R36, P3, R126, R135, R36 ;  /* 0x000000877e247225 */ /* 0x000fe20007860024 */
[----:B------:R-:W-:-:S02]  /*3a030*/  ISETP.NE.U32.AND P0, PT, R43, RZ, PT ;  /* 0x000000ff2b00720c */ /* 0x000fc40003f05070 */
[----:B------:R-:W-:Y:S01]  /*3a040*/  SEL R76, RZ, 0xffffffff, P2 ;  /* 0xffffffffff4c7807 */ /* 0x000fe20001000000 */
[----:B------:R-:W-:Y:S01]  /*3a050*/  IMAD.X R41, R44, 0x1, R49, P5 ;  /* 0x000000012c297824 */ /* 0x000fe200028e0631 */
[----:B------:R-:W-:Y:S01]  /*3a060*/  ISETP.NE.AND.EX P0, PT, R39, RZ, PT, P0 ;  /* 0x000000ff2700720c */ /* 0x000fe20003f05300 */
[----:B------:R-:W-:Y:S01]  /*3a070*/  IMAD.WIDE.U32 R126, R126, R134, RZ ;  /* 0x000000867e7e7225 */ /* 0x000fe200078e00ff */
[----:B------:R-:W-:Y:S02]  /*3a080*/  ISETP.GE.U32.AND P1, PT, R42, R33, PT ;  /* 0x000000212a00720c */ /* 0x000fe40003f26070 */
[----:B------:R-:W-:Y:S01]  /*3a090*/  SEL R33, RZ, 0x1, P2 ;  /* 0x00000001ff217807 */ /* 0x000fe20001000000 */
[----:B------:R-:W-:Y:S01]  /*3a0a0*/  IMAD.X R35, RZ, RZ, RZ, P3 ;  /* 0x000000ffff237224 */ /* 0x000fe200018e06ff */
[----:B------:R-:W-:Y:S01]  /*3a0b0*/  IADD3 R75, P5, PT, R76, R42, RZ ;  /* 0x0000002a4c4b7210 */ /* 0x000fe20007fbe0ff */
[----:B------:R-:W-:Y:S01]  /*3a0c0*/  IMAD.WIDE.U32.X R30, R77, R133, R30, P4 ;  /* 0x000000854d1e7225 */ /* 0x000fe200020e041e */
[----:B------:R-:W-:-:S02]  /*3a0d0*/  ISETP.GE.U32.AND.EX P1, PT, R41, R44, PT, P1 ;  /* 0x0000002c2900720c */ /* 0x000fc40003f26110 */
[----:B------:R-:W-:Y:S01]  /*3a0e0*/  ISETP.GE.U32.AND P2, PT, R42, R33, PT ;  /* 0x000000212a00720c */ /* 0x000fe20003f46070 */
[----:B------:R-:W-:Y:S01]  /*3a0f0*/  IMAD.X R76, R76, 0x1, R41, P5 ;  /* 0x000000014c4c7824 */ /* 0x000fe200028e0629 */
[----:B------:R-:W-:Y:S01]  /*3a100*/  IADD3 R45, P3, PT, R127, R36, RZ ;  /* 0x000000247f2d7210 */ /* 0x000fe20007f7e0ff */
[----:B------:R-:W-:Y:S01]  /*3a110*/  IMAD.MOV.U32 R34, RZ, RZ, R37 ;  /* 0x000000ffff227224 */ /* 0x000fe200078e0025 */
[----:B------:R-:W-:Y:S02]  /*3a120*/  ISETP.GE.U32.AND P5, PT, R75, R130, PT ;  /* 0x000000824b00720c */ /* 0x000fe40003fa6070 */
        /* <DEDUP_REMOVED lines=54> */
[----:B------:R-:W-:Y:S02]  /*3a490*/  SEL R74, R74, R38, P0 ;  /* 0x000000264a4a7207 */ /* 0x000fe40000000000 */
[----:B------:R-:W-:Y:S02]  /*3a4a0*/  SEL R79, R79, R39, P0 ;  /* 0x000000274f4f7207 */ /* 0x000fe40000000000 */
[----:B------:R-:W-:Y:S02]  /*3a4b0*/  SEL R72, R72, R37, P0 ;  /* 0x0000002548487207 */ /* 0x000fe40000000000 */
[----:B------:R-:W-:-:S07]  /*3a4c0*/  SEL R73, R73, R36, P0 ;  /* 0x0000002449497207 */ /* 0x000fce0000000000 */
.L_x_4:
[----:B------:R-:W-:Y:S05]  /*3a4d0*/  BSYNC.RECONVERGENT B2 ;  /* 0x0000000000027941 */ /* 0x000fea0003800200 */
.L_x_3:
[----:B------:R-:W-:Y:S01]  /*3a4e0*/  LOP3.LUT R31, R56, R60, R59, 0xfe, !PT ;  /* 0x0000003c381f7212 */ /* 0x000fe200078efe3b */
[----:B------:R-:W-:Y:S01]  /*3a4f0*/  BSSY.RECONVERGENT B2, `(.L_x_120) ;  /* 0x0001422000027945 */ /* 0x000fe20003800200 */
[----:B------:R-:W-:Y:S02]  /*3a500*/  LOP3.LUT R30, R57, R61, R58, 0xfe, !PT ;  /* 0x0000003d391e7212 */ /* 0x000fe400078efe3a */
[----:B------:R-:W-:Y:S02]  /*3a510*/  CS2R R98, SRZ ;  /* 0x0000000000627805 */ /* 0x000fe4000001ff00 */
[----:B------:R-:W-:Y:S02]  /*3a520*/  LOP3.LUT P0, RZ, R31, R54, RZ, 0xfc, !PT ;  /* 0x000000361fff7212 */ /* 0x000fe4000780fcff */
[----:B------:R-:W-:Y:S02]  /*3a530*/  CS2R R96, SRZ ;  /* 0x0000000000607805 */ /* 0x000fe4000001ff00 */
[----:B------:R-:W-:-:S02]  /*3a540*/  CS2R R86, SRZ ;  /* 0x0000000000567805 */ /* 0x000fc4000001ff00 */
[----:B------:R-:W-:Y:S02]  /*3a550*/  CS2R R84, SRZ ;  /* 0x0000000000547805 */ /* 0x000fe4000001ff00 */
[----:B------:R-:W-:-:S13]  /*3a560*/  LOP3.LUT P0, RZ, R30, R55, RZ, 0xfc, P0 ;  /* 0x000000371eff7212 */ /* 0x000fda000000fcff */
[----:B------:R-:W-:Y:S05]  /*3a570*/  @!P0 BRA `(.L_x_121) ;  /* 0x0000014000648947 */ /* 0x000fea0003800000 */
[----:B------:R-:W-:Y:S01]  /*3a580*/  IMAD.WIDE.U32 R30, R109, R108, RZ ;  /* 0x0000006c6d1e7225 */ /* 0x000fe200078e00ff */
[----:B------:R-:W-:Y:S01]  /*3a590*/  LOP3.LUT R63, R63, 0xfffffffe, RZ, 0xc0, !PT ;  /* 0xfffffffe3f3f7812 */ /* 0x000fe200078ec0ff */
[----:B------:R-:W-:Y:S02]  /*3a5a0*/  BSSY.RECONVERGENT B3, `(.L_x_122) ;  /* 0x0000227000037945 */ /* 0x000fe40003800200 */
[----:B------:R-:W-:-:S04]  /*3a5b0*/  IMAD.WIDE.U32 R36, R109, R110, RZ ;  /* 0x0000006e6d247225 */ /* 0x000fc800078e00ff */
[----:B------:R-:W-:-:S04]  /*3a5c0*/  IMAD.WIDE.U32 R32, P0, R108, R109, R30 ;  /* 0x0000006d6c207225 */ /* 0x000fc8000780001e */
[----:B------:R-:W-:-:S04]  /*3a5d0*/  IMAD.WIDE.U32 R30, R108, R108, RZ ;  /* 0x0000006c6c1e7225 */ /* 0x000fc800078e00ff */
[----:B------:R-:W-:-:S04]  /*3a5e0*/  IMAD.WIDE.U32 R36, P1, R111, R108, R36 ;  /* 0x0000006c6f247225 */ /* 0x000fc80007820024 */
[----:B------:R-:W-:Y:S01]  /*3a5f0*/  IMAD.X R35, RZ, RZ, RZ, P0 ;  /* 0x000000ffff237224 */ /* 0x000fe200000e06ff */
[----:B------:R-:W-:Y:S01]  /*3a600*/  IADD3 R31, P0, PT, R31, R32, RZ ;  /* 0x000000201f1f7210 */ /* 0x000fe20007f1e0ff */
[----:B------:R-:W-:-:S04]  /*3a610*/  IMAD.WIDE.U32 R40, R111, R108, RZ ;  /* 0x0000006c6f287225 */ /* 0x000fc800078e00ff */
[----:B------:R-:W-:-:S03]  /*3a620*/  IMAD.WIDE.U32 R42, R117, R116, RZ ;  /* 0x00000074752a7225 */ /* 0x000fc600078e00ff */
[----:B------:R-:W-:Y:S01]  /*3a630*/  @P1 LOP3.LUT R63, R63, 0x1, RZ, 0xfc, !PT ;  /* 0x000000013f3f1812 */ /* 0x000fe200078efcff */
[----:B------:R-:W-:Y:S02]  /*3a640*/  IMAD.MOV.U32 R34, RZ, RZ, R33 ;  /* 0x000000ffff227224 */ /* 0x000fe400078e0021 */
[----:B------:R-:W-:Y:S01]  /*3a650*/  IMAD.WIDE.U32 R48, R108, R110, RZ ;  /* 0x0000006e6c307225 */ /* 0x000fe200078e00ff */
[----:B------:R-:W-:-:S03]  /*3a660*/  LOP3.LUT R63, R63, 0xfffffffb, RZ, 0xc0, !PT ;  /* 0xfffffffb3f3f7812 */ /* 0x000fc600078ec0ff */
[----:B------:R-:W-:Y:S01]  /*3a670*/  IMAD.WIDE.U32.X R32, R109, R109, R34, P0 ;  /* 0x0000006d6d207225 */ /* 0x000fe200000e0422 */
[----:B------:R-:W-:-:S03]  /*3a680*/  IADD3 R49, P1, PT, R49, R36, RZ ;  /* 0x0000002431317210 */ /* 0x000fc60007f3e0ff */
        /* <DEDUP_REMOVED lines=9> */
[----:B------:R-:W-:-:S04]  /*3a720*/  IMAD.WIDE.U32 R50, P5, R119, R116, R50 ;  /* 0x0000007477327225 */ /* 0x000fc800078a0032 */
[----:B------:R-:W-:Y:S01]  /*3a730*/  IMAD.WIDE.U32 R42, R116, R116, RZ ;  /* 0x00000074742a7225 */ /* 0x000fe200078e00ff */
[----:B------:R-:W-:-:S03]  /*3a740*/  IADD3 R47, P6, PT, R47, R50, RZ ;  /* 0x000000322f2f7210 */ /* 0x000fc60007fde0ff */
[----:B------:R-:W-:Y:S01]  /*3a750*/  IMAD.WIDE.U32 R84, R119, R116, RZ ;  /* 0x0000007477547225 */ /* 0x000fe200078e00ff */
[----:B------:R-:W-:-:S03]  /*3a760*/  IADD3 R43, P4, PT, R43, R34, RZ ;  /* 0x000000222b2b7210 */ /* 0x000fc60007f9e0ff */
[----:B------:R-:W-:Y:S01]  /*3a770*/  IMAD.MOV.U32 R44, RZ, RZ, R35 ;  /* 0x000000ffff2c7224 */ /* 0x000fe200078e0023 */
[----:B------:R-:W-:Y:S01]  /*3a780*/  @P5 LOP3.LUT R63, R63, 0x4, RZ, 0xfc, !PT ;  /* 0x000000043f3f5812 */ /* 0x000fe200078efcff */
[----:B------:R-:W-:-:S03]  /*3a790*/  IMAD.WIDE.U32 R52, R118, R116, RZ ;  /* 0x0000007476347225 */ /* 0x000fc600078e00ff */
[----:B------:R-:W-:Y:S01]  /*3a7a0*/  LOP3.LUT R63, R63, 0xfffffffd, RZ, 0xc0, !PT ;  /* 0xfffffffd3f3f7812 */ /* 0x000fe200078ec0ff */
[----:B------:R-:W-:-:S03]  /*3a7b0*/  IMAD.WIDE.U32 R84, P3, R118, R117, R84 ;  /* 0x0000007576547225 */ /* 0x000fc60007860054 */
[----:B------:R-:W-:Y:S01]  /*3a7c0*/  @P6 LOP3.LUT R63, R63, 0x2, RZ, 0xfc, !PT ;  /* 0x000000023f3f6812 */ /* 0x000fe200078efcff */
[----:B------:R-:W-:Y:S01]  /*3a7d0*/  IMAD.WIDE.U32.X R32, R117, R117, R44, P4 ;  /* 0x0000007575207225 */ /* 0x000fe200020e042c */
[----:B------:R-:W-:-:S03]  /*3a7e0*/  IADD3 R40, P4, PT, R53, R84, RZ ;  /* 0x0000005435287210 */ /* 0x000fc60007f9e0ff */
[----:B------:R-:W-:Y:S01]  /*3a7f0*/  IMAD.WIDE.U32 R34, R110, R110, RZ ;  /* 0x0000006e6e227225 */ /* 0x000fe200078e00ff */
[----:B------:R-:W-:-:S03]  /*3a800*/  IADD3 R46, P5, P6, R52, R46, R32 ;  /* 0x0000002e342e7210 */ /* 0x000fc60007ebe020 */
[----:B------:R-:W-:Y:S01]  /*3a810*/  IMAD.MOV.U32 R32, RZ, RZ, R41 ;  /* 0x000000ffff207224 */ /* 0x000fe200078e0029 */
[----:B------:R-:W-:Y:S01]  /*3a820*/  IADD3.X R47, PT, PT, R40, R47, R33, P5, P6 ;  /* 0x0000002f282f7210 */ /* 0x000fe20002fec421 */
[----:B------:R-:W-:Y:S01]  /*3a830*/  IMAD.X R33, RZ, RZ, RZ, P0 ;  /* 0x000000ffff217224 */ /* 0x000fe200000e06ff */
[----:B------:R-:W-:Y:S01]  /*3a840*/  ISETP.GE.U32.AND P0, PT, R48, R38, PT ;  /* 0x000000263000720c */ /* 0x000fe20003f06070 */
[----:B------:R-:W-:Y:S01]  /*3a850*/  IMAD.WIDE.U32 R38, R111, R110, RZ ;  /* 0x0000006e6f267225 */ /* 0x000fe200078e00ff */
[----:B------:R-:W-:Y:S02]  /*3a860*/  LOP3.LUT P5, RZ, R63, 0x1, RZ, 0xc0, !PT ;  /* 0x000000013fff7812 */ /* 0x000fe400078ac0ff */
[----:B------:R-:W-:Y:S01]  /*3a870*/  ISETP.GE.U32.AND.EX P0, PT, R49, R36, PT, P0 ;  /* 0x000000243100720c */ /* 0x000fe20003f06100 */
[----:B------:R-:W-:Y:S01]  /*3a880*/  IMAD.WIDE.U32.X R32, R111, R109, R32, P2 ;  /* 0x0000006d6f207225 */ /* 0x000fe200010e0420 */
[C---:B------:R-:W-:Y:S02]  /*3a890*/  LOP3.LUT P6, RZ, R63.reuse, 0x2, RZ, 0xc0, !PT ;  /* 0x000000023fff7812 */ /* 0x040fe400078cc0ff */
[----:B------:R-:W-:Y:S01]  /*3a8a0*/  SEL R101, RZ, 0x1, P0 ;  /* 0x00000001ff657807 */ /* 0x000fe20000000000 */
[----:B------:R-:W-:Y:S01]  /*3a8b0*/  IMAD.WIDE.U32 R44, P0, R110, R111, R38 ;  /* 0x0000006f6e2c7225 */ /* 0x000fe20007800026 */
[----:B------:R-:W-:-:S03]  /*3a8c0*/  LOP3.LUT R63, R63, 0xfffffff7, RZ, 0xc0, !PT ;  /* 0xfffffff73f3f7812 */ /* 0x000fc600078ec0ff */
[----:B------:R-:W-:Y:S01]  /*3a8d0*/  IMAD.WIDE.U32 R38, R119, R118, RZ ;  /* 0x0000007677267225 */ /* 0x000fe200078e00ff */
[----:B------:R-:W-:Y:S02]  /*3a8e0*/  IADD3 R103, P2, PT, R35, R44, RZ ;  /* 0x0000002c23677210 */ /* 0x000fe40007f5e0ff */
[----:B------:R-:W-:-:S06]  /*3a8f0*/  LOP3.LUT R63, R63, 0xffffffef, RZ, 0xc0, !PT ;  /* 0xffffffef3f3f7812 */ /* 0x000fcc00078ec0ff */
[----:B------:R-:W-:-:S05]  /*3a900*/  @P0 LOP3.LUT R63, R63, 0x10, RZ, 0xfc, !PT ;  /* 0x000000103f3f0812 */ /* 0x000fca00078efcff */
        /* <DEDUP_REMOVED lines=9> */
[----:B------:R-:W-:Y:S01]  /*3a9a0*/  IMAD.WIDE.U32.X R32, R119, R117, R32, P4 ;  /* 0x0000007577207225 */ /* 0x000fe200020e0420 */
[----:B------:R-:W-:Y:S02]  /*3a9b0*/  SEL R85, RZ, 0x1, P0 ;  /* 0x00000001ff557807 */ /* 0x000fe40000000000 */
[----:B------:R-:W-:Y:S01]  /*3a9c0*/  IADD3 R97, P3, PT, R35, R52, RZ ;  /* 0x0000003423617210 */ /* 0x000fe20007f7e0ff */
[----:B------:R-:W-:Y:S01]  /*3a9d0*/  IMAD.WIDE.U32 R38, R109, R112, RZ ;  /* 0x000000706d267225 */ /* 0x000fe200078e00ff */
[----:B------:R-:W-:-:S03]  /*3a9e0*/  IADD3 R85, P0, P4, R34, R32, R85 ;  /* 0x0000002022557210 */ /* 0x000fc60007c1e055 */
[----:B------:R-:W-:Y:S01]  /*3a9f0*/  IMAD.MOV.U32 R32, RZ, RZ, R37 ;  /* 0x000000ffff207224 */ /* 0x000fe200078e0025 */
[----:B------:R-:W-:Y:S01]  /*3aa00*/  IADD3.X R97, PT, PT, R97, R33, RZ, P0, P4 ;  /* 0x0000002161617210 */ /* 0x000fe200007e84ff */
[----:B------:R-:W-:Y:S02]  /*3aa10*/  IMAD.X R33, RZ, RZ, RZ, P5 ;  /* 0x000000ffff217224 */ /* 0x000fe400028e06ff */
[----:B------:R-:W-:-:S04]  /*3aa20*/  IMAD.WIDE.U32 R34, R108, R112, RZ ;  /* 0x000000706c227225 */ /* 0x000fc800078e00ff */
        /* <DEDUP_REMOVED lines=54> */
[----:B------:R-:W-:-:S04]  /*3ad90*/  IMAD.WIDE.U32 R36, R119, R122, RZ ;  /* 0x0000007a77247225 */ /* 0x000fc800078e00ff */
        /* <DEDUP_REMOVED lines=63> */
[C---:B------:R-:W-:Y:S02]  /*3b190*/  LOP3.LUT P6, RZ, R63.reuse, 0x4, RZ, 0xc0, !PT ;  /* 0x000000043fff7812 */ /* 0x040fe400078cc0ff */
[----:B------:R-:W-:Y:S01]  /*3b1a0*/  LOP3.LUT R63, R63, 0xfffffdff, RZ, 0xc0, !PT ;  /* 0xfffffdff3f3f7812 */ /* 0x000fe200078ec0ff */
[----:B------:R-:W-:Y:S01]  /*3b1b0*/  IMAD.X R51, RZ, RZ, RZ, P5 ;  /* 0x000000ffff337224 */ /* 0x000fe200028e06ff */
[----:B------:R-:W-:Y:S01]  /*3b1c0*/  ISETP.GE.U32.AND P5, PT, R131, R101, PT ;  /* 0x000000658300720c */ /* 0x000fe20003fa6070 */
[----:B------:R-:W-:Y:S01]  /*3b1d0*/  IMAD.X R101, RZ, RZ, RZ, P4 ;  /* 0x000000ffff657224 */ /* 0x000fe200020e06ff */
[----:B------:R-:W-:Y:S01]  /*3b1e0*/  LOP3.LUT R63, R63, 0xfffffbff, RZ, 0xc0, !PT ;  /* 0xfffffbff3f3f7812 */ /* 0x000fe200078ec0ff */
[----:B------:R-:W-:Y:S01]  /*3b1f0*/  IMAD.WIDE.U32.X R50, R113, R111, R50, P6 ;  /* 0x0000006f71327225 */ /* 0x000fe200030e0432 */
[----:B------:R-:W-:-:S03]  /*3b200*/  ISETP.GE.U32.AND.EX P5, PT, R96, R133, PT, P5 ;  /* 0x000000856000720c */ /* 0x000fc60003fa6150 */
[----:B------:R-:W-:Y:S01]  /*3b210*/  IMAD.WIDE.U32 R36, P4, R123, R118, R36 ;  /* 0x000000767b247225 */ /* 0x000fe20007880024 */
[----:B------:R-:W-:-:S03]  /*3b220*/  SEL R97, RZ, 0x1, P5 ;  /* 0x00000001ff617807 */ /* 0x000fc60002800000 */
[----:B------:R-:W-:-:S04]  /*3b230*/  IMAD.WIDE.U32 R32, P5, R115, R110, R32 ;  /* 0x0000006e73207225 */ /* 0x000fc800078a0020 */
[----:B------:R-:W-:Y:S01]  /*3b240*/  IMAD.WIDE.U32.X R100, R121, R119, R100, P3 ;  /* 0x0000007779647225 */ /* 0x000fe200018e0464 */
[----:B------:R-:W-:Y:S02]  /*3b250*/  IADD3 R87, P6, PT, R87, R32, RZ ;  /* 0x0000002057577210 */ /* 0x000fe40007fde0ff */
[----:B------:R-:W-:-:S04]  /*3b260*/  ISETP.GE.U32.AND P3, PT, R127, R103, PT ;  /* 0x000000677f00720c */ /* 0x000fc80003f66070 */
[----:B------:R-:W-:Y:S02]  /*3b270*/  ISETP.GE.U32.AND.EX P3, PT, R126, R105, PT, P3 ;  /* 0x000000697e00720c */ /* 0x000fe40003f66130 */
[----:B------:R-:W-:-:S05]  /*3b280*/  @P5 LOP3.LUT R63, R63, 0x400, RZ, 0xfc, !PT ;  /* 0x000004003f3f5812 */ /* 0x000fca00078efcff */
[----:B------:R-:W-:Y:S02]  /*3b290*/  @P6 LOP3.LUT R63, R63, 0x200, RZ, 0xfc, !PT ;  /* 0x000002003f3f6812 */ /* 0x000fe400078efcff */
[----:B------:R-:W-:-:S04]  /*3b2a0*/  IADD3 R32, P5, P6, R86, R50, R97 ;  /* 0x0000003256207210 */ /* 0x000fc80007ebe061 */
[----:B------:R-:W-:Y:S01]  /*3b2b0*/  IADD3.X R97, PT, PT, R87, R51, RZ, P5, P6 ;  /* 0x0000003357617210 */ /* 0x000fe20002fec4ff */
[----:B------:R-:W-:Y:S01]  /*3b2c0*/  IMAD.WIDE.U32 R50, R118, R122, RZ ;  /* 0x0000007a76327225 */ /* 0x000fe200078e00ff */
[C---:B------:R-:W-:Y:S02]  /*3b2d0*/  LOP3.LUT P6, RZ, R63.reuse, 0x1, RZ, 0xc0, !PT ;  /* 0x000000013fff7812 */ /* 0x040fe400078cc0ff */
[----:B------:R-:W-:Y:S02]  /*3b2e0*/  LOP3.LUT R63, R63, 0xffffffbf, RZ, 0xc0, !PT ;  /* 0xffffffbf3f3f7812 */ /* 0x000fe400078ec0ff */
[----:B------:R-:W-:Y:S02]  /*3b2f0*/  SEL R87, RZ, 0x1, P3 ;  /* 0x00000001ff577807 */ /* 0x000fe40001800000 */
[----:B------:R-:W-:Y:S02]  /*3b300*/  IADD3 R51, P5, PT, R51, R36, RZ ;  /* 0x0000002433337210 */ /* 0x000fe40007fbe0ff */
[----:B------:R-:W-:-:S02]  /*3b310*/  @P4 LOP3.LUT R63, R63, 0x40, RZ, 0xfc, !PT ;  /* 0x000000403f3f4812 */ /* 0x000fc400078efcff */
[----:B------:R-:W-:Y:S01]  /*3b320*/  IADD3 R36, P3, P4, R50, R100, R87 ;  /* 0x0000006432247210 */ /* 0x000fe20007c7e057 */
[----:B------:R-:W-:Y:S01]  /*3b330*/  IMAD.MOV.U32 R50, RZ, RZ, R41 ;  /* 0x000000ffff327224 */ /* 0x000fe200078e0029 */
[----:B------:R-:W-:Y:S01]  /*3b340*/  LOP3.LUT R63, R63, 0xfffffff7, RZ, 0xc0, !PT ;  /* 0xfffffff73f3f7812 */ /* 0x000fe200078ec0ff */
[----:B------:R-:W-:Y:S01]  /*3b350*/  IMAD.WIDE.U32 R86, R113, R112, RZ ;  /* 0x0000007071567225 */ /* 0x000fe200078e00ff */
[----:B------:R-:W-:-:S03]  /*3b360*/  IADD3.X R100, PT, PT, R51, R101, RZ, P3, P4 ;  /* 0x0000006533647210 */ /* 0x000fc60001fe84ff */
[----:B------:R-:W-:Y:S02]  /*3b370*/  IMAD.X R51, RZ, RZ, RZ, P6 ;  /* 0x000000ffff337224 */ /* 0x000fe400030e06ff */
[----:B------:R-:W-:Y:S01]  /*3b380*/  IMAD.WIDE.U32 R86, P3, R112, R113, R86 ;  /* 0x0000007170567225 */ /* 0x000fe20007860056 */
[----:B------:R-:W-:-:S03]  /*3b390*/  @P5 LOP3.LUT R63, R63, 0x8, RZ, 0xfc, !PT ;  /* 0x000000083f3f5812 */ /* 0x000fc600078efcff */
[----:B------:R-:W-:Y:S01]  /*3b3a0*/  IMAD.WIDE.U32.X R40, R113, R111, R50, P2 ;  /* 0x0000006f71287225 */ /* 0x000fe200010e0432 */
[----:B------:R-:W-:-:S03]  /*3b3b0*/  IADD3 R103, P2, PT, R98, R131, RZ ;  /* 0x0000008362677210 */ /* 0x000fc60007f5e0ff */
[----:B------:R-:W-:-:S04]  /*3b3c0*/  IMAD.WIDE.U32 R50, R112, R112, RZ ;  /* 0x0000007070327225 */ /* 0x000fc800078e00ff */
[----:B------:R-:W-:Y:S01]  /*3b3d0*/  IMAD.X R96, R129, 0x1, R96, P2 ;  /* 0x0000000181607824 */ /* 0x000fe200010e0660 */
[----:B------:R-:W-:-:S04]  /*3b3e0*/  ISETP.GE.U32.AND P2, PT, R103, R98, PT ;  /* 0x000000626700720c */ /* 0x000fc80003f46070 */
        /* <DEDUP_REMOVED lines=16> */
[----:B------:R-:W-:Y:S02]  /*3b4f0*/  SEL R99, RZ, 0x1, P0 ;  /* 0x00000001ff637807 */ /* 0x000fe40000000000 */
[----:B------:R-:W-:Y:S02]  /*3b500*/  P2R R134, PR, RZ, 0x10 ;  /* 0x00000010ff867803 */ /* 0x000fe40000000000 */
[----:B------:R-:W-:Y:S02]  /*3b510*/  IADD3 R40, P0, P5, R50, R44, R99 ;  /* 0x0000002c32287210 */ /* 0x000fe40007d1e063 */
[----:B------:R-:W-:-:S02]  /*3b520*/  P2R R128, PR, RZ, 0x2 ;  /* 0x00000002ff807803 */ /* 0x000fc40000000000 */
[----:B------:R-:W-:Y:S01]  /*3b530*/  IADD3.X R105, PT, PT, R105, R45, RZ, P0, P5 ;  /* 0x0000002d69697210 */ /* 0x000fe200007ea4ff */
[----:B------:R-:W-:Y:S01]  /*3b540*/  IMAD.WIDE.U32 R44, R115, R108, RZ ;  /* 0x0000006c732c7225 */ /* 0x000fe200078e00ff */
[C---:B------:R-:W-:Y:S02]  /*3b550*/  LOP3.LUT P1, RZ, R63.reuse, 0x20, RZ, 0xc0, !PT ;  /* 0x000000203fff7812 */ /* 0x040fe4000782c0ff */
[----:B------:R-:W-:Y:S01]  /*3b560*/  LOP3.LUT R63, R63, 0xfffffffd, RZ, 0xc0, !PT ;  /* 0xfffffffd3f3f7812 */ /* 0x000fe200078ec0ff */
        /* <DEDUP_REMOVED lines=15> */
[----:B------:R-:W-:-:S04]  /*3b660*/  @P4 LOP3.LUT R63, R63, 0x2, RZ, 0xfc, !PT ;  /* 0x000000023f3f4812 */ /* 0x000fc800078efcff */
[C---:B------:R-:W-:Y:S02]  /*3b670*/  LOP3.LUT P4, RZ, R63.reuse, 0x10, RZ, 0xc0, !PT ;  /* 0x000000103fff7812 */ /* 0x040fe4000788c0ff */
[----:B------:R-:W-:-:S04]  /*3b680*/  LOP3.LUT R63, R63, 0xfffffffe, RZ, 0xc0, !PT ;  /* 0xfffffffe3f3f7812 */ /* 0x000fc800078ec0ff */
[----:B------:R-:W-:Y:S02]  /*3b690*/  @P0 LOP3.LUT R63, R63, 0x1, RZ, 0xfc, !PT ;  /* 0x000000013f3f0812 */ /* 0x000fe400078efcff */
[----:B------:R-:W-:Y:S01]  /*3b6a0*/  IADD3 R130, P0, P5, R44, R98, R101 ;  /* 0x000000622c827210 */ /* 0x000fe20007d1e065 */
[----:B------:R-:W-:Y:S01]  /*3b6b0*/  IMAD.WIDE.U32 R44, R123, R116, RZ ;  /* 0x000000747b2c7225 */ /* 0x000fe200078e00ff */
[----:B------:R-:W-:Y:S02]  /*3b6c0*/  LOP3.LUT R63, R63, 0xfffffffb, RZ, 0xc0, !PT ;  /* 0xfffffffb3f3f7812 */ /* 0x000fe400078ec0ff */
[----:B------:R-:W-:Y:S01]  /*3b6d0*/  IADD3.X R129, PT, PT, R129, R99, RZ, P0, P5 ;  /* 0x0000006381817210 */ /* 0x000fe200007ea4ff */
        /* <DEDUP_REMOVED lines=41> */
[----:B------:R-:W-:Y:S02]  /*3b970*/  ISETP.NE.AND P1, PT, R128, RZ, PT ;  /* 0x000000ff8000720c */ /* 0x000fe40003f25270 */
[----:B------:R-:W-:Y:S01]  /*3b980*/  LOP3.LUT P5, RZ, R63, 0x2, RZ, 0xc0, !PT ;  /* 0x000000023fff7812 */ /* 0x000fe200078ac0ff */
[----:B------:R-:W-:Y:S01]  /*3b990*/  IMAD.WIDE.U32.X R38, R123, R117, R86, P4 ;  /* 0x000000757b267225 */ /* 0x000fe200020e0456 */
[----:B------:R-:W-:Y:S02]  /*3b9a0*/  ISETP.NE.AND P4, PT, R134, RZ, PT ;  /* 0x000000ff8600720c */ /* 0x000fe40003f85270 */
[C---:B------:R-:W-:Y:S01]  /*3b9b0*/  LOP3.LUT P6, RZ, R63.reuse, 0x1, RZ, 0xc0, !PT ;  /* 0x000000013fff7812 */ /* 0x040fe200078cc0ff */
[----:B------:R-:W-:Y:S01]  /*3b9c0*/  IMAD.MOV.U32 R86, RZ, RZ, R41 ;  /* 0x000000ffff567224 */ /* 0x000fe200078e0029 */
[----:B------:R-:W-:Y:S01]  /*3b9d0*/  LOP3.LUT R63, R63, 0xfffff7ff, RZ, 0xc0, !PT ;  /* 0xfffff7ff3f3f7812 */ /* 0x000fe200078ec0ff */
[----:B------:R-:W-:Y:S01]  /*3b9e0*/  IMAD.X R87, RZ, RZ, RZ, P4 ;  /* 0x000000ffff577224 */ /* 0x000fe200020e06ff */
[----:B------:R-:W-:-:S02]  /*3b9f0*/  IADD3 R103, P4, PT, R36, R38, RZ ;  /* 0x0000002624677210 */ /* 0x000fc40007f9e0ff */
[----:B------:R-:W-:-:S03]  /*3ba00*/  LOP3.LUT R63, R63, 0xffffefff, RZ, 0xc0, !PT ;  /* 0xffffefff3f3f7812 */ /* 0x000fc600078ec0ff */
        /* <DEDUP_REMOVED lines=33> */
[----:B------:R-:W-:-:S03]  /*3bc20*/  LOP3.LUT R63, R63, 0xfffffffe, RZ, 0xc0, !PT ;  /* 0xfffffffe3f3f7812 */ /* 0x000fc600078ec0ff */
[----:B------:R-:W-:Y:S02]  /*3bc30*/  IMAD.X R51, RZ, RZ, RZ, P6 ;  /* 0x000000ffff337224 */ /* 0x000fe400030e06ff */
[----:B------:R-:W-:Y:S01]  /*3bc40*/  IMAD.WIDE.U32.X R50, R123, R119, R50, P0 ;  /* 0x000000777b327225 */ /* 0x000fe200000e0432 */
[----:B------:R-:W-:-:S05]  /*3bc50*/  IADD3 R131, P0, PT, R102, R131, RZ ;  /* 0x0000008366837210 */ /* 0x000fca0007f1e0ff */
[----:B------:R-:W-:Y:S01]  /*3bc60*/  IMAD.X R128, R101, 0x1, R128, P0 ;  /* 0x0000000165807824 */ /* 0x000fe200000e0680 */
[----:B------:R-:W-:-:S04]  /*3bc70*/  ISETP.GE.U32.AND P0, PT, R131, R102, PT ;  /* 0x000000668300720c */ /* 0x000fc80003f06070 */
[----:B------:R-:W-:-:S04]  /*3bc80*/  ISETP.GE.U32.AND.EX P0, PT, R128, R101, PT, P0 ;  /* 0x000000658000720c */ /* 0x000fc80003f06100 */
[----:B------:R-:W-:Y:S01]  /*3bc90*/  SEL R99, RZ, 0x1, P0 ;  /* 0x00000001ff637807 */ /* 0x000fe20000000000 */
[----:B------:R-:W-:-:S03]  /*3bca0*/  IMAD.WIDE.U32 R44, P0, R122, R121, R44 ;  /* 0x000000797a2c7225 */ /* 0x000fc6000780002c */
[----:B------:R-:W-:-:S13]  /*3bcb0*/  IADD3 R87, P6, PT, R87, R44, RZ ;  /* 0x0000002c57577210 */ /* 0x000fda0007fde0ff */
        /* <DEDUP_REMOVED lines=10> */
[----:B------:R-:W-:-:S04]  /*3bd60*/  ISETP.GE.U32.AND.EX P5, PT, R136, R97, PT, P5 ;  /* 0x000000618800720c */ /* 0x000fc80003fa6150 */
[----:B------:R-:W-:-:S04]  /*3bd70*/  SEL R87, RZ, 0x1, P5 ;  /* 0x00000001ff577807 */ /* 0x000fc80002800000 */
[----:B------:R-:W-:-:S04]  /*3bd80*/  IADD3 R87, P5, P6, R132, R50, R87 ;  /* 0x0000003284577210 */ /* 0x000fc80007ebe057 */
[----:B------:R-:W-:Y:S01]  /*3bd90*/  IADD3.X R44, PT, PT, R133, R51, RZ, P5, P6 ;  /* 0x00000033852c7210 */ /* 0x000fe20002fec4ff */
[----:B------:R-:W-:Y:S01]  /*3bda0*/  IMAD.WIDE.U32 R50, R115, R114, RZ ;  /* 0x0000007273327225 */ /* 0x000fe200078e00ff */
[C---:B------:R-:W-:Y:S02]  /*3bdb0*/  LOP3.LUT P5, RZ, R63.reuse, 0x40, RZ, 0xc0, !PT ;  /* 0x000000403fff7812 */ /* 0x040fe400078ac0ff */
[----:B------:R-:W-:-:S03]  /*3bdc0*/  LOP3.LUT P6, RZ, R63, 0x8, RZ, 0xc0, !PT ;  /* 0x000000083fff7812 */ /* 0x000fc600078cc0ff */
[----:B------:R-:W-:Y:S01]  /*3bdd0*/  IMAD.X R33, RZ, RZ, RZ, P5 ;  /* 0x000000ffff217224 */ /* 0x000fe200028e06ff */
[----:B------:R-:W-:Y:S01]  /*3bde0*/  ISETP.GE.U32.AND P5, PT, R103, R36, PT ;  /* 0x000000246700720c */ /* 0x000fe20003fa6070 */
[----:B------:R-:W-:-:S03]  /*3bdf0*/  IMAD.WIDE.U32 R36, R114, R114, RZ ;  /* 0x0000007272247225 */ /* 0x000fc600078e00ff */
[----:B------:R-:W-:Y:S01]  /*3be00*/  ISETP.GE.U32.AND.EX P5, PT, R34, R100, PT, P5 ;  /* 0x000000642200720c */ /* 0x000fe20003fa6150 */
[----:B------:R-:W-:-:S03]  /*3be10*/  IMAD.WIDE.U32.X R32, R123, R119, R32, P6 ;  /* 0x000000777b207225 */ /* 0x000fc600030e0420 */
        /* <DEDUP_REMOVED lines=9> */
[----:B------:R-:W-:Y:S01]  /*3beb0*/  IMAD.WIDE.U32 R50, P4, R114, R115, R50 ;  /* 0x0000007372327225 */ /* 0x000fe20007880032 */
[----:B------:R-:W0:Y:S02]  /*3bec0*/  LDC.64 R38, c[0x3][0x40] ;  /* 0x00c01000ff267b82 */ /* 0x000e240000000a00 */
[----:B------:R-:W-:-:S04]  /*3bed0*/  ISETP.GE.U32.AND.EX P1, PT, R130, R105, PT, P1 ;  /* 0x000000698200720c */ /* 0x000fc80003f26110 */
[----:B------:R-:W-:Y:S02]  /*3bee0*/  SEL R147, RZ, 0x1, P1 ;  /* 0x00000001ff937807 */ /* 0x000fe40000800000 */
[----:B------:R-:W-:Y:S02]  /*3bef0*/  IADD3 R37, P1, PT, R37, R50, RZ ;  /* 0x0000003225257210 */ /* 0x000fe40007f3e0ff */
[----:B------:R-:W-:Y:S01]  /*3bf00*/  IADD3 R147, P5, P6, R36, R32, R147 ;  /* 0x0000002024937210 */ /* 0x000fe20007ebe093 */
[----:B------:R-:W-:Y:S02]  /*3bf10*/  IMAD.MOV.U32 R32, RZ, RZ, R35 ;  /* 0x000000ffff207224 */ /* 0x000fe400078e0023 */
[----:B------:R-:W1:Y:S01]  /*3bf20*/  LDC.64 R34, c[0x3][0x8] ;  /* 0x00c00200ff227b82 */ /* 0x000e620000000a00 */
[----:B------:R-:W-:Y:S01]  /*3bf30*/  IADD3.X R146, PT, PT, R37, R33, RZ, P5, P6 ;  /* 0x0000002125927210 */ /* 0x000fe20002fec4ff */
[----:B------:R-:W-:Y:S01]  /*3bf40*/  IMAD.X R33, RZ, RZ, RZ, P2 ;  /* 0x000000ffff217224 */ /* 0x000fe200010e06ff */
[----:B------:R-:W-:Y:S01]  /*3bf50*/  ISETP.GE.U32.AND P2, PT, R87, R132, PT ;  /* 0x000000845700720c */ /* 0x000fe20003f46070 */
[----:B------:R-:W-:-:S03]  /*3bf60*/  IMAD.WIDE.U32.X R32, R115, R113, R32, P3 ;  /* 0x0000007173207225 */ /* 0x000fc600018e0420 */
[----:B------:R-:W-:Y:S01]  /*3bf70*/  ISETP.GE.U32.AND.EX P2, PT, R44, R133, PT, P2 ;  /* 0x000000852c00720c */ /* 0x000fe20003f46120 */
[----:B------:R-:W2:Y:S03]  /*3bf80*/  LDC.64 R36, c[0x3][RZ] ;  /* 0x00c00000ff247b82 */ /* 0x000ea60000000a00 */
[----:B------:R-:W-:Y:S01]  /*3bf90*/  SEL R136, RZ, 0x1, P2 ;  /* 0x00000001ff887807 */ /* 0x000fe20001000000 */
[----:B0-----:R-:W-:-:S03]  /*3bfa0*/  IMAD.WIDE.U32 R86, R30, R38, RZ ;  /* 0x000000261e567225 */ /* 0x001fc600078e00ff */
[----:B------:R-:W-:Y:S01]  /*3bfb0*/  IADD3 R136, P2, P3, R147, R32, R136 ;  /* 0x0000002093887210 */ /* 0x000fe20007b5e088 */
[----:B------:R-:W-:Y:S01]  /*3bfc0*/  IMAD R32, R31, R38, RZ ;  /* 0x000000261f207224 */ /* 0x000fe200078e02ff */
[----:B------:R-:W-:Y:S02]  /*3bfd0*/  LOP3.LUT R31, RZ, R31, RZ, 0x33, !PT ;  /* 0x0000001fff1f7212 */ /* 0x000fe400078e33ff */
[----:B------:R-:W-:Y:S01]  /*3bfe0*/  IADD3.X R137, PT, PT, R146, R33, RZ, P2, P3 ;  /* 0x0000002192897210 */ /* 0x000fe200017e64ff */
[----:B------:R-:W-:-:S04]  /*3bff0*/  IMAD R105, R30, R39, R32 ;  /* 0x000000271e697224 */ /* 0x000fc800078e0220 */
[----:B------:R-:W-:-:S04]  /*3c000*/  IMAD.IADD R105, R87, 0x1, R105 ;  /* 0x0000000157697824 */ /* 0x000fc800078e0269 */
[----:B--2---:R-:W-:-:S04]  /*3c010*/  IMAD.WIDE.U32 R32, R105, R36, RZ ;  /* 0x0000002469207225 */ /* 0x004fc800078e00ff */
        /* <DEDUP_REMOVED lines=8> */
[----:B-1----:R-:W-:Y:S01]  /*3c0a0*/  IMAD.WIDE.U32 R32, R105, R34, RZ ;  /* 0x0000002269207225 */ /* 0x002fe200078e00ff */
[----:B------:R-:W-:-:S03]  /*3c0b0*/  ISETP.GT.U32.AND.EX P2, PT, R44, R31, PT, P2 ;  /* 0x0000001f2c00720c */ /* 0x000fc60003f44120 */
[----:B------:R-:W-:Y:S01]  /*3c0c0*/  IMAD.WIDE.U32 R30, R86, R34, RZ ;  /* 0x00000022561e7225 */ /* 0x000fe200078e00ff */
[----:B------:R-:W-:-:S03]  /*3c0d0*/  SEL R87, RZ, 0x1, !P2 ;  /* 0x00000001ff577807 */ /* 0x000fc60005000000 */
[----:B------:R-:W-:Y:S01]  /*3c0e0*/  IMAD.WIDE.U32 R102, P2, R86, R35, R32 ;  /* 0x0000002356667225 */ /* 0x000fe20007840020 */
[----:B------:R-:W-:Y:S01]  /*3c0f0*/  IADD3 R87, P5, P6, R30, R100, R87 ;  /* 0x000000641e577210 */ /* 0x000fe20007ebe057 */
[----:B------:R-:W0:Y:S02]  /*3c100*/  LDC.64 R32, c[0x3][0x10] ;  /* 0x00c00400ff207b82 */ /* 0x000e240000000a00 */
[----:B------:R-:W-:Y:S01]  /*3c110*/  IMAD.MOV.U32 R30, RZ, RZ, R103 ;  /* 0x000000ffff1e7224 */ /* 0x000fe200078e0067 */
[----:B------:R-:W-:Y:S02]  /*3c120*/  IADD3 R31, P3, PT, R31, R102, RZ ;  /* 0x000000661f1f7210 */ /* 0x000fe40007f7e0ff */
[----:B------:R-:W-:Y:S02]  /*3c130*/  LOP3.LUT R103, RZ, R42, RZ, 0x33, !PT ;  /* 0x0000002aff677212 */ /* 0x000fe400078e33ff */
[----:B------:R-:W-:Y:S01]  /*3c140*/  IADD3.X R44, PT, PT, R31, R101, RZ, P5, P6 ;  /* 0x000000651f2c7210 */ /* 0x000fe20002fec4ff */
[----:B------:R-:W-:Y:S01]  /*3c150*/  IMAD.X R31, RZ, RZ, RZ, P2 ;  /* 0x000000ffff1f7224 */ /* 0x000fe200010e06ff */
[----:B------:R-:W-:Y:S01]  /*3c160*/  IADD3 R148, P2, PT, R87, R48, RZ ;  /* 0x0000003057947210 */ /* 0x000fe20007f5e0ff */
[----:B------:R-:W-:-:S04]  /*3c170*/  IMAD.WIDE.U32.X R30, R105, R35, R30, P3 ;  /* 0x00000023691e7225 */ /* 0x000fc800018e041e */
[----:B------:R-:W-:Y:S01]  /*3c180*/  IMAD.X R151, R44, 0x1, R49, P2 ;  /* 0x000000012c977824 */ /* 0x000fe200010e0631 */
[----:B------:R-:W-:-:S04]  /*3c190*/  ISETP.GE.U32.AND P2, PT, R148, R87, PT ;  /* 0x000000579400720c */ /* 0x000fc80003f46070 */
[----:B------:R-:W-:Y:S01]  /*3c1a0*/  ISETP.GE.U32.AND.EX P2, PT, R151, R44, PT, P2 ;  /* 0x0000002c9700720c */ /* 0x000fe20003f46120 */
[----:B0-----:R-:W-:-:S03]  /*3c1b0*/  IMAD.WIDE.U32 R100, R105, R32, RZ ;  /* 0x0000002069647225 */ /* 0x001fc600078e00ff */
[----:B------:R-:W-:Y:S01]  /*3c1c0*/  SEL R87, RZ, 0x1, P2 ;  /* 0x00000001ff577807 */ /* 0x000fe20001000000 */
[----:B------:R-:W-:-:S04]  /*3c1d0*/  IMAD.WIDE.U32 R48, R86, R32, RZ ;  /* 0x0000002056307225 */ /* 0x000fc800078e00ff */
[----:B------:R-:W-:Y:S01]  /*3c1e0*/  IMAD.WIDE.U32 R100, P2, R86, R33, R100 ;  /* 0x0000002156647225 */ /* 0x000fe20007840064 */
[----:B------:R-:W-:-:S03]  /*3c1f0*/  IADD3 R44, P5, P6, R48, R30, R87 ;  /* 0x0000001e302c7210 */ /* 0x000fc60007ebe057 */
[----:B------:R-:W-:Y:S01]  /*3c200*/  IMAD.MOV.U32 R48, RZ, RZ, R101 ;  /* 0x000000ffff307224 */ /* 0x000fe200078e0065 */
[----:B------:R-:W-:-:S04]  /*3c210*/  IADD3 R49, P3, PT, R49, R100, RZ ;  /* 0x0000006431317210 */ /* 0x000fc80007f7e0ff */
[----:B------:R-:W-:Y:S01]  /*3c220*/  IADD3.X R87, PT, PT, R49, R31, RZ, P5, P6 ;  /* 0x0000001f31577210 */ /* 0x000fe20002fec4ff */
[----:B------:R-:W-:Y:S01]  /*3c230*/  IMAD.X R49, RZ, RZ, RZ, P2 ;  /* 0x000000ffff317224 */ /* 0x000fe200010e06ff */
[----:B------:R-:W0:Y:S01]  /*3c240*/  LDC.64 R30, c[0x3][0x18] ;  /* 0x00c00600ff1e7b82 */ /* 0x000e220000000a00 */
[----:B------:R-:W-:Y:S01]  /*3c250*/  IADD3 R97, P2, PT, R44, R85, RZ ;  /* 0x000000552c617210 */ /* 0x000fe20007f5e0ff */
[----:B------:R-:W-:-:S04]  /*3c260*/  IMAD.WIDE.U32.X R100, R105, R33, R48, P3 ;  /* 0x0000002169647225 */ /* 0x000fc800018e0430 */
[----:B------:R-:W-:Y:S01]  /*3c270*/  IMAD.X R102, R87, 0x1, R84, P2 ;  /* 0x0000000157667824 */ /* 0x000fe200010e0654 */
[----:B------:R-:W-:Y:S01]  /*3c280*/  ISETP.GE.U32.AND P2, PT, R97, R44, PT ;  /* 0x0000002c6100720c */ /* 0x000fe20003f46070 */
[----:B------:R-:W-:Y:S02]  /*3c290*/  IMAD R44, R43, R38, RZ ;  /* 0x000000262b2c7224 */ /* 0x000fe400078e02ff */
[----:B------:R-:W-:Y:S01]  /*3c2a0*/  IMAD.MOV.U32 R84, RZ, RZ, R51 ;  /* 0x000000ffff547224 */ /* 0x000fe200078e0033 */
[----:B------:R-:W-:-:S04]  /*3c2b0*/  ISETP.GE.U32.AND.EX P2, PT, R102, R87, PT, P2 ;  /* 0x000000576600720c */ /* 0x000fc80003f46120 */
[----:B------:R-:W-:Y:S01]  /*3c2c0*/  SEL R145, RZ, 0x1, P2 ;  /* 0x00000001ff917807 */ /* 0x000fe20001000000 */
[----:B0-----:R-:W-:-:S04]  /*3c2d0*/  IMAD.WIDE.U32 R48, R105, R30, RZ ;  /* 0x0000001e69307225 */ /* 0x001fc800078e00ff */
[----:B------:R-:W-:-:S04]  /*3c2e0*/  IMAD.WIDE.U32 R48, P2, R86, R31, R48 ;  /* 0x0000001f56307225 */ /* 0x000fc80007840030 */
[----:B------:R-:W-:-:S04]  /*3c2f0*/  IMAD.WIDE.U32 R86, R86, R30, RZ ;  /* 0x0000001e56567225 */ /* 0x000fc800078e00ff */
[----:B------:R-:W-:Y:S01]  /*3c300*/  IMAD.X R133, RZ, RZ, RZ, P2 ;  /* 0x000000ffff857224 */ /* 0x000fe200010e06ff */
[----:B------:R-:W-:Y:S01]  /*3c310*/  IADD3 R85, P3, PT, R87, R48, RZ ;  /* 0x0000003057557210 */ /* 0x000fe20007f7e0ff */
[----:B------:R-:W-:Y:S01]  /*3c320*/  IMAD.MOV.U32 R132, RZ, RZ, R49 ;  /* 0x000000ffff847224 */ /* 0x000fe200078e0031 */
[----:B------:R-:W-:Y:S01]  /*3c330*/  IADD3 R145, P5, P6, R86, R100, R145 ;  /* 0x0000006456917210 */ /* 0x000fe20007ebe091 */
[----:B------:R-:W-:-:S03]  /*3c340*/  IMAD.WIDE.U32 R86, R42, R38, RZ ;  /* 0x000000262a567225 */ /* 0x000fc600078e00ff */
[----:B------:R-:W-:Y:S01]  /*3c350*/  IADD3.X R48, PT, PT, R85, R101, RZ, P5, P6 ;  /* 0x0000006555307210 */ /* 0x000fe20002fec4ff */
[----:B------:R-:W-:Y:S01]  /*3c360*/  IMAD R101, R42, R39, R44 ;  /* 0x000000272a657224 */ /* 0x000fe200078e022c */
[----:B------:R-:W-:Y:S01]  /*3c370*/  LOP3.LUT R44, RZ, R43, RZ, 0x33, !PT ;  /* 0x0000002bff2c7212 */ /* 0x000fe200078e33ff */
[----:B------:R-:W-:Y:S01]  /*3c380*/  IMAD.WIDE.U32.X R50, R105, R31, R132, P3 ;  /* 0x0000001f69327225 */ /* 0x000fe200018e0484 */
[C---:B------:R-:W-:Y:S02]  /*3c390*/  LOP3.LUT P6, RZ, R63.reuse, 0x1, RZ, 0xc0, !PT ;  /* 0x000000013fff7812 */ /* 0x040fe400078cc0ff */
[----:B------:R-:W-:Y:S01]  /*3c3a0*/  LOP3.LUT R63, R63, 0xfffffeff, RZ, 0xc0, !PT ;  /* 0xfffffeff3f3f7812 */ /* 0x000fe200078ec0ff */
[----:B------:R-:W-:Y:S02]  /*3c3b0*/  IMAD.IADD R144, R87, 0x1, R101 ;  /* 0x0000000157907824 */ /* 0x000fe400078e0265 */
[----:B------:R-:W-:-:S04]  /*3c3c0*/  IMAD.WIDE.U32 R100, R86, R36, RZ ;  /* 0x0000002456647225 */ /* 0x000fc800078e00ff */
[----:B------:R-:W-:Y:S01]  /*3c3d0*/  IMAD.WIDE.U32 R140, R144, R36, RZ ;  /* 0x00000024908c7225 */ /* 0x000fe200078e00ff */
[----:B------:R-:W-:-:S03]  /*3c3e0*/  ISETP.GT.U32.AND P2, PT, R100, R103, PT ;  /* 0x000000676400720c */ /* 0x000fc60003f44070 */
[----:B------:R-:W-:Y:S02]  /*3c3f0*/  IMAD.X R85, RZ, RZ, RZ, P4 ;  /* 0x000000ffff557224 */ /* 0x000fe400020e06ff */
[----:B------:R-:W-:-:S04]  /*3c400*/  IMAD.WIDE.U32 R132, P3, R86, R37, R140 ;  /* 0x0000002556847225 */ /* 0x000fc8000786008c */
[----:B------:R-:W-:Y:S01]  /*3c410*/  IMAD.X R49, RZ, RZ, RZ, P0 ;  /* 0x000000ffff317224 */ /* 0x000fe200000e06ff */
[----:B------:R-:W-:Y:S01]  /*3c420*/  IADD3 R104, P0, PT, R145, R104, RZ ;  /* 0x0000006891687210 */ /* 0x000fe20007f1e0ff */
[----:B------:R-:W-:Y:S01]  /*3c430*/  IMAD.WIDE.U32.X R84, R115, R115, R84, P1 ;  /* 0x0000007373547225 */ /* 0x000fe200008e0454 */
[----:B------:R-:W-:-:S03]  /*3c440*/  IADD3 R103, P1, PT, R101, R132, RZ ;  /* 0x0000008465677210 */ /* 0x000fc60007f3e0ff */
[----:B------:R-:W-:Y:S01]  /*3c450*/  IMAD.WIDE.U32 R42, R144, R34, RZ ;  /* 0x00000022902a7225 */ /* 0x000fe200078e00ff */
[----:B------:R-:W-:-:S03]  /*3c460*/  ISETP.GT.U32.AND.EX P2, PT, R103, R44, PT, P2 ;  /* 0x0000002c6700720c */ /* 0x000fc60003f44120 */
[----:B------:R-:W-:Y:S01]  /*3c470*/  IMAD.X R101, RZ, RZ, RZ, P3 ;  /* 0x000000ffff657224 */ /* 0x000fe200018e06ff */
[----:B------:R-:W-:Y:S01]  /*3c480*/  ISETP.GE.U32.AND P3, PT, R104, R145, PT ;  /* 0x000000916800720c */ /* 0x000fe20003f66070 */
[----:B------:R-:W-:Y:S01]  /*3c490*/  IMAD.X R105, R48, 0x1, R96, P0 ;  /* 0x0000000130697824 */ /* 0x000fe200000e0660 */
[----:B------:R-:W-:Y:S01]  /*3c4a0*/  ISETP.GE.U32.AND P0, PT, R136, R147, PT ;  /* 0x000000938800720c */ /* 0x000fe20003f06070 */
[----:B------:R-:W-:Y:S01]  /*3c4b0*/  IMAD.MOV.U32 R100, RZ, RZ, R133 ;  /* 0x000000ffff647224 */ /* 0x000fe200078e0085 */
[----:B------:R-:W-:Y:S01]  /*3c4c0*/  SEL R103, RZ, 0x1, !P2 ;  /* 0x00000001ff677807 */ /* 0x000fe20005000000 */
[----:B------:R-:W-:Y:S01]  /*3c4d0*/  IMAD.WIDE.U32 R132, R86, R34, RZ ;  /* 0x0000002256847225 */ /* 0x000fe200078e00ff */
[----:B------:R-:W-:Y:S02]  /*3c4e0*/  ISETP.GE.U32.AND.EX P3, PT, R105, R48, PT, P3 ;  /* 0x000000306900720c */ /* 0x000fe40003f66130 */
[----:B------:R-:W-:Y:S01]  /*3c4f0*/  ISETP.GE.U32.AND.EX P4, PT, R137, R146, PT, P0 ;  /* 0x000000928900720c */ /* 0x000fe20003f86100 */
[----:B------:R-:W-:Y:S01]  /*3c500*/  IMAD.WIDE.U32.X R100, R144, R37, R100, P1 ;  /* 0x0000002590647225 */ /* 0x000fe200008e0464 */
[----:B------:R-:W-:-:S02]  /*3c510*/  SEL R145, RZ, 0x1, P3 ;  /* 0x00000001ff917807 */ /* 0x000fc40001800000 */
[----:B------:R-:W-:Y:S01]  /*3c520*/  SEL R141, RZ, 0x1, P4 ;  /* 0x00000001ff8d7807 */ /* 0x000fe20002000000 */
[----:B------:R-:W-:Y:S01]  /*3c530*/  IMAD.WIDE.U32 R42, P1, R86, R35, R42 ;  /* 0x00000023562a7225 */ /* 0x000fe2000782002a */
[----:B------:R-:W-:-:S03]  /*3c540*/  IADD3 R103, P2, P3, R132, R100, R103 ;  /* 0x0000006484677210 */ /* 0x000fc60007b5e067 */
[----:B------:R-:W-:Y:S01]  /*3c550*/  IMAD.MOV.U32 R48, RZ, RZ, R45 ;  /* 0x000000ffff307224 */ /* 0x000fe200078e002d */
[----:B------:R-:W-:Y:S01]  /*3c560*/  IADD3 R133, P0, PT, R133, R42, RZ ;  /* 0x0000002a85857210 */ /* 0x000fe20007f1e0ff */
[----:B------:R-:W-:-:S03]  /*3c570*/  IMAD.WIDE.U32 R44, R123, R122, RZ ;  /* 0x0000007a7b2c7225 */ /* 0x000fc600078e00ff */
[----:B------:R-:W-:Y:S01]  /*3c580*/  IADD3.X R96, PT, PT, R133, R101, RZ, P2, P3 ;  /* 0x0000006585607210 */ /* 0x000fe200017e64ff */
[----:B------:R-:W-:Y:S01]  /*3c590*/  IMAD.WIDE.U32.X R48, R123, R121, R48, P6 ;  /* 0x000000797b307225 */ /* 0x000fe200030e0430 */
[----:B------:R-:W-:Y:S02]  /*3c5a0*/  IADD3 R141, P2, PT, R141, R84, RZ ;  /* 0x000000548d8d7210 */ /* 0x000fe40007f5e0ff */
[----:B------:R-:W-:-:S03]  /*3c5b0*/  IADD3 R84, P3, PT, R145, R50, RZ ;  /* 0x0000003291547210 */ /* 0x000fc60007f7e0ff */
[----:B------:R-:W-:Y:S01]  /*3c5c0*/  IMAD.X R140, RZ, RZ, R85, P2 ;  /* 0x000000ffff8c7224 */ /* 0x000fe200010e0655 */
[----:B------:R-:W-:Y:S01]  /*3c5d0*/  IADD3 R132, P2, PT, R99, R138, RZ ;  /* 0x0000008a63847210 */ /* 0x000fe20007f5e0ff */
[----:B------:R-:W-:Y:S01]  /*3c5e0*/  IMAD.X R85, RZ, RZ, R51, P3 ;  /* 0x000000ffff557224 */ /* 0x000fe200018e0633 */
[----:B------:R-:W-:Y:S01]  /*3c5f0*/  ISETP.NE.U32.AND P3, PT, R84, RZ, PT ;  /* 0x000000ff5400720c */ /* 0x000fe20003f65070 */
[----:B------:R-:W-:Y:S01]  /*3c600*/  IMAD.WIDE.U32 R50, R122, R122, RZ ;  /* 0x0000007a7a327225 */ /* 0x000fe200078e00ff */
[----:B------:R-:W-:Y:S02]  /*3c610*/  ISETP.GE.U32.AND P4, PT, R132, R99, PT ;  /* 0x000000638400720c */ /* 0x000fe40003f86070 */
[----:B------:R-:W-:Y:S01]  /*3c620*/  ISETP.NE.AND.EX P3, PT, R85, RZ, PT, P3 ;  /* 0x000000ff5500720c */ /* 0x000fe20003f65330 */
[----:B------:R-:W-:Y:S02]  /*3c630*/  IMAD.X R133, R98, 0x1, R139, P2 ;  /* 0x0000000162857824 */ /* 0x000fe400010e068b */
[----:B------:R-:W-:-:S03]  /*3c640*/  IMAD.WIDE.U32 R44, P2, R122, R123, R44 ;  /* 0x0000007b7a2c7225 */ /* 0x000fc6000784002c */
[----:B------:R-:W-:-:S04]  /*3c650*/  ISETP.GE.U32.AND.EX P4, PT, R133, R98, PT, P4 ;  /* 0x000000628500720c */ /* 0x000fc80003f86140 */
        /* <DEDUP_REMOVED lines=27> */
.L_x_123:
[----:B------:R-:W-:Y:S05]  /*3c810*/  BSYNC.RECONVERGENT B3 ;  /* 0x0000000000037941 */ /* 0x000fea0003800200 */
.L_x_122:
[----:B------:R-:W-:Y:S01]  /*3c820*/  IMAD R40, R151, R38, RZ ;  /* 0x0000002697287224 */ /* 0x000fe200078e02ff */
[----:B------:R-:W-:Y:S01]  /*3c830*/  IADD3 R147, P4, PT, R51, R44, RZ ;  /* 0x0000002c33937210 */ /* 0x000fe20007f9e0ff */
[----:B------:R-:W-:Y:S01]  /*3c840*/  IMAD.WIDE.U32 R98, R148, R38, RZ ;  /* 0x0000002694627225 */ /* 0x000fe200078e00ff */
[----:B------:R-:W-:Y:S01]  /*3c850*/  IADD3 R149, P2, P3, R50, R48, R149 ;  /* 0x0000003032957210 */ /* 0x000fe20007b5e095 */
[----:B------:R-:W-:Y:S01]  /*3c860*/  BSSY.RECONVERGENT B3, `(.L_x_124) ;  /* 0x0000155000037945 */ /* 0x000fe20003800200 */
[----:B------:R-:W-:Y:S01]  /*3c870*/  LOP3.LUT R63, R63, 0xffffff7f, RZ, 0xc0, !PT ;  /* 0xffffff7f3f3f7812 */ /* 0x000fe200078ec0ff */
[----:B------:R-:W-:Y:S01]  /*3c880*/  IMAD R145, R148, R39, R40 ;  /* 0x0000002794917224 */ /* 0x000fe200078e0228 */
[----:B------:R-:W-:Y:S02]  /*3c890*/  IADD3.X R147, PT, PT, R147, R49, RZ, P2, P3 ;  /* 0x0000003193937210 */ /* 0x000fe400017e64ff */
[----:B------:R-:W-:Y:S01]  /*3c8a0*/  LOP3.LUT R40, RZ, R151, RZ, 0x33, !PT ;  /* 0x00000097ff287212 */ /* 0x000fe200078e33ff */
[----:B------:R-:W-:-:S04]  /*3c8b0*/  IMAD.IADD R145, R99, 0x1, R145 ;  /* 0x0000000163917824 */ /* 0x000fc800078e0291 */
[----:B------:R-:W-:Y:S01]  /*3c8c0*/  IMAD.WIDE.U32 R48, R145, R36, RZ ;  /* 0x0000002491307225 */ /* 0x000fe200078e00ff */
[----:B------:R-:W-:-:S04]  /*3c8d0*/  @P4 LOP3.LUT R63, R63, 0x80, RZ, 0xfc, !PT ;  /* 0x000000803f3f4812 */ /* 0x000fc800078efcff */
        /* <DEDUP_REMOVED lines=15> */
[----:B------:R-:W-:-:S04]  /*3c9d0*/  IADD3 R48, P3, P4, R84, R50, R87 ;  /* 0x0000003254307210 */ /* 0x000fc80007c7e057 */
[----:B------:R-:W-:Y:S02]  /*3c9e0*/  IADD3.X R99, PT, PT, R99, R51, RZ, P3, P4 ;  /* 0x0000003363637210 */ /* 0x000fe40001fe84ff */
[----:B------:R-:W-:Y:S02]  /*3c9f0*/  IADD3 R87, P3, PT, R103, R46, RZ ;  /* 0x0000002e67577210 */ /* 0x000fe40007f7e0ff */
[----:B------:R-:W-:-:S03]  /*3ca00*/  @P5 LOP3.LUT R63, R63, 0x1, RZ, 0xfc, !PT ;  /* 0x000000013f3f5812 */ /* 0x000fc600078efcff */
[----:B------:R-:W-:Y:S02]  /*3ca10*/  IMAD.X R151, R96, 0x1, R47, P3 ;  /* 0x0000000160977824 */ /* 0x000fe400018e062f */
[----:B------:R-:W-:-:S03]  /*3ca20*/  IMAD.WIDE.U32 R46, R87, R38, RZ ;  /* 0x00000026572e7225 */ /* 0x000fc600078e00ff */
[----:B------:R-:W-:Y:S01]  /*3ca30*/  LOP3.LUT R42, RZ, R151, RZ, 0x33, !PT ;  /* 0x00000097ff2a7212 */ /* 0x000fe200078e33ff */
[----:B------:R-:W-:-:S04]  /*3ca40*/  IMAD R40, R151, R38, RZ ;  /* 0x0000002697287224 */ /* 0x000fc800078e02ff */
[----:B------:R-:W-:-:S04]  /*3ca50*/  IMAD R51, R87, R39, R40 ;  /* 0x0000002757337224 */ /* 0x000fc800078e0228 */
[----:B------:R-:W-:Y:S01]  /*3ca60*/  IMAD.IADD R40, R47, 0x1, R51 ;  /* 0x000000012f287824 */ /* 0x000fe200078e0233 */
[----:B------:R-:W-:-:S03]  /*3ca70*/  LOP3.LUT R47, RZ, R87, RZ, 0x33, !PT ;  /* 0x00000057ff2f7212 */ /* 0x000fc600078e33ff */
[----:B------:R-:W-:-:S04]  /*3ca80*/  IMAD.WIDE.U32 R50, R40, R36, RZ ;  /* 0x0000002428327225 */ /* 0x000fc800078e00ff */
[----:B------:R-:W-:-:S04]  /*3ca90*/  IMAD.WIDE.U32 R100, P3, R46, R37, R50 ;  /* 0x000000252e647225 */ /* 0x000fc80007860032 */
[----:B------:R-:W-:-:S04]  /*3caa0*/  IMAD.WIDE.U32 R50, R46, R36, RZ ;  /* 0x000000242e327225 */ /* 0x000fc800078e00ff */
[----:B------:R-:W-:Y:S02]  /*3cab0*/  IMAD.X R85, RZ, RZ, RZ, P3 ;  /* 0x000000ffff557224 */ /* 0x000fe400018e06ff */
[----:B------:R-:W-:Y:S01]  /*3cac0*/  IMAD.MOV.U32 R84, RZ, RZ, R101 ;  /* 0x000000ffff547224 */ /* 0x000fe200078e0065 */
[----:B------:R-:W-:-:S05]  /*3cad0*/  IADD3 R101, P3, PT, R51, R100, RZ ;  /* 0x0000006433657210 */ /* 0x000fca0007f7e0ff */
        /* <DEDUP_REMOVED lines=11> */
[----:B------:R-:W-:Y:S01]  /*3cb90*/  IMAD.WIDE.U32 R100, R144, R32, RZ ;  /* 0x0000002090647225 */ /* 0x000fe200078e00ff */
[C---:B------:R-:W-:Y:S02]  /*3cba0*/  LOP3.LUT P6, RZ, R63.reuse, 0x1, RZ, 0xc0, !PT ;  /* 0x000000013fff7812 */ /* 0x040fe400078cc0ff */
[----:B------:R-:W-:Y:S01]  /*3cbb0*/  LOP3.LUT R63, R63, 0xfffffffd, RZ, 0xc0, !PT ;  /* 0xfffffffd3f3f7812 */ /* 0x000fe200078ec0ff */
[----:B------:R-:W-:Y:S02]  /*3cbc0*/  IMAD.X R85, RZ, RZ, RZ, P1 ;  /* 0x000000ffff557224 */ /* 0x000fe400008e06ff */
[----:B------:R-:W-:-:S04]  /*3cbd0*/  IMAD.WIDE.U32 R100, P5, R86, R33, R100 ;  /* 0x0000002156647225 */ /* 0x000fc800078a0064 */
        /* <DEDUP_REMOVED lines=8> */
[----:B------:R-:W-:Y:S01]  /*3cc60*/  IMAD.MOV.U32 R42, RZ, RZ, R49 ;  /* 0x000000ffff2a7224 */ /* 0x000fe200078e0031 */
[----:B------:R-:W-:Y:S02]  /*3cc70*/  LOP3.LUT R63, R63, 0xffffffbf, RZ, 0xc0, !PT ;  /* 0xffffffbf3f3f7812 */ /* 0x000fe400078ec0ff */
        /* <DEDUP_REMOVED lines=23> */
[----:B------:R-:W-:Y:S01]  /*3cdf0*/  ISETP.GE.U32.AND P3, PT, R155, R44, PT ;  /* 0x0000002c9b00720c */ /* 0x000fe20003f66070 */
[----:B------:R-:W-:Y:S01]  /*3ce00*/  IMAD.WIDE.U32 R48, P6, R46, R33, R48 ;  /* 0x000000212e307225 */ /* 0x000fe200078c0030 */
[----:B------:R-:W-:Y:S02]  /*3ce10*/  LOP3.LUT R44, RZ, R102, RZ, 0x33, !PT ;  /* 0x00000066ff2c7212 */ /* 0x000fe400078e33ff */
[----:B------:R-:W-:Y:S01]  /*3ce20*/  ISETP.GE.U32.AND.EX P3, PT, R100, R47, PT, P3 ;  /* 0x0000002f6400720c */ /* 0x000fe20003f66130 */
[----:B------:R-:W-:Y:S01]  /*3ce30*/  IMAD.WIDE.U32 R84, R103, R38, RZ ;  /* 0x0000002667547225 */ /* 0x000fe200078e00ff */
[----:B------:R-:W-:Y:S02]  /*3ce40*/  IADD3 R51, P5, PT, R51, R48, RZ ;  /* 0x0000003033337210 */ /* 0x000fe40007fbe0ff */
[----:B------:R-:W-:-:S04]  /*3ce50*/  SEL R47, RZ, 0x1, P3 ;  /* 0x00000001ff2f7807 */ /* 0x000fc80001800000 */
[----:B------:R-:W-:Y:S01]  /*3ce60*/  IADD3 R146, P3, P4, R50, R42, R47 ;  /* 0x0000002a32927210 */ /* 0x000fe20007c7e02f */
[----:B------:R-:W-:Y:S01]  /*3ce70*/  IMAD R42, R102, R38, RZ ;  /* 0x00000026662a7224 */ /* 0x000fe200078e02ff */
[----:B------:R-:W-:Y:S02]  /*3ce80*/  @P6 LOP3.LUT R63, R63, 0x40, RZ, 0xfc, !PT ;  /* 0x000000403f3f6812 */ /* 0x000fe400078efcff */
[----:B------:R-:W-:Y:S01]  /*3ce90*/  IADD3.X R47, PT, PT, R51, R43, RZ, P3, P4 ;  /* 0x0000002b332f7210 */ /* 0x000fe20001fe84ff */
[----:B------:R-:W-:Y:S01]  /*3cea0*/  IMAD R43, R103, R39, R42 ;  /* 0x00000027672b7224 */ /* 0x000fe200078e022a */
[----:B------:R-:W-:Y:S01]  /*3ceb0*/  LOP3.LUT R63, R63, 0xffffffdf, RZ, 0xc0, !PT ;  /* 0xffffffdf3f3f7812 */ /* 0x000fe200078ec0ff */
[----:B------:R-:W-:-:S03]  /*3cec0*/  IMAD.WIDE.U32 R50, R84, R36, RZ ;  /* 0x0000002454327225 */ /* 0x000fc600078e00ff */
[----:B------:R-:W-:Y:S01]  /*3ced0*/  @P5 LOP3.LUT R63, R63, 0x20, RZ, 0xfc, !PT ;  /* 0x000000203f3f5812 */ /* 0x000fe200078efcff */
[----:B------:R-:W-:-:S03]  /*3cee0*/  IMAD.IADD R48, R85, 0x1, R43 ;  /* 0x0000000155307824 */ /* 0x000fc600078e022b */
[----:B------:R-:W-:Y:S01]  /*3cef0*/  LOP3.LUT R63, R63, 0xfffffff7, RZ, 0xc0, !PT ;  /* 0xfffffff73f3f7812 */ /* 0x000fe200078ec0ff */
[----:B------:R-:W-:-:S03]  /*3cf00*/  IMAD.WIDE.U32 R42, R48, R36, RZ ;  /* 0x00000024302a7225 */ /* 0x000fc600078e00ff */
[----:B------:R-:W-:Y:S01]  /*3cf10*/  LOP3.LUT R63, R63, 0xffffffef, RZ, 0xc0, !PT ;  /* 0xffffffef3f3f7812 */ /* 0x000fe200078ec0ff */
        /* <DEDUP_REMOVED lines=39> */
[----:B------:R-:W-:Y:S02]  /*3d190*/  IADD3.X R150, PT, PT, R151, R103, RZ, P5, P6 ;  /* 0x0000006797967210 */ /* 0x000fe40002fec4ff */
[C---:B------:R-:W-:Y:S02]  /*3d1a0*/  LOP3.LUT P6, RZ, R63.reuse, 0x2, RZ, 0xc0, !PT ;  /* 0x000000023fff7812 */ /* 0x040fe400078cc0ff */
[----:B------:R-:W-:-:S03]  /*3d1b0*/  LOP3.LUT R63, R63, 0xfffffffb, RZ, 0xc0, !PT ;  /* 0xfffffffb3f3f7812 */ /* 0x000fc600078ec0ff */
[----:B------:R-:W-:Y:S02]  /*3d1c0*/  IMAD.X R103, RZ, RZ, RZ, P6 ;  /* 0x000000ffff677224 */ /* 0x000fe400030e06ff */
[----:B------:R-:W-:Y:S01]  /*3d1d0*/  IMAD.WIDE.U32.X R100, R144, R33, R102, P0 ;  /* 0x0000002190647225 */ /* 0x000fe200000e0466 */
[----:B------:R-:W-:-:S03]  /*3d1e0*/  ISETP.GE.U32.AND P0, PT, R96, R87, PT ;  /* 0x000000576000720c */ /* 0x000fc60003f06070 */
[----:B------:R-:W-:Y:S01]  /*3d1f0*/  IMAD.WIDE.U32 R102, R86, R30, RZ ;  /* 0x0000001e56667225 */ /* 0x000fe200078e00ff */
[----:B------:R-:W-:-:S03]  /*3d200*/  ISETP.GE.U32.AND.EX P0, PT, R153, R152, PT, P0 ;  /* 0x000000989900720c */ /* 0x000fc60003f06100 */
[----:B------:R-:W-:Y:S01]  /*3d210*/  IMAD.WIDE.U32 R152, R144, R30, RZ ;  /* 0x0000001e90987225 */ /* 0x000fe200078e00ff */
[----:B------:R-:W-:-:S03]  /*3d220*/  SEL R85, RZ, 0x1, P0 ;  /* 0x00000001ff557807 */ /* 0x000fc60000000000 */
[----:B------:R-:W-:-:S03]  /*3d230*/  IMAD.WIDE.U32 R86, P5, R86, R31, R152 ;  /* 0x0000001f56567225 */ /* 0x000fc600078a0098 */
[----:B------:R-:W-:-:S10]  /*3d240*/  IADD3 R155, P6, PT, R103, R86, RZ ;  /* 0x00000056679b7210 */ /* 0x000fd40007fde0ff */
        /* <DEDUP_REMOVED lines=17> */
[----:B------:R-:W-:-:S04]  /*3d360*/  IADD3 R153, P2, PT, R101, R98, RZ ;  /* 0x0000006265997210 */ /* 0x000fc80007f5e0ff */
[----:B------:R-:W-:-:S06]  /*3d370*/  P2R R162, PR, RZ, 0x4 ;  /* 0x00000004ffa27803 */ /* 0x000fcc0000000000 */
[----:B------:R-:W-:Y:S02]  /*3d380*/  @P0 LOP3.LUT R63, R63, 0x1, RZ, 0xfc, !PT ;  /* 0x000000013f3f0812 */ /* 0x000fe400078efcff */
[----:B------:R-:W-:Y:S01]  /*3d390*/  IADD3 R158, P0, P1, R100, R96, R85 ;  /* 0x00000060649e7210 */ /* 0x000fe2000791e055 */
[----:B------:R-:W-:Y:S01]  /*3d3a0*/  IMAD.WIDE.U32 R100, R48, R32, RZ ;  /* 0x0000002030647225 */ /* 0x000fe200078e00ff */
[----:B------:R-:W-:Y:S02]  /*3d3b0*/  LOP3.LUT P2, RZ, R63, 0x4, RZ, 0xc0, !PT ;  /* 0x000000043fff7812 */ /* 0x000fe4000784c0ff */
[----:B------:R-:W-:Y:S01]  /*3d3c0*/  IADD3.X R153, PT, PT, R153, R97, RZ, P0, P1 ;  /* 0x0000006199997210 */ /* 0x000fe200007e24ff */
[----:B------:R-:W-:Y:S01]  /*3d3d0*/  IMAD.X R97, RZ, RZ, RZ, P3 ;  /* 0x000000ffff617224 */ /* 0x000fe200018e06ff */
[----:B------:R-:W-:Y:S01]  /*3d3e0*/  IADD3 R151, P0, PT, R154, R104, RZ ;  /* 0x000000689a977210 */ /* 0x000fe20007f1e0ff */
[----:B------:R-:W-:Y:S01]  /*3d3f0*/  IMAD.MOV.U32 R96, RZ, RZ, R53 ;  /* 0x000000ffff607224 */ /* 0x000fe200078e0035 */
[----:B------:R-:W-:Y:S01]  /*3d400*/  P2R R161, PR, RZ, 0x4 ;  /* 0x00000004ffa17803 */ /* 0x000fe20000000000 */
[----:B------:R-:W-:Y:S01]  /*3d410*/  IMAD.WIDE.U32 R100, P3, R84, R33, R100 ;  /* 0x0000002154647225 */ /* 0x000fe20007860064 */
[----:B------:R-:W-:-:S03]  /*3d420*/  LOP3.LUT P2, RZ, R63, 0x100, RZ, 0xc0, !PT ;  /* 0x000001003fff7812 */ /* 0x000fc6000784c0ff */
[----:B------:R-:W-:Y:S01]  /*3d430*/  IMAD.X R98, R157, 0x1, R105, P0 ;  /* 0x000000019d627824 */ /* 0x000fe200000e0669 */
[----:B------:R-:W-:Y:S01]  /*3d440*/  ISETP.GE.U32.AND P0, PT, R151, R154, PT ;  /* 0x0000009a9700720c */ /* 0x000fe20003f06070 */
[----:B------:R-:W-:-:S03]  /*3d450*/  IMAD.WIDE.U32.X R52, R48, R35, R96, P4 ;  /* 0x0000002330347225 */ /* 0x000fc600020e0460 */
[----:B------:R-:W-:Y:S01]  /*3d460*/  ISETP.GE.U32.AND.EX P0, PT, R98, R157, PT, P0 ;  /* 0x0000009d6200720c */ /* 0x000fe20003f06100 */
[----:B------:R-:W-:-:S03]  /*3d470*/  IMAD.WIDE.U32 R96, R84, R32, RZ ;  /* 0x0000002054607225 */ /* 0x000fc600078e00ff */
[----:B------:R-:W-:Y:S01]  /*3d480*/  SEL R85, RZ, 0x1, P0 ;  /* 0x00000001ff557807 */ /* 0x000fe20000000000 */
[----:B------:R-:W-:Y:S01]  /*3d490*/  IMAD R50, R98, R38, RZ ;  /* 0x0000002662327224 */ /* 0x000fe200078e02ff */
[----:B------:R-:W-:Y:S02]  /*3d4a0*/  IADD3 R157, P4, PT, R97, R100, RZ ;  /* 0x00000064619d7210 */ /* 0x000fe40007f9e0ff */
[----:B------:R-:W-:Y:S01]  /*3d4b0*/  IADD3 R86, P0, P1, R96, R52, R85 ;  /* 0x0000003460567210 */ /* 0x000fe2000791e055 */
[----:B------:R-:W-:-:S03]  /*3d4c0*/  IMAD R85, R151, R39, R50 ;  /* 0x0000002797557224 */ /* 0x000fc600078e0232 */
[----:B------:R-:W-:Y:S01]  /*3d4d0*/  IADD3.X R157, PT, PT, R157, R53, RZ, P0, P1 ;  /* 0x000000359d9d7210 */ /* 0x000fe200007e24ff */
[----:B------:R-:W-:-:S04]  /*3d4e0*/  IMAD.WIDE.U32 R52, R151, R38, RZ ;  /* 0x0000002697347225 */ /* 0x000fc800078e00ff */
[----:B------:R-:W-:Y:S01]  /*3d4f0*/  IMAD.IADD R50, R53, 0x1, R85 ;  /* 0x0000000135327824 */ /* 0x000fe200078e0255 */
[----:B------:R-:W-:Y:S01]  /*3d500*/  LOP3.LUT R85, RZ, R151, RZ, 0x33, !PT ;  /* 0x00000097ff557212 */ /* 0x000fe200078e33ff */
[----:B------:R-:W-:-:S04]  /*3d510*/  IMAD.WIDE.U32 R104, R52, R36, RZ ;  /* 0x0000002434687225 */ /* 0x000fc800078e00ff */
[----:B------:R-:W-:Y:S01]  /*3d520*/  IMAD.WIDE.U32 R96, R50, R36, RZ ;  /* 0x0000002432607225 */ /* 0x000fe200078e00ff */
[----:B------:R-:W-:Y:S02]  /*3d530*/  ISETP.GT.U32.AND P1, PT, R104, R85, PT ;  /* 0x000000556800720c */ /* 0x000fe40003f24070 */
[----:B------:R-:W-:Y:S01]  /*3d540*/  LOP3.LUT R85, RZ, R98, RZ, 0x33, !PT ;  /* 0x00000062ff557212 */ /* 0x000fe200078e33ff */
[----:B------:R-:W-:-:S04]  /*3d550*/  IMAD.WIDE.U32 R96, P0, R52, R37, R96 ;  /* 0x0000002534607225 */ /* 0x000fc80007800060 */
[----:B------:R-:W-:Y:S01]  /*3d560*/  IMAD.X R103, RZ, RZ, RZ, P0 ;  /* 0x000000ffff677224 */ /* 0x000fe200000e06ff */
[----:B------:R-:W-:Y:S01]  /*3d570*/  IADD3 R96, P0, PT, R105, R96, RZ ;  /* 0x0000006069607210 */ /* 0x000fe20007f1e0ff */
[----:B------:R-:W-:Y:S02]  /*3d580*/  IMAD.MOV.U32 R102, RZ, RZ, R97 ;  /* 0x000000ffff667224 */ /* 0x000fe400078e0061 */
[----:B------:R-:W-:Y:S01]  /*3d590*/  IMAD.WIDE.U32 R104, R52, R34, RZ ;  /* 0x0000002234687225 */ /* 0x000fe200078e00ff */
[----:B------:R-:W-:-:S03]  /*3d5a0*/  ISETP.GT.U32.AND.EX P1, PT, R96, R85, PT, P1 ;  /* 0x000000556000720c */ /* 0x000fc60003f24110 */
[----:B------:R-:W-:Y:S01]  /*3d5b0*/  IMAD.WIDE.U32 R96, R50, R34, RZ ;  /* 0x0000002232607225 */ /* 0x000fe200078e00ff */
[----:B------:R-:W-:-:S03]  /*3d5c0*/  SEL R85, RZ, 0x1, !P1 ;  /* 0x00000001ff557807 */ /* 0x000fc60004800000 */
[----:B------:R-:W-:-:S04]  /*3d5d0*/  IMAD.WIDE.U32.X R102, R50, R37, R102, P0 ;  /* 0x0000002532667225 */ /* 0x000fc800000e0466 */
        /* <DEDUP_REMOVED lines=33> */
[----:B------:R-:W-:Y:S02]  /*3d7f0*/  LOP3.LUT P5, RZ, R63, 0x80, RZ, 0xc0, !PT ;  /* 0x000000803fff7812 */ /* 0x000fe400078ac0ff */
[----:B------:R-:W-:Y:S02]  /*3d800*/  ISETP.NE.AND P2, PT, R161, RZ, PT ;  /* 0x000000ffa100720c */ /* 0x000fe40003f45270 */
        /* <DEDUP_REMOVED lines=8> */
[----:B------:R-:W-:Y:S01]  /*3d890*/  LOP3.LUT P5, RZ, R63, 0x2, RZ, 0xc0, !PT ;  /* 0x000000023fff7812 */ /* 0x000fe200078ac0ff */
[----:B------:R-:W-:Y:S01]  /*3d8a0*/  IMAD.X R101, RZ, RZ, RZ, P2 ;  /* 0x000000ffff657224 */ /* 0x000fe200010e06ff */
[----:B------:R-:W-:-:S03]  /*3d8b0*/  ISETP.NE.AND P2, PT, R162, RZ, PT ;  /* 0x000000ffa200720c */ /* 0x000fc60003f45270 */
[----:B------:R-:W-:Y:S01]  /*3d8c0*/  IMAD.WIDE.U32.X R86, R144, R31, R100, P5 ;  /* 0x0000001f90567225 */ /* 0x000fe200028e0464 */
[----:B------:R-:W-:-:S03]  /*3d8d0*/  IADD3 R127, P5, PT, R156, R127, RZ ;  /* 0x0000007f9c7f7210 */ /* 0x000fc60007fbe0ff */
[----:B------:R-:W-:Y:S02]  /*3d8e0*/  IMAD.MOV.U32 R100, RZ, RZ, R99 ;  /* 0x000000ffff647224 */ /* 0x000fe400078e0063 */
[----:B------:R-:W-:Y:S01]  /*3d8f0*/  IMAD.X R126, R155, 0x1, R126, P5 ;  /* 0x000000019b7e7824 */ /* 0x000fe200028e067e */
[----:B------:R-:W-:-:S05]  /*3d900*/  LOP3.LUT P5, RZ, R63, 0x1, RZ, 0xc0, !PT ;  /* 0x000000013fff7812 */ /* 0x000fca00078ac0ff */
[----:B------:R-:W-:Y:S01]  /*3d910*/  IMAD.X R101, RZ, RZ, RZ, P5 ;  /* 0x000000ffff657224 */ /* 0x000fe200028e06ff */
[----:B------:R-:W-:Y:S01]  /*3d920*/  ISETP.GE.U32.AND P5, PT, R127, R156, PT ;  /* 0x0000009c7f00720c */ /* 0x000fe20003fa6070 */
[----:B------:R-:W-:-:S03]  /*3d930*/  IMAD.WIDE.U32.X R98, R145, R31, R100, P2 ;  /* 0x0000001f91627225 */ /* 0x000fc600010e0464 */
[----:B------:R-:W-:Y:S01]  /*3d940*/  ISETP.GE.U32.AND.EX P5, PT, R126, R155, PT, P5 ;  /* 0x0000009b7e00720c */ /* 0x000fe20003fa6150 */
[----:B------:R-:W-:-:S03]  /*3d950*/  IMAD.MOV.U32 R100, RZ, RZ, R49 ;  /* 0x000000ffff647224 */ /* 0x000fc600078e0031 */
[----:B------:R-:W-:Y:S02]  /*3d960*/  SEL R41, RZ, 0x1, P5 ;  /* 0x00000001ff297807 */ /* 0x000fe40002800000 */
[----:B------:R-:W-:Y:S02]  /*3d970*/  LOP3.LUT P5, RZ, R63, 0x10, RZ, 0xc0, !PT ;  /* 0x000000103fff7812 */ /* 0x000fe400078ac0ff */
[----:B------:R-:W-:Y:S01]  /*3d980*/  IADD3 R156, P2, PT, R41, R86, RZ ;  /* 0x00000056299c7210 */ /* 0x000fe20007f5e0ff */
[----:B------:R-:W-:Y:S01]  /*3d990*/  IMAD.X R41, RZ, RZ, RZ, P4 ;  /* 0x000000ffff297224 */ /* 0x000fe200020e06ff */
[----:B------:R-:W-:Y:S01]  /*3d9a0*/  IADD3 R49, P4, PT, R146, R127, RZ ;  /* 0x0000007f92317210 */ /* 0x000fe20007f9e0ff */
[----:B------:R-:W-:Y:S02]  /*3d9b0*/  IMAD.X R105, RZ, RZ, RZ, P5 ;  /* 0x000000ffff697224 */ /* 0x000fe400028e06ff */
[----:B------:R-:W-:Y:S01]  /*3d9c0*/  IMAD.X R147, RZ, RZ, R87, P2 ;  /* 0x000000ffff937224 */ /* 0x000fe200010e0657 */
[----:B------:R-:W-:Y:S01]  /*3d9d0*/  LOP3.LUT P2, RZ, R63, 0x40, RZ, 0xc0, !PT ;  /* 0x000000403fff7812 */ /* 0x000fe2000784c0ff */
[----:B------:R-:W-:-:S04]  /*3d9e0*/  IMAD.WIDE.U32 R86, R40, R30, RZ ;  /* 0x0000001e28567225 */ /* 0x000fc800078e00ff */
[----:B------:R-:W-:Y:S02]  /*3d9f0*/  IMAD.X R138, R47, 0x1, R126, P4 ;  /* 0x000000012f8a7824 */ /* 0x000fe400020e067e */
[----:B------:R-:W-:-:S04]  /*3da00*/  IMAD.WIDE.U32 R86, P4, R46, R31, R86 ;  /* 0x0000001f2e567225 */ /* 0x000fc80007880056 */
[----:B------:R-:W-:-:S04]  /*3da10*/  IMAD.WIDE.U32 R126, R46, R30, RZ ;  /* 0x0000001e2e7e7225 */ /* 0x000fc800078e00ff */
[----:B------:R-:W-:Y:S01]  /*3da20*/  IMAD.X R145, RZ, RZ, RZ, P4 ;  /* 0x000000ffff917224 */ /* 0x000fe200020e06ff */
[----:B------:R-:W-:Y:S01]  /*3da30*/  IADD3 R127, P5, PT, R127, R86, RZ ;  /* 0x000000567f7f7210 */ /* 0x000fe20007fbe0ff */
[----:B------:R-:W-:Y:S01]  /*3da40*/  IMAD.X R101, RZ, RZ, RZ, P2 ;  /* 0x000000ffff657224 */ /* 0x000fe200010e06ff */
[----:B------:R-:W-:Y:S01]  /*3da50*/  ISETP.GE.U32.AND P4, PT, R49, R146, PT ;  /* 0x000000923100720c */ /* 0x000fe20003f86070 */
[----:B------:R-:W-:Y:S01]  /*3da60*/  IMAD.MOV.U32 R144, RZ, RZ, R87 ;  /* 0x000000ffff907224 */ /* 0x000fe200078e0057 */
[----:B------:R-:W-:Y:S01]  /*3da70*/  ISETP.GE.U32.AND P2, PT, R159, R158, PT ;  /* 0x0000009e9f00720c */ /* 0x000fe20003f46070 */
[----:B------:R-:W-:Y:S01]  /*3da80*/  IMAD.WIDE.U32.X R100, R40, R33, R100, P6 ;  /* 0x0000002128647225 */ /* 0x000fe200030e0464 */
[----:B------:R-:W-:Y:S02]  /*3da90*/  ISETP.GE.U32.AND.EX P4, PT, R138, R47, PT, P4 ;  /* 0x0000002f8a00720c */ /* 0x000fe40003f86140 */
[----:B------:R-:W-:Y:S01]  /*3daa0*/  ISETP.GE.U32.AND.EX P2, PT, R160, R153, PT, P2 ;  /* 0x00000099a000720c */ /* 0x000fe20003f46120 */
[----:B------:R-:W-:Y:S01]  /*3dab0*/  IMAD.WIDE.U32.X R86, R40, R31, R144, P5 ;  /* 0x0000001f28567225 */ /* 0x000fe200028e0490 */
[----:B------:R-:W-:-:S02]  /*3dac0*/  SEL R45, RZ, 0x1, P4 ;  /* 0x00000001ff2d7807 */ /* 0x000fc40002000000 */
[----:B------:R-:W-:Y:S01]  /*3dad0*/  LOP3.LUT P6, RZ, R63, 0x8, RZ, 0xc0, !PT ;  /* 0x000000083fff7812 */ /* 0x000fe200078cc0ff */
[----:B------:R-:W-:Y:S01]  /*3dae0*/  IMAD.MOV.U32 R40, RZ, RZ, R85 ;  /* 0x000000ffff287224 */ /* 0x000fe200078e0055 */
[----:B------:R-:W-:Y:S01]  /*3daf0*/  IADD3 R134, P4, P5, R126, R100, R45 ;  /* 0x000000647e867210 */ /* 0x000fe20007d9e02d */
[----:B------:R-:W-:-:S03]  /*3db00*/  IMAD.WIDE.U32 R46, R44, R32, RZ ;  /* 0x000000202c2e7225 */ /* 0x000fc600078e00ff */
[----:B------:R-:W-:Y:S01]  /*3db10*/  IADD3.X R145, PT, PT, R127, R101, RZ, P4, P5 ;  /* 0x000000657f917210 */ /* 0x000fe200027ea4ff */
[----:B------:R-:W-:Y:S01]  /*3db20*/  IMAD.WIDE.U32.X R40, R48, R31, R40, P3 ;  /* 0x0000001f30287225 */ /* 0x000fe200018e0428 */
[----:B------:R-:W-:Y:S02]  /*3db30*/  IADD3 R149, P3, PT, R148, R49, RZ ;  /* 0x0000003194957210 */ /* 0x000fe40007f7e0ff */
[----:B------:R-:W-:Y:S01]  /*3db40*/  SEL R49, RZ, 0x1, P2 ;  /* 0x00000001ff317807 */ /* 0x000fe20001000000 */
[----:B------:R-:W-:Y:S01]  /*3db50*/  IMAD.WIDE.U32 R100, P4, R42, R33, R46 ;  /* 0x000000212a647225 */ /* 0x000fe2000788002e */
[----:B------:R-:W-:-:S03]  /*3db60*/  ISETP.GE.U32.AND P2, PT, R149, R148, PT ;  /* 0x000000949500720c */ /* 0x000fc60003f46070 */
[----:B------:R-:W-:Y:S01]  /*3db70*/  IMAD.X R153, R150, 0x1, R138, P3 ;  /* 0x0000000196997824 */ /* 0x000fe200018e068a */
[----:B------:R-:W-:Y:S01]  /*3db80*/  IADD3 R126, P3, PT, R49, R98, RZ ;  /* 0x00000062317e7210 */ /* 0x000fe20007f7e0ff */
[----:B------:R-:W-:Y:S02]  /*3db90*/  IMAD.X R49, RZ, RZ, RZ, P4 ;  /* 0x000000ffff317224 */ /* 0x000fe400020e06ff */
[C---:B------:R-:W-:Y:S01]  /*3dba0*/  IMAD R48, R153.reuse, R38, RZ ;  /* 0x0000002699307224 */ /* 0x040fe200078e02ff */
[----:B------:R-:W-:Y:S01]  /*3dbb0*/  ISETP.NE.U32.AND P4, PT, R126, RZ, PT ;  /* 0x000000ff7e00720c */ /* 0x000fe20003f85070 */
[----:B------:R-:W-:Y:S01]  /*3dbc0*/  IMAD.X R45, RZ, RZ, R99, P3 ;  /* 0x000000ffff2d7224 */ /* 0x000fe200018e0663 */
[----:B------:R-:W-:Y:S01]  /*3dbd0*/  ISETP.GE.U32.AND.EX P5, PT, R153, R150, PT, P2 ;  /* 0x000000969900720c */ /* 0x000fe20003fa6120 */
[----:B------:R-:W-:Y:S01]  /*3dbe0*/  IMAD.WIDE.U32 R98, R42, R32, RZ ;  /* 0x000000202a627225 */ /* 0x000fe200078e00ff */
[----:B------:R-:W-:Y:S02]  /*3dbf0*/  ISETP.NE.U32.AND P2, PT, R156, RZ, PT ;  /* 0x000000ff9c00720c */ /* 0x000fe40003f45070 */
[----:B------:R-:W-:Y:S01]  /*3dc00*/  ISETP.NE.AND.EX P4, PT, R45, RZ, PT, P4 ;  /* 0x000000ff2d00720c */ /* 0x000fe20003f85340 */
[----:B------:R-:W-:Y:S01]  /*3dc10*/  IMAD.WIDE.U32.X R104, R44, R35, R104, P6 ;  /* 0x000000232c687225 */ /* 0x000fe200030e0468 */
[----:B------:R-:W-:-:S02]  /*3dc20*/  SEL R85, RZ, 0x1, P5 ;  /* 0x00000001ff557807 */ /* 0x000fc40002800000 */
[----:B------:R-:W-:Y:S01]  /*3dc30*/  IADD3 R99, P3, PT, R99, R100, RZ ;  /* 0x0000006463637210 */ /* 0x000fe20007f7e0ff */
[----:B------:R-:W-:Y:S01]  /*3dc40*/  IMAD.WIDE.U32 R46, R149, R38, RZ ;  /* 0x00000026952e7225 */ /* 0x000fe200078e00ff */
[----:B------:R-:W-:Y:S02]  /*3dc50*/  IADD3 R85, P5, P6, R98, R104, R85 ;  /* 0x0000006862557210 */ /* 0x000fe40007ebe055 */
[----:B------:R-:W-:Y:S01]  /*3dc60*/  ISETP.NE.AND.EX P2, PT, R147, RZ, PT, P2 ;  /* 0x000000ff9300720c */ /* 0x000fe20003f45320 */
[----:B------:R-:W-:Y:S01]  /*3dc70*/  IMAD R51, R149, R39, R48 ;  /* 0x0000002795337224 */ /* 0x000fe200078e0230 */
[----:B------:R-:W-:Y:S01]  /*3dc80*/  IADD3.X R138, PT, PT, R99, R105, RZ, P5, P6 ;  /* 0x00000069638a7210 */ /* 0x000fe20002fec4ff */
[----:B------:R-:W-:-:S04]  /*3dc90*/  IMAD.WIDE.U32 R104, R44, R30, RZ ;  /* 0x0000001e2c687225 */ /* 0x000fc800078e00ff */
[----:B------:R-:W-:Y:S02]  /*3dca0*/  IMAD.IADD R51, R47, 0x1, R51 ;  /* 0x000000012f337824 */ /* 0x000fe400078e0233 */
[----:B------:R-:W-:Y:S02]  /*3dcb0*/  IMAD.MOV.U32 R48, RZ, RZ, R101 ;  /* 0x000000ffff307224 */ /* 0x000fe400078e0065 */
[----:B------:R-:W-:Y:S01]  /*3dcc0*/  IMAD.WIDE.U32 R98, R51, R36, RZ ;  /* 0x0000002433627225 */ /* 0x000fe200078e00ff */
        /* <DEDUP_REMOVED lines=14> */
.L_x_125:
[----:B------:R-:W-:Y:S05]  /*3ddb0*/  BSYNC.RECONVERGENT B3 ;  /* 0x0000000000037941 */ /* 0x000fea0003800200 */
.L_x_124:
        /* <DEDUP_REMOVED lines=25> */
.L_x_127:
[----:B------:R-:W-:Y:S05]  /*3df50*/  BSYNC.RECONVERGENT B3 ;  /* 0x0000000000037941 */ /* 0x000fea0003800200 */
.L_x_126:
[----:B------:R-:W-:Y:S01]  /*3df60*/  IMAD.WIDE.U32 R126, R46, R36, RZ ;  /* 0x000000242e7e7225 */ /* 0x000fe200078e00ff */
[----:B------:R-:W-:Y:S01]  /*3df70*/  LOP3.LUT R45, RZ, R149, RZ, 0x33, !PT ;  /* 0x00000095ff2d7212 */ /* 0x000fe200078e33ff */
[----:B------:R-:W-:Y:S01]  /*3df80*/  BSSY.RECONVERGENT B3, `(.L_x_128) ;  /* 0x000003d000037945 */ /* 0x000fe20003800200 */
[----:B------:R-:W-:Y:S01]  /*3df90*/  IADD3 R131, P5, PT, R131, R134, RZ ;  /* 0x0000008683837210 */ /* 0x000fe20007fbe0ff */
[----:B------:R-:W-:Y:S01]  /*3dfa0*/  IMAD.WIDE.U32 R104, P6, R42, R31, R104 ;  /* 0x0000001f2a687225 */ /* 0x000fe200078c0068 */
[----:B------:R-:W-:Y:S02]  /*3dfb0*/  ISETP.GT.U32.AND P2, PT, R126, R45, PT ;  /* 0x0000002d7e00720c */ /* 0x000fe40003f44070 */
[----:B------:R-:W-:Y:S01]  /*3dfc0*/  LOP3.LUT R45, RZ, R153, RZ, 0x33, !PT ;  /* 0x00000099ff2d7212 */ /* 0x000fe200078e33ff */
[----:B------:R-:W-:-:S04]  /*3dfd0*/  IMAD.WIDE.U32 R100, P4, R46, R37, R98 ;  /* 0x000000252e647225 */ /* 0x000fc80007880062 */
[----:B------:R-:W-:-:S04]  /*3dfe0*/  IMAD.WIDE.U32 R42, R42, R30, RZ ;  /* 0x0000001e2a2a7225 */ /* 0x000fc800078e00ff */
[----:B------:R-:W-:Y:S01]  /*3dff0*/  IMAD.X R99, RZ, RZ, RZ, P6 ;  /* 0x000000ffff637224 */ /* 0x000fe200030e06ff */
[----:B------:R-:W-:Y:S01]  /*3e000*/  IADD3 R126, P6, PT, R127, R100, RZ ;  /* 0x000000647f7e7210 */ /* 0x000fe20007fde0ff */
[----:B------:R-:W-:Y:S01]  /*3e010*/  IMAD.X R128, R128, 0x1, R145, P5 ;  /* 0x0000000180807824 */ /* 0x000fe200028e0691 */
[----:B------:R-:W-:Y:S01]  /*3e020*/  IADD3 R157, P5, PT, R43, R104, RZ ;  /* 0x000000682b9d7210 */ /* 0x000fe20007fbe0ff */
[----:B------:R-:W-:Y:S01]  /*3e030*/  IMAD.X R127, RZ, RZ, RZ, P4 ;  /* 0x000000ffff7f7224 */ /* 0x000fe200020e06ff */
[----:B------:R-:W-:Y:S01]  /*3e040*/  ISETP.GE.U32.AND P4, PT, R131, R134, PT ;  /* 0x000000868300720c */ /* 0x000fe20003f86070 */
[----:B------:R-:W-:Y:S01]  /*3e050*/  IMAD.MOV.U32 R98, RZ, RZ, R105 ;  /* 0x000000ffff627224 */ /* 0x000fe200078e0069 */
[----:B------:R-:W-:Y:S01]  /*3e060*/  ISETP.GT.U32.AND.EX P2, PT, R126, R45, PT, P2 ;  /* 0x0000002d7e00720c */ /* 0x000fe20003f44120 */
[----:B------:R-:W-:Y:S01]  /*3e070*/  IMAD.WIDE.U32 R104, R51, R34, RZ ;  /* 0x0000002233687225 */ /* 0x000fe200078e00ff */
[----:B------:R-:W-:Y:S02]  /*3e080*/  ISETP.GE.U32.AND.EX P4, PT, R128, R145, PT, P4 ;  /* 0x000000918000720c */ /* 0x000fe40003f86140 */
[----:B------:R-:W-:Y:S01]  /*3e090*/  SEL R45, RZ, 0x1, !P2 ;  /* 0x00000001ff2d7807 */ /* 0x000fe20005000000 */
[----:B------:R-:W-:-:S02]  /*3e0a0*/  IMAD.MOV.U32 R126, RZ, RZ, R101 ;  /* 0x000000ffff7e7224 */ /* 0x000fc400078e0065 */
[----:B------:R-:W-:-:S04]  /*3e0b0*/  IMAD.WIDE.U32.X R48, R44, R33, R48, P3 ;  /* 0x000000212c307225 */ /* 0x000fc800018e0430 */
[----:B------:R-:W-:-:S04]  /*3e0c0*/  IMAD.WIDE.U32 R146, R46, R34, RZ ;  /* 0x000000222e927225 */ /* 0x000fc800078e00ff */
[----:B------:R-:W-:-:S04]  /*3e0d0*/  IMAD.WIDE.U32 R104, P3, R46, R35, R104 ;  /* 0x000000232e687225 */ /* 0x000fc80007860068 */
[----:B------:R-:W-:Y:S01]  /*3e0e0*/  IMAD.WIDE.U32.X R100, R51, R37, R126, P6 ;  /* 0x0000002533647225 */ /* 0x000fe200030e047e */
[----:B------:R-:W-:Y:S02]  /*3e0f0*/  SEL R127, RZ, 0x1, P4 ;  /* 0x00000001ff7f7807 */ /* 0x000fe40002000000 */
[----:B------:R-:W-:Y:S01]  /*3e100*/  IADD3 R149, P4, PT, R147, R104, RZ ;  /* 0x0000006893957210 */ /* 0x000fe20007f9e0ff */
[----:B------:R-:W-:Y:S01]  /*3e110*/  IMAD.WIDE.U32.X R98, R44, R31, R98, P5 ;  /* 0x0000001f2c627225 */ /* 0x000fe200028e0462 */
[----:B------:R-:W-:Y:S02]  /*3e120*/  IADD3 R147, P2, P6, R146, R100, R45 ;  /* 0x0000006492937210 */ /* 0x000fe40007e5e02d */
[----:B------:R-:W-:Y:S01]  /*3e130*/  IADD3 R153, P5, PT, R127, R86, RZ ;  /* 0x000000567f997210 */ /* 0x000fe20007fbe0ff */
[----:B------:R-:W-:Y:S01]  /*3e140*/  IMAD.WIDE.U32 R144, R50, R32, RZ ;  /* 0x0000002032907225 */ /* 0x000fe200078e00ff */
[----:B------:R-:W-:-:S03]  /*3e150*/  IADD3.X R134, PT, PT, R149, R101, RZ, P2, P6 ;  /* 0x0000006595867210 */ /* 0x000fc600017ec4ff */
[----:B------:R-:W-:Y:S01]  /*3e160*/  IMAD.X R104, RZ, RZ, R87, P5 ;  /* 0x000000ffff687224 */ /* 0x000fe200028e0657 */
[----:B------:R-:W-:Y:S01]  /*3e170*/  IADD3 R146, P5, PT, R85, R131, RZ ;  /* 0x0000008355927210 */ /* 0x000fe20007fbe0ff */
[----:B------:R-:W-:Y:S01]  /*3e180*/  IMAD.X R101, RZ, RZ, RZ, P0 ;  /* 0x000000ffff657224 */ /* 0x000fe200000e06ff */
[----:B------:R-:W-:Y:S01]  /*3e190*/  ISETP.NE.U32.AND P0, PT, R153, RZ, PT ;  /* 0x000000ff9900720c */ /* 0x000fe20003f05070 */
[----:B------:R-:W-:Y:S01]  /*3e1a0*/  IMAD.WIDE.U32 R144, P2, R52, R33, R144 ;  /* 0x0000002134907225 */ /* 0x000fe20007840090 */
[----:B------:R-:W-:Y:S02]  /*3e1b0*/  IADD3 R131, P6, PT, R152, R143, RZ ;  /* 0x0000008f98837210 */ /* 0x000fe40007fde0ff */
[----:B------:R-:W-:Y:S01]  /*3e1c0*/  ISETP.NE.AND.EX P0, PT, R104, RZ, PT, P0 ;  /* 0x000000ff6800720c */ /* 0x000fe20003f05300 */
[----:B------:R-:W-:-:S04]  /*3e1d0*/  IMAD.WIDE.U32 R86, R52, R32, RZ ;  /* 0x0000002034567225 */ /* 0x000fc800078e00ff */
[----:B------:R-:W-:Y:S01]  /*3e1e0*/  IMAD.X R45, RZ, RZ, RZ, P2 ;  /* 0x000000ffff2d7224 */ /* 0x000fe200010e06ff */
[----:B------:R-:W-:Y:S01]  /*3e1f0*/  ISETP.GE.U32.AND P2, PT, R146, R85, PT ;  /* 0x000000559200720c */ /* 0x000fe20003f46070 */
[----:B------:R-:W-:Y:S01]  /*3e200*/  IMAD.X R155, R138, 0x1, R128, P5 ;  /* 0x000000018a9b7824 */ /* 0x000fe200028e0680 */
[----:B------:R-:W-:Y:S01]  /*3e210*/  IADD3 R149, P5, PT, R87, R144, RZ ;  /* 0x0000009057957210 */ /* 0x000fe20007fbe0ff */
[----:B------:R-:W-:Y:S02]  /*3e220*/  IMAD.MOV.U32 R100, RZ, RZ, R97 ;  /* 0x000000ffff647224 */ /* 0x000fe400078e0061 */
[----:B------:R-:W-:Y:S02]  /*3e230*/  IMAD.X R127, RZ, RZ, RZ, P3 ;  /* 0x000000ffff7f7224 */ /* 0x000fe400018e06ff */
[----:B------:R-:W-:Y:S02]  /*3e240*/  IMAD.MOV.U32 R44, RZ, RZ, R145 ;  /* 0x000000ffff2c7224 */ /* 0x000fe400078e0091 */
[----:B------:R-:W-:-:S04]  /*3e250*/  IMAD.WIDE.U32 R96, R51, R32, RZ ;  /* 0x0000002033607225 */ /* 0x000fc800078e00ff */
        /* <DEDUP_REMOVED lines=15> */
.L_x_129:
[----:B------:R-:W-:Y:S05]  /*3e350*/  BSYNC.RECONVERGENT B3 ;  /* 0x0000000000037941 */ /* 0x000fea0003800200 */
.L_x_128:
[----:B------:R-:W-:Y:S01]  /*3e360*/  IMAD.WIDE.U32 R144, R51, R30, RZ ;  /* 0x0000001e33907225 */ /* 0x000fe200078e00ff */
[----:B------:R-:W-:Y:S01]  /*3e370*/  ISETP.GE.U32.AND.EX P2, PT, R155, R138, PT, P2 ;  /* 0x0000008a9b00720c */ /* 0x000fe20003f46120 */
[----:B------:R-:W-:Y:S01]  /*3e380*/  BSSY.RECONVERGENT B3, `(.L_x_130) ;  /* 0x0000232000037945 */ /* 0x000fe20003800200 */
[----:B------:R-:W-:Y:S01]  /*3e390*/  ISETP.GE.U32.AND P0, PT, R131, R152, PT ;  /* 0x000000988300720c */ /* 0x000fe20003f06070 */
[----:B------:R-:W-:Y:S01]  /*3e3a0*/  IMAD.WIDE.U32 R96, P3, R46, R33, R96 ;  /* 0x000000212e607225 */ /* 0x000fe20007860060 */
[----:B------:R-:W-:Y:S02]  /*3e3b0*/  SEL R43, RZ, 0x1, P2 ;  /* 0x00000001ff2b7807 */ /* 0x000fe40001000000 */
[----:B------:R-:W-:Y:S01]  /*3e3c0*/  LOP3.LUT R63, R63, 0xfffffff7, RZ, 0xc0, !PT ;  /* 0xfffffff73f3f7812 */ /* 0x000fe200078ec0ff */
[----:B------:R-:W-:Y:S01]  /*3e3d0*/  IMAD.WIDE.U32.X R104, R51, R35, R126, P4 ;  /* 0x0000002333687225 */ /* 0x000fe200020e047e */
[----:B------:R-:W-:-:S03]  /*3e3e0*/  IADD3 R128, P4, PT, R147, R146, RZ ;  /* 0x0000009293807210 */ /* 0x000fc60007f9e0ff */
[----:B------:R-:W-:Y:S02]  /*3e3f0*/  IMAD.X R138, R151, 0x1, R142, P6 ;  /* 0x00000001978a7824 */ /* 0x000fe400030e068e */
[----:B------:R-:W-:-:S03]  /*3e400*/  IMAD.WIDE.U32 R144, P6, R46, R31, R144 ;  /* 0x0000001f2e907225 */ /* 0x000fc600078c0090 */
[----:B------:R-:W-:Y:S01]  /*3e410*/  ISETP.GE.U32.AND.EX P0, PT, R138, R151, PT, P0 ;  /* 0x000000978a00720c */ /* 0x000fe20003f06100 */
[----:B------:R-:W-:-:S03]  /*3e420*/  IMAD.WIDE.U32 R126, R46, R32, RZ ;  /* 0x000000202e7e7225 */ /* 0x000fc600078e00ff */
[----:B------:R-:W-:Y:S01]  /*3e430*/  SEL R87, RZ, 0x1, P0 ;  /* 0x00000001ff577807 */ /* 0x000fe20000000000 */
[----:B------:R-:W-:Y:S01]  /*3e440*/  IMAD.X R143, RZ, RZ, RZ, P3 ;  /* 0x000000ffff8f7224 */ /* 0x000fe200018e06ff */
[----:B------:R-:W-:Y:S01]  /*3e450*/  ISETP.GE.U32.AND P3, PT, R128, R147, PT ;  /* 0x000000938000720c */ /* 0x000fe20003f66070 */
[----:B------:R-:W-:-:S04]  /*3e460*/  IMAD.WIDE.U32 R46, R46, R30, RZ ;  /* 0x0000001e2e2e7225 */ /* 0x000fc800078e00ff */
[----:B------:R-:W-:Y:S01]  /*3e470*/  IMAD.X R147, RZ, RZ, RZ, P6 ;  /* 0x000000ffff937224 */ /* 0x000fe200030e06ff */
[----:B------:R-:W-:Y:S01]  /*3e480*/  IADD3 R153, P6, PT, R127, R96, RZ ;  /* 0x000000607f997210 */ /* 0x000fe20007fde0ff */
[----:B------:R-:W-:Y:S01]  /*3e490*/  IMAD.MOV.U32 R142, RZ, RZ, R97 ;  /* 0x000000ffff8e7224 */ /* 0x000fe200078e0061 */
[----:B------:R-:W-:Y:S01]  /*3e4a0*/  IADD3 R159, P2, PT, R47, R144, RZ ;  /* 0x000000902f9f7210 */ /* 0x000fe20007f5e0ff */
[----:B------:R-:W-:Y:S02]  /*3e4b0*/  IMAD.MOV.U32 R146, RZ, RZ, R145 ;  /* 0x000000ffff927224 */ /* 0x000fe400078e0091 */
[----:B------:R-:W-:-:S04]  /*3e4c0*/  IMAD.WIDE.U32.X R96, R51, R33, R142, P6 ;  /* 0x0000002133607225 */ /* 0x000fc800030e048e */
[----:B------:R-:W-:Y:S01]  /*3e4d0*/  IMAD.X R127, R134, 0x1, R155, P4 ;  /* 0x00000001867f7824 */ /* 0x000fe200020e069b */
[----:B------:R-:W-:Y:S01]  /*3e4e0*/  IADD3 R47, P6, P4, R42, R48, R43 ;  /* 0x000000302a2f7210 */ /* 0x000fe20007cde02b */
[----:B------:R-:W-:-:S03]  /*3e4f0*/  IMAD.WIDE.U32.X R42, R51, R31, R146, P2 ;  /* 0x0000001f332a7225 */ /* 0x000fc600010e0492 */
[----:B------:R-:W-:Y:S01]  /*3e500*/  IADD3 R132, P2, PT, R132, R47, RZ ;  /* 0x0000002f84847210 */ /* 0x000fe20007f5e0ff */
[C---:B------:R-:W-:Y:S01]  /*3e510*/  IMAD.WIDE.U32.X R100, R50.reuse, R35, R100, P1 ;  /* 0x0000002332647225 */ /* 0x040fe200008e0464 */
[----:B------:R-:W-:Y:S02]  /*3e520*/  IADD3.X R48, PT, PT, R157, R49, RZ, P6, P4 ;  /* 0x000000319d307210 */ /* 0x000fe400037e84ff */
[----:B------:R-:W-:Y:S01]  /*3e530*/  ISETP.GE.U32.AND.EX P3, PT, R127, R134, PT, P3 ;  /* 0x000000867f00720c */ /* 0x000fe20003f66130 */
[----:B------:R-:W-:Y:S01]  /*3e540*/  IMAD.WIDE.U32.X R44, R50, R33, R44, P5 ;  /* 0x00000021322c7225 */ /* 0x000fe200028e042c */
[----:B------:R-:W-:Y:S02]  /*3e550*/  ISETP.GE.U32.AND P0, PT, R132, R47, PT ;  /* 0x0000002f8400720c */ /* 0x000fe40003f06070 */
[----:B------:R-:W-:Y:S01]  /*3e560*/  IADD3 R129, P4, PT, R129, R102, RZ ;  /* 0x0000006681817210 */ /* 0x000fe20007f9e0ff */
[----:B------:R-:W-:Y:S01]  /*3e570*/  IMAD.X R133, R133, 0x1, R48, P2 ;  /* 0x0000000185857824 */ /* 0x000fe200010e0630 */
[----:B------:R-:W-:-:S02]  /*3e580*/  IADD3 R87, P2, P6, R86, R100, R87 ;  /* 0x0000006456577210 */ /* 0x000fc40007e5e057 */
[----:B------:R-:W-:Y:S01]  /*3e590*/  SEL R47, RZ, 0x1, P3 ;  /* 0x00000001ff2f7807 */ /* 0x000fe20001800000 */
[----:B------:R-:W-:Y:S01]  /*3e5a0*/  IMAD.X R130, R130, 0x1, R103, P4 ;  /* 0x0000000182827824 */ /* 0x000fe200020e0667 */
[----:B------:R-:W-:Y:S02]  /*3e5b0*/  ISETP.GE.U32.AND.EX P0, PT, R133, R48, PT, P0 ;  /* 0x000000308500720c */ /* 0x000fe40003f06100 */
[----:B------:R-:W-:Y:S02]  /*3e5c0*/  IADD3.X R85, PT, PT, R149, R101, RZ, P2, P6 ;  /* 0x0000006595557210 */ /* 0x000fe400017ec4ff */
[----:B------:R-:W-:Y:S02]  /*3e5d0*/  ISETP.GE.U32.AND P1, PT, R129, R102, PT ;  /* 0x000000668100720c */ /* 0x000fe40003f26070 */
[----:B------:R-:W-:Y:S02]  /*3e5e0*/  IADD3 R126, P3, P2, R126, R104, R47 ;  /* 0x000000687e7e7210 */ /* 0x000fe40007a7e02f */
[----:B------:R-:W-:-:S02]  /*3e5f0*/  SEL R47, RZ, 0x1, P0 ;  /* 0x00000001ff2f7807 */ /* 0x000fc40000000000 */
[----:B------:R-:W-:Y:S02]  /*3e600*/  ISETP.GE.U32.AND.EX P0, PT, R130, R103, PT, P1 ;  /* 0x000000678200720c */ /* 0x000fe40003f06110 */
[----:B------:R-:W-:Y:S02]  /*3e610*/  IADD3 R53, P1, PT, R47, R98, RZ ;  /* 0x000000622f357210 */ /* 0x000fe40007f3e0ff */
[----:B------:R-:W-:Y:S02]  /*3e620*/  ISETP.GE.U32.AND P6, PT, R128, R36, PT ;  /* 0x000000248000720c */ /* 0x000fe40003fc6070 */
[----:B------:R-:W-:Y:S02]  /*3e630*/  IADD3 R101, P4, PT, R126, R132, RZ ;  /* 0x000000847e657210 */ /* 0x000fe40007f9e0ff */
[----:B------:R-:W-:Y:S01]  /*3e640*/  IADD3.X R104, PT, PT, R153, R105, RZ, P3, P2 ;  /* 0x0000006999687210 */ /* 0x000fe20001fe44ff */
[----:B------:R-:W-:Y:S01]  /*3e650*/  IMAD.X R105, RZ, RZ, R99, P1 ;  /* 0x000000ffff697224 */ /* 0x000fe200008e0663 */
[----:B------:R-:W-:-:S02]  /*3e660*/  ISETP.NE.U32.AND P1, PT, R53, RZ, PT ;  /* 0x000000ff3500720c */ /* 0x000fc40003f25070 */
[----:B------:R-:W-:Y:S01]  /*3e670*/  ISETP.GE.U32.AND.EX P3, PT, R127, R37, PT, P6 ;  /* 0x000000257f00720c */ /* 0x000fe20003f66160 */
[----:B------:R-:W-:Y:S01]  /*3e680*/  IMAD.X R99, R104, 0x1, R133, P4 ;  /* 0x0000000168637824 */ /* 0x000fe200020e0685 */
[----:B------:R-:W-:Y:S02]  /*3e690*/  ISETP.GE.U32.AND P2, PT, R101, R126, PT ;  /* 0x0000007e6500720c */ /* 0x000fe40003f46070 */
[----:B------:R-:W-:Y:S02]  /*3e6a0*/  ISETP.NE.AND.EX P1, PT, R105, RZ, PT, P1 ;  /* 0x000000ff6900720c */ /* 0x000fe40003f25310 */
[----:B------:R-:W-:Y:S02]  /*3e6b0*/  SEL R48, RZ, 0xffffffff, P3 ;  /* 0xffffffffff307807 */ /* 0x000fe40001800000 */
[----:B------:R-:W-:Y:S02]  /*3e6c0*/  SEL R51, RZ, 0x1, P0 ;  /* 0x00000001ff337807 */ /* 0x000fe40000000000 */
[----:B------:R-:W-:-:S02]  /*3e6d0*/  SEL R47, RZ, 0x1, P3 ;  /* 0x00000001ff2f7807 */ /* 0x000fc40001800000 */
[----:B------:R-:W-:Y:S02]  /*3e6e0*/  ISETP.GE.U32.AND.EX P2, PT, R99, R104, PT, P2 ;  /* 0x000000686300720c */ /* 0x000fe40003f46120 */
[C---:B------:R-:W-:Y:S02]  /*3e6f0*/  IADD3 R49, P4, PT, R48.reuse, R101, RZ ;  /* 0x0000006530317210 */ /* 0x040fe40007f9e0ff */
[----:B------:R-:W-:Y:S02]  /*3e700*/  IADD3 R103, P3, PT, R51, R40, RZ ;  /* 0x0000002833677210 */ /* 0x000fe40007f7e0ff */
[----:B------:R-:W-:Y:S01]  /*3e710*/  ISETP.GE.U32.AND P0, PT, R101, R47, PT ;  /* 0x0000002f6500720c */ /* 0x000fe20003f06070 */
[----:B------:R-:W-:Y:S01]  /*3e720*/  IMAD.X R48, R48, 0x1, R99, P4 ;  /* 0x0000000130307824 */ /* 0x000fe200020e0663 */
[----:B------:R-:W-:Y:S01]  /*3e730*/  SEL R47, RZ, 0x1, P2 ;  /* 0x00000001ff2f7807 */ /* 0x000fe20001000000 */
[----:B------:R-:W-:Y:S01]  /*3e740*/  IMAD.X R86, RZ, RZ, R41, P3 ;  /* 0x000000ffff567224 */ /* 0x000fe200018e0629 */
[----:B------:R-:W-:-:S02]  /*3e750*/  ISETP.GE.U32.AND P2, PT, R49, R34, PT ;  /* 0x000000223100720c */ /* 0x000fc40003f46070 */
[----:B------:R-:W-:Y:S02]  /*3e760*/  IADD3 R46, P4, P3, R46, R96, R47 ;  /* 0x000000602e2e7210 */ /* 0x000fe40007b9e02f */
[-C--:B------:R-:W-:Y:S02]  /*3e770*/  @P1 IADD3 R47, P6, PT, R53, R84.reuse, RZ ;  /* 0x00000054352f1210 */ /* 0x080fe40007fde0ff */
[----:B------:R-:W-:Y:S02]  /*3e780*/  IADD3.X R51, PT, PT, R159, R97, RZ, P4, P3 ;  /* 0x000000619f337210 */ /* 0x000fe400027e64ff */
[----:B------:R-:W-:Y:S01]  /*3e790*/  ISETP.GE.U32.AND.EX P0, PT, R99, RZ, PT, P0 ;  /* 0x000000ff6300720c */ /* 0x000fe20003f06100 */
[----:B------:R-:W-:Y:S01]  /*3e7a0*/  @P1 IMAD.X R53, R105, 0x1, R154, P6 ;  /* 0x0000000169351824 */ /* 0x000fe200030e069a */
[----:B------:R-:W-:Y:S02]  /*3e7b0*/  ISETP.GE.U32.AND.EX P2, PT, R48, R35, PT, P2 ;  /* 0x000000233000720c */ /* 0x000fe40003f46120 */
[----:B------:R-:W-:Y:S01]  /*3e7c0*/  @P1 ISETP.GE.U32.AND P3, PT, R47, R84, PT ;  /* 0x000000542f00120c */ /* 0x000fe20003f66070 */
[----:B------:R-:W-:Y:S01]  /*3e7d0*/  @P1 IMAD.MOV.U32 R84, RZ, RZ, R47 ;  /* 0x000000ffff541224 */ /* 0x000fe200078e002f */
[----:B------:R-:W-:-:S02]  /*3e7e0*/  SEL R41, RZ, 0x1, P0 ;  /* 0x00000001ff297807 */ /* 0x000fc40000000000 */
[----:B------:R-:W-:Y:S02]  /*3e7f0*/  SEL R40, RZ, 0x1, P2 ;  /* 0x00000001ff287807 */ /* 0x000fe40001000000 */
[----:B------:R-:W-:Y:S01]  /*3e800*/  @P1 ISETP.GE.U32.AND.EX P3, PT, R53, R154, PT, P3 ;  /* 0x0000009a3500120c */ /* 0x000fe20003f66130 */
[----:B------:R-:W-:Y:S01]  /*3e810*/  @P1 IMAD.MOV.U32 R154, RZ, RZ, R53 ;  /* 0x000000ffff9a1224 */ /* 0x000fe200078e0035 */
[-C--:B------:R-:W-:Y:S02]  /*3e820*/  IADD3 R97, P6, PT, R84, R46.reuse, RZ ;  /* 0x0000002e54617210 */ /* 0x080fe40007fde0ff */
[----:B------:R-:W-:Y:S02]  /*3e830*/  IADD3 R40, P4, PT, R40, R41, RZ ;  /* 0x0000002928287210 */ /* 0x000fe40007f9e0ff */
[----:B------:R-:W-:Y:S01]  /*3e840*/  ISETP.GE.U32.AND P2, PT, R97, R46, PT ;  /* 0x0000002e6100720c */ /* 0x000fe20003f46070 */
[----:B------:R-:W-:Y:S01]  /*3e850*/  IMAD.X R154, R154, 0x1, R51, P6 ;  /* 0x000000019a9a7824 */ /* 0x000fe200030e0633 */
[----:B------:R-:W-:Y:S01]  /*3e860*/  IADD3 R47, P6, PT, -R40, R97, RZ ;  /* 0x00000061282f7210 */ /* 0x000fe20007fde1ff */
[----:B------:R-:W-:Y:S01]  /*3e870*/  IMAD.X R41, RZ, RZ, RZ, P4 ;  /* 0x000000ffff297224 */ /* 0x000fe200020e06ff */
[----:B------:R-:W-:-:S02]  /*3e880*/  @P1 SEL R46, RZ, 0x1, P3 ;  /* 0x00000001ff2e1807 */ /* 0x000fc40001800000 */
[----:B------:R-:W-:Y:S01]  /*3e890*/  ISETP.GE.U32.AND P3, PT, R97, R40, PT ;  /* 0x000000286100720c */ /* 0x000fe20003f66070 */
[C---:B------:R-:W-:Y:S01]  /*3e8a0*/  IMAD.X R98, R154.reuse, 0x1, ~R41, P6 ;  /* 0x000000019a627824 */ /* 0x040fe200030e0e29 */
[----:B------:R-:W-:Y:S02]  /*3e8b0*/  ISETP.GE.U32.AND P4, PT, R47, R32, PT ;  /* 0x000000202f00720c */ /* 0x000fe40003f86070 */
[----:B------:R-:W-:Y:S02]  /*3e8c0*/  IADD3 R134, P0, PT, R87, R129, RZ ;  /* 0x0000008157867210 */ /* 0x000fe40007f1e0ff */
[C---:B------:R-:W-:Y:S02]  /*3e8d0*/  ISETP.GE.U32.AND.EX P2, PT, R154.reuse, R51, PT, P2 ;  /* 0x000000339a00720c */ /* 0x040fe40003f46120 */
[----:B------:R-:W-:Y:S01]  /*3e8e0*/  ISETP.GE.U32.AND.EX P3, PT, R154, R41, PT, P3 ;  /* 0x000000299a00720c */ /* 0x000fe20003f66130 */
[----:B------:R-:W-:Y:S01]  /*3e8f0*/  IMAD.X R96, R85, 0x1, R130, P0 ;  /* 0x0000000155607824 */ /* 0x000fe200000e0682 */
[----:B------:R-:W-:-:S02]  /*3e900*/  ISETP.GE.U32.AND.EX P4, PT, R98, R33, PT, P4 ;  /* 0x000000216200720c */ /* 0x000fc40003f86140 */
[----:B------:R-:W-:Y:S02]  /*3e910*/  @P1 IADD3 R139, P6, PT, R46, R139, RZ ;  /* 0x0000008b2e8b1210 */ /* 0x000fe40007fde0ff */
[----:B------:R-:W-:Y:S02]  /*3e920*/  ISETP.GE.U32.AND P0, PT, R134, R87, PT ;  /* 0x000000578600720c */ /* 0x000fe40003f06070 */
[----:B------:R-:W-:Y:S01]  /*3e930*/  SEL R100, RZ, 0x1, P2 ;  /* 0x00000001ff647807 */ /* 0x000fe20001000000 */
[----:B------:R-:W-:Y:S01]  /*3e940*/  @P1 IMAD.X R135, RZ, RZ, R135, P6 ;  /* 0x000000ffff871224 */ /* 0x000fe200030e0687 */
[----:B------:R-:W-:Y:S02]  /*3e950*/  SEL R40, RZ, 0x1, P3 ;  /* 0x00000001ff287807 */ /* 0x000fe40001800000 */
[----:B------:R-:W-:Y:S02]  /*3e960*/  SEL R87, RZ, 0x1, P4 ;  /* 0x00000001ff577807 */ /* 0x000fe40002000000 */
[----:B------:R-:W-:-:S02]  /*3e970*/  ISETP.NE.U32.AND P2, PT, R103, RZ, PT ;  /* 0x000000ff6700720c */ /* 0x000fc40003f45070 */
[----:B------:R-:W-:Y:S02]  /*3e980*/  IADD3 R100, P4, P3, R139, R42, R100 ;  /* 0x0000002a8b647210 */ /* 0x000fe40007b9e064 */
[----:B------:R-:W-:Y:S01]  /*3e990*/  IADD3 R87, P1, PT, R87, R40, RZ ;  /* 0x0000002857577210 */ /* 0x000fe20007f3e0ff */
[----:B------:R-:W-:Y:S01]  /*3e9a0*/  IMAD.WIDE.U32 R40, R50, R30, RZ ;  /* 0x0000001e32287225 */ /* 0x000fe200078e00ff */
[----:B------:R-:W-:Y:S02]  /*3e9b0*/  ISETP.NE.AND.EX P2, PT, R86, RZ, PT, P2 ;  /* 0x000000ff5600720c */ /* 0x000fe40003f45320 */
[----:B------:R-:W-:Y:S01]  /*3e9c0*/  IADD3.X R135, PT, PT, R135, R43, RZ, P4, P3 ;  /* 0x0000002b87877210 */ /* 0x000fe200027e64ff */
[----:B------:R-:W-:Y:S01]  /*3e9d0*/  IMAD.X R42, RZ, RZ, RZ, P1 ;  /* 0x000000ffff2a7224 */ /* 0x000fe200008e06ff */
[----:B------:R-:W-:Y:S01]  /*3e9e0*/  ISETP.GE.U32.AND P3, PT, R100, R87, PT ;  /* 0x000000576400720c */ /* 0x000fe20003f66070 */
[----:B------:R-:W-:Y:S01]  /*3e9f0*/  IMAD.WIDE.U32 R40, P6, R52, R31, R40 ;  /* 0x0000001f34287225 */ /* 0x000fe200078c0028 */
[----:B------:R-:W-:-:S02]  /*3ea00*/  IADD3 R87, P4, PT, -R87, R100, RZ ;  /* 0x0000006457577210 */ /* 0x000fc40007f9e1ff */
[----:B------:R-:W-:Y:S01]  /*3ea10*/  ISETP.GE.U32.AND.EX P0, PT, R96, R85, PT, P0 ;  /* 0x000000556000720c */ /* 0x000fe20003f06100 */
[-C--:B------:R-:W-:Y:S01]  /*3ea20*/  IMAD.WIDE.U32 R52, R52, R30.reuse, RZ ;  /* 0x0000001e34347225 */ /* 0x080fe200078e00ff */
[----:B------:R-:W-:Y:S02]  /*3ea30*/  ISETP.GE.U32.AND P1, PT, R87, R30, PT ;  /* 0x0000001e5700720c */ /* 0x000fe40003f26070 */
[----:B------:R-:W-:Y:S01]  /*3ea40*/  SEL R43, RZ, 0x1, P0 ;  /* 0x00000001ff2b7807 */ /* 0x000fe20000000000 */
[----:B------:R-:W-:Y:S01]  /*3ea50*/  IMAD.X R84, R135, 0x1, ~R42, P4 ;  /* 0x0000000187547824 */ /* 0x000fe200020e0e2a */
[----:B------:R-:W-:Y:S02]  /*3ea60*/  @P2 IADD3 R51, P4, PT, R103, R136, RZ ;  /* 0x0000008867332210 */ /* 0x000fe40007f9e0ff */
[----:B------:R-:W-:Y:S02]  /*3ea70*/  IADD3 R85, P0, PT, R53, R40, RZ ;  /* 0x0000002835557210 */ /* 0x000fe40007f1e0ff */
[----:B------:R-:W-:Y:S01]  /*3ea80*/  ISETP.GE.U32.AND.EX P1, PT, R84, R31, PT, P1 ;  /* 0x0000001f5400720c */ /* 0x000fe20003f26110 */
[----:B------:R-:W-:Y:S01]  /*3ea90*/  @P2 IMAD.X R40, R86, 0x1, R137, P4 ;  /* 0x0000000156282824 */ /* 0x000fe200020e0689 */
[----:B------:R-:W-:Y:S01]  /*3eaa0*/  IADD3 R53, P5, P4, R52, R44, R43 ;  /* 0x0000002c34357210 */ /* 0x000fe20007cbe02b */
[----:B------:R-:W-:Y:S01]  /*3eab0*/  IMAD.X R43, RZ, RZ, RZ, P6 ;  /* 0x000000ffff2b7224 */ /* 0x000fe200030e06ff */
[----:B------:R-:W-:Y:S01]  /*3eac0*/  ISETP.GE.U32.AND.EX P1, PT, R135, R42, P1, P3 ;  /* 0x0000002a8700720c */ /* 0x000fe20000f26130 */
[----:B------:R-:W-:Y:S01]  /*3ead0*/  IMAD.MOV.U32 R42, RZ, RZ, R41 ;  /* 0x000000ffff2a7224 */ /* 0x000fe200078e0029 */
[----:B------:R-:W-:Y:S01]  /*3eae0*/  @P2 ISETP.GE.U32.AND P3, PT, R51, R136, PT ;  /* 0x000000883300220c */ /* 0x000fe20003f66070 */
[----:B------:R-:W-:Y:S01]  /*3eaf0*/  @P2 IMAD.MOV.U32 R136, RZ, RZ, R51 ;  /* 0x000000ffff882224 */ /* 0x000fe200078e0033 */
[----:B------:R-:W-:Y:S01]  /*3eb00*/  IADD3.X R44, PT, PT, R85, R45, RZ, P5, P4 ;  /* 0x0000002d552c7210 */ /* 0x000fe20002fe84ff */
[----:B------:R-:W-:Y:S01]  /*3eb10*/  IMAD.WIDE.U32.X R50, R50, R31, R42, P0 ;  /* 0x0000001f32327225 */ /* 0x000fe200000e042a */
[----:B------:R-:W-:-:S02]  /*3eb20*/  @P2 ISETP.GE.U32.AND.EX P5, PT, R40, R137, PT, P3 ;  /* 0x000000892800220c */ /* 0x000fc40003fa6130 */
[-C--:B------:R-:W-:Y:S01]  /*3eb30*/  IADD3 R136, P4, PT, R136, R53.reuse, RZ ;  /* 0x0000003588887210 */ /* 0x080fe20007f9e0ff */
[----:B------:R-:W-:Y:S01]  /*3eb40*/  @P2 IMAD.MOV.U32 R137, RZ, RZ, R40 ;  /* 0x000000ffff892224 */ /* 0x000fe200078e0028 */
[----:B------:R-:W-:Y:S02]  /*3eb50*/  SEL R85, R36, RZ, P1 ;  /* 0x000000ff24557207 */ /* 0x000fe40000800000 */
[----:B------:R-:W-:Y:S01]  /*3eb60*/  ISETP.GE.U32.AND P3, PT, R136, R53, PT ;  /* 0x000000358800720c */ /* 0x000fe20003f66070 */
[----:B------:R-:W-:Y:S01]  /*3eb70*/  IMAD.X R137, R137, 0x1, R44, P4 ;  /* 0x0000000189897824 */ /* 0x000fe200020e062c */
[----:B------:R-:W-:Y:S02]  /*3eb80*/  IADD3 R85, P6, PT, -R85, R128, RZ ;  /* 0x0000008055557210 */ /* 0x000fe40007fde1ff */
[----:B------:R-:W-:Y:S02]  /*3eb90*/  @P2 SEL R40, RZ, 0x1, P5 ;  /* 0x00000001ff282807 */ /* 0x000fe40002800000 */
[----:B------:R-:W-:-:S02]  /*3eba0*/  SEL R86, R37, RZ, P1 ;  /* 0x000000ff25567207 */ /* 0x000fc40000800000 */
[----:B------:R-:W-:Y:S02]  /*3ebb0*/  ISETP.GE.U32.AND.EX P3, PT, R137, R44, PT, P3 ;  /* 0x0000002c8900720c */ /* 0x000fe40003f66130 */
[----:B------:R-:W-:Y:S01]  /*3ebc0*/  @P2 IADD3 R141, P4, PT, R40, R141, RZ ;  /* 0x0000008d288d2210 */ /* 0x000fe20007f9e0ff */
[----:B------:R-:W-:Y:S01]  /*3ebd0*/  IMAD.X R86, R127, 0x1, ~R86, P6 ;  /* 0x000000017f567824 */ /* 0x000fe200030e0e56 */
[----:B------:R-:W-:Y:S02]  /*3ebe0*/  SEL R42, RZ, 0x1, P3 ;  /* 0x00000001ff2a7807 */ /* 0x000fe40001800000 */
[----:B------:R-:W-:Y:S01]  /*3ebf0*/  IADD3 R102, P3, PT, R49, -R34, RZ ;  /* 0x8000002231667210 */ /* 0x000fe20007f7e0ff */
[----:B------:R-:W-:Y:S01]  /*3ec00*/  @P2 IMAD.X R140, RZ, RZ, R140, P4 ;  /* 0x000000ffff8c2224 */ /* 0x000fe200020e068c */
[----:B------:R-:W-:Y:S01]  /*3ec10*/  IADD3 R141, P0, P2, R141, R50, R42 ;  /* 0x000000328d8d7210 */ /* 0x000fe20007a1e02a */
[----:B------:R-:W-:Y:S01]  /*3ec20*/  IMAD.WIDE.U32 R40, R86, R85, RZ ;  /* 0x0000005556287225 */ /* 0x000fe200078e00ff */
[----:B------:R-:W-:-:S02]  /*3ec30*/  SEL R102, R102, R101, P1 ;  /* 0x0000006566667207 */ /* 0x000fc40000800000 */
[----:B------:R-:W-:Y:S01]  /*3ec40*/  IADD3.X R140, PT, PT, R140, R51, RZ, P0, P2 ;  /* 0x000000338c8c7210 */ /* 0x000fe200007e44ff */
[----:B------:R-:W-:Y:S01]  /*3ec50*/  IMAD.X R105, R48, 0x1, ~R35, P3 ;  /* 0x0000000130697824 */ /* 0x000fe200018e0e23 */
[----:B------:R-:W-:Y:S01]  /*3ec60*/  IADD3 R104, P2, PT, R47, -R32, RZ ;  /* 0x800000202f687210 */ /* 0x000fe20007f5e0ff */
[----:B------:R-:W-:Y:S01]  /*3ec70*/  IMAD.WIDE.U32 R40, P0, R85, R86, R40 ;  /* 0x0000005655287225 */ /* 0x000fe20007800028 */
[----:B------:R-:W-:Y:S02]  /*3ec80*/  IADD3 R126, P4, PT, R87, -R30, RZ ;  /* 0x8000001e577e7210 */ /* 0x000fe40007f9e0ff */
[----:B------:R-:W-:Y:S01]  /*3ec90*/  SEL R105, R105, R99, P1 ;  /* 0x0000006369697207 */ /* 0x000fe20000800000 */
[----:B------:R-:W-:Y:S01]  /*3eca0*/  IMAD.WIDE.U32 R42, R85, R85, RZ ;  /* 0x00000055552a7225 */ /* 0x000fe200078e00ff */
[----:B------:R-:W-:Y:S02]  /*3ecb0*/  SEL R104, R104, R97, P1 ;  /* 0x0000006168687207 */ /* 0x000fe40000800000 */
[----:B------:R-:W-:Y:S01]  /*3ecc0*/  SEL R126, R126, R100, P1 ;  /* 0x000000647e7e7207 */ /* 0x000fe20000800000 */
[----:B------:R-:W-:Y:S01]  /*3ecd0*/  IMAD.X R45, RZ, RZ, RZ, P0 ;  /* 0x000000ffff2d7224 */ /* 0x000fe200000e06ff */
[----:B------:R-:W-:Y:S01]  /*3ece0*/  IADD3 R129, P0, PT, R43, R40, RZ ;  /* 0x000000282b817210 */ /* 0x000fe20007f1e0ff */
[----:B------:R-:W-:Y:S01]  /*3ecf0*/  IMAD.WIDE.U32 R48, R86, R102, RZ ;  /* 0x0000006656307225 */ /* 0x000fe200078e00ff */
[----:B------:R-:W-:-:S03]  /*3ed00*/  LOP3.LUT R87, RZ, R42, RZ, 0x33, !PT ;  /* 0x0000002aff577212 */ /* 0x000fc600078e33ff */
[----:B------:R-:W-:-:S04]  /*3ed10*/  IMAD.WIDE.U32 R52, R105, R85, RZ ;  /* 0x0000005569347225 */ /* 0x000fc800078e00ff */
[----:B------:R-:W-:Y:S02]  /*3ed20*/  IMAD.MOV.U32 R44, RZ, RZ, R41 ;  /* 0x000000ffff2c7224 */ /* 0x000fe400078e0029 */
[----:B------:R-:W-:-:S04]  /*3ed30*/  IMAD.WIDE.U32 R46, R85, R102, RZ ;  /* 0x00000066552e7225 */ /* 0x000fc800078e00ff */
[----:B------:R-:W-:-:S04]  /*3ed40*/  IMAD.WIDE.U32 R40, P3, R105, R85, R48 ;  /* 0x0000005569287225 */ /* 0x000fc80007860030 */
[----:B------:R-:W-:-:S04]  /*3ed50*/  IMAD.WIDE.U32.X R44, R86, R86, R44, P0 ;  /* 0x00000056562c7225 */ /* 0x000fc800000e042c */
[----:B------:R-:W-:-:S04]  /*3ed60*/  IMAD.WIDE.U32 R50, R102, R85, RZ ;  /* 0x0000005566327225 */ /* 0x000fc800078e00ff */
[----:B------:R-:W-:Y:S01]  /*3ed70*/  IMAD.WIDE.U32 R52, P0, R102, R86, R52 ;  /* 0x0000005666347225 */ /* 0x000fe20007800034 */
[----:B------:R-:W-:-:S03]  /*3ed80*/  IADD3 R142, P5, P6, R50, R46, R44 ;  /* 0x0000002e328e7210 */ /* 0x000fc60007ebe02c */
[----:B------:R-:W-:Y:S01]  /*3ed90*/  IMAD.X R127, R98, 0x1, ~R33, P2 ;  /* 0x00000001627f7824 */ /* 0x000fe200010e0e21 */
[----:B------:R-:W-:Y:S01]  /*3eda0*/  IADD3 R139, P2, PT, R47, R40, RZ ;  /* 0x000000282f8b7210 */ /* 0x000fe20007f5e0ff */
[----:B------:R-:W-:Y:S01]  /*3edb0*/  IMAD.X R97, R84, 0x1, ~R31, P4 ;  /* 0x0000000154617824 */ /* 0x000fe200020e0e1f */
[----:B------:R-:W-:Y:S01]  /*3edc0*/  IADD3 R40, P4, PT, R51, R52, RZ ;  /* 0x0000003433287210 */ /* 0x000fe20007f9e0ff */
[----:B------:R-:W-:Y:S01]  /*3edd0*/  IMAD.X R51, RZ, RZ, RZ, P0 ;  /* 0x000000ffff337224 */ /* 0x000fe200000e06ff */
[----:B------:R-:W-:Y:S01]  /*3ede0*/  ISETP.GE.U32.AND P0, PT, R142, R50, PT ;  /* 0x000000328e00720c */ /* 0x000fe20003f06070 */
[----:B------:R-:W-:Y:S01]  /*3edf0*/  IMAD.MOV.U32 R50, RZ, RZ, R53 ;  /* 0x000000ffff327224 */ /* 0x000fe200078e0035 */
[----:B------:R-:W-:Y:S01]  /*3ee00*/  IADD3.X R139, PT, PT, R40, R139, R45, P5, P6 ;  /* 0x0000008b288b7210 */ /* 0x000fe20002fec42d */
[----:B------:R-:W-:Y:S01]  /*3ee10*/  IMAD.WIDE.U32 R44, R105, R102, RZ ;  /* 0x00000066692c7225 */ /* 0x000fe200078e00ff */
[----:B------:R-:W-:Y:S02]  /*3ee20*/  SEL R127, R127, R154, P1 ;  /* 0x0000009a7f7f7207 */ /* 0x000fe40000800000 */
[----:B------:R-:W-:Y:S01]  /*3ee30*/  ISETP.GE.U32.AND.EX P0, PT, R139, R40, PT, P0 ;  /* 0x000000288b00720c */ /* 0x000fe20003f06100 */
[----:B------:R-:W-:Y:S01]  /*3ee40*/  IMAD R40, R129, R38, RZ ;  /* 0x0000002681287224 */ /* 0x000fe200078e02ff */
[----:B------:R-:W-:Y:S01]  /*3ee50*/  SEL R97, R97, R135, P1 ;  /* 0x0000008761617207 */ /* 0x000fe20000800000 */
[----:B------:R-:W-:Y:S01]  /*3ee60*/  IMAD.WIDE.U32 R48, R102, R102, RZ ;  /* 0x0000006666307225 */ /* 0x000fe200078e00ff */
[----:B------:R-:W-:-:S03]  /*3ee70*/  SEL R101, RZ, 0x1, P0 ;  /* 0x00000001ff657807 */ /* 0x000fc60000000000 */
[C---:B------:R-:W-:Y:S02]  /*3ee80*/  IMAD R99, R42.reuse, R39, R40 ;  /* 0x000000272a637224 */ /* 0x040fe400078e0228 */
[----:B------:R-:W-:-:S04]  /*3ee90*/  IMAD.WIDE.U32 R42, R42, R38, RZ ;  /* 0x000000262a2a7225 */ /* 0x000fc800078e00ff */
[----:B------:R-:W-:-:S04]  /*3eea0*/  IMAD.WIDE.U32 R52, P1, R102, R105, R44 ;  /* 0x0000006966347225 */ /* 0x000fc8000782002c */
[----:B------:R-:W-:Y:S01]  /*3eeb0*/  IMAD.WIDE.U32 R46, R86, R104, RZ ;  /* 0x00000068562e7225 */ /* 0x000fe200078e00ff */
[----:B------:R-:W-:-:S03]  /*3eec0*/  IADD3 R103, P5, PT, R49, R52, RZ ;  /* 0x0000003431677210 */ /* 0x000fc60007fbe0ff */
[----:B------:R-:W-:-:S04]  /*3eed0*/  IMAD.WIDE.U32.X R50, R105, R86, R50, P4 ;  /* 0x0000005669327225 */ /* 0x000fc800020e0432 */
[----:B------:R-:W-:Y:S01]  /*3eee0*/  IMAD.IADD R43, R43, 0x1, R99 ;  /* 0x000000012b2b7824 */ /* 0x000fe200078e0263 */
[----:B------:R-:W-:Y:S01]  /*3eef0*/  IADD3 R101, P0, P4, R48, R50, R101 ;  /* 0x0000003230657210 */ /* 0x000fe20007c1e065 */
[----:B------:R-:W-:Y:S02]  /*3ef00*/  IMAD.X R45, RZ, RZ, RZ, P3 ;  /* 0x000000ffff2d7224 */ /* 0x000fe400018e06ff */
[----:B------:R-:W-:Y:S01]  /*3ef10*/  IMAD.MOV.U32 R44, RZ, RZ, R41 ;  /* 0x000000ffff2c7224 */ /* 0x000fe200078e0029 */
[----:B------:R-:W-:Y:S01]  /*3ef20*/  IADD3.X R103, PT, PT, R103, R51, RZ, P0, P4 ;  /* 0x0000003367677210 */ /* 0x000fe200007e84ff */
        /* <DEDUP_REMOVED lines=8> */
[----:B------:R-:W-:-:S03]  /*3efb0*/  IMAD.WIDE.U32 R44, R42, R36, RZ ;  /* 0x000000242a2c7225 */ /* 0x000fc600078e00ff */
[----:B------:R-:W-:Y:S01]  /*3efc0*/  IADD3.X R130, PT, PT, R103, R130, R41, P0, P1 ;  /* 0x0000008267827210 */ /* 0x000fe200007e2429 */
[----:B------:R-:W-:Y:S01]  /*3efd0*/  IMAD.WIDE.U32 R98, P4, R42, R37, R98 ;  /* 0x000000252a627225 */ /* 0x000fe20007880062 */
[----:B------:R-:W-:Y:S02]  /*3efe0*/  ISETP.GT.U32.AND P1, PT, R44, R87, PT ;  /* 0x000000572c00720c */ /* 0x000fe40003f24070 */
[----:B------:R-:W-:Y:S01]  /*3eff0*/  ISETP.GE.U32.AND P2, PT, R135, R101, PT ;  /* 0x000000658700720c */ /* 0x000fe20003f46070 */
[----:B------:R-:W-:Y:S01]  /*3f000*/  IMAD.MOV.U32 R50, RZ, RZ, R53 ;  /* 0x000000ffff327224 */ /* 0x000fe200078e0035 */
        /* <DEDUP_REMOVED lines=8> */
[----:B------:R-:W-:Y:S02]  /*3f090*/  IMAD.X R49, RZ, RZ, RZ, P3 ;  /* 0x000000ffff317224 */ /* 0x000fe400018e06ff */
        /* <DEDUP_REMOVED lines=8> */
[----:B------:R-:W-:Y:S01]  /*3f120*/  IADD3.X R129, PT, PT, R129, R51, RZ, P3, P5 ;  /* 0x0000003381817210 */ /* 0x000fe20001fea4ff */
[----:B------:R-:W-:-:S04]  /*3f130*/  IMAD.WIDE.U32.X R48, R127, R86, R48, P6 ;  /* 0x000000567f307225 */ /* 0x000fc800030e0430 */
[----:B------:R-:W-:-:S04]  /*3f140*/  IMAD.WIDE.U32 R46, P6, R97, R85, R46 ;  /* 0x00000055612e7225 */ /* 0x000fc800078c002e */
[----:B------:R-:W-:-:S04]  /*3f150*/  IMAD.WIDE.U32.X R52, R43, R37, R52, P0 ;  /* 0x000000252b347225 */ /* 0x000fc800000e0434 */
[----:B------:R-:W-:-:S04]  /*3f160*/  IMAD.WIDE.U32 R98, R42, R34, RZ ;  /* 0x000000222a627225 */ /* 0x000fc800078e00ff */
[----:B------:R-:W-:Y:S01]  /*3f170*/  IMAD.WIDE.U32 R40, P0, R42, R35, R100 ;  /* 0x000000232a287225 */ /* 0x000fe20007800064 */
[----:B------:R-:W-:-:S03]  /*3f180*/  @P6 LOP3.LUT R63, R63, 0x8, RZ, 0xfc, !PT ;  /* 0x000000083f3f6812 */ /* 0x000fc600078efcff */
[----:B------:R-:W-:Y:S01]  /*3f190*/  IMAD.WIDE.U32 R50, R85, R126, RZ ;  /* 0x0000007e55327225 */ /* 0x000fe200078e00ff */
[----:B------:R-:W-:Y:S02]  /*3f1a0*/  IADD3 R101, P1, PT, R99, R40, RZ ;  /* 0x0000002863657210 */ /* 0x000fe40007f3e0ff */
[----:B------:R-:W-:Y:S01]  /*3f1b0*/  IADD3 R99, P3, P5, R98, R52, R87 ;  /* 0x0000003462637210 */ /* 0x000fe20007d7e057 */
[----:B------:R-:W-:Y:S01]  /*3f1c0*/  IMAD.WIDE.U32 R150, R97, R102, RZ ;  /* 0x0000006661967225 */ /* 0x000fe200078e00ff */
[----:B------:R-:W-:Y:S02]  /*3f1d0*/  IADD3 R84, P6, PT, R51, R46, RZ ;  /* 0x0000002e33547210 */ /* 0x000fe40007fde0ff */
[----:B------:R-:W-:Y:S01]  /*3f1e0*/  IADD3.X R44, PT, PT, R101, R53, RZ, P3, P5 ;  /* 0x00000035652c7210 */ /* 0x000fe20001fea4ff */
[----:B------:R-:W-:Y:S01]  /*3f1f0*/  IMAD.WIDE.U32 R100, R105, R126, RZ ;  /* 0x0000007e69647225 */ /* 0x000fe200078e00ff */
[----:B------:R-:W-:Y:S02]  /*3f200*/  IADD3 R133, P3, P5, R103, R50, R48 ;  /* 0x0000003267857210 */ /* 0x000fe40007d7e030 */
[----:B------:R-:W-:Y:S01]  /*3f210*/  LOP3.LUT R63, R63, 0xfffffffb, RZ, 0xc0, !PT ;  /* 0xfffffffb3f3f7812 */ /* 0x000fe200078ec0ff */
[----:B------:R-:W-:Y:S01]  /*3f220*/  IMAD.MOV.U32 R146, RZ, RZ, R47 ;  /* 0x000000ffff927224 */ /* 0x000fe200078e002f */
[----:B------:R-:W-:Y:S01]  /*3f230*/  IADD3.X R84, PT, PT, R129, R84, R49, P3, P5 ;  /* 0x0000005481547210 */ /* 0x000fe20001fea431 */
[----:B------:R-:W-:-:S04]  /*3f240*/  IMAD.WIDE.U32 R48, R127, R85, RZ ;  /* 0x000000557f307225 */ /* 0x000fc800078e00ff */
[----:B------:R-:W-:Y:S01]  /*3f250*/  @P6 LOP3.LUT R63, R63, 0x4, RZ, 0xfc, !PT ;  /* 0x000000043f3f6812 */ /* 0x000fe200078efcff */
[----:B------:R-:W-:-:S03]  /*3f260*/  IMAD.WIDE.U32 R50, P3, R104, R86, R48 ;  /* 0x0000005668327225 */ /* 0x000fc60007860030 */
[----:B------:R-:W-:Y:S01]  /*3f270*/  LOP3.LUT R63, R63, 0xfffffffd, RZ, 0xc0, !PT ;  /* 0xfffffffd3f3f7812 */ /* 0x000fe200078ec0ff */
        /* <DEDUP_REMOVED lines=31> */
[----:B------:R-:W-:Y:S02]  /*3f470*/  IADD3 R135, P1, PT, R53, R40, RZ ;  /* 0x0000002835877210 */ /* 0x000fe40007f3e0ff */
[----:B------:R-:W-:Y:S01]  /*3f480*/  P2R R128, PR, RZ, 0x1 ;  /* 0x00000001ff807803 */ /* 0x000fe20000000000 */
[----:B------:R-:W-:Y:S01]  /*3f490*/  IMAD.WIDE.U32 R100, P0, R97, R102, R100 ;  /* 0x0000006661647225 */ /* 0x000fe20007800064 */
[----:B------:R-:W-:Y:S02]  /*3f4a0*/  IADD3.X R135, PT, PT, R135, R51, RZ, P5, P6 ;  /* 0x0000003387877210 */ /* 0x000fe40002fec4ff */
[----:B------:R-:W-:Y:S01]  /*3f4b0*/  LOP3.LUT P6, RZ, R63, 0x2, RZ, 0xc0, !PT ;  /* 0x000000023fff7812 */ /* 0x000fe200078cc0ff */
[----:B------:R-:W-:Y:S02]  /*3f4c0*/  IMAD.X R51, RZ, RZ, RZ, P4 ;  /* 0x000000ffff337224 */ /* 0x000fe400020e06ff */
[----:B------:R-:W-:Y:S01]  /*3f4d0*/  IMAD.X R53, RZ, RZ, RZ, P0 ;  /* 0x000000ffff357224 */ /* 0x000fe200000e06ff */
[----:B------:R-:W-:Y:S01]  /*3f4e0*/  ISETP.NE.AND P0, PT, R128, RZ, PT ;  /* 0x000000ff8000720c */ /* 0x000fe20003f05270 */
[----:B------:R-:W-:Y:S01]  /*3f4f0*/  IMAD.WIDE.U32.X R44, R127, R105, R50, P2 ;  /* 0x000000697f2c7225 */ /* 0x000fe200010e0432 */
[----:B------:R-:W-:-:S03]  /*3f500*/  ISETP.GE.U32.AND P2, PT, R133, R103, PT ;  /* 0x000000678500720c */ /* 0x000fc60003f46070 */
[----:B------:R-:W-:Y:S01]  /*3f510*/  IMAD.WIDE.U32 R50, R102, R126, RZ ;  /* 0x0000007e66327225 */ /* 0x000fe200078e00ff */
[----:B------:R-:W-:-:S03]  /*3f520*/  ISETP.GE.U32.AND.EX P2, PT, R84, R129, PT, P2 ;  /* 0x000000815400720c */ /* 0x000fc60003f46120 */
[----:B------:R-:W-:Y:S01]  /*3f530*/  IMAD.WIDE.U32 R128, R97, R85, RZ ;  /* 0x0000005561807225 */ /* 0x000fe200078e00ff */
[----:B------:R-:W-:Y:S02]  /*3f540*/  SEL R153, RZ, 0x1, P2 ;  /* 0x00000001ff997807 */ /* 0x000fe40001000000 */
[----:B------:R-:W-:Y:S01]  /*3f550*/  IADD3 R145, P2, PT, R51, R100, RZ ;  /* 0x0000006433917210 */ /* 0x000fe20007f5e0ff */
[----:B------:R-:W-:Y:S01]  /*3f560*/  IMAD.MOV.U32 R52, RZ, RZ, R101 ;  /* 0x000000ffff347224 */ /* 0x000fe200078e0065 */
[----:B------:R-:W-:Y:S01]  /*3f570*/  IADD3 R153, P4, P5, R50, R44, R153 ;  /* 0x0000002c32997210 */ /* 0x000fe20007d9e099 */
[----:B------:R-:W-:Y:S02]  /*3f580*/  IMAD.MOV.U32 R44, RZ, RZ, R49 ;  /* 0x000000ffff2c7224 */ /* 0x000fe400078e0031 */
[----:B------:R-:W-:Y:S01]  /*3f590*/  IMAD.WIDE.U32 R48, R104, R104, RZ ;  /* 0x0000006868307225 */ /* 0x000fe200078e00ff */
[----:B------:R-:W-:-:S03]  /*3f5a0*/  IADD3.X R145, PT, PT, R145, R45, RZ, P4, P5 ;  /* 0x0000002d91917210 */ /* 0x000fc600027ea4ff */
[----:B------:R-:W-:Y:S02]  /*3f5b0*/  IMAD.X R45, RZ, RZ, RZ, P6 ;  /* 0x000000ffff2d7224 */ /* 0x000fe400030e06ff */
[----:B------:R-:W-:-:S04]  /*3f5c0*/  IMAD.WIDE.U32.X R52, R97, R105, R52, P2 ;  /* 0x0000006961347225 */ /* 0x000fc800010e0434 */
        /* <DEDUP_REMOVED lines=8> */
[----:B------:R-:W-:Y:S01]  /*3f650*/  IMAD.WIDE.U32 R50, R127, R126, RZ ;  /* 0x0000007e7f327225 */ /* 0x000fe200078e00ff */
[----:B------:R-:W-:-:S03]  /*3f660*/  IADD3 R155, P4, PT, R49, R98, RZ ;  /* 0x00000062319b7210 */ /* 0x000fc60007f9e0ff */
[----:B------:R-:W-:Y:S01]  /*3f670*/  IMAD.X R49, RZ, RZ, RZ, P3 ;  /* 0x000000ffff317224 */ /* 0x000fe200018e06ff */
[----:B------:R-:W-:Y:S01]  /*3f680*/  IADD3.X R155, PT, PT, R155, R45, RZ, P5, P6 ;  /* 0x0000002d9b9b7210 */ /* 0x000fe20002fec4ff */
[----:B------:R-:W-:Y:S01]  /*3f690*/  IMAD.WIDE.U32 R50, P3, R97, R104, R50 ;  /* 0x0000006861327225 */ /* 0x000fe20007860032 */
[C---:B------:R-:W-:Y:S02]  /*3f6a0*/  LOP3.LUT P5, RZ, R63.reuse, 0x8, RZ, 0xc0, !PT ;  /* 0x000000083fff7812 */ /* 0x040fe400078ac0ff */
[----:B------:R-:W-:Y:S01]  /*3f6b0*/  LOP3.LUT P6, RZ, R63, 0x4, RZ, 0xc0, !PT ;  /* 0x000000043fff7812 */ /* 0x000fe200078cc0ff */
[----:B------:R-:W-:Y:S01]  /*3f6c0*/  IMAD.X R45, RZ, RZ, RZ, P3 ;  /* 0x000000ffff2d7224 */ /* 0x000fe200018e06ff */
[----:B------:R-:W-:Y:S01]  /*3f6d0*/  IADD3 R144, P3, PT, R85, R108, RZ ;  /* 0x0000006c55907210 */ /* 0x000fe20007f7e0ff */
[----:B------:R-:W-:Y:S01]  /*3f6e0*/  IMAD.X R147, RZ, RZ, RZ, P5 ;  /* 0x000000ffff937224 */ /* 0x000fe200028e06ff */
[----:B------:R-:W-:Y:S01]  /*3f6f0*/  LOP3.LUT R63, R63, 0xfffffff7, RZ, 0xc0, !PT ;  /* 0xfffffff73f3f7812 */ /* 0x000fe200078ec0ff */
[----:B------:R-:W-:-:S04]  /*3f700*/  IMAD.WIDE.U32 R128, P5, R126, R86, R128 ;  /* 0x000000567e807225 */ /* 0x000fc800078a0080 */
[----:B------:R-:W-:Y:S01]  /*3f710*/  IMAD.X R108, R86, 0x1, R109, P3 ;  /* 0x00000001566c7824 */ /* 0x000fe200018e066d */
[-C--:B------:R-:W-:Y:S01]  /*3f720*/  ISETP.GE.U32.AND P3, PT, R144, R85.reuse, PT ;  /* 0x000000559000720c */ /* 0x080fe20003f66070 */
[----:B------:R-:W-:-:S03]  /*3f730*/  IMAD.WIDE.U32 R84, R126, R85, RZ ;  /* 0x000000557e547225 */ /* 0x000fc600078e00ff */
[----:B------:R-:W-:Y:S01]  /*3f740*/  ISETP.GE.U32.AND.EX P3, PT, R108, R86, PT, P3 ;  /* 0x000000566c00720c */ /* 0x000fe20003f66130 */
[----:B------:R-:W-:Y:S01]  /*3f750*/  IMAD.X R149, RZ, RZ, RZ, P5 ;  /* 0x000000ffff957224 */ /* 0x000fe200028e06ff */
[----:B------:R-:W-:Y:S01]  /*3f760*/  IADD3 R109, P5, PT, R85, R128, RZ ;  /* 0x00000080556d7210 */ /* 0x000fe20007fbe0ff */
[----:B------:R-:W-:Y:S01]  /*3f770*/  IMAD.WIDE.U32.X R46, R97, R86, R146, P6 ;  /* 0x00000056612e7225 */ /* 0x000fe200030e0492 */
[----:B------:R-:W-:-:S03]  /*3f780*/  SEL R85, RZ, 0x1, P3 ;  /* 0x00000001ff557807 */ /* 0x000fc60001800000 */
[----:B------:R-:W-:Y:S01]  /*3f790*/  IMAD.WIDE.U32 R146, P6, R126, R105, R150 ;  /* 0x000000697e927225 */ /* 0x000fe200078c0096 */
[----:B------:R-:W-:-:S03]  /*3f7a0*/  IADD3 R85, P3, PT, R85, R110, RZ ;  /* 0x0000006e55557210 */ /* 0x000fc60007f7e0ff */
[----:B------:R-:W-:Y:S02]  /*3f7b0*/  IMAD.MOV.U32 R148, RZ, RZ, R129 ;  /* 0x000000ffff947224 */ /* 0x000fe400078e0081 */
[----:B------:R-:W-:Y:S02]  /*3f7c0*/  IMAD.X R129, RZ, RZ, RZ, P6 ;  /* 0x000000ffff817224 */ /* 0x000fe400030e06ff */
[----:B------:R-:W-:Y:S01]  /*3f7d0*/  IMAD.WIDE.U32.X R86, R97, R86, R148, P5 ;  /* 0x0000005661567225 */ /* 0x000fe200028e0494 */
[C---:B------:R-:W-:Y:S02]  /*3f7e0*/  IADD3 R148, P6, PT, R85.reuse, R102, RZ ;  /* 0x0000006655947210 */ /* 0x040fe40007fde0ff */
[----:B------:R-:W-:Y:S01]  /*3f7f0*/  ISETP.GE.U32.AND P5, PT, R85, R110, PT ;  /* 0x0000006e5500720c */ /* 0x000fe20003fa6070 */
[----:B------:R-:W-:Y:S01]  /*3f800*/  IMAD.X R40, RZ, RZ, R111, P3 ;  /* 0x000000ffff287224 */ /* 0x000fe200018e066f */
[----:B------:R-:W-:Y:S01]  /*3f810*/  ISETP.GE.U32.AND P3, PT, R148, R85, PT ;  /* 0x000000559400720c */ /* 0x000fe20003f66070 */
[----:B------:R-:W-:-:S03]  /*3f820*/  IMAD.WIDE.U32 R102, R126, R102, RZ ;  /* 0x000000667e667225 */ /* 0x000fc600078e00ff */
[C---:B------:R-:W-:Y:S01]  /*3f830*/  ISETP.GE.U32.AND.EX P5, PT, R40.reuse, R111, PT, P5 ;  /* 0x0000006f2800720c */ /* 0x040fe20003fa6150 */
[----:B------:R-:W-:Y:S01]  /*3f840*/  IMAD.X R150, R40, 0x1, R105, P6 ;  /* 0x0000000128967824 */ /* 0x000fe200030e0669 */
[----:B------:R-:W-:Y:S01]  /*3f850*/  IADD3 R149, P6, PT, R133, R84, RZ ;  /* 0x0000005485957210 */ /* 0x000fe20007fde0ff */
[----:B------:R-:W-:Y:S02]  /*3f860*/  IMAD.MOV.U32 R128, RZ, RZ, R147 ;  /* 0x000000ffff807224 */ /* 0x000fe400078e0093 */
[----:B------:R-:W-:Y:S01]  /*3f870*/  IMAD.WIDE.U32 R110, R97, R104, RZ ;  /* 0x00000068616e7225 */ /* 0x000fe200078e00ff */
[----:B------:R-:W-:Y:S02]  /*3f880*/  ISETP.GE.U32.AND.EX P3, PT, R150, R40, PT, P3 ;  /* 0x000000289600720c */ /* 0x000fe40003f66130 */
[----:B------:R-:W-:Y:S01]  /*3f890*/  SEL R40, RZ, 0x1, P5 ;  /* 0x00000001ff287807 */ /* 0x000fe20002800000 */
[----:B------:R-:W-:Y:S01]  /*3f8a0*/  IMAD.MOV.U32 R48, RZ, RZ, R99 ;  /* 0x000000ffff307224 */ /* 0x000fe200078e0063 */
[----:B------:R-:W-:Y:S01]  /*3f8b0*/  SEL R101, RZ, 0x1, P3 ;  /* 0x00000001ff657807 */ /* 0x000fe20001800000 */
[----:B------:R-:W-:Y:S01]  /*3f8c0*/  IMAD.WIDE.U32 R98, R104, R126, RZ ;  /* 0x0000007e68627225 */ /* 0x000fe200078e00ff */
[----:B------:R-:W-:-:S02]  /*3f8d0*/  IADD3 R151, P5, PT, R103, R146, RZ ;  /* 0x0000009267977210 */ /* 0x000fc40007fbe0ff */
[----:B------:R-:W-:Y:S01]  /*3f8e0*/  ISETP.GE.U32.AND P3, PT, R149, R84, PT ;  /* 0x000000549500720c */ /* 0x000fe20003f66070 */
[----:B------:R-:W-:Y:S01]  /*3f8f0*/  IMAD.X R146, R100, 0x1, R109, P6 ;  /* 0x0000000164927824 */ /* 0x000fe200030e066d */
[----:B------:R-:W-:Y:S01]  /*3f900*/  IADD3 R101, P2, P6, R101, R112, R40 ;  /* 0x0000007065657210 */ /* 0x000fe20007e5e028 */
[----:B------:R-:W-:-:S03]  /*3f910*/  IMAD.WIDE.U32.X R84, R97, R105, R128, P5 ;  /* 0x0000006961547225 */ /* 0x000fc600028e0480 */
[----:B------:R-:W-:Y:S01]  /*3f920*/  IADD3.X R40, PT, PT, RZ, R113, RZ, P2, P6 ;  /* 0x00000071ff287210 */ /* 0x000fe200017ec4ff */
[----:B------:R-:W-:Y:S01]  /*3f930*/  IMAD.WIDE.U32 R110, P6, R126, R127, R110 ;  /* 0x0000007f7e6e7225 */ /* 0x000fe200078c006e */
[C---:B------:R-:W-:Y:S02]  /*3f940*/  IADD3 R133, P5, PT, R101.reuse, R104, RZ ;  /* 0x0000006865857210 */ /* 0x040fe40007fbe0ff */
[----:B------:R-:W-:Y:S01]  /*3f950*/  ISETP.GE.U32.AND.EX P3, PT, R146, R109, PT, P3 ;  /* 0x0000006d9200720c */ /* 0x000fe20003f66130 */
[----:B------:R-:W-:Y:S01]  /*3f960*/  IMAD.MOV.U32 R44, RZ, RZ, R51 ;  /* 0x000000ffff2c7224 */ /* 0x000fe200078e0033 */
[----:B------:R-:W-:Y:S01]  /*3f970*/  ISETP.GE.U32.AND P2, PT, R101, R112, PT ;  /* 0x000000706500720c */ /* 0x000fe20003f46070 */
[----:B------:R-:W-:Y:S01]  /*3f980*/  IMAD.X R129, R40, 0x1, R127, P5 ;  /* 0x0000000128817824 */ /* 0x000fe200028e067f */
[----:B------:R-:W-:Y:S01]  /*3f990*/  SEL R103, RZ, 0x1, P3 ;  /* 0x00000001ff677807 */ /* 0x000fe20001800000 */
[----:B------:R-:W-:Y:S01]  /*3f9a0*/  IMAD.X R51, RZ, RZ, RZ, P6 ;  /* 0x000000ffff337224 */ /* 0x000fe200030e06ff */
[----:B------:R-:W-:Y:S01]  /*3f9b0*/  ISETP.GE.U32.AND P3, PT, R133, R101, PT ;  /* 0x000000658500720c */ /* 0x000fe20003f66070 */
[----:B------:R-:W-:Y:S01]  /*3f9c0*/  IMAD.WIDE.U32 R100, R126, R104, RZ ;  /* 0x000000687e647225 */ /* 0x000fe200078e00ff */
[----:B------:R-:W-:-:S02]  /*3f9d0*/  ISETP.GE.U32.AND.EX P2, PT, R40, R113, PT, P2 ;  /* 0x000000712800720c */ /* 0x000fc40003f46120 */
[----:B------:R-:W-:Y:S01]  /*3f9e0*/  ISETP.GE.U32.AND.EX P3, PT, R129, R40, PT, P3 ;  /* 0x000000288100720c */ /* 0x000fe20003f66130 */
[-C--:B------:R-:W-:Y:S01]  /*3f9f0*/  IMAD.WIDE.U32.X R104, R127, R127.reuse, R48, P4 ;  /* 0x0000007f7f687225 */ /* 0x080fe200020e0430 */
[----:B------:R-:W-:Y:S02]  /*3fa00*/  IADD3 R147, P5, PT, R99, R50, RZ ;  /* 0x0000003263937210 */ /* 0x000fe40007fbe0ff */
[----:B------:R-:W-:Y:S01]  /*3fa10*/  SEL R40, RZ, 0x1, P2 ;  /* 0x00000001ff287807 */ /* 0x000fe20001000000 */
[----:B------:R-:W-:Y:S01]  /*3fa20*/  IMAD.MOV.U32 R50, RZ, RZ, R111 ;  /* 0x000000ffff327224 */ /* 0x000fe200078e006f */
[----:B------:R-:W-:Y:S01]  /*3fa30*/  SEL R99, RZ, 0x1, P3 ;  /* 0x00000001ff637807 */ /* 0x000fe20001800000 */
[----:B------:R-:W-:Y:S01]  /*3fa40*/  IMAD.WIDE.U32.X R44, R97, R127, R44, P5 ;  /* 0x0000007f612c7225 */ /* 0x000fe200028e042c */
[----:B------:R-:W-:Y:S02]  /*3fa50*/  IADD3 R112, P6, P2, R102, R86, R103 ;  /* 0x0000005666707210 */ /* 0x000fe40007ade067 */
[----:B------:R-:W-:Y:S01]  /*3fa60*/  IADD3 R157, P3, PT, R101, R110, RZ ;  /* 0x0000006e659d7210 */ /* 0x000fe20007f7e0ff */
[----:B------:R-:W-:Y:S01]  /*3fa70*/  IMAD.WIDE.U32 R102, R97, R126, RZ ;  /* 0x0000007e61667225 */ /* 0x000fe200078e00ff */
[----:B------:R-:W-:-:S02]  /*3fa80*/  IADD3 R99, P4, P5, R99, R114, R40 ;  /* 0x0000007263637210 */ /* 0x000fc40007d9e028 */
[----:B------:R-:W-:Y:S01]  /*3fa90*/  IADD3.X R101, PT, PT, R151, R87, RZ, P6, P2 ;  /* 0x0000005797657210 */ /* 0x000fe200037e44ff */
[----:B------:R-:W-:Y:S01]  /*3faa0*/  IMAD.WIDE.U32.X R48, R97, R127, R50, P3 ;  /* 0x0000007f61307225 */ /* 0x000fe200018e0432 */
[----:B------:R-:W-:Y:S02]  /*3fab0*/  IADD3 R127, P6, PT, R99, R126, RZ ;  /* 0x0000007e637f7210 */ /* 0x000fe40007fde0ff */
[----:B------:R-:W-:Y:S01]  /*3fac0*/  IADD3.X R40, PT, PT, RZ, R115, RZ, P4, P5 ;  /* 0x00000073ff287210 */ /* 0x000fe200027ea4ff */
[C---:B------:R-:W-:Y:S01]  /*3fad0*/  IMAD.WIDE.U32 R102, P4, R126.reuse, R97, R102 ;  /* 0x000000617e667225 */ /* 0x040fe20007880066 */
[----:B------:R-:W-:Y:S02]  /*3fae0*/  ISETP.GE.U32.AND P3, PT, R127, R99, PT ;  /* 0x000000637f00720c */ /* 0x000fe40003f66070 */
[----:B------:R-:W-:Y:S01]  /*3faf0*/  ISETP.LT.U32.AND P2, PT, R99, R114, PT ;  /* 0x000000726300720c */ /* 0x000fe20003f41070 */
[----:B------:R-:W-:-:S04]  /*3fb00*/  IMAD.WIDE.U32 R86, R126, R126, RZ ;  /* 0x0000007e7e567225 */ /* 0x000fc800078e00ff */
[----:B------:R-:W-:Y:S02]  /*3fb10*/  IMAD.X R128, R40, 0x1, R97, P6 ;  /* 0x0000000128807824 */ /* 0x000fe400030e0661 */
[----:B------:R-:W-:Y:S01]  /*3fb20*/  IMAD.X R51, RZ, RZ, RZ, P4 ;  /* 0x000000ffff337224 */ /* 0x000fe200020e06ff */
[----:B------:R-:W-:Y:S01]  /*3fb30*/  IADD3 R159, P4, PT, R87, R102, RZ ;  /* 0x00000066579f7210 */ /* 0x000fe20007f9e0ff */
[----:B------:R-:W-:Y:S01]  /*3fb40*/  IMAD.MOV.U32 R50, RZ, RZ, R103 ;  /* 0x000000ffff327224 */ /* 0x000fe200078e0067 */
[----:B------:R-:W-:Y:S01]  /*3fb50*/  ISETP.GE.U32.AND.EX P3, PT, R128, R40, PT, P3 ;  /* 0x000000288000720c */ /* 0x000fe20003f66130 */
[----:B------:R-:W-:-:S03]  /*3fb60*/  IMAD.WIDE.U32 R102, R43, R30, RZ ;  /* 0x0000001e2b667225 */ /* 0x000fc600078e00ff */
[----:B------:R-:W-:Y:S01]  /*3fb70*/  ISETP.LT.U32.OR.EX P2, PT, R40, R115, !P3, P2 ;  /* 0x000000732800720c */ /* 0x000fe20005f41520 */
[----:B------:R-:W-:Y:S01]  /*3fb80*/  IMAD.WIDE.U32.X R50, R97, R97, R50, P4 ;  /* 0x0000006161327225 */ /* 0x000fe200020e0432 */
[----:B------:R-:W-:Y:S02]  /*3fb90*/  ISETP.GE.U32.AND P4, PT, R144, R36, PT ;  /* 0x000000249000720c */ /* 0x000fe40003f86070 */
[----:B------:R-:W-:Y:S01]  /*3fba0*/  IADD3 R109, P3, PT, R153, R46, RZ ;  /* 0x0000002e996d7210 */ /* 0x000fe20007f7e0ff */
[----:B------:R-:W-:-:S04]  /*3fbb0*/  IMAD.WIDE.U32 R102, P6, R42, R31, R102 ;  /* 0x0000001f2a667225 */ /* 0x000fc800078c0066 */
[----:B------:R-:W-:Y:S01]  /*3fbc0*/  IMAD.X R111, RZ, RZ, RZ, P6 ;  /* 0x000000ffff6f7224 */ /* 0x000fe200030e06ff */
[----:B------:R-:W-:Y:S01]  /*3fbd0*/  ISETP.GE.U32.AND.EX P6, PT, R108, R37, PT, P4 ;  /* 0x000000256c00720c */ /* 0x000fe20003fc6140 */
[----:B------:R-:W-:Y:S01]  /*3fbe0*/  IMAD.X R154, R145, 0x1, R47, P3 ;  /* 0x00000001919a7824 */ /* 0x000fe200018e062f */
[----:B------:R-:W-:Y:S01]  /*3fbf0*/  ISETP.GE.U32.AND P3, PT, R109, R153, PT ;  /* 0x000000996d00720c */ /* 0x000fe20003f66070 */
[----:B------:R-:W-:Y:S01]  /*3fc00*/  IMAD.X R113, RZ, RZ, RZ, P0 ;  /* 0x000000ffff717224 */ /* 0x000fe200000e06ff */
[----:B------:R-:W-:Y:S01]  /*3fc10*/  IADD3 R109, P5, PT, R152, R109, RZ ;  /* 0x0000006d986d7210 */ /* 0x000fe20007fbe0ff */
[----:B------:R-:W-:Y:S01]  /*3fc20*/  IMAD.MOV.U32 R110, RZ, RZ, R103 ;  /* 0x000000ffff6e7224 */ /* 0x000fe200078e0067 */
[----:B------:R-:W-:Y:S02]  /*3fc30*/  SEL R47, RZ, 0xffffffff, P6 ;  /* 0xffffffffff2f7807 */ /* 0x000fe40003000000 */
[----:B------:R-:W-:Y:S01]  /*3fc40*/  SEL R87, RZ, 0x1, P6 ;  /* 0x00000001ff577807 */ /* 0x000fe20003000000 */
[----:B------:R-:W-:Y:S01]  /*3fc50*/  IMAD.X R126, R155, 0x1, R154, P5 ;  /* 0x000000019b7e7824 */ /* 0x000fe200028e069a */
[----:B------:R-:W-:-:S02]  /*3fc60*/  IADD3 R97, P6, PT, R47, R148, RZ ;  /* 0x000000942f617210 */ /* 0x000fc40007fde0ff */
[----:B------:R-:W-:Y:S02]  /*3fc70*/  ISETP.GE.U32.AND P0, PT, R109, R152, PT ;  /* 0x000000986d00720c */ /* 0x000fe40003f06070 */
[----:B------:R-:W-:Y:S01]  /*3fc80*/  IADD3 R109, P5, PT, R112, R109, RZ ;  /* 0x0000006d706d7210 */ /* 0x000fe20007fbe0ff */
[----:B------:R-:W-:Y:S01]  /*3fc90*/  IMAD.X R114, R47, 0x1, R150, P6 ;  /* 0x000000012f727824 */ /* 0x000fe200030e0696 */
[----:B------:R-:W-:Y:S01]  /*3fca0*/  ISETP.GE.U32.AND.EX P0, PT, R126, R155, PT, P0 ;  /* 0x0000009b7e00720c */ /* 0x000fe20003f06100 */
[----:B------:R-:W-:Y:S01]  /*3fcb0*/  IMAD.WIDE.U32 R46, R42, R30, RZ ;  /* 0x0000001e2a2e7225 */ /* 0x000fe200078e00ff */
[----:B------:R-:W-:Y:S02]  /*3fcc0*/  ISETP.GE.U32.AND P6, PT, R97, R34, PT ;  /* 0x000000226100720c */ /* 0x000fe40003fc6070 */
[----:B------:R-:W-:Y:S01]  /*3fcd0*/  ISETP.GE.U32.AND P4, PT, R109, R112, PT ;  /* 0x000000706d00720c */ /* 0x000fe20003f86070 */
[----:B------:R-:W-:Y:S01]  /*3fce0*/  IMAD.X R126, R101, 0x1, R126, P5 ;  /* 0x00000001657e7824 */ /* 0x000fe200028e067e */
[----:B------:R-:W-:Y:S01]  /*3fcf0*/  ISETP.GE.U32.AND P5, PT, R148, R87, PT ;  /* 0x000000579400720c */ /* 0x000fe20003fa6070 */
[----:B------:R-:W-:Y:S01]  /*3fd00*/  IMAD.MOV.U32 R112, RZ, RZ, R41 ;  /* 0x000000ffff707224 */ /* 0x000fe200078e0029 */
[----:B------:R-:W-:-:S02]  /*3fd10*/  ISETP.GE.U32.AND.EX P6, PT, R114, R35, PT, P6 ;  /* 0x000000237200720c */ /* 0x000fc40003fc6160 */
[----:B------:R-:W-:Y:S02]  /*3fd20*/  ISETP.GE.U32.AND.EX P5, PT, R150, RZ, PT, P5 ;  /* 0x000000ff9600720c */ /* 0x000fe40003fa6150 */
[----:B------:R-:W-:Y:S02]  /*3fd30*/  SEL R40, RZ, 0x1, P6 ;  /* 0x00000001ff287807 */ /* 0x000fe40003000000 */
[----:B------:R-:W-:Y:S01]  /*3fd40*/  IADD3 R161, P6, PT, R47, R102, RZ ;  /* 0x000000662fa17210 */ /* 0x000fe20007fde0ff */
[C---:B------:R-:W-:Y:S01]  /*3fd50*/  IMAD.WIDE.U32.X R102, R43.reuse, R33, R112, P1 ;  /* 0x000000212b667225 */ /* 0x040fe200008e0470 */
[----:B------:R-:W-:Y:S02]  /*3fd60*/  SEL R41, RZ, 0x1, P5 ;  /* 0x00000001ff297807 */ /* 0x000fe40002800000 */
[----:B------:R-:W-:Y:S01]  /*3fd70*/  SEL R153, RZ, 0x1, P0 ;  /* 0x00000001ff997807 */ /* 0x000fe20000000000 */
[----:B------:R-:W-:Y:S01]  /*3fd80*/  IMAD.WIDE.U32.X R42, R43, R31, R110, P6 ;  /* 0x0000001f2b2a7225 */ /* 0x000fe200030e046e */
[----:B------:R-:W-:-:S02]  /*3fd90*/  IADD3 R40, P5, PT, R40, R41, RZ ;  /* 0x0000002928287210 */ /* 0x000fc40007fbe0ff */
[----:B------:R-:W-:Y:S01]  /*3fda0*/  IADD3 R153, P1, P6, R98, R104, R153 ;  /* 0x0000006862997210 */ /* 0x000fe20007e3e099 */
[----:B------:R-:W-:Y:S01]  /*3fdb0*/  IMAD R47, R139, R38, RZ ;  /* 0x000000268b2f7224 */ /* 0x000fe200078e02ff */
[----:B------:R-:W-:Y:S01]  /*3fdc0*/  ISETP.GE.U32.AND.EX P4, PT, R126, R101, PT, P4 ;  /* 0x000000657e00720c */ /* 0x000fe20003f86140 */
[----:B------:R-:W-:Y:S01]  /*3fdd0*/  IMAD.X R104, RZ, RZ, RZ, P5 ;  /* 0x000000ffff687224 */ /* 0x000fe200028e06ff */
[----:B------:R-:W-:Y:S01]  /*3fde0*/  IADD3.X R155, PT, PT, R147, R105, RZ, P1, P6 ;  /* 0x00000069939b7210 */ /* 0x000fe20000fec4ff */
[----:B------:R-:W-:Y:S01]  /*3fdf0*/  IMAD R47, R142, R39, R47 ;  /* 0x000000278e2f7224 */ /* 0x000fe200078e022f */
[----:B------:R-:W-:Y:S02]  /*3fe00*/  ISETP.GE.U32.AND P0, PT, R133, R40, PT ;  /* 0x000000288500720c */ /* 0x000fe40003f06070 */
[----:B------:R-:W-:Y:S02]  /*3fe10*/  IADD3 R105, P5, PT, -R40, R133, RZ ;  /* 0x0000008528697210 */ /* 0x000fe40007fbe1ff */
[----:B------:R-:W-:-:S02]  /*3fe20*/  SEL R41, RZ, 0x1, P4 ;  /* 0x00000001ff297807 */ /* 0x000fc40002000000 */
[C---:B------:R-:W-:Y:S01]  /*3fe30*/  ISETP.GE.U32.AND.EX P0, PT, R129.reuse, R104, PT, P0 ;  /* 0x000000688100720c */ /* 0x040fe20003f06100 */
[----:B------:R-:W-:Y:S01]  /*3fe40*/  IMAD.X R104, R129, 0x1, ~R104, P5 ;  /* 0x0000000181687824 */ /* 0x000fe200028e0e68 */
[----:B------:R-:W-:Y:S01]  /*3fe50*/  IADD3 R152, P4, P1, R100, R84, R41 ;  /* 0x0000005464987210 */ /* 0x000fe2000799e029 */
[----:B------:R-:W-:Y:S01]  /*3fe60*/  IMAD.WIDE.U32 R40, R142, R38, RZ ;  /* 0x000000268e287225 */ /* 0x000fe200078e00ff */
[----:B------:R-:W-:Y:S02]  /*3fe70*/  ISETP.GE.U32.AND P5, PT, R105, R32, PT ;  /* 0x000000206900720c */ /* 0x000fe40003fa6070 */
[----:B------:R-:W-:Y:S01]  /*3fe80*/  ISETP.GE.U32.AND.EX P3, PT, R154, R145, PT, P3 ;  /* 0x000000919a00720c */ /* 0x000fe20003f66130 */
[----:B------:R-:W-:Y:S01]  /*3fe90*/  IMAD.IADD R145, R41, 0x1, R47 ;  /* 0x0000000129917824 */ /* 0x000fe200078e022f */
[----:B------:R-:W-:Y:S01]  /*3fea0*/  IADD3.X R154, PT, PT, R157, R85, RZ, P4, P1 ;  /* 0x000000559d9a7210 */ /* 0x000fe200027e24ff */
[----:B------:R-:W-:Y:S01]  /*3feb0*/  IMAD.WIDE.U32 R98, R40, R36, RZ ;  /* 0x0000002428627225 */ /* 0x000fe200078e00ff */
[----:B------:R-:W-:-:S02]  /*3fec0*/  ISETP.GE.U32.AND.EX P1, PT, R104, R33, PT, P5 ;  /* 0x000000216800720c */ /* 0x000fc40003f26150 */
[----:B------:R-:W-:Y:S01]  /*3fed0*/  SEL R147, RZ, 0x1, P3 ;  /* 0x00000001ff937807 */ /* 0x000fe20001800000 */
[----:B------:R-:W-:Y:S01]  /*3fee0*/  IMAD.WIDE.U32 R100, R145, R36, RZ ;  /* 0x0000002491647225 */ /* 0x000fe200078e00ff */
[----:B------:R-:W-:Y:S02]  /*3fef0*/  SEL R84, RZ, 0x1, P0 ;  /* 0x00000001ff547807 */ /* 0x000fe40000000000 */
[----:B------:R-:W-:Y:S01]  /*3ff00*/  SEL R47, RZ, 0x1, P1 ;  /* 0x00000001ff2f7807 */ /* 0x000fe20000800000 */
[C---:B------:R-:W-:Y:S01]  /*3ff10*/  IMAD.WIDE.U32 R110, R40.reuse, R34, RZ ;  /* 0x00000022286e7225 */ /* 0x040fe200078e00ff */
[----:B------:R-:W-:Y:S02]  /*3ff20*/  IADD3 R147, P0, P5, R153, R52, R147 ;  /* 0x0000003499937210 */ /* 0x000fe40007d1e093 */
[----:B------:R-:W-:Y:S01]  /*3ff30*/  IADD3 R132, P3, PT, R143, R132, RZ ;  /* 0x000000848f847210 */ /* 0x000fe20007f7e0ff */
[----:B------:R-:W-:Y:S01]  /*3ff40*/  IMAD.WIDE.U32 R100, P6, R40, R37, R100 ;  /* 0x0000002528647225 */ /* 0x000fe200078c0064 */
[----:B------:R-:W-:-:S02]  /*3ff50*/  IADD3 R52, P4, PT, R47, R84, RZ ;  /* 0x000000542f347210 */ /* 0x000fc40007f9e0ff */
[----:B------:R-:W-:Y:S01]  /*3ff60*/  LOP3.LUT R85, RZ, R142, RZ, 0x33, !PT ;  /* 0x0000008eff557212 */ /* 0x000fe200078e33ff */
[----:B------:R-:W-:Y:S01]  /*3ff70*/  IMAD.X R130, R135, 0x1, R130, P3 ;  /* 0x0000000187827824 */ /* 0x000fe200018e0682 */
[----:B------:R-:W-:Y:S01]  /*3ff80*/  IADD3.X R151, PT, PT, R155, R53, RZ, P0, P5 ;  /* 0x000000359b977210 */ /* 0x000fe200007ea4ff */
[----:B------:R-:W-:Y:S01]  /*3ff90*/  IMAD.X R47, RZ, RZ, RZ, P4 ;  /* 0x000000ffff2f7224 */ /* 0x000fe200020e06ff */
[----:B------:R-:W-:Y:S01]  /*3ffa0*/  IADD3 R87, P5, PT, -R52, R127, RZ ;  /* 0x0000007f34577210 */ /* 0x000fe20007fbe1ff */
[----:B------:R-:W-:Y:S01]  /*3ffb0*/  IMAD.MOV.U32 R84, RZ, RZ, R101 ;  /* 0x000000ffff547224 */ /* 0x000fe200078e0065 */
[----:B------:R-:W-:Y:S02]  /*3ffc0*/  ISETP.GE.U32.AND P3, PT, R127, R52, PT ;  /* 0x000000347f00720c */ /* 0x000fe40003f66070 */
[----:B------:R-:W-:Y:S01]  /*3ffd0*/  ISETP.GT.U32.AND P1, PT, R98, R85, PT ;  /* 0x000000556200720c */ /* 0x000fe20003f24070 */
[----:B------:R-:W-:Y:S01]  /*3ffe0*/  IMAD.X R85, RZ, RZ, RZ, P6 ;  /* 0x000000ffff557224 */ /* 0x000fe200030e06ff */
[----:B------:R-:W-:Y:S01]  /*3fff0*/  IADD3 R52, P4, PT, R99, R100, RZ ;  /* 0x0000006463347210 */ /* 0x000fe20007f9e0ff */
[----:B------:R-:W-:Y:S01]  /*40000*/  IMAD.WIDE.U32 R98, R145, R34, RZ ;  /* 0x0000002291627225 */ /* 0x000fe200078e00ff */
[----:B------:R-:W-:-:S02]  /*40010*/  ISETP.GE.U32.AND P6, PT, R87, R30, PT ;  /* 0x0000001e5700720c */ /* 0x000fc40003fc6070 */
[----:B------:R-:W-:Y:S01]  /*40020*/  ISETP.GE.U32.AND P0, PT, R132, R143, PT ;  /* 0x0000008f8400720c */ /* 0x000fe20003f06070 */
[----:B------:R-:W-:Y:S01]  /*40030*/  IMAD.X R100, R128, 0x1, ~R47, P5 ;  /* 0x0000000180647824 */ /* 0x000fe200028e0e2f */
[----:B------:R-:W-:Y:S01]  /*40040*/  LOP3.LUT R139, RZ, R139, RZ, 0x33, !PT ;  /* 0x0000008bff8b7212 */ /* 0x000fe200078e33ff */
[----:B------:R-:W-:Y:S01]  /*40050*/  IMAD.WIDE.U32 R98, P5, R40, R35, R98 ;  /* 0x0000002328627225 */ /* 0x000fe200078a0062 */
[----:B------:R-:W-:Y:S02]  /*40060*/  ISETP.GE.U32.AND.EX P0, PT, R130, R135, PT, P0 ;  /* 0x000000878200720c */ /* 0x000fe40003f06100 */
[----:B------:R-:W-:Y:S01]  /*40070*/  ISETP.GE.U32.AND.EX P6, PT, R100, R31, PT, P6 ;  /* 0x0000001f6400720c */ /* 0x000fe20003fc6160 */
[----:B------:R-:W-:Y:S01]  /*40080*/  IMAD.X R53, RZ, RZ, RZ, P5 ;  /* 0x000000ffff357224 */ /* 0x000fe200028e06ff */
[----:B------:R-:W-:Y:S01]  /*40090*/  ISETP.GT.U32.AND.EX P1, PT, R52, R139, PT, P1 ;  /* 0x0000008b3400720c */ /* 0x000fe20003f24110 */
[----:B------:R-:W-:Y:S01]  /*400a0*/  IMAD.WIDE.U32.X R84, R145, R37, R84, P4 ;  /* 0x0000002591547225 */ /* 0x000fe200020e0454 */
[----:B------:R-:W-:-:S02]  /*400b0*/  ISETP.GE.U32.AND.EX P3, PT, R128, R47, P6, P3 ;  /* 0x0000002f8000720c */ /* 0x000fc40003766130 */
[----:B------:R-:W-:Y:S01]  /*400c0*/  IADD3 R47, P5, PT, R97, -R34, RZ ;  /* 0x80000022612f7210 */ /* 0x000fe20007fbe0ff */
[----:B------:R-:W-:Y:S01]  /*400d0*/  IMAD.MOV.U32 R52, RZ, RZ, R99 ;  /* 0x000000ffff347224 */ /* 0x000fe200078e0063 */
[----:B------:R-:W-:Y:S02]  /*400e0*/  PLOP3.LUT P2, PT, P2, P3, PT, 0xf8, 0x8f ;  /* 0x00000000008f781c */ /* 0x000fe40001747f70 */
[----:B------:R-:W-:Y:S01]  /*400f0*/  IADD3 R111, P3, PT, R111, R98, RZ ;  /* 0x000000626f6f7210 */ /* 0x000fe20007f7e0ff */
[----:B------:R-:W-:Y:S01]  /*40100*/  IMAD.X R97, R114, 0x1, ~R35, P5 ;  /* 0x0000000172617824 */ /* 0x000fe200028e0e23 */
[----:B------:R-:W-:Y:S02]  /*40110*/  IADD3 R115, P5, PT, R152, R147, RZ ;  /* 0x0000009398737210 */ /* 0x000fe40007fbe0ff */
[----:B------:R-:W-:Y:S01]  /*40120*/  SEL R112, R47, R148, P2 ;  /* 0x000000942f707207 */ /* 0x000fe20001000000 */
[----:B------:R-:W-:Y:S01]  /*40130*/  IMAD.WIDE.U32.X R52, R145, R35, R52, P3 ;  /* 0x0000002391347225 */ /* 0x000fe200018e0434 */
[----:B------:R-:W-:-:S02]  /*40140*/  SEL R98, R97, R150, P2 ;  /* 0x0000009661627207 */ /* 0x000fc40001000000 */
[----:B------:R-:W-:Y:S01]  /*40150*/  SEL R47, RZ, 0x1, P0 ;  /* 0x00000001ff2f7807 */ /* 0x000fe20000000000 */
[----:B------:R-:W-:Y:S01]  /*40160*/  IMAD.X R97, R154, 0x1, R151, P5 ;  /* 0x000000019a617824 */ /* 0x000fe200028e0697 */
[----:B------:R-:W-:Y:S02]  /*40170*/  ISETP.GE.U32.AND P0, PT, R115, R152, PT ;  /* 0x000000987300720c */ /* 0x000fe40003f06070 */
[----:B------:R-:W-:Y:S02]  /*40180*/  SEL R135, R36, RZ, P2 ;  /* 0x000000ff24877207 */ /* 0x000fe40001000000 */
[----:B------:R-:W-:Y:S02]  /*40190*/  ISETP.GE.U32.AND.EX P0, PT, R97, R154, PT, P0 ;  /* 0x0000009a6100720c */ /* 0x000fe40003f06100 */
[----:B------:R-:W-:Y:S02]  /*401a0*/  IADD3 R46, P5, P6, R46, R102, R47 ;  /* 0x000000662e2e7210 */ /* 0x000fe40007ebe02f */
[----:B------:R-:W-:-:S02]  /*401b0*/  IADD3 R135, P4, PT, -R135, R144, RZ ;  /* 0x0000009087877210 */ /* 0x000fc40007f9e1ff */
[----:B------:R-:W-:Y:S02]  /*401c0*/  SEL R113, R37, RZ, P2 ;  /* 0x000000ff25717207 */ /* 0x000fe40001000000 */
[----:B------:R-:W-:Y:S02]  /*401d0*/  SEL R47, RZ, 0x1, !P1 ;  /* 0x00000001ff2f7807 */ /* 0x000fe40004800000 */
[----:B------:R-:W-:Y:S01]  /*401e0*/  SEL R101, RZ, 0x1, P0 ;  /* 0x00000001ff657807 */ /* 0x000fe20000000000 */
[----:B------:R-:W-:Y:S01]  /*401f0*/  IMAD.X R113, R108, 0x1, ~R113, P4 ;  /* 0x000000016c717824 */ /* 0x000fe200020e0e71 */
[----:B------:R-:W-:Y:S02]  /*40200*/  IADD3.X R99, PT, PT, R161, R103, RZ, P5, P6 ;  /* 0x00000067a1637210 */ /* 0x000fe40002fec4ff */
[----:B------:R-:W-:Y:S02]  /*40210*/  IADD3 R110, P1, P5, R110, R84, R47 ;  /* 0x000000546e6e7210 */ /* 0x000fe40007d3e02f */
[----:B------:R-:W-:-:S02]  /*40220*/  ISETP.GE.U32.AND P0, PT, R147, R153, PT ;  /* 0x000000999300720c */ /* 0x000fc40003f06070 */
[----:B------:R-:W-:Y:S02]  /*40230*/  IADD3 R86, P6, P4, R86, R48, R101 ;  /* 0x0000003056567210 */ /* 0x000fe40007cde065 */
[----:B------:R-:W-:Y:S02]  /*40240*/  IADD3.X R84, PT, PT, R111, R85, RZ, P1, P5 ;  /* 0x000000556f547210 */ /* 0x000fe40000fea4ff */
[----:B------:R-:W-:Y:S02]  /*40250*/  ISETP.GE.U32.AND.EX P0, PT, R151, R155, PT, P0 ;  /* 0x0000009b9700720c */ /* 0x000fe40003f06100 */
[----:B------:R-:W-:Y:S02]  /*40260*/  IADD3 R149, P1, PT, R46, R149, RZ ;  /* 0x000000952e957210 */ /* 0x000fe40007f3e0ff */
[----:B------:R-:W-:Y:S01]  /*40270*/  IADD3.X R47, PT, PT, R159, R49, RZ, P6, P4 ;  /* 0x000000319f2f7210 */ /* 0x000fe200037e84ff */
[----:B------:R-:W-:Y:S01]  /*40280*/  IMAD.WIDE.U32 R48, R145, R32, RZ ;  /* 0x0000002091307225 */ /* 0x000fe200078e00ff */
[----:B------:R-:W-:-:S02]  /*40290*/  IADD3 R153, P4, PT, R110, R132, RZ ;  /* 0x000000846e997210 */ /* 0x000fc40007f9e0ff */
[----:B------:R-:W-:Y:S01]  /*402a0*/  SEL R103, RZ, 0x1, P0 ;  /* 0x00000001ff677807 */ /* 0x000fe20000000000 */
[----:B------:R-:W-:Y:S01]  /*402b0*/  IMAD.X R114, R99, 0x1, R146, P1 ;  /* 0x0000000163727824 */ /* 0x000fe200008e0692 */
[----:B------:R-:W-:Y:S01]  /*402c0*/  ISETP.GE.U32.AND P0, PT, R149, R46, PT ;  /* 0x0000002e9500720c */ /* 0x000fe20003f06070 */
[----:B------:R-:W-:Y:S01]  /*402d0*/  IMAD.X R155, R84, 0x1, R130, P4 ;  /* 0x00000001549b7824 */ /* 0x000fe200020e0682 */
[----:B------:R-:W-:Y:S02]  /*402e0*/  IADD3 R103, P4, P5, R86, R44, R103 ;  /* 0x0000002c56677210 */ /* 0x000fe40007d9e067 */
[----:B------:R-:W-:Y:S02]  /*402f0*/  ISETP.GE.U32.AND P1, PT, R153, R110, PT ;  /* 0x0000006e9900720c */ /* 0x000fe40003f26070 */
[----:B------:R-:W-:Y:S02]  /*40300*/  ISETP.GE.U32.AND.EX P0, PT, R114, R99, PT, P0 ;  /* 0x000000637200720c */ /* 0x000fe40003f06100 */
[----:B------:R-:W-:Y:S01]  /*40310*/  IADD3.X R99, PT, PT, R47, R45, RZ, P4, P5 ;  /* 0x0000002d2f637210 */ /* 0x000fe200027ea4ff */
[----:B------:R-:W-:Y:S01]  /*40320*/  IMAD.WIDE.U32 R44, R40, R32, RZ ;  /* 0x00000020282c7225 */ /* 0x000fe200078e00ff */
[----:B------:R-:W-:-:S02]  /*40330*/  ISETP.GE.U32.AND P6, PT, R103, R86, PT ;  /* 0x000000566700720c */ /* 0x000fc40003fc6070 */
[----:B------:R-:W-:Y:S01]  /*40340*/  ISETP.GE.U32.AND.EX P5, PT, R155, R84, PT, P1 ;  /* 0x000000549b00720c */ /* 0x000fe20003fa6110 */
[----:B------:R-:W-:Y:S01]  /*40350*/  IMAD.WIDE.U32 R48, P4, R40, R33, R48 ;  /* 0x0000002128307225 */ /* 0x000fe20007880030 */
[----:B------:R-:W-:Y:S02]  /*40360*/  ISETP.GE.U32.AND.EX P1, PT, R99, R47, PT, P6 ;  /* 0x0000002f6300720c */ /* 0x000fe40003f26160 */
[----:B------:R-:W-:Y:S02]  /*40370*/  SEL R47, RZ, 0x1, P0 ;  /* 0x00000001ff2f7807 */ /* 0x000fe40000000000 */
[----:B------:R-:W-:Y:S02]  /*40380*/  SEL R101, RZ, 0x1, P1 ;  /* 0x00000001ff657807 */ /* 0x000fe40000800000 */
[----:B------:R-:W-:Y:S01]  /*40390*/  IADD3 R86, P1, PT, R47, R42, RZ ;  /* 0x0000002a2f567210 */ /* 0x000fe20007f3e0ff */
[----:B------:R-:W-:Y:S01]  /*403a0*/  IMAD.WIDE.U32 R46, R113, R112, RZ ;  /* 0x00000070712e7225 */ /* 0x000fe200078e00ff */
[----:B------:R-:W-:-:S02]  /*403b0*/  IADD3 R101, P0, PT, R101, R50, RZ ;  /* 0x0000003265657210 */ /* 0x000fc40007f1e0ff */
[----:B------:R-:W-:Y:S01]  /*403c0*/  SEL R143, RZ, 0x1, P5 ;  /* 0x00000001ff8f7807 */ /* 0x000fe20002800000 */
[----:B------:R-:W-:Y:S01]  /*403d0*/  IMAD.X R151, RZ, RZ, R43, P1 ;  /* 0x000000ffff977224 */ /* 0x000fe200008e062b */
[----:B------:R-:W-:Y:S01]  /*403e0*/  IADD3 R147, P3, PT, R45, R48, RZ ;  /* 0x000000302d937210 */ /* 0x000fe20007f7e0ff */
[----:B------:R-:W-:Y:S01]  /*403f0*/  IMAD.X R111, RZ, RZ, R51, P0 ;  /* 0x000000ffff6f7224 */ /* 0x000fe200000e0633 */
[----:B------:R-:W-:Y:S01]  /*40400*/  ISETP.NE.U32.AND P0, PT, R86, RZ, PT ;  /* 0x000000ff5600720c */ /* 0x000fe20003f05070 */
[-C--:B------:R-:W-:Y:S01]  /*40410*/  IMAD.WIDE.U32 R42, R98, R135.reuse, RZ ;  /* 0x00000087622a7225 */ /* 0x080fe200078e00ff */
[----:B------:R-:W-:Y:S02]  /*40420*/  IADD3 R143, P5, P6, R44, R52, R143 ;  /* 0x000000342c8f7210 */ /* 0x000fe40007ebe08f */
[----:B------:R-:W-:Y:S01]  /*40430*/  ISETP.NE.AND.EX P0, PT, R151, RZ, PT, P0 ;  /* 0x000000ff9700720c */ /* 0x000fe20003f05300 */
[----:B------:R-:W-:Y:S01]  /*40440*/  IMAD.WIDE.U32 R44, R113, R135, RZ ;  /* 0x00000087712c7225 */ /* 0x000fe200078e00ff */
[----:B------:R-:W-:-:S03]  /*40450*/  IADD3.X R147, PT, PT, R147, R53, RZ, P5, P6 ;  /* 0x0000003593937210 */ /* 0x000fc60002fec4ff */
[----:B------:R-:W-:-:S04]  /*40460*/  IMAD.WIDE.U32 R46, P6, R98, R135, R46 ;  /* 0x00000087622e7225 */ /* 0x000fc800078c002e */
[----:B------:R-:W-:-:S04]  /*40470*/  IMAD.WIDE.U32 R50, P5, R135, R113, R44 ;  /* 0x0000007187327225 */ /* 0x000fc800078a002c */
        /* <DEDUP_REMOVED lines=34> */
.L_x_131:
[----:B------:R-:W-:Y:S05]  /*406a0*/  BSYNC.RECONVERGENT B3 ;  /* 0x0000000000037941 */ /* 0x000fea0003800200 */
.L_x_130:
[----:B------:R-:W-:Y:S01]  /*406b0*/  IADD3 R41, P6, PT, R53, R46, RZ ;  /* 0x0000002e35297210 */ /* 0x000fe20007fde0ff */
[----:B------:R-:W-:Y:S01]  /*406c0*/  IMAD.X R53, RZ, RZ, RZ, P4 ;  /* 0x000000ffff357224 */ /* 0x000fe200020e06ff */
[----:B------:R-:W-:Y:S01]  /*406d0*/  LOP3.LUT R63, R63, 0xfffffffe, RZ, 0xc0, !PT ;  /* 0xfffffffe3f3f7812 */ /* 0x000fe200078ec0ff */
[----:B------:R-:W-:Y:S01]  /*406e0*/  BSSY.RECONVERGENT B3, `(.L_x_132) ;  /* 0x000003d000037945 */ /* 0x000fe20003800200 */
[----:B------:R-:W-:Y:S02]  /*406f0*/  IADD3 R130, P4, PT, R143, R149, RZ ;  /* 0x000000958f827210 */ /* 0x000fe40007f9e0ff */
[----:B------:R-:W-:-:S03]  /*40700*/  IADD3 R151, P0, PT, R51, R42, RZ ;  /* 0x0000002a33977210 */ /* 0x000fc60007f1e0ff */
[----:B------:R-:W-:-:S04]  /*40710*/  IMAD.X R114, R147, 0x1, R114, P4 ;  /* 0x0000000193727824 */ /* 0x000fc800020e0672 */
[----:B------:R-:W-:Y:S02]  /*40720*/  @P6 LOP3.LUT R63, R63, 0x1, RZ, 0xfc, !PT ;  /* 0x000000013f3f6812 */ /* 0x000fe400078efcff */
[----:B------:R-:W-:Y:S01]  /*40730*/  IADD3 R86, P5, P6, R50, R52, R84 ;  /* 0x0000003432567210 */ /* 0x000fe20007ebe054 */
[----:B------:R-:W-:-:S03]  /*40740*/  IMAD.MOV.U32 R52, RZ, RZ, R49 ;  /* 0x000000ffff347224 */ /* 0x000fc600078e0031 */
[----:B------:R-:W-:Y:S01]  /*40750*/  IADD3.X R102, PT, PT, R151, R41, R85, P5, P6 ;  /* 0x0000002997667210 */ /* 0x000fe20002fec455 */
[----:B------:R-:W-:Y:S01]  /*40760*/  IMAD.WIDE.U32 R84, R145, R30, RZ ;  /* 0x0000001e91547225 */ /* 0x000fe200078e00ff */
[----:B------:R-:W-:-:S03]  /*40770*/  ISETP.GE.U32.AND P5, PT, R130, R143, PT ;  /* 0x0000008f8200720c */ /* 0x000fc60003fa6070 */
[----:B------:R-:W-:Y:S01]  /*40780*/  IMAD.WIDE.U32.X R52, R145, R33, R52, P3 ;  /* 0x0000002191347225 */ /* 0x000fe200018e0434 */
[----:B------:R-:W-:-:S03]  /*40790*/  ISETP.GE.U32.AND.EX P5, PT, R114, R147, PT, P5 ;  /* 0x000000937200720c */ /* 0x000fc60003fa6150 */
[----:B------:R-:W-:Y:S01]  /*407a0*/  IMAD.WIDE.U32 R48, P4, R40, R31, R84 ;  /* 0x0000001f28307225 */ /* 0x000fe20007880054 */
[----:B------:R-:W-:-:S03]  /*407b0*/  SEL R51, RZ, 0x1, P5 ;  /* 0x00000001ff337807 */ /* 0x000fc60002800000 */
[----:B------:R-:W-:-:S04]  /*407c0*/  IMAD.WIDE.U32 R40, R40, R30, RZ ;  /* 0x0000001e28287225 */ /* 0x000fc800078e00ff */
[----:B------:R-:W-:Y:S01]  /*407d0*/  IMAD.WIDE.U32 R84, R98, R112, RZ ;  /* 0x0000007062547225 */ /* 0x000fe200078e00ff */
[----:B------:R-:W-:Y:S02]  /*407e0*/  IADD3 R143, P3, PT, R41, R48, RZ ;  /* 0x00000030298f7210 */ /* 0x000fe40007f7e0ff */
[----:B------:R-:W-:Y:S01]  /*407f0*/  IADD3 R40, P5, P6, R40, R52, R51 ;  /* 0x0000003428287210 */ /* 0x000fe20007ebe033 */
[----:B------:R-:W-:Y:S02]  /*40800*/  IMAD.X R41, RZ, RZ, RZ, P4 ;  /* 0x000000ffff297224 */ /* 0x000fe400020e06ff */
[----:B------:R-:W-:Y:S01]  /*40810*/  IMAD.X R51, RZ, RZ, RZ, P1 ;  /* 0x000000ffff337224 */ /* 0x000fe200008e06ff */
[----:B------:R-:W-:Y:S01]  /*40820*/  IADD3.X R143, PT, PT, R143, R53, RZ, P5, P6 ;  /* 0x000000358f8f7210 */ /* 0x000fe20002fec4ff */
[----:B------:R-:W-:Y:S01]  /*40830*/  IMAD.WIDE.U32 R52, R112, R112, RZ ;  /* 0x0000007070347225 */ /* 0x000fe200078e00ff */
[----:B------:R-:W-:Y:S02]  /*40840*/  IADD3 R110, P4, PT, R109, R40, RZ ;  /* 0x000000286d6e7210 */ /* 0x000fe40007f9e0ff */
[----:B------:R-:W-:Y:S01]  /*40850*/  ISETP.GE.U32.AND P1, PT, R86, R50, PT ;  /* 0x000000325600720c */ /* 0x000fe20003f26070 */
[----:B------:R-:W-:-:S02]  /*40860*/  IMAD.MOV.U32 R50, RZ, RZ, R43 ;  /* 0x000000ffff327224 */ /* 0x000fc400078e002b */
[----:B------:R-:W-:Y:S01]  /*40870*/  IMAD.X R126, R126, 0x1, R143, P4 ;  /* 0x000000017e7e7824 */ /* 0x000fe200020e068f */
[----:B------:R-:W-:Y:S01]  /*40880*/  ISETP.GE.U32.AND P4, PT, R110, R40, PT ;  /* 0x000000286e00720c */ /* 0x000fe20003f86070 */
[----:B------:R-:W-:Y:S01]  /*40890*/  IMAD.WIDE.U32.X R42, R98, R113, R50, P0 ;  /* 0x00000071622a7225 */ /* 0x000fe200000e0432 */
[----:B------:R-:W-:Y:S02]  /*408a0*/  ISETP.GE.U32.AND.EX P1, PT, R102, R151, PT, P1 ;  /* 0x000000976600720c */ /* 0x000fe40003f26110 */
[----:B------:R-:W-:Y:S01]  /*408b0*/  ISETP.GE.U32.AND.EX P4, PT, R126, R143, PT, P4 ;  /* 0x0000008f7e00720c */ /* 0x000fe20003f86140 */
[----:B------:R-:W-:-:S04]  /*408c0*/  IMAD.WIDE.U32 R50, P0, R112, R98, R84 ;  /* 0x0000006270327225 */ /* 0x000fc80007800054 */
[----:B------:R-:W-:Y:S01]  /*408d0*/  IMAD.MOV.U32 R40, RZ, RZ, R49 ;  /* 0x000000ffff287224 */ /* 0x000fe200078e0031 */
[----:B------:R-:W-:Y:S02]  /*408e0*/  SEL R49, RZ, 0x1, P1 ;  /* 0x00000001ff317807 */ /* 0x000fe40000800000 */
[----:B------:R-:W-:Y:S01]  /*408f0*/  IADD3 R149, P1, PT, R53, R50, RZ ;  /* 0x0000003235957210 */ /* 0x000fe20007f3e0ff */
[----:B------:R-:W-:Y:S01]  /*40900*/  IMAD.WIDE.U32.X R40, R145, R31, R40, P3 ;  /* 0x0000001f91287225 */ /* 0x000fe200018e0428 */
[----:B------:R-:W-:Y:S02]  /*40910*/  SEL R53, RZ, 0x1, P4 ;  /* 0x00000001ff357807 */ /* 0x000fe40002000000 */
[----:B------:R-:W-:-:S04]  /*40920*/  IADD3 R145, P3, P4, R52, R42, R49 ;  /* 0x0000002a34917210 */ /* 0x000fc80007c7e031 */
[----:B------:R-:W-:Y:S01]  /*40930*/  IADD3.X R149, PT, PT, R149, R43, RZ, P3, P4 ;  /* 0x0000002b95957210 */ /* 0x000fe20001fe84ff */
[----:B------:R-:W-:Y:S01]  /*40940*/  IMAD.WIDE.U32 R42, R153, R38, RZ ;  /* 0x00000026992a7225 */ /* 0x000fe200078e00ff */
[----:B------:R-:W-:-:S03]  /*40950*/  IADD3 R48, P3, PT, R53, R40, RZ ;  /* 0x0000002835307210 */ /* 0x000fc60007f7e0ff */
[----:B------:R-:W-:Y:S02]  /*40960*/  IMAD R40, R155, R38, RZ ;  /* 0x000000269b287224 */ /* 0x000fe400078e02ff */
        /* <DEDUP_REMOVED lines=20> */
.L_x_133:
[----:B------:R-:W-:Y:S05]  /*40ab0*/  BSYNC.RECONVERGENT B3 ;  /* 0x0000000000037941 */ /* 0x000fea0003800200 */
.L_x_132:
[C---:B------:R-:W-:Y:S01]  /*40ac0*/  IMAD.WIDE.U32 R48, R42.reuse, R36, RZ ;  /* 0x000000242a307225 */ /* 0x040fe200078e00ff */
[----:B------:R-:W-:Y:S01]  /*40ad0*/  LOP3.LUT R43, RZ, R153, RZ, 0x33, !PT ;  /* 0x00000099ff2b7212 */ /* 0x000fe200078e33ff */
[----:B------:R-:W-:Y:S01]  /*40ae0*/  BSSY.RECONVERGENT B3, `(.L_x_134) ;  /* 0x00001e2000037945 */ /* 0x000fe20003800200 */
[C---:B------:R-:W-:Y:S01]  /*40af0*/  LOP3.LUT P6, RZ, R63.reuse, 0x8, RZ, 0xc0, !PT ;  /* 0x000000083fff7812 */ /* 0x040fe200078cc0ff */
[----:B------:R-:W-:Y:S01]  /*40b00*/  IMAD.WIDE.U32 R40, P4, R42, R37, R40 ;  /* 0x000000252a287225 */ /* 0x000fe20007880028 */
[----:B------:R-:W-:Y:S02]  /*40b10*/  ISETP.GT.U32.AND P3, PT, R48, R43, PT ;  /* 0x0000002b3000720c */ /* 0x000fe40003f64070 */
[----:B------:R-:W-:Y:S01]  /*40b20*/  LOP3.LUT P5, RZ, R63, 0x1, RZ, 0xc0, !PT ;  /* 0x000000013fff7812 */ /* 0x000fe200078ac0ff */
[----:B------:R-:W-:Y:S01]  /*40b30*/  IMAD.X R53, RZ, RZ, RZ, P4 ;  /* 0x000000ffff357224 */ /* 0x000fe200020e06ff */
[----:B------:R-:W-:Y:S01]  /*40b40*/  IADD3 R49, P4, PT, R49, R40, RZ ;  /* 0x0000002831317210 */ /* 0x000fe20007f9e0ff */
[----:B------:R-:W-:Y:S01]  /*40b50*/  IMAD.WIDE.U32 R84, R109, R34, RZ ;  /* 0x000000226d547225 */ /* 0x000fe200078e00ff */
[----:B------:R-:W-:-:S02]  /*40b60*/  LOP3.LUT R40, RZ, R155, RZ, 0x33, !PT ;  /* 0x0000009bff287212 */ /* 0x000fc400078e33ff */
[----:B------:R-:W-:Y:S01]  /*40b70*/  LOP3.LUT R63, R63, 0xfffffffb, RZ, 0xc0, !PT ;  /* 0xfffffffb3f3f7812 */ /* 0x000fe200078ec0ff */
[----:B------:R-:W-:Y:S01]  /*40b80*/  IMAD.MOV.U32 R52, RZ, RZ, R41 ;  /* 0x000000ffff347224 */ /* 0x000fe200078e0029 */
[----:B------:R-:W-:Y:S01]  /*40b90*/  ISETP.GT.U32.AND.EX P3, PT, R49, R40, PT, P3 ;  /* 0x000000283100720c */ /* 0x000fe20003f64130 */
[----:B------:R-:W-:-:S03]  /*40ba0*/  IMAD.WIDE.U32 R48, R42, R34, RZ ;  /* 0x000000222a307225 */ /* 0x000fc600078e00ff */
[----:B------:R-:W-:Y:S01]  /*40bb0*/  SEL R43, RZ, 0x1, !P3 ;  /* 0x00000001ff2b7807 */ /* 0x000fe20005800000 */
[----:B------:R-:W-:-:S04]  /*40bc0*/  IMAD.WIDE.U32.X R40, R109, R37, R52, P4 ;  /* 0x000000256d287225 */ /* 0x000fc800020e0434 */
[----:B------:R-:W-:-:S13]  /*40bd0*/  IMAD.WIDE.U32 R84, P4, R42, R35, R84 ;  /* 0x000000232a547225 */ /* 0x000fda0007880054 */
[----:B------:R-:W-:Y:S02]  /*40be0*/  @P4 LOP3.LUT R63, R63, 0x4, RZ, 0xfc, !PT ;  /* 0x000000043f3f4812 */ /* 0x000fe400078efcff */
[----:B------:R-:W-:Y:S02]  /*40bf0*/  IADD3 R45, P4, PT, R49, R84, RZ ;  /* 0x00000054312d7210 */ /* 0x000fe40007f9e0ff */
[----:B------:R-:W-:-:S11]  /*40c00*/  LOP3.LUT R63, R63, 0xfffffffd, RZ, 0xc0, !PT ;  /* 0xfffffffd3f3f7812 */ /* 0x000fd600078ec0ff */
[----:B------:R-:W-:Y:S02]  /*40c10*/  @P4 LOP3.LUT R63, R63, 0x2, RZ, 0xfc, !PT ;  /* 0x000000023f3f4812 */ /* 0x000fe400078efcff */
[----:B------:R-:W-:Y:S02]  /*40c20*/  IADD3 R43, P3, P4, R48, R40, R43 ;  /* 0x00000028302b7210 */ /* 0x000fe40007c7e02b */
[----:B------:R-:W-:Y:S02]  /*40c30*/  LOP3.LUT R63, R63, 0xffffffef, RZ, 0xc0, !PT ;  /* 0xffffffef3f3f7812 */ /* 0x000fe400078ec0ff */
[----:B------:R-:W-:Y:S01]  /*40c40*/  IADD3.X R84, PT, PT, R45, R41, RZ, P3, P4 ;  /* 0x000000292d547210 */ /* 0x000fe20001fe84ff */
[----:B------:R-:W-:Y:S01]  /*40c50*/  IMAD.X R41, RZ, RZ, RZ, P6 ;  /* 0x000000ffff297224 */ /* 0x000fe200030e06ff */
[----:B------:R-:W-:Y:S01]  /*40c60*/  IADD3 R40, P3, PT, R105, -R32, RZ ;  /* 0x8000002069287210 */ /* 0x000fe20007f7e0ff */
[----:B------:R-:W-:Y:S01]  /*40c70*/  IMAD R45, R139, R38, RZ ;  /* 0x000000268b2d7224 */ /* 0x000fe200078e02ff */
[----:B------:R-:W-:-:S02]  /*40c80*/  LOP3.LUT R139, RZ, R139, RZ, 0x33, !PT ;  /* 0x0000008bff8b7212 */ /* 0x000fc400078e33ff */
[----:B------:R-:W-:Y:S01]  /*40c90*/  SEL R133, R40, R133, P2 ;  /* 0x0000008528857207 */ /* 0x000fe20001000000 */
[----:B------:R-:W-:Y:S02]  /*40ca0*/  IMAD.X R104, R104, 0x1, ~R33, P3 ;  /* 0x0000000168687824 */ /* 0x000fe400018e0e21 */
[----:B------:R-:W-:Y:S02]  /*40cb0*/  IMAD.MOV.U32 R40, RZ, RZ, R47 ;  /* 0x000000ffff287224 */ /* 0x000fe400078e002f */
[----:B------:R-:W-:Y:S01]  /*40cc0*/  IMAD.WIDE.U32 R48, R113, R133, RZ ;  /* 0x0000008571307225 */ /* 0x000fe200078e00ff */
[----:B------:R-:W-:-:S03]  /*40cd0*/  SEL R129, R104, R129, P2 ;  /* 0x0000008168817207 */ /* 0x000fc60001000000 */
[----:B------:R-:W-:-:S04]  /*40ce0*/  IMAD.WIDE.U32 R46, R135, R133, RZ ;  /* 0x00000085872e7225 */ /* 0x000fc800078e00ff */
[----:B------:R-:W-:-:S04]  /*40cf0*/  IMAD.WIDE.U32 R48, P3, R129, R135, R48 ;  /* 0x0000008781307225 */ /* 0x000fc80007860030 */
[----:B------:R-:W-:Y:S01]  /*40d00*/  IMAD.WIDE.U32.X R40, R98, R113, R40, P5 ;  /* 0x0000007162287225 */ /* 0x000fe200028e0428 */
[----:B------:R-:W-:-:S03]  /*40d10*/  IADD3 R142, P5, PT, R47, R48, RZ ;  /* 0x000000302f8e7210 */ /* 0x000fc60007fbe0ff */
        /* <DEDUP_REMOVED lines=26> */
[----:B------:R-:W-:Y:S01]  /*40ec0*/  ISETP.GE.U32.AND P0, PT, R147, R145, PT ;  /* 0x000000919300720c */ /* 0x000fe20003f06070 */
[----:B------:R-:W-:Y:S01]  /*40ed0*/  IMAD.WIDE.U32 R50, R112, R133, RZ ;  /* 0x0000008570327225 */ /* 0x000fe200078e00ff */
[----:B------:R-:W-:Y:S02]  /*40ee0*/  IADD3.X R132, PT, PT, R41, R47, RZ, P5, P6 ;  /* 0x0000002f29847210 */ /* 0x000fe40002fec4ff */
[----:B------:R-:W-:Y:S01]  /*40ef0*/  ISETP.GE.U32.AND.EX P0, PT, R142, R149, PT, P0 ;  /* 0x000000958e00720c */ /* 0x000fe20003f06100 */
[C---:B------:R-:W-:Y:S01]  /*40f00*/  IMAD.WIDE.U32 R46, R98.reuse, R133, RZ ;  /* 0x00000085622e7225 */ /* 0x040fe200078e00ff */
[C---:B------:R-:W-:Y:S02]  /*40f10*/  LOP3.LUT P6, RZ, R63.reuse, 0x1, RZ, 0xc0, !PT ;  /* 0x000000013fff7812 */ /* 0x040fe400078cc0ff */
[----:B------:R-:W-:Y:S01]  /*40f20*/  LOP3.LUT R63, R63, 0xfffffff7, RZ, 0xc0, !PT ;  /* 0xfffffff73f3f7812 */ /* 0x000fe200078ec0ff */
[----:B------:R-:W-:Y:S01]  /*40f30*/  IMAD.WIDE.U32.X R44, R98, R98, R44, P1 ;  /* 0x00000062622c7225 */ /* 0x000fe200008e042c */
[----:B------:R-:W-:-:S03]  /*40f40*/  SEL R151, RZ, 0x1, P0 ;  /* 0x00000001ff977807 */ /* 0x000fc60000000000 */
[----:B------:R-:W-:-:S03]  /*40f50*/  IMAD.WIDE.U32 R46, P5, R129, R112, R46 ;  /* 0x00000070812e7225 */ /* 0x000fc600078a002e */
[----:B------:R-:W-:-:S10]  /*40f60*/  IADD3 R155, P0, PT, R51, R46, RZ ;  /* 0x0000002e339b7210 */ /* 0x000fd40007f1e0ff */
        /* <DEDUP_REMOVED lines=21> */
[----:B------:R-:W-:Y:S01]  /*410c0*/  IADD3 R43, P1, P5, R84, R50, R43 ;  /* 0x00000032542b7210 */ /* 0x000fe20007d3e02b */
[----:B------:R-:W-:-:S03]  /*410d0*/  IMAD.MOV.U32 R50, RZ, RZ, R49 ;  /* 0x000000ffff327224 */ /* 0x000fc600078e0031 */
[----:B------:R-:W-:Y:S02]  /*410e0*/  IADD3.X R139, PT, PT, R139, R51, RZ, P1, P5 ;  /* 0x000000338b8b7210 */ /* 0x000fe40000fea4ff */
[----:B------:R-:W-:Y:S02]  /*410f0*/  IADD3 R44, P1, PT, R87, -R30, RZ ;  /* 0x8000001e572c7210 */ /* 0x000fe40007f3e0ff */
[C---:B------:R-:W-:Y:S02]  /*41100*/  LOP3.LUT P5, RZ, R63.reuse, 0x10, RZ, 0xc0, !PT ;  /* 0x000000103fff7812 */ /* 0x040fe400078ac0ff */
[----:B------:R-:W-:Y:S01]  /*41110*/  LOP3.LUT R63, R63, 0xffffff7f, RZ, 0xc0, !PT ;  /* 0xffffff7f3f3f7812 */ /* 0x000fe200078ec0ff */
[----:B------:R-:W-:Y:S01]  /*41120*/  IMAD.X R41, R100, 0x1, ~R31, P1 ;  /* 0x0000000164297824 */ /* 0x000fe200008e0e1f */
[----:B------:R-:W-:Y:S01]  /*41130*/  SEL R100, R44, R127, P2 ;  /* 0x0000007f2c647207 */ /* 0x000fe20001000000 */
[----:B------:R-:W-:-:S03]  /*41140*/  IMAD.X R51, RZ, RZ, RZ, P5 ;  /* 0x000000ffff337224 */ /* 0x000fc600028e06ff */
[----:B------:R-:W-:Y:S01]  /*41150*/  SEL R128, R41, R128, P2 ;  /* 0x0000008029807207 */ /* 0x000fe20001000000 */
        /* <DEDUP_REMOVED lines=58> */
[----:B------:R-:W-:Y:S01]  /*41500*/  @P6 LOP3.LUT R63, R63, 0x100, RZ, 0xfc, !PT ;  /* 0x000001003f3f6812 */ /* 0x000fe200078efcff */
[----:B------:R-:W-:Y:S01]  /*41510*/  IMAD.WIDE.U32 R86, R129, R133, RZ ;  /* 0x0000008581567225 */ /* 0x000fe200078e00ff */
[----:B------:R-:W-:-:S02]  /*41520*/  IADD3.X R102, PT, PT, R85, R53, RZ, P0, P5 ;  /* 0x0000003555667210 */ /* 0x000fc400007ea4ff */
[----:B------:R-:W-:Y:S01]  /*41530*/  IADD3 R153, P0, PT, R142, R153, RZ ;  /* 0x000000998e997210 */ /* 0x000fe20007f1e0ff */
[----:B------:R-:W-:-:S04]  /*41540*/  IMAD.X R53, RZ, RZ, RZ, P1 ;  /* 0x000000ffff357224 */ /* 0x000fc800008e06ff */
        /* <DEDUP_REMOVED lines=9> */
[----:B------:R-:W-:Y:S01]  /*415e0*/  IADD3 R53, P1, PT, R53, R86, RZ ;  /* 0x0000005635357210 */ /* 0x000fe20007f3e0ff */
[C---:B------:R-:W-:Y:S01]  /*415f0*/  IMAD.WIDE.U32 R84, R144.reuse, R38, RZ ;  /* 0x0000002690547225 */ /* 0x040fe200078e00ff */
[----:B------:R-:W-:Y:S02]  /*41600*/  LOP3.LUT R145, RZ, R145, RZ, 0x33, !PT ;  /* 0x00000091ff917212 */ /* 0x000fe400078e33ff */
[----:B------:R-:W-:Y:S01]  /*41610*/  IADD3.X R148, PT, PT, R53, R51, RZ, P0, P5 ;  /* 0x0000003335947210 */ /* 0x000fe200007ea4ff */
[----:B------:R-:W-:Y:S01]  /*41620*/  IMAD R127, R144, R39, R50 ;  /* 0x00000027907f7224 */ /* 0x000fe200078e0232 */
[----:B------:R-:W-:Y:S01]  /*41630*/  P2R R150, PR, RZ, 0x4 ;  /* 0x00000004ff967803 */ /* 0x000fe20000000000 */
[----:B------:R-:W-:Y:S01]  /*41640*/  IMAD.WIDE.U32 R52, R84, R36, RZ ;  /* 0x0000002454347225 */ /* 0x000fe200078e00ff */
[----:B------:R-:W-:-:S02]  /*41650*/  LOP3.LUT P2, RZ, R63, 0x20, RZ, 0xc0, !PT ;  /* 0x000000203fff7812 */ /* 0x000fc4000784c0ff */
[----:B------:R-:W-:Y:S01]  /*41660*/  LOP3.LUT R63, R63, 0xfffffffd, RZ, 0xc0, !PT ;  /* 0xfffffffd3f3f7812 */ /* 0x000fe200078ec0ff */
        /* <DEDUP_REMOVED lines=17> */
[----:B------:R-:W-:Y:S01]  /*41780*/  IMAD.WIDE.U32 R142, R128, R135, RZ ;  /* 0x00000087808e7225 */ /* 0x000fe200078e00ff */
[----:B------:R-:W-:Y:S02]  /*41790*/  LOP3.LUT R63, R63, 0xfffffffe, RZ, 0xc0, !PT ;  /* 0xfffffffe3f3f7812 */ /* 0x000fe400078ec0ff */
[----:B------:R-:W-:Y:S01]  /*417a0*/  IADD3.X R151, PT, PT, R151, R51, RZ, P0, P5 ;  /* 0x0000003397977210 */ /* 0x000fe200007ea4ff */
[----:B------:R-:W-:Y:S01]  /*417b0*/  IMAD.WIDE.U32 R50, R100, R135, RZ ;  /* 0x0000008764327225 */ /* 0x000fe200078e00ff */
[----:B------:R-:W-:-:S03]  /*417c0*/  @P6 LOP3.LUT R63, R63, 0x1, RZ, 0xfc, !PT ;  /* 0x000000013f3f6812 */ /* 0x000fc600078efcff */
[----:B------:R-:W-:Y:S01]  /*417d0*/  IMAD.WIDE.U32 R142, P0, R100, R113, R142 ;  /* 0x00000071648e7225 */ /* 0x000fe2000780008e */
[----:B------:R-:W-:-:S03]  /*417e0*/  LOP3.LUT R63, R63, 0xfffffffb, RZ, 0xc0, !PT ;  /* 0xfffffffb3f3f7812 */ /* 0x000fc600078ec0ff */
        /* <DEDUP_REMOVED lines=23> */
[----:B------:R-:W-:-:S04]  /*41960*/  IMAD.WIDE.U32 R142, R40, R30, RZ ;  /* 0x0000001e288e7225 */ /* 0x000fc800078e00ff */
[----:B------:R-:W-:-:S04]  /*41970*/  IMAD.WIDE.U32 R40, P4, R40, R31, R144 ;  /* 0x0000001f28287225 */ /* 0x000fc80007880090 */
[----:B------:R-:W-:Y:S01]  /*41980*/  IMAD.X R130, R147, 0x1, R130, P3 ;  /* 0x0000000193827824 */ /* 0x000fe200018e0682 */
[----:B------:R-:W-:Y:S02]  /*41990*/  ISETP.GE.U32.AND P3, PT, R85, R44, PT ;  /* 0x0000002c5500720c */ /* 0x000fe40003f66070 */
[----:B------:R-:W-:Y:S01]  /*419a0*/  IADD3 R145, P5, PT, R143, R40, RZ ;  /* 0x000000288f917210 */ /* 0x000fe20007fbe0ff */
[----:B------:R-:W-:Y:S01]  /*419b0*/  IMAD R40, R149, R38, RZ ;  /* 0x0000002695287224 */ /* 0x000fe200078e02ff */
[----:B------:R-:W-:Y:S02]  /*419c0*/  ISETP.GE.U32.AND.EX P3, PT, R130, R147, PT, P3 ;  /* 0x000000938200720c */ /* 0x000fe40003f66130 */
[----:B------:R-:W-:Y:S02]  /*419d0*/  LOP3.LUT R149, RZ, R149, RZ, 0x33, !PT ;  /* 0x00000095ff957212 */ /* 0x000fe400078e33ff */
[----:B------:R-:W-:Y:S02]  /*419e0*/  SEL R135, RZ, 0x1, P3 ;  /* 0x00000001ff877807 */ /* 0x000fe40001800000 */
[----:B------:R-:W-:-:S02]  /*419f0*/  @P4 LOP3.LUT R63, R63, 0x800, RZ, 0xfc, !PT ;  /* 0x000008003f3f4812 */ /* 0x000fc400078efcff */
        /* <DEDUP_REMOVED lines=13> */
[C---:B------:R-:W-:Y:S01]  /*41ad0*/  IMAD.WIDE.U32 R104, R42.reuse, R30, RZ ;  /* 0x0000001e2a687225 */ /* 0x040fe200078e00ff */
[----:B------:R-:W-:Y:S02]  /*41ae0*/  LOP3.LUT R63, R63, 0xffffffbf, RZ, 0xc0, !PT ;  /* 0xffffffbf3f3f7812 */ /* 0x000fe400078ec0ff */
[----:B------:R-:W-:Y:S01]  /*41af0*/  SEL R139, RZ, 0x1, P3 ;  /* 0x00000001ff8b7807 */ /* 0x000fe20001800000 */
[----:B------:R-:W-:-:S03]  /*41b00*/  IMAD.WIDE.U32 R42, P6, R42, R31, R142 ;  /* 0x0000001f2a2a7225 */ /* 0x000fc600078c008e */
[----:B------:R-:W-:Y:S02]  /*41b10*/  IADD3 R110, P3, P4, R104, R44, R139 ;  /* 0x0000002c686e7210 */ /* 0x000fe40007c7e08b */
[----:B------:R-:W-:-:S04]  /*41b20*/  IADD3 R105, P5, PT, R105, R42, RZ ;  /* 0x0000002a69697210 */ /* 0x000fc80007fbe0ff */
[----:B------:R-:W-:Y:S01]  /*41b30*/  IADD3.X R112, PT, PT, R105, R45, RZ, P3, P4 ;  /* 0x0000002d69707210 */ /* 0x000fe20001fe84ff */
[C---:B------:R-:W-:Y:S02]  /*41b40*/  IMAD R105, R48.reuse, R39, R40 ;  /* 0x0000002730697224 */ /* 0x040fe400078e0228 */
[----:B------:R-:W-:Y:S01]  /*41b50*/  IMAD.WIDE.U32 R44, R48, R38, RZ ;  /* 0x00000026302c7225 */ /* 0x000fe200078e00ff */
[----:B------:R-:W-:-:S03]  /*41b60*/  @P6 LOP3.LUT R63, R63, 0x40, RZ, 0xfc, !PT ;  /* 0x000000403f3f6812 */ /* 0x000fc600078efcff */
[----:B------:R-:W-:Y:S01]  /*41b70*/  IMAD.IADD R40, R45, 0x1, R105 ;  /* 0x000000012d287824 */ /* 0x000fe200078e0269 */
[----:B------:R-:W-:Y:S01]  /*41b80*/  LOP3.LUT R45, RZ, R48, RZ, 0x33, !PT ;  /* 0x00000030ff2d7212 */ /* 0x000fe200078e33ff */
[----:B------:R-:W-:Y:S01]  /*41b90*/  IMAD.WIDE.U32 R104, R44, R36, RZ ;  /* 0x000000242c687225 */ /* 0x000fe200078e00ff */
[----:B------:R-:W-:-:S03]  /*41ba0*/  LOP3.LUT R63, R63, 0xffffffdf, RZ, 0xc0, !PT ;  /* 0xffffffdf3f3f7812 */ /* 0x000fc600078ec0ff */
[----:B------:R-:W-:Y:S01]  /*41bb0*/  IMAD.WIDE.U32 R142, R40, R36, RZ ;  /* 0x00000024288e7225 */ /* 0x000fe200078e00ff */
[----:B------:R-:W-:-:S03]  /*41bc0*/  @P5 LOP3.LUT R63, R63, 0x20, RZ, 0xfc, !PT ;  /* 0x000000203f3f5812 */ /* 0x000fc600078efcff */
[----:B------:R-:W-:Y:S02]  /*41bd0*/  IMAD.MOV.U32 R48, RZ, RZ, R87 ;  /* 0x000000ffff307224 */ /* 0x000fe400078e0057 */
        /* <DEDUP_REMOVED lines=18> */
[----:B------:R-:W-:-:S02]  /*41d00*/  ISETP.NE.AND P2, PT, R150, RZ, PT ;  /* 0x000000ff9600720c */ /* 0x000fc40003f45270 */
[C---:B------:R-:W-:Y:S01]  /*41d10*/  LOP3.LUT P5, RZ, R63.reuse, 0x1, RZ, 0xc0, !PT ;  /* 0x000000013fff7812 */ /* 0x040fe200078ac0ff */
[----:B------:R-:W-:Y:S01]  /*41d20*/  IMAD.WIDE.U32.X R142, R128, R113, R142, P6 ;  /* 0x00000071808e7225 */ /* 0x000fe200030e048e */
[C---:B------:R-:W-:Y:S02]  /*41d30*/  LOP3.LUT P6, RZ, R63.reuse, 0x4, RZ, 0xc0, !PT ;  /* 0x000000043fff7812 */ /* 0x040fe400078cc0ff */
[----:B------:R-:W-:Y:S01]  /*41d40*/  LOP3.LUT R63, R63, 0xfffffff7, RZ, 0xc0, !PT ;  /* 0xfffffff73f3f7812 */ /* 0x000fe200078ec0ff */
[----:B------:R-:W-:Y:S01]  /*41d50*/  IMAD.X R49, RZ, RZ, RZ, P2 ;  /* 0x000000ffff317224 */ /* 0x000fe200010e06ff */
[----:B------:R-:W-:Y:S02]  /*41d60*/  IADD3 R139, P2, PT, R46, R142, RZ ;  /* 0x0000008e2e8b7210 */ /* 0x000fe40007f5e0ff */
        /* <DEDUP_REMOVED lines=48> */
[----:B------:R-:W-:Y:S02]  /*42070*/  IADD3.X R143, PT, PT, R143, R51, RZ, P5, P6 ;  /* 0x000000338f8f7210 */ /* 0x000fe40002fec4ff */
[----:B------:R-:W-:Y:S01]  /*42080*/  LOP3.LUT P5, RZ, R63, 0x200, RZ, 0xc0, !PT ;  /* 0x000002003fff7812 */ /* 0x000fe200078ac0ff */
[----:B------:R-:W-:Y:S01]  /*42090*/  IMAD.X R150, R45, 0x1, R130, P3 ;  /* 0x000000012d967824 */ /* 0x000fe200018e0682 */
[----:B------:R-:W-:-:S02]  /*420a0*/  LOP3.LUT P6, RZ, R63, 0x100, RZ, 0xc0, !PT ;  /* 0x000001003fff7812 */ /* 0x000fc400078cc0ff */
[----:B------:R-:W-:Y:S01]  /*420b0*/  ISETP.GE.U32.AND P3, PT, R147, R104, PT ;  /* 0x000000689300720c */ /* 0x000fe20003f66070 */
[----:B------:R-:W-:Y:S01]  /*420c0*/  IMAD.X R51, RZ, RZ, RZ, P5 ;  /* 0x000000ffff337224 */ /* 0x000fe200028e06ff */
[----:B------:R-:W-:Y:S01]  /*420d0*/  ISETP.GE.U32.AND P5, PT, R139, R46, PT ;  /* 0x0000002e8b00720c */ /* 0x000fe20003fa6070 */
[----:B------:R-:W-:Y:S01]  /*420e0*/  IMAD.MOV.U32 R46, RZ, RZ, R105 ;  /* 0x000000ffff2e7224 */ /* 0x000fe200078e0069 */
[----:B------:R-:W-:Y:S01]  /*420f0*/  ISETP.GE.U32.AND.EX P3, PT, R150, R45, PT, P3 ;  /* 0x0000002d9600720c */ /* 0x000fe20003f66130 */
[----:B------:R-:W-:Y:S01]  /*42100*/  IMAD.WIDE.U32.X R50, R128, R98, R50, P6 ;  /* 0x0000006280327225 */ /* 0x000fe200030e0432 */
[----:B------:R-:W-:Y:S02]  /*42110*/  ISETP.GE.U32.AND.EX P5, PT, R159, R102, PT, P5 ;  /* 0x000000669f00720c */ /* 0x000fe40003fa6150 */
        /* <DEDUP_REMOVED lines=9> */
[----:B------:R-:W-:-:S04]  /*421b0*/  IMAD.WIDE.U32 R50, P4, R44, R33, R50 ;  /* 0x000000212c327225 */ /* 0x000fc80007880032 */
[----:B------:R-:W-:Y:S01]  /*421c0*/  IMAD.WIDE.U32 R132, R100, R100, RZ ;  /* 0x0000006464847225 */ /* 0x000fe200078e00ff */
[----:B------:R-:W-:-:S03]  /*421d0*/  IADD3 R87, P3, PT, R105, R50, RZ ;  /* 0x0000003269577210 */ /* 0x000fc60007f7e0ff */
        /* <DEDUP_REMOVED lines=16> */
[----:B------:R-:W-:Y:S02]  /*422e0*/  IADD3 R153, P0, PT, R115, R110, RZ ;  /* 0x0000006e73997210 */ /* 0x000fe40007f1e0ff */
[----:B------:R-:W-:Y:S01]  /*422f0*/  LOP3.LUT R63, R63, 0xfffffffb, RZ, 0xc0, !PT ;  /* 0xfffffffb3f3f7812 */ /* 0x000fe200078ec0ff */
[----:B------:R-:W-:Y:S02]  /*42300*/  IMAD.X R105, RZ, RZ, RZ, P6 ;  /* 0x000000ffff697224 */ /* 0x000fe400030e06ff */
[----:B------:R-:W-:Y:S01]  /*42310*/  IMAD.X R157, R97, 0x1, R112, P0 ;  /* 0x00000001619d7824 */ /* 0x000fe200000e0670 */
[----:B------:R-:W-:Y:S01]  /*42320*/  IADD3 R100, P0, PT, R144, R153, RZ ;  /* 0x0000009990647210 */ /* 0x000fe20007f1e0ff */
[----:B------:R-:W-:-:S04]  /*42330*/  IMAD.WIDE.U32.X R52, R127, R33, R104, P1 ;  /* 0x000000217f347225 */ /* 0x000fc800008e0468 */
[----:B------:R-:W-:-:S04]  /*42340*/  IMAD.WIDE.U32 R104, R127, R30, RZ ;  /* 0x0000001e7f687225 */ /* 0x000fc800078e00ff */
[----:B------:R-:W-:Y:S01]  /*42350*/  IMAD.X R102, R148, 0x1, R157, P0 ;  /* 0x0000000194667824 */ /* 0x000fe200000e069d */
[----:B------:R-:W-:Y:S01]  /*42360*/  ISETP.GE.U32.AND P0, PT, R100, R144, PT ;  /* 0x000000906400720c */ /* 0x000fe20003f06070 */
[----:B------:R-:W-:-:S03]  /*42370*/  IMAD.WIDE.U32 R84, P6, R84, R31, R104 ;  /* 0x0000001f54547225 */ /* 0x000fc600078c0068 */
[----:B------:R-:W-:-:S04]  /*42380*/  ISETP.GE.U32.AND.EX P0, PT, R102, R148, PT, P0 ;  /* 0x000000946600720c */ /* 0x000fc80003f06100 */
[----:B------:R-:W-:Y:S02]  /*42390*/  SEL R97, RZ, 0x1, P0 ;  /* 0x00000001ff617807 */ /* 0x000fe40000000000 */
[----:B------:R-:W-:-:S04]  /*423a0*/  IADD3 R105, P0, PT, R133, R84, RZ ;  /* 0x0000005485697210 */ /* 0x000fc80007f1e0ff */
[----:B------:R-:W-:Y:S02]  /*423b0*/  @P6 LOP3.LUT R63, R63, 0x4, RZ, 0xfc, !PT ;  /* 0x000000043f3f6812 */ /* 0x000fe400078efcff */
[----:B------:R-:W-:Y:S01]  /*423c0*/  IADD3 R132, P1, P6, R132, R52, R97 ;  /* 0x0000003484847210 */ /* 0x000fe20007e3e061 */
[----:B------:R-:W-:-:S03]  /*423d0*/  IMAD.MOV.U32 R52, RZ, RZ, R51 ;  /* 0x000000ffff347224 */ /* 0x000fc600078e0033 */
        /* <DEDUP_REMOVED lines=16> */
[----:B------:R-:W-:Y:S02]  /*424e0*/  IMAD R44, R150, R38, RZ ;  /* 0x00000026962c7224 */ /* 0x000fe400078e02ff */
[----:B------:R-:W-:Y:S01]  /*424f0*/  IMAD.X R53, RZ, RZ, RZ, P3 ;  /* 0x000000ffff357224 */ /* 0x000fe200018e06ff */
[----:B------:R-:W-:Y:S01]  /*42500*/  IADD3.X R87, PT, PT, R87, R51, RZ, P4, P6 ;  /* 0x0000003357577210 */ /* 0x000fe200027ec4ff */
[----:B------:R-:W-:Y:S01]  /*42510*/  IMAD R49, R147, R39, R44 ;  /* 0x0000002793317224 */ /* 0x000fe200078e022c */
[C---:B------:R-:W-:Y:S01]  /*42520*/  LOP3.LUT P4, RZ, R63.reuse, 0x10, RZ, 0xc0, !PT ;  /* 0x000000103fff7812 */ /* 0x040fe2000788c0ff */
[----:B------:R-:W-:Y:S01]  /*42530*/  IMAD.MOV.U32 R52, RZ, RZ, R45 ;  /* 0x000000ffff347224 */ /* 0x000fe200078e002d */
        /* <DEDUP_REMOVED lines=13> */
[----:B------:R-:W-:-:S03]  /*42610*/  ISETP.GE.U32.AND P2, PT, R114, R143, PT ;  /* 0x0000008f7200720c */ /* 0x000fc60003f46070 */
[----:B------:R-:W-:Y:S01]  /*42620*/  IMAD.X R47, RZ, RZ, RZ, P4 ;  /* 0x000000ffff2f7224 */ /* 0x000fe200020e06ff */
[----:B------:R-:W-:Y:S01]  /*42630*/  ISETP.GE.U32.AND.EX P2, PT, R133, R46, PT, P2 ;  /* 0x0000002e8500720c */ /* 0x000fe20003f46120 */
[----:B------:R-:W-:Y:S02]  /*42640*/  IMAD.MOV.U32 R46, RZ, RZ, R41 ;  /* 0x000000ffff2e7224 */ /* 0x000fe400078e0029 */
[----:B------:R-:W-:Y:S01]  /*42650*/  IMAD.WIDE.U32 R50, R147, R38, RZ ;  /* 0x0000002693327225 */ /* 0x000fe200078e00ff */
[----:B------:R-:W-:-:S03]  /*42660*/  SEL R143, RZ, 0x1, P2 ;  /* 0x00000001ff8f7807 */ /* 0x000fc60001000000 */
[----:B------:R-:W-:Y:S01]  /*42670*/  IMAD.WIDE.U32.X R46, R108, R31, R46, P6 ;  /* 0x0000001f6c2e7225 */ /* 0x000fe200030e042e */
[----:B------:R-:W-:-:S03]  /*42680*/  IADD3 R143, P2, PT, R143, R128, RZ ;  /* 0x000000808f8f7210 */ /* 0x000fc60007f5e0ff */
[----:B------:R-:W-:Y:S01]  /*42690*/  IMAD.IADD R98, R51, 0x1, R49 ;  /* 0x0000000133627824 */ /* 0x000fe200078e0231 */
[----:B------:R-:W-:Y:S01]  /*426a0*/  LOP3.LUT R49, RZ, R147, RZ, 0x33, !PT ;  /* 0x00000093ff317212 */ /* 0x000fe200078e33ff */
[----:B------:R-:W-:Y:S01]  /*426b0*/  IMAD.X R142, RZ, RZ, R129, P2 ;  /* 0x000000ffff8e7224 */ /* 0x000fe200010e0681 */
[----:B------:R-:W-:Y:S01]  /*426c0*/  ISETP.GE.U32.AND P2, PT, R104, R135, PT ;  /* 0x000000876800720c */ /* 0x000fe20003f46070 */
[----:B------:R-:W-:-:S03]  /*426d0*/  IMAD.WIDE.U32 R44, R50, R36, RZ ;  /* 0x00000024322c7225 */ /* 0x000fc600078e00ff */
[----:B------:R-:W-:-:S04]  /*426e0*/  ISETP.GE.U32.AND.EX P2, PT, R146, R145, PT, P2 ;  /* 0x000000919200720c */ /* 0x000fc80003f46120 */
[----:B------:R-:W-:-:S04]  /*426f0*/  SEL R41, RZ, 0x1, P2 ;  /* 0x00000001ff297807 */ /* 0x000fc80001000000 */
[----:B------:R-:W-:Y:S01]  /*42700*/  IADD3 R97, P2, PT, R41, R46, RZ ;  /* 0x0000002e29617210 */ /* 0x000fe20007f5e0ff */
[----:B------:R-:W-:-:S04]  /*42710*/  IMAD.WIDE.U32.X R40, R40, R31, R52, P1 ;  /* 0x0000001f28287225 */ /* 0x000fc800008e0434 */
[----:B------:R-:W-:Y:S01]  /*42720*/  IMAD.X R105, RZ, RZ, R47, P2 ;  /* 0x000000ffff697224 */ /* 0x000fe200010e062f */
[----:B------:R-:W-:Y:S01]  /*42730*/  ISETP.NE.U32.AND P2, PT, R97, RZ, PT ;  /* 0x000000ff6100720c */ /* 0x000fe20003f45070 */
[----:B------:R-:W-:-:S03]  /*42740*/  IMAD.WIDE.U32 R46, R98, R36, RZ ;  /* 0x00000024622e7225 */ /* 0x000fc600078e00ff */
        /* <DEDUP_REMOVED lines=27> */
.L_x_135:
[----:B------:R-:W-:Y:S05]  /*42900*/  BSYNC.RECONVERGENT B3 ;  /* 0x0000000000037941 */ /* 0x000fea0003800200 */
.L_x_134:
[----:B------:R-:W-:Y:S01]  /*42910*/  ISETP.GT.U32.AND P3, PT, R44, R49, PT ;  /* 0x000000312c00720c */ /* 0x000fe20003f64070 */
[----:B------:R-:W-:Y:S01]  /*42920*/  IMAD.X R49, RZ, RZ, RZ, P2 ;  /* 0x000000ffff317224 */ /* 0x000fe200010e06ff */
[----:B------:R-:W-:Y:S01]  /*42930*/  IADD3 R135, P2, PT, R48, R86, RZ ;  /* 0x0000005630877210 */ /* 0x000fe20007f5e0ff */
[----:B------:R-:W-:Y:S01]  /*42940*/  IMAD.MOV.U32 R48, RZ, RZ, R47 ;  /* 0x000000ffff307224 */ /* 0x000fe200078e002f */
[----:B------:R-:W-:Y:S01]  /*42950*/  IADD3 R53, P1, PT, R45, R46, RZ ;  /* 0x0000002e2d357210 */ /* 0x000fe20007f3e0ff */
[----:B------:R-:W-:Y:S01]  /*42960*/  IMAD.WIDE.U32 R44, R98, R34, RZ ;  /* 0x00000022622c7225 */ /* 0x000fe200078e00ff */
[----:B------:R-:W-:Y:S01]  /*42970*/  LOP3.LUT R46, RZ, R150, RZ, 0x33, !PT ;  /* 0x00000096ff2e7212 */ /* 0x000fe200078e33ff */
[----:B------:R-:W-:Y:S01]  /*42980*/  BSSY.RECONVERGENT B3, `(.L_x_136) ;  /* 0x000002c000037945 */ /* 0x000fe20003800200 */
[----:B------:R-:W-:Y:S01]  /*42990*/  LOP3.LUT R63, R63, 0xfffffffd, RZ, 0xc0, !PT ;  /* 0xfffffffd3f3f7812 */ /* 0x000fe200078ec0ff */
[----:B------:R-:W-:Y:S01]  /*429a0*/  IMAD.X R158, R158, 0x1, R87, P2 ;  /* 0x000000019e9e7824 */ /* 0x000fe200010e0657 */
[----:B------:R-:W-:Y:S01]  /*429b0*/  ISETP.GE.U32.AND P2, PT, R135, R86, PT ;  /* 0x000000568700720c */ /* 0x000fe20003f46070 */
[----:B------:R-:W-:Y:S01]  /*429c0*/  IMAD.WIDE.U32.X R48, R98, R37, R48, P1 ;  /* 0x0000002562307225 */ /* 0x000fe200008e0430 */
[----:B------:R-:W-:-:S02]  /*429d0*/  ISETP.GT.U32.AND.EX P3, PT, R53, R46, PT, P3 ;  /* 0x0000002e3500720c */ /* 0x000fc40003f64130 */
[----:B------:R-:W-:Y:S01]  /*429e0*/  ISETP.GE.U32.AND.EX P2, PT, R158, R87, PT, P2 ;  /* 0x000000579e00720c */ /* 0x000fe20003f46120 */
[----:B------:R-:W-:Y:S01]  /*429f0*/  IMAD.WIDE.U32 R46, P1, R50, R35, R44 ;  /* 0x00000023322e7225 */ /* 0x000fe2000782002c */
[----:B------:R-:W-:-:S03]  /*42a00*/  SEL R87, RZ, 0x1, !P3 ;  /* 0x00000001ff577807 */ /* 0x000fc60005800000 */
[----:B------:R-:W-:-:S04]  /*42a10*/  IMAD.WIDE.U32 R52, R50, R34, RZ ;  /* 0x0000002232347225 */ /* 0x000fc800078e00ff */
[----:B------:R-:W-:Y:S01]  /*42a20*/  IMAD.X R45, RZ, RZ, RZ, P1 ;  /* 0x000000ffff2d7224 */ /* 0x000fe200008e06ff */
[----:B------:R-:W-:Y:S01]  /*42a30*/  IADD3 R97, P1, PT, R53, R46, RZ ;  /* 0x0000002e35617210 */ /* 0x000fe20007f3e0ff */
[----:B------:R-:W-:Y:S01]  /*42a40*/  IMAD.MOV.U32 R44, RZ, RZ, R47 ;  /* 0x000000ffff2c7224 */ /* 0x000fe200078e002f */
[----:B------:R-:W-:Y:S01]  /*42a50*/  SEL R53, RZ, 0x1, P2 ;  /* 0x00000001ff357807 */ /* 0x000fe20001000000 */
[----:B------:R-:W-:Y:S01]  /*42a60*/  IMAD.WIDE.U32 R46, R50, R32, RZ ;  /* 0x00000020322e7225 */ /* 0x000fe200078e00ff */
[----:B------:R-:W-:-:S03]  /*42a70*/  IADD3 R52, P2, P3, R52, R48, R87 ;  /* 0x0000003034347210 */ /* 0x000fc60007b5e057 */
[----:B------:R-:W-:Y:S01]  /*42a80*/  IMAD.WIDE.U32.X R44, R98, R35, R44, P1 ;  /* 0x00000023622c7225 */ /* 0x000fe200008e042c */
[----:B------:R-:W-:Y:S02]  /*42a90*/  IADD3.X R48, PT, PT, R97, R49, RZ, P2, P3 ;  /* 0x0000003161307210 */ /* 0x000fe400017e64ff */
        /* <DEDUP_REMOVED lines=26> */
.L_x_137:
[----:B------:R-:W-:Y:S05]  /*42c40*/  BSYNC.RECONVERGENT B3 ;  /* 0x0000000000037941 */ /* 0x000fea0003800200 */
.L_x_136:
[----:B------:R-:W-:Y:S01]  /*42c50*/  IADD3 R51, P3, PT, R47, R40, RZ ;  /* 0x000000282f337210 */ /* 0x000fe20007f7e0ff */
[----:B------:R-:W-:Y:S01]  /*42c60*/  IMAD.MOV.U32 R108, RZ, RZ, R85 ;  /* 0x000000ffff6c7224 */ /* 0x000fe200078e0055 */
[----:B------:R-:W-:Y:S01]  /*42c70*/  IADD3 R40, P1, P2, R46, R44, R49 ;  /* 0x0000002c2e287210 */ /* 0x000fe20007a3e031 */
[----:B------:R-:W-:Y:S01]  /*42c80*/  BSSY.RECONVERGENT B3, `(.L_x_138) ;  /* 0x0000353000037945 */ /* 0x000fe20003800200 */
[----:B------:R-:W-:Y:S02]  /*42c90*/  LOP3.LUT P6, RZ, R63, 0x4, RZ, 0xc0, !PT ;  /* 0x000000043fff7812 */ /* 0x000fe400078cc0ff */
[----:B------:R-:W-:Y:S02]  /*42ca0*/  IADD3.X R51, PT, PT, R51, R45, RZ, P1, P2 ;  /* 0x0000002d33337210 */ /* 0x000fe40000fe44ff */
[----:B------:R-:W-:Y:S02]  /*42cb0*/  ISETP.GE.U32.AND P1, PT, R131, R36, PT ;  /* 0x000000248300720c */ /* 0x000fe40003f26070 */
[----:B------:R-:W-:-:S02]  /*42cc0*/  LOP3.LUT R63, R63, 0xfffffffe, RZ, 0xc0, !PT ;  /* 0xfffffffe3f3f7812 */ /* 0x000fc400078ec0ff */
[----:B------:R-:W-:Y:S02]  /*42cd0*/  ISETP.GE.U32.AND.EX P1, PT, R138, R37, PT, P1 ;  /* 0x000000258a00720c */ /* 0x000fe40003f26110 */
[----:B------:R-:W-:Y:S02]  /*42ce0*/  @P3 LOP3.LUT R63, R63, 0x1, RZ, 0xfc, !PT ;  /* 0x000000013f3f3812 */ /* 0x000fe400078efcff */
[----:B------:R-:W-:Y:S02]  /*42cf0*/  SEL R45, RZ, 0xffffffff, P1 ;  /* 0xffffffffff2d7807 */ /* 0x000fe40000800000 */
[----:B------:R-:W-:Y:S02]  /*42d00*/  LOP3.LUT R63, R63, 0xffffffef, RZ, 0xc0, !PT ;  /* 0xffffffef3f3f7812 */ /* 0x000fe400078ec0ff */
[----:B------:R-:W-:-:S05]  /*42d10*/  IADD3 R53, P2, PT, R45, R134, RZ ;  /* 0x000000862d357210 */ /* 0x000fca0007f5e0ff */
[----:B------:R-:W-:Y:S01]  /*42d20*/  IMAD.X R44, R45, 0x1, R96, P2 ;  /* 0x000000012d2c7824 */ /* 0x000fe200010e0660 */
[----:B------:R-:W-:-:S04]  /*42d30*/  SEL R45, RZ, 0x1, P1 ;  /* 0x00000001ff2d7807 */ /* 0x000fc80000800000 */
        /* <DEDUP_REMOVED lines=108> */
[----:B------:R-:W-:Y:S02]  /*43400*/  IADD3 R46, P2, PT, R47, -R32, RZ ;  /* 0x800000202f2e7210 */ /* 0x000fe40007f5e0ff */
[----:B------:R-:W-:-:S03]  /*43410*/  SEL R47, R53, R149, P1 ;  /* 0x00000095352f7207 */ /* 0x000fc60000800000 */
[----:B------:R-:W-:Y:S01]  /*43420*/  IMAD.X R49, R48, 0x1, ~R33, P2 ;  /* 0x0000000130317824 */ /* 0x000fe200010e0e21 */
[----:B------:R-:W-:-:S05]  /*43430*/  IADD3 R97, P2, PT, R42, R131, RZ ;  /* 0x000000832a617210 */ /* 0x000fca0007f5e0ff */
[----:B------:R-:W-:Y:S01]  /*43440*/  IMAD.X R52, R45, 0x1, R138, P2 ;  /* 0x000000012d347824 */ /* 0x000fe200010e068a */
[----:B------:R-:W-:Y:S02]  /*43450*/  ISETP.GE.U32.AND P2, PT, R97, R42, PT ;  /* 0x0000002a6100720c */ /* 0x000fe40003f46070 */
[----:B------:R-:W-:Y:S02]  /*43460*/  SEL R42, R86, R151, P1 ;  /* 0x00000097562a7207 */ /* 0x000fe40000800000 */
[----:B------:R-:W-:-:S04]  /*43470*/  ISETP.GE.U32.AND.EX P2, PT, R52, R45, PT, P2 ;  /* 0x0000002d3400720c */ /* 0x000fc80003f46120 */
[----:B------:R-:W-:-:S04]  /*43480*/  SEL R44, RZ, 0x1, P2 ;  /* 0x00000001ff2c7807 */ /* 0x000fc80001000000 */
[----:B------:R-:W-:-:S05]  /*43490*/  IADD3 R44, P2, PT, R44, R47, RZ ;  /* 0x0000002f2c2c7210 */ /* 0x000fca0007f5e0ff */
[----:B------:R-:W-:Y:S01]  /*434a0*/  IMAD.X R45, RZ, RZ, R42, P2 ;  /* 0x000000ffff2d7224 */ /* 0x000fe200010e062a */
[----:B------:R-:W-:-:S05]  /*434b0*/  IADD3 R53, P2, PT, R44, R134, RZ ;  /* 0x000000862c357210 */ /* 0x000fca0007f5e0ff */
[----:B------:R-:W-:Y:S01]  /*434c0*/  IMAD.X R48, R45, 0x1, R115, P2 ;  /* 0x000000012d307824 */ /* 0x000fe200010e0673 */
[----:B------:R-:W-:-:S04]  /*434d0*/  ISETP.GE.U32.AND P2, PT, R44, R47, PT ;  /* 0x0000002f2c00720c */ /* 0x000fc80003f46070 */
[----:B------:R-:W-:-:S04]  /*434e0*/  ISETP.GE.U32.AND.EX P2, PT, R45, R42, PT, P2 ;  /* 0x0000002a2d00720c */ /* 0x000fc80003f46120 */
[----:B------:R-:W-:Y:S02]  /*434f0*/  SEL R42, RZ, 0x1, P2 ;  /* 0x00000001ff2a7807 */ /* 0x000fe40001000000 */
[----:B------:R-:W-:Y:S02]  /*43500*/  ISETP.GE.U32.AND P2, PT, R53, R44, PT ;  /* 0x0000002c3500720c */ /* 0x000fe40003f46070 */
[----:B------:R-:W-:Y:S02]  /*43510*/  SEL R44, R46, R145, P1 ;  /* 0x000000912e2c7207 */ /* 0x000fe40000800000 */
[----:B------:R-:W-:Y:S02]  /*43520*/  ISETP.GE.U32.AND.EX P2, PT, R48, R45, PT, P2 ;  /* 0x0000002d3000720c */ /* 0x000fe40003f46120 */
[----:B------:R-:W-:Y:S02]  /*43530*/  SEL R45, R49, R147, P1 ;  /* 0x00000093312d7207 */ /* 0x000fe40000800000 */
        /* <DEDUP_REMOVED lines=43> */
[----:B------:R-:W-:-:S04]  /*437f0*/  ISETP.LT.U32.AND P1, PT, R46, R87, PT ;  /* 0x000000572e00720c */ /* 0x000fc80003f21070 */
        /* <DEDUP_REMOVED lines=14> */
[----:B------:R-:W-:-:S03]  /*438e0*/  IADD3 R96, P1, PT, R49, -R34, RZ ;  /* 0x8000002231607210 */ /* 0x000fc60007f3e0ff */
[----:B------:R-:W-:Y:S01]  /*438f0*/  IMAD.WIDE.U32 R46, R87, R86, RZ ;  /* 0x00000056572e7225 */ /* 0x000fe200078e00ff */
[----:B------:R-:W-:-:S03]  /*43900*/  SEL R96, R96, R53, P2 ;  /* 0x0000003560607207 */ /* 0x000fc60001000000 */
[----:B------:R-:W-:Y:S02]  /*43910*/  IMAD.X R97, R44, 0x1, ~R35, P1 ;  /* 0x000000012c617824 */ /* 0x000fe400008e0e23 */
[----:B------:R-:W-:-:S03]  /*43920*/  IMAD.WIDE.U32 R46, P1, R86, R87, R46 ;  /* 0x00000057562e7225 */ /* 0x000fc6000782002e */
[----:B------:R-:W-:Y:S01]  /*43930*/  SEL R97, R97, R48, P2 ;  /* 0x0000003061617207 */ /* 0x000fe20001000000 */
        /* <DEDUP_REMOVED lines=17> */
[----:B------:R-:W-:-:S03]  /*43a50*/  IMAD.MOV.U32 R104, RZ, RZ, R43 ;  /* 0x000000ffff687224 */ /* 0x000fc600078e002b */
[----:B------:R-:W-:Y:S02]  /*43a60*/  IADD3.X R129, PT, PT, R160, R129, R105, P1, P5 ;  /* 0x00000081a0817210 */ /* 0x000fe40000fea469 */
[C---:B------:R-:W-:Y:S02]  /*43a70*/  LOP3.LUT P1, RZ, R63.reuse, 0x40, RZ, 0xc0, !PT ;  /* 0x000000403fff7812 */ /* 0x040fe4000782c0ff */
[----:B------:R-:W-:-:S03]  /*43a80*/  LOP3.LUT P5, RZ, R63, 0x20, RZ, 0xc0, !PT ;  /* 0x000000203fff7812 */ /* 0x000fc600078ac0ff */
[----:B------:R-:W-:Y:S02]  /*43a90*/  IMAD.X R105, RZ, RZ, RZ, P1 ;  /* 0x000000ffff697224 */ /* 0x000fe400008e06ff */
[----:B------:R-:W-:-:S04]  /*43aa0*/  IMAD.WIDE.U32.X R104, R109, R31, R104, P5 ;  /* 0x0000001f6d687225 */ /* 0x000fc800028e0468 */
[----:B------:R-:W-:Y:S02]  /*43ab0*/  IMAD.X R109, RZ, RZ, RZ, P6 ;  /* 0x000000ffff6d7224 */ /* 0x000fe400030e06ff */
[----:B------:R-:W-:Y:S01]  /*43ac0*/  IMAD.WIDE.U32.X R108, R127, R31, R108, P0 ;  /* 0x0000001f7f6c7225 */ /* 0x000fe200000e046c */
[----:B------:R-:W-:-:S04]  /*43ad0*/  ISETP.GE.U32.AND P0, PT, R153, R110, PT ;  /* 0x0000006e9900720c */ /* 0x000fc80003f06070 */
[----:B------:R-:W-:-:S04]  /*43ae0*/  ISETP.GE.U32.AND.EX P0, PT, R157, R112, PT, P0 ;  /* 0x000000709d00720c */ /* 0x000fc80003f06100 */
        /* <DEDUP_REMOVED lines=15> */
[----:B------:R-:W-:Y:S01]  /*43be0*/  @P0 IADD3 R101, P1, PT, R42, R101, RZ ;  /* 0x000000652a650210 */ /* 0x000fe20007f3e0ff */
[----:B------:R-:W-:Y:S01]  /*43bf0*/  IMAD.WIDE.U32 R42, R159, R38, RZ ;  /* 0x000000269f2a7225 */ /* 0x000fe200078e00ff */
[----:B------:R-:W-:-:S03]  /*43c00*/  LOP3.LUT R159, RZ, R159, RZ, 0x33, !PT ;  /* 0x0000009fff9f7212 */ /* 0x000fc600078e33ff */
[----:B------:R-:W-:Y:S01]  /*43c10*/  @P0 IMAD.X R111, RZ, RZ, R111, P1 ;  /* 0x000000ffff6f0224 */ /* 0x000fe200008e066f */
[----:B------:R-:W-:Y:S01]  /*43c20*/  IADD3 R103, P0, PT, R103, R132, RZ ;  /* 0x0000008467677210 */ /* 0x000fe20007f1e0ff */
[----:B------:R-:W-:Y:S02]  /*43c30*/  IMAD.IADD R145, R43, 0x1, R145 ;  /* 0x000000012b917824 */ /* 0x000fe400078e0291 */
[----:B------:R-:W-:-:S04]  /*43c40*/  IMAD.WIDE.U32 R84, R42, R36, RZ ;  /* 0x000000242a547225 */ /* 0x000fc800078e00ff */
[----:B------:R-:W-:Y:S01]  /*43c50*/  IMAD.X R104, R99, 0x1, R144, P0 ;  /* 0x0000000163687824 */ /* 0x000fe200000e0690 */
[----:B------:R-:W-:-:S04]  /*43c60*/  ISETP.GE.U32.AND P0, PT, R103, R132, PT ;  /* 0x000000846700720c */ /* 0x000fc80003f06070 */
[----:B------:R-:W-:-:S04]  /*43c70*/  ISETP.GE.U32.AND.EX P0, PT, R104, R144, PT, P0 ;  /* 0x000000906800720c */ /* 0x000fc80003f06100 */
[----:B------:R-:W-:-:S04]  /*43c80*/  SEL R105, RZ, 0x1, P0 ;  /* 0x00000001ff697807 */ /* 0x000fc80000000000 */
        /* <DEDUP_REMOVED lines=28> */
[----:B------:R-:W-:Y:S01]  /*43e50*/  IADD3 R157, P4, PT, R111, R48, RZ ;  /* 0x000000306f9d7210 */ /* 0x000fe20007f9e0ff */
[----:B------:R-:W-:-:S03]  /*43e60*/  IMAD.WIDE.U32 R110, R50, R30, RZ ;  /* 0x0000001e326e7225 */ /* 0x000fc600078e00ff */
[----:B------:R-:W-:Y:S02]  /*43e70*/  IADD3.X R157, PT, PT, R157, R53, RZ, P5, P6 ;  /* 0x000000359d9d7210 */ /* 0x000fe40002fec4ff */
        /* <DEDUP_REMOVED lines=10> */
[----:B------:R-:W-:Y:S01]  /*43f20*/  ISETP.GE.U32.AND.EX P5, PT, R132, R51, PT, P5 ;  /* 0x000000338400720c */ /* 0x000fe20003fa6150 */
[----:B------:R-:W-:-:S03]  /*43f30*/  IMAD.X R51, RZ, RZ, RZ, P0 ;  /* 0x000000ffff337224 */ /* 0x000fc600000e06ff */
[----:B------:R-:W-:Y:S01]  /*43f40*/  SEL R45, RZ, 0x1, P5 ;  /* 0x00000001ff2d7807 */ /* 0x000fe20002800000 */
[----:B------:R-:W-:-:S04]  /*43f50*/  IMAD.WIDE.U32 R40, P5, R50, R31, R40 ;  /* 0x0000001f32287225 */ /* 0x000fc800078a0028 */
[----:B------:R-:W-:Y:S01]  /*43f60*/  IMAD.MOV.U32 R50, RZ, RZ, R85 ;  /* 0x000000ffff327224 */ /* 0x000fe200078e0055 */
[----:B------:R-:W-:Y:S01]  /*43f70*/  IADD3 R109, P6, PT, R111, R40, RZ ;  /* 0x000000286f6d7210 */ /* 0x000fe20007fde0ff */
[----:B------:R-:W-:Y:S01]  /*43f80*/  IMAD.WIDE.U32 R84, R145, R32, RZ ;  /* 0x0000002091547225 */ /* 0x000fe200078e00ff */
[----:B------:R-:W-:-:S03]  /*43f90*/  IADD3 R111, P0, PT, R152, R135, RZ ;  /* 0x00000087986f7210 */ /* 0x000fc60007f1e0ff */
[----:B------:R-:W-:-:S03]  /*43fa0*/  IMAD.WIDE.U32.X R50, R145, R35, R50, P1 ;  /* 0x0000002391327225 */ /* 0x000fc600008e0432 */
[----:B------:R-:W-:Y:S01]  /*43fb0*/  @P5 LOP3.LUT R63, R63, 0x100, RZ, 0xfc, !PT ;  /* 0x000001003f3f5812 */ /* 0x000fe200078efcff */
[----:B------:R-:W-:Y:S01]  /*43fc0*/  IMAD.X R132, R43, 0x1, R132, P0 ;  /* 0x000000012b847824 */ /* 0x000fe200000e0684 */
[----:B------:R-:W-:-:S03]  /*43fd0*/  ISETP.GE.U32.AND P0, PT, R111, R152, PT ;  /* 0x000000986f00720c */ /* 0x000fc60003f06070 */
[----:B------:R-:W-:Y:S02]  /*43fe0*/  @P6 LOP3.LUT R63, R63, 0x40, RZ, 0xfc, !PT ;  /* 0x000000403f3f6812 */ /* 0x000fe400078efcff */
        /* <DEDUP_REMOVED lines=15> */
[C---:B------:R-:W-:Y:S02]  /*440e0*/  LOP3.LUT P6, RZ, R63.reuse, 0x8, RZ, 0xc0, !PT ;  /* 0x000000083fff7812 */ /* 0x040fe400078cc0ff */
[----:B------:R-:W-:Y:S01]  /*440f0*/  LOP3.LUT R63, R63, 0xffffffdf, RZ, 0xc0, !PT ;  /* 0xffffffdf3f3f7812 */ /* 0x000fe200078ec0ff */
[----:B------:R-:W-:Y:S01]  /*44100*/  IMAD.X R110, R130, 0x1, R109, P0 ;  /* 0x00000001826e7824 */ /* 0x000fe200000e066d */
[----:B------:R-:W-:-:S02]  /*44110*/  IADD3 R127, P0, PT, R52, R139, RZ ;  /* 0x0000008b347f7210 */ /* 0x000fc40007f1e0ff */
        /* <DEDUP_REMOVED lines=11> */
[----:B------:R-:W-:Y:S01]  /*441d0*/  IMAD.MOV.U32 R50, RZ, RZ, R47 ;  /* 0x000000ffff327224 */ /* 0x000fe200078e002f */
        /* <DEDUP_REMOVED lines=72> */
[----:B------:R-:W-:-:S03]  /*44660*/  IMAD.WIDE.U32 R84, R101, R99, RZ ;  /* 0x0000006365547225 */ /* 0x000fc600078e00ff */
[----:B------:R-:W-:Y:S01]  /*44670*/  IADD3.X R155, PT, PT, R155, R53, RZ, P1, P5 ;  /* 0x000000359b9b7210 */ /* 0x000fe20000fea4ff */
[----:B------:R-:W-:Y:S01]  /*44680*/  IMAD.X R53, RZ, RZ, RZ, P3 ;  /* 0x000000ffff357224 */ /* 0x000fe200018e06ff */
[----:B------:R-:W-:Y:S01]  /*44690*/  IADD3 R151, P1, PT, R46, R151, RZ ;  /* 0x000000972e977210 */ /* 0x000fe20007f3e0ff */
[----:B------:R-:W-:-:S04]  /*446a0*/  IMAD.MOV.U32 R52, RZ, RZ, R51 ;  /* 0x000000ffff347224 */ /* 0x000fc800078e0033 */
[----:B------:R-:W-:Y:S01]  /*446b0*/  IMAD.X R148, R45, 0x1, R148, P1 ;  /* 0x000000012d947824 */ /* 0x000fe200008e0694 */
[----:B------:R-:W-:Y:S01]  /*446c0*/  ISETP.GE.U32.AND P1, PT, R151, R46, PT ;  /* 0x0000002e9700720c */ /* 0x000fe20003f26070 */
[----:B------:R-:W-:-:S03]  /*446d0*/  IMAD.WIDE.U32.X R50, R101, R97, R52, P4 ;  /* 0x0000006165327225 */ /* 0x000fc600020e0434 */
        /* <DEDUP_REMOVED lines=11> */
[----:B------:R-:W-:-:S03]  /*44790*/  IMAD.WIDE.U32.X R50, R42, R87, R50, P2 ;  /* 0x000000572a327225 */ /* 0x000fc600010e0432 */
[----:B------:R-:W-:-:S05]  /*447a0*/  IADD3 R48, P1, PT, R153, R50, RZ ;  /* 0x0000003299307210 */ /* 0x000fca0007f3e0ff */
[----:B------:R-:W-:Y:S01]  /*447b0*/  IMAD.X R154, R155, 0x1, R51, P1 ;  /* 0x000000019b9a7824 */ /* 0x000fe200008e0633 */
        /* <DEDUP_REMOVED lines=63> */
[----:B------:R-:W-:Y:S01]  /*44bb0*/  IMAD R45, R149, R38, RZ ;  /* 0x00000026952d7224 */ /* 0x000fe200078e02ff */
[----:B------:R-:W-:Y:S02]  /*44bc0*/  LOP3.LUT R149, RZ, R149, RZ, 0x33, !PT ;  /* 0x00000095ff957212 */ /* 0x000fe400078e33ff */
[----:B------:R-:W-:Y:S01]  /*44bd0*/  SEL R155, RZ, 0x1, P0 ;  /* 0x00000001ff9b7807 */ /* 0x000fe20000000000 */
[----:B------:R-:W-:-:S04]  /*44be0*/  IMAD.WIDE.U32 R48, P0, R40, R42, R48 ;  /* 0x0000002a28307225 */ /* 0x000fc80007800030 */
[----:B------:R-:W-:Y:S01]  /*44bf0*/  IMAD R45, R44, R39, R45 ;  /* 0x000000272c2d7224 */ /* 0x000fe200078e022d */
[----:B------:R-:W-:-:S08]  /*44c00*/  IADD3 R157, P4, PT, R53, R48, RZ ;  /* 0x00000030359d7210 */ /* 0x000fd00007f9e0ff */
        /* <DEDUP_REMOVED lines=111> */
[----:B------:R-:W-:-:S05]  /*45300*/  IADD3 R146, P0, PT, R52, R151, RZ ;  /* 0x0000009734927210 */ /* 0x000fca0007f1e0ff */
        /* <DEDUP_REMOVED lines=8> */
[----:B------:R-:W-:-:S03]  /*45390*/  IADD3 R147, P2, PT, R53, R84, RZ ;  /* 0x0000005435937210 */ /* 0x000fc60007f5e0ff */
[----:B------:R-:W-:Y:S01]  /*453a0*/  IMAD.WIDE.U32.X R46, R98, R31, R46, P4 ;  /* 0x0000001f622e7225 */ /* 0x000fe200020e042e */
[----:B------:R-:W-:-:S04]  /*453b0*/  P2R R160, PR, RZ, 0x4 ;  /* 0x00000004ffa07803 */ /* 0x000fc80000000000 */
[----:B------:R-:W-:Y:S02]  /*453c0*/  @P0 LOP3.LUT R63, R63, 0x1, RZ, 0xfc, !PT ;  /* 0x000000013f3f0812 */ /* 0x000fe400078efcff */
[----:B------:R-:W-:Y:S02]  /*453d0*/  IADD3 R129, P0, P1, R52, R50, R129 ;  /* 0x0000003234817210 */ /* 0x000fe4000791e081 */
[----:B------:R-:W-:Y:S02]  /*453e0*/  LOP3.LUT P2, RZ, R63, 0x8, RZ, 0xc0, !PT ;  /* 0x000000083fff7812 */ /* 0x000fe4000784c0ff */
[----:B------:R-:W-:Y:S02]  /*453f0*/  IADD3.X R147, PT, PT, R147, R51, RZ, P0, P1 ;  /* 0x0000003393937210 */ /* 0x000fe400007e24ff */
[----:B------:R-:W-:-:S04]  /*45400*/  ISETP.GE.U32.AND P0, PT, R139, R112, PT ;  /* 0x000000708b00720c */ /* 0x000fc80003f06070 */
[----:B------:R-:W-:-:S04]  /*45410*/  ISETP.GE.U32.AND.EX P0, PT, R110, R109, PT, P0 ;  /* 0x0000006d6e00720c */ /* 0x000fc80003f06100 */
[----:B------:R-:W-:-:S04]  /*45420*/  SEL R41, RZ, 0x1, P0 ;  /* 0x00000001ff297807 */ /* 0x000fc80000000000 */
[----:B------:R-:W-:-:S05]  /*45430*/  IADD3 R41, P0, PT, R41, R46, RZ ;  /* 0x0000002e29297210 */ /* 0x000fca0007f1e0ff */
[----:B------:R-:W-:Y:S01]  /*45440*/  IMAD.X R46, RZ, RZ, R47, P0 ;  /* 0x000000ffff2e7224 */ /* 0x000fe200000e062f */
[----:B------:R-:W-:Y:S01]  /*45450*/  ISETP.NE.U32.AND P0, PT, R41, RZ, PT ;  /* 0x000000ff2900720c */ /* 0x000fe20003f05070 */
[----:B------:R-:W-:-:S03]  /*45460*/  IMAD.X R47, RZ, RZ, RZ, P5 ;  /* 0x000000ffff2f7224 */ /* 0x000fc600028e06ff */
[----:B------:R-:W-:-:S13]  /*45470*/  ISETP.NE.AND.EX P0, PT, R46, RZ, PT, P0 ;  /* 0x000000ff2e00720c */ /* 0x000fda0003f05300 */
[----:B------:R-:W-:-:S05]  /*45480*/  @P0 IADD3 R41, P1, PT, R41, R114, RZ ;  /* 0x0000007229290210 */ /* 0x000fca0007f3e0ff */
[----:B------:R-:W-:Y:S01]  /*45490*/  @P0 IMAD.X R50, R46, 0x1, R133, P1 ;  /* 0x000000012e320824 */ /* 0x000fe200008e0685 */
[----:B------:R-:W-:Y:S01]  /*454a0*/  @P0 ISETP.GE.U32.AND P1, PT, R41, R114, PT ;  /* 0x000000722900020c */ /* 0x000fe20003f26070 */
[----:B------:R-:W-:-:S03]  /*454b0*/  @P0 IMAD.MOV.U32 R114, RZ, RZ, R41 ;  /* 0x000000ffff720224 */ /* 0x000fc600078e0029 */
[----:B------:R-:W-:Y:S01]  /*454c0*/  @P0 ISETP.GE.U32.AND.EX P1, PT, R50, R133, PT, P1 ;  /* 0x000000853200020c */ /* 0x000fe20003f26110 */
[----:B------:R-:W-:-:S03]  /*454d0*/  @P0 IMAD.MOV.U32 R133, RZ, RZ, R50 ;  /* 0x000000ffff850224 */ /* 0x000fc600078e0032 */
[----:B------:R-:W-:-:S04]  /*454e0*/  @P0 SEL R46, RZ, 0x1, P1 ;  /* 0x00000001ff2e0807 */ /* 0x000fc80000800000 */
[----:B------:R-:W-:Y:S01]  /*454f0*/  @P0 IADD3 R143, P1, PT, R46, R143, RZ ;  /* 0x0000008f2e8f0210 */ /* 0x000fe20007f3e0ff */
[----:B------:R-:W-:-:S04]  /*45500*/  IMAD.MOV.U32 R46, RZ, RZ, R43 ;  /* 0x000000ffff2e7224 */ /* 0x000fc800078e002b */
[----:B------:R-:W-:Y:S01]  /*45510*/  @P0 IMAD.X R142, RZ, RZ, R142, P1 ;  /* 0x000000ffff8e0224 */ /* 0x000fe200008e068e */
        /* <DEDUP_REMOVED lines=69> */
[----:B------:R-:W-:Y:S01]  /*45970*/  ISETP.GE.U32.AND P0, PT, R165, R46, PT ;  /* 0x0000002ea500720c */ /* 0x000fe20003f06070 */
[----:B------:R-:W-:Y:S01]  /*45980*/  IMAD R46, R163, R38, RZ ;  /* 0x00000026a32e7224 */ /* 0x000fe200078e02ff */
[----:B------:R-:W-:Y:S02]  /*45990*/  LOP3.LUT R163, RZ, R163, RZ, 0x33, !PT ;  /* 0x000000a3ffa37212 */ /* 0x000fe400078e33ff */
[----:B------:R-:W-:Y:S01]  /*459a0*/  ISETP.GE.U32.AND.EX P3, PT, R110, R31, PT, P3 ;  /* 0x0000001f6e00720c */ /* 0x000fe20003f66130 */
[----:B------:R-:W-:-:S03]  /*459b0*/  IMAD R133, R158, R39, R46 ;  /* 0x000000279e857224 */ /* 0x000fc600078e022e */
[----:B------:R-:W-:Y:S01]  /*459c0*/  ISETP.GE.U32.AND.EX P3, PT, R162, R47, P3, P0 ;  /* 0x0000002fa200720c */ /* 0x000fe20001f66100 */
        /* <DEDUP_REMOVED lines=16> */
[----:B------:R-:W-:Y:S02]  /*45ad0*/  IADD3 R163, P5, P6, R112, R52, R163 ;  /* 0x0000003470a37210 */ /* 0x000fe40007ebe0a3 */
[----:B------:R-:W-:-:S04]  /*45ae0*/  IADD3 R145, P0, PT, R113, R50, RZ ;  /* 0x0000003271917210 */ /* 0x000fc80007f1e0ff */
[----:B------:R-:W-:Y:S02]  /*45af0*/  IADD3.X R145, PT, PT, R145, R53, RZ, P5, P6 ;  /* 0x0000003591917210 */ /* 0x000fe40002fec4ff */
[----:B------:R-:W-:Y:S02]  /*45b00*/  IADD3 R50, P5, PT, R139, -R34, RZ ;  /* 0x800000228b327210 */ /* 0x000fe40007fbe0ff */
[----:B------:R-:W-:Y:S02]  /*45b10*/  SEL R139, R37, RZ, P3 ;  /* 0x000000ff258b7207 */ /* 0x000fe40001800000 */
[----:B------:R-:W-:Y:S01]  /*45b20*/  SEL R127, R50, R127, P3 ;  /* 0x0000007f327f7207 */ /* 0x000fe20001800000 */
[----:B------:R-:W-:Y:S01]  /*45b30*/  IMAD.X R53, R142, 0x1, ~R35, P5 ;  /* 0x000000018e357824 */ /* 0x000fe200028e0e23 */
[----:B------:R-:W-:Y:S02]  /*45b40*/  IADD3 R113, P5, PT, R135, -R32, RZ ;  /* 0x8000002087717210 */ /* 0x000fe40007fbe0ff */
[----:B------:R-:W-:-:S02]  /*45b50*/  SEL R50, R36, RZ, P3 ;  /* 0x000000ff24327207 */ /* 0x000fc40001800000 */
[----:B------:R-:W-:Y:S01]  /*45b60*/  SEL R53, R53, R130, P3 ;  /* 0x0000008235357207 */ /* 0x000fe20001800000 */
[----:B------:R-:W-:Y:S01]  /*45b70*/  IMAD.X R135, R114, 0x1, ~R33, P5 ;  /* 0x0000000172877824 */ /* 0x000fe200028e0e21 */
[----:B------:R-:W-:Y:S02]  /*45b80*/  IADD3 R167, P5, PT, R167, -R30, RZ ;  /* 0x8000001ea7a77210 */ /* 0x000fe40007fbe0ff */
[----:B------:R-:W-:Y:S02]  /*45b90*/  SEL R113, R113, R164, P3 ;  /* 0x000000a471717207 */ /* 0x000fe40001800000 */
[----:B------:R-:W-:Y:S01]  /*45ba0*/  SEL R135, R135, R166, P3 ;  /* 0x000000a687877207 */ /* 0x000fe20001800000 */
[----:B------:R-:W-:Y:S01]  /*45bb0*/  IMAD.X R169, R110, 0x1, ~R31, P5 ;  /* 0x000000016ea97824 */ /* 0x000fe200028e0e1f */
[----:B------:R-:W-:Y:S02]  /*45bc0*/  SEL R167, R167, R165, P3 ;  /* 0x000000a5a7a77207 */ /* 0x000fe40001800000 */
[----:B------:R-:W-:-:S02]  /*45bd0*/  LOP3.LUT P5, RZ, R63, 0x2, RZ, 0xc0, !PT ;  /* 0x000000023fff7812 */ /* 0x000fc400078ac0ff */
[----:B------:R-:W-:Y:S02]  /*45be0*/  SEL R169, R169, R162, P3 ;  /* 0x000000a2a9a97207 */ /* 0x000fe40001800000 */
[----:B------:R-:W-:Y:S02]  /*45bf0*/  IADD3 R50, P3, PT, -R50, R111, RZ ;  /* 0x0000006f32327210 */ /* 0x000fe40007f7e1ff */
[----:B------:R-:W-:-:S03]  /*45c00*/  LOP3.LUT P6, RZ, R63, 0x1, RZ, 0xc0, !PT ;  /* 0x000000013fff7812 */ /* 0x000fc600078cc0ff */
        /* <DEDUP_REMOVED lines=23> */
[----:B------:R-:W-:Y:S02]  /*45d80*/  IMAD.MOV.U32 R110, RZ, RZ, R45 ;  /* 0x000000ffff6e7224 */ /* 0x000fe400078e002d */
[----:B------:R-:W-:Y:S01]  /*45d90*/  IMAD.X R45, RZ, RZ, RZ, P6 ;  /* 0x000000ffff2d7224 */ /* 0x000fe200030e06ff */
[----:B------:R-:W-:Y:S02]  /*45da0*/  SEL R113, RZ, 0x1, P3 ;  /* 0x00000001ff717807 */ /* 0x000fe40001800000 */
[----:B------:R-:W-:-:S05]  /*45db0*/  IADD3 R131, P3, PT, R53, -R136, RZ ;  /* 0x8000008835837210 */ /* 0x000fca0007f7e0ff */
[----:B------:R-:W-:Y:S01]  /*45dc0*/  IMAD.X R132, R50, 0x1, ~R137, P3 ;  /* 0x0000000132847824 */ /* 0x000fe200018e0e89 */
[----:B------:R-:W-:Y:S01]  /*45dd0*/  ISETP.GE.U32.AND P3, PT, R53, R136, PT ;  /* 0x000000883500720c */ /* 0x000fe20003f66070 */
[----:B------:R-:W-:Y:S01]  /*45de0*/  IMAD.X R53, RZ, RZ, RZ, P2 ;  /* 0x000000ffff357224 */ /* 0x000fe200010e06ff */
[----:B------:R-:W-:Y:S02]  /*45df0*/  ISETP.NE.AND P2, PT, R160, RZ, PT ;  /* 0x000000ffa000720c */ /* 0x000fe40003f45270 */
[----:B------:R-:W-:-:S04]  /*45e00*/  ISETP.GE.U32.AND.EX P3, PT, R50, R137, PT, P3 ;  /* 0x000000893200720c */ /* 0x000fc80003f66130 */
[----:B------:R-:W-:Y:S02]  /*45e10*/  SEL R52, RZ, 0x1, P3 ;  /* 0x00000001ff347807 */ /* 0x000fe40001800000 */
[----:B------:R-:W-:-:S05]  /*45e20*/  LOP3.LUT P3, RZ, R63, 0x4, RZ, 0xc0, !PT ;  /* 0x000000043fff7812 */ /* 0x000fca000786c0ff */
[----:B------:R-:W-:Y:S01]  /*45e30*/  IMAD.X R111, RZ, RZ, RZ, P3 ;  /* 0x000000ffff6f7224 */ /* 0x000fe200018e06ff */
[----:B------:R-:W-:Y:S01]  /*45e40*/  IADD3 R52, P3, PT, R52, R113, RZ ;  /* 0x0000007134347210 */ /* 0x000fe20007f7e0ff */
[----:B------:R-:W-:-:S04]  /*45e50*/  IMAD.WIDE.U32.X R110, R159, R31, R110, P5 ;  /* 0x0000001f9f6e7225 */ /* 0x000fc800028e046e */
[----:B------:R-:W-:Y:S01]  /*45e60*/  IMAD.X R112, RZ, RZ, RZ, P3 ;  /* 0x000000ffff707224 */ /* 0x000fe200018e06ff */
[----:B------:R-:W-:-:S04]  /*45e70*/  IADD3 R50, P3, PT, -R52, R167, RZ ;  /* 0x000000a734327210 */ /* 0x000fc80007f7e1ff */
[CC--:B------:R-:W-:Y:S01]  /*45e80*/  ISETP.GE.U32.AND P5, PT, R50.reuse, R141.reuse, PT ;  /* 0x0000008d3200720c */ /* 0x0c0fe20003fa6070 */
[----:B------:R-:W-:Y:S01]  /*45e90*/  IMAD.X R115, R169, 0x1, ~R112, P3 ;  /* 0x00000001a9737824 */ /* 0x000fe200018e0e70 */
[----:B------:R-:W-:-:S05]  /*45ea0*/  IADD3 R165, P3, PT, R50, -R141, RZ ;  /* 0x8000008d32a57210 */ /* 0x000fca0007f7e0ff */
[----:B------:R-:W-:Y:S01]  /*45eb0*/  IMAD.X R134, R115, 0x1, ~R140, P3 ;  /* 0x0000000173867824 */ /* 0x000fe200018e0e8c */
[----:B------:R-:W-:Y:S01]  /*45ec0*/  ISETP.GE.U32.AND P3, PT, R151, R44, PT ;  /* 0x0000002c9700720c */ /* 0x000fe20003f66070 */
[----:B------:R-:W-:-:S03]  /*45ed0*/  IMAD.MOV.U32 R44, RZ, RZ, R85 ;  /* 0x000000ffff2c7224 */ /* 0x000fc600078e0055 */
[----:B------:R-:W-:Y:S01]  /*45ee0*/  ISETP.GE.U32.AND.EX P3, PT, R148, R161, PT, P3 ;  /* 0x000000a19400720c */ /* 0x000fe20003f66130 */
[----:B------:R-:W-:Y:S01]  /*45ef0*/  IMAD.WIDE.U32.X R44, R149, R31, R44, P2 ;  /* 0x0000001f952c7225 */ /* 0x000fe200010e042c */
[----:B------:R-:W-:Y:S02]  /*45f00*/  ISETP.GE.U32.AND.EX P2, PT, R115, R140, PT, P5 ;  /* 0x0000008c7300720c */ /* 0x000fe40003f46150 */
[----:B------:R-:W-:Y:S02]  /*45f10*/  SEL R135, RZ, 0x1, P3 ;  /* 0x00000001ff877807 */ /* 0x000fe40001800000 */
[----:B------:R-:W-:Y:S02]  /*45f20*/  IADD3 R109, P5, PT, R109, -R34, RZ ;  /* 0x800000226d6d7210 */ /* 0x000fe40007fbe0ff */
[----:B------:R-:W-:Y:S01]  /*45f30*/  IADD3 R135, P3, PT, R135, R110, RZ ;  /* 0x0000006e87877210 */ /* 0x000fe20007f7e0ff */
[----:B------:R-:W-:-:S04]  /*45f40*/  IMAD.MOV.U32 R110, RZ, RZ, R51 ;  /* 0x000000ffff6e7224 */ /* 0x000fc800078e0033 */
[----:B------:R-:W-:Y:S01]  /*45f50*/  IMAD.X R137, RZ, RZ, R111, P3 ;  /* 0x000000ffff897224 */ /* 0x000fe200018e066f */
[----:B------:R-:W-:Y:S01]  /*45f60*/  ISETP.GE.U32.AND P3, PT, R167, R52, PT ;  /* 0x00000034a700720c */ /* 0x000fe20003f66070 */
[----:B------:R-:W-:Y:S02]  /*45f70*/  IMAD.X R111, RZ, RZ, RZ, P4 ;  /* 0x000000ffff6f7224 */ /* 0x000fe400020e06ff */
[----:B------:R-:W-:Y:S01]  /*45f80*/  IMAD.MOV.U32 R52, RZ, RZ, R49 ;  /* 0x000000ffff347224 */ /* 0x000fe200078e0031 */
[----:B------:R-:W-:Y:S01]  /*45f90*/  ISETP.GE.U32.AND.EX P3, PT, R169, R112, PT, P3 ;  /* 0x00000070a900720c */ /* 0x000fe20003f66130 */
[----:B------:R-:W-:-:S04]  /*45fa0*/  IMAD.WIDE.U32 R112, R133, R32, RZ ;  /* 0x0000002085707225 */ /* 0x000fc800078e00ff */
[----:B------:R-:W-:-:S04]  /*45fb0*/  IMAD.WIDE.U32 R114, P4, R46, R33, R112 ;  /* 0x000000212e727225 */ /* 0x000fc80007880070 */
[----:B------:R-:W-:-:S04]  /*45fc0*/  IMAD.WIDE.U32 R112, R46, R32, RZ ;  /* 0x000000202e707225 */ /* 0x000fc800078e00ff */
        /* <DEDUP_REMOVED lines=17> */
[----:B------:R-:W-:Y:S02]  /*460e0*/  IADD3.X R50, PT, PT, RZ, R132, RZ, P2, P3 ;  /* 0x00000084ff327210 */ /* 0x000fe400017e64ff */
        /* <DEDUP_REMOVED lines=12> */
.L_x_139:
[----:B------:R-:W-:Y:S05]  /*461b0*/  BSYNC.RECONVERGENT B3 ;  /* 0x0000000000037941 */ /* 0x000fea0003800200 */
.L_x_138:
[----:B------:R-:W-:Y:S01]  /*461c0*/  ISETP.GE.U32.AND P3, PT, R142, R41, PT ;  /* 0x000000298e00720c */ /* 0x000fe20003f66070 */
[----:B------:R-:W-:Y:S01]  /*461d0*/  IMAD.X R85, RZ, RZ, RZ, P4 ;  /* 0x000000ffff557224 */ /* 0x000fe200020e06ff */
[----:B------:R-:W-:Y:S01]  /*461e0*/  IADD3 R149, P4, PT, R113, R114, RZ ;  /* 0x0000007271957210 */ /* 0x000fe20007f9e0ff */
[----:B------:R-:W-:Y:S01]  /*461f0*/  IMAD.X R49, R84, 0x1, ~R35, P5 ;  /* 0x0000000154317824 */ /* 0x000fe200028e0e23 */
[----:B------:R-:W-:Y:S01]  /*46200*/  ISETP.GE.U32.AND.EX P3, PT, R139, R126, PT, P3 ;  /* 0x0000007e8b00720c */ /* 0x000fe20003f66130 */
[----:B------:R-:W-:Y:S01]  /*46210*/  IMAD.MOV.U32 R84, RZ, RZ, R115 ;  /* 0x000000ffff547224 */ /* 0x000fe200078e0073 */
[----:B------:R-:W-:Y:S01]  /*46220*/  ISETP.GE.U32.AND P2, PT, R48, R155, PT ;  /* 0x0000009b3000720c */ /* 0x000fe20003f46070 */
[C---:B------:R-:W-:Y:S01]  /*46230*/  IMAD.WIDE.U32.X R110, R133.reuse, R35, R110, P0 ;  /* 0x00000023856e7225 */ /* 0x040fe200000e046e */
[----:B------:R-:W-:Y:S01]  /*46240*/  SEL R47, RZ, 0x1, P3 ;  /* 0x00000001ff2f7807 */ /* 0x000fe20001800000 */
[----:B------:R-:W-:Y:S01]  /*46250*/  BSSY.RECONVERGENT B3, `(.L_x_140) ;  /* 0x000006c000037945 */ /* 0x000fe20003800200 */
[----:B------:R-:W-:Y:S01]  /*46260*/  SEL R114, RZ, 0xffffffff, P3 ;  /* 0xffffffffff727807 */ /* 0x000fe20001800000 */
[----:B------:R-:W-:Y:S01]  /*46270*/  IMAD.WIDE.U32.X R84, R133, R33, R84, P4 ;  /* 0x0000002185547225 */ /* 0x000fe200020e0454 */
[----:B------:R-:W-:-:S02]  /*46280*/  IADD3 R130, P3, PT, R43, -R32, RZ ;  /* 0x800000202b827210 */ /* 0x000fc40007f7e0ff */
[----:B------:R-:W-:Y:S02]  /*46290*/  ISETP.GE.U32.AND.EX P2, PT, R156, R157, PT, P2 ;  /* 0x0000009d9c00720c */ /* 0x000fe40003f46120 */
[----:B------:R-:W-:Y:S01]  /*462a0*/  SEL R100, R109, R100, P1 ;  /* 0x000000646d647207 */ /* 0x000fe20000800000 */
[----:B------:R-:W-:Y:S01]  /*462b0*/  IMAD.X R115, R144, 0x1, ~R33, P3 ;  /* 0x0000000190737824 */ /* 0x000fe200018e0e21 */
[C---:B------:R-:W-:Y:S02]  /*462c0*/  IADD3 R113, P3, PT, R138.reuse, R114, RZ ;  /* 0x000000728a717210 */ /* 0x040fe40007f7e0ff */
[----:B------:R-:W-:Y:S02]  /*462d0*/  SEL R109, RZ, 0x1, P2 ;  /* 0x00000001ff6d7807 */ /* 0x000fe40001000000 */
[----:B------:R-:W-:Y:S01]  /*462e0*/  SEL R43, R49, R102, P1 ;  /* 0x00000066312b7207 */ /* 0x000fe20000800000 */
[----:B------:R-:W-:Y:S01]  /*462f0*/  IMAD.X R114, R127, 0x1, R114, P3 ;  /* 0x000000017f727824 */ /* 0x000fe200018e0672 */
[----:B------:R-:W-:-:S02]  /*46300*/  ISETP.GE.U32.AND P5, PT, R138, R47, PT ;  /* 0x0000002f8a00720c */ /* 0x000fc40003fa6070 */
[----:B------:R-:W-:Y:S02]  /*46310*/  ISETP.GE.U32.AND P2, PT, R113, R100, PT ;  /* 0x000000647100720c */ /* 0x000fe40003f46070 */
[----:B------:R-:W-:Y:S02]  /*46320*/  ISETP.GE.U32.AND.EX P5, PT, R127, RZ, PT, P5 ;  /* 0x000000ff7f00720c */ /* 0x000fe40003fa6150 */
[----:B------:R-:W-:Y:S02]  /*46330*/  ISETP.GE.U32.AND.EX P2, PT, R114, R43, PT, P2 ;  /* 0x0000002b7200720c */ /* 0x000fe40003f46120 */
[----:B------:R-:W-:Y:S02]  /*46340*/  LOP3.LUT P6, RZ, R63, 0x10, RZ, 0xc0, !PT ;  /* 0x000000103fff7812 */ /* 0x000fe400078cc0ff */
[----:B------:R-:W-:Y:S02]  /*46350*/  SEL R47, RZ, 0x1, P5 ;  /* 0x00000001ff2f7807 */ /* 0x000fe40002800000 */
[----:B------:R-:W-:Y:S01]  /*46360*/  SEL R102, RZ, 0x1, P2 ;  /* 0x00000001ff667807 */ /* 0x000fe20001000000 */
[----:B------:R-:W-:Y:S01]  /*46370*/  IMAD.WIDE.U32.X R52, R42, R42, R52, P6 ;  /* 0x0000002a2a347225 */ /* 0x000fe200030e0434 */
[----:B------:R-:W-:-:S02]  /*46380*/  IADD3 R146, P6, PT, R163, R146, RZ ;  /* 0x00000092a3927210 */ /* 0x000fc40007fde0ff */
[----:B------:R-:W-:Y:S02]  /*46390*/  IADD3 R102, P2, PT, R102, R47, RZ ;  /* 0x0000002f66667210 */ /* 0x000fe40007f5e0ff */
[----:B------:R-:W-:Y:S01]  /*463a0*/  SEL R127, R130, R103, P1 ;  /* 0x00000067827f7207 */ /* 0x000fe20000800000 */
[----:B------:R-:W-:Y:S01]  /*463b0*/  IMAD.X R136, R145, 0x1, R128, P6 ;  /* 0x0000000191887824 */ /* 0x000fe200030e0680 */
[C---:B------:R-:W-:Y:S01]  /*463c0*/  ISETP.GE.U32.AND P3, PT, R146.reuse, R163, PT ;  /* 0x000000a39200720c */ /* 0x040fe20003f66070 */
[----:B------:R-:W-:Y:S01]  /*463d0*/  IMAD.X R103, RZ, RZ, RZ, P2 ;  /* 0x000000ffff677224 */ /* 0x000fe200010e06ff */
[----:B------:R-:W-:Y:S01]  /*463e0*/  IADD3 R109, P5, PT, R109, R52, RZ ;  /* 0x000000346d6d7210 */ /* 0x000fe20007fbe0ff */
[----:B------:R-:W-:Y:S01]  /*463f0*/  IMAD.WIDE.U32 R50, R146, R38, RZ ;  /* 0x0000002692327225 */ /* 0x000fe200078e00ff */
[----:B------:R-:W-:Y:S02]  /*46400*/  IADD3 R128, P2, PT, R131, -R102, RZ ;  /* 0x8000006683807210 */ /* 0x000fe40007f5e0ff */
[----:B------:R-:W-:Y:S01]  /*46410*/  ISETP.GE.U32.AND.EX P3, PT, R136, R145, PT, P3 ;  /* 0x000000918800720c */ /* 0x000fe20003f66130 */
[----:B------:R-:W-:Y:S01]  /*46420*/  IMAD.X R49, RZ, RZ, R53, P5 ;  /* 0x000000ffff317224 */ /* 0x000fe200028e0635 */
[----:B------:R-:W-:Y:S01]  /*46430*/  SEL R130, R115, R104, P1 ;  /* 0x0000006873827207 */ /* 0x000fe20000800000 */
[----:B------:R-:W-:Y:S01]  /*46440*/  IMAD.X R145, R132, 0x1, ~R103, P2 ;  /* 0x0000000184917824 */ /* 0x000fe200010e0e67 */
[----:B------:R-:W-:Y:S01]  /*46450*/  ISETP.GE.U32.AND P6, PT, R131, R102, PT ;  /* 0x000000668300720c */ /* 0x000fe20003fc6070 */
[----:B------:R-:W-:Y:S01]  /*46460*/  IMAD.WIDE.U32 R52, R50, R36, RZ ;  /* 0x0000002432347225 */ /* 0x000fe200078e00ff */
[----:B------:R-:W-:-:S02]  /*46470*/  ISETP.GE.U32.AND P5, PT, R128, R127, PT ;  /* 0x0000007f8000720c */ /* 0x000fc40003fa6070 */
[----:B------:R-:W-:Y:S01]  /*46480*/  ISETP.GE.U32.AND.EX P6, PT, R132, R103, PT, P6 ;  /* 0x000000678400720c */ /* 0x000fe20003fc6160 */
[----:B------:R-:W-:Y:S01]  /*46490*/  IMAD R104, R136, R38, RZ ;  /* 0x0000002688687224 */ /* 0x000fe200078e02ff */
[----:B------:R-:W-:Y:S02]  /*464a0*/  ISETP.GE.U32.AND.EX P5, PT, R145, R130, PT, P5 ;  /* 0x000000829100720c */ /* 0x000fe40003fa6150 */
[----:B------:R-:W-:Y:S01]  /*464b0*/  LOP3.LUT R47, RZ, R146, RZ, 0x33, !PT ;  /* 0x00000092ff2f7212 */ /* 0x000fe200078e33ff */
[----:B------:R-:W-:Y:S01]  /*464c0*/  IMAD R141, R146, R39, R104 ;  /* 0x00000027928d7224 */ /* 0x000fe200078e0268 */
[----:B------:R-:W-:Y:S02]  /*464d0*/  IADD3 R102, P0, PT, R143, -R30, RZ ;  /* 0x8000001e8f667210 */ /* 0x000fe40007f1e0ff */
[----:B------:R-:W-:Y:S01]  /*464e0*/  SEL R103, RZ, 0x1, P6 ;  /* 0x00000001ff677807 */ /* 0x000fe20003000000 */
[----:B------:R-:W-:Y:S01]  /*464f0*/  IMAD.IADD R141, R51, 0x1, R141 ;  /* 0x00000001338d7824 */ /* 0x000fe200078e028d */
[----:B------:R-:W-:Y:S01]  /*46500*/  SEL R140, RZ, 0x1, P5 ;  /* 0x00000001ff8c7807 */ /* 0x000fe20002800000 */
[----:B------:R-:W-:Y:S01]  /*46510*/  IMAD.X R115, R98, 0x1, ~R31, P0 ;  /* 0x0000000162737824 */ /* 0x000fe200000e0e1f */
[----:B------:R-:W-:-:S02]  /*46520*/  ISETP.GT.U32.AND P2, PT, R52, R47, PT ;  /* 0x0000002f3400720c */ /* 0x000fc40003f44070 */
[----:B------:R-:W-:Y:S02]  /*46530*/  SEL R47, RZ, 0x1, P3 ;  /* 0x00000001ff2f7807 */ /* 0x000fe40001800000 */
[----:B------:R-:W-:Y:S01]  /*46540*/  SEL R131, R102, R105, P1 ;  /* 0x0000006966837207 */ /* 0x000fe20000800000 */
[----:B------:R-:W-:Y:S01]  /*46550*/  IMAD.WIDE.U32 R104, R141, R36, RZ ;  /* 0x000000248d687225 */ /* 0x000fe200078e00ff */
[----:B------:R-:W-:Y:S02]  /*46560*/  IADD3 R140, P0, PT, R140, R103, RZ ;  /* 0x000000678c8c7210 */ /* 0x000fe40007f1e0ff */
[----:B------:R-:W-:Y:S01]  /*46570*/  IADD3 R98, P3, P5, R112, R110, R47 ;  /* 0x0000006e70627210 */ /* 0x000fe20007d7e02f */
[----:B------:R-:W-:Y:S01]  /*46580*/  IMAD.WIDE.U32 R102, R133, R30, RZ ;  /* 0x0000001e85667225 */ /* 0x000fe200078e00ff */
[----:B------:R-:W-:Y:S02]  /*46590*/  SEL R132, R115, R108, P1 ;  /* 0x0000006c73847207 */ /* 0x000fe40000800000 */
[----:B------:R-:W-:Y:S01]  /*465a0*/  IADD3.X R108, PT, PT, R149, R111, RZ, P3, P5 ;  /* 0x0000006f956c7210 */ /* 0x000fe20001fea4ff */
[----:B------:R-:W-:Y:S01]  /*465b0*/  IMAD.X R143, RZ, RZ, RZ, P0 ;  /* 0x000000ffff8f7224 */ /* 0x000fe200000e06ff */
[CC--:B------:R-:W-:Y:S01]  /*465c0*/  ISETP.GE.U32.AND P1, PT, R165.reuse, R140.reuse, PT ;  /* 0x0000008ca500720c */ /* 0x0c0fe20003f26070 */
[----:B------:R-:W-:Y:S01]  /*465d0*/  IMAD.WIDE.U32 R110, P3, R46, R31, R102 ;  /* 0x0000001f2e6e7225 */ /* 0x000fe20007860066 */
[----:B------:R-:W-:-:S02]  /*465e0*/  IADD3 R140, P5, PT, R165, -R140, RZ ;  /* 0x8000008ca58c7210 */ /* 0x000fc40007fbe0ff */
[----:B------:R-:W-:Y:S01]  /*465f0*/  ISETP.GE.U32.AND.EX P1, PT, R134, R143, PT, P1 ;  /* 0x0000008f8600720c */ /* 0x000fe20003f26110 */
[----:B------:R-:W-:Y:S01]  /*46600*/  IMAD.X R47, RZ, RZ, RZ, P3 ;  /* 0x000000ffff2f7224 */ /* 0x000fe200018e06ff */
[----:B------:R-:W-:Y:S01]  /*46610*/  IADD3 R151, P3, PT, R142, -R41, RZ ;  /* 0x800000298e977210 */ /* 0x000fe20007f7e0ff */
[----:B------:R-:W-:Y:S01]  /*46620*/  IMAD.X R143, R134, 0x1, ~R143, P5 ;  /* 0x00000001868f7824 */ /* 0x000fe200028e0e8f */
[----:B------:R-:W-:Y:S01]  /*46630*/  IADD3 R128, P5, PT, R128, -R127, RZ ;  /* 0x8000007f80807210 */ /* 0x000fe20007fbe0ff */
[----:B------:R-:W-:Y:S01]  /*46640*/  IMAD.WIDE.U32 R102, R46, R30, RZ ;  /* 0x0000001e2e667225 */ /* 0x000fe200078e00ff */
[----:B------:R-:W-:Y:S02]  /*46650*/  IADD3 R142, P4, PT, R113, -R100, RZ ;  /* 0x80000064718e7210 */ /* 0x000fe40007f9e0ff */
[----:B------:R-:W-:Y:S01]  /*46660*/  ISETP.NE.U32.AND P0, PT, R135, RZ, PT ;  /* 0x000000ff8700720c */ /* 0x000fe20003f05070 */
[----:B------:R-:W-:Y:S01]  /*46670*/  IMAD.X R138, R139, 0x1, ~R126, P3 ;  /* 0x000000018b8a7824 */ /* 0x000fe200018e0e7e */
[-C--:B------:R-:W-:Y:S01]  /*46680*/  ISETP.GE.U32.AND P3, PT, R140, R131.reuse, PT ;  /* 0x000000838c00720c */ /* 0x080fe20003f66070 */
[----:B------:R-:W-:Y:S01]  /*46690*/  IMAD.X R145, R145, 0x1, ~R130, P5 ;  /* 0x0000000191917824 */ /* 0x000fe200028e0e82 */
[----:B------:R-:W-:Y:S01]  /*466a0*/  IADD3 R139, P6, PT, R103, R110, RZ ;  /* 0x0000006e678b7210 */ /* 0x000fe20007fde0ff */
[----:B------:R-:W-:Y:S01]  /*466b0*/  IMAD.MOV.U32 R46, RZ, RZ, R111 ;  /* 0x000000ffff2e7224 */ /* 0x000fe200078e006f */
[----:B------:R-:W-:Y:S01]  /*466c0*/  ISETP.GE.U32.AND.EX P3, PT, R143, R132, PT, P3 ;  /* 0x000000848f00720c */ /* 0x000fe20003f66130 */
[----:B------:R-:W-:Y:S01]  /*466d0*/  IMAD.X R149, R114, 0x1, ~R43, P4 ;  /* 0x0000000172957824 */ /* 0x000fe200020e0e2b */
[----:B------:R-:W-:Y:S01]  /*466e0*/  IADD3 R140, P5, PT, R140, -R131, RZ ;  /* 0x800000838c8c7210 */ /* 0x000fe20007fbe0ff */
[----:B------:R-:W-:Y:S01]  /*466f0*/  IMAD.WIDE.U32 R104, P4, R50, R37, R104 ;  /* 0x0000002532687225 */ /* 0x000fe20007880068 */
[----:B------:R-:W-:-:S03]  /*46700*/  ISETP.NE.AND.EX P0, PT, R137, RZ, PT, P0 ;  /* 0x000000ff8900720c */ /* 0x000fc60003f05300 */
[----:B------:R-:W-:-:S04]  /*46710*/  IMAD.WIDE.U32.X R46, R133, R31, R46, P6 ;  /* 0x0000001f852e7225 */ /* 0x000fc800030e042e */
[----:B------:R-:W-:Y:S02]  /*46720*/  IMAD.X R143, R143, 0x1, ~R132, P5 ;  /* 0x000000018f8f7824 */ /* 0x000fe400028e0e84 */
        /* <DEDUP_REMOVED lines=30> */
.L_x_141:
[----:B------:R-:W-:Y:S05]  /*46910*/  BSYNC.RECONVERGENT B3 ;  /* 0x0000000000037941 */ /* 0x000fea0003800200 */
.L_x_140:
        /* <DEDUP_REMOVED lines=26> */
.L_x_143:
[----:B------:R-:W-:Y:S05]  /*46ac0*/  BSYNC.RECONVERGENT B3 ;  /* 0x0000000000037941 */ /* 0x000fea0003800200 */
.L_x_142:
        /* <DEDUP_REMOVED lines=13> */
[----:B------:R-:W-:-:S03]  /*46ba0*/  IMAD.WIDE.U32 R112, P3, R50, R35, R112 ;  /* 0x0000002332707225 */ /* 0x000fc60007860070 */
[----:B------:R-:W-:Y:S01]  /*46bb0*/  ISETP.GE.U32.AND.EX P0, PT, R144, R108, PT, P0 ;  /* 0x0000006c9000720c */ /* 0x000fe20003f06100 */
[----:B------:R-:W-:-:S04]  /*46bc0*/  IMAD.WIDE.U32 R136, R50, R34, RZ ;  /* 0x0000002232887225 */ /* 0x000fc800078e00ff */
[----:B------:R-:W-:Y:S01]  /*46bd0*/  IMAD.WIDE.U32.X R134, R141, R37, R52, P1 ;  /* 0x000000258d867225 */ /* 0x000fe200008e0434 */
[----:B------:R-:W-:-:S03]  /*46be0*/  IADD3 R133, P4, PT, R137, R112, RZ ;  /* 0x0000007089857210 */ /* 0x000fc60007f9e0ff */
[----:B------:R-:W-:Y:S01]  /*46bf0*/  IMAD.WIDE.U32 R114, R141, R32, RZ ;  /* 0x000000208d727225 */ /* 0x000fe200078e00ff */
[----:B------:R-:W-:Y:S02]  /*46c00*/  IADD3 R136, P1, P2, R136, R134, R51 ;  /* 0x0000008688887210 */ /* 0x000fe40007a3e033 */
[----:B------:R-:W-:Y:S01]  /*46c10*/  SEL R51, RZ, 0x1, P0 ;  /* 0x00000001ff337807 */ /* 0x000fe20000000000 */
[----:B------:R-:W-:Y:S01]  /*46c20*/  IMAD.SHL.U32 R134, R151, 0x2, RZ ;  /* 0x0000000297867824 */ /* 0x000fe200078e00ff */
[----:B------:R-:W-:Y:S01]  /*46c30*/  IADD3.X R135, PT, PT, R133, R135, RZ, P1, P2 ;  /* 0x0000008785877210 */ /* 0x000fe20000fe44ff */
[----:B------:R-:W-:Y:S01]  /*46c40*/  IMAD.WIDE.U32 R114, P5, R50, R33, R114 ;  /* 0x0000002132727225 */ /* 0x000fe200078a0072 */
[----:B------:R-:W-:Y:S02]  /*46c50*/  IADD3 R102, P0, P2, R102, R84, R51 ;  /* 0x0000005466667210 */ /* 0x000fe40007a1e033 */
[----:B------:R-:W-:Y:S01]  /*46c60*/  LEA.HI R84, P1, R138, R142, RZ, 0x1 ;  /* 0x0000008e8a547211 */ /* 0x000fe200078308ff */
[----:B------:R-:W-:Y:S01]  /*46c70*/  IMAD.X R53, RZ, RZ, RZ, P5 ;  /* 0x000000ffff357224 */ /* 0x000fe200028e06ff */
[----:B------:R-:W-:Y:S01]  /*46c80*/  ISETP.GE.U32.AND P5, PT, R152, R129, PT ;  /* 0x000000819800720c */ /* 0x000fe20003fa6070 */
[----:B------:R-:W-:Y:S01]  /*46c90*/  IMAD.MOV.U32 R110, RZ, RZ, R113 ;  /* 0x000000ffff6e7224 */ /* 0x000fe200078e0071 */
[----:B------:R-:W-:Y:S01]  /*46ca0*/  IADD3.X R113, PT, PT, R139, R85, RZ, P0, P2 ;  /* 0x000000558b717210 */ /* 0x000fe200007e44ff */
[----:B------:R-:W-:Y:S01]  /*46cb0*/  IMAD.X R98, RZ, RZ, R149, P1 ;  /* 0x000000ffff627224 */ /* 0x000fe200008e0695 */
[----:B------:R-:W-:Y:S01]  /*46cc0*/  IADD3 R137, P1, PT, R142, R84, RZ ;  /* 0x000000548e897210 */ /* 0x000fe20007f3e0ff */
[----:B------:R-:W-:Y:S01]  /*46cd0*/  IMAD.WIDE.U32 R104, R50, R32, RZ ;  /* 0x0000002032687225 */ /* 0x000fe200078e00ff */
[----:B------:R-:W-:-:S02]  /*46ce0*/  SHF.L.U64.HI R138, R151, 0x1, R138 ;  /* 0x00000001978a7819 */ /* 0x000fc4000001028a */
[----:B------:R-:W-:Y:S01]  /*46cf0*/  ISETP.GE.U32.AND P0, PT, R134, R36, PT ;  /* 0x000000248600720c */ /* 0x000fe20003f06070 */
[----:B------:R-:W-:Y:S01]  /*46d00*/  IMAD.X R139, R149, 0x1, R98, P1 ;  /* 0x00000001958b7824 */ /* 0x000fe200008e0662 */
[----:B------:R-:W-:Y:S01]  /*46d10*/  ISETP.GE.U32.AND P2, PT, R84, R142, PT ;  /* 0x0000008e5400720c */ /* 0x000fe20003f46070 */
[----:B------:R-:W-:Y:S01]  /*46d20*/  IMAD.X R111, RZ, RZ, RZ, P3 ;  /* 0x000000ffff6f7224 */ /* 0x000fe200018e06ff */
[----:B------:R-:W-:Y:S01]  /*46d30*/  ISETP.GE.U32.AND P1, PT, R137, R84, PT ;  /* 0x000000548900720c */ /* 0x000fe20003f26070 */
[----:B------:R-:W-:Y:S01]  /*46d40*/  IMAD.MOV.U32 R52, RZ, RZ, R115 ;  /* 0x000000ffff347224 */ /* 0x000fe200078e0073 */
[----:B------:R-:W-:Y:S01]  /*46d50*/  ISETP.GE.U32.AND.EX P5, PT, R150, R147, PT, P5 ;  /* 0x000000939600720c */ /* 0x000fe20003fa6150 */
[----:B------:R-:W-:Y:S01]  /*46d60*/  IMAD.WIDE.U32.X R110, R141, R35, R110, P4 ;  /* 0x000000238d6e7225 */ /* 0x000fe200020e046e */
[----:B------:R-:W-:Y:S02]  /*46d70*/  ISETP.GE.U32.AND.EX P0, PT, R138, R37, PT, P0 ;  /* 0x000000258a00720c */ /* 0x000fe40003f06100 */
[----:B------:R-:W-:-:S02]  /*46d80*/  ISETP.GE.U32.AND.EX P2, PT, R98, R149, PT, P2 ;  /* 0x000000956200720c */ /* 0x000fc40003f46120 */
[----:B------:R-:W-:Y:S02]  /*46d90*/  ISETP.GE.U32.AND.EX P6, PT, R139, R98, PT, P1 ;  /* 0x000000628b00720c */ /* 0x000fe40003fc6110 */
[----:B------:R-:W-:Y:S02]  /*46da0*/  SEL R51, RZ, 0x1, P5 ;  /* 0x00000001ff337807 */ /* 0x000fe40002800000 */
[----:B------:R-:W-:Y:S02]  /*46db0*/  SEL R84, RZ, 0x1, P0 ;  /* 0x00000001ff547807 */ /* 0x000fe40000000000 */
[----:B------:R-:W-:Y:S02]  /*46dc0*/  SEL R98, RZ, 0xffffffff, P0 ;  /* 0xffffffffff627807 */ /* 0x000fe40000000000 */
[----:B------:R-:W-:Y:S02]  /*46dd0*/  IADD3 R155, P3, PT, R105, R114, RZ ;  /* 0x00000072699b7210 */ /* 0x000fe40007f7e0ff */
[----:B------:R-:W-:-:S02]  /*46de0*/  SEL R85, RZ, 0x1, P2 ;  /* 0x00000001ff557807 */ /* 0x000fc40001000000 */
[----:B------:R-:W-:Y:S01]  /*46df0*/  IADD3 R114, P5, PT, R51, R44, RZ ;  /* 0x0000002c33727210 */ /* 0x000fe20007fbe0ff */
[----:B------:R-:W-:Y:S01]  /*46e00*/  IMAD.WIDE.U32.X R52, R141, R33, R52, P3 ;  /* 0x000000218d347225 */ /* 0x000fe200018e0434 */
[----:B------:R-:W-:Y:S02]  /*46e10*/  ISETP.GE.U32.AND P1, PT, R137, R84, PT ;  /* 0x000000548900720c */ /* 0x000fe40003f26070 */
[----:B------:R-:W-:Y:S01]  /*46e20*/  IADD3 R129, P0, PT, R98, R137, RZ ;  /* 0x0000008962817210 */ /* 0x000fe20007f1e0ff */
[----:B------:R-:W-:Y:S01]  /*46e30*/  IMAD.X R133, RZ, RZ, R45, P5 ;  /* 0x000000ffff857224 */ /* 0x000fe200028e062d */
[----:B------:R-:W-:Y:S02]  /*46e40*/  IADD3 R103, P2, PT, R136, R103, RZ ;  /* 0x0000006788677210 */ /* 0x000fe40007f5e0ff */
[----:B------:R-:W-:Y:S01]  /*46e50*/  SEL R44, RZ, 0x1, P6 ;  /* 0x00000001ff2c7807 */ /* 0x000fe20003000000 */
[----:B------:R-:W-:Y:S01]  /*46e60*/  IMAD.X R98, R98, 0x1, R139, P0 ;  /* 0x0000000162627824 */ /* 0x000fe200000e068b */
[----:B------:R-:W-:Y:S01]  /*46e70*/  ISETP.GE.U32.AND.EX P1, PT, R139, RZ, PT, P1 ;  /* 0x000000ff8b00720c */ /* 0x000fe20003f26110 */
[----:B------:R-:W-:Y:S01]  /*46e80*/  IMAD.X R108, R135, 0x1, R144, P2 ;  /* 0x00000001876c7824 */ /* 0x000fe200010e0690 */
[----:B------:R-:W-:-:S02]  /*46e90*/  IADD3 R45, P5, P6, R44, R128, R85 ;  /* 0x000000802c2d7210 */ /* 0x000fc40007ebe055 */
[----:B------:R-:W-:Y:S02]  /*46ea0*/  ISETP.GE.U32.AND P0, PT, R103, R136, PT ;  /* 0x000000886700720c */ /* 0x000fe40003f06070 */
[----:B------:R-:W-:Y:S02]  /*46eb0*/  SEL R84, RZ, 0x1, P1 ;  /* 0x00000001ff547807 */ /* 0x000fe40000800000 */
[----:B------:R-:W-:Y:S02]  /*46ec0*/  IADD3.X R112, PT, PT, RZ, R145, RZ, P5, P6 ;  /* 0x00000091ff707210 */ /* 0x000fe40002fec4ff */
[----:B------:R-:W-:Y:S02]  /*46ed0*/  ISETP.GE.U32.AND P1, PT, R129, R34, PT ;  /* 0x000000228100720c */ /* 0x000fe40003f26070 */
[----:B------:R-:W-:Y:S02]  /*46ee0*/  ISETP.GE.U32.AND.EX P6, PT, R108, R135, PT, P0 ;  /* 0x000000876c00720c */ /* 0x000fe40003fc6100 */
[----:B------:R-:W-:-:S02]  /*46ef0*/  ISETP.GE.U32.AND.EX P1, PT, R98, R35, PT, P1 ;  /* 0x000000236200720c */ /* 0x000fc40003f26110 */
[----:B------:R-:W-:Y:S02]  /*46f00*/  SEL R105, RZ, 0x1, P6 ;  /* 0x00000001ff697807 */ /* 0x000fe40003000000 */
[----:B------:R-:W-:Y:S02]  /*46f10*/  ISETP.GE.U32.AND P2, PT, R45, R128, PT ;  /* 0x000000802d00720c */ /* 0x000fe40003f46070 */
[-C--:B------:R-:W-:Y:S02]  /*46f20*/  IADD3 R128, P5, PT, R128, R45.reuse, RZ ;  /* 0x0000002d80807210 */ /* 0x080fe40007fbe0ff */
[----:B------:R-:W-:Y:S02]  /*46f30*/  SEL R115, RZ, 0x1, P1 ;  /* 0x00000001ff737807 */ /* 0x000fe40000800000 */
[----:B------:R-:W-:Y:S01]  /*46f40*/  IADD3 R105, P1, P4, R104, R110, R105 ;  /* 0x0000006e68697210 */ /* 0x000fe20007c3e069 */
[----:B------:R-:W-:Y:S01]  /*46f50*/  IMAD.X R135, R145, 0x1, R112, P5 ;  /* 0x0000000191877824 */ /* 0x000fe200028e0670 */
[----:B------:R-:W-:Y:S01]  /*46f60*/  ISETP.GE.U32.AND P0, PT, R128, R45, PT ;  /* 0x0000002d8000720c */ /* 0x000fe20003f06070 */
[----:B------:R-:W-:Y:S01]  /*46f70*/  IMAD.WIDE.U32 R44, R141, R30, RZ ;  /* 0x0000001e8d2c7225 */ /* 0x000fe200078e00ff */
[----:B------:R-:W-:-:S02]  /*46f80*/  IADD3.X R110, PT, PT, R155, R111, RZ, P1, P4 ;  /* 0x0000006f9b6e7210 */ /* 0x000fc40000fe84ff */
[----:B------:R-:W-:Y:S02]  /*46f90*/  ISETP.NE.U32.AND P1, PT, R114, RZ, PT ;  /* 0x000000ff7200720c */ /* 0x000fe40003f25070 */
[----:B------:R-:W-:Y:S02]  /*46fa0*/  ISETP.GE.U32.AND.EX P0, PT, R135, R112, PT, P0 ;  /* 0x000000708700720c */ /* 0x000fe40003f06100 */
[----:B------:R-:W-:Y:S02]  /*46fb0*/  ISETP.GE.U32.AND.EX P2, PT, R112, R145, PT, P2 ;  /* 0x000000917000720c */ /* 0x000fe40003f46120 */
[----:B------:R-:W-:Y:S02]  /*46fc0*/  ISETP.NE.AND.EX P3, PT, R133, RZ, PT, P1 ;  /* 0x000000ff8500720c */ /* 0x000fe40003f65310 */
[----:B------:R-:W-:Y:S02]  /*46fd0*/  IADD3 R115, P6, PT, R115, R84, RZ ;  /* 0x0000005473737210 */ /* 0x000fe40007fde0ff */
[----:B------:R-:W-:Y:S01]  /*46fe0*/  SEL R84, RZ, 0x1, P0 ;  /* 0x00000001ff547807 */ /* 0x000fe20000000000 */
[----:B------:R-:W-:Y:S01]  /*46ff0*/  IMAD.WIDE.U32 R44, P0, R50, R31, R44 ;  /* 0x0000001f322c7225 */ /* 0x000fe2000780002c */
[----:B------:R-:W-:-:S02]  /*47000*/  SEL R85, RZ, 0x1, P2 ;  /* 0x00000001ff557807 */ /* 0x000fc40001000000 */
[----:B------:R-:W-:Y:S01]  /*47010*/  ISETP.GE.U32.AND P1, PT, R128, R115, PT ;  /* 0x000000738000720c */ /* 0x000fe20003f26070 */
[----:B------:R-:W-:Y:S01]  /*47020*/  IMAD.WIDE.U32 R50, R50, R30, RZ ;  /* 0x0000001e32327225 */ /* 0x000fe200078e00ff */
[----:B------:R-:W-:Y:S02]  /*47030*/  IADD3 R111, P4, P5, R84, R140, R85 ;  /* 0x0000008c546f7210 */ /* 0x000fe40007d9e055 */
[----:B------:R-:W-:Y:S01]  /*47040*/  IADD3 R115, P2, PT, -R115, R128, RZ ;  /* 0x0000008073737210 */ /* 0x000fe20007f5e1ff */
[----:B------:R-:W-:Y:S01]  /*47050*/  IMAD.X R85, RZ, RZ, RZ, P0 ;  /* 0x000000ffff557224 */ /* 0x000fe200000e06ff */
[----:B------:R-:W-:Y:S01]  /*47060*/  IADD3 R147, P0, PT, R51, R44, RZ ;  /* 0x0000002c33937210 */ /* 0x000fe20007f1e0ff */
[----:B------:R-:W-:Y:S02]  /*47070*/  IMAD.MOV.U32 R84, RZ, RZ, R45 ;  /* 0x000000ffff547224 */ /* 0x000fe400078e002d */
[----:B------:R-:W-:Y:S02]  /*47080*/  IMAD.X R112, RZ, RZ, RZ, P6 ;  /* 0x000000ffff707224 */ /* 0x000fe400030e06ff */
[----:B------:R-:W-:Y:S01]  /*47090*/  IMAD.WIDE.U32.X R44, R141, R31, R84, P0 ;  /* 0x0000001f8d2c7225 */ /* 0x000fe200000e0454 */
        /* <DEDUP_REMOVED lines=14> */
.L_x_145:
[----:B------:R-:W-:Y:S05]  /*47180*/  BSYNC.RECONVERGENT B3 ;  /* 0x0000000000037941 */ /* 0x000fea0003800200 */
.L_x_144:
        /* <DEDUP_REMOVED lines=17> */
[----:B------:R-:W-:Y:S02]  /*472a0*/  ISETP.GE.U32.AND P2, PT, R150, R102, PT ;  /* 0x000000669600720c */ /* 0x000fe40003f46070 */
[----:B------:R-:W-:Y:S02]  /*472b0*/  ISETP.GE.U32.AND.EX P1, PT, R108, R37, PT, P5 ;  /* 0x000000256c00720c */ /* 0x000fe40003f26150 */
        /* <DEDUP_REMOVED lines=8> */
[----:B------:R-:W-:Y:S02]  /*47340*/  SEL R51, RZ, 0x1, P1 ;  /* 0x00000001ff337807 */ /* 0x000fe40000800000 */
[----:B------:R-:W-:Y:S01]  /*47350*/  ISETP.GE.U32.AND.EX P5, PT, R149, R110, PT, P5 ;  /* 0x0000006e9500720c */ /* 0x000fe20003fa6150 */
[----:B------:R-:W-:Y:S01]  /*47360*/  IMAD.X R104, R133, 0x1, ~R84, P3 ;  /* 0x0000000185687824 */ /* 0x000fe200018e0e54 */
[----:B------:R-:W-:Y:S02]  /*47370*/  SEL R85, RZ, 0x1, P4 ;  /* 0x00000001ff557807 */ /* 0x000fe40002000000 */
[----:B------:R-:W-:Y:S02]  /*47380*/  SEL R144, RZ, 0xffffffff, P1 ;  /* 0xffffffffff907807 */ /* 0x000fe40000800000 */
[----:B------:R-:W-:-:S02]  /*47390*/  ISETP.GE.U32.AND P4, PT, R150, R51, PT ;  /* 0x000000339600720c */ /* 0x000fc40003f86070 */
[----:B------:R-:W-:Y:S02]  /*473a0*/  SEL R111, RZ, 0x1, P5 ;  /* 0x00000001ff6f7807 */ /* 0x000fe40002800000 */
[----:B------:R-:W-:Y:S02]  /*473b0*/  IADD3 R51, P1, PT, R85, R46, RZ ;  /* 0x0000002e55337210 */ /* 0x000fe40007f3e0ff */
[C---:B------:R-:W-:Y:S02]  /*473c0*/  IADD3 R143, P5, PT, R144.reuse, R150, RZ ;  /* 0x00000096908f7210 */ /* 0x040fe40007fbe0ff */
[----:B------:R-:W-:Y:S01]  /*473d0*/  ISETP.GE.U32.AND P3, PT, R113, R30, PT ;  /* 0x0000001e7100720c */ /* 0x000fe20003f66070 */
[----:B------:R-:W-:Y:S01]  /*473e0*/  IMAD.X R145, RZ, RZ, R47, P1 ;  /* 0x000000ffff917224 */ /* 0x000fe200008e062f */
[----:B------:R-:W-:Y:S01]  /*473f0*/  ISETP.GE.U32.AND P1, PT, R143, R34, PT ;  /* 0x000000228f00720c */ /* 0x000fe20003f26070 */
[----:B------:R-:W-:Y:S01]  /*47400*/  IMAD.X R144, R144, 0x1, R149, P5 ;  /* 0x0000000190907824 */ /* 0x000fe200028e0695 */
[----:B------:R-:W-:-:S02]  /*47410*/  ISETP.GE.U32.AND.EX P4, PT, R149, RZ, PT, P4 ;  /* 0x000000ff9500720c */ /* 0x000fc40003f86140 */
[----:B------:R-:W-:Y:S02]  /*47420*/  ISETP.NE.U32.AND P5, PT, R51, RZ, PT ;  /* 0x000000ff3300720c */ /* 0x000fe40003fa5070 */
[----:B------:R-:W-:Y:S02]  /*47430*/  ISETP.GE.U32.AND.EX P3, PT, R104, R31, PT, P3 ;  /* 0x0000001f6800720c */ /* 0x000fe40003f66130 */
[----:B------:R-:W-:Y:S02]  /*47440*/  ISETP.GE.U32.AND.EX P1, PT, R144, R35, PT, P1 ;  /* 0x000000239000720c */ /* 0x000fe40003f26110 */
[----:B------:R-:W-:Y:S02]  /*47450*/  SEL R46, RZ, 0x1, P4 ;  /* 0x00000001ff2e7807 */ /* 0x000fe40002000000 */
[----:B------:R-:W-:Y:S02]  /*47460*/  ISETP.NE.AND.EX P4, PT, R145, RZ, PT, P5 ;  /* 0x000000ff9100720c */ /* 0x000fe40003f85350 */
[----:B------:R-:W-:-:S02]  /*47470*/  ISETP.GE.U32.AND.EX P2, PT, R133, R84, P3, P2 ;  /* 0x000000548500720c */ /* 0x000fc40001f46120 */
[----:B------:R-:W-:Y:S02]  /*47480*/  IADD3 R111, P3, P6, R50, R52, R111 ;  /* 0x00000034326f7210 */ /* 0x000fe40007e7e06f */
[----:B------:R-:W-:Y:S02]  /*47490*/  SEL R141, RZ, 0x1, P1 ;  /* 0x00000001ff8d7807 */ /* 0x000fe40000800000 */
[----:B------:R-:W-:Y:S02]  /*474a0*/  IADD3 R85, P1, PT, R115, -R32, RZ ;  /* 0x8000002073557210 */ /* 0x000fe40007f3e0ff */
[----:B------:R-:W-:Y:S02]  /*474b0*/  IADD3.X R50, PT, PT, R147, R53, RZ, P3, P6 ;  /* 0x0000003593327210 */ /* 0x000fe40001fec4ff */
[----:B------:R-:W-:Y:S01]  /*474c0*/  IADD3 R102, P3, PT, R129, -R34, RZ ;  /* 0x8000002281667210 */ /* 0x000fe20007f7e0ff */
[----:B------:R-:W-:Y:S01]  /*474d0*/  IMAD.X R84, R112, 0x1, ~R33, P1 ;  /* 0x0000000170547824 */ /* 0x000fe200008e0e21 */
[----:B------:R-:W-:-:S02]  /*474e0*/  PLOP3.LUT P0, PT, P0, P2, PT, 0xf8, 0x8f ;  /* 0x00000000008f781c */ /* 0x000fc40000705f70 */
[----:B------:R-:W-:Y:S01]  /*474f0*/  IADD3 R53, P1, PT, R113, -R30, RZ ;  /* 0x8000001e71357210 */ /* 0x000fe20007f3e0ff */
[----:B------:R-:W-:Y:S01]  /*47500*/  IMAD.X R98, R98, 0x1, ~R35, P3 ;  /* 0x0000000162627824 */ /* 0x000fe200018e0e23 */
[----:B------:R-:W-:Y:S02]  /*47510*/  SEL R105, R36, RZ, P0 ;  /* 0x000000ff24697207 */ /* 0x000fe40000000000 */
[----:B------:R-:W-:Y:S01]  /*47520*/  @P4 IADD3 R47, P3, PT, R51, R48, RZ ;  /* 0x00000030332f4210 */ /* 0x000fe20007f7e0ff */
[----:B------:R-:W-:Y:S01]  /*47530*/  IMAD.X R52, R104, 0x1, ~R31, P1 ;  /* 0x0000000168347824 */ /* 0x000fe200008e0e1f */
[----:B------:R-:W-:Y:S02]  /*47540*/  IADD3 R105, P2, PT, -R105, R134, RZ ;  /* 0x0000008669697210 */ /* 0x000fe40007f5e1ff */
        /* <DEDUP_REMOVED lines=16> */
[----:B------:R-:W-:Y:S02]  /*47650*/  IADD3 R141, P6, PT, R141, R46, RZ ;  /* 0x0000002e8d8d7210 */ /* 0x000fe40007fde0ff */
[----:B------:R-:W-:Y:S01]  /*47660*/  @P4 SEL R48, RZ, 0x1, P0 ;  /* 0x00000001ff304807 */ /* 0x000fe20000000000 */
[----:B------:R-:W-:Y:S01]  /*47670*/  IMAD.X R147, R156, 0x1, R50, P1 ;  /* 0x000000019c937824 */ /* 0x000fe200008e0632 */
[----:B------:R-:W-:Y:S01]  /*47680*/  IADD3 R46, P0, PT, R51, R102, RZ ;  /* 0x00000066332e7210 */ /* 0x000fe20007f1e0ff */
[----:B------:R-:W-:Y:S01]  /*47690*/  IMAD.X R112, RZ, RZ, RZ, P6 ;  /* 0x000000ffff707224 */ /* 0x000fe200030e06ff */
[----:B------:R-:W-:Y:S02]  /*476a0*/  ISETP.GE.U32.AND P2, PT, R129, R36, PT ;  /* 0x000000248100720c */ /* 0x000fe40003f46070 */
[----:B------:R-:W-:Y:S01]  /*476b0*/  SHF.L.U64.HI R110, R105, 0x1, R104 ;  /* 0x00000001696e7819 */ /* 0x000fe20000010268 */
[----:B------:R-:W-:Y:S01]  /*476c0*/  IMAD.X R47, RZ, RZ, R98, P0 ;  /* 0x000000ffff2f7224 */ /* 0x000fe200000e0662 */
[----:B------:R-:W-:-:S02]  /*476d0*/  IADD3 R133, P3, PT, R46, R102, RZ ;  /* 0x000000662e857210 */ /* 0x000fc40007f7e0ff */
[----:B------:R-:W-:Y:S02]  /*476e0*/  ISETP.GE.U32.AND.EX P2, PT, R110, R37, PT, P2 ;  /* 0x000000256e00720c */ /* 0x000fe40003f46120 */
[----:B------:R-:W-:Y:S01]  /*476f0*/  ISETP.GE.U32.AND P0, PT, R46, R51, PT ;  /* 0x000000332e00720c */ /* 0x000fe20003f06070 */
[----:B------:R-:W-:Y:S01]  /*47700*/  IMAD.X R135, R47, 0x1, R98, P3 ;  /* 0x000000012f877824 */ /* 0x000fe200018e0662 */
[----:B------:R-:W-:Y:S02]  /*47710*/  SEL R134, RZ, 0xffffffff, P2 ;  /* 0xffffffffff867807 */ /* 0x000fe40001000000 */
[----:B------:R-:W-:Y:S02]  /*47720*/  ISETP.GE.U32.AND P1, PT, R133, R46, PT ;  /* 0x0000002e8500720c */ /* 0x000fe40003f26070 */
[----:B------:R-:W-:Y:S02]  /*47730*/  SEL R46, RZ, 0x1, P2 ;  /* 0x00000001ff2e7807 */ /* 0x000fe40001000000 */
[----:B------:R-:W-:-:S02]  /*47740*/  ISETP.GE.U32.AND.EX P0, PT, R47, RZ, PT, P0 ;  /* 0x000000ff2f00720c */ /* 0x000fc40003f06100 */
[----:B------:R-:W-:Y:S02]  /*47750*/  ISETP.GE.U32.AND P2, PT, R148, R111, PT ;  /* 0x0000006f9400720c */ /* 0x000fe40003f46070 */
[C---:B------:R-:W-:Y:S02]  /*47760*/  IADD3 R111, P3, PT, R134.reuse, R133, RZ ;  /* 0x00000085866f7210 */ /* 0x040fe40007f7e0ff */
[----:B------:R-:W-:Y:S02]  /*47770*/  ISETP.GE.U32.AND.EX P1, PT, R135, R47, PT, P1 ;  /* 0x0000002f8700720c */ /* 0x000fe40003f26110 */
[----:B------:R-:W-:Y:S01]  /*47780*/  SEL R47, RZ, 0x1, P0 ;  /* 0x00000001ff2f7807 */ /* 0x000fe20000000000 */
[----:B------:R-:W-:Y:S01]  /*47790*/  IMAD.X R134, R134, 0x1, R135, P3 ;  /* 0x0000000186867824 */ /* 0x000fe200018e0687 */
[----:B------:R-:W-:Y:S02]  /*477a0*/  ISETP.GE.U32.AND.EX P2, PT, R147, R50, PT, P2 ;  /* 0x000000329300720c */ /* 0x000fe40003f46120 */
[----:B------:R-:W-:-:S02]  /*477b0*/  ISETP.GE.U32.AND P0, PT, R133, R46, PT ;  /* 0x0000002e8500720c */ /* 0x000fc40003f06070 */
[----:B------:R-:W-:Y:S02]  /*477c0*/  SEL R46, RZ, 0x1, P1 ;  /* 0x00000001ff2e7807 */ /* 0x000fe40000800000 */
[----:B------:R-:W-:Y:S02]  /*477d0*/  @P4 IADD3 R109, P5, PT, R48, R109, RZ ;  /* 0x0000006d306d4210 */ /* 0x000fe40007fbe0ff */
[----:B------:R-:W-:Y:S02]  /*477e0*/  ISETP.GE.U32.AND P1, PT, R111, R34, PT ;  /* 0x000000226f00720c */ /* 0x000fe40003f26070 */
[----:B------:R-:W-:Y:S01]  /*477f0*/  SEL R146, RZ, 0x1, P2 ;  /* 0x00000001ff927807 */ /* 0x000fe20001000000 */
[----:B------:R-:W-:Y:S01]  /*47800*/  @P4 IMAD.X R49, RZ, RZ, R49, P5 ;  /* 0x000000ffff314224 */ /* 0x000fe200028e0631 */
[----:B------:R-:W-:Y:S02]  /*47810*/  ISETP.GE.U32.AND.EX P0, PT, R135, RZ, PT, P0 ;  /* 0x000000ff8700720c */ /* 0x000fe40003f06100 */
[----:B------:R-:W-:-:S02]  /*47820*/  IADD3 R46, P3, P2, R46, R85, R47 ;  /* 0x000000552e2e7210 */ /* 0x000fc40007a7e02f */
[----:B------:R-:W-:Y:S02]  /*47830*/  ISETP.GE.U32.AND.EX P1, PT, R134, R35, PT, P1 ;  /* 0x000000238600720c */ /* 0x000fe40003f26110 */
[----:B------:R-:W-:Y:S02]  /*47840*/  IADD3 R146, P4, P5, R109, R44, R146 ;  /* 0x0000002c6d927210 */ /* 0x000fe40007d9e092 */
[----:B------:R-:W-:Y:S02]  /*47850*/  SEL R44, RZ, 0x1, P0 ;  /* 0x00000001ff2c7807 */ /* 0x000fe40000000000 */
[----:B------:R-:W-:Y:S02]  /*47860*/  SEL R47, RZ, 0x1, P1 ;  /* 0x00000001ff2f7807 */ /* 0x000fe40000800000 */
[----:B------:R-:W-:Y:S02]  /*47870*/  ISETP.GE.U32.AND P0, PT, R46, R85, PT ;  /* 0x000000552e00720c */ /* 0x000fe40003f06070 */
[----:B------:R-:W-:-:S02]  /*47880*/  IADD3.X R51, PT, PT, RZ, R84, RZ, P3, P2 ;  /* 0x00000054ff337210 */ /* 0x000fc40001fe44ff */
[----:B------:R-:W-:Y:S02]  /*47890*/  IADD3 R48, P1, PT, R46, R85, RZ ;  /* 0x000000552e307210 */ /* 0x000fe40007f3e0ff */
[----:B------:R-:W-:Y:S02]  /*478a0*/  ISETP.GE.U32.AND.EX P0, PT, R51, R84, PT, P0 ;  /* 0x000000543300720c */ /* 0x000fe40003f06100 */
[----:B------:R-:W-:Y:S01]  /*478b0*/  IADD3 R47, P3, PT, R47, R44, RZ ;  /* 0x0000002c2f2f7210 */ /* 0x000fe20007f7e0ff */
[----:B------:R-:W-:Y:S01]  /*478c0*/  IMAD.X R113, R51, 0x1, R84, P1 ;  /* 0x0000000133717824 */ /* 0x000fe200008e0654 */
[C---:B------:R-:W-:Y:S02]  /*478d0*/  ISETP.GE.U32.AND P2, PT, R48.reuse, R46, PT ;  /* 0x0000002e3000720c */ /* 0x040fe40003f46070 */
[----:B------:R-:W-:Y:S01]  /*478e0*/  SEL R50, RZ, 0x1, P0 ;  /* 0x00000001ff327807 */ /* 0x000fe20000000000 */
[----:B------:R-:W-:Y:S01]  /*478f0*/  IMAD.X R44, RZ, RZ, RZ, P3 ;  /* 0x000000ffff2c7224 */ /* 0x000fe200018e06ff */
[----:B------:R-:W-:-:S02]  /*47900*/  ISETP.GE.U32.AND P0, PT, R48, R47, PT ;  /* 0x0000002f3000720c */ /* 0x000fc40003f06070 */
[----:B------:R-:W-:Y:S02]  /*47910*/  IADD3 R47, P6, PT, -R47, R48, RZ ;  /* 0x000000302f2f7210 */ /* 0x000fe40007fde1ff */
[C---:B------:R-:W-:Y:S02]  /*47920*/  ISETP.GE.U32.AND.EX P2, PT, R113.reuse, R51, PT, P2 ;  /* 0x000000337100720c */ /* 0x040fe40003f46120 */
[----:B------:R-:W-:Y:S01]  /*47930*/  ISETP.GE.U32.AND P1, PT, R148, R141, PT ;  /* 0x0000008d9400720c */ /* 0x000fe20003f26070 */
[----:B------:R-:W-:Y:S01]  /*47940*/  IMAD.X R128, R113, 0x1, ~R44, P6 ;  /* 0x0000000171807824 */ /* 0x000fe200030e0e2c */
[----:B------:R-:W-:Y:S02]  /*47950*/  IADD3 R141, P3, PT, -R141, R148, RZ ;  /* 0x000000948d8d7210 */ /* 0x000fe40007f7e1ff */
[----:B------:R-:W-:Y:S02]  /*47960*/  SEL R46, RZ, 0x1, P2 ;  /* 0x00000001ff2e7807 */ /* 0x000fe40001000000 */
[----:B------:R-:W-:-:S02]  /*47970*/  ISETP.GE.U32.AND P2, PT, R47, R32, PT ;  /* 0x000000202f00720c */ /* 0x000fc40003f46070 */
[C---:B------:R-:W-:Y:S01]  /*47980*/  ISETP.GE.U32.AND.EX P1, PT, R147.reuse, R112, PT, P1 ;  /* 0x000000709300720c */ /* 0x040fe20003f26110 */
[----:B------:R-:W-:Y:S01]  /*47990*/  IMAD.X R112, R147, 0x1, ~R112, P3 ;  /* 0x0000000193707824 */ /* 0x000fe200018e0e70 */
[----:B------:R-:W-:Y:S02]  /*479a0*/  ISETP.GE.U32.AND.EX P0, PT, R113, R44, PT, P0 ;  /* 0x0000002c7100720c */ /* 0x000fe40003f06100 */
[----:B------:R-:W-:Y:S02]  /*479b0*/  ISETP.GE.U32.AND.EX P6, PT, R128, R33, PT, P2 ;  /* 0x000000218000720c */ /* 0x000fe40003fc6120 */
[----:B------:R-:W-:Y:S02]  /*479c0*/  ISETP.GE.U32.AND P3, PT, R141, R32, PT ;  /* 0x000000208d00720c */ /* 0x000fe40003f66070 */
[----:B------:R-:W-:Y:S02]  /*479d0*/  SEL R109, RZ, 0x1, P1 ;  /* 0x00000001ff6d7807 */ /* 0x000fe40000800000 */
[----:B------:R-:W-:-:S02]  /*479e0*/  IADD3 R46, P2, P1, R46, R53, R50 ;  /* 0x000000352e2e7210 */ /* 0x000fc4000795e032 */
[----:B------:R-:W-:Y:S02]  /*479f0*/  SEL R44, RZ, 0x1, P0 ;  /* 0x00000001ff2c7807 */ /* 0x000fe40000000000 */
[----:B------:R-:W-:Y:S02]  /*47a00*/  SEL R51, RZ, 0x1, P6 ;  /* 0x00000001ff337807 */ /* 0x000fe40003000000 */
[----:B------:R-:W-:Y:S02]  /*47a10*/  ISETP.GE.U32.AND.EX P3, PT, R112, R33, PT, P3 ;  /* 0x000000217000720c */ /* 0x000fe40003f66130 */
[----:B------:R-:W-:Y:S02]  /*47a20*/  IADD3.X R145, PT, PT, R49, R45, RZ, P4, P5 ;  /* 0x0000002d31917210 */ /* 0x000fe400027ea4ff */
[----:B------:R-:W-:Y:S02]  /*47a30*/  IADD3 R138, P4, PT, R46, R53, RZ ;  /* 0x000000352e8a7210 */ /* 0x000fe40007f9e0ff */
[----:B------:R-:W-:-:S02]  /*47a40*/  IADD3 R51, P5, PT, R51, R44, RZ ;  /* 0x0000002c33337210 */ /* 0x000fc40007fbe0ff */
[----:B------:R-:W-:Y:S02]  /*47a50*/  SEL R50, RZ, 0x1, P3 ;  /* 0x00000001ff327807 */ /* 0x000fe40001800000 */
[----:B------:R-:W-:Y:S01]  /*47a60*/  IADD3.X R45, PT, PT, RZ, R52, RZ, P2, P1 ;  /* 0x00000034ff2d7210 */ /* 0x000fe200017e24ff */
[----:B------:R-:W-:Y:S01]  /*47a70*/  IMAD.X R44, RZ, RZ, RZ, P5 ;  /* 0x000000ffff2c7224 */ /* 0x000fe200028e06ff */
[----:B------:R-:W-:Y:S02]  /*47a80*/  ISETP.GE.U32.AND P2, PT, R138, R51, PT ;  /* 0x000000338a00720c */ /* 0x000fe40003f46070 */
[----:B------:R-:W-:Y:S01]  /*47a90*/  IADD3 R49, P3, PT, R50, R109, RZ ;  /* 0x0000006d32317210 */ /* 0x000fe20007f7e0ff */
[----:B------:R-:W-:Y:S01]  /*47aa0*/  IMAD.X R115, R45, 0x1, R52, P4 ;  /* 0x000000012d737824 */ /* 0x000fe200020e0634 */
[----:B------:R-:W-:Y:S02]  /*47ab0*/  IADD3 R51, P6, PT, -R51, R138, RZ ;  /* 0x0000008a33337210 */ /* 0x000fe40007fde1ff */
[----:B------:R-:W-:-:S02]  /*47ac0*/  ISETP.LT.U32.AND P0, PT, R46, R53, PT ;  /* 0x000000352e00720c */ /* 0x000fc40003f01070 */
[----:B------:R-:W-:Y:S01]  /*47ad0*/  ISETP.GE.U32.AND P1, PT, R138, R46, PT ;  /* 0x0000002e8a00720c */ /* 0x000fe20003f26070 */
[----:B------:R-:W-:Y:S01]  /*47ae0*/  IMAD.X R46, RZ, RZ, RZ, P3 ;  /* 0x000000ffff2e7224 */ /* 0x000fe200018e06ff */
[----:B------:R-:W-:Y:S01]  /*47af0*/  IADD3 R139, P4, PT, -R49, R146, RZ ;  /* 0x00000092318b7210 */ /* 0x000fe20007f9e1ff */
[----:B------:R-:W-:Y:S01]  /*47b00*/  IMAD.X R136, R115, 0x1, ~R44, P6 ;  /* 0x0000000173887824 */ /* 0x000fe200030e0e2c */
[-C--:B------:R-:W-:Y:S02]  /*47b10*/  ISETP.GE.U32.AND P3, PT, R51, R30.reuse, PT ;  /* 0x0000001e3300720c */ /* 0x080fe40003f66070 */
[----:B------:R-:W-:Y:S01]  /*47b20*/  ISETP.GE.U32.AND.EX P1, PT, R115, R45, PT, P1 ;  /* 0x0000002d7300720c */ /* 0x000fe20003f26110 */
[----:B------:R-:W-:Y:S01]  /*47b30*/  IMAD.X R142, R145, 0x1, ~R46, P4 ;  /* 0x00000001918e7824 */ /* 0x000fe200020e0e2e */
[----:B------:R-:W-:Y:S02]  /*47b40*/  ISETP.GE.U32.AND.EX P4, PT, R136, R31, PT, P3 ;  /* 0x0000001f8800720c */ /* 0x000fe40003f86130 */
[----:B------:R-:W-:-:S02]  /*47b50*/  ISETP.GE.U32.AND P5, PT, R139, R30, PT ;  /* 0x0000001e8b00720c */ /* 0x000fc40003fa6070 */
[----:B------:R-:W-:Y:S02]  /*47b60*/  ISETP.LT.U32.OR.EX P0, PT, R45, R52, !P1, P0 ;  /* 0x000000342d00720c */ /* 0x000fe40004f01500 */
[----:B------:R-:W-:Y:S02]  /*47b70*/  ISETP.GE.U32.AND.EX P2, PT, R115, R44, P4, P2 ;  /* 0x0000002c7300720c */ /* 0x000fe40002746120 */
[----:B------:R-:W-:Y:S02]  /*47b80*/  ISETP.GE.U32.AND P3, PT, R146, R49, PT ;  /* 0x000000319200720c */ /* 0x000fe40003f66070 */
[----:B------:R-:W-:Y:S02]  /*47b90*/  ISETP.GE.U32.AND.EX P5, PT, R142, R31, PT, P5 ;  /* 0x0000001f8e00720c */ /* 0x000fe40003fa6150 */
[----:B------:R-:W-:Y:S02]  /*47ba0*/  PLOP3.LUT P0, PT, P0, P2, PT, 0xf8, 0x8f ;  /* 0x00000000008f781c */ /* 0x000fe40000705f70 */
[----:B------:R-:W-:-:S02]  /*47bb0*/  ISETP.GE.U32.AND.EX P3, PT, R145, R46, P5, P3 ;  /* 0x0000002e9100720c */ /* 0x000fc40002f66130 */
[C---:B------:R-:W-:Y:S02]  /*47bc0*/  SEL R114, R36.reuse, RZ, P0 ;  /* 0x000000ff24727207 */ /* 0x040fe40000000000 */
[----:B------:R-:W-:Y:S02]  /*47bd0*/  SEL R44, R36, RZ, P3 ;  /* 0x000000ff242c7207 */ /* 0x000fe40001800000 */
[----:B------:R-:W-:Y:S02]  /*47be0*/  IADD3 R114, P4, PT, -R114, R129, RZ ;  /* 0x0000008172727210 */ /* 0x000fe40007f9e1ff */
[C---:B------:R-:W-:Y:S02]  /*47bf0*/  SEL R45, R37.reuse, RZ, P3 ;  /* 0x000000ff252d7207 */ /* 0x040fe40001800000 */
[----:B------:R-:W-:Y:S02]  /*47c00*/  IADD3 R137, P1, PT, -R44, R103, RZ ;  /* 0x000000672c897210 */ /* 0x000fe40007f3e1ff */
[----:B------:R-:W-:-:S02]  /*47c10*/  SEL R129, R37, RZ, P0 ;  /* 0x000000ff25817207 */ /* 0x000fc40000000000 */
[----:B------:R-:W-:Y:S01]  /*47c20*/  IADD3 R103, P5, PT, R47, -R32, RZ ;  /* 0x800000202f677210 */ /* 0x000fe20007fbe0ff */
[----:B------:R-:W-:Y:S01]  /*47c30*/  IMAD.X R140, R108, 0x1, ~R45, P1 ;  /* 0x000000016c8c7824 */ /* 0x000fe200008e0e2d */
[----:B------:R-:W-:Y:S01]  /*47c40*/  IADD3 R45, P2, PT, R143, -R34, RZ ;  /* 0x800000228f2d7210 */ /* 0x000fe20007f5e0ff */
[----:B------:R-:W-:Y:S01]  /*47c50*/  IMAD.X R129, R110, 0x1, ~R129, P4 ;  /* 0x000000016e817824 */ /* 0x000fe200020e0e81 */
[----:B------:R-:W-:Y:S01]  /*47c60*/  ISETP.GE.U32.AND P1, PT, R137, R114, PT ;  /* 0x000000728900720c */ /* 0x000fe20003f26070 */
[----:B------:R-:W-:Y:S01]  /*47c70*/  IMAD.X R128, R128, 0x1, ~R33, P5 ;  /* 0x0000000180807824 */ /* 0x000fe200028e0e21 */
[----:B------:R-:W-:Y:S01]  /*47c80*/  SEL R45, R45, R150, P3 ;  /* 0x000000962d2d7207 */ /* 0x000fe20001800000 */
[----:B------:R-:W-:Y:S01]  /*47c90*/  IMAD.X R46, R144, 0x1, ~R35, P2 ;  /* 0x00000001902e7824 */ /* 0x000fe200010e0e23 */
[----:B------:R-:W-:Y:S02]  /*47ca0*/  ISETP.GE.U32.AND.EX P1, PT, R140, R129, PT, P1 ;  /* 0x000000818c00720c */ /* 0x000fe40003f26110 */
[----:B------:R-:W-:-:S02]  /*47cb0*/  IADD3 R109, P2, PT, R111, -R34, RZ ;  /* 0x800000226f6d7210 */ /* 0x000fc40007f5e0ff */
[----:B------:R-:W-:Y:S02]  /*47cc0*/  SEL R111, RZ, 0xffffffff, P1 ;  /* 0xffffffffff6f7807 */ /* 0x000fe40000800000 */
[----:B------:R-:W-:Y:S01]  /*47cd0*/  SEL R46, R46, R149, P3 ;  /* 0x000000952e2e7207 */ /* 0x000fe20001800000 */
[----:B------:R-:W-:Y:S01]  /*47ce0*/  IMAD.X R134, R134, 0x1, ~R35, P2 ;  /* 0x0000000186867824 */ /* 0x000fe200010e0e23 */
[----:B------:R-:W-:Y:S02]  /*47cf0*/  IADD3 R110, P2, PT, R111, R45, RZ ;  /* 0x0000002d6f6e7210 */ /* 0x000fe40007f5e0ff */
[----:B------:R-:W-:Y:S02]  /*47d00*/  SEL R109, R109, R133, P0 ;  /* 0x000000856d6d7207 */ /* 0x000fe40000000000 */
[----:B------:R-:W-:Y:S01]  /*47d10*/  SEL R44, RZ, 0x1, P1 ;  /* 0x00000001ff2c7807 */ /* 0x000fe20000800000 */
[----:B------:R-:W-:Y:S01]  /*47d20*/  IMAD.X R111, R111, 0x1, R46, P2 ;  /* 0x000000016f6f7824 */ /* 0x000fe200010e062e */
[----:B------:R-:W-:-:S02]  /*47d30*/  SEL R134, R134, R135, P0 ;  /* 0x0000008786867207 */ /* 0x000fc40000000000 */
[----:B------:R-:W-:Y:S01]  /*47d40*/  ISETP.GE.U32.AND P1, PT, R45, R44, PT ;  /* 0x0000002c2d00720c */ /* 0x000fe20003f26070 */
[----:B------:R-:W-:Y:S01]  /*47d50*/  IMAD.WIDE.U32 R44, R117, R60, RZ ;  /* 0x0000003c752c7225 */ /* 0x000fe200078e00ff */
[----:B------:R-:W-:Y:S02]  /*47d60*/  ISETP.GE.U32.AND P2, PT, R110, R109, PT ;  /* 0x0000006d6e00720c */ /* 0x000fe40003f46070 */
[----:B------:R-:W-:Y:S02]  /*47d70*/  IADD3 R49, P4, PT, R141, -R32, RZ ;  /* 0x800000208d317210 */ /* 0x000fe40007f9e0ff */
[----:B------:R-:W-:Y:S02]  /*47d80*/  ISETP.GE.U32.AND.EX P1, PT, R46, RZ, PT, P1 ;  /* 0x000000ff2e00720c */ /* 0x000fe40003f26110 */
[----:B------:R-:W-:Y:S01]  /*47d90*/  ISETP.GE.U32.AND.EX P2, PT, R111, R134, PT, P2 ;  /* 0x000000866f00720c */ /* 0x000fe20003f46120 */
[----:B------:R-:W-:Y:S01]  /*47da0*/  IMAD.X R135, R112, 0x1, ~R33, P4 ;  /* 0x0000000170877824 */ /* 0x000fe200020e0e21 */
[----:B------:R-:W-:-:S02]  /*47db0*/  SEL R47, RZ, 0x1, P1 ;  /* 0x00000001ff2f7807 */ /* 0x000fc40000800000 */
[----:B------:R-:W-:Y:S02]  /*47dc0*/  SEL R112, RZ, 0x1, P2 ;  /* 0x00000001ff707807 */ /* 0x000fe40001000000 */
[----:B------:R-:W-:Y:S02]  /*47dd0*/  SEL R49, R49, R148, P3 ;  /* 0x0000009431317207 */ /* 0x000fe40001800000 */
[----:B------:R-:W-:Y:S01]  /*47de0*/  IADD3 R112, P1, PT, R112, R47, RZ ;  /* 0x0000002f70707210 */ /* 0x000fe20007f3e0ff */
[----:B------:R-:W-:Y:S01]  /*47df0*/  IMAD.WIDE.U32 R46, P4, R61, R116, R44 ;  /* 0x000000743d2e7225 */ /* 0x000fe2000788002c */
[----:B------:R-:W-:Y:S02]  /*47e00*/  SEL R135, R135, R147, P3 ;  /* 0x0000009387877207 */ /* 0x000fe40001800000 */
[----:B------:R-:W-:Y:S01]  /*47e10*/  ISETP.GE.U32.AND P2, PT, R49, R112, PT ;  /* 0x000000703100720c */ /* 0x000fe20003f46070 */
[----:B------:R-:W-:Y:S01]  /*47e20*/  IMAD.X R50, RZ, RZ, RZ, P1 ;  /* 0x000000ffff327224 */ /* 0x000fe200008e06ff */
[----:B------:R-:W-:Y:S01]  /*47e30*/  IADD3 R112, P5, PT, -R112, R49, RZ ;  /* 0x0000003170707210 */ /* 0x000fe20007fbe1ff */
[----:B------:R-:W-:Y:S01]  /*47e40*/  IMAD.WIDE.U32 R44, R116, R60, RZ ;  /* 0x0000003c742c7225 */ /* 0x000fe200078e00ff */
[----:B------:R-:W-:-:S02]  /*47e50*/  SEL R103, R103, R48, P0 ;  /* 0x0000003067677207 */ /* 0x000fc40000000000 */
[----:B------:R-:W-:Y:S01]  /*47e60*/  SEL R128, R128, R113, P0 ;  /* 0x0000007180807207 */ /* 0x000fe20000000000 */
[----:B------:R-:W-:Y:S01]  /*47e70*/  IMAD.X R113, R135, 0x1, ~R50, P5 ;  /* 0x0000000187717824 */ /* 0x000fe200028e0e32 */
[----:B------:R-:W-:Y:S01]  /*47e80*/  ISETP.GE.U32.AND P1, PT, R112, R103, PT ;  /* 0x000000677000720c */ /* 0x000fe20003f26070 */
[----:B------:R-:W-:Y:S01]  /*47e90*/  IMAD.X R49, RZ, RZ, RZ, P4 ;  /* 0x000000ffff317224 */ /* 0x000fe200020e06ff */
[----:B------:R-:W-:Y:S01]  /*47ea0*/  IADD3 R108, P5, PT, R139, -R30, RZ ;  /* 0x8000001e8b6c7210 */ /* 0x000fe20007fbe0ff */
[----:B------:R-:W-:Y:S01]  /*47eb0*/  IMAD.MOV.U32 R48, RZ, RZ, R47 ;  /* 0x000000ffff307224 */ /* 0x000fe200078e002f */
[----:B------:R-:W-:Y:S02]  /*47ec0*/  ISETP.GE.U32.AND.EX P2, PT, R135, R50, PT, P2 ;  /* 0x000000328700720c */ /* 0x000fe40003f46120 */
[----:B------:R-:W-:Y:S01]  /*47ed0*/  ISETP.GE.U32.AND.EX P1, PT, R113, R128, PT, P1 ;  /* 0x000000807100720c */ /* 0x000fe20003f26110 */
[----:B------:R-:W-:Y:S01]  /*47ee0*/  IMAD.X R50, R142, 0x1, ~R31, P5 ;  /* 0x000000018e327824 */ /* 0x000fe200028e0e1f */
[----:B------:R-:W-:-:S02]  /*47ef0*/  IADD3 R133, P4, PT, R45, R46, RZ ;  /* 0x0000002e2d857210 */ /* 0x000fc40007f9e0ff */
[----:B------:R-:W-:Y:S02]  /*47f00*/  SEL R47, RZ, 0x1, P2 ;  /* 0x00000001ff2f7807 */ /* 0x000fe40001000000 */
[----:B------:R-:W-:Y:S02]  /*47f10*/  SEL R46, RZ, 0x1, P1 ;  /* 0x00000001ff2e7807 */ /* 0x000fe40000800000 */
[----:B------:R-:W-:Y:S02]  /*47f20*/  IADD3 R51, P5, PT, R51, -R30, RZ ;  /* 0x8000001e33337210 */ /* 0x000fe40007fbe0ff */
[----:B------:R-:W-:Y:S02]  /*47f30*/  SEL R135, R108, R146, P3 ;  /* 0x000000926c877207 */ /* 0x000fe40001800000 */
[----:B------:R-:W-:Y:S01]  /*47f40*/  IADD3 R46, P1, PT, R46, R47, RZ ;  /* 0x0000002f2e2e7210 */ /* 0x000fe20007f3e0ff */
[----:B------:R-:W-:Y:S01]  /*47f50*/  IMAD.X R136, R136, 0x1, ~R31, P5 ;  /* 0x0000000188887824 */ /* 0x000fe200028e0e1f */
[----:B------:R-:W-:-:S02]  /*47f60*/  IADD3 R108, P6, PT, -R114, R137, RZ ;  /* 0x00000089726c7210 */ /* 0x000fc40007fde1ff */
[----:B------:R-:W-:Y:S01]  /*47f70*/  SEL R50, R50, R145, P3 ;  /* 0x0000009132327207 */ /* 0x000fe20001800000 */
[----:B------:R-:W-:Y:S01]  /*47f80*/  IMAD.X R47, RZ, RZ, RZ, P1 ;  /* 0x000000ffff2f7224 */ /* 0x000fe200008e06ff */
[----:B------:R-:W-:Y:S02]  /*47f90*/  IADD3 R114, P2, PT, -R46, R135, RZ ;  /* 0x000000872e727210 */ /* 0x000fe40007f5e1ff */
[----:B------:R-:W-:Y:S02]  /*47fa0*/  SEL R51, R51, R138, P0 ;  /* 0x0000008a33337207 */ /* 0x000fe40000000000 */
[----:B------:R-:W-:Y:S01]  /*47fb0*/  SEL R136, R136, R115, P0 ;  /* 0x0000007388887207 */ /* 0x000fe20000000000 */
[----:B------:R-:W-:Y:S01]  /*47fc0*/  IMAD.X R115, R50, 0x1, ~R47, P2 ;  /* 0x0000000132737824 */ /* 0x000fe200010e0e2f */
[----:B------:R-:W-:Y:S02]  /*47fd0*/  ISETP.GE.U32.AND P0, PT, R135, R46, PT ;  /* 0x0000002e8700720c */ /* 0x000fe40003f06070 */
[----:B------:R-:W-:-:S02]  /*47fe0*/  ISETP.GE.U32.AND P1, PT, R114, R51, PT ;  /* 0x000000337200720c */ /* 0x000fc40003f26070 */
[----:B------:R-:W-:Y:S01]  /*47ff0*/  ISETP.GE.U32.AND.EX P0, PT, R50, R47, PT, P0 ;  /* 0x0000002f3200720c */ /* 0x000fe20003f06100 */
[----:B------:R-:W-:Y:S01]  /*48000*/  IMAD.WIDE.U32 R46, R118, R60, RZ ;  /* 0x0000003c762e7225 */ /* 0x000fe200078e00ff */
[----:B------:R-:W-:Y:S02]  /*48010*/  ISETP.GE.U32.AND.EX P1, PT, R115, R136, PT, P1 ;  /* 0x000000887300720c */ /* 0x000fe40003f26110 */
[----:B------:R-:W-:Y:S01]  /*48020*/  IADD3 R110, P5, PT, R110, -R109, RZ ;  /* 0x8000006d6e6e7210 */ /* 0x000fe20007fbe0ff */
[----:B------:R-:W-:Y:S01]  /*48030*/  IMAD.X R109, R140, 0x1, ~R129, P6 ;  /* 0x000000018c6d7824 */ /* 0x000fe200030e0e81 */
[----:B------:R-:W-:Y:S02]  /*48040*/  IADD3 R112, P3, PT, R112, -R103, RZ ;  /* 0x8000006770707210 */ /* 0x000fe40007f7e0ff */
[----:B------:R-:W-:Y:S01]  /*48050*/  IADD3 R114, P2, PT, R114, -R51, RZ ;  /* 0x8000003372727210 */ /* 0x000fe20007f5e0ff */
[----:B------:R-:W-:Y:S02]  /*48060*/  IMAD.X R111, R111, 0x1, ~R134, P5 ;  /* 0x000000016f6f7824 */ /* 0x000fe400028e0e86 */
[----:B------:R-:W-:-:S02]  /*48070*/  IMAD.X R113, R113, 0x1, ~R128, P3 ;  /* 0x0000000171717824 */ /* 0x000fc400018e0e80 */
[----:B------:R-:W-:-:S04]  /*48080*/  IMAD.WIDE.U32 R128, R119, R60, RZ ;  /* 0x0000003c77807225 */ /* 0x000fc800078e00ff */
[----:B------:R-:W-:-:S04]  /*48090*/  IMAD.WIDE.U32 R50, R117, R59, RZ ;  /* 0x0000003b75327225 */ /* 0x000fc800078e00ff */
[----:B------:R-:W-:-:S04]  /*480a0*/  IMAD.WIDE.U32 R134, R116, R59, RZ ;  /* 0x0000003b74867225 */ /* 0x000fc800078e00ff */
[----:B------:R-:W-:Y:S01]  /*480b0*/  IMAD.X R115, R115, 0x1, ~R136, P2 ;  /* 0x0000000173737824 */ /* 0x000fe200010e0e88 */
[----:B------:R-:W-:Y:S06]  /*480c0*/  @P1 BRA P0, `(.L_x_147) ;  /* 0x0000000000741947 */ /* 0x000fec0000000000 */
[----:B------:R-:W-:-:S04]  /*480d0*/  IADD3 R108, P1, PT, R108, R36, RZ ;  /* 0x000000246c6c7210 */ /* 0x000fc80007f3e0ff */
[----:B------:R-:W-:Y:S01]  /*480e0*/  ISETP.GE.U32.AND P0, PT, R108, R36, PT ;  /* 0x000000246c00720c */ /* 0x000fe20003f06070 */
[----:B------:R-:W-:-:S05]  /*480f0*/  IMAD.X R109, R109, 0x1, R37, P1 ;  /* 0x000000016d6d7824 */ /* 0x000fca00008e0625 */
        /* <DEDUP_REMOVED lines=26> */
.L_x_147:
[----:B------:R-:W-:Y:S05]  /*482a0*/  BSYNC.RECONVERGENT B3 ;  /* 0x0000000000037941 */ /* 0x000fea0003800200 */
.L_x_146:
[----:B------:R-:W-:Y:S01]  /*482b0*/  ISETP.GE.U32.AND P1, PT, R105, R108, PT ;  /* 0x0000006c6900720c */ /* 0x000fe20003f26070 */
[----:B------:R-:W-:Y:S01]  /*482c0*/  IMAD.WIDE.U32 R136, P0, R61, R118, R128 ;  /* 0x000000763d887225 */ /* 0x000fe20007800080 */
[----:B------:R-:W-:Y:S01]  /*482d0*/  LOP3.LUT R63, R63, 0xffffffdf, RZ, 0xc0, !PT ;  /* 0xffffffdf3f3f7812 */ /* 0x000fe200078ec0ff */
[----:B------:R-:W-:Y:S01]  /*482e0*/  BSSY.RECONVERGENT B3, `(.L_x_148) ;  /* 0x0000067000037945 */ /* 0x000fe20003800200 */
[----:B------:R-:W-:Y:S01]  /*482f0*/  ISETP.GE.U32.AND.EX P1, PT, R104, R109, PT, P1 ;  /* 0x0000006d6800720c */ /* 0x000fe20003f26110 */
[----:B------:R-:W-:-:S03]  /*48300*/  IMAD.WIDE.U32 R128, P2, R58, R116, R50 ;  /* 0x000000743a807225 */ /* 0x000fc60007840032 */
[----:B------:R-:W-:Y:S01]  /*48310*/  SEL R103, RZ, 0xffffffff, P1 ;  /* 0xffffffffff677807 */ /* 0x000fe20000800000 */
[----:B------:R-:W-:-:S03]  /*48320*/  IMAD.WIDE.U32.X R48, R61, R117, R48, P4 ;  /* 0x000000753d307225 */ /* 0x000fc600020e0430 */
[----:B------:R-:W-:Y:S01]  /*48330*/  IADD3 R143, P4, PT, R103, R102, RZ ;  /* 0x00000066678f7210 */ /* 0x000fe20007f9e0ff */
[----:B------:R-:W-:Y:S01]  /*48340*/  IMAD.X R51, RZ, RZ, RZ, P0 ;  /* 0x000000ffff337224 */ /* 0x000fe200000e06ff */
[----:B------:R-:W-:Y:S01]  /*48350*/  IADD3 R135, P0, PT, R135, R128, RZ ;  /* 0x0000008087877210 */ /* 0x000fe20007f1e0ff */
[----:B------:R-:W-:Y:S01]  /*48360*/  IMAD.MOV.U32 R50, RZ, RZ, R137 ;  /* 0x000000ffff327224 */ /* 0x000fe200078e0089 */
[----:B------:R-:W-:Y:S01]  /*48370*/  IADD3 R128, P3, PT, R47, R136, RZ ;  /* 0x000000882f807210 */ /* 0x000fe20007f7e0ff */
[----:B------:R-:W-:Y:S01]  /*48380*/  IMAD.X R140, R103, 0x1, R98, P4 ;  /* 0x00000001678c7824 */ /* 0x000fe200020e0662 */
[----:B------:R-:W-:Y:S01]  /*48390*/  SEL R47, RZ, 0x1, P1 ;  /* 0x00000001ff2f7807 */ /* 0x000fe20000800000 */
[----:B------:R-:W-:Y:S01]  /*483a0*/  IMAD.WIDE.U32 R136, R118, R59, RZ ;  /* 0x0000003b76887225 */ /* 0x000fe200078e00ff */
[----:B------:R-:W-:Y:S02]  /*483b0*/  IADD3 R134, P5, P6, R46, R134, R48 ;  /* 0x000000862e867210 */ /* 0x000fe40007ebe030 */
[----:B------:R-:W-:Y:S01]  /*483c0*/  ISETP.GE.U32.AND P1, PT, R102, R47, PT ;  /* 0x0000002f6600720c */ /* 0x000fe20003f26070 */
[----:B------:R-:W-:Y:S01]  /*483d0*/  IMAD.MOV.U32 R48, RZ, RZ, R129 ;  /* 0x000000ffff307224 */ /* 0x000fe200078e0081 */
[----:B------:R-:W-:-:S02]  /*483e0*/  ISETP.GE.U32.AND P4, PT, R143, R110, PT ;  /* 0x0000006e8f00720c */ /* 0x000fc40003f86070 */
[----:B------:R-:W-:Y:S01]  /*483f0*/  IADD3.X R135, PT, PT, R128, R135, R49, P5, P6 ;  /* 0x0000008780877210 */ /* 0x000fe20002fec431 */
[----:B------:R-:W-:Y:S01]  /*48400*/  IMAD.X R49, RZ, RZ, RZ, P2 ;  /* 0x000000ffff317224 */ /* 0x000fe200010e06ff */
[----:B------:R-:W-:Y:S02]  /*48410*/  ISETP.GE.U32.AND.EX P1, PT, R98, RZ, PT, P1 ;  /* 0x000000ff6200720c */ /* 0x000fe40003f26110 */
[----:B------:R-:W-:Y:S01]  /*48420*/  ISETP.GE.U32.AND.EX P2, PT, R140, R111, PT, P4 ;  /* 0x0000006f8c00720c */ /* 0x000fe20003f46140 */
[----:B------:R-:W-:Y:S01]  /*48430*/  IMAD.WIDE.U32.X R48, R58, R117, R48, P0 ;  /* 0x000000753a307225 */ /* 0x000fe200000e0430 */
[----:B------:R-:W-:Y:S02]  /*48440*/  SEL R103, RZ, 0x1, P1 ;  /* 0x00000001ff677807 */ /* 0x000fe40000800000 */
[----:B------:R-:W-:Y:S02]  /*48450*/  SEL R98, RZ, 0x1, P2 ;  /* 0x00000001ff627807 */ /* 0x000fe40001000000 */
[----:B------:R-:W-:Y:S01]  /*48460*/  ISETP.GE.U32.AND P5, PT, R134, R46, PT ;  /* 0x0000002e8600720c */ /* 0x000fe20003fa6070 */
[----:B------:R-:W-:Y:S01]  /*48470*/  IMAD.WIDE.U32 R46, R119, R59, RZ ;  /* 0x0000003b772e7225 */ /* 0x000fe200078e00ff */
[----:B------:R-:W-:-:S02]  /*48480*/  IADD3 R98, P2, PT, R98, R103, RZ ;  /* 0x0000006762627210 */ /* 0x000fc40007f5e0ff */
[----:B------:R-:W-:Y:S01]  /*48490*/  ISETP.GE.U32.AND.EX P1, PT, R135, R128, PT, P5 ;  /* 0x000000808700720c */ /* 0x000fe20003f26150 */
[----:B------:R-:W-:Y:S01]  /*484a0*/  IMAD.WIDE.U32 R102, R117, R56, RZ ;  /* 0x0000003875667225 */ /* 0x000fe200078e00ff */
[----:B------:R-:W-:-:S03]  /*484b0*/  IADD3 R139, P6, PT, -R98, R85, RZ ;  /* 0x00000055628b7210 */ /* 0x000fc60007fde1ff */
[----:B------:R-:W-:Y:S01]  /*484c0*/  IMAD.X R141, RZ, RZ, RZ, P2 ;  /* 0x000000ffff8d7224 */ /* 0x000fe200010e06ff */
[----:B------:R-:W-:Y:S01]  /*484d0*/  ISETP.GE.U32.AND P0, PT, R139, R112, PT ;  /* 0x000000708b00720c */ /* 0x000fe20003f06070 */
[----:B------:R-:W-:-:S04]  /*484e0*/  IMAD.WIDE.U32 R46, P4, R58, R118, R46 ;  /* 0x000000763a2e7225 */ /* 0x000fc8000788002e */
[----:B------:R-:W-:Y:S01]  /*484f0*/  IMAD.WIDE.U32.X R128, R61, R119, R50, P3 ;  /* 0x000000773d807225 */ /* 0x000fe200018e0432 */
[----:B------:R-:W-:Y:S02]  /*48500*/  SEL R51, RZ, 0x1, P1 ;  /* 0x00000001ff337807 */ /* 0x000fe40000800000 */
[----:B------:R-:W-:Y:S01]  /*48510*/  IADD3 R145, P3, PT, R137, R46, RZ ;  /* 0x0000002e89917210 */ /* 0x000fe20007f7e0ff */
[----:B------:R-:W-:Y:S01]  /*48520*/  IMAD.X R138, R84, 0x1, ~R141, P6 ;  /* 0x00000001548a7824 */ /* 0x000fe200030e0e8d */
[----:B------:R-:W-:Y:S01]  /*48530*/  IADD3 R137, P5, P2, R136, R128, R51 ;  /* 0x0000008088897210 */ /* 0x000fe20007abe033 */
[----:B------:R-:W-:Y:S01]  /*48540*/  IMAD.WIDE.U32 R102, P6, R57, R116, R102 ;  /* 0x0000007439667225 */ /* 0x000fe200078c0066 */
[----:B------:R-:W-:Y:S02]  /*48550*/  ISETP.GE.U32.AND P1, PT, R85, R98, PT ;  /* 0x000000625500720c */ /* 0x000fe40003f26070 */
[----:B------:R-:W-:Y:S01]  /*48560*/  IADD3.X R129, PT, PT, R145, R129, RZ, P5, P2 ;  /* 0x0000008191817210 */ /* 0x000fe20002fe44ff */
[----:B------:R-:W-:Y:S01]  /*48570*/  IMAD.WIDE.U32 R50, R116, R56, RZ ;  /* 0x0000003874327225 */ /* 0x000fe200078e00ff */
[----:B------:R-:W-:-:S02]  /*48580*/  ISETP.GE.U32.AND.EX P1, PT, R84, R141, PT, P1 ;  /* 0x0000008d5400720c */ /* 0x000fc40003f26110 */
[----:B------:R-:W-:Y:S01]  /*48590*/  ISETP.GE.U32.AND.EX P0, PT, R138, R113, PT, P0 ;  /* 0x000000718a00720c */ /* 0x000fe20003f06100 */
[----:B------:R-:W-:Y:S01]  /*485a0*/  IMAD.WIDE.U32 R84, R119, R56, RZ ;  /* 0x0000003877547225 */ /* 0x000fe200078e00ff */
[----:B------:R-:W-:Y:S02]  /*485b0*/  IADD3 R148, P2, PT, R51, R102, RZ ;  /* 0x0000006633947210 */ /* 0x000fe40007f5e0ff */
[----:B------:R-:W-:Y:S02]  /*485c0*/  SEL R51, RZ, 0x1, P1 ;  /* 0x00000001ff337807 */ /* 0x000fe40000800000 */
[----:B------:R-:W-:Y:S02]  /*485d0*/  @P6 LOP3.LUT R63, R63, 0x20, RZ, 0xfc, !PT ;  /* 0x000000203f3f6812 */ /* 0x000fe400078efcff */
[----:B------:R-:W-:Y:S02]  /*485e0*/  SEL R46, RZ, 0x1, P0 ;  /* 0x00000001ff2e7807 */ /* 0x000fe40000000000 */
[----:B------:R-:W-:-:S02]  /*485f0*/  LOP3.LUT R63, R63, 0xffffffef, RZ, 0xc0, !PT ;  /* 0xffffffef3f3f7812 */ /* 0x000fc400078ec0ff */
[----:B------:R-:W-:-:S03]  /*48600*/  IADD3 R105, P0, PT, R105, -R108, RZ ;  /* 0x8000006c69697210 */ /* 0x000fc60007f1e0ff */
[----:B------:R-:W-:Y:S02]  /*48610*/  @P2 LOP3.LUT R63, R63, 0x10, RZ, 0xfc, !PT ;  /* 0x000000103f3f2812 */ /* 0x000fe400078efcff */
[----:B------:R-:W-:Y:S01]  /*48620*/  IADD3 R149, P1, P2, R137, R50, R48 ;  /* 0x0000003289957210 */ /* 0x000fe20007a3e030 */
[----:B------:R-:W-:Y:S01]  /*48630*/  IMAD.X R104, R104, 0x1, ~R109, P0 ;  /* 0x0000000168687824 */ /* 0x000fe200000e0e6d */
[----:B------:R-:W-:Y:S01]  /*48640*/  IADD3 R150, P0, PT, R139, -R112, RZ ;  /* 0x800000708b967210 */ /* 0x000fe20007f1e0ff */
[----:B------:R-:W-:Y:S01]  /*48650*/  IMAD.MOV.U32 R48, RZ, RZ, R47 ;  /* 0x000000ffff307224 */ /* 0x000fe200078e002f */
[----:B------:R-:W-:Y:S02]  /*48660*/  IADD3.X R148, PT, PT, R129, R148, R49, P1, P2 ;  /* 0x0000009481947210 */ /* 0x000fe40000fe4431 */
[----:B------:R-:W-:Y:S01]  /*48670*/  IADD3 R46, P2, PT, R46, R51, RZ ;  /* 0x000000332e2e7210 */ /* 0x000fe20007f5e0ff */
[----:B------:R-:W-:Y:S01]  /*48680*/  IMAD.X R138, R138, 0x1, ~R113, P0 ;  /* 0x000000018a8a7824 */ /* 0x000fe200000e0e71 */
[----:B------:R-:W-:-:S02]  /*48690*/  IADD3 R98, P1, PT, R143, -R110, RZ ;  /* 0x8000006e8f627210 */ /* 0x000fc40007f3e0ff */
[----:B------:R-:W-:Y:S01]  /*486a0*/  ISETP.GE.U32.AND P0, PT, R149, R137, PT ;  /* 0x000000899500720c */ /* 0x000fe20003f06070 */
[----:B------:R-:W-:Y:S01]  /*486b0*/  IMAD.X R49, RZ, RZ, RZ, P2 ;  /* 0x000000ffff317224 */ /* 0x000fe200010e06ff */
[----:B------:R-:W-:Y:S01]  /*486c0*/  IADD3 R51, P2, PT, -R46, R53, RZ ;  /* 0x000000352e337210 */ /* 0x000fe20007f5e1ff */
[----:B------:R-:W-:Y:S01]  /*486d0*/  IMAD.X R157, R140, 0x1, ~R111, P1 ;  /* 0x000000018c9d7824 */ /* 0x000fe200008e0e6f */
[----:B------:R-:W-:Y:S02]  /*486e0*/  ISETP.GE.U32.AND P1, PT, R53, R46, PT ;  /* 0x0000002e3500720c */ /* 0x000fe40003f26070 */
[----:B------:R-:W-:Y:S01]  /*486f0*/  ISETP.GE.U32.AND.EX P0, PT, R148, R129, PT, P0 ;  /* 0x000000819400720c */ /* 0x000fe20003f06100 */
[C---:B------:R-:W-:Y:S01]  /*48700*/  IMAD.X R140, R52.reuse, 0x1, ~R49, P2 ;  /* 0x00000001348c7824 */ /* 0x040fe200010e0e31 */
[----:B------:R-:W-:Y:S02]  /*48710*/  ISETP.GE.U32.AND P2, PT, R51, R114, PT ;  /* 0x000000723300720c */ /* 0x000fe40003f46070 */
[----:B------:R-:W-:Y:S01]  /*48720*/  ISETP.GE.U32.AND.EX P1, PT, R52, R49, PT, P1 ;  /* 0x000000313400720c */ /* 0x000fe20003f26110 */
[----:B------:R-:W-:Y:S01]  /*48730*/  IMAD.X R49, RZ, RZ, RZ, P4 ;  /* 0x000000ffff317224 */ /* 0x000fe200020e06ff */
[----:B------:R-:W-:-:S02]  /*48740*/  ISETP.GE.U32.AND.EX P2, PT, R140, R115, PT, P2 ;  /* 0x000000738c00720c */ /* 0x000fc40003f46120 */
[----:B------:R-:W-:-:S05]  /*48750*/  IADD3 R137, P4, PT, R51, -R114, RZ ;  /* 0x8000007233897210 */ /* 0x000fca0007f9e0ff */
        /* <DEDUP_REMOVED lines=31> */
.L_x_149:
[----:B------:R-:W-:Y:S05]  /*48950*/  BSYNC.RECONVERGENT B3 ;  /* 0x0000000000037941 */ /* 0x000fea0003800200 */
.L_x_148:
[----:B------:R-:W-:Y:S01]  /*48960*/  IMAD.WIDE.U32 R84, P1, R57, R118, R84 ;  /* 0x0000007639547225 */ /* 0x000fe20007820054 */
[----:B------:R-:W-:Y:S01]  /*48970*/  LOP3.LUT R63, R63, 0xfffffdff, RZ, 0xc0, !PT ;  /* 0xfffffdff3f3f7812 */ /* 0x000fe200078ec0ff */
[----:B------:R-:W-:Y:S01]  /*48980*/  BSSY.RECONVERGENT B3, `(.L_x_150) ;  /* 0x00001f8000037945 */ /* 0x000fe20003800200 */
[----:B------:R-:W-:Y:S01]  /*48990*/  SEL R155, RZ, 0x1, P0 ;  /* 0x00000001ff9b7807 */ /* 0x000fe20000000000 */
[----:B------:R-:W-:-:S04]  /*489a0*/  IMAD.WIDE.U32 R52, R118, R56, RZ ;  /* 0x0000003876347225 */ /* 0x000fc800078e00ff */
[----:B------:R-:W-:-:S04]  /*489b0*/  IMAD.WIDE.U32 R46, R87, R105, RZ ;  /* 0x00000069572e7225 */ /* 0x000fc800078e00ff */
[----:B------:R-:W-:Y:S01]  /*489c0*/  IMAD.WIDE.U32.X R50, R58, R119, R48, P3 ;  /* 0x000000773a327225 */ /* 0x000fe200018e0430 */
[----:B------:R-:W-:Y:S02]  /*489d0*/  IADD3 R159, P3, PT, R53, R84, RZ ;  /* 0x00000054359f7210 */ /* 0x000fe40007f7e0ff */
[----:B------:R-:W-:Y:S01]  /*489e0*/  @P1 LOP3.LUT R63, R63, 0x200, RZ, 0xfc, !PT ;  /* 0x000002003f3f1812 */ /* 0x000fe200078efcff */
[----:B------:R-:W-:Y:S01]  /*489f0*/  IMAD.WIDE.U32 R48, P0, R104, R86, R46 ;  /* 0x0000005668307225 */ /* 0x000fe2000780002e */
[----:B------:R-:W-:Y:S02]  /*48a00*/  IADD3 R155, P1, P2, R52, R50, R155 ;  /* 0x00000032349b7210 */ /* 0x000fe40007a3e09b */
[----:B------:R-:W-:Y:S01]  /*48a10*/  LOP3.LUT R63, R63, 0xfffffeff, RZ, 0xc0, !PT ;  /* 0xfffffeff3f3f7812 */ /* 0x000fe200078ec0ff */
[----:B------:R-:W-:Y:S01]  /*48a20*/  IMAD.WIDE.U32 R46, R86, R105, RZ ;  /* 0x00000069562e7225 */ /* 0x000fe200078e00ff */
[----:B------:R-:W-:-:S03]  /*48a30*/  IADD3.X R159, PT, PT, R159, R51, RZ, P1, P2 ;  /* 0x000000339f9f7210 */ /* 0x000fc60000fe44ff */
[----:B------:R-:W-:Y:S01]  /*48a40*/  IMAD.WIDE.U32 R52, R97, R105, RZ ;  /* 0x0000006961347225 */ /* 0x000fe200078e00ff */
[----:B------:R-:W-:Y:S02]  /*48a50*/  IADD3 R153, P1, PT, R47, R48, RZ ;  /* 0x000000302f997210 */ /* 0x000fe40007f3e0ff */
[----:B------:R-:W-:Y:S01]  /*48a60*/  @P3 LOP3.LUT R63, R63, 0x100, RZ, 0xfc, !PT ;  /* 0x000001003f3f3812 */ /* 0x000fe200078efcff */
[----:B------:R-:W-:-:S03]  /*48a70*/  IMAD.WIDE.U32 R144, R87, R98, RZ ;  /* 0x0000006257907225 */ /* 0x000fc600078e00ff */
[----:B------:R-:W-:Y:S01]  /*48a80*/  LOP3.LUT R63, R63, 0xfffffffe, RZ, 0xc0, !PT ;  /* 0xfffffffe3f3f7812 */ /* 0x000fe200078ec0ff */
        /* <DEDUP_REMOVED lines=11> */
[----:B------:R-:W-:-:S03]  /*48b40*/  IMAD.MOV.U32 R128, RZ, RZ, R53 ;  /* 0x000000ffff807224 */ /* 0x000fc600078e0035 */
[----:B------:R-:W-:Y:S01]  /*48b50*/  IADD3.X R84, PT, PT, R141, R47, R143, P4, P5 ;  /* 0x0000002f8d547210 */ /* 0x000fe200027ea48f */
[----:B------:R-:W-:Y:S01]  /*48b60*/  IMAD.WIDE.U32.X R52, R104, R97, R128, P1 ;  /* 0x0000006168347225 */ /* 0x000fe200008e0480 */
[----:B------:R-:W-:-:S03]  /*48b70*/  ISETP.GE.U32.AND P0, PT, R139, R50, PT ;  /* 0x000000328b00720c */ /* 0x000fc60003f06070 */
[----:B------:R-:W-:Y:S01]  /*48b80*/  IMAD.WIDE.U32 R50, R97, R98, RZ ;  /* 0x0000006261327225 */ /* 0x000fe200078e00ff */
[----:B------:R-:W-:-:S03]  /*48b90*/  ISETP.GE.U32.AND.EX P0, PT, R84, R141, PT, P0 ;  /* 0x0000008d5400720c */ /* 0x000fc60003f06100 */
[----:B------:R-:W-:Y:S01]  /*48ba0*/  IMAD.WIDE.U32 R128, R96, R98, RZ ;  /* 0x0000006260807225 */ /* 0x000fe200078e00ff */
[----:B------:R-:W-:-:S03]  /*48bb0*/  SEL R147, RZ, 0x1, P0 ;  /* 0x00000001ff937807 */ /* 0x000fc60000000000 */
[----:B------:R-:W-:Y:S01]  /*48bc0*/  IMAD.WIDE.U32 R50, P0, R157, R96, R50 ;  /* 0x000000609d327225 */ /* 0x000fe20007800032 */
[----:B------:R-:W-:-:S03]  /*48bd0*/  IADD3 R147, P4, P5, R128, R52, R147 ;  /* 0x0000003480937210 */ /* 0x000fc60007d9e093 */
[----:B------:R-:W-:Y:S01]  /*48be0*/  IMAD.MOV.U32 R128, RZ, RZ, R49 ;  /* 0x000000ffff807224 */ /* 0x000fe200078e0031 */
[----:B------:R-:W-:Y:S01]  /*48bf0*/  IADD3 R151, P1, PT, R129, R50, RZ ;  /* 0x0000003281977210 */ /* 0x000fe20007f3e0ff */
[----:B------:R-:W-:Y:S02]  /*48c00*/  IMAD.X R129, RZ, RZ, RZ, P3 ;  /* 0x000000ffff817224 */ /* 0x000fe400018e06ff */
[----:B------:R-:W-:Y:S01]  /*48c10*/  IMAD.WIDE.U32 R48, R86, R150, RZ ;  /* 0x0000009656307225 */ /* 0x000fe200078e00ff */
[----:B------:R-:W-:-:S03]  /*48c20*/  IADD3.X R151, PT, PT, R151, R53, RZ, P4, P5 ;  /* 0x0000003597977210 */ /* 0x000fc600027ea4ff */
[----:B------:R-:W-:-:S04]  /*48c30*/  IMAD.WIDE.U32 R52, R87, R150, RZ ;  /* 0x0000009657347225 */ /* 0x000fc800078e00ff */
[----:B------:R-:W-:-:S04]  /*48c40*/  IMAD.WIDE.U32.X R128, R157, R87, R128, P2 ;  /* 0x000000579d807225 */ /* 0x000fc800010e0480 */
[----:B------:R-:W-:Y:S01]  /*48c50*/  IMAD.WIDE.U32 R52, P5, R138, R86, R52 ;  /* 0x000000568a347225 */ /* 0x000fe200078a0034 */
[----:B------:R-:W-:-:S03]  /*48c60*/  IADD3 R141, P3, P4, R147, R48, R128 ;  /* 0x00000030938d7210 */ /* 0x000fc60007c7e080 */
[----:B------:R-:W-:Y:S01]  /*48c70*/  IMAD R47, R153, R38, RZ ;  /* 0x00000026992f7224 */ /* 0x000fe200078e02ff */
[----:B------:R-:W-:Y:S01]  /*48c80*/  IADD3 R152, P2, PT, R49, R52, RZ ;  /* 0x0000003431987210 */ /* 0x000fe20007f5e0ff */
[----:B------:R-:W-:-:S03]  /*48c90*/  IMAD.WIDE.U32 R48, R46, R38, RZ ;  /* 0x000000262e307225 */ /* 0x000fc600078e00ff */
[----:B------:R-:W-:Y:S01]  /*48ca0*/  IADD3.X R152, PT, PT, R151, R152, R129, P3, P4 ;  /* 0x0000009897987210 */ /* 0x000fe20001fe8481 */
[----:B------:R-:W-:Y:S02]  /*48cb0*/  IMAD R47, R46, R39, R47 ;  /* 0x000000272e2f7224 */ /* 0x000fe400078e022f */
[----:B------:R-:W-:Y:S01]  /*48cc0*/  IMAD.WIDE.U32 R142, R48, R36, RZ ;  /* 0x00000024308e7225 */ /* 0x000fe200078e00ff */
[----:B------:R-:W-:-:S03]  /*48cd0*/  @P5 LOP3.LUT R63, R63, 0x1, RZ, 0xfc, !PT ;  /* 0x000000013f3f5812 */ /* 0x000fc600078efcff */
        /* <DEDUP_REMOVED lines=22> */
[----:B------:R-:W-:Y:S01]  /*48e40*/  ISETP.GE.U32.AND P0, PT, R141, R147, PT ;  /* 0x000000938d00720c */ /* 0x000fe20003f06070 */
[----:B------:R-:W-:Y:S01]  /*48e50*/  IMAD.WIDE.U32 R50, P5, R138, R96, R50 ;  /* 0x000000608a327225 */ /* 0x000fe200078a0032 */
[----:B------:R-:W-:-:S02]  /*48e60*/  LOP3.LUT R63, R63, 0xfffffffd, RZ, 0xc0, !PT ;  /* 0xfffffffd3f3f7812 */ /* 0x000fc400078ec0ff */
[----:B------:R-:W-:Y:S01]  /*48e70*/  ISETP.GE.U32.AND.EX P0, PT, R152, R151, PT, P0 ;  /* 0x000000979800720c */ /* 0x000fe20003f06100 */
[----:B------:R-:W-:-:S03]  /*48e80*/  IMAD.WIDE.U32.X R128, R157, R97, R128, P1 ;  /* 0x000000619d807225 */ /* 0x000fc600008e0480 */
[----:B------:R-:W-:Y:S01]  /*48e90*/  SEL R147, RZ, 0x1, P0 ;  /* 0x00000001ff937807 */ /* 0x000fe20000000000 */
[----:B------:R-:W-:-:S05]  /*48ea0*/  IMAD.WIDE.U32 R142, R96, R150, RZ ;  /* 0x00000096608e7225 */ /* 0x000fca00078e00ff */
[----:B------:R-:W-:Y:S02]  /*48eb0*/  @P5 LOP3.LUT R63, R63, 0x2, RZ, 0xfc, !PT ;  /* 0x000000023f3f5812 */ /* 0x000fe400078efcff */
[----:B------:R-:W-:Y:S02]  /*48ec0*/  IADD3 R161, P0, PT, R143, R50, RZ ;  /* 0x000000328fa17210 */ /* 0x000fe40007f1e0ff */
[----:B------:R-:W-:Y:S01]  /*48ed0*/  IADD3 R147, P1, P5, R142, R128, R147 ;  /* 0x000000808e937210 */ /* 0x000fe20007d3e093 */
[----:B------:R-:W-:Y:S01]  /*48ee0*/  IMAD.WIDE.U32 R142, R87, R137, RZ ;  /* 0x00000089578e7225 */ /* 0x000fe200078e00ff */
[----:B------:R-:W-:Y:S02]  /*48ef0*/  LOP3.LUT R63, R63, 0xfffffff7, RZ, 0xc0, !PT ;  /* 0xfffffff73f3f7812 */ /* 0x000fe400078ec0ff */
[----:B------:R-:W-:Y:S01]  /*48f00*/  IADD3.X R161, PT, PT, R161, R129, RZ, P1, P5 ;  /* 0x00000081a1a17210 */ /* 0x000fe20000fea4ff */
[----:B------:R-:W-:Y:S02]  /*48f10*/  IMAD.X R129, RZ, RZ, RZ, P6 ;  /* 0x000000ffff817224 */ /* 0x000fe400030e06ff */
[----:B------:R-:W-:-:S02]  /*48f20*/  IMAD.MOV.U32 R128, RZ, RZ, R53 ;  /* 0x000000ffff807224 */ /* 0x000fc400078e0035 */
[----:B------:R-:W-:-:S04]  /*48f30*/  IMAD.WIDE.U32 R142, P6, R140, R86, R142 ;  /* 0x000000568c8e7225 */ /* 0x000fc800078c008e */
[----:B------:R-:W-:-:S04]  /*48f40*/  IMAD.WIDE.U32.X R52, R138, R87, R128, P2 ;  /* 0x000000578a347225 */ /* 0x000fc800010e0480 */
[----:B------:R-:W-:-:S05]  /*48f50*/  IMAD.WIDE.U32 R128, R86, R137, RZ ;  /* 0x0000008956807225 */ /* 0x000fca00078e00ff */
[----:B------:R-:W-:Y:S02]  /*48f60*/  IADD3 R86, P5, PT, R129, R142, RZ ;  /* 0x0000008e81567210 */ /* 0x000fe40007fbe0ff */
[----:B------:R-:W-:Y:S01]  /*48f70*/  IADD3 R153, P1, P2, R147, R128, R52 ;  /* 0x0000008093997210 */ /* 0x000fe20007a3e034 */
[-C--:B------:R-:W-:Y:S01]  /*48f80*/  IMAD.WIDE.U32 R128, R101, R105.reuse, RZ ;  /* 0x0000006965807225 */ /* 0x080fe200078e00ff */
[----:B------:R-:W-:Y:S02]  /*48f90*/  @P6 LOP3.LUT R63, R63, 0x8, RZ, 0xfc, !PT ;  /* 0x000000083f3f6812 */ /* 0x000fe400078efcff */
[----:B------:R-:W-:Y:S01]  /*48fa0*/  IADD3.X R86, PT, PT, R161, R86, R53, P1, P2 ;  /* 0x00000056a1567210 */ /* 0x000fe20000fe4435 */
[----:B------:R-:W-:Y:S01]  /*48fb0*/  IMAD.WIDE.U32 R52, R99, R105, RZ ;  /* 0x0000006963347225 */ /* 0x000fe200078e00ff */
[----:B------:R-:W-:-:S03]  /*48fc0*/  LOP3.LUT R63, R63, 0xfffffffb, RZ, 0xc0, !PT ;  /* 0xfffffffb3f3f7812 */ /* 0x000fc600078ec0ff */
[----:B------:R-:W-:Y:S02]  /*48fd0*/  IMAD.WIDE.U32 R128, P1, R104, R99, R128 ;  /* 0x0000006368807225 */ /* 0x000fe40007820080 */
[----:B------:R-:W-:Y:S02]  /*48fe0*/  @P5 LOP3.LUT R63, R63, 0x4, RZ, 0xfc, !PT ;  /* 0x000000043f3f5812 */ /* 0x000fe400078efcff */
        /* <DEDUP_REMOVED lines=47> */
[----:B------:R-:W-:Y:S01]  /*492e0*/  IMAD.X R129, RZ, RZ, RZ, P1 ;  /* 0x000000ffff817224 */ /* 0x000fe200008e06ff */
[----:B------:R-:W-:Y:S01]  /*492f0*/  IADD3 R153, P0, PT, R52, R153, RZ ;  /* 0x0000009934997210 */ /* 0x000fe20007f1e0ff */
[----:B------:R-:W-:Y:S01]  /*49300*/  IMAD.WIDE.U32 R144, R99, R150, RZ ;  /* 0x0000009663907225 */ /* 0x000fe200078e00ff */
[----:B------:R-:W-:-:S03]  /*49310*/  LOP3.LUT R63, R63, 0xfffffffe, RZ, 0xc0, !PT ;  /* 0xfffffffe3f3f7812 */ /* 0x000fc600078ec0ff */
[----:B------:R-:W-:Y:S01]  /*49320*/  IMAD.X R46, R141, 0x1, R86, P0 ;  /* 0x000000018d2e7824 */ /* 0x000fe200000e0656 */
[----:B------:R-:W-:Y:S01]  /*49330*/  ISETP.GE.U32.AND P0, PT, R153, R52, PT ;  /* 0x000000349900720c */ /* 0x000fe20003f06070 */
[----:B------:R-:W-:-:S03]  /*49340*/  IMAD.WIDE.U32 R52, R101, R150, RZ ;  /* 0x0000009665347225 */ /* 0x000fc600078e00ff */
[----:B------:R-:W-:Y:S01]  /*49350*/  ISETP.GE.U32.AND.EX P0, PT, R46, R141, PT, P0 ;  /* 0x0000008d2e00720c */ /* 0x000fe20003f06100 */
[----:B------:R-:W-:-:S03]  /*49360*/  IMAD.WIDE.U32.X R128, R157, R101, R128, P2 ;  /* 0x000000659d807225 */ /* 0x000fc600010e0480 */
        /* <DEDUP_REMOVED lines=8> */
[----:B------:R-:W-:-:S04]  /*493f0*/  IMAD.WIDE.U32 R144, R42, R105, RZ ;  /* 0x000000692a907225 */ /* 0x000fc800078e00ff */
[----:B------:R-:W-:-:S04]  /*49400*/  IMAD.WIDE.U32 R128, R40, R105, RZ ;  /* 0x0000006928807225 */ /* 0x000fc800078e00ff */
[----:B------:R-:W-:-:S04]  /*49410*/  IMAD.WIDE.U32 R144, P0, R104, R40, R144 ;  /* 0x0000002868907225 */ /* 0x000fc80007800090 */
[----:B------:R-:W-:Y:S01]  /*49420*/  IMAD.X R147, RZ, RZ, RZ, P0 ;  /* 0x000000ffff937224 */ /* 0x000fe200000e06ff */
[----:B------:R-:W-:Y:S01]  /*49430*/  IADD3 R144, P0, PT, R129, R144, RZ ;  /* 0x0000009081907210 */ /* 0x000fe20007f1e0ff */
[----:B------:R-:W-:-:S04]  /*49440*/  IMAD.MOV.U32 R146, RZ, RZ, R145 ;  /* 0x000000ffff927224 */ /* 0x000fc800078e0091 */
[----:B------:R-:W-:Y:S01]  /*49450*/  IMAD.WIDE.U32.X R104, R104, R42, R146, P0 ;  /* 0x0000002a68687225 */ /* 0x000fe200000e0492 */
[----:B------:R-:W-:Y:S02]  /*49460*/  IADD3 R50, P0, PT, R153, R128, RZ ;  /* 0x0000008099327210 */ /* 0x000fe40007f1e0ff */
[----:B------:R-:W-:-:S03]  /*49470*/  LOP3.LUT R153, RZ, R165, RZ, 0x33, !PT ;  /* 0x000000a5ff997212 */ /* 0x000fc600078e33ff */
        /* <DEDUP_REMOVED lines=10> */
[C---:B------:R-:W-:Y:S01]  /*49520*/  IMAD.WIDE.U32 R144, R136.reuse, R30, RZ ;  /* 0x0000001e88907225 */ /* 0x040fe200078e00ff */
[----:B------:R-:W-:Y:S02]  /*49530*/  P2R R98, PR, RZ, 0x1 ;  /* 0x00000001ff627803 */ /* 0x000fe40000000000 */
[----:B------:R-:W-:Y:S01]  /*49540*/  IADD3.X R163, PT, PT, R163, R105, RZ, P5, P6 ;  /* 0x00000069a3a37210 */ /* 0x000fe20002fec4ff */
[----:B------:R-:W-:Y:S01]  /*49550*/  IMAD.X R105, RZ, RZ, RZ, P4 ;  /* 0x000000ffff697224 */ /* 0x000fe200020e06ff */
[C---:B------:R-:W-:Y:S02]  /*49560*/  LOP3.LUT P0, RZ, R63.reuse, 0x1, RZ, 0xc0, !PT ;  /* 0x000000013fff7812 */ /* 0x040fe4000780c0ff */
[----:B------:R-:W-:Y:S01]  /*49570*/  LOP3.LUT R63, R63, 0xffffefff, RZ, 0xc0, !PT ;  /* 0xffffefff3f3f7812 */ /* 0x000fe200078ec0ff */
        /* <DEDUP_REMOVED lines=10> */
[-C--:B------:R-:W-:Y:S01]  /*49620*/  IMAD R46, R151, R38.reuse, RZ ;  /* 0x00000026972e7224 */ /* 0x080fe200078e02ff */
[----:B------:R-:W-:Y:S02]  /*49630*/  LOP3.LUT R151, RZ, R151, RZ, 0x33, !PT ;  /* 0x00000097ff977212 */ /* 0x000fe400078e33ff */
[----:B------:R-:W-:Y:S01]  /*49640*/  IADD3.X R48, PT, PT, R105, R47, RZ, P3, P4 ;  /* 0x0000002f69307210 */ /* 0x000fe20001fe84ff */
[----:B------:R-:W-:Y:S01]  /*49650*/  IMAD R105, R165, R39, R46 ;  /* 0x00000027a5697224 */ /* 0x000fe200078e022e */
[----:B------:R-:W-:Y:S01]  /*49660*/  @P6 LOP3.LUT R63, R63, 0x1000, RZ, 0xfc, !PT ;  /* 0x000010003f3f6812 */ /* 0x000fe200078efcff */
[----:B------:R-:W-:-:S03]  /*49670*/  IMAD.WIDE.U32 R46, R165, R38, RZ ;  /* 0x00000026a52e7225 */ /* 0x000fc600078e00ff */
[----:B------:R-:W-:Y:S01]  /*49680*/  LOP3.LUT R63, R63, 0xffffdfff, RZ, 0xc0, !PT ;  /* 0xffffdfff3f3f7812 */ /* 0x000fe200078ec0ff */
[----:B------:R-:W-:Y:S02]  /*49690*/  IMAD.IADD R47, R47, 0x1, R105 ;  /* 0x000000012f2f7824 */ /* 0x000fe400078e0269 */
[----:B------:R-:W-:Y:S01]  /*496a0*/  IMAD.WIDE.U32 R146, R46, R36, RZ ;  /* 0x000000242e927225 */ /* 0x000fe200078e00ff */
[----:B------:R-:W-:-:S03]  /*496b0*/  @P5 LOP3.LUT R63, R63, 0x2000, RZ, 0xfc, !PT ;  /* 0x000020003f3f5812 */ /* 0x000fc600078efcff */
[----:B------:R-:W-:Y:S01]  /*496c0*/  IMAD.WIDE.U32 R104, R47, R36, RZ ;  /* 0x000000242f687225 */ /* 0x000fe200078e00ff */
[----:B------:R-:W-:-:S03]  /*496d0*/  ISETP.GT.U32.AND P4, PT, R146, R153, PT ;  /* 0x000000999200720c */ /* 0x000fc60003f84070 */
        /* <DEDUP_REMOVED lines=12> */
[----:B------:R-:W-:-:S04]  /*497a0*/  IADD3 R147, P6, PT, R147, R104, RZ ;  /* 0x0000006893937210 */ /* 0x000fc80007fde0ff */
[----:B------:R-:W-:Y:S01]  /*497b0*/  IADD3.X R156, PT, PT, R147, R145, RZ, P4, P5 ;  /* 0x00000091939c7210 */ /* 0x000fe200027ea4ff */
[----:B------:R-:W-:Y:S01]  /*497c0*/  IMAD.X R145, RZ, RZ, RZ, P2 ;  /* 0x000000ffff917224 */ /* 0x000fe200010e06ff */
[C---:B------:R-:W-:Y:S02]  /*497d0*/  LOP3.LUT P4, RZ, R63.reuse, 0x4, RZ, 0xc0, !PT ;  /* 0x000000043fff7812 */ /* 0x040fe4000788c0ff */
[----:B------:R-:W-:Y:S01]  /*497e0*/  ISETP.NE.AND P2, PT, R86, RZ, PT ;  /* 0x000000ff5600720c */ /* 0x000fe20003f45270 */
[----:B------:R-:W-:Y:S01]  /*497f0*/  IMAD.MOV.U32 R86, RZ, RZ, R53 ;  /* 0x000000ffff567224 */ /* 0x000fe200078e0035 */
[C---:B------:R-:W-:Y:S01]  /*49800*/  LOP3.LUT P5, RZ, R63.reuse, 0x10, RZ, 0xc0, !PT ;  /* 0x000000103fff7812 */ /* 0x040fe200078ac0ff */
[----:B------:R-:W-:Y:S01]  /*49810*/  IMAD.WIDE.U32.X R144, R140, R87, R144, P4 ;  /* 0x000000578c907225 */ /* 0x000fe200020e0490 */
[----:B------:R-:W-:-:S03]  /*49820*/  LOP3.LUT R63, R63, 0xffffff7f, RZ, 0xc0, !PT ;  /* 0xffffff7f3f3f7812 */ /* 0x000fc600078ec0ff */
[----:B------:R-:W-:Y:S01]  /*49830*/  IMAD.X R87, RZ, RZ, RZ, P0 ;  /* 0x000000ffff577224 */ /* 0x000fe200000e06ff */
[----:B------:R-:W-:Y:S01]  /*49840*/  IADD3 R143, P4, PT, R96, R144, RZ ;  /* 0x00000090608f7210 */ /* 0x000fe20007f9e0ff */
[----:B------:R-:W-:-:S03]  /*49850*/  IMAD.WIDE.U32.X R86, R138, R101, R86, P2 ;  /* 0x000000658a567225 */ /* 0x000fc600010e0456 */
[----:B------:R-:W-:Y:S01]  /*49860*/  IADD3 R104, P2, PT, R52, R143, RZ ;  /* 0x0000008f34687210 */ /* 0x000fe20007f5e0ff */
[----:B------:R-:W-:Y:S02]  /*49870*/  IMAD.X R147, R142, 0x1, R145, P4 ;  /* 0x000000018e937824 */ /* 0x000fe400020e0691 */
[----:B------:R-:W-:-:S04]  /*49880*/  IMAD.WIDE.U32 R144, R99, R137, RZ ;  /* 0x0000008963907225 */ /* 0x000fc800078e00ff */
[----:B------:R-:W-:Y:S01]  /*49890*/  IMAD.X R128, R84, 0x1, R147, P2 ;  /* 0x0000000154807824 */ /* 0x000fe200010e0693 */
[----:B------:R-:W-:Y:S01]  /*498a0*/  ISETP.GE.U32.AND P2, PT, R104, R52, PT ;  /* 0x000000346800720c */ /* 0x000fe20003f46070 */
[----:B------:R-:W-:-:S03]  /*498b0*/  IMAD.WIDE.U32 R52, R101, R137, RZ ;  /* 0x0000008965347225 */ /* 0x000fc600078e00ff */
[----:B------:R-:W-:Y:S01]  /*498c0*/  ISETP.GE.U32.AND.EX P2, PT, R128, R84, PT, P2 ;  /* 0x000000548000720c */ /* 0x000fe20003f46120 */
[----:B------:R-:W-:-:S03]  /*498d0*/  IMAD.WIDE.U32 R52, P0, R140, R99, R52 ;  /* 0x000000638c347225 */ /* 0x000fc60007800034 */
[----:B------:R-:W-:-:S04]  /*498e0*/  SEL R151, RZ, 0x1, P2 ;  /* 0x00000001ff977807 */ /* 0x000fc80001000000 */
[----:B------:R-:W-:Y:S01]  /*498f0*/  IADD3 R151, P2, P4, R144, R86, R151 ;  /* 0x0000005690977210 */ /* 0x000fe20007c5e097 */
[----:B------:R-:W-:Y:S02]  /*49900*/  IMAD.MOV.U32 R86, RZ, RZ, R103 ;  /* 0x000000ffff567224 */ /* 0x000fe400078e0067 */
[----:B------:R-:W-:-:S03]  /*49910*/  IMAD.WIDE.U32 R102, R117, R54, RZ ;  /* 0x0000003675667225 */ /* 0x000fc600078e00ff */
[----:B------:R-:W-:Y:S02]  /*49920*/  @P0 LOP3.LUT R63, R63, 0x80, RZ, 0xfc, !PT ;  /* 0x000000803f3f0812 */ /* 0x000fe400078efcff */
[----:B------:R-:W-:Y:S02]  /*49930*/  IADD3 R153, P0, PT, R145, R52, RZ ;  /* 0x0000003491997210 */ /* 0x000fe40007f1e0ff */
[----:B------:R-:W-:Y:S02]  /*49940*/  LOP3.LUT R63, R63, 0xffffffbf, RZ, 0xc0, !PT ;  /* 0xffffffbf3f3f7812 */ /* 0x000fe400078ec0ff */
[----:B------:R-:W-:Y:S01]  /*49950*/  IADD3.X R153, PT, PT, R153, R87, RZ, P2, P4 ;  /* 0x0000005799997210 */ /* 0x000fe200017e84ff */
[----:B------:R-:W-:-:S08]  /*49960*/  IMAD.WIDE.U32 R102, P2, R55, R116, R102 ;  /* 0x0000007437667225 */ /* 0x000fd00007840066 */
[----:B------:R-:W-:Y:S02]  /*49970*/  @P0 LOP3.LUT R63, R63, 0x40, RZ, 0xfc, !PT ;  /* 0x000000403f3f0812 */ /* 0x000fe400078efcff */
[----:B------:R-:W-:Y:S01]  /*49980*/  ISETP.NE.AND P0, PT, R98, RZ, PT ;  /* 0x000000ff6200720c */ /* 0x000fe20003f05270 */
[----:B------:R-:W-:Y:S01]  /*49990*/  IMAD.WIDE.U32 R98, R116, R54, RZ ;  /* 0x0000003674627225 */ /* 0x000fe200078e00ff */
[C---:B------:R-:W-:Y:S02]  /*499a0*/  LOP3.LUT P4, RZ, R63.reuse, 0x20, RZ, 0xc0, !PT ;  /* 0x000000203fff7812 */ /* 0x040fe4000788c0ff */
[----:B------:R-:W-:-:S03]  /*499b0*/  LOP3.LUT R63, R63, 0xfffffffe, RZ, 0xc0, !PT ;  /* 0xfffffffe3f3f7812 */ /* 0x000fc600078ec0ff */
[----:B------:R-:W-:Y:S02]  /*499c0*/  IMAD.X R87, RZ, RZ, RZ, P4 ;  /* 0x000000ffff577224 */ /* 0x000fe400020e06ff */
[----:B------:R-:W-:Y:S01]  /*499d0*/  IMAD.WIDE.U32.X R86, R57, R117, R86, P5 ;  /* 0x0000007539567225 */ /* 0x000fe200028e0456 */
[----:B------:R-:W-:-:S13]  /*499e0*/  IADD3 R146, P5, PT, R99, R102, RZ ;  /* 0x0000006663927210 */ /* 0x000fda0007fbe0ff */
[----:B------:R-:W-:Y:S02]  /*499f0*/  @P5 LOP3.LUT R63, R63, 0x1, RZ, 0xfc, !PT ;  /* 0x000000013f3f5812 */ /* 0x000fe400078efcff */
[----:B------:R-:W-:Y:S01]  /*49a00*/  IADD3 R116, P4, P5, R155, R98, R86 ;  /* 0x000000629b747210 */ /* 0x000fe20007d9e056 */
[----:B------:R-:W-:Y:S02]  /*49a10*/  IMAD.MOV.U32 R86, RZ, RZ, R85 ;  /* 0x000000ffff567224 */ /* 0x000fe400078e0055 */
[----:B------:R-:W-:Y:S01]  /*49a20*/  IMAD.WIDE.U32 R84, R119, R54, RZ ;  /* 0x0000003677547225 */ /* 0x000fe200078e00ff */
[----:B------:R-:W-:Y:S02]  /*49a30*/  IADD3.X R146, PT, PT, R159, R146, R87, P4, P5 ;  /* 0x000000929f927210 */ /* 0x000fe400027ea457 */
[C---:B------:R-:W-:Y:S01]  /*49a40*/  LOP3.LUT P4, RZ, R63.reuse, 0x200, RZ, 0xc0, !PT ;  /* 0x000002003fff7812 */ /* 0x040fe2000788c0ff */
[----:B------:R-:W-:Y:S01]  /*49a50*/  IMAD.WIDE.U32 R98, R118, R54, RZ ;  /* 0x0000003676627225 */ /* 0x000fe200078e00ff */
[----:B------:R-:W-:-:S02]  /*49a60*/  LOP3.LUT P5, RZ, R63, 0x100, RZ, 0xc0, !PT ;  /* 0x000001003fff7812 */ /* 0x000fc400078ac0ff */
[----:B------:R-:W-:Y:S01]  /*49a70*/  LOP3.LUT R63, R63, 0xffffffef, RZ, 0xc0, !PT ;  /* 0xffffffef3f3f7812 */ /* 0x000fe200078ec0ff */
[----:B------:R-:W-:Y:S01]  /*49a80*/  IMAD.X R87, RZ, RZ, RZ, P4 ;  /* 0x000000ffff577224 */ /* 0x000fe200020e06ff */
[----:B------:R-:W-:Y:S01]  /*49a90*/  ISETP.GE.U32.AND P4, PT, R116, R155, PT ;  /* 0x0000009b7400720c */ /* 0x000fe20003f86070 */
[----:B------:R-:W-:-:S03]  /*49aa0*/  IMAD.WIDE.U32.X R86, R57, R119, R86, P5 ;  /* 0x0000007739567225 */ /* 0x000fc600028e0456 */
[----:B------:R-:W-:-:S04]  /*49ab0*/  ISETP.GE.U32.AND.EX P4, PT, R146, R159, PT, P4 ;  /* 0x0000009f9200720c */ /* 0x000fc80003f86140 */
[----:B------:R-:W-:Y:S01]  /*49ac0*/  SEL R155, RZ, 0x1, P4 ;  /* 0x00000001ff9b7807 */ /* 0x000fe20002000000 */
[----:B------:R-:W-:-:S03]  /*49ad0*/  IMAD.WIDE.U32 R84, P4, R55, R118, R84 ;  /* 0x0000007637547225 */ /* 0x000fc60007880054 */
[----:B------:R-:W-:Y:S01]  /*49ae0*/  IADD3 R159, P5, PT, R99, R84, RZ ;  /* 0x00000054639f7210 */ /* 0x000fe20007fbe0ff */
[----:B------:R-:W-:Y:S01]  /*49af0*/  IMAD.X R99, RZ, RZ, RZ, P0 ;  /* 0x000000ffff637224 */ /* 0x000fe200000e06ff */
[----:B------:R-:W-:-:S05]  /*49b00*/  IADD3 R118, P0, PT, R161, R104, RZ ;  /* 0x00000068a1767210 */ /* 0x000fca0007f1e0ff */
[----:B------:R-:W-:-:S03]  /*49b10*/  IMAD.X R84, R163, 0x1, R128, P0 ;  /* 0x00000001a3547824 */ /* 0x000fc600000e0680 */
[----:B------:R-:W-:Y:S02]  /*49b20*/  @P4 LOP3.LUT R63, R63, 0x10, RZ, 0xfc, !PT ;  /* 0x000000103f3f4812 */ /* 0x000fe400078efcff */
[----:B------:R-:W-:Y:S02]  /*49b30*/  ISETP.GE.U32.AND P0, PT, R118, R161, PT ;  /* 0x000000a17600720c */ /* 0x000fe40003f06070 */
[----:B------:R-:W-:Y:S02]  /*49b40*/  LOP3.LUT R63, R63, 0xfffffffb, RZ, 0xc0, !PT ;  /* 0xfffffffb3f3f7812 */ /* 0x000fe400078ec0ff */
[----:B------:R-:W-:Y:S02]  /*49b50*/  ISETP.GE.U32.AND.EX P0, PT, R84, R163, PT, P0 ;  /* 0x000000a35400720c */ /* 0x000fe40003f06100 */
[----:B------:R-:W-:Y:S02]  /*49b60*/  @P5 LOP3.LUT R63, R63, 0x4, RZ, 0xfc, !PT ;  /* 0x000000043f3f5812 */ /* 0x000fe400078efcff */
[----:B------:R-:W-:Y:S01]  /*49b70*/  IADD3 R155, P4, P5, R98, R86, R155 ;  /* 0x00000056629b7210 */ /* 0x000fe20007d9e09b */
[----:B------:R-:W-:Y:S01]  /*49b80*/  IMAD.MOV.U32 R98, RZ, RZ, R129 ;  /* 0x000000ffff627224 */ /* 0x000fe200078e0081 */
[----:B------:R-:W-:Y:S01]  /*49b90*/  SEL R163, RZ, 0x1, P0 ;  /* 0x00000001ffa37807 */ /* 0x000fe20000000000 */
[----:B------:R-:W-:Y:S01]  /*49ba0*/  IMAD.WIDE.U32 R128, R40, R150, RZ ;  /* 0x0000009628807225 */ /* 0x000fe200078e00ff */
[----:B------:R-:W-:-:S02]  /*49bb0*/  IADD3.X R159, PT, PT, R159, R87, RZ, P4, P5 ;  /* 0x000000579f9f7210 */ /* 0x000fc400027ea4ff */
[----:B------:R-:W-:Y:S01]  /*49bc0*/  LOP3.LUT R63, R63, 0xfffffffd, RZ, 0xc0, !PT ;  /* 0xfffffffd3f3f7812 */ /* 0x000fe200078ec0ff */
[----:B------:R-:W-:-:S04]  /*49bd0*/  IMAD.WIDE.U32 R86, R42, R150, RZ ;  /* 0x000000962a567225 */ /* 0x000fc800078e00ff */
[----:B------:R-:W-:-:S04]  /*49be0*/  IMAD.WIDE.U32.X R98, R157, R42, R98, P1 ;  /* 0x0000002a9d627225 */ /* 0x000fc800008e0462 */
[----:B------:R-:W-:Y:S01]  /*49bf0*/  IMAD.WIDE.U32 R86, P5, R138, R40, R86 ;  /* 0x000000288a567225 */ /* 0x000fe200078a0056 */
[----:B------:R-:W-:-:S03]  /*49c00*/  IADD3 R163, P1, P4, R128, R98, R163 ;  /* 0x0000006280a37210 */ /* 0x000fc60007c3e0a3 */
[----:B------:R-:W-:Y:S01]  /*49c10*/  IMAD.MOV.U32 R98, RZ, RZ, R105 ;  /* 0x000000ffff627224 */ /* 0x000fe200078e0069 */
[----:B------:R-:W-:-:S04]  /*49c20*/  IADD3 R129, P0, PT, R129, R86, RZ ;  /* 0x0000005681817210 */ /* 0x000fc80007f1e0ff */
[----:B------:R-:W-:Y:S01]  /*49c30*/  IADD3.X R86, PT, PT, R129, R99, RZ, P1, P4 ;  /* 0x0000006381567210 */ /* 0x000fe20000fe84ff */
[----:B------:R-:W-:Y:S01]  /*49c40*/  IMAD.X R99, RZ, RZ, RZ, P3 ;  /* 0x000000ffff637224 */ /* 0x000fe200018e06ff */
[----:B------:R-:W-:Y:S01]  /*49c50*/  IADD3 R52, P1, PT, R165, R154, RZ ;  /* 0x0000009aa5347210 */ /* 0x000fe20007f3e0ff */
[----:B------:R-:W-:Y:S01]  /*49c60*/  IMAD.WIDE.U32 R128, R46, R32, RZ ;  /* 0x000000202e807225 */ /* 0x000fe200078e00ff */
[----:B------:R-:W-:-:S03]  /*49c70*/  @P5 LOP3.LUT R63, R63, 0x2, RZ, 0xfc, !PT ;  /* 0x000000023f3f5812 */ /* 0x000fc600078efcff */
[----:B------:R-:W-:Y:S01]  /*49c80*/  IMAD.X R157, R156, 0x1, R152, P1 ;  /* 0x000000019c9d7824 */ /* 0x000fe200008e0698 */
[----:B------:R-:W-:Y:S01]  /*49c90*/  ISETP.GE.U32.AND P1, PT, R52, R165, PT ;  /* 0x000000a53400720c */ /* 0x000fe20003f26070 */
[----:B------:R-:W-:-:S03]  /*49ca0*/  IMAD.WIDE.U32.X R104, R47, R35, R98, P6 ;  /* 0x000000232f687225 */ /* 0x000fc600030e0462 */
[----:B------:R-:W-:Y:S01]  /*49cb0*/  ISETP.GE.U32.AND.EX P1, PT, R157, R156, PT, P1 ;  /* 0x0000009c9d00720c */ /* 0x000fe20003f26110 */
[----:B------:R-:W-:-:S03]  /*49cc0*/  IMAD.WIDE.U32 R98, R47, R32, RZ ;  /* 0x000000202f627225 */ /* 0x000fc600078e00ff */
[----:B------:R-:W-:Y:S01]  /*49cd0*/  SEL R165, RZ, 0x1, P1 ;  /* 0x00000001ffa57807 */ /* 0x000fe20000800000 */
[----:B------:R-:W-:-:S03]  /*49ce0*/  IMAD.WIDE.U32 R98, P3, R46, R33, R98 ;  /* 0x000000212e627225 */ /* 0x000fc60007860062 */
[----:B------:R-:W-:Y:S02]  /*49cf0*/  IADD3 R165, P4, P5, R128, R104, R165 ;  /* 0x0000006880a57210 */ /* 0x000fe40007d9e0a5 */
[----:B------:R-:W-:-:S04]  /*49d00*/  IADD3 R129, P1, PT, R129, R98, RZ ;  /* 0x0000006281817210 */ /* 0x000fc80007f3e0ff */
[----:B------:R-:W-:Y:S01]  /*49d10*/  IADD3.X R150, PT, PT, R129, R105, RZ, P4, P5 ;  /* 0x0000006981967210 */ /* 0x000fe200027ea4ff */
[----:B------:R-:W-:-:S04]  /*49d20*/  IMAD.WIDE.U32 R128, R121, R60, RZ ;  /* 0x0000003c79807225 */ /* 0x000fc800078e00ff */
        /* <DEDUP_REMOVED lines=10> */
[----:B------:R-:W-:-:S03]  /*49dd0*/  IMAD.WIDE.U32 R148, R120, R59, RZ ;  /* 0x0000003b78947225 */ /* 0x000fc600078e00ff */
[----:B------:R-:W-:Y:S01]  /*49de0*/  SEL R167, RZ, 0x1, P5 ;  /* 0x00000001ffa77807 */ /* 0x000fe20002800000 */
[----:B------:R-:W-:-:S04]  /*49df0*/  IMAD.WIDE.U32 R128, P6, R58, R120, R128 ;  /* 0x000000783a807225 */ /* 0x000fc800078c0080 */
[----:B------:R-:W-:-:S04]  /*49e00*/  IMAD.WIDE.U32.X R104, R61, R121, R104, P4 ;  /* 0x000000793d687225 */ /* 0x000fc800020e0468 */
        /* <DEDUP_REMOVED lines=8> */
[----:B------:R-:W-:-:S03]  /*49e90*/  IMAD.X R105, RZ, RZ, RZ, P2 ;  /* 0x000000ffff697224 */ /* 0x000fc600010e06ff */
[----:B------:R-:W-:Y:S01]  /*49ea0*/  ISETP.GE.U32.AND P2, PT, R167, R102, PT ;  /* 0x00000066a700720c */ /* 0x000fe20003f46070 */
[----:B------:R-:W-:Y:S02]  /*49eb0*/  IMAD.X R148, R129, 0x1, R146, P4 ;  /* 0x0000000181947824 */ /* 0x000fe400020e0692 */
[----:B------:R-:W-:-:S03]  /*49ec0*/  IMAD.WIDE.U32 R102, R121, R56, RZ ;  /* 0x0000003879667225 */ /* 0x000fc600078e00ff */
[----:B------:R-:W-:Y:S01]  /*49ed0*/  ISETP.GE.U32.AND.EX P2, PT, R148, R129, PT, P2 ;  /* 0x000000819400720c */ /* 0x000fe20003f46120 */
[----:B------:R-:W-:-:S03]  /*49ee0*/  IMAD.WIDE.U32 R128, R120, R56, RZ ;  /* 0x0000003878807225 */ /* 0x000fc600078e00ff */
[----:B------:R-:W-:Y:S01]  /*49ef0*/  SEL R149, RZ, 0x1, P2 ;  /* 0x00000001ff957807 */ /* 0x000fe20001000000 */
[----:B------:R-:W-:-:S03]  /*49f00*/  IMAD.WIDE.U32 R102, P2, R57, R120, R102 ;  /* 0x0000007839667225 */ /* 0x000fc60007840066 */
[----:B------:R-:W-:Y:S02]  /*49f10*/  IADD3 R169, P4, PT, R129, R102, RZ ;  /* 0x0000006681a97210 */ /* 0x000fe40007f9e0ff */
[----:B------:R-:W-:-:S04]  /*49f20*/  IADD3 R129, P5, P6, R128, R144, R149 ;  /* 0x0000009080817210 */ /* 0x000fc80007ebe095 */
[----:B------:R-:W-:Y:S02]  /*49f30*/  IADD3.X R144, PT, PT, R169, R145, RZ, P5, P6 ;  /* 0x00000091a9907210 */ /* 0x000fe40002fec4ff */
[----:B------:R-:W-:-:S05]  /*49f40*/  LOP3.LUT P6, RZ, R63, 0x1, RZ, 0xc0, !PT ;  /* 0x000000013fff7812 */ /* 0x000fca00078cc0ff */
[----:B------:R-:W-:Y:S01]  /*49f50*/  IMAD.WIDE.U32.X R104, R55, R117, R104, P6 ;  /* 0x0000007537687225 */ /* 0x000fe200030e0468 */
[----:B------:R-:W-:-:S03]  /*49f60*/  LOP3.LUT P6, RZ, R63, 0x2, RZ, 0xc0, !PT ;  /* 0x000000023fff7812 */ /* 0x000fc600078cc0ff */
[----:B------:R-:W-:Y:S01]  /*49f70*/  IMAD.WIDE.U32 R116, R120, R54, RZ ;  /* 0x0000003678747225 */ /* 0x000fe200078e00ff */
[----:B------:R-:W-:-:S03]  /*49f80*/  IADD3 R154, P5, PT, R155, R104, RZ ;  /* 0x000000689b9a7210 */ /* 0x000fc60007fbe0ff */
[----:B------:R-:W-:Y:S02]  /*49f90*/  IMAD.MOV.U32 R104, RZ, RZ, R103 ;  /* 0x000000ffff687224 */ /* 0x000fe400078e0067 */
[----:B------:R-:W-:Y:S01]  /*49fa0*/  IMAD.X R156, R159, 0x1, R105, P5 ;  /* 0x000000019f9c7824 */ /* 0x000fe200028e0669 */
[----:B------:R-:W-:Y:S01]  /*49fb0*/  LOP3.LUT P5, RZ, R63, 0x400, RZ, 0xc0, !PT ;  /* 0x000004003fff7812 */ /* 0x000fe200078ac0ff */
[----:B------:R-:W-:Y:S01]  /*49fc0*/  IMAD.X R105, RZ, RZ, RZ, P2 ;  /* 0x000000ffff697224 */ /* 0x000fe200010e06ff */
[----:B------:R-:W-:Y:S01]  /*49fd0*/  IADD3 R152, P2, PT, R129, R154, RZ ;  /* 0x0000009a81987210 */ /* 0x000fe20007f5e0ff */
[----:B------:R-:W-:Y:S01]  /*49fe0*/  IMAD.WIDE.U32 R102, R121, R54, RZ ;  /* 0x0000003679667225 */ /* 0x000fe200078e00ff */
[----:B------:R-:W-:-:S03]  /*49ff0*/  LOP3.LUT R63, R63, 0xffffffdf, RZ, 0xc0, !PT ;  /* 0xffffffdf3f3f7812 */ /* 0x000fc600078ec0ff */
[----:B------:R-:W-:Y:S01]  /*4a000*/  IMAD.X R149, R144, 0x1, R156, P2 ;  /* 0x0000000190957824 */ /* 0x000fe200010e069c */
[----:B------:R-:W-:Y:S01]  /*4a010*/  ISETP.GE.U32.AND P2, PT, R152, R129, PT ;  /* 0x000000819800720c */ /* 0x000fe20003f46070 */
[----:B------:R-:W-:-:S03]  /*4a020*/  IMAD.WIDE.U32.X R104, R57, R121, R104, P4 ;  /* 0x0000007939687225 */ /* 0x000fc600020e0468 */
[----:B------:R-:W-:Y:S01]  /*4a030*/  ISETP.GE.U32.AND.EX P2, PT, R149, R144, PT, P2 ;  /* 0x000000909500720c */ /* 0x000fe20003f46120 */
[----:B------:R-:W-:-:S03]  /*4a040*/  IMAD.WIDE.U32 R144, R122, R60, RZ ;  /* 0x0000003c7a907225 */ /* 0x000fc600078e00ff */
[----:B------:R-:W-:Y:S01]  /*4a050*/  SEL R129, RZ, 0x1, P2 ;  /* 0x00000001ff817807 */ /* 0x000fe20001000000 */
[----:B------:R-:W-:-:S03]  /*4a060*/  IMAD.WIDE.U32 R102, P2, R55, R120, R102 ;  /* 0x0000007837667225 */ /* 0x000fc60007840066 */
[----:B------:R-:W-:-:S10]  /*4a070*/  IADD3 R117, P4, PT, R117, R102, RZ ;  /* 0x0000006675757210 */ /* 0x000fd40007f9e0ff */
[----:B------:R-:W-:-:S04]  /*4a080*/  @P2 LOP3.LUT R63, R63, 0x20, RZ, 0xfc, !PT ;  /* 0x000000203f3f2812 */ /* 0x000fc800078efcff */
[----:B------:R-:W-:-:S04]  /*4a090*/  LOP3.LUT R63, R63, 0xfffffff7, RZ, 0xc0, !PT ;  /* 0xfffffff73f3f7812 */ /* 0x000fc800078ec0ff */
[----:B------:R-:W-:Y:S02]  /*4a0a0*/  @P4 LOP3.LUT R63, R63, 0x8, RZ, 0xfc, !PT ;  /* 0x000000083f3f4812 */ /* 0x000fe400078efcff */
[----:B------:R-:W-:Y:S01]  /*4a0b0*/  IADD3 R120, P2, P4, R116, R104, R129 ;  /* 0x0000006874787210 */ /* 0x000fe20007c5e081 */
[----:B------:R-:W-:-:S03]  /*4a0c0*/  IMAD.MOV.U32 R104, RZ, RZ, R51 ;  /* 0x000000ffff687224 */ /* 0x000fc600078e0033 */
[----:B------:R-:W-:Y:S01]  /*4a0d0*/  IADD3.X R146, PT, PT, R117, R105, RZ, P2, P4 ;  /* 0x0000006975927210 */ /* 0x000fe200017e84ff */
[----:B------:R-:W-:Y:S01]  /*4a0e0*/  IMAD.WIDE.U32 R116, R123, R60, RZ ;  /* 0x0000003c7b747225 */ /* 0x000fe200078e00ff */
[C---:B------:R-:W-:Y:S02]  /*4a0f0*/  LOP3.LUT P4, RZ, R63.reuse, 0x800, RZ, 0xc0, !PT ;  /* 0x000008003fff7812 */ /* 0x040fe4000788c0ff */
[----:B------:R-:W-:Y:S01]  /*4a100*/  LOP3.LUT R63, R63, 0xfffffffe, RZ, 0xc0, !PT ;  /* 0xfffffffe3f3f7812 */ /* 0x000fe200078ec0ff */
[----:B------:R-:W-:-:S04]  /*4a110*/  IMAD.WIDE.U32 R116, P2, R61, R122, R116 ;  /* 0x0000007a3d747225 */ /* 0x000fc80007840074 */
[----:B------:R-:W-:Y:S02]  /*4a120*/  IMAD.X R129, RZ, RZ, RZ, P2 ;  /* 0x000000ffff817224 */ /* 0x000fe400010e06ff */
[----:B------:R-:W-:Y:S01]  /*4a130*/  IMAD.MOV.U32 R128, RZ, RZ, R117 ;  /* 0x000000ffff807224 */ /* 0x000fe200078e0075 */
[----:B------:R-:W-:Y:S01]  /*4a140*/  IADD3 R117, P2, PT, R145, R116, RZ ;  /* 0x0000007491757210 */ /* 0x000fe20007f5e0ff */
[----:B------:R-:W-:-:S04]  /*4a150*/  IMAD.X R105, RZ, RZ, RZ, P4 ;  /* 0x000000ffff697224 */ /* 0x000fc800020e06ff */
[----:B------:R-:W-:Y:S01]  /*4a160*/  IMAD.WIDE.U32.X R128, R61, R123, R128, P2 ;  /* 0x0000007b3d807225 */ /* 0x000fe200010e0480 */
[----:B------:R-:W-:-:S03]  /*4a170*/  IADD3 R145, P2, PT, R167, R144, RZ ;  /* 0x00000090a7917210 */ /* 0x000fc60007f5e0ff */
[----:B------:R-:W-:-:S04]  /*4a180*/  IMAD.WIDE.U32 R60, R123, R59, RZ ;  /* 0x0000003b7b3c7225 */ /* 0x000fc800078e00ff */
[----:B------:R-:W-:-:S04]  /*4a190*/  IMAD.WIDE.U32.X R104, R140, R97, R104, P5 ;  /* 0x000000618c687225 */ /* 0x000fc800028e0468 */
[----:B------:R-:W-:-:S04]  /*4a1a0*/  IMAD.WIDE.U32 R60, P5, R58, R122, R60 ;  /* 0x0000007a3a3c7225 */ /* 0x000fc800078a003c */
[----:B------:R-:W-:Y:S01]  /*4a1b0*/  IMAD.X R148, R148, 0x1, R117, P2 ;  /* 0x0000000194947824 */ /* 0x000fe200010e0675 */
[----:B------:R-:W-:-:S04]  /*4a1c0*/  ISETP.GE.U32.AND P2, PT, R145, R144, PT ;  /* 0x000000909100720c */ /* 0x000fc80003f46070 */
[----:B------:R-:W-:Y:S01]  /*4a1d0*/  ISETP.GE.U32.AND.EX P2, PT, R148, R117, PT, P2 ;  /* 0x000000759400720c */ /* 0x000fe20003f46120 */
[----:B------:R-:W-:-:S03]  /*4a1e0*/  IMAD.WIDE.U32 R116, R122, R59, RZ ;  /* 0x0000003b7a747225 */ /* 0x000fc600078e00ff */
[----:B------:R-:W-:Y:S02]  /*4a1f0*/  SEL R51, RZ, 0x1, P2 ;  /* 0x00000001ff337807 */ /* 0x000fe40001000000 */
[----:B------:R-:W-:Y:S02]  /*4a200*/  @P5 LOP3.LUT R63, R63, 0x1, RZ, 0xfc, !PT ;  /* 0x000000013f3f5812 */ /* 0x000fe400078efcff */
[----:B------:R-:W-:Y:S02]  /*4a210*/  IADD3 R97, P2, PT, R117, R60, RZ ;  /* 0x0000003c75617210 */ /* 0x000fe40007f5e0ff */
[----:B------:R-:W-:-:S04]  /*4a220*/  IADD3 R59, P4, P5, R116, R128, R51 ;  /* 0x00000080743b7210 */ /* 0x000fc80007d9e033 */
[----:B------:R-:W-:Y:S01]  /*4a230*/  IADD3.X R128, PT, PT, R97, R129, RZ, P4, P5 ;  /* 0x0000008161807210 */ /* 0x000fe200027ea4ff */
[----:B------:R-:W-:Y:S01]  /*4a240*/  IMAD.X R97, RZ, RZ, RZ, P6 ;  /* 0x000000ffff617224 */ /* 0x000fe200030e06ff */
[----:B------:R-:W-:Y:S01]  /*4a250*/  ISETP.GE.U32.AND P4, PT, R143, R96, PT ;  /* 0x000000608f00720c */ /* 0x000fe20003f86070 */
[----:B------:R-:W-:-:S03]  /*4a260*/  IMAD.MOV.U32 R96, RZ, RZ, R87 ;  /* 0x000000ffff607224 */ /* 0x000fc600078e0057 */
[----:B------:R-:W-:Y:S01]  /*4a270*/  ISETP.GE.U32.AND.EX P4, PT, R147, R142, PT, P4 ;  /* 0x0000008e9300720c */ /* 0x000fe20003f86140 */
[----:B------:R-:W-:-:S03]  /*4a280*/  IMAD.WIDE.U32.X R96, R138, R42, R96, P0 ;  /* 0x0000002a8a607225 */ /* 0x000fc600000e0460 */
[----:B------:R-:W-:-:S04]  /*4a290*/  SEL R142, RZ, 0x1, P4 ;  /* 0x00000001ff8e7807 */ /* 0x000fc80002000000 */
        /* <DEDUP_REMOVED lines=20> */
[----:B------:R-:W-:Y:S01]  /*4a3e0*/  IADD3 R86, P1, PT, R165, R138, RZ ;  /* 0x0000008aa5567210 */ /* 0x000fe20007f3e0ff */
[----:B------:R-:W-:-:S04]  /*4a3f0*/  IMAD.WIDE.U32 R50, P3, R46, R31, R50 ;  /* 0x0000001f2e327225 */ /* 0x000fc80007860032 */
[----:B------:R-:W-:Y:S01]  /*4a400*/  IMAD.X R99, R150, 0x1, R147, P1 ;  /* 0x0000000196637824 */ /* 0x000fe200008e0693 */
[----:B------:R-:W-:Y:S01]  /*4a410*/  ISETP.GE.U32.AND P1, PT, R86, R165, PT ;  /* 0x000000a55600720c */ /* 0x000fe20003f26070 */
[----:B------:R-:W-:-:S03]  /*4a420*/  IMAD R46, R133, R38, RZ ;  /* 0x00000026852e7224 */ /* 0x000fc600078e02ff */
[----:B------:R-:W-:-:S04]  /*4a430*/  ISETP.GE.U32.AND.EX P1, PT, R99, R150, PT, P1 ;  /* 0x000000966300720c */ /* 0x000fc80003f26110 */
[----:B------:R-:W-:Y:S02]  /*4a440*/  SEL R141, RZ, 0x1, P1 ;  /* 0x00000001ff8d7807 */ /* 0x000fe40000800000 */
[----:B------:R-:W-:Y:S02]  /*4a450*/  IADD3 R143, P1, PT, R105, R50, RZ ;  /* 0x00000032698f7210 */ /* 0x000fe40007f3e0ff */
[----:B------:R-:W-:Y:S01]  /*4a460*/  IADD3 R141, P5, P6, R104, R96, R141 ;  /* 0x00000060688d7210 */ /* 0x000fe20007ebe08d */
[----:B------:R-:W-:Y:S02]  /*4a470*/  IMAD.MOV.U32 R96, RZ, RZ, R85 ;  /* 0x000000ffff607224 */ /* 0x000fe400078e0055 */
[----:B------:R-:W-:Y:S01]  /*4a480*/  IMAD.MOV.U32 R104, RZ, RZ, R49 ;  /* 0x000000ffff687224 */ /* 0x000fe200078e0031 */
        /* <DEDUP_REMOVED lines=22> */
[----:B------:R-:W-:Y:S02]  /*4a5f0*/  ISETP.GE.U32.AND P0, PT, R85, R40, PT ;  /* 0x000000285500720c */ /* 0x000fe40003f06070 */
[----:B------:R-:W-:Y:S01]  /*4a600*/  LOP3.LUT P5, RZ, R63, 0x2000, RZ, 0xc0, !PT ;  /* 0x000020003fff7812 */ /* 0x000fe200078ac0ff */
[----:B------:R-:W-:Y:S01]  /*4a610*/  IMAD.WIDE.U32.X R96, R140, R42, R96, P4 ;  /* 0x0000002a8c607225 */ /* 0x000fe200020e0460 */
[----:B------:R-:W-:Y:S02]  /*4a620*/  ISETP.GE.U32.AND.EX P0, PT, R53, R60, PT, P0 ;  /* 0x0000003c3500720c */ /* 0x000fe40003f06100 */
[----:B------:R-:W-:Y:S02]  /*4a630*/  LOP3.LUT P4, RZ, R63, 0x1000, RZ, 0xc0, !PT ;  /* 0x000010003fff7812 */ /* 0x000fe4000788c0ff */
[----:B------:R-:W-:-:S02]  /*4a640*/  SEL R87, RZ, 0x1, P0 ;  /* 0x00000001ff577807 */ /* 0x000fc40000000000 */
[----:B------:R-:W-:Y:S01]  /*4a650*/  LOP3.LUT P6, RZ, R63, 0x1, RZ, 0xc0, !PT ;  /* 0x000000013fff7812 */ /* 0x000fe200078cc0ff */
[----:B------:R-:W-:Y:S01]  /*4a660*/  IMAD.X R105, RZ, RZ, RZ, P4 ;  /* 0x000000ffff697224 */ /* 0x000fe200020e06ff */
[----:B------:R-:W-:Y:S01]  /*4a670*/  IADD3 R96, P0, PT, R87, R96, RZ ;  /* 0x0000006057607210 */ /* 0x000fe20007f1e0ff */
[----:B------:R-:W-:-:S04]  /*4a680*/  IMAD.WIDE.U32.X R104, R136, R31, R104, P5 ;  /* 0x0000001f88687225 */ /* 0x000fc800028e0468 */
[----:B------:R-:W-:Y:S01]  /*4a690*/  IMAD.X R87, RZ, RZ, R97, P0 ;  /* 0x000000ffff577224 */ /* 0x000fe200000e0661 */
[----:B------:R-:W-:-:S04]  /*4a6a0*/  ISETP.GE.U32.AND P0, PT, R138, R139, PT ;  /* 0x0000008b8a00720c */ /* 0x000fc80003f06070 */
[----:B------:R-:W-:Y:S01]  /*4a6b0*/  ISETP.GE.U32.AND.EX P0, PT, R147, R48, PT, P0 ;  /* 0x000000309300720c */ /* 0x000fe20003f06100 */
[----:B------:R-:W-:-:S03]  /*4a6c0*/  IMAD.MOV.U32 R48, RZ, RZ, R61 ;  /* 0x000000ffff307224 */ /* 0x000fc600078e003d */
[----:B------:R-:W-:-:S04]  /*4a6d0*/  SEL R49, RZ, 0x1, P0 ;  /* 0x00000001ff317807 */ /* 0x000fc80000000000 */
[----:B------:R-:W-:Y:S01]  /*4a6e0*/  IADD3 R97, P0, PT, R49, R104, RZ ;  /* 0x0000006831617210 */ /* 0x000fe20007f1e0ff */
[----:B------:R-:W-:-:S03]  /*4a6f0*/  IMAD.X R49, RZ, RZ, RZ, P6 ;  /* 0x000000ffff317224 */ /* 0x000fc600030e06ff */
[----:B------:R-:W-:Y:S01]  /*4a700*/  ISETP.NE.U32.AND P4, PT, R97, RZ, PT ;  /* 0x000000ff6100720c */ /* 0x000fe20003f85070 */
[----:B------:R-:W-:Y:S01]  /*4a710*/  IMAD.X R105, RZ, RZ, R105, P0 ;  /* 0x000000ffff697224 */ /* 0x000fe200000e0669 */
[----:B------:R-:W-:-:S04]  /*4a720*/  IADD3 R40, P0, PT, R59, R152, RZ ;  /* 0x000000983b287210 */ /* 0x000fc80007f1e0ff */
[----:B------:R-:W-:Y:S01]  /*4a730*/  ISETP.NE.AND.EX P4, PT, R105, RZ, PT, P4 ;  /* 0x000000ff6900720c */ /* 0x000fe20003f85340 */
[----:B------:R-:W-:Y:S01]  /*4a740*/  IMAD.X R42, R128, 0x1, R149, P0 ;  /* 0x00000001802a7824 */ /* 0x000fe200000e0695 */
[----:B------:R-:W-:Y:S01]  /*4a750*/  ISETP.GE.U32.AND P0, PT, R40, R59, PT ;  /* 0x0000003b2800720c */ /* 0x000fe20003f06070 */
[----:B------:R-:W-:-:S03]  /*4a760*/  IMAD.WIDE.U32.X R58, R58, R123, R48, P2 ;  /* 0x0000007b3a3a7225 */ /* 0x000fc600010e0430 */
[----:B------:R-:W-:-:S07]  /*4a770*/  ISETP.GE.U32.AND.EX P0, PT, R42, R128, PT, P0 ;  /* 0x000000802a00720c */ /* 0x000fce0003f06100 */
        /* <DEDUP_REMOVED lines=24> */
.L_x_151:
[----:B------:R-:W-:Y:S05]  /*4a900*/  BSYNC.RECONVERGENT B3 ;  /* 0x0000000000037941 */ /* 0x000fea0003800200 */
.L_x_150:
[----:B------:R-:W-:Y:S01]  /*4a910*/  IMAD.X R61, RZ, RZ, RZ, P3 ;  /* 0x000000ffff3d7224 */ /* 0x000fe200018e06ff */
[-C--:B------:R-:W-:Y:S01]  /*4a920*/  IADD3 R118, P3, PT, R118, R141.reuse, RZ ;  /* 0x0000008d76767210 */ /* 0x080fe20007f7e0ff */
[----:B------:R-:W-:Y:S01]  /*4a930*/  IMAD.WIDE.U32 R48, R123, R56, RZ ;  /* 0x000000387b307225 */ /* 0x000fe200078e00ff */
[----:B------:R-:W-:Y:S01]  /*4a940*/  LOP3.LUT R97, RZ, R44, RZ, 0x33, !PT ;  /* 0x0000002cff617212 */ /* 0x000fe200078e33ff */
[----:B------:R-:W-:Y:S01]  /*4a950*/  BSSY.RECONVERGENT B3, `(.L_x_152) ;  /* 0x0000032000037945 */ /* 0x000fe20003800200 */
[----:B------:R-:W-:Y:S01]  /*4a960*/  ISETP.GE.U32.AND P2, PT, R118, R141, PT ;  /* 0x0000008d7600720c */ /* 0x000fe20003f46070 */
[----:B------:R-:W-:Y:S01]  /*4a970*/  IMAD.X R104, R84, 0x1, R143, P3 ;  /* 0x0000000154687824 */ /* 0x000fe200018e068f */
[----:B------:R-:W-:Y:S01]  /*4a980*/  LOP3.LUT R63, R63, 0xfffffffe, RZ, 0xc0, !PT ;  /* 0xfffffffe3f3f7812 */ /* 0x000fe200078ec0ff */
[----:B------:R-:W-:Y:S01]  /*4a990*/  IMAD.WIDE.U32 R48, P3, R57, R122, R48 ;  /* 0x0000007a39307225 */ /* 0x000fe20007860030 */
[----:B------:R-:W-:Y:S02]  /*4a9a0*/  LOP3.LUT R133, RZ, R133, RZ, 0x33, !PT ;  /* 0x00000085ff857212 */ /* 0x000fe400078e33ff */
[----:B------:R-:W-:Y:S01]  /*4a9b0*/  ISETP.GE.U32.AND.EX P2, PT, R104, R143, PT, P2 ;  /* 0x0000008f6800720c */ /* 0x000fe20003f46120 */
[----:B------:R-:W-:-:S02]  /*4a9c0*/  IMAD R101, R44, R39, R46 ;  /* 0x000000272c657224 */ /* 0x000fc400078e022e */
[----:B------:R-:W-:-:S04]  /*4a9d0*/  IMAD.WIDE.U32 R44, R44, R38, RZ ;  /* 0x000000262c2c7225 */ /* 0x000fc800078e00ff */
[----:B------:R-:W-:Y:S02]  /*4a9e0*/  IMAD.MOV.U32 R60, RZ, RZ, R51 ;  /* 0x000000ffff3c7224 */ /* 0x000fe400078e0033 */
[----:B------:R-:W-:Y:S01]  /*4a9f0*/  IMAD.IADD R84, R45, 0x1, R101 ;  /* 0x000000012d547824 */ /* 0x000fe200078e0265 */
[----:B------:R-:W-:Y:S01]  /*4aa00*/  SEL R101, RZ, 0x1, P0 ;  /* 0x00000001ff657807 */ /* 0x000fe20000000000 */
[----:B------:R-:W-:Y:S01]  /*4aa10*/  IMAD.WIDE.U32 R50, R122, R56, RZ ;  /* 0x000000387a327225 */ /* 0x000fe200078e00ff */
[----:B------:R-:W-:-:S03]  /*4aa20*/  @P3 LOP3.LUT R63, R63, 0x1, RZ, 0xfc, !PT ;  /* 0x000000013f3f3812 */ /* 0x000fc600078efcff */
[----:B------:R-:W-:Y:S01]  /*4aa30*/  IMAD.WIDE.U32.X R60, R47, R31, R60, P1 ;  /* 0x0000001f2f3c7225 */ /* 0x000fe200008e043c */
[----:B------:R-:W-:Y:S02]  /*4aa40*/  IADD3 R105, P1, PT, R51, R48, RZ ;  /* 0x0000003033697210 */ /* 0x000fe40007f3e0ff */
[----:B------:R-:W-:Y:S01]  /*4aa50*/  IADD3 R128, P0, P3, R50, R58, R101 ;  /* 0x0000003a32807210 */ /* 0x000fe20007b1e065 */
[-C--:B------:R-:W-:Y:S01]  /*4aa60*/  IMAD.WIDE.U32 R138, R84, R36.reuse, RZ ;  /* 0x00000024548a7225 */ /* 0x080fe200078e00ff */
[----:B------:R-:W-:Y:S02]  /*4aa70*/  SEL R51, RZ, 0x1, P2 ;  /* 0x00000001ff337807 */ /* 0x000fe40001000000 */
[----:B------:R-:W-:Y:S01]  /*4aa80*/  IADD3.X R105, PT, PT, R105, R59, RZ, P0, P3 ;  /* 0x0000003b69697210 */ /* 0x000fe200007e64ff */
[----:B------:R-:W-:Y:S01]  /*4aa90*/  IMAD.WIDE.U32 R46, R44, R36, RZ ;  /* 0x000000242c2e7225 */ /* 0x000fe200078e00ff */
[----:B------:R-:W-:-:S03]  /*4aaa0*/  IADD3 R119, P3, PT, R51, R60, RZ ;  /* 0x0000003c33777210 */ /* 0x000fc60007f7e0ff */
        /* <DEDUP_REMOVED lines=9> */
[----:B------:R-:W-:Y:S01]  /*4ab40*/  ISETP.GT.U32.AND.EX P0, PT, R58, R133, PT, P0 ;  /* 0x000000853a00720c */ /* 0x000fe20003f04100 */
[----:B------:R-:W-:-:S03]  /*4ab50*/  IMAD.WIDE.U32 R58, R44, R34, RZ ;  /* 0x000000222c3a7225 */ /* 0x000fc600078e00ff */
[----:B------:R-:W-:Y:S01]  /*4ab60*/  SEL R101, RZ, 0x1, !P0 ;  /* 0x00000001ff657807 */ /* 0x000fe20004000000 */
[----:B------:R-:W-:-:S04]  /*4ab70*/  IMAD.WIDE.U32.X R50, R84, R37, R50, P3 ;  /* 0x0000002554327225 */ /* 0x000fc800018e0432 */
[----:B------:R-:W-:Y:S02]  /*4ab80*/  IMAD.WIDE.U32 R46, P3, R44, R35, R46 ;  /* 0x000000232c2e7225 */ /* 0x000fe4000786002e */
[----:B------:R-:W-:Y:S11]  /*4ab90*/  @!P2 BRA `(.L_x_153) ;  /* 0x000000000034a947 */ /* 0x000ff60003800000 */
        /* <DEDUP_REMOVED lines=13> */
.L_x_153:
[----:B------:R-:W-:Y:S05]  /*4ac70*/  BSYNC.RECONVERGENT B3 ;  /* 0x0000000000037941 */ /* 0x000fea0003800200 */
.L_x_152:
[----:B------:R-:W-:Y:S01]  /*4ac80*/  IADD3 R45, P4, PT, R59, R46, RZ ;  /* 0x0000002e3b2d7210 */ /* 0x000fe20007f9e0ff */
[----:B------:R-:W-:Y:S01]  /*4ac90*/  BSSY.RECONVERGENT B3, `(.L_x_154) ;  /* 0x0000292000037945 */ /* 0x000fe20003800200 */
[----:B------:R-:W-:-:S04]  /*4aca0*/  IADD3 R101, P0, P2, R58, R50, R101 ;  /* 0x000000323a657210 */ /* 0x000fc80007a1e065 */
[----:B------:R-:W-:Y:S02]  /*4acb0*/  IADD3.X R56, PT, PT, R45, R51, RZ, P0, P2 ;  /* 0x000000332d387210 */ /* 0x000fe400007e44ff */
[----:B------:R-:W-:-:S04]  /*4acc0*/  IADD3 R102, P0, PT, R101, R134, RZ ;  /* 0x0000008665667210 */ /* 0x000fc80007f1e0ff */
[----:B------:R-:W-:Y:S01]  /*4acd0*/  LOP3.LUT R45, RZ, R102, RZ, 0x33, !PT ;  /* 0x00000066ff2d7212 */ /* 0x000fe200078e33ff */
[----:B------:R-:W-:Y:S02]  /*4ace0*/  IMAD.X R119, R56, 0x1, R135, P0 ;  /* 0x0000000138777824 */ /* 0x000fe400000e0687 */
[----:B------:R-:W-:-:S04]  /*4acf0*/  IMAD.WIDE.U32 R50, R102, R38, RZ ;  /* 0x0000002666327225 */ /* 0x000fc800078e00ff */
[----:B------:R-:W-:Y:S02]  /*4ad00*/  IMAD R46, R119, R38, RZ ;  /* 0x00000026772e7224 */ /* 0x000fe400078e02ff */
[----:B------:R-:W-:-:S04]  /*4ad10*/  IMAD.WIDE.U32 R60, R50, R36, RZ ;  /* 0x00000024323c7225 */ /* 0x000fc800078e00ff */
[----:B------:R-:W-:-:S04]  /*4ad20*/  IMAD R97, R102, R39, R46 ;  /* 0x0000002766617224 */ /* 0x000fc800078e022e */
[----:B------:R-:W-:-:S04]  /*4ad30*/  IMAD.IADD R97, R51, 0x1, R97 ;  /* 0x0000000133617824 */ /* 0x000fc800078e0261 */
        /* <DEDUP_REMOVED lines=43> */
[----:B------:R-:W-:Y:S02]  /*4aff0*/  IADD3 R51, P2, PT, R135, R60, RZ ;  /* 0x0000003c87337210 */ /* 0x000fe40007f5e0ff */
[----:B------:R-:W-:Y:S02]  /*4b000*/  LOP3.LUT R45, RZ, R136, RZ, 0x33, !PT ;  /* 0x00000088ff2d7212 */ /* 0x000fe400078e33ff */
[----:B------:R-:W-:Y:S02]  /*4b010*/  IADD3.X R51, PT, PT, R51, R47, RZ, P5, P6 ;  /* 0x0000002f33337210 */ /* 0x000fe40002fec4ff */
[C---:B------:R-:W-:Y:S02]  /*4b020*/  LOP3.LUT P5, RZ, R63.reuse, 0x1, RZ, 0xc0, !PT ;  /* 0x000000013fff7812 */ /* 0x040fe400078ac0ff */
[----:B------:R-:W-:-:S02]  /*4b030*/  LOP3.LUT P6, RZ, R63, 0x8, RZ, 0xc0, !PT ;  /* 0x000000083fff7812 */ /* 0x000fc400078cc0ff */
[----:B------:R-:W-:Y:S01]  /*4b040*/  LOP3.LUT R63, R63, 0xffffffef, RZ, 0xc0, !PT ;  /* 0xffffffef3f3f7812 */ /* 0x000fe200078ec0ff */
[----:B------:R-:W-:Y:S02]  /*4b050*/  IMAD.X R47, RZ, RZ, RZ, P5 ;  /* 0x000000ffff2f7224 */ /* 0x000fe400028e06ff */
        /* <DEDUP_REMOVED lines=15> */
[----:B------:R-:W-:Y:S01]  /*4b150*/  IMAD R56, R139, R38, RZ ;  /* 0x000000268b387224 */ /* 0x000fe200078e02ff */
[----:B------:R-:W-:Y:S02]  /*4b160*/  IADD3.X R119, PT, PT, R119, R49, RZ, P1, P5 ;  /* 0x0000003177777210 */ /* 0x000fe40000fea4ff */
[----:B------:R-:W-:Y:S01]  /*4b170*/  LOP3.LUT P5, RZ, R63, 0x20, RZ, 0xc0, !PT ;  /* 0x000000203fff7812 */ /* 0x000fe200078ac0ff */
[----:B------:R-:W-:Y:S01]  /*4b180*/  IMAD R103, R136, R39, R56 ;  /* 0x0000002788677224 */ /* 0x000fe200078e0238 */
[----:B------:R-:W-:-:S02]  /*4b190*/  ISETP.GE.U32.AND P1, PT, R129, R120, PT ;  /* 0x000000788100720c */ /* 0x000fc40003f26070 */
[----:B------:R-:W-:Y:S01]  /*4b1a0*/  LOP3.LUT R63, R63, 0xffffffbf, RZ, 0xc0, !PT ;  /* 0xffffffbf3f3f7812 */ /* 0x000fe200078ec0ff */
[----:B------:R-:W-:Y:S01]  /*4b1b0*/  IMAD.X R49, RZ, RZ, RZ, P5 ;  /* 0x000000ffff317224 */ /* 0x000fe200028e06ff */
[----:B------:R-:W-:Y:S01]  /*4b1c0*/  ISETP.GE.U32.AND.EX P1, PT, R137, R146, PT, P1 ;  /* 0x000000928900720c */ /* 0x000fe20003f26110 */
[----:B------:R-:W-:-:S03]  /*4b1d0*/  IMAD.WIDE.U32.X R48, R55, R121, R48, P6 ;  /* 0x0000007937307225 */ /* 0x000fc600030e0430 */
        /* <DEDUP_REMOVED lines=26> */
[----:B------:R-:W-:Y:S01]  /*4b380*/  ISETP.GE.U32.AND P1, PT, R161, R58, PT ;  /* 0x0000003aa100720c */ /* 0x000fe20003f26070 */
[----:B------:R-:W-:Y:S01]  /*4b390*/  IMAD.WIDE.U32 R58, R84, R30, RZ ;  /* 0x0000001e543a7225 */ /* 0x000fe200078e00ff */
[----:B------:R-:W-:-:S02]  /*4b3a0*/  @P6 LOP3.LUT R63, R63, 0x20, RZ, 0xfc, !PT ;  /* 0x000000203f3f6812 */ /* 0x000fc400078efcff */
[----:B------:R-:W-:Y:S01]  /*4b3b0*/  ISETP.GE.U32.AND.EX P1, PT, R98, R133, PT, P1 ;  /* 0x000000856200720c */ /* 0x000fe20003f26110 */
[----:B------:R-:W-:Y:S01]  /*4b3c0*/  IMAD.WIDE.U32.X R128, R84, R33, R128, P4 ;  /* 0x0000002154807225 */ /* 0x000fe200020e0480 */
[----:B------:R-:W-:Y:S02]  /*4b3d0*/  LOP3.LUT R63, R63, 0xfffffff7, RZ, 0xc0, !PT ;  /* 0xfffffff73f3f7812 */ /* 0x000fe400078ec0ff */
[----:B------:R-:W-:Y:S01]  /*4b3e0*/  SEL R121, RZ, 0x1, P1 ;  /* 0x00000001ff797807 */ /* 0x000fe20000800000 */
[----:B------:R-:W-:-:S04]  /*4b3f0*/  IMAD.WIDE.U32 R58, P1, R44, R31, R58 ;  /* 0x0000001f2c3a7225 */ /* 0x000fc8000782003a */
[----:B------:R-:W-:-:S05]  /*4b400*/  IMAD.WIDE.U32 R44, R44, R30, RZ ;  /* 0x0000001e2c2c7225 */ /* 0x000fca00078e00ff */
[----:B------:R-:W-:Y:S01]  /*4b410*/  IADD3 R135, P4, PT, R45, R58, RZ ;  /* 0x0000003a2d877210 */ /* 0x000fe20007f9e0ff */
[----:B------:R-:W-:-:S03]  /*4b420*/  IMAD.X R45, RZ, RZ, RZ, P0 ;  /* 0x000000ffff2d7224 */ /* 0x000fc600000e06ff */
[----:B------:R-:W-:Y:S02]  /*4b430*/  @P1 LOP3.LUT R63, R63, 0x8, RZ, 0xfc, !PT ;  /* 0x000000083f3f1812 */ /* 0x000fe400078efcff */
[----:B------:R-:W-:Y:S01]  /*4b440*/  IADD3 R58, P1, P3, R44, R128, R121 ;  /* 0x000000802c3a7210 */ /* 0x000fe20007b3e079 */
[----:B------:R-:W-:Y:S01]  /*4b450*/  IMAD.MOV.U32 R44, RZ, RZ, R61 ;  /* 0x000000ffff2c7224 */ /* 0x000fe200078e003d */
[----:B------:R-:W-:Y:S02]  /*4b460*/  LOP3.LUT R63, R63, 0xfffffffd, RZ, 0xc0, !PT ;  /* 0xfffffffd3f3f7812 */ /* 0x000fe400078ec0ff */
[----:B------:R-:W-:Y:S01]  /*4b470*/  IADD3.X R135, PT, PT, R135, R129, RZ, P1, P3 ;  /* 0x0000008187877210 */ /* 0x000fe20000fe64ff */
[----:B------:R-:W-:Y:S01]  /*4b480*/  IMAD.WIDE.U32.X R60, R97, R33, R44, P2 ;  /* 0x00000021613c7225 */ /* 0x000fe200010e042c */
[----:B------:R-:W-:Y:S02]  /*4b490*/  IADD3 R145, P0, PT, R58, R145, RZ ;  /* 0x000000913a917210 */ /* 0x000fe40007f1e0ff */
[----:B------:R-:W-:Y:S01]  /*4b4a0*/  @P4 LOP3.LUT R63, R63, 0x2, RZ, 0xfc, !PT ;  /* 0x000000023f3f4812 */ /* 0x000fe200078efcff */
[----:B------:R-:W-:-:S03]  /*4b4b0*/  IMAD.WIDE.U32 R44, R97, R30, RZ ;  /* 0x0000001e612c7225 */ /* 0x000fc600078e00ff */
[----:B------:R-:W-:Y:S01]  /*4b4c0*/  LOP3.LUT R63, R63, 0xfffffffe, RZ, 0xc0, !PT ;  /* 0xfffffffe3f3f7812 */ /* 0x000fe200078ec0ff */
[----:B------:R-:W-:Y:S01]  /*4b4d0*/  IMAD.X R148, R135, 0x1, R148, P0 ;  /* 0x0000000187947824 */ /* 0x000fe200000e0694 */
[----:B------:R-:W-:Y:S01]  /*4b4e0*/  IADD3 R137, P0, PT, R134, R145, RZ ;  /* 0x0000009186897210 */ /* 0x000fe20007f1e0ff */
[----:B------:R-:W-:-:S04]  /*4b4f0*/  IMAD.WIDE.U32 R44, P1, R50, R31, R44 ;  /* 0x0000001f322c7225 */ /* 0x000fc8000782002c */
[----:B------:R-:W-:Y:S01]  /*4b500*/  IMAD.X R133, R51, 0x1, R148, P0 ;  /* 0x0000000133857824 */ /* 0x000fe200000e0694 */
[----:B------:R-:W-:-:S04]  /*4b510*/  ISETP.GE.U32.AND P0, PT, R137, R134, PT ;  /* 0x000000868900720c */ /* 0x000fc80003f06070 */
[----:B------:R-:W-:Y:S01]  /*4b520*/  ISETP.GE.U32.AND.EX P0, PT, R133, R51, PT, P0 ;  /* 0x000000338500720c */ /* 0x000fe20003f06100 */
[----:B------:R-:W-:-:S03]  /*4b530*/  IMAD.WIDE.U32 R50, R50, R30, RZ ;  /* 0x0000001e32327225 */ /* 0x000fc600078e00ff */
[----:B------:R-:W-:Y:S02]  /*4b540*/  SEL R121, RZ, 0x1, P0 ;  /* 0x00000001ff797807 */ /* 0x000fe40000000000 */
[----:B------:R-:W-:Y:S02]  /*4b550*/  @P1 LOP3.LUT R63, R63, 0x1, RZ, 0xfc, !PT ;  /* 0x000000013f3f1812 */ /* 0x000fe400078efcff */
[----:B------:R-:W-:Y:S01]  /*4b560*/  IADD3 R129, P0, PT, R51, R44, RZ ;  /* 0x0000002c33817210 */ /* 0x000fe20007f1e0ff */
[----:B------:R-:W-:Y:S01]  /*4b570*/  IMAD R44, R157, R38, RZ ;  /* 0x000000269d2c7224 */ /* 0x000fe200078e02ff */
[----:B------:R-:W-:Y:S02]  /*4b580*/  IADD3 R121, P1, P2, R50, R60, R121 ;  /* 0x0000003c32797210 */ /* 0x000fe40007a3e079 */
[----:B------:R-:W-:Y:S01]  /*4b590*/  LOP3.LUT R157, RZ, R157, RZ, 0x33, !PT ;  /* 0x0000009dff9d7212 */ /* 0x000fe200078e33ff */
[C---:B------:R-:W-:Y:S01]  /*4b5a0*/  IMAD R51, R52.reuse, R39, R44 ;  /* 0x0000002734337224 */ /* 0x040fe200078e022c */
        /* <DEDUP_REMOVED lines=33> */
[----:B------:R-:W-:-:S03]  /*4b7c0*/  IADD3 R151, P4, PT, R139, R98, RZ ;  /* 0x000000628b977210 */ /* 0x000fc60007f9e0ff */
[C---:B------:R-:W-:Y:S01]  /*4b7d0*/  IMAD R149, R86.reuse, R39, R52 ;  /* 0x0000002756957224 */ /* 0x040fe200078e0234 */
[----:B------:R-:W-:Y:S01]  /*4b7e0*/  IADD3.X R151, PT, PT, R151, R51, RZ, P1, P2 ;  /* 0x0000003397977210 */ /* 0x000fe20000fe44ff */
[----:B------:R-:W-:Y:S01]  /*4b7f0*/  IMAD.WIDE.U32 R50, R86, R38, RZ ;  /* 0x0000002656327225 */ /* 0x000fe200078e00ff */
[----:B------:R-:W-:-:S03]  /*4b800*/  LOP3.LUT R52, RZ, R147, RZ, 0x33, !PT ;  /* 0x00000093ff347212 */ /* 0x000fc600078e33ff */
        /* <DEDUP_REMOVED lines=38> */
[----:B------:R-:W-:Y:S01]  /*4ba70*/  ISETP.GE.U32.AND P1, PT, R51, R86, PT ;  /* 0x000000563300720c */ /* 0x000fe20003f26070 */
[----:B------:R-:W-:-:S03]  /*4ba80*/  IMAD.WIDE.U32.X R98, R149, R35, R98, P2 ;  /* 0x0000002395627225 */ /* 0x000fc600010e0462 */
        /* <DEDUP_REMOVED lines=22> */
[----:B------:R-:W-:-:S03]  /*4bbf0*/  IMAD.SHL.U32 R141, R41, 0x2, RZ ;  /* 0x00000002298d7824 */ /* 0x000fc600078e00ff */
[----:B------:R-:W-:Y:S01]  /*4bc00*/  IADD3.X R50, PT, PT, R139, R99, RZ, P5, P6 ;  /* 0x000000638b327210 */ /* 0x000fe20002fec4ff */
[----:B------:R-:W-:Y:S01]  /*4bc10*/  IMAD.X R99, RZ, RZ, RZ, P3 ;  /* 0x000000ffff637224 */ /* 0x000fe200018e06ff */
[----:B------:R-:W-:Y:S02]  /*4bc20*/  ISETP.GE.U32.AND P3, PT, R118, R151, PT ;  /* 0x000000977600720c */ /* 0x000fe40003f66070 */
[C---:B------:R-:W-:Y:S01]  /*4bc30*/  LOP3.LUT P5, RZ, R63.reuse, 0x10, RZ, 0xc0, !PT ;  /* 0x000000103fff7812 */ /* 0x040fe200078ac0ff */
[----:B------:R-:W-:Y:S01]  /*4bc40*/  IMAD.WIDE.U32.X R98, R44, R31, R98, P4 ;  /* 0x0000001f2c627225 */ /* 0x000fe200020e0462 */
[----:B------:R-:W-:Y:S02]  /*4bc50*/  ISETP.GE.U32.AND.EX P3, PT, R122, R104, PT, P3 ;  /* 0x000000687a00720c */ /* 0x000fe40003f66130 */
[----:B------:R-:W-:Y:S02]  /*4bc60*/  LOP3.LUT P6, RZ, R63, 0x4, RZ, 0xc0, !PT ;  /* 0x000000043fff7812 */ /* 0x000fe400078cc0ff */
[----:B------:R-:W-:-:S04]  /*4bc70*/  SEL R61, RZ, 0x1, P3 ;  /* 0x00000001ff3d7807 */ /* 0x000fc80001800000 */
[----:B------:R-:W-:-:S05]  /*4bc80*/  IADD3 R44, P3, PT, R61, R98, RZ ;  /* 0x000000623d2c7210 */ /* 0x000fca0007f7e0ff */
[----:B------:R-:W-:Y:S02]  /*4bc90*/  IMAD.X R98, RZ, RZ, R99, P3 ;  /* 0x000000ffff627224 */ /* 0x000fe400018e0663 */
[----:B------:R-:W-:Y:S01]  /*4bca0*/  IMAD.X R99, RZ, RZ, RZ, P1 ;  /* 0x000000ffff637224 */ /* 0x000fe200008e06ff */
[----:B------:R-:W-:-:S04]  /*4bcb0*/  ISETP.NE.U32.AND P1, PT, R44, RZ, PT ;  /* 0x000000ff2c00720c */ /* 0x000fc80003f25070 */
[----:B------:R-:W-:-:S13]  /*4bcc0*/  ISETP.NE.AND.EX P1, PT, R98, RZ, PT, P1 ;  /* 0x000000ff6200720c */ /* 0x000fda0003f25310 */
[----:B------:R-:W-:-:S05]  /*4bcd0*/  @P1 IADD3 R44, P3, PT, R44, R85, RZ ;  /* 0x000000552c2c1210 */ /* 0x000fca0007f7e0ff */
[----:B------:R-:W-:Y:S01]  /*4bce0*/  @P1 IMAD.X R104, R98, 0x1, R53, P3 ;  /* 0x0000000162681824 */ /* 0x000fe200018e0635 */
[----:B------:R-:W-:Y:S01]  /*4bcf0*/  @P1 ISETP.GE.U32.AND P3, PT, R44, R85, PT ;  /* 0x000000552c00120c */ /* 0x000fe20003f66070 */
[----:B------:R-:W-:Y:S02]  /*4bd00*/  IMAD.MOV.U32 R98, RZ, RZ, R117 ;  /* 0x000000ffff627224 */ /* 0x000fe400078e0075 */
[----:B------:R-:W-:Y:S01]  /*4bd10*/  @P1 IMAD.MOV.U32 R85, RZ, RZ, R44 ;  /* 0x000000ffff551224 */ /* 0x000fe200078e002c */
[----:B------:R-:W-:Y:S01]  /*4bd20*/  @P1 ISETP.GE.U32.AND.EX P3, PT, R104, R53, PT, P3 ;  /* 0x000000356800120c */ /* 0x000fe20003f66130 */
[----:B------:R-:W-:-:S03]  /*4bd30*/  IMAD.WIDE.U32.X R98, R149, R31, R98, P2 ;  /* 0x0000001f95627225 */ /* 0x000fc600010e0462 */
[----:B------:R-:W-:Y:S01]  /*4bd40*/  @P1 SEL R61, RZ, 0x1, P3 ;  /* 0x00000001ff3d1807 */ /* 0x000fe20001800000 */
[----:B------:R-:W-:-:S03]  /*4bd50*/  @P1 IMAD.MOV.U32 R53, RZ, RZ, R104 ;  /* 0x000000ffff351224 */ /* 0x000fc600078e0068 */
[----:B------:R-:W-:-:S05]  /*4bd60*/  @P1 IADD3 R96, P2, PT, R61, R96, RZ ;  /* 0x000000603d601210 */ /* 0x000fca0007f5e0ff */
[----:B------:R-:W-:Y:S01]  /*4bd70*/  @P1 IMAD.X R87, RZ, RZ, R87, P2 ;  /* 0x000000ffff571224 */ /* 0x000fe200010e0657 */
[----:B------:R-:W-:-:S05]  /*4bd80*/  IADD3 R85, P1, PT, R85, R138, RZ ;  /* 0x0000008a55557210 */ /* 0x000fca0007f3e0ff */
[----:B------:R-:W-:Y:S01]  /*4bd90*/  IMAD.X R53, R53, 0x1, R50, P1 ;  /* 0x0000000135357824 */ /* 0x000fe200008e0632 */
[----:B------:R-:W-:-:S04]  /*4bda0*/  ISETP.GE.U32.AND P1, PT, R85, R138, PT ;  /* 0x0000008a5500720c */ /* 0x000fc80003f26070 */
[----:B------:R-:W-:-:S04]  /*4bdb0*/  ISETP.GE.U32.AND.EX P1, PT, R53, R50, PT, P1 ;  /* 0x000000323500720c */ /* 0x000fc80003f26110 */
[----:B------:R-:W-:-:S04]  /*4bdc0*/  SEL R61, RZ, 0x1, P1 ;  /* 0x00000001ff3d7807 */ /* 0x000fc80000800000 */
[----:B------:R-:W-:Y:S02]  /*4bdd0*/  IADD3 R96, P1, P2, R96, R98, R61 ;  /* 0x0000006260607210 */ /* 0x000fe40007a3e03d */
[--C-:B------:R-:W-:Y:S02]  /*4bde0*/  SHF.R.U32.HI R61, RZ, 0x1f, R126.reuse ;  /* 0x0000001fff3d7819 */ /* 0x100fe4000001167e */
[----:B------:R-:W-:Y:S02]  /*4bdf0*/  IADD3.X R87, PT, PT, R87, R99, RZ, P1, P2 ;  /* 0x0000006357577210 */ /* 0x000fe40000fe44ff */
[----:B------:R-:W-:Y:S02]  /*4be00*/  IADD3 R44, P1, PT, R61, R100, RZ ;  /* 0x000000643d2c7210 */ /* 0x000fe40007f3e0ff */
[----:B------:R-:W-:-:S03]  /*4be10*/  SHF.L.U64.HI R126, R41, 0x1, R126 ;  /* 0x00000001297e7819 */ /* 0x000fc6000001027e */
        /* <DEDUP_REMOVED lines=68> */
[----:B------:R-:W-:Y:S01]  /*4c260*/  LEA.HI R41, P2, R99, R44, RZ, 0x1 ;  /* 0x0000002c63297211 */ /* 0x000fe200078508ff */
[C---:B------:R-:W-:Y:S01]  /*4c270*/  IMAD.SHL.U32 R128, R130.reuse, 0x2, RZ ;  /* 0x0000000282807824 */ /* 0x040fe200078e00ff */
[----:B------:R-:W-:-:S03]  /*4c280*/  SHF.L.U64.HI R130, R130, 0x1, R99 ;  /* 0x0000000182827819 */ /* 0x000fc60000010263 */
[----:B------:R-:W-:Y:S01]  /*4c290*/  IMAD.X R50, RZ, RZ, R43, P2 ;  /* 0x000000ffff327224 */ /* 0x000fe200010e062b */
[----:B------:R-:W-:-:S05]  /*4c2a0*/  IADD3 R126, P2, PT, R41, R44, RZ ;  /* 0x0000002c297e7210 */ /* 0x000fca0007f5e0ff */
[----:B------:R-:W-:Y:S01]  /*4c2b0*/  IMAD.X R131, R50, 0x1, R43, P2 ;  /* 0x0000000132837824 */ /* 0x000fe200010e062b */
[----:B------:R-:W-:-:S04]  /*4c2c0*/  ISETP.GE.U32.AND P2, PT, R41, R44, PT ;  /* 0x0000002c2900720c */ /* 0x000fc80003f46070 */
[----:B------:R-:W-:-:S04]  /*4c2d0*/  ISETP.GE.U32.AND.EX P2, PT, R50, R43, PT, P2 ;  /* 0x0000002b3200720c */ /* 0x000fc80003f46120 */
[----:B------:R-:W-:Y:S02]  /*4c2e0*/  SEL R44, RZ, 0x1, P2 ;  /* 0x00000001ff2c7807 */ /* 0x000fe40001000000 */
[----:B------:R-:W-:-:S04]  /*4c2f0*/  ISETP.GE.U32.AND P2, PT, R126, R41, PT ;  /* 0x000000297e00720c */ /* 0x000fc80003f46070 */
[----:B------:R-:W-:Y:S02]  /*4c300*/  ISETP.GE.U32.AND.EX P2, PT, R131, R50, PT, P2 ;  /* 0x000000328300720c */ /* 0x000fe40003f46120 */
[----:B------:R-:W-:Y:S02]  /*4c310*/  SEL R50, R98, R118, P1 ;  /* 0x0000007662327207 */ /* 0x000fe40000800000 */
[----:B------:R-:W-:Y:S02]  /*4c320*/  SEL R41, RZ, 0x1, P2 ;  /* 0x00000001ff297807 */ /* 0x000fe40001000000 */
[----:B------:R-:W-:Y:S02]  /*4c330*/  SEL R98, R100, R122, P1 ;  /* 0x0000007a64627207 */ /* 0x000fe40000800000 */
[----:B------:R-:W-:-:S04]  /*4c340*/  IADD3 R41, P2, P3, R41, R50, R44 ;  /* 0x0000003229297210 */ /* 0x000fc80007b5e02c */
[----:B------:R-:W-:Y:S02]  /*4c350*/  IADD3.X R43, PT, PT, RZ, R98, RZ, P2, P3 ;  /* 0x00000062ff2b7210 */ /* 0x000fe400017e64ff */
[----:B------:R-:W-:-:S05]  /*4c360*/  IADD3 R100, P2, PT, R61, -R30, RZ ;  /* 0x8000001e3d647210 */ /* 0x000fca0007f5e0ff */
[----:B------:R-:W-:Y:S01]  /*4c370*/  IMAD.X R132, R132, 0x1, ~R31, P2 ;  /* 0x0000000184847824 */ /* 0x000fe200010e0e1f */
[----:B------:R-:W-:-:S04]  /*4c380*/  IADD3 R118, P2, PT, R41, R50, RZ ;  /* 0x0000003229767210 */ /* 0x000fc80007f5e0ff */
[----:B------:R-:W-:Y:S01]  /*4c390*/  SEL R132, R132, R116, P1 ;  /* 0x0000007484847207 */ /* 0x000fe20000800000 */
        /* <DEDUP_REMOVED lines=56> */
[----:B------:R-:W-:Y:S02]  /*4c720*/  SHF.L.U64.HI R140, R128, 0x1, R127 ;  /* 0x00000001808c7819 */ /* 0x000fe4000001027f */
[----:B------:R-:W-:Y:S01]  /*4c730*/  SEL R131, R44, R131, P1 ;  /* 0x000000832c837207 */ /* 0x000fe20000800000 */
[----:B------:R-:W-:Y:S01]  /*4c740*/  IMAD.X R99, R50, 0x1, ~R33, P2 ;  /* 0x0000000132637824 */ /* 0x000fe200010e0e21 */
[----:B------:R-:W-:Y:S02]  /*4c750*/  LEA.HI R41, P2, R127, R126, RZ, 0x1 ;  /* 0x0000007e7f297211 */ /* 0x000fe400078508ff */
[----:B------:R-:W-:-:S02]  /*4c760*/  SEL R118, R43, R118, P1 ;  /* 0x000000762b767207 */ /* 0x000fc40000800000 */
[----:B------:R-:W-:Y:S01]  /*4c770*/  SEL R100, R99, R122, P1 ;  /* 0x0000007a63647207 */ /* 0x000fe20000800000 */
[----:B------:R-:W-:Y:S01]  /*4c780*/  IMAD.X R50, RZ, RZ, R131, P2 ;  /* 0x000000ffff327224 */ /* 0x000fe200010e0683 */
[----:B------:R-:W-:Y:S01]  /*4c790*/  IADD3 R136, P2, PT, R41, R126, RZ ;  /* 0x0000007e29887210 */ /* 0x000fe20007f5e0ff */
[----:B------:R-:W-:Y:S01]  /*4c7a0*/  IMAD.X R99, RZ, RZ, RZ, P5 ;  /* 0x000000ffff637224 */ /* 0x000fe200028e06ff */
[----:B------:R-:W-:-:S03]  /*4c7b0*/  LOP3.LUT P5, RZ, R63, 0x40, RZ, 0xc0, !PT ;  /* 0x000000403fff7812 */ /* 0x000fc600078ac0ff */
        /* <DEDUP_REMOVED lines=12> */
[----:B------:R-:W-:Y:S01]  /*4c880*/  IADD3 R122, P2, PT, R41, R118, RZ ;  /* 0x00000076297a7210 */ /* 0x000fe20007f5e0ff */
[----:B------:R-:W-:-:S04]  /*4c890*/  IMAD.MOV.U32 R98, RZ, RZ, R47 ;  /* 0x000000ffff627224 */ /* 0x000fc800078e002f */
[----:B------:R-:W-:Y:S01]  /*4c8a0*/  IMAD.X R134, R43, 0x1, R100, P2 ;  /* 0x000000012b867824 */ /* 0x000fe200010e0664 */
[----:B------:R-:W-:Y:S01]  /*4c8b0*/  ISETP.GE.U32.AND P2, PT, R41, R118, PT ;  /* 0x000000762900720c */ /* 0x000fe20003f46070 */
[----:B------:R-:W-:Y:S01]  /*4c8c0*/  IMAD.WIDE.U32.X R98, R55, R123, R98, P6 ;  /* 0x0000007b37627225 */ /* 0x000fe200030e0462 */
[----:B------:R-:W-:Y:S02]  /*4c8d0*/  LOP3.LUT P6, RZ, R63, 0x1, RZ, 0xc0, !PT ;  /* 0x000000013fff7812 */ /* 0x000fe400078cc0ff */
        /* <DEDUP_REMOVED lines=36> */
[----:B------:R-:W-:-:S05]  /*4cb20*/  IADD3 R43, P1, PT, R43, R98, RZ ;  /* 0x000000622b2b7210 */ /* 0x000fca0007f3e0ff */
[----:B------:R-:W-:Y:S01]  /*4cb30*/  IMAD.X R44, RZ, RZ, R99, P1 ;  /* 0x000000ffff2c7224 */ /* 0x000fe200008e0663 */
[----:B------:R-:W-:-:S04]  /*4cb40*/  ISETP.GE.U32.AND P1, PT, R116, R131, PT ;  /* 0x000000837400720c */ /* 0x000fc80003f26070 */
[----:B------:R-:W-:-:S04]  /*4cb50*/  ISETP.GE.U32.AND.EX P1, PT, R118, R139, PT, P1 ;  /* 0x0000008b7600720c */ /* 0x000fc80003f26110 */
[----:B------:R-:W-:Y:S02]  /*4cb60*/  ISETP.LT.U32.OR.EX P1, PT, R139, R100, !P1, P2 ;  /* 0x000000648b00720c */ /* 0x000fe40004f21520 */
[----:B------:R-:W-:-:S04]  /*4cb70*/  IADD3 R61, P2, PT, R61, R50, RZ ;  /* 0x000000323d3d7210 */ /* 0x000fc80007f5e0ff */
[----:B------:R-:W-:Y:S01]  /*4cb80*/  ISETP.GE.U32.AND P3, PT, R116, R61, PT ;  /* 0x0000003d7400720c */ /* 0x000fe20003f66070 */
[----:B------:R-:W-:Y:S01]  /*4cb90*/  IMAD.X R105, RZ, RZ, RZ, P2 ;  /* 0x000000ffff697224 */ /* 0x000fe200010e06ff */
        /* <DEDUP_REMOVED lines=11> */
[----:B------:R-:W-:Y:S02]  /*4cc50*/  SEL R50, RZ, 0x1, P2 ;  /* 0x00000001ff327807 */ /* 0x000fe40001000000 */
[----:B------:R-:W-:-:S05]  /*4cc60*/  IADD3 R99, P2, PT, -R61, R116, RZ ;  /* 0x000000743d637210 */ /* 0x000fca0007f5e1ff */
[----:B------:R-:W-:Y:S01]  /*4cc70*/  IMAD.X R126, R118, 0x1, ~R105, P2 ;  /* 0x00000001767e7824 */ /* 0x000fe200010e0e69 */
        /* <DEDUP_REMOVED lines=12> */
[----:B------:R-:W-:Y:S02]  /*4cd40*/  ISETP.GE.U32.AND.EX P2, PT, R118, R105, P2, P3 ;  /* 0x000000697600720c */ /* 0x000fe40001746130 */
[----:B------:R-:W-:Y:S02]  /*4cd50*/  IADD3 R41, P3, PT, R41, R50, RZ ;  /* 0x0000003229297210 */ /* 0x000fe40007f7e0ff */
[----:B------:R-:W-:Y:S02]  /*4cd60*/  PLOP3.LUT P1, PT, P1, P2, PT, 0xf8, 0x8f ;  /* 0x00000000008f781c */ /* 0x000fe40000f25f70 */
[----:B------:R-:W-:Y:S01]  /*4cd70*/  ISETP.GE.U32.AND P4, PT, R96, R41, PT ;  /* 0x000000296000720c */ /* 0x000fe20003f86070 */
[----:B------:R-:W-:Y:S01]  /*4cd80*/  IMAD.X R50, RZ, RZ, RZ, P3 ;  /* 0x000000ffff327224 */ /* 0x000fe200018e06ff */
[----:B------:R-:W-:Y:S02]  /*4cd90*/  IADD3 R61, P3, PT, -R41, R96, RZ ;  /* 0x00000060293d7210 */ /* 0x000fe40007f7e1ff */
[----:B------:R-:W-:-:S02]  /*4cda0*/  IADD3 R99, P2, PT, R99, -R30, RZ ;  /* 0x8000001e63637210 */ /* 0x000fc40007f5e0ff */
[----:B------:R-:W-:Y:S01]  /*4cdb0*/  SEL R123, R36, RZ, P1 ;  /* 0x000000ff247b7207 */ /* 0x000fe20000800000 */
[----:B------:R-:W-:Y:S01]  /*4cdc0*/  IMAD.X R98, R87, 0x1, ~R50, P3 ;  /* 0x0000000157627824 */ /* 0x000fe200018e0e32 */
[----:B------:R-:W-:Y:S01]  /*4cdd0*/  ISETP.GE.U32.AND P3, PT, R61, R30, PT ;  /* 0x0000001e3d00720c */ /* 0x000fe20003f66070 */
[----:B------:R-:W-:Y:S01]  /*4cde0*/  IMAD.X R126, R126, 0x1, ~R31, P2 ;  /* 0x000000017e7e7824 */ /* 0x000fe200010e0e1f */
[----:B------:R-:W-:Y:S02]  /*4cdf0*/  SEL R99, R99, R116, P1 ;  /* 0x0000007463637207 */ /* 0x000fe40000800000 */
[----:B------:R-:W-:Y:S02]  /*4ce00*/  ISETP.GE.U32.AND.EX P3, PT, R98, R31, PT, P3 ;  /* 0x0000001f6200720c */ /* 0x000fe40003f66130 */
[----:B------:R-:W-:Y:S02]  /*4ce10*/  SEL R126, R126, R118, P1 ;  /* 0x000000767e7e7207 */ /* 0x000fe40000800000 */
[----:B------:R-:W-:Y:S01]  /*4ce20*/  ISETP.GE.U32.AND.EX P3, PT, R87, R50, P3, P4 ;  /* 0x000000325700720c */ /* 0x000fe20001f66140 */
[----:B------:R-:W-:Y:S01]  /*4ce30*/  IMAD.MOV.U32 R50, RZ, RZ, R59 ;  /* 0x000000ffff327224 */ /* 0x000fe200078e003b */
[----:B------:R-:W-:-:S02]  /*4ce40*/  IADD3 R105, P4, PT, R127, -R34, RZ ;  /* 0x800000227f697210 */ /* 0x000fc40007f9e0ff */
[----:B------:R-:W-:Y:S02]  /*4ce50*/  SEL R116, R36, RZ, P3 ;  /* 0x000000ff24747207 */ /* 0x000fe40001800000 */
[----:B------:R-:W-:Y:S01]  /*4ce60*/  SEL R105, R105, R136, P1 ;  /* 0x0000008869697207 */ /* 0x000fe20000800000 */
[----:B------:R-:W-:Y:S01]  /*4ce70*/  IMAD.X R132, R132, 0x1, ~R35, P4 ;  /* 0x0000000184847824 */ /* 0x000fe200020e0e23 */
[----:B------:R-:W-:Y:S02]  /*4ce80*/  IADD3 R128, P4, PT, R117, -R32, RZ ;  /* 0x8000002075807210 */ /* 0x000fe40007f9e0ff */
[----:B------:R-:W-:Y:S02]  /*4ce90*/  SEL R117, R37, RZ, P3 ;  /* 0x000000ff25757207 */ /* 0x000fe40001800000 */
[----:B------:R-:W-:Y:S01]  /*4cea0*/  SEL R128, R128, R122, P1 ;  /* 0x0000007a80807207 */ /* 0x000fe20000800000 */
[----:B------:R-:W-:Y:S01]  /*4ceb0*/  IMAD.X R130, R130, 0x1, ~R33, P4 ;  /* 0x0000000182827824 */ /* 0x000fe200020e0e21 */
[----:B------:R-:W-:-:S02]  /*4cec0*/  SEL R132, R132, R141, P1 ;  /* 0x0000008d84847207 */ /* 0x000fc40000800000 */
[----:B------:R-:W-:Y:S02]  /*4ced0*/  SEL R122, R37, RZ, P1 ;  /* 0x000000ff257a7207 */ /* 0x000fe40000800000 */
[----:B------:R-:W-:Y:S02]  /*4cee0*/  SEL R130, R130, R134, P1 ;  /* 0x0000008682827207 */ /* 0x000fe40000800000 */
[----:B------:R-:W-:Y:S02]  /*4cef0*/  IADD3 R123, P1, PT, -R123, R138, RZ ;  /* 0x0000008a7b7b7210 */ /* 0x000fe40007f3e1ff */
[C---:B------:R-:W-:Y:S02]  /*4cf00*/  LOP3.LUT P2, RZ, R63.reuse, 0x8, RZ, 0xc0, !PT ;  /* 0x000000083fff7812 */ /* 0x040fe4000784c0ff */
[----:B------:R-:W-:Y:S01]  /*4cf10*/  LOP3.LUT P4, RZ, R63, 0x2, RZ, 0xc0, !PT ;  /* 0x000000023fff7812 */ /* 0x000fe2000788c0ff */
[----:B------:R-:W-:Y:S01]  /*4cf20*/  IMAD.X R122, R140, 0x1, ~R122, P1 ;  /* 0x000000018c7a7824 */ /* 0x000fe200008e0e7a */
[----:B------:R-:W-:-:S05]  /*4cf30*/  IADD3 R116, P1, PT, -R116, R51, RZ ;  /* 0x0000003374747210 */ /* 0x000fca0007f3e1ff */
[----:B------:R-:W-:Y:S01]  /*4cf40*/  IMAD.X R117, R52, 0x1, ~R117, P1 ;  /* 0x0000000134757824 */ /* 0x000fe200008e0e75 */
[----:B------:R-:W-:-:S04]  /*4cf50*/  IADD3 R51, P1, PT, R55, -R34, RZ ;  /* 0x8000002237337210 */ /* 0x000fc80007f3e0ff */
[----:B------:R-:W-:Y:S01]  /*4cf60*/  SEL R86, R51, R86, P3 ;  /* 0x0000005633567207 */ /* 0x000fe20001800000 */
[----:B------:R-:W-:Y:S01]  /*4cf70*/  IMAD.X R55, R100, 0x1, ~R35, P1 ;  /* 0x0000000164377824 */ /* 0x000fe200008e0e23 */
[----:B------:R-:W-:Y:S01]  /*4cf80*/  IADD3 R100, P1, PT, R47, -R32, RZ ;  /* 0x800000202f647210 */ /* 0x000fe20007f3e0ff */
[----:B------:R-:W-:-:S03]  /*4cf90*/  IMAD.X R51, RZ, RZ, RZ, P2 ;  /* 0x000000ffff337224 */ /* 0x000fc600010e06ff */
[----:B------:R-:W-:Y:S01]  /*4cfa0*/  SEL R60, R55, R60, P3 ;  /* 0x0000003c373c7207 */ /* 0x000fe20001800000 */
[----:B------:R-:W-:Y:S01]  /*4cfb0*/  IMAD.X R104, R104, 0x1, ~R33, P1 ;  /* 0x0000000168687824 */ /* 0x000fe200008e0e21 */
[----:B------:R-:W-:Y:S02]  /*4cfc0*/  ISETP.GE.U32.AND P1, PT, R116, R123, PT ;  /* 0x0000007b7400720c */ /* 0x000fe40003f26070 */
[----:B------:R-:W-:Y:S02]  /*4cfd0*/  SEL R85, R100, R85, P3 ;  /* 0x0000005564557207 */ /* 0x000fe40001800000 */
[----:B------:R-:W-:-:S04]  /*4cfe0*/  ISETP.GE.U32.AND.EX P1, PT, R117, R122, PT, P1 ;  /* 0x0000007a7500720c */ /* 0x000fc80003f26110 */
[----:B------:R-:W-:Y:S02]  /*4cff0*/  SEL R119, RZ, 0xffffffff, P1 ;  /* 0xffffffffff777807 */ /* 0x000fe40000800000 */
[----:B------:R-:W-:Y:S02]  /*4d000*/  SEL R41, RZ, 0x1, P1 ;  /* 0x00000001ff297807 */ /* 0x000fe40000800000 */
[----:B------:R-:W-:-:S05]  /*4d010*/  IADD3 R118, P1, PT, R119, R86, RZ ;  /* 0x0000005677767210 */ /* 0x000fca0007f3e0ff */
[----:B------:R-:W-:Y:S01]  /*4d020*/  IMAD.X R119, R119, 0x1, R60, P1 ;  /* 0x0000000177777824 */ /* 0x000fe200008e063c */
[----:B------:R-:W-:-:S04]  /*4d030*/  ISETP.GE.U32.AND P1, PT, R86, R41, PT ;  /* 0x000000295600720c */ /* 0x000fc80003f26070 */
[----:B------:R-:W-:Y:S02]  /*4d040*/  ISETP.GE.U32.AND.EX P1, PT, R60, RZ, PT, P1 ;  /* 0x000000ff3c00720c */ /* 0x000fe40003f26110 */
[----:B------:R-:W-:Y:S01]  /*4d050*/  SEL R60, R104, R53, P3 ;  /* 0x00000035683c7207 */ /* 0x000fe20001800000 */
[----:B------:R-:W-:Y:S01]  /*4d060*/  IMAD.X R53, RZ, RZ, RZ, P6 ;  /* 0x000000ffff357224 */ /* 0x000fe200030e06ff */
[----:B------:R-:W-:Y:S02]  /*4d070*/  SEL R47, RZ, 0x1, P1 ;  /* 0x00000001ff2f7807 */ /* 0x000fe40000800000 */
[----:B------:R-:W-:-:S04]  /*4d080*/  ISETP.GE.U32.AND P1, PT, R118, R105, PT ;  /* 0x000000697600720c */ /* 0x000fc80003f26070 */
[----:B------:R-:W-:-:S04]  /*4d090*/  ISETP.GE.U32.AND.EX P1, PT, R119, R132, PT, P1 ;  /* 0x000000847700720c */ /* 0x000fc80003f26110 */
[----:B------:R-:W-:Y:S02]  /*4d0a0*/  SEL R52, RZ, 0x1, P1 ;  /* 0x00000001ff347807 */ /* 0x000fe40000800000 */
[----:B------:R-:W-:Y:S01]  /*4d0b0*/  ISETP.GE.U32.AND P1, PT, R145, R58, PT ;  /* 0x0000003a9100720c */ /* 0x000fe20003f26070 */
[----:B------:R-:W-:-:S03]  /*4d0c0*/  IMAD.WIDE.U32.X R58, R84, R31, R50, P4 ;  /* 0x0000001f543a7225 */ /* 0x000fc600020e0432 */
[----:B------:R-:W-:Y:S01]  /*4d0d0*/  ISETP.GE.U32.AND.EX P1, PT, R148, R135, PT, P1 ;  /* 0x000000879400720c */ /* 0x000fe20003f26110 */
[----:B------:R-:W-:Y:S02]  /*4d0e0*/  IMAD.MOV.U32 R50, RZ, RZ, R57 ;  /* 0x000000ffff327224 */ /* 0x000fe400078e0039 */
[----:B------:R-:W-:Y:S01]  /*4d0f0*/  IMAD.X R51, RZ, RZ, RZ, P5 ;  /* 0x000000ffff337224 */ /* 0x000fe200028e06ff */
[----:B------:R-:W-:Y:S02]  /*4d100*/  SEL R41, RZ, 0x1, P1 ;  /* 0x00000001ff297807 */ /* 0x000fe40000800000 */
[----:B------:R-:W-:Y:S02]  /*4d110*/  IADD3 R52, P1, PT, R52, R47, RZ ;  /* 0x0000002f34347210 */ /* 0x000fe40007f3e0ff */
[----:B------:R-:W-:Y:S02]  /*4d120*/  IADD3 R127, P2, PT, R41, R58, RZ ;  /* 0x0000003a297f7210 */ /* 0x000fe40007f5e0ff */
[----:B------:R-:W-:Y:S01]  /*4d130*/  IADD3 R47, P4, PT, -R52, R85, RZ ;  /* 0x00000055342f7210 */ /* 0x000fe20007f9e1ff */
[----:B------:R-:W-:Y:S01]  /*4d140*/  IMAD.X R41, RZ, RZ, RZ, P1 ;  /* 0x000000ffff297224 */ /* 0x000fe200008e06ff */
[----:B------:R-:W-:Y:S01]  /*4d150*/  ISETP.GE.U32.AND P1, PT, R85, R52, PT ;  /* 0x000000345500720c */ /* 0x000fe20003f26070 */
[----:B------:R-:W-:Y:S01]  /*4d160*/  IMAD.X R85, RZ, RZ, R59, P2 ;  /* 0x000000ffff557224 */ /* 0x000fe200010e063b */
[----:B------:R-:W-:Y:S01]  /*4d170*/  ISETP.GE.U32.AND P2, PT, R47, R128, PT ;  /* 0x000000802f00720c */ /* 0x000fe20003f46070 */
[----:B------:R-:W-:Y:S01]  /*4d180*/  IMAD.X R55, R60, 0x1, ~R41, P4 ;  /* 0x000000013c377824 */ /* 0x000fe200020e0e29 */
[----:B------:R-:W-:Y:S01]  /*4d190*/  IADD3 R137, P4, PT, R56, R137, RZ ;  /* 0x0000008938897210 */ /* 0x000fe20007f9e0ff */
[----:B------:R-:W-:Y:S01]  /*4d1a0*/  IMAD.MOV.U32 R52, RZ, RZ, R45 ;  /* 0x000000ffff347224 */ /* 0x000fe200078e002d */
[----:B------:R-:W-:-:S02]  /*4d1b0*/  ISETP.GE.U32.AND.EX P1, PT, R60, R41, PT, P1 ;  /* 0x000000293c00720c */ /* 0x000fc40003f26110 */
[----:B------:R-:W-:Y:S01]  /*4d1c0*/  ISETP.GE.U32.AND.EX P2, PT, R55, R130, PT, P2 ;  /* 0x000000823700720c */ /* 0x000fe20003f46120 */
[----:B------:R-:W-:Y:S01]  /*4d1d0*/  IMAD.X R133, R120, 0x1, R133, P4 ;  /* 0x0000000178857824 */ /* 0x000fe200020e0685 */
[----:B------:R-:W-:Y:S01]  /*4d1e0*/  IADD3 R57, P4, PT, R61, -R30, RZ ;  /* 0x8000001e3d397210 */ /* 0x000fe20007f9e0ff */
[----:B------:R-:W-:Y:S01]  /*4d1f0*/  IMAD.WIDE.U32.X R52, R97, R31, R52, P0 ;  /* 0x0000001f61347225 */ /* 0x000fe200000e0434 */
[----:B------:R-:W-:Y:S02]  /*4d200*/  ISETP.GE.U32.AND P5, PT, R137, R56, PT ;  /* 0x000000388900720c */ /* 0x000fe40003fa6070 */
[----:B------:R-:W-:Y:S01]  /*4d210*/  SEL R56, RZ, 0x1, P1 ;  /* 0x00000001ff387807 */ /* 0x000fe20000800000 */
[----:B------:R-:W-:Y:S01]  /*4d220*/  IMAD.X R58, R98, 0x1, ~R31, P4 ;  /* 0x00000001623a7824 */ /* 0x000fe200020e0e1f */
[----:B------:R-:W-:Y:S02]  /*4d230*/  SEL R41, RZ, 0x1, P2 ;  /* 0x00000001ff297807 */ /* 0x000fe40001000000 */
[----:B------:R-:W-:-:S02]  /*4d240*/  IADD3 R116, P2, PT, R116, -R123, RZ ;  /* 0x8000007b74747210 */ /* 0x000fc40007f5e0ff */
[----:B------:R-:W-:Y:S02]  /*4d250*/  SEL R96, R57, R96, P3 ;  /* 0x0000006039607207 */ /* 0x000fe40001800000 */
[----:B------:R-:W-:Y:S01]  /*4d260*/  IADD3 R41, P4, PT, R41, R56, RZ ;  /* 0x0000003829297210 */ /* 0x000fe20007f9e0ff */
[----:B------:R-:W-:Y:S01]  /*4d270*/  IMAD.X R117, R117, 0x1, ~R122, P2 ;  /* 0x0000000175757824 */ /* 0x000fe200010e0e7a */
[----:B------:R-:W-:Y:S01]  /*4d280*/  SEL R56, R58, R87, P3 ;  /* 0x000000573a387207 */ /* 0x000fe20001800000 */
[----:B------:R-:W-:Y:S01]  /*4d290*/  IMAD.WIDE.U32 R58, R103, R32, RZ ;  /* 0x00000020673a7225 */ /* 0x000fe200078e00ff */
[----:B------:R-:W-:Y:S02]  /*4d2a0*/  IADD3 R118, P3, PT, R118, -R105, RZ ;  /* 0x8000006976767210 */ /* 0x000fe40007f7e0ff */
[----:B------:R-:W-:Y:S01]  /*4d2b0*/  IADD3 R122, P2, PT, -R41, R96, RZ ;  /* 0x00000060297a7210 */ /* 0x000fe20007f5e1ff */
[----:B------:R-:W-:Y:S01]  /*4d2c0*/  IMAD.X R45, RZ, RZ, RZ, P4 ;  /* 0x000000ffff2d7224 */ /* 0x000fe200020e06ff */
[----:B------:R-:W-:Y:S01]  /*4d2d0*/  ISETP.GE.U32.AND.EX P1, PT, R133, R120, PT, P5 ;  /* 0x000000788500720c */ /* 0x000fe20003f26150 */
[----:B------:R-:W-:Y:S01]  /*4d2e0*/  IMAD.X R119, R119, 0x1, ~R132, P3 ;  /* 0x0000000177777824 */ /* 0x000fe200018e0e84 */
[----:B------:R-:W-:Y:S01]  /*4d2f0*/  ISETP.GE.U32.AND P3, PT, R96, R41, PT ;  /* 0x000000296000720c */ /* 0x000fe20003f66070 */
[----:B------:R-:W-:Y:S01]  /*4d300*/  IMAD.X R123, R56, 0x1, ~R45, P2 ;  /* 0x00000001387b7824 */ /* 0x000fe200010e0e2d */
[----:B------:R-:W-:-:S02]  /*4d310*/  ISETP.GE.U32.AND P2, PT, R122, R99, PT ;  /* 0x000000637a00720c */ /* 0x000fc40003f46070 */
[----:B------:R-:W-:Y:S01]  /*4d320*/  ISETP.GE.U32.AND.EX P3, PT, R56, R45, PT, P3 ;  /* 0x0000002d3800720c */ /* 0x000fe20003f66130 */
[----:B------:R-:W-:Y:S01]  /*4d330*/  IMAD R56, R133, R38, RZ ;  /* 0x0000002685387224 */ /* 0x000fe200078e02ff */
[----:B------:R-:W-:Y:S02]  /*4d340*/  ISETP.GE.U32.AND.EX P2, PT, R123, R126, PT, P2 ;  /* 0x0000007e7b00720c */ /* 0x000fe40003f46120 */
[----:B------:R-:W-:Y:S02]  /*4d350*/  IADD3 R120, P5, PT, R47, -R128, RZ ;  /* 0x800000802f787210 */ /* 0x000fe40007fbe0ff */
[----:B------:R-:W-:Y:S02]  /*4d360*/  IADD3 R122, P0, PT, R122, -R99, RZ ;  /* 0x800000637a7a7210 */ /* 0x000fe40007f1e0ff */
[----:B------:R-:W-:Y:S01]  /*4d370*/  ISETP.NE.U32.AND P4, PT, R127, RZ, PT ;  /* 0x000000ff7f00720c */ /* 0x000fe20003f85070 */
[----:B------:R-:W-:Y:S02]  /*4d380*/  IMAD.X R41, R55, 0x1, ~R130, P5 ;  /* 0x0000000137297824 */ /* 0x000fe400028e0e82 */
[----:B------:R-:W-:Y:S01]  /*4d390*/  IMAD R55, R137, R39, R56 ;  /* 0x0000002789377224 */ /* 0x000fe200078e0238 */
[----:B------:R-:W-:Y:S01]  /*4d3a0*/  ISETP.NE.AND.EX P4, PT, R85, RZ, PT, P4 ;  /* 0x000000ff5500720c */ /* 0x000fe20003f85340 */
[----:B------:R-:W-:-:S04]  /*4d3b0*/  IMAD.WIDE.U32 R38, R137, R38, RZ ;  /* 0x0000002689267225 */ /* 0x000fc800078e00ff */
        /* <DEDUP_REMOVED lines=31> */
.L_x_155:
[----:B------:R-:W-:Y:S05]  /*4d5b0*/  BSYNC.RECONVERGENT B3 ;  /* 0x0000000000037941 */ /* 0x000fea0003800200 */
.L_x_154:
        /* <DEDUP_REMOVED lines=26> */
.L_x_157:
[----:B------:R-:W-:Y:S05]  /*4d760*/  BSYNC.RECONVERGENT B3 ;  /* 0x0000000000037941 */ /* 0x000fea0003800200 */
.L_x_156:
[----:B------:R-:W-:Y:S01]  /*4d770*/  LOP3.LUT P0, RZ, R63, 0x20, RZ, 0xc0, !PT ;  /* 0x000000203fff7812 */ /* 0x000fe2000780c0ff */
[----:B------:R-:W-:Y:S01]  /*4d780*/  IMAD.WIDE.U32 R56, R48, R32, RZ ;  /* 0x0000002030387225 */ /* 0x000fe200078e00ff */
[----:B------:R-:W-:Y:S01]  /*4d790*/  SEL R45, RZ, 0x1, P1 ;  /* 0x00000001ff2d7807 */ /* 0x000fe20000800000 */
[----:B------:R-:W-:Y:S02]  /*4d7a0*/  BSSY.RECONVERGENT B3, `(.L_x_158) ;  /* 0x0000037000037945 */ /* 0x000fe40003800200 */
[----:B------:R-:W-:Y:S02]  /*4d7b0*/  IMAD.IADD R47, R39, 0x1, R55 ;  /* 0x00000001272f7824 */ /* 0x000fe400078e0237 */
[----:B------:R-:W-:Y:S01]  /*4d7c0*/  IMAD.WIDE.U32.X R50, R103, R35, R50, P0 ;  /* 0x0000002367327225 */ /* 0x000fe200000e0432 */
[----:B------:R-:W-:-:S03]  /*4d7d0*/  IADD3 R55, P0, PT, R40, R121, RZ ;  /* 0x0000007928377210 */ /* 0x000fc60007f1e0ff */
[----:B------:R-:W-:Y:S01]  /*4d7e0*/  IMAD.WIDE.U32 R58, P2, R48, R33, R58 ;  /* 0x00000021303a7225 */ /* 0x000fe2000784003a */
[----:B------:R-:W-:Y:S02]  /*4d7f0*/  IADD3 R40, P4, P6, R56, R50, R45 ;  /* 0x0000003238287210 */ /* 0x000fe40007e9e02d */
[----:B------:R-:W-:Y:S01]  /*4d800*/  ISETP.GE.U32.AND P1, PT, R55, R121, PT ;  /* 0x000000793700720c */ /* 0x000fe20003f26070 */
[----:B------:R-:W-:Y:S01]  /*4d810*/  IMAD.X R50, R42, 0x1, R129, P0 ;  /* 0x000000012a327824 */ /* 0x000fe200000e0681 */
[----:B------:R-:W-:Y:S01]  /*4d820*/  IADD3 R85, P3, PT, R57, R58, RZ ;  /* 0x0000003a39557210 */ /* 0x000fe20007f7e0ff */
[-C--:B------:R-:W-:Y:S01]  /*4d830*/  IMAD.WIDE.U32 R60, R47, R36.reuse, RZ ;  /* 0x000000242f3c7225 */ /* 0x080fe200078e00ff */
[----:B------:R-:W-:Y:S02]  /*4d840*/  LOP3.LUT R45, RZ, R137, RZ, 0x33, !PT ;  /* 0x00000089ff2d7212 */ /* 0x000fe400078e33ff */
[----:B------:R-:W-:Y:S01]  /*4d850*/  ISETP.GE.U32.AND.EX P1, PT, R50, R129, PT, P1 ;  /* 0x000000813200720c */ /* 0x000fe20003f26110 */
[----:B------:R-:W-:Y:S01]  /*4d860*/  IMAD.WIDE.U32 R56, R38, R36, RZ ;  /* 0x0000002426387225 */ /* 0x000fe200078e00ff */
[----:B------:R-:W-:-:S02]  /*4d870*/  IADD3.X R42, PT, PT, R85, R51, RZ, P4, P6 ;  /* 0x00000033552a7210 */ /* 0x000fc400027ec4ff */
[----:B------:R-:W-:Y:S01]  /*4d880*/  IADD3 R87, P6, PT, R40, R55, RZ ;  /* 0x0000003728577210 */ /* 0x000fe20007fde0ff */
[----:B------:R-:W-:Y:S01]  /*4d890*/  IMAD.WIDE.U32 R60, P5, R38, R37, R60 ;  /* 0x00000025263c7225 */ /* 0x000fe200078a003c */
[----:B------:R-:W-:Y:S02]  /*4d8a0*/  ISETP.GT.U32.AND P0, PT, R56, R45, PT ;  /* 0x0000002d3800720c */ /* 0x000fe40003f04070 */
[----:B------:R-:W-:Y:S01]  /*4d8b0*/  SEL R45, RZ, 0x1, P1 ;  /* 0x00000001ff2d7807 */ /* 0x000fe20000800000 */
[----:B------:R-:W-:Y:S01]  /*4d8c0*/  IMAD.X R51, RZ, RZ, RZ, P5 ;  /* 0x000000ffff337224 */ /* 0x000fe200028e06ff */
[----:B------:R-:W-:Y:S01]  /*4d8d0*/  ISETP.GE.U32.AND P1, PT, R87, R40, PT ;  /* 0x000000285700720c */ /* 0x000fe20003f26070 */
[----:B------:R-:W-:Y:S01]  /*4d8e0*/  IMAD.WIDE.U32 R84, R47, R34, RZ ;  /* 0x000000222f547225 */ /* 0x000fe200078e00ff */
[----:B------:R-:W-:Y:S02]  /*4d8f0*/  IADD3 R58, P5, PT, R45, R52, RZ ;  /* 0x000000342d3a7210 */ /* 0x000fe40007fbe0ff */
[----:B------:R-:W-:Y:S01]  /*4d900*/  IADD3 R57, P4, PT, R57, R60, RZ ;  /* 0x0000003c39397210 */ /* 0x000fe20007f9e0ff */
[----:B------:R-:W-:Y:S01]  /*4d910*/  IMAD.X R60, R42, 0x1, R50, P6 ;  /* 0x000000012a3c7824 */ /* 0x000fe200030e0632 */
[----:B------:R-:W-:Y:S01]  /*4d920*/  LOP3.LUT R40, RZ, R133, RZ, 0x33, !PT ;  /* 0x00000085ff287212 */ /* 0x000fe200078e33ff */
[----:B------:R-:W-:Y:S01]  /*4d930*/  IMAD.X R55, RZ, RZ, R53, P5 ;  /* 0x000000ffff377224 */ /* 0x000fe200028e0635 */
[----:B------:R-:W-:Y:S01]  /*4d940*/  ISETP.NE.U32.AND P6, PT, R58, RZ, PT ;  /* 0x000000ff3a00720c */ /* 0x000fe20003fc5070 */
[----:B------:R-:W-:Y:S01]  /*4d950*/  IMAD.MOV.U32 R50, RZ, RZ, R61 ;  /* 0x000000ffff327224 */ /* 0x000fe200078e003d */
[----:B------:R-:W-:Y:S01]  /*4d960*/  ISETP.GT.U32.AND.EX P0, PT, R57, R40, PT, P0 ;  /* 0x000000283900720c */ /* 0x000fe20003f04100 */
[----:B------:R-:W-:Y:S01]  /*4d970*/  IMAD.WIDE.U32 R56, R38, R34, RZ ;  /* 0x0000002226387225 */ /* 0x000fe200078e00ff */
[----:B------:R-:W-:-:S02]  /*4d980*/  ISETP.GE.U32.AND.EX P1, PT, R60, R42, PT, P1 ;  /* 0x0000002a3c00720c */ /* 0x000fc40003f26110 */
[----:B------:R-:W-:Y:S01]  /*4d990*/  SEL R45, RZ, 0x1, !P0 ;  /* 0x00000001ff2d7807 */ /* 0x000fe20004000000 */
[----:B------:R-:W-:Y:S01]  /*4d9a0*/  IMAD.WIDE.U32 R84, P5, R38, R35, R84 ;  /* 0x0000002326547225 */ /* 0x000fe200078a0054 */
[----:B------:R-:W-:-:S03]  /*4d9b0*/  ISETP.NE.AND.EX P0, PT, R55, RZ, PT, P6 ;  /* 0x000000ff3700720c */ /* 0x000fc60003f05360 */
        /* <DEDUP_REMOVED lines=21> */
.L_x_159:
[----:B------:R-:W-:Y:S05]  /*4db10*/  BSYNC.RECONVERGENT B3 ;  /* 0x0000000000037941 */ /* 0x000fea0003800200 */
.L_x_158:
[----:B------:R-:W-:Y:S01]  /*4db20*/  SEL R39, RZ, 0x1, P1 ;  /* 0x00000001ff277807 */ /* 0x000fe20000800000 */
[----:B------:R-:W-:Y:S01]  /*4db30*/  IMAD.WIDE.U32 R56, P4, R48, R31, R52 ;  /* 0x0000001f30387225 */ /* 0x000fe20007880034 */
[----:B------:R-:W-:-:S03]  /*4db40*/  IADD3 R87, P1, PT, R40, R87, RZ ;  /* 0x0000005728577210 */ /* 0x000fc60007f3e0ff */
[----:B------:R-:W-:Y:S01]  /*4db50*/  IMAD.WIDE.U32 R52, R48, R30, RZ ;  /* 0x0000001e30347225 */ /* 0x000fe200078e00ff */
[----:B------:R-:W-:-:S03]  /*4db60*/  ISETP.GE.U32.AND P0, PT, R87, R40, PT ;  /* 0x000000285700720c */ /* 0x000fc60003f06070 */
[----:B------:R-:W-:Y:S01]  /*4db70*/  IMAD.WIDE.U32.X R48, R103, R33, R50, P3 ;  /* 0x0000002167307225 */ /* 0x000fe200018e0432 */
[----:B------:R-:W-:-:S03]  /*4db80*/  IADD3 R53, P3, PT, R53, R56, RZ ;  /* 0x0000003835357210 */ /* 0x000fc60007f7e0ff */
[----:B------:R-:W-:Y:S02]  /*4db90*/  IMAD.X R60, R45, 0x1, R60, P1 ;  /* 0x000000012d3c7824 */ /* 0x000fe400008e063c */
[----:B------:R-:W-:Y:S01]  /*4dba0*/  IMAD.X R51, RZ, RZ, RZ, P5 ;  /* 0x000000ffff337224 */ /* 0x000fe200028e06ff */
[----:B------:R-:W-:Y:S01]  /*4dbb0*/  IADD3 R52, P6, P5, R52, R48, R39 ;  /* 0x0000003034347210 */ /* 0x000fe20007dde027 */
[----:B------:R-:W-:Y:S01]  /*4dbc0*/  IMAD.MOV.U32 R50, RZ, RZ, R85 ;  /* 0x000000ffff327224 */ /* 0x000fe200078e0055 */
[----:B------:R-:W-:Y:S01]  /*4dbd0*/  ISETP.GE.U32.AND.EX P0, PT, R60, R45, PT, P0 ;  /* 0x0000002d3c00720c */ /* 0x000fe20003f06100 */
[----:B------:R-:W-:Y:S01]  /*4dbe0*/  IMAD.WIDE.U32 R58, R47, R32, RZ ;  /* 0x000000202f3a7225 */ /* 0x000fe200078e00ff */
[-C--:B------:R-:W-:Y:S02]  /*4dbf0*/  IADD3 R55, P1, PT, R101, R52.reuse, RZ ;  /* 0x0000003465377210 */ /* 0x080fe40007f3e0ff */
[----:B------:R-:W-:Y:S01]  /*4dc00*/  IADD3.X R45, PT, PT, R53, R49, RZ, P6, P5 ;  /* 0x00000031352d7210 */ /* 0x000fe200037ea4ff */
[----:B------:R-:W-:Y:S01]  /*4dc10*/  IMAD.WIDE.U32.X R50, R47, R35, R50, P2 ;  /* 0x000000232f327225 */ /* 0x000fe200010e0432 */
[----:B------:R-:W-:-:S02]  /*4dc20*/  ISETP.GE.U32.AND P5, PT, R55, R52, PT ;  /* 0x000000343700720c */ /* 0x000fc40003fa6070 */
[----:B------:R-:W-:Y:S01]  /*4dc30*/  SEL R39, RZ, 0x1, P0 ;  /* 0x00000001ff277807 */ /* 0x000fe20000000000 */
[----:B------:R-:W-:Y:S02]  /*4dc40*/  IMAD.X R85, R102, 0x1, R45, P1 ;  /* 0x0000000166557824 */ /* 0x000fe400008e062d */
[----:B------:R-:W-:-:S03]  /*4dc50*/  IMAD.WIDE.U32 R52, R38, R32, RZ ;  /* 0x0000002026347225 */ /* 0x000fc600078e00ff */
[----:B------:R-:W-:Y:S01]  /*4dc60*/  ISETP.GE.U32.AND.EX P0, PT, R85, R45, PT, P5 ;  /* 0x0000002d5500720c */ /* 0x000fe20003f06150 */
[----:B------:R-:W-:Y:S01]  /*4dc70*/  IMAD.X R49, RZ, RZ, RZ, P4 ;  /* 0x000000ffff317224 */ /* 0x000fe200020e06ff */
[----:B------:R-:W-:Y:S01]  /*4dc80*/  IADD3 R40, P1, P2, R52, R50, R39 ;  /* 0x0000003234287210 */ /* 0x000fe20007a3e027 */
[----:B------:R-:W-:Y:S01]  /*4dc90*/  IMAD.MOV.U32 R48, RZ, RZ, R57 ;  /* 0x000000ffff307224 */ /* 0x000fe200078e0039 */
[----:B------:R-:W-:Y:S01]  /*4dca0*/  SEL R39, RZ, 0x1, P0 ;  /* 0x00000001ff277807 */ /* 0x000fe20000000000 */
[----:B------:R-:W-:Y:S01]  /*4dcb0*/  IMAD.WIDE.U32 R58, P4, R38, R33, R58 ;  /* 0x00000021263a7225 */ /* 0x000fe2000788003a */
[----:B------:R-:W-:-:S03]  /*4dcc0*/  IADD3 R55, P5, PT, R40, R55, RZ ;  /* 0x0000003728377210 */ /* 0x000fc60007fbe0ff */
[----:B------:R-:W-:-:S04]  /*4dcd0*/  IMAD.WIDE.U32.X R48, R103, R31, R48, P3 ;  /* 0x0000001f67307225 */ /* 0x000fc800018e0430 */
[----:B------:R-:W-:Y:S01]  /*4dce0*/  IMAD.X R57, RZ, RZ, RZ, P4 ;  /* 0x000000ffff397224 */ /* 0x000fe200020e06ff */
[----:B------:R-:W-:Y:S01]  /*4dcf0*/  IADD3 R45, P4, PT, R53, R58, RZ ;  /* 0x0000003a352d7210 */ /* 0x000fe20007f9e0ff */
[----:B------:R-:W-:-:S03]  /*4dd00*/  IMAD.WIDE.U32 R52, R47, R30, RZ ;  /* 0x0000001e2f347225 */ /* 0x000fc600078e00ff */
[----:B------:R-:W-:Y:S01]  /*4dd10*/  IADD3.X R42, PT, PT, R45, R51, RZ, P1, P2 ;  /* 0x000000332d2a7210 */ /* 0x000fe20000fe44ff */
[----:B------:R-:W-:Y:S01]  /*4dd20*/  IMAD.MOV.U32 R56, RZ, RZ, R59 ;  /* 0x000000ffff387224 */ /* 0x000fe200078e003b */
[----:B------:R-:W-:Y:S01]  /*4dd30*/  IADD3 R59, P0, PT, R39, R48, RZ ;  /* 0x00000030273b7210 */ /* 0x000fe20007f1e0ff */
[C---:B------:R-:W-:Y:S01]  /*4dd40*/  IMAD.WIDE.U32 R52, P3, R38.reuse, R31, R52 ;  /* 0x0000001f26347225 */ /* 0x040fe20007860034 */
[----:B------:R-:W-:Y:S02]  /*4dd50*/  ISETP.GE.U32.AND P2, PT, R87, R36, PT ;  /* 0x000000245700720c */ /* 0x000fe40003f46070 */
        /* <DEDUP_REMOVED lines=9> */
[----:B------:R-:W-:Y:S01]  /*4ddf0*/  IMAD.MOV.U32 R48, RZ, RZ, R53 ;  /* 0x000000ffff307224 */ /* 0x000fe200078e0035 */
[----:B------:R-:W-:Y:S01]  /*4de00*/  ISETP.NE.AND.EX P0, PT, R61, RZ, PT, P0 ;  /* 0x000000ff3d00720c */ /* 0x000fe20003f05300 */
[----:B------:R-:W-:Y:S01]  /*4de10*/  IMAD.MOV.U32 R121, RZ, RZ, R41 ;  /* 0x000000ffff797224 */ /* 0x000fe200078e0029 */
[----:B------:R-:W-:Y:S02]  /*4de20*/  SEL R38, RZ, 0x1, P2 ;  /* 0x00000001ff267807 */ /* 0x000fe40001000000 */
        /* <DEDUP_REMOVED lines=27> */
[----:B------:R-:W-:Y:S01]  /*4dfe0*/  IMAD.X R48, R61, 0x1, ~R42, P5 ;  /* 0x000000013d307824 */ /* 0x000fe200028e0e2a */
        /* <DEDUP_REMOVED lines=36> */
[C---:B------:R-:W-:Y:S01]  /*4e230*/  ISETP.GE.U32.AND P2, PT, R40.reuse, R39, PT ;  /* 0x000000272800720c */ /* 0x040fe20003f46070 */
[----:B------:R-:W-:Y:S01]  /*4e240*/  IMAD.X R39, RZ, RZ, R54, P3 ;  /* 0x000000ffff277224 */ /* 0x000fe200018e0636 */
[----:B------:R-:W-:-:S02]  /*4e250*/  IADD3 R53, P4, PT, R40, R53, RZ ;  /* 0x0000003528357210 */ /* 0x000fc40007f9e0ff */
[----:B------:R-:W-:Y:S02]  /*4e260*/  SEL R46, RZ, 0xffffffff, P1 ;  /* 0xffffffffff2e7807 */ /* 0x000fe40000800000 */
[----:B------:R-:W-:Y:S01]  /*4e270*/  ISETP.GE.U32.AND P3, PT, R53, R40, PT ;  /* 0x000000283500720c */ /* 0x000fe20003f66070 */
[C---:B------:R-:W-:Y:S01]  /*4e280*/  IMAD.X R54, R39.reuse, 0x1, R54, P4 ;  /* 0x0000000127367824 */ /* 0x040fe200020e0636 */
[C---:B------:R-:W-:Y:S02]  /*4e290*/  IADD3 R45, P4, PT, R46.reuse, R53, RZ ;  /* 0x000000352e2d7210 */ /* 0x040fe40007f9e0ff */
        /* <DEDUP_REMOVED lines=11> */
[-C--:B------:R-:W-:Y:S02]  /*4e350*/  IADD3 R39, P5, P6, R39, R52.reuse, R38 ;  /* 0x0000003427277210 */ /* 0x080fe40007ebe026 */
        /* <DEDUP_REMOVED lines=58> */
[----:B------:R-:W-:-:S07]  /*4e700*/  SEL R85, R31, R49, P0 ;  /* 0x000000311f557207 */ /* 0x000fce0000000000 */
.L_x_121:
[----:B------:R-:W-:Y:S05]  /*4e710*/  BSYNC.RECONVERGENT B2 ;  /* 0x0000000000027941 */ /* 0x000fea0003800200 */
.L_x_120:
[----:B------:R-:W-:Y:S01]  /*4e720*/  VIADD R62, R62, 0x1 ;  /* 0x000000013e3e7836 */ /* 0x000fe20000000000 */
[--C-:B------:R-:W-:Y:S01]  /*4e730*/  SHF.R.U64 R124, R124, 0x1, R125.reuse ;  /* 0x000000017c7c7819 */ /* 0x100fe2000000127d */
[----:B------:R-:W-:Y:S01]  /*4e740*/  IMAD.MOV.U32 R32, RZ, RZ, R72 ;  /* 0x000000ffff207224 */ /* 0x000fe200078e0048 */
[----:B------:R-:W-:Y:S01]  /*4e750*/  SHF.R.U32.HI R125, RZ, 0x1, R125 ;  /* 0x00000001ff7d7819 */ /* 0x000fe2000001167d */
[----:B------:R-:W-:Y:S01]  /*4e760*/  IMAD.MOV.U32 R33, RZ, RZ, R73 ;  /* 0x000000ffff217224 */ /* 0x000fe200078e0049 */
[----:B------:R-:W-:Y:S01]  /*4e770*/  ISETP.NE.AND P0, PT, R62, 0x40, PT ;  /* 0x000000403e00780c */ /* 0x000fe20003f05270 */
        /* <DEDUP_REMOVED lines=29> */
[----:B------:R-:W-:Y:S01]  /*4e950*/  IMAD.MOV.U32 R61, RZ, RZ, R99 ;  /* 0x000000ffff3d7224 */ /* 0x000fe200078e0063 */
[----:B------:R-:W-:Y:S06]  /*4e960*/  @P0 BRA `(.L_x_160) ;  /* 0xfffffb1c009c0947 */ /* 0x000fec000383ffff */
[----:B------:R-:W-:Y:S02]  /*4e970*/  VIADD R28, R28, 0x1 ;  /* 0x000000011c1c7836 */ /* 0x000fe40000000000 */
[----:B------:R-:W-:Y:S02]  /*4e980*/  IMAD.MOV.U32 R54, RZ, RZ, R84 ;  /* 0x000000ffff367224 */ /* 0x000fe400078e0054 */
        /* <DEDUP_REMOVED lines=33> */
[----:B------:R-:W-:Y:S01]  /*4eba0*/  LOP3.LUT R5, R64, R5, R106, 0xfe, !PT ;  /* 0x0000000540057212 */ /* 0x000fe200078efe6a */
[----:B------:R-:W-:Y:S01]  /*4ebb0*/  BSSY.RECONVERGENT B2, `(.L_x_162) ;  /* 0x0003abb000027945 */ /* 0x000fe20003800200 */
        /* <DEDUP_REMOVED lines=66> */
[----:B------:R-:W-:Y:S02]  /*4efe0*/  IMAD.MOV.U32 R36, RZ, RZ, R31 ;  /* 0x000000ffff247224 */ /* 0x000fe400078e001f */
[----:B------:R-:W-:-:S04]  /*4eff0*/  IMAD.WIDE.U32 R42, R23, R26, RZ ;  /* 0x0000001a172a7225 */ /* 0x000fc800078e00ff */
[----:B------:R-:W-:Y:S01]  /*4f000*/  IMAD.WIDE.U32 R44, R78, R77, RZ ;  /* 0x0000004d4e2c7225 */ /* 0x000fe200078e00ff */
[----:B------:R-:W-:-:S03]  /*4f010*/  @P1 LOP3.LUT R63, R63, 0x1, RZ, 0xfc, !PT ;  /* 0x000000013f3f1812 */ /* 0x000fc600078efcff */
[----:B------:R-:W-:Y:S01]  /*4f020*/  IMAD.WIDE.U32 R40, R20, R26, RZ ;  /* 0x0000001a14287225 */ /* 0x000fe200078e00ff */
[----:B------:R-:W-:-:S03]  /*4f030*/  LOP3.LUT R63, R63, 0xfffffffb, RZ, 0xc0, !PT ;  /* 0xfffffffb3f3f7812 */ /* 0x000fc600078ec0ff */
[----:B------:R-:W-:-:S04]  /*4f040*/  IMAD.WIDE.U32 R30, R26, R20, RZ ;  /* 0x000000141a1e7225 */ /* 0x000fc800078e00ff */
[----:B------:R-:W-:Y:S01]  /*4f050*/  IMAD.WIDE.U32.X R36, R29, R29, R36, P0 ;  /* 0x0000001d1d247225 */ /* 0x000fe200000e0424 */
[----:B------:R-:W-:-:S03]  /*4f060*/  IADD3 R5, P1, PT, R31, R38, RZ ;  /* 0x000000261f057210 */ /* 0x000fc60007f3e0ff */
[----:B------:R-:W-:Y:S01]  /*4f070*/  IMAD.WIDE.U32 R44, P2, R77, R78, R44 ;  /* 0x0000004e4d2c7225 */ /* 0x000fe2000784002c */
[----:B------:R-:W-:-:S03]  /*4f080*/  IADD3 R28, P3, P5, R40, R30, R36 ;  /* 0x0000001e281c7210 */ /* 0x000fc60007d7e024 */
[----:B------:R-:W-:-:S04]  /*4f090*/  IMAD.WIDE.U32 R42, P0, R20, R29, R42 ;  /* 0x0000001d142a7225 */ /* 0x000fc8000780002a */
[----:B------:R-:W-:-:S04]  /*4f0a0*/  IMAD.WIDE.U32 R30, R77, R77, RZ ;  /* 0x0000004d4d1e7225 */ /* 0x000fc800078e00ff */
[----:B------:R-:W-:Y:S01]  /*4f0b0*/  IMAD.X R47, RZ, RZ, RZ, P2 ;  /* 0x000000ffff2f7224 */ /* 0x000fe200010e06ff */
[----:B------:R-:W-:Y:S01]  /*4f0c0*/  IADD3 R34, P2, PT, R41, R42, RZ ;  /* 0x0000002a29227210 */ /* 0x000fe20007f5e0ff */
[----:B------:R-:W-:Y:S01]  /*4f0d0*/  IMAD.WIDE.U32 R48, R78, R75, RZ ;  /* 0x0000004b4e307225 */ /* 0x000fe200078e00ff */
[----:B------:R-:W-:Y:S02]  /*4f0e0*/  IADD3 R35, P4, PT, R31, R44, RZ ;  /* 0x0000002c1f237210 */ /* 0x000fe40007f9e0ff */
[----:B------:R-:W-:Y:S01]  /*4f0f0*/  IADD3.X R31, PT, PT, R34, R5, R37, P3, P5 ;  /* 0x00000005221f7210 */ /* 0x000fe20001fea425 */
[----:B------:R-:W-:Y:S02]  /*4f100*/  IMAD.MOV.U32 R46, RZ, RZ, R45 ;  /* 0x000000ffff2e7224 */ /* 0x000fe400078e002d */
[----:B------:R-:W-:-:S04]  /*4f110*/  IMAD.WIDE.U32 R48, P5, R77, R76, R48 ;  /* 0x0000004c4d307225 */ /* 0x000fc800078a0030 */
[----:B------:R-:W-:-:S04]  /*4f120*/  IMAD.WIDE.U32 R44, R77, R75, RZ ;  /* 0x0000004b4d2c7225 */ /* 0x000fc800078e00ff */
[----:B------:R-:W-:Y:S01]  /*4f130*/  IMAD.WIDE.U32 R52, R76, R77, RZ ;  /* 0x0000004d4c347225 */ /* 0x000fe200078e00ff */
[----:B------:R-:W-:-:S03]  /*4f140*/  IADD3 R5, P6, PT, R45, R48, RZ ;  /* 0x000000302d057210 */ /* 0x000fc60007fde0ff */
[----:B------:R-:W-:Y:S01]  /*4f150*/  IMAD.WIDE.U32 R50, R75, R77, RZ ;  /* 0x0000004d4b327225 */ /* 0x000fe200078e00ff */
[----:B------:R-:W-:-:S03]  /*4f160*/  @P5 LOP3.LUT R63, R63, 0x4, RZ, 0xfc, !PT ;  /* 0x000000043f3f5812 */ /* 0x000fc600078efcff */
[----:B------:R-:W-:Y:S01]  /*4f170*/  IMAD.WIDE.U32 R52, P3, R78, R75, R52 ;  /* 0x0000004b4e347225 */ /* 0x000fe20007860034 */
[----:B------:R-:W-:-:S03]  /*4f180*/  LOP3.LUT R63, R63, 0xfffffffd, RZ, 0xc0, !PT ;  /* 0xfffffffd3f3f7812 */ /* 0x000fc600078ec0ff */
[----:B------:R-:W-:Y:S01]  /*4f190*/  IMAD.WIDE.U32.X R36, R78, R78, R46, P4 ;  /* 0x0000004e4e247225 */ /* 0x000fe200020e042e */
[----:B------:R-:W-:Y:S02]  /*4f1a0*/  IADD3 R38, P4, PT, R51, R52, RZ ;  /* 0x0000003433267210 */ /* 0x000fe40007f9e0ff */
[----:B------:R-:W-:Y:S02]  /*4f1b0*/  @P6 LOP3.LUT R63, R63, 0x2, RZ, 0xfc, !PT ;  /* 0x000000023f3f6812 */ /* 0x000fe400078efcff */
[----:B------:R-:W-:Y:S01]  /*4f1c0*/  IADD3 R2, P5, P6, R50, R44, R36 ;  /* 0x0000002c32027210 */ /* 0x000fe20007ebe024 */
[----:B------:R-:W-:Y:S02]  /*4f1d0*/  IMAD.MOV.U32 R36, RZ, RZ, R43 ;  /* 0x000000ffff247224 */ /* 0x000fe400078e002b */
[----:B------:R-:W-:Y:S01]  /*4f1e0*/  IMAD.WIDE.U32 R42, R23, R20, RZ ;  /* 0x00000014172a7225 */ /* 0x000fe200078e00ff */
[----:B------:R-:W-:Y:S02]  /*4f1f0*/  IADD3.X R5, PT, PT, R38, R5, R37, P5, P6 ;  /* 0x0000000526057210 */ /* 0x000fe40002fec425 */
[C---:B------:R-:W-:Y:S01]  /*4f200*/  LOP3.LUT P5, RZ, R63.reuse, 0x1, RZ, 0xc0, !PT ;  /* 0x000000013fff7812 */ /* 0x040fe200078ac0ff */
[----:B------:R-:W-:Y:S01]  /*4f210*/  IMAD.X R37, RZ, RZ, RZ, P0 ;  /* 0x000000ffff257224 */ /* 0x000fe200000e06ff */
[----:B------:R-:W-:Y:S01]  /*4f220*/  ISETP.GE.U32.AND P0, PT, R28, R40, PT ;  /* 0x000000281c00720c */ /* 0x000fe20003f06070 */
[----:B------:R-:W-:Y:S01]  /*4f230*/  IMAD.WIDE.U32 R40, R20, R20, RZ ;  /* 0x0000001414287225 */ /* 0x000fe200078e00ff */
[----:B------:R-:W-:-:S02]  /*4f240*/  LOP3.LUT P6, RZ, R63, 0x2, RZ, 0xc0, !PT ;  /* 0x000000023fff7812 */ /* 0x000fc400078cc0ff */
[----:B------:R-:W-:Y:S01]  /*4f250*/  ISETP.GE.U32.AND.EX P0, PT, R31, R34, PT, P0 ;  /* 0x000000221f00720c */ /* 0x000fe20003f06100 */
[----:B------:R-:W-:Y:S01]  /*4f260*/  IMAD.WIDE.U32.X R36, R23, R29, R36, P2 ;  /* 0x0000001d17247225 */ /* 0x000fe200010e0424 */
[----:B------:R-:W-:Y:S02]  /*4f270*/  LOP3.LUT R63, R63, 0xfffffff7, RZ, 0xc0, !PT ;  /* 0xfffffff73f3f7812 */ /* 0x000fe400078ec0ff */
[----:B------:R-:W-:Y:S01]  /*4f280*/  SEL R57, RZ, 0x1, P0 ;  /* 0x00000001ff397807 */ /* 0x000fe20000000000 */
[----:B------:R-:W-:Y:S01]  /*4f290*/  IMAD.WIDE.U32 R42, P0, R20, R23, R42 ;  /* 0x00000017142a7225 */ /* 0x000fe2000780002a */
[----:B------:R-:W-:-:S03]  /*4f2a0*/  LOP3.LUT R63, R63, 0xffffffef, RZ, 0xc0, !PT ;  /* 0xffffffef3f3f7812 */ /* 0x000fc600078ec0ff */
[----:B------:R-:W-:Y:S01]  /*4f2b0*/  IMAD.WIDE.U32 R44, R76, R75, RZ ;  /* 0x0000004b4c2c7225 */ /* 0x000fe200078e00ff */
[----:B------:R-:W-:-:S08]  /*4f2c0*/  IADD3 R59, P2, PT, R41, R42, RZ ;  /* 0x0000002a293b7210 */ /* 0x000fd00007f5e0ff */
        /* <DEDUP_REMOVED lines=12> */
[----:B------:R-:W-:Y:S02]  /*4f390*/  IADD3 R55, P3, PT, R41, R46, RZ ;  /* 0x0000002e29377210 */ /* 0x000fe40007f7e0ff */
[----:B------:R-:W-:Y:S01]  /*4f3a0*/  IADD3 R51, P0, P4, R40, R36, R51 ;  /* 0x0000002428337210 */ /* 0x000fe20007c1e033 */
[----:B------:R-:W-:-:S03]  /*4f3b0*/  IMAD.WIDE.U32 R40, R29, R22, RZ ;  /* 0x000000161d287225 */ /* 0x000fc600078e00ff */
[----:B------:R-:W-:Y:S01]  /*4f3c0*/  IADD3.X R55, PT, PT, R55, R37, RZ, P0, P4 ;  /* 0x0000002537377210 */ /* 0x000fe200007e84ff */
[----:B------:R-:W-:Y:S02]  /*4f3d0*/  IMAD.X R37, RZ, RZ, RZ, P5 ;  /* 0x000000ffff257224 */ /* 0x000fe400028e06ff */
[----:B------:R-:W-:Y:S02]  /*4f3e0*/  IMAD.MOV.U32 R36, RZ, RZ, R39 ;  /* 0x000000ffff247224 */ /* 0x000fe400078e0027 */
        /* <DEDUP_REMOVED lines=10> */
[----:B------:R-:W-:-:S03]  /*4f490*/  LOP3.LUT R63, R63, 0xfffffffe, RZ, 0xc0, !PT ;  /* 0xfffffffe3f3f7812 */ /* 0x000fc600078ec0ff */
[----:B------:R-:W-:Y:S02]  /*4f4a0*/  IMAD.X R37, RZ, RZ, RZ, P4 ;  /* 0x000000ffff257224 */ /* 0x000fe400020e06ff */
[----:B------:R-:W-:-:S04]  /*4f4b0*/  IMAD.WIDE.U32.X R36, R78, R76, R36, P6 ;  /* 0x0000004c4e247225 */ /* 0x000fc800030e0424 */
[----:B------:R-:W-:-:S04]  /*4f4c0*/  IMAD.WIDE.U32 R48, P6, R77, R79, R40 ;  /* 0x0000004f4d307225 */ /* 0x000fc800078c0028 */
[----:B------:R-:W-:Y:S01]  /*4f4d0*/  IMAD.WIDE.U32 R40, R23, R22, RZ ;  /* 0x0000001617287225 */ /* 0x000fe200078e00ff */
[----:B------:R-:W-:-:S08]  /*4f4e0*/  IADD3 R52, P0, PT, R39, R48, RZ ;  /* 0x0000003027347210 */ /* 0x000fd00007f1e0ff */
        /* <DEDUP_REMOVED lines=26> */
[----:B------:R-:W-:-:S03]  /*4f690*/  IMAD.WIDE.U32 R42, P4, R75, R79, R42 ;  /* 0x0000004f4b2a7225 */ /* 0x000fc6000788002a */
[----:B------:R-:W-:Y:S01]  /*4f6a0*/  ISETP.GE.U32.AND.EX P2, PT, R52, R55, PT, P2 ;  /* 0x000000373400720c */ /* 0x000fe20003f46120 */
[C---:B------:R-:W-:Y:S01]  /*4f6b0*/  IMAD.WIDE.U32.X R36, R76.reuse, R76, R36, P3 ;  /* 0x0000004c4c247225 */ /* 0x040fe200018e0424 */
[----:B------:R-:W-:Y:S02]  /*4f6c0*/  IADD3 R67, P3, PT, R39, R42, RZ ;  /* 0x0000002a27437210 */ /* 0x000fe40007f7e0ff */
[----:B------:R-:W-:Y:S01]  /*4f6d0*/  SEL R61, RZ, 0x1, P2 ;  /* 0x00000001ff3d7807 */ /* 0x000fe20001000000 */
[----:B------:R-:W-:Y:S02]  /*4f6e0*/  IMAD.MOV.U32 R58, RZ, RZ, R43 ;  /* 0x000000ffff3a7224 */ /* 0x000fe400078e002b */
[----:B------:R-:W-:Y:S01]  /*4f6f0*/  IMAD.WIDE.U32 R42, R76, R72, RZ ;  /* 0x000000484c2a7225 */ /* 0x000fe200078e00ff */
[----:B------:R-:W-:-:S03]  /*4f700*/  IADD3 R61, P2, P6, R38, R36, R61 ;  /* 0x00000024263d7210 */ /* 0x000fc60007e5e03d */
[----:B------:R-:W-:Y:S01]  /*4f710*/  IMAD.WIDE.U32 R38, R29, R24, RZ ;  /* 0x000000181d267225 */ /* 0x000fe200078e00ff */
[----:B------:R-:W-:-:S03]  /*4f720*/  IADD3.X R67, PT, PT, R67, R37, RZ, P2, P6 ;  /* 0x0000002543437210 */ /* 0x000fc600017ec4ff */
[----:B------:R-:W-:Y:S02]  /*4f730*/  IMAD.X R37, RZ, RZ, RZ, P1 ;  /* 0x000000ffff257224 */ /* 0x000fe400008e06ff */
[----:B------:R-:W-:Y:S02]  /*4f740*/  IMAD.MOV.U32 R36, RZ, RZ, R45 ;  /* 0x000000ffff247224 */ /* 0x000fe400078e002d */
        /* <DEDUP_REMOVED lines=23> */
[----:B------:R-:W-:-:S04]  /*4f8c0*/  IMAD.WIDE.U32 R50, P1, R23, R22, R46 ;  /* 0x0000001617327225 */ /* 0x000fc8000782002e */
[----:B------:R-:W-:Y:S01]  /*4f8d0*/  IMAD.WIDE.U32 R46, R77, R72, RZ ;  /* 0x000000484d2e7225 */ /* 0x000fe200078e00ff */
[----:B------:R-:W-:Y:S02]  /*4f8e0*/  IADD3 R85, P2, PT, R37, R50, RZ ;  /* 0x0000003225557210 */ /* 0x000fe40007f5e0ff */
[----:B------:R-:W-:Y:S01]  /*4f8f0*/  IADD3 R50, P5, P6, R36, R44, R55 ;  /* 0x0000002c24327210 */ /* 0x000fe20007ebe037 */
[----:B------:R-:W-:-:S03]  /*4f900*/  IMAD.MOV.U32 R36, RZ, RZ, R49 ;  /* 0x000000ffff247224 */ /* 0x000fc600078e0031 */
[----:B------:R-:W-:Y:S01]  /*4f910*/  IADD3.X R85, PT, PT, R85, R45, RZ, P5, P6 ;  /* 0x0000002d55557210 */ /* 0x000fe20002fec4ff */
[----:B------:R-:W-:Y:S01]  /*4f920*/  IMAD.WIDE.U32 R44, R78, R72, RZ ;  /* 0x000000484e2c7225 */ /* 0x000fe200078e00ff */
[C---:B------:R-:W-:Y:S02]  /*4f930*/  LOP3.LUT P6, RZ, R63.reuse, 0x1, RZ, 0xc0, !PT ;  /* 0x000000013fff7812 */ /* 0x040fe400078cc0ff */
[----:B------:R-:W-:Y:S01]  /*4f940*/  LOP3.LUT R63, R63, 0xffffff7f, RZ, 0xc0, !PT ;  /* 0xffffff7f3f3f7812 */ /* 0x000fe200078ec0ff */
[----:B------:R-:W-:-:S04]  /*4f950*/  IMAD.WIDE.U32 R44, P5, R77, R73, R44 ;  /* 0x000000494d2c7225 */ /* 0x000fc800078a002c */
[----:B------:R-:W-:Y:S01]  /*4f960*/  IMAD.X R37, RZ, RZ, RZ, P6 ;  /* 0x000000ffff257224 */ /* 0x000fe200030e06ff */
[----:B------:R-:W-:Y:S01]  /*4f970*/  IADD3 R34, P6, PT, R47, R44, RZ ;  /* 0x0000002c2f227210 */ /* 0x000fe20007fde0ff */
[----:B------:R-:W-:-:S07]  /*4f980*/  IMAD.WIDE.U32.X R36, R78, R79, R36, P0 ;  /* 0x0000004f4e247225 */ /* 0x000fce00000e0424 */
        /* <DEDUP_REMOVED lines=42> */
[----:B------:R-:W-:Y:S02]  /*4fc30*/  IMAD.X R59, RZ, RZ, RZ, P4 ;  /* 0x000000ffff3b7224 */ /* 0x000fe400020e06ff */
[----:B------:R-:W-:Y:S01]  /*4fc40*/  IMAD.WIDE.U32 R42, P4, R75, R73, R42 ;  /* 0x000000494b2a7225 */ /* 0x000fe2000788002a */
[----:B------:R-:W-:Y:S02]  /*4fc50*/  IADD3.X R44, PT, PT, R49, R47, RZ, P5, P6 ;  /* 0x0000002f312c7210 */ /* 0x000fe40002fec4ff */
[----:B------:R-:W-:Y:S01]  /*4fc60*/  LOP3.LUT P6, RZ, R63, 0x4, RZ, 0xc0, !PT ;  /* 0x000000043fff7812 */ /* 0x000fe200078cc0ff */
[----:B------:R-:W-:Y:S01]  /*4fc70*/  IMAD.WIDE.U32.X R58, R76, R79, R58, P3 ;  /* 0x0000004f4c3a7225 */ /* 0x000fe200018e043a */
[----:B------:R-:W-:-:S02]  /*4fc80*/  ISETP.GE.U32.AND P3, PT, R57, R61, PT ;  /* 0x0000003d3900720c */ /* 0x000fc40003f66070 */
[----:B------:R-:W-:Y:S01]  /*4fc90*/  LOP3.LUT R63, R63, 0xfffffdff, RZ, 0xc0, !PT ;  /* 0xfffffdff3f3f7812 */ /* 0x000fe200078ec0ff */
[----:B------:R-:W-:Y:S01]  /*4fca0*/  IMAD.WIDE.U32 R46, R75, R72, RZ ;  /* 0x000000484b2e7225 */ /* 0x000fe200078e00ff */
[----:B------:R-:W-:-:S04]  /*4fcb0*/  ISETP.GE.U32.AND.EX P3, PT, R34, R67, PT, P3 ;  /* 0x000000432200720c */ /* 0x000fc80003f66130 */
[----:B------:R-:W-:Y:S02]  /*4fcc0*/  SEL R49, RZ, 0x1, P3 ;  /* 0x00000001ff317807 */ /* 0x000fe40001800000 */
[----:B------:R-:W-:Y:S02]  /*4fcd0*/  IADD3 R47, P5, PT, R47, R42, RZ ;  /* 0x0000002a2f2f7210 */ /* 0x000fe40007fbe0ff */
[----:B------:R-:W-:Y:S02]  /*4fce0*/  @P4 LOP3.LUT R63, R63, 0x200, RZ, 0xfc, !PT ;  /* 0x000002003f3f4812 */ /* 0x000fe400078efcff */
[----:B------:R-:W-:Y:S01]  /*4fcf0*/  IADD3 R42, P3, P4, R46, R58, R49 ;  /* 0x0000003a2e2a7210 */ /* 0x000fe20007c7e031 */
[----:B------:R-:W-:Y:S01]  /*4fd00*/  IMAD.MOV.U32 R46, RZ, RZ, R51 ;  /* 0x000000ffff2e7224 */ /* 0x000fe200078e0033 */
[----:B------:R-:W-:Y:S01]  /*4fd10*/  LOP3.LUT R63, R63, 0xfffffeff, RZ, 0xc0, !PT ;  /* 0xfffffeff3f3f7812 */ /* 0x000fe200078ec0ff */
[----:B------:R-:W-:Y:S01]  /*4fd20*/  IMAD.WIDE.U32 R48, R22, R22, RZ ;  /* 0x0000001616307225 */ /* 0x000fe200078e00ff */
[----:B------:R-:W-:-:S03]  /*4fd30*/  IADD3.X R58, PT, PT, R47, R59, RZ, P3, P4 ;  /* 0x0000003b2f3a7210 */ /* 0x000fc60001fe84ff */
[----:B------:R-:W-:Y:S01]  /*4fd40*/  IMAD.X R47, RZ, RZ, RZ, P1 ;  /* 0x000000ffff2f7224 */ /* 0x000fe200008e06ff */
[----:B------:R-:W-:Y:S02]  /*4fd50*/  IADD3 R67, P1, PT, R50, R87, RZ ;  /* 0x0000005732437210 */ /* 0x000fe40007f3e0ff */
[----:B------:R-:W-:Y:S01]  /*4fd60*/  @P5 LOP3.LUT R63, R63, 0x100, RZ, 0xfc, !PT ;  /* 0x000001003f3f5812 */ /* 0x000fe200078efcff */
[----:B------:R-:W-:-:S03]  /*4fd70*/  IMAD.WIDE.U32.X R46, R23, R25, R46, P2 ;  /* 0x00000019172e7225 */ /* 0x000fc600010e042e */
        /* <DEDUP_REMOVED lines=14> */
[----:B------:R-:W-:Y:S01]  /*4fe60*/  IMAD.WIDE.U32 R48, R74, R74, RZ ;  /* 0x0000004a4a307225 */ /* 0x000fe200078e00ff */
[----:B------:R-:W-:-:S03]  /*4fe70*/  LOP3.LUT R63, R63, 0xfffffffe, RZ, 0xc0, !PT ;  /* 0xfffffffe3f3f7812 */ /* 0x000fc600078ec0ff */
[----:B------:R-:W-:Y:S01]  /*4fe80*/  IMAD.WIDE.U32.X R46, R76, R79, R46, P0 ;  /* 0x0000004f4c2e7225 */ /* 0x000fe200000e042e */
[----:B------:R-:W-:Y:S02]  /*4fe90*/  IADD3 R57, P0, PT, R36, R57, RZ ;  /* 0x0000003924397210 */ /* 0x000fe40007f1e0ff */
[----:B------:R-:W-:-:S03]  /*4fea0*/  @P3 LOP3.LUT R63, R63, 0x1, RZ, 0xfc, !PT ;  /* 0x000000013f3f3812 */ /* 0x000fc600078efcff */
[----:B------:R-:W-:Y:S01]  /*4feb0*/  IMAD.X R34, R55, 0x1, R34, P0 ;  /* 0x0000000137227824 */ /* 0x000fe200000e0622 */
[----:B------:R-:W-:-:S04]  /*4fec0*/  ISETP.GE.U32.AND P0, PT, R57, R36, PT ;  /* 0x000000243900720c */ /* 0x000fc80003f06070 */
[----:B------:R-:W-:-:S04]  /*4fed0*/  ISETP.GE.U32.AND.EX P0, PT, R34, R55, PT, P0 ;  /* 0x000000372200720c */ /* 0x000fc80003f06100 */
[----:B------:R-:W-:Y:S01]  /*4fee0*/  SEL R85, RZ, 0x1, P0 ;  /* 0x00000001ff557807 */ /* 0x000fe20000000000 */
[----:B------:R-:W-:-:S03]  /*4fef0*/  IMAD.WIDE.U32 R52, P0, R74, R79, R52 ;  /* 0x0000004f4a347225 */ /* 0x000fc60007800034 */
[----:B------:R-:W-:Y:S02]  /*4ff00*/  IADD3 R85, P2, P3, R48, R46, R85 ;  /* 0x0000002e30557210 */ /* 0x000fe40007b5e055 */
[----:B------:R-:W-:Y:S02]  /*4ff10*/  IADD3 R97, P1, PT, R49, R52, RZ ;  /* 0x0000003431617210 */ /* 0x000fe40007f3e0ff */
[----:B------:R-:W-:Y:S02]  /*4ff20*/  P2R R96, PR, RZ, 0x1 ;  /* 0x00000001ff607803 */ /* 0x000fe40000000000 */
[----:B------:R-:W-:Y:S01]  /*4ff30*/  IADD3.X R97, PT, PT, R97, R47, RZ, P2, P3 ;  /* 0x0000002f61617210 */ /* 0x000fe200017e64ff */
[----:B------:R-:W-:Y:S01]  /*4ff40*/  IMAD.WIDE.U32 R46, R27, R26, RZ ;  /* 0x0000001a1b2e7225 */ /* 0x000fe200078e00ff */
[----:B------:R-:W-:Y:S02]  /*4ff50*/  P2R R84, PR, RZ, 0x2 ;  /* 0x00000002ff547803 */ /* 0x000fe40000000000 */
[----:B------:R-:W-:-:S02]  /*4ff60*/  LOP3.LUT P1, RZ, R63, 0x20, RZ, 0xc0, !PT ;  /* 0x000000203fff7812 */ /* 0x000fc4000782c0ff */
[C---:B------:R-:W-:Y:S01]  /*4ff70*/  LOP3.LUT P0, RZ, R63.reuse, 0x80, RZ, 0xc0, !PT ;  /* 0x000000803fff7812 */ /* 0x040fe2000780c0ff */
[C---:B------:R-:W-:Y:S01]  /*4ff80*/  IMAD.WIDE.U32 R48, P2, R24.reuse, R29, R46 ;  /* 0x0000001d18307225 */ /* 0x040fe2000784002e */
[----:B------:R-:W-:Y:S02]  /*4ff90*/  P2R R52, PR, RZ, 0x2 ;  /* 0x00000002ff347803 */ /* 0x000fe40000000000 */
[C---:B------:R-:W-:Y:S01]  /*4ffa0*/  LOP3.LUT P1, RZ, R63.reuse, 0x40, RZ, 0xc0, !PT ;  /* 0x000000403fff7812 */ /* 0x040fe2000782c0ff */
[----:B------:R-:W-:Y:S01]  /*4ffb0*/  IMAD.WIDE.U32 R46, R24, R26, RZ ;  /* 0x0000001a182e7225 */ /* 0x000fe200078e00ff */
        /* <DEDUP_REMOVED lines=15> */
[----:B------:R-:W-:-:S04]  /*500b0*/  IADD3 R99, P3, P4, R54, R48, R99 ;  /* 0x0000003036637210 */ /* 0x000fc80007c7e063 */
        /* <DEDUP_REMOVED lines=20> */
[----:B------:R-:W-:Y:S01]  /*50200*/  ISETP.NE.AND P1, PT, R52, RZ, PT ;  /* 0x000000ff3400720c */ /* 0x000fe20003f25270 */
[----:B------:R-:W-:Y:S01]  /*50210*/  IMAD.MOV.U32 R60, RZ, RZ, R51 ;  /* 0x000000ffff3c7224 */ /* 0x000fe200078e0033 */
[----:B------:R-:W-:Y:S02]  /*50220*/  IADD3.X R87, PT, PT, R87, R61, RZ, P5, P6 ;  /* 0x0000003d57577210 */ /* 0x000fe40002fec4ff */
[----:B------:R-:W-:Y:S01]  /*50230*/  LOP3.LUT P5, RZ, R63, 0x2, RZ, 0xc0, !PT ;  /* 0x000000023fff7812 */ /* 0x000fe200078ac0ff */
[----:B------:R-:W-:Y:S01]  /*50240*/  IMAD.WIDE.U32.X R54, R27, R29, R54, P1 ;  /* 0x0000001d1b367225 */ /* 0x000fe200008e0436 */
[----:B------:R-:W-:-:S02]  /*50250*/  LOP3.LUT P6, RZ, R63, 0x1, RZ, 0xc0, !PT ;  /* 0x000000013fff7812 */ /* 0x000fc400078cc0ff */
[----:B------:R-:W-:Y:S01]  /*50260*/  LOP3.LUT R63, R63, 0xffffffdf, RZ, 0xc0, !PT ;  /* 0xffffffdf3f3f7812 */ /* 0x000fe200078ec0ff */
[----:B------:R-:W-:Y:S01]  /*50270*/  IMAD.X R61, RZ, RZ, RZ, P5 ;  /* 0x000000ffff3d7224 */ /* 0x000fe200028e06ff */
[----:B------:R-:W-:Y:S02]  /*50280*/  IADD3 R86, P5, PT, R40, R54, RZ ;  /* 0x0000003628567210 */ /* 0x000fe40007fbe0ff */
[----:B------:R-:W-:Y:S02]  /*50290*/  LOP3.LUT R63, R63, 0xffffffbf, RZ, 0xc0, !PT ;  /* 0xffffffbf3f3f7812 */ /* 0x000fe400078ec0ff */
[----:B------:R-:W-:Y:S01]  /*502a0*/  ISETP.NE.AND P1, PT, R84, RZ, PT ;  /* 0x000000ff5400720c */ /* 0x000fe20003f25270 */
        /* <DEDUP_REMOVED lines=14> */
[----:B------:R-:W-:Y:S02]  /*50390*/  IMAD.MOV.U32 R54, RZ, RZ, R45 ;  /* 0x000000ffff367224 */ /* 0x000fe400078e002d */
[----:B------:R-:W-:Y:S01]  /*503a0*/  IMAD.MOV.U32 R60, RZ, RZ, R53 ;  /* 0x000000ffff3c7224 */ /* 0x000fe200078e0035 */
[----:B------:R-:W-:Y:S01]  /*503b0*/  IADD3.X R100, PT, PT, R39, R55, RZ, P5, P6 ;  /* 0x0000003727647210 */ /* 0x000fe20002fec4ff */
[----:B------:R-:W-:Y:S01]  /*503c0*/  IMAD.X R55, RZ, RZ, RZ, P0 ;  /* 0x000000ffff377224 */ /* 0x000fe200000e06ff */
[----:B------:R-:W-:Y:S02]  /*503d0*/  LOP3.LUT P5, RZ, R63, 0x10, RZ, 0xc0, !PT ;  /* 0x000000103fff7812 */ /* 0x000fe400078ac0ff */
[----:B------:R-:W-:-:S02]  /*503e0*/  ISETP.NE.AND P0, PT, R96, RZ, PT ;  /* 0x000000ff6000720c */ /* 0x000fc40003f05270 */
[C---:B------:R-:W-:Y:S01]  /*503f0*/  LOP3.LUT P6, RZ, R63.reuse, 0x4, RZ, 0xc0, !PT ;  /* 0x000000043fff7812 */ /* 0x040fe200078cc0ff */
[----:B------:R-:W-:Y:S01]  /*50400*/  IMAD.WIDE.U32.X R54, R78, R73, R54, P5 ;  /* 0x000000494e367225 */ /* 0x000fe200028e0436 */
[----:B------:R-:W-:-:S03]  /*50410*/  LOP3.LUT R63, R63, 0xfffffff7, RZ, 0xc0, !PT ;  /* 0xfffffff73f3f7812 */ /* 0x000fc600078ec0ff */
        /* <DEDUP_REMOVED lines=12> */
[----:B------:R-:W-:Y:S01]  /*504e0*/  IMAD.WIDE.U32 R84, R27, R22, RZ ;  /* 0x000000161b547225 */ /* 0x000fe200078e00ff */
[----:B------:R-:W-:-:S04]  /*504f0*/  IADD3 R101, P5, PT, R61, R54, RZ ;  /* 0x000000363d657210 */ /* 0x000fc80007fbe0ff */
        /* <DEDUP_REMOVED lines=8> */
[----:B------:R-:W-:Y:S01]  /*50580*/  @P5 LOP3.LUT R63, R63, 0x2, RZ, 0xfc, !PT ;  /* 0x000000023f3f5812 */ /* 0x000fe200078efcff */
[----:B------:R-:W-:-:S03]  /*50590*/  IMAD.WIDE.U32 R84, P5, R25, R24, R84 ;  /* 0x0000001819547225 */ /* 0x000fc600078a0054 */
[----:B------:R-:W-:Y:S01]  /*505a0*/  LOP3.LUT P6, RZ, R63, 0x100, RZ, 0xc0, !PT ;  /* 0x000001003fff7812 */ /* 0x000fe200078cc0ff */
[----:B------:R-:W-:Y:S01]  /*505b0*/  IMAD.WIDE.U32.X R46, R23, R27, R52, P2 ;  /* 0x0000001b172e7225 */ /* 0x000fe200010e0434 */
[----:B------:R-:W-:-:S03]  /*505c0*/  IADD3 R39, P2, PT, R61, R84, RZ ;  /* 0x000000543d277210 */ /* 0x000fc60007f5e0ff */
[----:B------:R-:W-:Y:S01]  /*505d0*/  IMAD.X R53, R62, 0x1, R103, P0 ;  /* 0x000000013e357824 */ /* 0x000fe200000e0667 */
[----:B------:R-:W-:-:S04]  /*505e0*/  ISETP.GE.U32.AND P0, PT, R54, R99, PT ;  /* 0x000000633600720c */ /* 0x000fc80003f06070 */
[----:B------:R-:W-:-:S04]  /*505f0*/  ISETP.GE.U32.AND.EX P0, PT, R53, R62, PT, P0 ;  /* 0x0000003e3500720c */ /* 0x000fc80003f06100 */
[----:B------:R-:W-:-:S04]  /*50600*/  SEL R97, RZ, 0x1, P0 ;  /* 0x00000001ff617807 */ /* 0x000fc80000000000 */
[----:B------:R-:W-:Y:S01]  /*50610*/  IADD3 R97, P0, P1, R60, R46, R97 ;  /* 0x0000002e3c617210 */ /* 0x000fe2000791e061 */
[----:B------:R-:W-:Y:S02]  /*50620*/  IMAD.MOV.U32 R46, RZ, RZ, R57 ;  /* 0x000000ffff2e7224 */ /* 0x000fe400078e0039 */
[----:B------:R-:W-:Y:S01]  /*50630*/  IMAD.WIDE.U32 R56, R73, R74, RZ ;  /* 0x0000004a49387225 */ /* 0x000fe200078e00ff */
[----:B------:R-:W-:Y:S02]  /*50640*/  IADD3.X R62, PT, PT, R39, R47, RZ, P0, P1 ;  /* 0x0000002f273e7210 */ /* 0x000fe400007e24ff */
        /* <DEDUP_REMOVED lines=22> */
[----:B------:R-:W-:Y:S02]  /*507b0*/  IADD3.X R103, PT, PT, R100, R47, RZ, P3, P4 ;  /* 0x0000002f64677210 */ /* 0x000fe40001fe84ff */
[----:B------:R-:W-:Y:S01]  /*507c0*/  LOP3.LUT P4, RZ, R63, 0x200, RZ, 0xc0, !PT ;  /* 0x000002003fff7812 */ /* 0x000fe2000788c0ff */
[----:B------:R-:W0:Y:S01]  /*507d0*/  LDC.64 R46, c[0x3][0x40] ;  /* 0x00c01000ff2e7b82 */ /* 0x000e220000000a00 */
[----:B------:R-:W-:Y:S01]  /*507e0*/  ISETP.GE.U32.AND P3, PT, R45, R42, PT ;  /* 0x0000002a2d00720c */ /* 0x000fe20003f66070 */
[----:B------:R-:W-:Y:S01]  /*507f0*/  IMAD.WIDE.U32 R42, R24, R24, RZ ;  /* 0x00000018182a7225 */ /* 0x000fe200078e00ff */
[----:B------:R-:W-:Y:S02]  /*50800*/  LOP3.LUT R63, R63, 0xfffffffe, RZ, 0xc0, !PT ;  /* 0xfffffffe3f3f7812 */ /* 0x000fe400078ec0ff */
[----:B------:R-:W-:Y:S01]  /*50810*/  ISETP.GE.U32.AND.EX P3, PT, R50, R58, PT, P3 ;  /* 0x0000003a3200720c */ /* 0x000fe20003f66130 */
[----:B------:R-:W-:-:S03]  /*50820*/  IMAD.X R41, RZ, RZ, RZ, P4 ;  /* 0x000000ffff297224 */ /* 0x000fc600020e06ff */
[----:B------:R-:W-:Y:S01]  /*50830*/  SEL R99, RZ, 0x1, P3 ;  /* 0x00000001ff637807 */ /* 0x000fe20001800000 */
[----:B------:R-:W-:-:S03]  /*50840*/  IMAD.WIDE.U32.X R40, R76, R73, R40, P6 ;  /* 0x000000494c287225 */ /* 0x000fc600030e0428 */
        /* <DEDUP_REMOVED lines=9> */
[----:B------:R-:W-:Y:S01]  /*508e0*/  ISETP.GE.U32.AND P2, PT, R52, R97, PT ;  /* 0x000000613400720c */ /* 0x000fe20003f46070 */
[----:B0-----:R-:W-:Y:S01]  /*508f0*/  IMAD.WIDE.U32 R96, R32, R46, RZ ;  /* 0x0000002e20607225 */ /* 0x001fe200078e00ff */
[----:B------:R-:W-:Y:S02]  /*50900*/  @P5 LOP3.LUT R63, R63, 0x1, RZ, 0xfc, !PT ;  /* 0x000000013f3f5812 */ /* 0x000fe400078efcff */
[----:B------:R-:W-:-:S04]  /*50910*/  ISETP.GE.U32.AND.EX P2, PT, R39, R62, PT, P2 ;  /* 0x0000003e2700720c */ /* 0x000fc80003f46120 */
[----:B------:R-:W-:Y:S02]  /*50920*/  SEL R45, RZ, 0x1, P2 ;  /* 0x00000001ff2d7807 */ /* 0x000fe40001000000 */
[----:B------:R-:W-:Y:S02]  /*50930*/  IADD3 R109, P2, PT, R43, R84, RZ ;  /* 0x000000542b6d7210 */ /* 0x000fe40007f5e0ff */
[----:B------:R-:W-:Y:S01]  /*50940*/  IADD3 R104, P3, P4, R42, R40, R45 ;  /* 0x000000282a687210 */ /* 0x000fe20007c7e02d */
[----:B------:R-:W-:Y:S01]  /*50950*/  IMAD R40, R33, R46, RZ ;  /* 0x0000002e21287224 */ /* 0x000fe200078e02ff */
[----:B------:R-:W0:Y:S01]  /*50960*/  LDC.64 R44, c[0x3][RZ] ;  /* 0x00c00000ff2c7b82 */ /* 0x000e220000000a00 */
[----:B------:R-:W-:Y:S02]  /*50970*/  LOP3.LUT R33, RZ, R33, RZ, 0x33, !PT ;  /* 0x00000021ff217212 */ /* 0x000fe400078e33ff */
[----:B------:R-:W-:Y:S01]  /*50980*/  IMAD R107, R32, R47, R40 ;  /* 0x0000002f206b7224 */ /* 0x000fe200078e0228 */
[----:B------:R-:W-:-:S03]  /*50990*/  IADD3.X R109, PT, PT, R109, R41, RZ, P3, P4 ;  /* 0x000000296d6d7210 */ /* 0x000fc60001fe84ff */
[----:B------:R-:W-:-:S04]  /*509a0*/  IMAD.IADD R107, R97, 0x1, R107 ;  /* 0x00000001616b7824 */ /* 0x000fc800078e026b */
[----:B0-----:R-:W-:-:S04]  /*509b0*/  IMAD.WIDE.U32 R40, R107, R44, RZ ;  /* 0x0000002c6b287225 */ /* 0x001fc800078e00ff */
        /* <DEDUP_REMOVED lines=8> */
[----:B------:R-:W-:Y:S01]  /*50a40*/  IMAD.X R41, RZ, RZ, RZ, P0 ;  /* 0x000000ffff297224 */ /* 0x000fe200000e06ff */
[----:B------:R-:W-:Y:S01]  /*50a50*/  ISETP.GT.U32.AND.EX P3, PT, R42, R33, PT, P3 ;  /* 0x000000212a00720c */ /* 0x000fe20003f64130 */
[----:B------:R-:W-:Y:S01]  /*50a60*/  IMAD.MOV.U32 R40, RZ, RZ, R57 ;  /* 0x000000ffff287224 */ /* 0x000fe200078e0039 */
[----:B------:R-:W0:Y:S01]  /*50a70*/  LDC.64 R42, c[0x3][0x8] ;  /* 0x00c00200ff2a7b82 */ /* 0x000e220000000a00 */
[----:B------:R-:W-:Y:S02]  /*50a80*/  IADD3 R57, P0, PT, R60, R99, RZ ;  /* 0x000000633c397210 */ /* 0x000fe40007f1e0ff */
[----:B------:R-:W-:Y:S01]  /*50a90*/  SEL R97, RZ, 0x1, !P3 ;  /* 0x00000001ff617807 */ /* 0x000fe20005800000 */
[----:B------:R-:W-:-:S04]  /*50aa0*/  IMAD.WIDE.U32.X R40, R79, R73, R40, P1 ;  /* 0x000000494f287225 */ /* 0x000fc800008e0428 */
[----:B0-----:R-:W-:-:S04]  /*50ab0*/  IMAD.WIDE.U32 R86, R107, R42, RZ ;  /* 0x0000002a6b567225 */ /* 0x001fc800078e00ff */
[----:B------:R-:W-:-:S04]  /*50ac0*/  IMAD.WIDE.U32 R32, R96, R42, RZ ;  /* 0x0000002a60207225 */ /* 0x000fc800078e00ff */
[----:B------:R-:W-:Y:S01]  /*50ad0*/  IMAD.WIDE.U32 R86, P3, R96, R43, R86 ;  /* 0x0000002b60567225 */ /* 0x000fe20007860056 */
[----:B------:R-:W-:-:S03]  /*50ae0*/  IADD3 R97, P5, P6, R32, R58, R97 ;  /* 0x0000003a20617210 */ /* 0x000fc60007ebe061 */
[----:B------:R-:W-:Y:S01]  /*50af0*/  IMAD.X R58, R61, 0x1, R50, P0 ;  /* 0x000000013d3a7824 */ /* 0x000fe200000e0632 */
[----:B------:R-:W-:Y:S02]  /*50b00*/  IADD3 R33, P4, PT, R33, R86, RZ ;  /* 0x0000005621217210 */ /* 0x000fe40007f9e0ff */
[----:B------:R-:W-:Y:S02]  /*50b10*/  ISETP.GE.U32.AND P0, PT, R57, R60, PT ;  /* 0x0000003c3900720c */ /* 0x000fe40003f06070 */
[----:B------:R-:W-:Y:S01]  /*50b20*/  IADD3.X R84, PT, PT, R33, R59, RZ, P5, P6 ;  /* 0x0000003b21547210 */ /* 0x000fe20002fec4ff */
[-C--:B------:R-:W-:Y:S01]  /*50b30*/  IMAD.WIDE.U32 R32, R73, R72.reuse, RZ ;  /* 0x0000004849207225 */ /* 0x080fe200078e00ff */
[----:B------:R-:W-:Y:S02]  /*50b40*/  ISETP.GE.U32.AND.EX P0, PT, R58, R61, PT, P0 ;  /* 0x0000003d3a00720c */ /* 0x000fe40003f06100 */
[----:B------:R-:W-:Y:S01]  /*50b50*/  LOP3.LUT P5, RZ, R63, 0x8, RZ, 0xc0, !PT ;  /* 0x000000083fff7812 */ /* 0x000fe200078ac0ff */
[----:B------:R-:W-:Y:S01]  /*50b60*/  IMAD.WIDE.U32 R60, R72, R72, RZ ;  /* 0x00000048483c7225 */ /* 0x000fe200078e00ff */
[----:B------:R-:W-:-:S02]  /*50b70*/  SEL R59, RZ, 0x1, P0 ;  /* 0x00000001ff3b7807 */ /* 0x000fc40000000000 */
[C---:B------:R-:W-:Y:S01]  /*50b80*/  LOP3.LUT P6, RZ, R63.reuse, 0x2, RZ, 0xc0, !PT ;  /* 0x000000023fff7812 */ /* 0x040fe200078cc0ff */
[----:B------:R-:W-:Y:S01]  /*50b90*/  IMAD.WIDE.U32 R32, P0, R72, R73, R32 ;  /* 0x0000004948207225 */ /* 0x000fe20007800020 */
[----:B------:R-:W-:Y:S02]  /*50ba0*/  LOP3.LUT R63, R63, 0xfffffdff, RZ, 0xc0, !PT ;  /* 0xfffffdff3f3f7812 */ /* 0x000fe400078ec0ff */
[----:B------:R-:W-:Y:S02]  /*50bb0*/  IADD3 R61, P1, PT, R61, R32, RZ ;  /* 0x000000203d3d7210 */ /* 0x000fe40007f3e0ff */
[----:B------:R-:W-:-:S08]  /*50bc0*/  LOP3.LUT R63, R63, 0xfffffbff, RZ, 0xc0, !PT ;  /* 0xfffffbff3f3f7812 */ /* 0x000fd000078ec0ff */
[----:B------:R-:W-:-:S04]  /*50bd0*/  @P0 LOP3.LUT R63, R63, 0x400, RZ, 0xfc, !PT ;  /* 0x000004003f3f0812 */ /* 0x000fc800078efcff */
        /* <DEDUP_REMOVED lines=15> */
[----:B------:R-:W-:Y:S01]  /*50cd0*/  ISETP.GE.U32.AND P0, PT, R99, R98, PT ;  /* 0x000000626300720c */ /* 0x000fe20003f06070 */
[----:B------:R-:W-:-:S03]  /*50ce0*/  IMAD.WIDE.U32.X R40, R79, R73, R40, P6 ;  /* 0x000000494f287225 */ /* 0x000fc600030e0428 */
[----:B------:R-:W-:Y:S02]  /*50cf0*/  ISETP.GE.U32.AND.EX P0, PT, R50, R101, PT, P0 ;  /* 0x000000653200720c */ /* 0x000fe40003f06100 */
[C---:B------:R-:W-:Y:S01]  /*50d00*/  LOP3.LUT P6, RZ, R63.reuse, 0x1, RZ, 0xc0, !PT ;  /* 0x000000013fff7812 */ /* 0x040fe200078cc0ff */
[----:B------:R-:W-:Y:S01]  /*50d10*/  IMAD.WIDE.U32 R50, R30, R46, RZ ;  /* 0x0000002e1e327225 */ /* 0x000fe200078e00ff */
[----:B------:R-:W-:Y:S02]  /*50d20*/  SEL R55, RZ, 0x1, P0 ;  /* 0x00000001ff377807 */ /* 0x000fe40000000000 */
[----:B------:R-:W-:Y:S02]  /*50d30*/  LOP3.LUT R63, R63, 0xfffffffd, RZ, 0xc0, !PT ;  /* 0xfffffffd3f3f7812 */ /* 0x000fe400078ec0ff */
[----:B------:R-:W-:Y:S01]  /*50d40*/  IADD3 R55, P0, P1, R62, R40, R55 ;  /* 0x000000283e377210 */ /* 0x000fe2000791e037 */
[----:B------:R-:W-:Y:S01]  /*50d50*/  IMAD R40, R35, R46, RZ ;  /* 0x0000002e23287224 */ /* 0x000fe200078e02ff */
[----:B------:R-:W-:-:S02]  /*50d60*/  LOP3.LUT R35, RZ, R35, RZ, 0x33, !PT ;  /* 0x00000023ff237212 */ /* 0x000fc400078e33ff */
        /* <DEDUP_REMOVED lines=9> */
[----:B------:R-:W-:Y:S01]  /*50e00*/  LOP3.LUT R41, RZ, R30, RZ, 0x33, !PT ;  /* 0x0000001eff297212 */ /* 0x000fe200078e33ff */
[----:B------:R-:W-:-:S04]  /*50e10*/  IMAD.WIDE.U32 R98, R86, R42, RZ ;  /* 0x0000002a56627225 */ /* 0x000fc800078e00ff */
[----:B------:R-:W-:Y:S01]  /*50e20*/  IMAD.WIDE.U32.X R100, R86, R45, R100, P0 ;  /* 0x0000002d56647225 */ /* 0x000fe200000e0464 */
[----:B------:R-:W-:-:S03]  /*50e30*/  ISETP.GT.U32.AND P0, PT, R40, R41, PT ;  /* 0x000000292800720c */ /* 0x000fc60003f04070 */
[----:B------:R-:W-:Y:S01]  /*50e40*/  IMAD.WIDE.U32 R98, P1, R50, R43, R98 ;  /* 0x0000002b32627225 */ /* 0x000fe20007820062 */
[----:B------:R-:W-:-:S03]  /*50e50*/  ISETP.GT.U32.AND.EX P0, PT, R102, R35, PT, P0 ;  /* 0x000000236600720c */ /* 0x000fc60003f04100 */
[----:B------:R-:W-:Y:S01]  /*50e60*/  IMAD.WIDE.U32 R40, R50, R42, RZ ;  /* 0x0000002a32287225 */ /* 0x000fe200078e00ff */
[----:B------:R-:W-:-:S04]  /*50e70*/  SEL R105, RZ, 0x1, !P0 ;  /* 0x00000001ff697807 */ /* 0x000fc80004000000 */
[----:B------:R-:W-:-:S04]  /*50e80*/  IADD3 R35, P0, PT, R41, R98, RZ ;  /* 0x0000006229237210 */ /* 0x000fc80007f1e0ff */
[----:B------:R-:W-:Y:S02]  /*50e90*/  @P1 LOP3.LUT R63, R63, 0x2, RZ, 0xfc, !PT ;  /* 0x000000023f3f1812 */ /* 0x000fe400078efcff */
[----:B------:R-:W-:Y:S01]  /*50ea0*/  IADD3 R105, P1, P5, R40, R100, R105 ;  /* 0x0000006428697210 */ /* 0x000fe20007d3e069 */
[----:B------:R-:W-:Y:S01]  /*50eb0*/  IMAD.MOV.U32 R100, RZ, RZ, R87 ;  /* 0x000000ffff647224 */ /* 0x000fe200078e0057 */
[----:B------:R-:W0:Y:S02]  /*50ec0*/  LDC.64 R40, c[0x3][0x10] ;  /* 0x00c00400ff287b82 */ /* 0x000e240000000a00 */
        /* <DEDUP_REMOVED lines=8> */
[----:B0-----:R-:W-:-:S04]  /*50f50*/  IMAD.WIDE.U32 R102, R107, R40, RZ ;  /* 0x000000286b667225 */ /* 0x001fc800078e00ff */
        /* <DEDUP_REMOVED lines=11> */
[----:B------:R-:W-:-:S04]  /*51010*/  ISETP.GE.U32.AND P1, PT, R112, R28, PT ;  /* 0x0000001c7000720c */ /* 0x000fc80003f26070 */
[----:B------:R-:W-:-:S04]  /*51020*/  ISETP.GE.U32.AND.EX P1, PT, R116, R35, PT, P1 ;  /* 0x000000237400720c */ /* 0x000fc80003f26110 */
[----:B------:R-:W-:Y:S01]  /*51030*/  SEL R35, RZ, 0x1, P1 ;  /* 0x00000001ff237807 */ /* 0x000fe20000800000 */
[----:B0-----:R-:W-:-:S04]  /*51040*/  IMAD.WIDE.U32 R64, R107, R30, RZ ;  /* 0x0000001e6b407225 */ /* 0x001fc800078e00ff */
[----:B------:R-:W-:-:S04]  /*51050*/  IMAD.WIDE.U32 R102, P1, R96, R31, R64 ;  /* 0x0000001f60667225 */ /* 0x000fc80007820040 */
[----:B------:R-:W-:-:S04]  /*51060*/  IMAD.WIDE.U32 R96, R96, R30, RZ ;  /* 0x0000001e60607225 */ /* 0x000fc800078e00ff */
[----:B------:R-:W-:Y:S01]  /*51070*/  IMAD.MOV.U32 R64, RZ, RZ, R85 ;  /* 0x000000ffff407224 */ /* 0x000fe200078e0055 */
[----:B------:R-:W-:Y:S01]  /*51080*/  IADD3 R65, P3, PT, R97, R102, RZ ;  /* 0x0000006661417210 */ /* 0x000fe20007f7e0ff */
[----:B------:R-:W-:Y:S01]  /*51090*/  IMAD.X R97, RZ, RZ, RZ, P1 ;  /* 0x000000ffff617224 */ /* 0x000fe200008e06ff */
[----:B------:R-:W-:Y:S01]  /*510a0*/  IADD3 R28, P4, P5, R96, R100, R35 ;  /* 0x00000064601c7210 */ /* 0x000fe20007d9e023 */
[----:B------:R-:W-:Y:S01]  /*510b0*/  IMAD R96, R111, R46, RZ ;  /* 0x0000002e6f607224 */ /* 0x000fe200078e02ff */
[----:B------:R-:W-:Y:S02]  /*510c0*/  ISETP.GE.U32.AND P1, PT, R59, R104, PT ;  /* 0x000000683b00720c */ /* 0x000fe40003f26070 */
[----:B------:R-:W-:Y:S01]  /*510d0*/  IADD3.X R100, PT, PT, R65, R101, RZ, P4, P5 ;  /* 0x0000006541647210 */ /* 0x000fe200027ea4ff */
[----:B------:R-:W-:Y:S01]  /*510e0*/  IMAD.X R65, RZ, RZ, RZ, P6 ;  /* 0x000000ffff417224 */ /* 0x000fe200030e06ff */
[----:B------:R-:W-:Y:S01]  /*510f0*/  ISETP.GE.U32.AND.EX P1, PT, R60, R109, PT, P1 ;  /* 0x0000006d3c00720c */ /* 0x000fe20003f26110 */
[----:B------:R-:W-:-:S02]  /*51100*/  IMAD R87, R108, R47, R96 ;  /* 0x0000002f6c577224 */ /* 0x000fc400078e0260 */
[----:B------:R-:W-:Y:S01]  /*51110*/  IMAD.WIDE.U32.X R84, R27, R27, R64, P2 ;  /* 0x0000001b1b547225 */ /* 0x000fe200010e0440 */
[----:B------:R-:W-:Y:S02]  /*51120*/  IADD3 R106, P2, PT, R28, R67, RZ ;  /* 0x000000431c6a7210 */ /* 0x000fe40007f5e0ff */
[----:B------:R-:W-:Y:S01]  /*51130*/  SEL R109, RZ, 0x1, P1 ;  /* 0x00000001ff6d7807 */ /* 0x000fe20000800000 */
[----:B------:R-:W-:Y:S01]  /*51140*/  IMAD.MOV.U32 R96, RZ, RZ, R103 ;  /* 0x000000ffff607224 */ /* 0x000fe200078e0067 */
[----:B------:R-:W-:Y:S01]  /*51150*/  LOP3.LUT R103, RZ, R108, RZ, 0x33, !PT ;  /* 0x0000006cff677212 */ /* 0x000fe200078e33ff */
[----:B------:R-:W-:-:S04]  /*51160*/  IMAD.WIDE.U32 R64, R108, R46, RZ ;  /* 0x0000002e6c407225 */ /* 0x000fc800078e00ff */
[----:B------:R-:W-:Y:S01]  /*51170*/  IMAD.WIDE.U32.X R96, R107, R31, R96, P3 ;  /* 0x0000001f6b607225 */ /* 0x000fe200018e0460 */
[----:B------:R-:W-:-:S03]  /*51180*/  ISETP.GE.U32.AND P3, PT, R106, R28, PT ;  /* 0x0000001c6a00720c */ /* 0x000fc60003f66070 */
[----:B------:R-:W-:Y:S01]  /*51190*/  IMAD.X R107, R100, 0x1, R66, P2 ;  /* 0x00000001646b7824 */ /* 0x000fe200010e0642 */
[----:B------:R-:W-:Y:S01]  /*511a0*/  IADD3 R28, P2, PT, R109, R84, RZ ;  /* 0x000000546d1c7210 */ /* 0x000fe20007f5e0ff */
[----:B------:R-:W-:Y:S02]  /*511b0*/  IMAD.IADD R87, R65, 0x1, R87 ;  /* 0x0000000141577824 */ /* 0x000fe400078e0257 */
[----:B------:R-:W-:Y:S01]  /*511c0*/  IMAD.WIDE.U32 R66, R64, R44, RZ ;  /* 0x0000002c40427225 */ /* 0x000fe200078e00ff */
[----:B------:R-:W-:-:S03]  /*511d0*/  ISETP.GE.U32.AND.EX P3, PT, R107, R100, PT, P3 ;  /* 0x000000646b00720c */ /* 0x000fc60003f66130 */
[----:B------:R-:W-:Y:S01]  /*511e0*/  IMAD.WIDE.U32 R100, R87, R44, RZ ;  /* 0x0000002c57647225 */ /* 0x000fe200078e00ff */
[----:B------:R-:W-:-:S04]  /*511f0*/  SEL R35, RZ, 0x1, P3 ;  /* 0x00000001ff237807 */ /* 0x000fc80001800000 */
[----:B------:R-:W-:Y:S01]  /*51200*/  IADD3 R109, P3, PT, R35, R96, RZ ;  /* 0x00000060236d7210 */ /* 0x000fe20007f7e0ff */
[----:B------:R-:W-:Y:S01]  /*51210*/  IMAD.WIDE.U32 R100, P1, R64, R45, R100 ;  /* 0x0000002d40647225 */ /* 0x000fe20007820064 */
[----:B------:R-:W-:-:S03]  /*51220*/  LOP3.LUT R96, RZ, R111, RZ, 0x33, !PT ;  /* 0x0000006fff607212 */ /* 0x000fc600078e33ff */
[----:B------:R-:W-:Y:S01]  /*51230*/  IMAD.X R35, RZ, RZ, R85, P2 ;  /* 0x000000ffff237224 */ /* 0x000fe200010e0655 */
[----:B------:R-:W-:Y:S01]  /*51240*/  ISETP.GT.U32.AND P2, PT, R66, R103, PT ;  /* 0x000000674200720c */ /* 0x000fe20003f44070 */
        /* <DEDUP_REMOVED lines=8> */
[----:B------:R-:W-:-:S03]  /*512d0*/  IMAD.WIDE.U32 R66, P4, R64, R43, R66 ;  /* 0x0000002b40427225 */ /* 0x000fc60007880042 */
[----:B------:R-:W-:Y:S01]  /*512e0*/  SEL R101, RZ, 0x1, !P2 ;  /* 0x00000001ff657807 */ /* 0x000fe20005000000 */
[----:B------:R-:W-:-:S04]  /*512f0*/  IMAD.WIDE.U32.X R84, R87, R45, R84, P3 ;  /* 0x0000002d57547225 */ /* 0x000fc800018e0454 */
[----:B------:R-:W-:Y:S02]  /*51300*/  IMAD.WIDE.U32 R96, R64, R42, RZ ;  /* 0x0000002a40607225 */ /* 0x000fe400078e00ff */
        /* <DEDUP_REMOVED lines=25> */
.L_x_165:
[----:B------:R-:W-:Y:S05]  /*514a0*/  BSYNC.RECONVERGENT B3 ;  /* 0x0000000000037941 */ /* 0x000fea0003800200 */
.L_x_164:
        /* <DEDUP_REMOVED lines=30> */
[-C--:B------:R-:W-:Y:S01]  /*51690*/  IMAD.WIDE.U32 R102, R87, R40.reuse, RZ ;  /* 0x0000002857667225 */ /* 0x080fe200078e00ff */
[C---:B------:R-:W-:Y:S02]  /*516a0*/  LOP3.LUT P6, RZ, R63.reuse, 0x2, RZ, 0xc0, !PT ;  /* 0x000000023fff7812 */ /* 0x040fe400078cc0ff */
[----:B------:R-:W-:Y:S01]  /*516b0*/  LOP3.LUT R63, R63, 0xfffffffb, RZ, 0xc0, !PT ;  /* 0xfffffffb3f3f7812 */ /* 0x000fe200078ec0ff */
[----:B------:R-:W-:-:S04]  /*516c0*/  IMAD.WIDE.U32 R100, R2, R40, RZ ;  /* 0x0000002802647225 */ /* 0x000fc800078e00ff */
        /* <DEDUP_REMOVED lines=13> */
[----:B------:R-:W-:Y:S02]  /*517a0*/  IMAD.X R85, RZ, RZ, RZ, P4 ;  /* 0x000000ffff557224 */ /* 0x000fe400020e06ff */
[----:B------:R-:W-:-:S04]  /*517b0*/  IMAD.WIDE.U32 R102, P6, R64, R41, R102 ;  /* 0x0000002940667225 */ /* 0x000fc800078c0066 */
[----:B------:R-:W-:Y:S01]  /*517c0*/  IMAD.WIDE.U32.X R66, R87, R43, R84, P3 ;  /* 0x0000002b57427225 */ /* 0x000fe200018e0454 */
[----:B------:R-:W-:-:S03]  /*517d0*/  IADD3 R112, P3, PT, R65, R112, RZ ;  /* 0x0000007041707210 */ /* 0x000fc60007f7e0ff */
[----:B------:R-:W-:-:S04]  /*517e0*/  IMAD.WIDE.U32 R84, R64, R40, RZ ;  /* 0x0000002840547225 */ /* 0x000fc800078e00ff */
[----:B------:R-:W-:Y:S01]  /*517f0*/  IMAD.X R116, R111, 0x1, R116, P3 ;  /* 0x000000016f747824 */ /* 0x000fe200018e0674 */
[----:B------:R-:W-:Y:S02]  /*51800*/  ISETP.GE.U32.AND P3, PT, R112, R65, PT ;  /* 0x000000417000720c */ /* 0x000fe40003f66070 */
[----:B------:R-:W-:Y:S02]  /*51810*/  IADD3 R85, P5, PT, R85, R102, RZ ;  /* 0x0000006655557210 */ /* 0x000fe40007fbe0ff */
[----:B------:R-:W-:Y:S02]  /*51820*/  ISETP.GE.U32.AND.EX P3, PT, R116, R111, PT, P3 ;  /* 0x0000006f7400720c */ /* 0x000fe40003f66130 */
[----:B------:R-:W-:Y:S02]  /*51830*/  @P6 LOP3.LUT R63, R63, 0x10, RZ, 0xfc, !PT ;  /* 0x000000103f3f6812 */ /* 0x000fe400078efcff */
[----:B------:R-:W-:Y:S02]  /*51840*/  SEL R65, RZ, 0x1, P3 ;  /* 0x00000001ff417807 */ /* 0x000fe40001800000 */
[----:B------:R-:W-:-:S02]  /*51850*/  LOP3.LUT R63, R63, 0xfffffff7, RZ, 0xc0, !PT ;  /* 0xfffffff73f3f7812 */ /* 0x000fc400078ec0ff */
[----:B------:R-:W-:Y:S01]  /*51860*/  IADD3 R65, P3, P4, R84, R66, R65 ;  /* 0x0000004254417210 */ /* 0x000fe20007c7e041 */
[----:B------:R-:W-:Y:S02]  /*51870*/  IMAD.MOV.U32 R66, RZ, RZ, R109 ;  /* 0x000000ffff427224 */ /* 0x000fe400078e006d */
[----:B------:R-:W-:Y:S02]  /*51880*/  @P5 LOP3.LUT R63, R63, 0x8, RZ, 0xfc, !PT ;  /* 0x000000083f3f5812 */ /* 0x000fe400078efcff */
[----:B------:R-:W-:Y:S01]  /*51890*/  IADD3.X R102, PT, PT, R85, R67, RZ, P3, P4 ;  /* 0x0000004355667210 */ /* 0x000fe20001fe84ff */
[----:B------:R-:W-:Y:S01]  /*518a0*/  IMAD.X R67, RZ, RZ, RZ, P1 ;  /* 0x000000ffff437224 */ /* 0x000fe200008e06ff */
[----:B------:R-:W-:Y:S01]  /*518b0*/  IADD3 R115, P1, PT, R114, R37, RZ ;  /* 0x0000002572737210 */ /* 0x000fe20007f3e0ff */
[----:B------:R-:W-:Y:S01]  /*518c0*/  IMAD.WIDE.U32 R84, R96, R40, RZ ;  /* 0x0000002860547225 */ /* 0x000fe200078e00ff */
[----:B------:R-:W-:Y:S02]  /*518d0*/  LOP3.LUT R37, RZ, R116, RZ, 0x33, !PT ;  /* 0x00000074ff257212 */ /* 0x000fe400078e33ff */
[----:B------:R-:W-:Y:S01]  /*518e0*/  LOP3.LUT R63, R63, 0xfffffffe, RZ, 0xc0, !PT ;  /* 0xfffffffe3f3f7812 */ /* 0x000fe200078ec0ff */
[----:B------:R-:W-:Y:S01]  /*518f0*/  IMAD.X R118, R51, 0x1, R38, P1 ;  /* 0x0000000133767824 */ /* 0x000fe200008e0626 */
[----:B------:R-:W-:Y:S01]  /*51900*/  IADD3 R104, P1, PT, R5, R115, RZ ;  /* 0x0000007305687210 */ /* 0x000fe20007f3e0ff */
[----:B------:R-:W-:-:S04]  /*51910*/  IMAD.WIDE.U32.X R66, R2, R43, R66, P2 ;  /* 0x0000002b02427225 */ /* 0x000fc800010e0442 */
[----:B------:R-:W-:Y:S01]  /*51920*/  IMAD.X R119, R32, 0x1, R118, P1 ;  /* 0x0000000120777824 */ /* 0x000fe200008e0676 */
[----:B------:R-:W-:-:S03]  /*51930*/  ISETP.GE.U32.AND P1, PT, R104, R5, PT ;  /* 0x000000056800720c */ /* 0x000fc60003f26070 */
[C---:B------:R-:W-:Y:S01]  /*51940*/  IMAD R38, R119.reuse, R46, RZ ;  /* 0x0000002e77267224 */ /* 0x040fe200078e02ff */
[----:B------:R-:W-:Y:S01]  /*51950*/  ISETP.GE.U32.AND.EX P1, PT, R119, R32, PT, P1 ;  /* 0x000000207700720c */ /* 0x000fe20003f26110 */
[----:B------:R-:W-:-:S03]  /*51960*/  IMAD R32, R116, R46, RZ ;  /* 0x0000002e74207224 */ /* 0x000fc600078e02ff */
[----:B------:R-:W-:Y:S01]  /*51970*/  SEL R97, RZ, 0x1, P1 ;  /* 0x00000001ff617807 */ /* 0x000fe20000800000 */
[----:B------:R-:W-:-:S03]  /*51980*/  IMAD.WIDE.U32 R100, P1, R96, R41, R100 ;  /* 0x0000002960647225 */ /* 0x000fc60007820064 */
[----:B------:R-:W-:Y:S02]  /*51990*/  IADD3 R97, P3, P4, R84, R66, R97 ;  /* 0x0000004254617210 */ /* 0x000fe40007c7e061 */
[----:B------:R-:W-:Y:S01]  /*519a0*/  IADD3 R5, P2, PT, R85, R100, RZ ;  /* 0x0000006455057210 */ /* 0x000fe20007f5e0ff */
[----:B------:R-:W-:-:S03]  /*519b0*/  IMAD.WIDE.U32 R84, R112, R46, RZ ;  /* 0x0000002e70547225 */ /* 0x000fc600078e00ff */
[----:B------:R-:W-:Y:S01]  /*519c0*/  IADD3.X R100, PT, PT, R5, R67, RZ, P3, P4 ;  /* 0x0000004305647210 */ /* 0x000fe20001fe84ff */
        /* <DEDUP_REMOVED lines=18> */
[C---:B------:R-:W-:Y:S01]  /*51af0*/  IMAD R5, R104.reuse, R47, R38 ;  /* 0x0000002f68057224 */ /* 0x040fe200078e0226 */
[----:B------:R-:W-:Y:S01]  /*51b00*/  IADD3 R117, P3, PT, R67, R98, RZ ;  /* 0x0000006243757210 */ /* 0x000fe20007f7e0ff */
[----:B------:R-:W-:Y:S01]  /*51b10*/  IMAD.WIDE.U32 R66, R104, R46, RZ ;  /* 0x0000002e68427225 */ /* 0x000fe200078e00ff */
[----:B------:R-:W-:Y:S02]  /*51b20*/  LOP3.LUT R38, RZ, R119, RZ, 0x33, !PT ;  /* 0x00000077ff267212 */ /* 0x000fe400078e33ff */
[----:B------:R-:W-:Y:S01]  /*51b30*/  IADD3.X R117, PT, PT, R117, R109, RZ, P4, P5 ;  /* 0x0000006d75757210 */ /* 0x000fe200027ea4ff */
[----:B------:R-:W-:-:S03]  /*51b40*/  IMAD.IADD R5, R67, 0x1, R5 ;  /* 0x0000000143057824 */ /* 0x000fc600078e0205 */
[----:B------:R-:W-:Y:S01]  /*51b50*/  @P6 LOP3.LUT R63, R63, 0x1, RZ, 0xfc, !PT ;  /* 0x000000013f3f6812 */ /* 0x000fe200078efcff */
[----:B------:R-:W-:-:S03]  /*51b60*/  IMAD.WIDE.U32 R108, R5, R44, RZ ;  /* 0x0000002c056c7225 */ /* 0x000fc600078e00ff */
[----:B------:R-:W-:Y:S01]  /*51b70*/  LOP3.LUT R63, R63, 0xfffffffd, RZ, 0xc0, !PT ;  /* 0xfffffffd3f3f7812 */ /* 0x000fe200078ec0ff */
        /* <DEDUP_REMOVED lines=21> */
[----:B------:R-:W-:-:S03]  /*51cd0*/  IMAD.X R111, RZ, RZ, RZ, P5 ;  /* 0x000000ffff6f7224 */ /* 0x000fc600028e06ff */
[----:B------:R-:W-:Y:S01]  /*51ce0*/  LOP3.LUT R63, R63, 0xfffffeff, RZ, 0xc0, !PT ;  /* 0xfffffeff3f3f7812 */ /* 0x000fe200078ec0ff */
[----:B------:R-:W-:Y:S01]  /*51cf0*/  IMAD.WIDE.U32.X R104, R86, R41, R110, P0 ;  /* 0x0000002956687225 */ /* 0x000fe200000e046e */
[----:B------:R-:W-:-:S03]  /*51d00*/  ISETP.GE.U32.AND P0, PT, R115, R114, PT ;  /* 0x000000727300720c */ /* 0x000fc60003f06070 */
[----:B------:R-:W-:Y:S01]  /*51d10*/  IMAD.WIDE.U32 R110, R50, R30, RZ ;  /* 0x0000001e326e7225 */ /* 0x000fe200078e00ff */
[----:B------:R-:W-:-:S03]  /*51d20*/  ISETP.GE.U32.AND.EX P0, PT, R118, R51, PT, P0 ;  /* 0x000000337600720c */ /* 0x000fc60003f06100 */
[----:B------:R-:W-:Y:S01]  /*51d30*/  IMAD.MOV.U32 R114, RZ, RZ, R103 ;  /* 0x000000ffff727224 */ /* 0x000fe200078e0067 */
[----:B------:R-:W-:Y:S01]  /*51d40*/  SEL R37, RZ, 0x1, P0 ;  /* 0x00000001ff257807 */ /* 0x000fe20000000000 */
[----:B------:R-:W-:-:S03]  /*51d50*/  IMAD.WIDE.U32 R50, P0, R50, R31, R112 ;  /* 0x0000001f32327225 */ /* 0x000fc60007800070 */
[----:B------:R-:W-:-:S10]  /*51d60*/  IADD3 R67, P5, PT, R111, R50, RZ ;  /* 0x000000326f437210 */ /* 0x000fd40007fbe0ff */
[----:B------:R-:W-:-:S04]  /*51d70*/  @P0 LOP3.LUT R63, R63, 0x100, RZ, 0xfc, !PT ;  /* 0x000001003f3f0812 */ /* 0x000fc800078efcff */
[----:B------:R-:W-:Y:S02]  /*51d80*/  @P5 LOP3.LUT R63, R63, 0x80, RZ, 0xfc, !PT ;  /* 0x000000803f3f5812 */ /* 0x000fe400078efcff */
[----:B------:R-:W-:-:S04]  /*51d90*/  IADD3 R111, P0, P5, R110, R104, R37 ;  /* 0x000000686e6f7210 */ /* 0x000fc80007d1e025 */
[----:B------:R-:W-:Y:S01]  /*51da0*/  IADD3.X R50, PT, PT, R67, R105, RZ, P0, P5 ;  /* 0x0000006943327210 */ /* 0x000fe200007ea4ff */
[----:B------:R-:W-:Y:S01]  /*51db0*/  IMAD.WIDE.U32 R104, R64, R30, RZ ;  /* 0x0000001e40687225 */ /* 0x000fe200078e00ff */
[----:B------:R-:W-:Y:S02]  /*51dc0*/  IADD3 R106, P0, PT, R65, R106, RZ ;  /* 0x0000006a416a7210 */ /* 0x000fe40007f1e0ff */
[----:B------:R-:W-:-:S03]  /*51dd0*/  LOP3.LUT P5, RZ, R63, 0x10, RZ, 0xc0, !PT ;  /* 0x000000103fff7812 */ /* 0x000fc600078ac0ff */
[----:B------:R-:W-:Y:S01]  /*51de0*/  IMAD.X R107, R102, 0x1, R107, P0 ;  /* 0x00000001666b7824 */ /* 0x000fe200000e066b */
[----:B------:R-:W-:Y:S01]  /*51df0*/  ISETP.GE.U32.AND P0, PT, R106, R65, PT ;  /* 0x000000416a00720c */ /* 0x000fe20003f06070 */
[----:B------:R-:W-:Y:S02]  /*51e00*/  IMAD.X R115, RZ, RZ, RZ, P5 ;  /* 0x000000ffff737224 */ /* 0x000fe400028e06ff */
[----:B------:R-:W-:Y:S01]  /*51e10*/  IMAD.X R65, RZ, RZ, RZ, P1 ;  /* 0x000000ffff417224 */ /* 0x000fe200008e06ff */
[----:B------:R-:W-:Y:S01]  /*51e20*/  ISETP.GE.U32.AND.EX P0, PT, R107, R102, PT, P0 ;  /* 0x000000666b00720c */ /* 0x000fe20003f06100 */
[----:B------:R-:W-:-:S03]  /*51e30*/  IMAD.WIDE.U32 R102, R87, R30, RZ ;  /* 0x0000001e57667225 */ /* 0x000fc600078e00ff */
[----:B------:R-:W-:Y:S01]  /*51e40*/  SEL R85, RZ, 0x1, P0 ;  /* 0x00000001ff557807 */ /* 0x000fe20000000000 */
[----:B------:R-:W-:Y:S01]  /*51e50*/  IMAD.WIDE.U32.X R114, R87, R41, R114, P6 ;  /* 0x0000002957727225 */ /* 0x000fe200030e0472 */
[C---:B------:R-:W-:Y:S02]  /*51e60*/  LOP3.LUT P6, RZ, R63.reuse, 0x2, RZ, 0xc0, !PT ;  /* 0x000000023fff7812 */ /* 0x040fe400078cc0ff */
[----:B------:R-:W-:Y:S01]  /*51e70*/  LOP3.LUT R63, R63, 0xffffffef, RZ, 0xc0, !PT ;  /* 0xffffffef3f3f7812 */ /* 0x000fe200078ec0ff */
[----:B------:R-:W-:-:S04]  /*51e80*/  IMAD.WIDE.U32 R102, P0, R64, R31, R102 ;  /* 0x0000001f40667225 */ /* 0x000fc80007800066 */
[----:B------:R-:W-:Y:S01]  /*51e90*/  IMAD.MOV.U32 R64, RZ, RZ, R101 ;  /* 0x000000ffff407224 */ /* 0x000fe200078e0065 */
[----:B------:R-:W-:-:S03]  /*51ea0*/  IADD3 R37, P5, PT, R105, R102, RZ ;  /* 0x0000006669257210 */ /* 0x000fc60007fbe0ff */
[----:B------:R-:W-:-:S05]  /*51eb0*/  IMAD.WIDE.U32.X R64, R2, R41, R64, P2 ;  /* 0x0000002902407225 */ /* 0x000fca00010e0440 */
[----:B------:R-:W-:-:S04]  /*51ec0*/  @P0 LOP3.LUT R63, R63, 0x10, RZ, 0xfc, !PT ;  /* 0x000000103f3f0812 */ /* 0x000fc800078efcff */
[----:B------:R-:W-:-:S04]  /*51ed0*/  LOP3.LUT R63, R63, 0xffffffbf, RZ, 0xc0, !PT ;  /* 0xffffffbf3f3f7812 */ /* 0x000fc800078ec0ff */
[----:B------:R-:W-:Y:S02]  /*51ee0*/  @P5 LOP3.LUT R63, R63, 0x40, RZ, 0xfc, !PT ;  /* 0x000000403f3f5812 */ /* 0x000fe400078efcff */
[----:B------:R-:W-:-:S04]  /*51ef0*/  IADD3 R85, P0, P5, R104, R114, R85 ;  /* 0x0000007268557210 */ /* 0x000fc80007d1e055 */
[----:B------:R-:W-:Y:S02]  /*51f00*/  IADD3.X R114, PT, PT, R37, R115, RZ, P0, P5 ;  /* 0x0000007325727210 */ /* 0x000fe400007ea4ff */
[----:B------:R-:W-:Y:S02]  /*51f10*/  IADD3 R118, P0, PT, R111, R48, RZ ;  /* 0x000000306f767210 */ /* 0x000fe40007f1e0ff */
[C---:B------:R-:W-:Y:S02]  /*51f20*/  LOP3.LUT P5, RZ, R63.reuse, 0x1, RZ, 0xc0, !PT ;  /* 0x000000013fff7812 */ /* 0x040fe400078ac0ff */
[----:B------:R-:W-:Y:S01]  /*51f30*/  LOP3.LUT R63, R63, 0xffffffdf, RZ, 0xc0, !PT ;  /* 0xffffffdf3f3f7812 */ /* 0x000fe200078ec0ff */
        /* <DEDUP_REMOVED lines=24> */
[C---:B------:R-:W-:Y:S01]  /*520c0*/  ISETP.GE.U32.AND.EX P0, PT, R112.reuse, R117, PT, P0 ;  /* 0x000000757000720c */ /* 0x040fe20003f06100 */
[----:B------:R-:W-:Y:S02]  /*520d0*/  IMAD R48, R112, R46, RZ ;  /* 0x0000002e70307224 */ /* 0x000fe400078e02ff */
[----:B------:R-:W-:Y:S01]  /*520e0*/  IMAD.WIDE.U32 R106, P1, R84, R41, R106 ;  /* 0x00000029546a7225 */ /* 0x000fe2000782006a */
[----:B------:R-:W-:-:S03]  /*520f0*/  SEL R99, RZ, 0x1, P0 ;  /* 0x00000001ff637807 */ /* 0x000fc60000000000 */
[----:B------:R-:W-:Y:S01]  /*52100*/  IMAD R119, R113, R47, R48 ;  /* 0x0000002f71777224 */ /* 0x000fe200078e0230 */
[----:B------:R-:W-:Y:S02]  /*52110*/  IADD3 R97, P0, PT, R97, R106, RZ ;  /* 0x0000006a61617210 */ /* 0x000fe40007f1e0ff */
[----:B------:R-:W-:Y:S01]  /*52120*/  IADD3 R102, P2, P3, R96, R64, R99 ;  /* 0x0000004060667210 */ /* 0x000fe20007b5e063 */
[----:B------:R-:W-:Y:S01]  /*52130*/  IMAD.MOV.U32 R96, RZ, RZ, R109 ;  /* 0x000000ffff607224 */ /* 0x000fe200078e006d */
[----:B------:R-:W-:Y:S01]  /*52140*/  LOP3.LUT R48, RZ, R112, RZ, 0x33, !PT ;  /* 0x00000070ff307212 */ /* 0x000fe200078e33ff */
[----:B------:R-:W-:Y:S01]  /*52150*/  IMAD.WIDE.U32 R108, R66, R40, RZ ;  /* 0x00000028426c7225 */ /* 0x000fe200078e00ff */
[----:B------:R-:W-:Y:S02]  /*52160*/  IADD3.X R110, PT, PT, R97, R65, RZ, P2, P3 ;  /* 0x00000041616e7210 */ /* 0x000fe400017e64ff */
[----:B------:R-:W-:Y:S01]  /*52170*/  IADD3 R121, P2, PT, R38, R104, RZ ;  /* 0x0000006826797210 */ /* 0x000fe20007f5e0ff */
[----:B------:R-:W-:-:S04]  /*52180*/  IMAD.WIDE.U32 R64, R5, R40, RZ ;  /* 0x0000002805407225 */ /* 0x000fc800078e00ff */
[----:B------:R-:W-:Y:S01]  /*52190*/  IMAD.X R123, R98, 0x1, R105, P2 ;  /* 0x00000001627b7824 */ /* 0x000fe200010e0669 */
[----:B------:R-:W-:Y:S01]  /*521a0*/  ISETP.GE.U32.AND P2, PT, R121, R38, PT ;  /* 0x000000267900720c */ /* 0x000fe20003f46070 */
[----:B------:R-:W-:-:S03]  /*521b0*/  IMAD.X R97, RZ, RZ, RZ, P6 ;  /* 0x000000ffff617224 */ /* 0x000fc600030e06ff */
        /* <DEDUP_REMOVED lines=8> */
[----:B------:R-:W-:Y:S02]  /*52240*/  LOP3.LUT R63, R63, 0xfffffffb, RZ, 0xc0, !PT ;  /* 0xfffffffb3f3f7812 */ /* 0x000fe400078ec0ff */
        /* <DEDUP_REMOVED lines=17> */
[----:B------:R-:W-:Y:S01]  /*52360*/  IMAD R48, R123, R46, RZ ;  /* 0x0000002e7b307224 */ /* 0x000fe200078e02ff */
[----:B------:R-:W-:-:S03]  /*52370*/  IADD3 R125, P3, PT, R97, R104, RZ ;  /* 0x00000068617d7210 */ /* 0x000fc60007f7e0ff */
[----:B------:R-:W-:Y:S01]  /*52380*/  IMAD R115, R121, R47, R48 ;  /* 0x0000002f79737224 */ /* 0x000fe200078e0230 */
[----:B------:R-:W-:Y:S02]  /*52390*/  LOP3.LUT R48, RZ, R123, RZ, 0x33, !PT ;  /* 0x0000007bff307212 */ /* 0x000fe400078e33ff */
[----:B------:R-:W-:Y:S02]  /*523a0*/  P2R R124, PR, RZ, 0x8 ;  /* 0x00000008ff7c7803 */ /* 0x000fe40000000000 */
[----:B------:R-:W-:Y:S02]  /*523b0*/  @P2 LOP3.LUT R63, R63, 0x4, RZ, 0xfc, !PT ;  /* 0x000000043f3f2812 */ /* 0x000fe400078efcff */
[----:B------:R-:W-:Y:S01]  /*523c0*/  IADD3 R120, P2, P4, R96, R98, R101 ;  /* 0x0000006260787210 */ /* 0x000fe20007c5e065 */
[----:B------:R-:W-:Y:S01]  /*523d0*/  IMAD.WIDE.U32 R96, R121, R46, RZ ;  /* 0x0000002e79607225 */ /* 0x000fe200078e00ff */
[----:B------:R-:W-:Y:S02]  /*523e0*/  LOP3.LUT P3, RZ, R63, 0x80, RZ, 0xc0, !PT ;  /* 0x000000803fff7812 */ /* 0x000fe4000786c0ff */
[----:B------:R-:W-:Y:S01]  /*523f0*/  IADD3.X R125, PT, PT, R125, R99, RZ, P2, P4 ;  /* 0x000000637d7d7210 */ /* 0x000fe200017e84ff */
[----:B------:R-:W-:Y:S01]  /*52400*/  IMAD.IADD R115, R97, 0x1, R115 ;  /* 0x0000000161737824 */ /* 0x000fe200078e0273 */
[----:B------:R-:W-:-:S02]  /*52410*/  P2R R104, PR, RZ, 0x8 ;  /* 0x00000008ff687803 */ /* 0x000fc40000000000 */
[----:B------:R-:W-:Y:S01]  /*52420*/  LOP3.LUT P3, RZ, R63, 0x100, RZ, 0xc0, !PT ;  /* 0x000001003fff7812 */ /* 0x000fe2000786c0ff */
        /* <DEDUP_REMOVED lines=25> */
[----:B------:R-:W-:-:S05]  /*525c0*/  IADD3 R123, P0, PT, R102, R54, RZ ;  /* 0x00000036667b7210 */ /* 0x000fca0007f1e0ff */
[----:B------:R-:W-:Y:S01]  /*525d0*/  IMAD.X R64, R110, 0x1, R121, P0 ;  /* 0x000000016e407824 */ /* 0x000fe200000e0679 */
[----:B------:R-:W-:-:S04]  /*525e0*/  ISETP.GE.U32.AND P0, PT, R123, R102, PT ;  /* 0x000000667b00720c */ /* 0x000fc80003f06070 */
[----:B------:R-:W-:Y:S01]  /*525f0*/  ISETP.GE.U32.AND.EX P0, PT, R64, R110, PT, P0 ;  /* 0x0000006e4000720c */ /* 0x000fe20003f06100 */
[----:B------:R-:W-:-:S03]  /*52600*/  IMAD.MOV.U32 R110, RZ, RZ, R105 ;  /* 0x000000ffff6e7224 */ /* 0x000fc600078e0069 */
        /* <DEDUP_REMOVED lines=9> */
[----:B------:R-:W-:Y:S01]  /*526a0*/  ISETP.NE.AND P3, PT, R104, RZ, PT ;  /* 0x000000ff6800720c */ /* 0x000fe20003f65270 */
[----:B------:R-:W-:Y:S01]  /*526b0*/  IMAD.WIDE.U32 R104, R100, R30, RZ ;  /* 0x0000001e64687225 */ /* 0x000fe200078e00ff */
[----:B------:R-:W-:-:S03]  /*526c0*/  LOP3.LUT P6, RZ, R63, 0x40, RZ, 0xc0, !PT ;  /* 0x000000403fff7812 */ /* 0x000fc600078cc0ff */
[----:B------:R-:W-:Y:S01]  /*526d0*/  IMAD.X R51, RZ, RZ, RZ, P5 ;  /* 0x000000ffff337224 */ /* 0x000fe200028e06ff */
[----:B------:R-:W-:Y:S01]  /*526e0*/  ISETP.GE.U32.AND P5, PT, R118, R111, PT ;  /* 0x0000006f7600720c */ /* 0x000fe20003fa6070 */
[-C--:B------:R-:W-:Y:S01]  /*526f0*/  IMAD.WIDE.U32.X R106, R86, R31.reuse, R106, P3 ;  /* 0x0000001f566a7225 */ /* 0x080fe200018e046a */
[----:B------:R-:W-:Y:S02]  /*52700*/  ISETP.NE.AND P3, PT, R124, RZ, PT ;  /* 0x000000ff7c00720c */ /* 0x000fe40003f65270 */
[----:B------:R-:W-:Y:S01]  /*52710*/  ISETP.GE.U32.AND.EX P5, PT, R129, R50, PT, P5 ;  /* 0x000000328100720c */ /* 0x000fe20003fa6150 */
[----:B------:R-:W-:Y:S02]  /*52720*/  IMAD.MOV.U32 R50, RZ, RZ, R103 ;  /* 0x000000ffff327224 */ /* 0x000fe400078e0067 */
[----:B------:R-:W-:Y:S01]  /*52730*/  IMAD.WIDE.U32 R102, R119, R40, RZ ;  /* 0x0000002877667225 */ /* 0x000fe200078e00ff */
[----:B------:R-:W-:Y:S02]  /*52740*/  SEL R53, RZ, 0x1, P5 ;  /* 0x00000001ff357807 */ /* 0x000fe40002800000 */
[----:B------:R-:W-:Y:S01]  /*52750*/  LOP3.LUT P5, RZ, R63, 0x400, RZ, 0xc0, !PT ;  /* 0x000004003fff7812 */ /* 0x000fe200078ac0ff */
[----:B------:R-:W-:Y:S01]  /*52760*/  IMAD.WIDE.U32.X R86, R87, R31, R50, P6 ;  /* 0x0000001f57567225 */ /* 0x000fe200030e0432 */
[----:B------:R-:W-:-:S03]  /*52770*/  LOP3.LUT P6, RZ, R63, 0x1, RZ, 0xc0, !PT ;  /* 0x000000013fff7812 */ /* 0x000fc600078cc0ff */
[----:B------:R-:W-:Y:S01]  /*52780*/  IMAD.X R51, RZ, RZ, RZ, P0 ;  /* 0x000000ffff337224 */ /* 0x000fe200000e06ff */
[----:B------:R-:W-:Y:S01]  /*52790*/  IADD3 R135, P0, PT, R53, R106, RZ ;  /* 0x0000006a35877210 */ /* 0x000fe20007f1e0ff */
[----:B------:R-:W-:-:S04]  /*527a0*/  IMAD.MOV.U32 R50, RZ, RZ, R117 ;  /* 0x000000ffff327224 */ /* 0x000fc800078e0075 */
[----:B------:R-:W-:Y:S01]  /*527b0*/  IMAD.X R137, RZ, RZ, R107, P0 ;  /* 0x000000ffff897224 */ /* 0x000fe200000e066b */
[C---:B------:R-:W-:Y:S01]  /*527c0*/  LOP3.LUT P0, RZ, R63.reuse, 0x4, RZ, 0xc0, !PT ;  /* 0x000000043fff7812 */ /* 0x040fe2000780c0ff */
[----:B------:R-:W-:Y:S01]  /*527d0*/  IMAD.WIDE.U32.X R50, R32, R31, R50, P1 ;  /* 0x0000001f20327225 */ /* 0x000fe200008e0432 */
[----:B------:R-:W-:-:S03]  /*527e0*/  LOP3.LUT P1, RZ, R63, 0x8, RZ, 0xc0, !PT ;  /* 0x000000083fff7812 */ /* 0x000fc6000782c0ff */
[----:B------:R-:W-:Y:S02]  /*527f0*/  IMAD.X R111, RZ, RZ, RZ, P0 ;  /* 0x000000ffff6f7224 */ /* 0x000fe400000e06ff */
[----:B------:R-:W-:-:S04]  /*52800*/  IMAD.WIDE.U32 R102, P0, R100, R41, R102 ;  /* 0x0000002964667225 */ /* 0x000fc80007800066 */
[----:B------:R-:W-:Y:S02]  /*52810*/  IMAD.X R107, RZ, RZ, RZ, P0 ;  /* 0x000000ffff6b7224 */ /* 0x000fe400000e06ff */
[----:B------:R-:W-:-:S04]  /*52820*/  IMAD.WIDE.U32 R116, P0, R100, R31, R112 ;  /* 0x0000001f64747225 */ /* 0x000fc80007800070 */
[----:B------:R-:W-:-:S04]  /*52830*/  IMAD.WIDE.U32 R112, R100, R40, RZ ;  /* 0x0000002864707225 */ /* 0x000fc800078e00ff */
[----:B------:R-:W-:Y:S01]  /*52840*/  IMAD.X R101, RZ, RZ, RZ, P0 ;  /* 0x000000ffff657224 */ /* 0x000fe200000e06ff */
[----:B------:R-:W-:Y:S01]  /*52850*/  IADD3 R131, P0, PT, R113, R102, RZ ;  /* 0x0000006671837210 */ /* 0x000fe20007f1e0ff */
[----:B------:R-:W-:Y:S02]  /*52860*/  IMAD.MOV.U32 R106, RZ, RZ, R103 ;  /* 0x000000ffff6a7224 */ /* 0x000fe400078e0067 */
[----:B------:R-:W-:Y:S02]  /*52870*/  IMAD.MOV.U32 R100, RZ, RZ, R117 ;  /* 0x000000ffff647224 */ /* 0x000fe400078e0075 */
[----:B------:R-:W-:Y:S01]  /*52880*/  IMAD.WIDE.U32.X R102, R119, R41, R106, P0 ;  /* 0x0000002977667225 */ /* 0x000fe200000e046a */
[----:B------:R-:W-:-:S03]  /*52890*/  ISETP.GE.U32.AND P0, PT, R54, R85, PT ;  /* 0x000000553600720c */ /* 0x000fc60003f06070 */
[----:B------:R-:W-:Y:S01]  /*528a0*/  IMAD.WIDE.U32 R106, R5, R30, RZ ;  /* 0x0000001e056a7225 */ /* 0x000fe200078e00ff */
[----:B------:R-:W-:-:S03]  /*528b0*/  ISETP.GE.U32.AND.EX P0, PT, R121, R114, PT, P0 ;  /* 0x000000727900720c */ /* 0x000fc60003f06100 */
[----:B------:R-:W-:Y:S01]  /*528c0*/  IMAD.WIDE.U32.X R110, R119, R43, R110, P3 ;  /* 0x0000002b776e7225 */ /* 0x000fe200018e046e */
[----:B------:R-:W-:Y:S02]  /*528d0*/  SEL R53, RZ, 0x1, P0 ;  /* 0x00000001ff357807 */ /* 0x000fe40000000000 */
[----:B------:R-:W-:Y:S01]  /*528e0*/  IADD3 R133, P0, PT, R105, R116, RZ ;  /* 0x0000007469857210 */ /* 0x000fe20007f1e0ff */
[----:B------:R-:W-:Y:S01]  /*528f0*/  IMAD.X R117, RZ, RZ, RZ, P5 ;  /* 0x000000ffff757224 */ /* 0x000fe200028e06ff */
[----:B------:R-:W-:Y:S01]  /*52900*/  IADD3 R123, P5, PT, R120, R123, RZ ;  /* 0x0000007b787b7210 */ /* 0x000fe20007fbe0ff */
[----:B------:R-:W-:Y:S01]  /*52910*/  IMAD.MOV.U32 R116, RZ, RZ, R33 ;  /* 0x000000ffff747224 */ /* 0x000fe200078e0021 */
[----:B------:R-:W-:Y:S01]  /*52920*/  ISETP.NE.AND P3, PT, R126, RZ, PT ;  /* 0x000000ff7e00720c */ /* 0x000fe20003f65270 */
[----:B------:R-:W-:Y:S01]  /*52930*/  IMAD.WIDE.U32.X R84, R119, R31, R100, P0 ;  /* 0x0000001f77547225 */ /* 0x000fe200000e0464 */
[----:B------:R-:W-:-:S03]  /*52940*/  LOP3.LUT P0, RZ, R63, 0x20, RZ, 0xc0, !PT ;  /* 0x000000203fff7812 */ /* 0x000fc6000780c0ff */
[----:B------:R-:W-:Y:S02]  /*52950*/  IMAD.MOV.U32 R100, RZ, RZ, R49 ;  /* 0x000000ffff647224 */ /* 0x000fe400078e0031 */
[----:B------:R-:W-:Y:S01]  /*52960*/  IMAD.X R101, RZ, RZ, RZ, P0 ;  /* 0x000000ffff657224 */ /* 0x000fe200000e06ff */
[----:B------:R-:W-:Y:S01]  /*52970*/  IADD3 R129, P0, PT, R53, R86, RZ ;  /* 0x0000005635817210 */ /* 0x000fe20007f1e0ff */
[----:B------:R-:W-:Y:S02]  /*52980*/  IMAD.X R49, RZ, RZ, RZ, P6 ;  /* 0x000000ffff317224 */ /* 0x000fe400030e06ff */
[----:B------:R-:W-:Y:S02]  /*52990*/  IMAD.X R114, R125, 0x1, R64, P5 ;  /* 0x000000017d727824 */ /* 0x000fe400028e0640 */
[----:B------:R-:W-:Y:S01]  /*529a0*/  IMAD.X R32, RZ, RZ, R87, P0 ;  /* 0x000000ffff207224 */ /* 0x000fe200000e0657 */
[----:B------:R-:W-:Y:S01]  /*529b0*/  ISETP.GE.U32.AND P0, PT, R55, R62, PT ;  /* 0x0000003e3700720c */ /* 0x000fe20003f06070 */
[----:B------:R-:W-:-:S03]  /*529c0*/  IMAD.WIDE.U32.X R86, R2, R31, R100, P1 ;  /* 0x0000001f02567225 */ /* 0x000fc600008e0464 */
[----:B------:R-:W-:Y:S01]  /*529d0*/  ISETP.GE.U32.AND.EX P0, PT, R56, R61, PT, P0 ;  /* 0x0000003d3800720c */ /* 0x000fe20003f06100 */
[----:B------:R-:W-:-:S04]  /*529e0*/  IMAD.WIDE.U32 R106, P1, R66, R31, R106 ;  /* 0x0000001f426a7225 */ /* 0x000fc8000782006a */
[----:B------:R-:W-:Y:S01]  /*529f0*/  IMAD.X R119, RZ, RZ, RZ, P1 ;  /* 0x000000ffff777224 */ /* 0x000fe200008e06ff */
[----:B------:R-:W-:Y:S01]  /*52a00*/  ISETP.NE.U32.AND P1, PT, R129, RZ, PT ;  /* 0x000000ff8100720c */ /* 0x000fe20003f25070 */
[----:B------:R-:W-:-:S03]  /*52a10*/  IMAD.WIDE.U32 R100, R66, R30, RZ ;  /* 0x0000001e42647225 */ /* 0x000fc600078e00ff */
[----:B------:R-:W-:Y:S01]  /*52a20*/  ISETP.NE.AND.EX P1, PT, R32, RZ, PT, P1 ;  /* 0x000000ff2000720c */ /* 0x000fe20003f25310 */
[----:B------:R-:W-:Y:S01]  /*52a30*/  IMAD.MOV.U32 R118, RZ, RZ, R107 ;  /* 0x000000ffff767224 */ /* 0x000fe200078e006b */
[----:B------:R-:W-:Y:S01]  /*52a40*/  IADD3 R139, P5, PT, R101, R106, RZ ;  /* 0x0000006a658b7210 */ /* 0x000fe20007fbe0ff */
[----:B------:R-:W-:-:S04]  /*52a50*/  IMAD.WIDE.U32 R106, R115, R40, RZ ;  /* 0x00000028736a7225 */ /* 0x000fc800078e00ff */
[----:B------:R-:W-:Y:S01]  /*52a60*/  IMAD.WIDE.U32.X R64, R5, R41, R48, P3 ;  /* 0x0000002905407225 */ /* 0x000fe200018e0430 */
[----:B------:R-:W-:-:S03]  /*52a70*/  ISETP.GE.U32.AND P3, PT, R123, R120, PT ;  /* 0x000000787b00720c */ /* 0x000fc60003f66070 */
[----:B------:R-:W-:Y:S01]  /*52a80*/  IMAD.WIDE.U32.X R48, R5, R31, R118, P5 ;  /* 0x0000001f05307225 */ /* 0x000fe200028e0476 */
[----:B------:R-:W-:-:S03]  /*52a90*/  ISETP.GE.U32.AND.EX P3, PT, R114, R125, PT, P3 ;  /* 0x0000007d7200720c */ /* 0x000fc60003f66130 */
[----:B------:R-:W-:Y:S01]  /*52aa0*/  IMAD.WIDE.U32 R120, P5, R96, R41, R106 ;  /* 0x0000002960787225 */ /* 0x000fe200078a006a */
[----:B------:R-:W-:-:S03]  /*52ab0*/  SEL R5, RZ, 0x1, P3 ;  /* 0x00000001ff057807 */ /* 0x000fc60001800000 */
[----:B------:R-:W-:Y:S02]  /*52ac0*/  IMAD.X R119, RZ, RZ, RZ, P4 ;  /* 0x000000ffff777224 */ /* 0x000fe400020e06ff */
        /* <DEDUP_REMOVED lines=17> */
.L_x_167:
[----:B------:R-:W-:Y:S05]  /*52be0*/  BSYNC.RECONVERGENT B3 ;  /* 0x0000000000037941 */ /* 0x000fea0003800200 */
.L_x_166:
[----:B------:R-:W-:Y:S01]  /*52bf0*/  IADD3 R54, P1, P4, R112, R110, R5 ;  /* 0x0000006e70367210 */ /* 0x000fe20007c3e005 */
[----:B------:R-:W-:Y:S01]  /*52c00*/  IMAD.WIDE.U32 R32, R115, R30, RZ ;  /* 0x0000001e73207225 */ /* 0x000fe200078e00ff */
[----:B------:R-:W-:Y:S01]  /*52c10*/  LOP3.LUT P5, RZ, R63, 0x200, RZ, 0xc0, !PT ;  /* 0x000002003fff7812 */ /* 0x000fe200078ac0ff */
[----:B------:R-:W-:Y:S01]  /*52c20*/  BSSY.RECONVERGENT B3, `(.L_x_168) ;  /* 0x0000032000037945 */ /* 0x000fe20003800200 */
[----:B------:R-:W-:Y:S01]  /*52c30*/  IADD3.X R66, PT, PT, R131, R111, RZ, P1, P4 ;  /* 0x0000006f83427210 */ /* 0x000fe20000fe84ff */
[----:B------:R-:W-:Y:S01]  /*52c40*/  IMAD.WIDE.U32.X R110, R115, R43, R118, P2 ;  /* 0x0000002b736e7225 */ /* 0x000fe200010e0476 */
[----:B------:R-:W-:Y:S02]  /*52c50*/  ISETP.NE.U32.AND P1, PT, R135, RZ, PT ;  /* 0x000000ff8700720c */ /* 0x000fe40003f25070 */
[----:B------:R-:W-:Y:S01]  /*52c60*/  SEL R5, RZ, 0x1, P0 ;  /* 0x00000001ff057807 */ /* 0x000fe20000000000 */
[----:B------:R-:W-:Y:S01]  /*52c70*/  IMAD.WIDE.U32.X R116, R73, R73, R116, P5 ;  /* 0x0000004949747225 */ /* 0x000fe200028e0474 */
[----:B------:R-:W-:-:S02]  /*52c80*/  ISETP.NE.AND.EX P1, PT, R137, RZ, PT, P1 ;  /* 0x000000ff8900720c */ /* 0x000fc40003f25310 */
[----:B------:R-:W-:Y:S01]  /*52c90*/  IADD3 R2, P5, PT, R52, R127, RZ ;  /* 0x0000007f34027210 */ /* 0x000fe20007fbe0ff */
[----:B------:R-:W-:Y:S01]  /*52ca0*/  IMAD.WIDE.U32 R32, P4, R96, R31, R32 ;  /* 0x0000001f60207225 */ /* 0x000fe20007880020 */
[----:B------:R-:W-:Y:S02]  /*52cb0*/  IADD3 R125, P3, PT, R107, R120, RZ ;  /* 0x000000786b7d7210 */ /* 0x000fe40007f7e0ff */
[----:B------:R-:W-:Y:S01]  /*52cc0*/  ISETP.GE.U32.AND P0, PT, R2, R127, PT ;  /* 0x0000007f0200720c */ /* 0x000fe20003f06070 */
[----:B------:R-:W-:Y:S01]  /*52cd0*/  IMAD.WIDE.U32 R96, R96, R30, RZ ;  /* 0x0000001e60607225 */ /* 0x000fe200078e00ff */
[----:B------:R-:W-:-:S03]  /*52ce0*/  IADD3 R62, P6, PT, R5, R116, RZ ;  /* 0x00000074053e7210 */ /* 0x000fc60007fde0ff */
[----:B------:R-:W-:Y:S01]  /*52cf0*/  IMAD.MOV.U32 R120, RZ, RZ, R121 ;  /* 0x000000ffff787224 */ /* 0x000fe200078e0079 */
[----:B------:R-:W-:Y:S01]  /*52d00*/  IADD3 R127, P2, PT, R97, R32, RZ ;  /* 0x00000020617f7210 */ /* 0x000fe20007f5e0ff */
[----:B------:R-:W-:Y:S02]  /*52d10*/  IMAD.MOV.U32 R121, RZ, RZ, R53 ;  /* 0x000000ffff797224 */ /* 0x000fe400078e0035 */
[----:B------:R-:W-:Y:S01]  /*52d20*/  IMAD.X R113, RZ, RZ, RZ, P4 ;  /* 0x000000ffff717224 */ /* 0x000fe200020e06ff */
[----:B------:R-:W-:Y:S01]  /*52d30*/  ISETP.GE.U32.AND P4, PT, R123, R44, PT ;  /* 0x0000002c7b00720c */ /* 0x000fe20003f86070 */
[----:B------:R-:W-:Y:S02]  /*52d40*/  IMAD.MOV.U32 R112, RZ, RZ, R33 ;  /* 0x000000ffff707224 */ /* 0x000fe400078e0021 */
[C---:B------:R-:W-:Y:S01]  /*52d50*/  IMAD.WIDE.U32.X R52, R115.reuse, R41, R120, P3 ;  /* 0x0000002973347225 */ /* 0x040fe200018e0478 */
[----:B------:R-:W-:Y:S02]  /*52d60*/  ISETP.GE.U32.AND.EX P3, PT, R114, R45, PT, P4 ;  /* 0x0000002d7200720c */ /* 0x000fe40003f66140 */
[----:B------:R-:W-:Y:S01]  /*52d70*/  IADD3 R119, P4, PT, R54, R2, RZ ;  /* 0x0000000236777210 */ /* 0x000fe20007f9e0ff */
[----:B------:R-:W-:-:S04]  /*52d80*/  IMAD.WIDE.U32.X R32, R115, R31, R112, P2 ;  /* 0x0000001f73207225 */ /* 0x000fc800010e0470 */
[----:B------:R-:W-:Y:S02]  /*52d90*/  IMAD.X R39, R39, 0x1, R122, P5 ;  /* 0x0000000127277824 */ /* 0x000fe400028e067a */
        /* <DEDUP_REMOVED lines=26> */
.L_x_169:
[----:B------:R-:W-:Y:S05]  /*52f40*/  BSYNC.RECONVERGENT B3 ;  /* 0x0000000000037941 */ /* 0x000fea0003800200 */
.L_x_168:
[----:B------:R-:W-:Y:S01]  /*52f50*/  IMAD.X R101, R66, 0x1, R39, P4 ;  /* 0x0000000142657824 */ /* 0x000fe200020e0627 */
[----:B------:R-:W-:Y:S01]  /*52f60*/  ISETP.GE.U32.AND P5, PT, R119, R54, PT ;  /* 0x000000367700720c */ /* 0x000fe20003fa6070 */
[----:B------:R-:W-:Y:S01]  /*52f70*/  BSSY.RECONVERGENT B3, `(.L_x_170) ;  /* 0x0000043000037945 */ /* 0x000fe20003800200 */
[----:B------:R-:W-:Y:S02]  /*52f80*/  IADD3 R34, P2, PT, R34, R37, RZ ;  /* 0x0000002522227210 */ /* 0x000fe40007f5e0ff */
[----:B------:R-:W-:Y:S02]  /*52f90*/  ISETP.GE.U32.AND.EX P1, PT, R39, R122, PT, P0 ;  /* 0x0000007a2700720c */ /* 0x000fe40003f26100 */
[----:B------:R-:W-:Y:S01]  /*52fa0*/  ISETP.GE.U32.AND.EX P4, PT, R101, R66, PT, P5 ;  /* 0x000000426500720c */ /* 0x000fe20003f86150 */
[----:B------:R-:W-:Y:S01]  /*52fb0*/  IMAD.X R36, R36, 0x1, R67, P2 ;  /* 0x0000000124247824 */ /* 0x000fe200010e0643 */
[----:B------:R-:W-:Y:S02]  /*52fc0*/  SEL R2, RZ, 0x1, P3 ;  /* 0x00000001ff027807 */ /* 0x000fe40001800000 */
[----:B------:R-:W-:-:S02]  /*52fd0*/  IADD3 R107, P5, PT, R108, R34, RZ ;  /* 0x000000226c6b7210 */ /* 0x000fc40007fbe0ff */
[----:B------:R-:W-:Y:S02]  /*52fe0*/  SEL R39, RZ, 0x1, P1 ;  /* 0x00000001ff277807 */ /* 0x000fe40000800000 */
[----:B------:R-:W-:Y:S02]  /*52ff0*/  SEL R5, RZ, 0x1, P4 ;  /* 0x00000001ff057807 */ /* 0x000fe40002000000 */
[----:B------:R-:W-:Y:S02]  /*53000*/  ISETP.GE.U32.AND P0, PT, R119, R2, PT ;  /* 0x000000027700720c */ /* 0x000fe40003f06070 */
[----:B------:R-:W-:Y:S01]  /*53010*/  IADD3 R2, P6, PT, R39, R50, RZ ;  /* 0x0000003227027210 */ /* 0x000fe20007fde0ff */
[----:B------:R-:W-:Y:S01]  /*53020*/  IMAD.X R50, R38, 0x1, R36, P5 ;  /* 0x0000000126327824 */ /* 0x000fe200028e0624 */
[----:B------:R-:W-:Y:S02]  /*53030*/  ISETP.GE.U32.AND P1, PT, R34, R37, PT ;  /* 0x000000252200720c */ /* 0x000fe40003f26070 */
[----:B------:R-:W-:Y:S01]  /*53040*/  ISETP.GE.U32.AND P2, PT, R107, R108, PT ;  /* 0x0000006c6b00720c */ /* 0x000fe20003f46070 */
[----:B------:R-:W-:Y:S01]  /*53050*/  IMAD.X R105, RZ, RZ, R51, P6 ;  /* 0x000000ffff697224 */ /* 0x000fe200030e0633 */
[----:B------:R-:W-:-:S02]  /*53060*/  IADD3 R104, P4, P5, R104, R102, R5 ;  /* 0x0000006668687210 */ /* 0x000fc40007d9e005 */
[----:B------:R-:W-:Y:S02]  /*53070*/  ISETP.GE.U32.AND.EX P1, PT, R36, R67, PT, P1 ;  /* 0x000000432400720c */ /* 0x000fe40003f26110 */
[----:B------:R-:W-:Y:S02]  /*53080*/  ISETP.GE.U32.AND.EX P2, PT, R50, R38, PT, P2 ;  /* 0x000000263200720c */ /* 0x000fe40003f46120 */
[----:B------:R-:W-:Y:S02]  /*53090*/  IADD3.X R102, PT, PT, R133, R103, RZ, P4, P5 ;  /* 0x0000006785667210 */ /* 0x000fe400027ea4ff */
[----:B------:R-:W-:Y:S02]  /*530a0*/  ISETP.NE.U32.AND P6, PT, R2, RZ, PT ;  /* 0x000000ff0200720c */ /* 0x000fe40003fc5070 */
[----:B------:R-:W-:Y:S02]  /*530b0*/  IADD3 R51, P5, PT, R98, R107, RZ ;  /* 0x0000006b62337210 */ /* 0x000fe40007fbe0ff */
[----:B------:R-:W-:-:S02]  /*530c0*/  SEL R37, RZ, 0x1, P1 ;  /* 0x00000001ff257807 */ /* 0x000fc40000800000 */
[----:B------:R-:W-:Y:S01]  /*530d0*/  ISETP.GE.U32.AND.EX P4, PT, R101, RZ, PT, P0 ;  /* 0x000000ff6500720c */ /* 0x000fe20003f86100 */
[----:B------:R-:W-:Y:S01]  /*530e0*/  IMAD.X R50, R109, 0x1, R50, P5 ;  /* 0x000000016d327824 */ /* 0x000fe200028e0632 */
[----:B------:R-:W-:Y:S02]  /*530f0*/  SEL R5, RZ, 0x1, P2 ;  /* 0x00000001ff057807 */ /* 0x000fe40001000000 */
[----:B------:R-:W-:Y:S02]  /*53100*/  ISETP.NE.AND.EX P0, PT, R105, RZ, PT, P6 ;  /* 0x000000ff6900720c */ /* 0x000fe40003f05360 */
[----:B------:R-:W-:Y:S02]  /*53110*/  IADD3 R36, P5, PT, R37, R86, RZ ;  /* 0x0000005625247210 */ /* 0x000fe40007fbe0ff */
[----:B------:R-:W-:Y:S02]  /*53120*/  IADD3 R100, P1, P2, R100, R64, R5 ;  /* 0x0000004064647210 */ /* 0x000fe40007a3e005 */
[----:B------:R-:W-:Y:S01]  /*53130*/  SEL R66, RZ, 0xffffffff, P3 ;  /* 0xffffffffff427807 */ /* 0x000fe20001800000 */
[----:B------:R-:W-:Y:S01]  /*53140*/  IMAD.X R87, RZ, RZ, R87, P5 ;  /* 0x000000ffff577224 */ /* 0x000fe200028e0657 */
[----:B------:R-:W-:-:S02]  /*53150*/  IADD3.X R65, PT, PT, R139, R65, RZ, P1, P2 ;  /* 0x000000418b417210 */ /* 0x000fc40000fe44ff */
[----:B------:R-:W-:Y:S02]  /*53160*/  ISETP.NE.U32.AND P2, PT, R36, RZ, PT ;  /* 0x000000ff2400720c */ /* 0x000fe40003f45070 */
[C---:B------:R-:W-:Y:S02]  /*53170*/  IADD3 R61, P3, PT, R66.reuse, R119, RZ ;  /* 0x00000077423d7210 */ /* 0x040fe40007f7e0ff */
[----:B------:R-:W-:Y:S02]  /*53180*/  SEL R39, RZ, 0x1, P4 ;  /* 0x00000001ff277807 */ /* 0x000fe40002000000 */
[----:B------:R-:W-:Y:S01]  /*53190*/  ISETP.GE.U32.AND P4, PT, R51, R98, PT ;  /* 0x000000623300720c */ /* 0x000fe20003f86070 */
[----:B------:R-:W-:Y:S01]  /*531a0*/  IMAD.X R66, R66, 0x1, R101, P3 ;  /* 0x0000000142427824 */ /* 0x000fe200018e0665 */
[----:B------:R-:W-:Y:S02]  /*531b0*/  ISETP.NE.AND.EX P2, PT, R87, RZ, PT, P2 ;  /* 0x000000ff5700720c */ /* 0x000fe40003f45320 */
[----:B------:R-:W-:-:S02]  /*531c0*/  @P0 IADD3 R2, P5, PT, R2, R59, RZ ;  /* 0x0000003b02020210 */ /* 0x000fc40007fbe0ff */
[----:B------:R-:W-:Y:S02]  /*531d0*/  ISETP.GE.U32.AND P3, PT, R61, R42, PT ;  /* 0x0000002a3d00720c */ /* 0x000fe40003f66070 */
[----:B------:R-:W-:Y:S01]  /*531e0*/  ISETP.GE.U32.AND.EX P4, PT, R50, R109, PT, P4 ;  /* 0x0000006d3200720c */ /* 0x000fe20003f86140 */
[----:B------:R-:W-:Y:S01]  /*531f0*/  @P0 IMAD.X R5, R105, 0x1, R60, P5 ;  /* 0x0000000169050824 */ /* 0x000fe200028e063c */
[----:B------:R-:W-:Y:S02]  /*53200*/  ISETP.GE.U32.AND.EX P3, PT, R66, R43, PT, P3 ;  /* 0x0000002b4200720c */ /* 0x000fe40003f66130 */
[----:B------:R-:W-:Y:S02]  /*53210*/  SEL R107, RZ, 0x1, P4 ;  /* 0x00000001ff6b7807 */ /* 0x000fe40002000000 */
[----:B------:R-:W-:Y:S01]  /*53220*/  @P0 ISETP.GE.U32.AND P1, PT, R2, R59, PT ;  /* 0x0000003b0200020c */ /* 0x000fe20003f26070 */
[----:B------:R-:W-:Y:S01]  /*53230*/  @P0 IMAD.MOV.U32 R59, RZ, RZ, R2 ;  /* 0x000000ffff3b0224 */ /* 0x000fe200078e0002 */
[----:B------:R-:W-:-:S02]  /*53240*/  SEL R34, RZ, 0x1, P3 ;  /* 0x00000001ff227807 */ /* 0x000fc40001800000 */
[----:B------:R-:W-:Y:S02]  /*53250*/  IADD3 R107, P4, P5, R106, R110, R107 ;  /* 0x0000006e6a6b7210 */ /* 0x000fe40007d9e06b */
[----:B------:R-:W-:Y:S01]  /*53260*/  @P0 ISETP.GE.U32.AND.EX P1, PT, R5, R60, PT, P1 ;  /* 0x0000003c0500020c */ /* 0x000fe20003f26110 */
[----:B------:R-:W-:Y:S01]  /*53270*/  @P0 IMAD.MOV.U32 R60, RZ, RZ, R5 ;  /* 0x000000ffff3c0224 */ /* 0x000fe200078e0005 */
[----:B------:R-:W-:Y:S02]  /*53280*/  IADD3 R34, P3, PT, R34, R39, RZ ;  /* 0x0000002722227210 */ /* 0x000fe40007f7e0ff */
[----:B------:R-:W-:Y:S02]  /*53290*/  IADD3 R67, P6, PT, R59, R104, RZ ;  /* 0x000000683b437210 */ /* 0x000fe40007fde0ff */
[----:B------:R-:W-:Y:S02]  /*532a0*/  IADD3.X R110, PT, PT, R125, R111, RZ, P4, P5 ;  /* 0x0000006f7d6e7210 */ /* 0x000fe400027ea4ff */
[----:B------:R-:W-:Y:S01]  /*532b0*/  @P0 SEL R37, RZ, 0x1, P1 ;  /* 0x00000001ff250807 */ /* 0x000fe20000800000 */
[----:B------:R-:W-:Y:S08]  /*532c0*/  @!P2 BRA `(.L_x_171) ;  /* 0x000000000034a947 */ /* 0x000ff00003800000 */
        /* <DEDUP_REMOVED lines=13> */
.L_x_171:
[----:B------:R-:W-:Y:S05]  /*533a0*/  BSYNC.RECONVERGENT B3 ;  /* 0x0000000000037941 */ /* 0x000fea0003800200 */
.L_x_170:
[----:B------:R-:W-:Y:S01]  /*533b0*/  IADD3 R39, P5, PT, -R34, R67, RZ ;  /* 0x0000004322277210 */ /* 0x000fe20007fbe1ff */
[----:B------:R-:W-:Y:S01]  /*533c0*/  IMAD.X R87, R60, 0x1, R102, P6 ;  /* 0x000000013c577824 */ /* 0x000fe200030e0666 */
[C---:B------:R-:W-:Y:S01]  /*533d0*/  ISETP.GE.U32.AND P1, PT, R67.reuse, R104, PT ;  /* 0x000000684300720c */ /* 0x040fe20003f26070 */
[----:B------:R-:W-:Y:S01]  /*533e0*/  IMAD.X R2, RZ, RZ, RZ, P3 ;  /* 0x000000ffff027224 */ /* 0x000fe200018e06ff */
[----:B------:R-:W-:Y:S01]  /*533f0*/  ISETP.GE.U32.AND P3, PT, R67, R34, PT ;  /* 0x000000224300720c */ /* 0x000fe20003f66070 */
[----:B------:R-:W-:Y:S01]  /*53400*/  BSSY.RECONVERGENT B3, `(.L_x_172) ;  /* 0x000034a000037945 */ /* 0x000fe20003800200 */
[----:B------:R-:W-:Y:S01]  /*53410*/  IADD3 R86, P2, PT, R57, R100, RZ ;  /* 0x0000006439567210 */ /* 0x000fe20007f5e0ff */
[----:B------:R-:W-:Y:S01]  /*53420*/  IMAD.X R54, R87, 0x1, ~R2, P5 ;  /* 0x0000000157367824 */ /* 0x000fe200028e0e02 */
[----:B------:R-:W-:Y:S02]  /*53430*/  ISETP.GE.U32.AND P5, PT, R39, R40, PT ;  /* 0x000000282700720c */ /* 0x000fe40003fa6070 */
[C---:B------:R-:W-:Y:S01]  /*53440*/  ISETP.GE.U32.AND.EX P1, PT, R87.reuse, R102, PT, P1 ;  /* 0x000000665700720c */ /* 0x040fe20003f26110 */
[----:B------:R-:W-:Y:S01]  /*53450*/  IMAD.X R58, R58, 0x1, R65, P2 ;  /* 0x000000013a3a7824 */ /* 0x000fe200010e0641 */
[----:B------:R-:W-:-:S02]  /*53460*/  ISETP.GE.U32.AND.EX P3, PT, R87, R2, PT, P3 ;  /* 0x000000025700720c */ /* 0x000fc40003f66130 */
[----:B------:R-:W-:Y:S02]  /*53470*/  ISETP.GE.U32.AND.EX P5, PT, R54, R41, PT, P5 ;  /* 0x000000293600720c */ /* 0x000fe40003fa6150 */
[----:B------:R-:W-:Y:S02]  /*53480*/  @P0 IADD3 R28, P4, PT, R37, R28, RZ ;  /* 0x0000001c251c0210 */ /* 0x000fe40007f9e0ff */
[----:B------:R-:W-:Y:S02]  /*53490*/  ISETP.GE.U32.AND P2, PT, R86, R100, PT ;  /* 0x000000645600720c */ /* 0x000fe40003f46070 */
[----:B------:R-:W-:Y:S01]  /*534a0*/  SEL R57, RZ, 0x1, P1 ;  /* 0x00000001ff397807 */ /* 0x000fe20000800000 */
[----:B------:R-:W-:Y:S01]  /*534b0*/  @P0 IMAD.X R35, RZ, RZ, R35, P4 ;  /* 0x000000ffff230224 */ /* 0x000fe200020e0623 */
[----:B------:R-:W-:Y:S02]  /*534c0*/  SEL R5, RZ, 0x1, P3 ;  /* 0x00000001ff057807 */ /* 0x000fe40001800000 */
[----:B------:R-:W-:-:S02]  /*534d0*/  SEL R2, RZ, 0x1, P5 ;  /* 0x00000001ff027807 */ /* 0x000fc40002800000 */
[----:B------:R-:W-:Y:S02]  /*534e0*/  ISETP.GE.U32.AND.EX P2, PT, R58, R65, PT, P2 ;  /* 0x000000413a00720c */ /* 0x000fe40003f46120 */
[----:B------:R-:W-:Y:S02]  /*534f0*/  IADD3 R57, P5, P3, R28, R84, R57 ;  /* 0x000000541c397210 */ /* 0x000fe40007bbe039 */
[----:B------:R-:W-:Y:S02]  /*53500*/  IADD3 R86, P1, PT, R107, R86, RZ ;  /* 0x000000566b567210 */ /* 0x000fe40007f3e0ff */
[----:B------:R-:W-:Y:S02]  /*53510*/  IADD3 R28, P4, PT, R2, R5, RZ ;  /* 0x00000005021c7210 */ /* 0x000fe40007f9e0ff */
[----:B------:R-:W-:Y:S02]  /*53520*/  SEL R5, RZ, 0x1, P2 ;  /* 0x00000001ff057807 */ /* 0x000fe40001000000 */
[----:B------:R-:W-:Y:S01]  /*53530*/  IADD3.X R59, PT, PT, R35, R85, RZ, P5, P3 ;  /* 0x00000055233b7210 */ /* 0x000fe20002fe64ff */
[----:B------:R-:W-:Y:S01]  /*53540*/  IMAD.X R85, R110, 0x1, R58, P1 ;  /* 0x000000016e557824 */ /* 0x000fe200008e063a */
[----:B------:R-:W-:Y:S01]  /*53550*/  IADD3 R35, P3, PT, -R28, R57, RZ ;  /* 0x000000391c237210 */ /* 0x000fe20007f7e1ff */
[----:B------:R-:W-:Y:S01]  /*53560*/  IMAD.X R34, RZ, RZ, RZ, P4 ;  /* 0x000000ffff227224 */ /* 0x000fe200020e06ff */
[----:B------:R-:W-:-:S02]  /*53570*/  IADD3 R58, P4, PT, R5, R48, RZ ;  /* 0x00000030053a7210 */ /* 0x000fc40007f9e0ff */
[----:B------:R-:W-:Y:S01]  /*53580*/  ISETP.GE.U32.AND P0, PT, R86, R107, PT ;  /* 0x0000006b5600720c */ /* 0x000fe20003f06070 */
[----:B------:R-:W-:Y:S01]  /*53590*/  IMAD.X R2, R59, 0x1, ~R34, P3 ;  /* 0x000000013b027824 */ /* 0x000fe200018e0e22 */
[----:B------:R-:W-:Y:S01]  /*535a0*/  ISETP.GE.U32.AND P2, PT, R35, R30, PT ;  /* 0x0000001e2300720c */ /* 0x000fe20003f46070 */
[----:B------:R-:W-:Y:S01]  /*535b0*/  IMAD.X R65, RZ, RZ, R49, P4 ;  /* 0x000000ffff417224 */ /* 0x000fe200020e0631 */
[----:B------:R-:W-:Y:S02]  /*535c0*/  ISETP.GE.U32.AND.EX P1, PT, R85, R110, PT, P0 ;  /* 0x0000006e5500720c */ /* 0x000fe40003f26100 */
[----:B------:R-:W-:Y:S02]  /*535d0*/  ISETP.NE.U32.AND P5, PT, R58, RZ, PT ;  /* 0x000000ff3a00720c */ /* 0x000fe40003fa5070 */
[----:B------:R-:W-:Y:S02]  /*535e0*/  SEL R5, RZ, 0x1, P1 ;  /* 0x00000001ff057807 */ /* 0x000fe40000800000 */
[----:B------:R-:W-:-:S02]  /*535f0*/  ISETP.GE.U32.AND P0, PT, R57, R28, PT ;  /* 0x0000001c3900720c */ /* 0x000fc40003f06070 */
[----:B------:R-:W-:Y:S02]  /*53600*/  ISETP.GE.U32.AND.EX P1, PT, R2, R31, PT, P2 ;  /* 0x0000001f0200720c */ /* 0x000fe40003f26120 */
[----:B------:R-:W-:Y:S02]  /*53610*/  ISETP.NE.AND.EX P5, PT, R65, RZ, PT, P5 ;  /* 0x000000ff4100720c */ /* 0x000fe40003fa5350 */
[----:B------:R-:W-:Y:S02]  /*53620*/  ISETP.GE.U32.AND.EX P0, PT, R59, R34, P1, P0 ;  /* 0x000000223b00720c */ /* 0x000fe40000f06100 */
[----:B------:R-:W-:Y:S02]  /*53630*/  IADD3 R36, P1, PT, R39, -R40, RZ ;  /* 0x8000002827247210 */ /* 0x000fe40007f3e0ff */
[----:B------:R-:W-:Y:S02]  /*53640*/  IADD3 R38, P4, PT, R35, -R30, RZ ;  /* 0x8000001e23267210 */ /* 0x000fe40007f9e0ff */
[----:B------:R-:W-:Y:S01]  /*53650*/  IADD3 R96, P2, P3, R96, R52, R5 ;  /* 0x0000003460607210 */ /* 0x000fe20007b5e005 */
[----:B------:R-:W-:Y:S01]  /*53660*/  IMAD.X R28, R54, 0x1, ~R41, P1 ;  /* 0x00000001361c7824 */ /* 0x000fe200008e0e29 */
[----:B------:R-:W-:Y:S01]  /*53670*/  SEL R48, R44, RZ, P0 ;  /* 0x000000ff2c307207 */ /* 0x000fe20000000000 */
[----:B------:R-:W-:Y:S01]  /*53680*/  IMAD.X R37, R2, 0x1, ~R31, P4 ;  /* 0x0000000102257824 */ /* 0x000fe200020e0e1f */
[----:B------:R-:W-:-:S02]  /*53690*/  IADD3.X R49, PT, PT, R127, R53, RZ, P2, P3 ;  /* 0x000000357f317210 */ /* 0x000fc400017e64ff */
[----:B------:R-:W-:Y:S02]  /*536a0*/  IADD3 R39, P1, PT, R61, -R42, RZ ;  /* 0x8000002a3d277210 */ /* 0x000fe40007f3e0ff */
[----:B------:R-:W-:Y:S02]  /*536b0*/  IADD3 R48, P2, PT, -R48, R123, RZ ;  /* 0x0000007b30307210 */ /* 0x000fe40007f5e1ff */
[-C--:B------:R-:W-:Y:S01]  /*536c0*/  @P5 IADD3 R2, P3, PT, R58, R55.reuse, RZ ;  /* 0x000000373a025210 */ /* 0x080fe20007f7e0ff */
[----:B------:R-:W-:Y:S01]  /*536d0*/  IMAD.X R52, R66, 0x1, ~R43, P1 ;  /* 0x0000000142347824 */ /* 0x000fe200008e0e2b */
[----:B------:R-:W-:Y:S01]  /*536e0*/  SEL R5, R45, RZ, P0 ;  /* 0x000000ff2d057207 */ /* 0x000fe20000000000 */
[----:B------:R-:W-:Y:S01]  /*536f0*/  IMAD.WIDE.U32 R34, R88, R48, RZ ;  /* 0x0000003058227225 */ /* 0x000fe200078e00ff */
[----:B------:R-:W-:Y:S02]  /*53700*/  @P5 ISETP.GE.U32.AND P1, PT, R2, R55, PT ;  /* 0x000000370200520c */ /* 0x000fe40003f26070 */
[----:B------:R-:W-:Y:S01]  /*53710*/  SEL R38, R38, R57, P0 ;  /* 0x0000003926267207 */ /* 0x000fe20000000000 */
[----:B------:R-:W-:Y:S01]  /*53720*/  @P5 IMAD.MOV.U32 R55, RZ, RZ, R2 ;  /* 0x000000ffff375224 */ /* 0x000fe200078e0002 */
[----:B------:R-:W-:Y:S01]  /*53730*/  SEL R2, R52, R101, P0 ;  /* 0x0000006534027207 */ /* 0x000fe20000000000 */
[----:B------:R-:W-:Y:S01]  /*53740*/  IMAD.X R5, R114, 0x1, ~R5, P2 ;  /* 0x0000000172057824 */ /* 0x000fe200010e0e05 */
[----:B------:R-:W-:Y:S01]  /*53750*/  SEL R39, R39, R119, P0 ;  /* 0x0000007727277207 */ /* 0x000fe20000000000 */
[----:B------:R-:W-:Y:S01]  /*53760*/  @P5 IMAD.X R57, R65, 0x1, R56, P3 ;  /* 0x0000000141395824 */ /* 0x000fe200018e0638 */
[----:B------:R-:W-:Y:S01]  /*53770*/  IADD3 R60, P2, PT, R55, R96, RZ ;  /* 0x00000060373c7210 */ /* 0x000fe20007f5e0ff */
[----:B------:R-:W-:Y:S01]  /*53780*/  IMAD.WIDE.U32 R34, P3, R5, R89, R34 ;  /* 0x0000005905227225 */ /* 0x000fe20007860022 */
[----:B------:R-:W-:-:S02]  /*53790*/  SEL R37, R37, R59, P0 ;  /* 0x0000003b25257207 */ /* 0x000fc40000000000 */
[----:B------:R-:W-:Y:S01]  /*537a0*/  SEL R36, R36, R67, P0 ;  /* 0x0000004324247207 */ /* 0x000fe20000000000 */
[----:B------:R-:W-:Y:S01]  /*537b0*/  IMAD.WIDE.U32 R52, R89, R48, RZ ;  /* 0x0000003059347225 */ /* 0x000fe200078e00ff */
[----:B------:R-:W-:Y:S02]  /*537c0*/  SEL R28, R28, R87, P0 ;  /* 0x000000571c1c7207 */ /* 0x000fe40000000000 */
[----:B------:R-:W-:Y:S01]  /*537d0*/  ISETP.GE.U32.AND P0, PT, R60, R96, PT ;  /* 0x000000603c00720c */ /* 0x000fe20003f06070 */
[----:B------:R-:W-:Y:S01]  /*537e0*/  IMAD.X R55, RZ, RZ, RZ, P3 ;  /* 0x000000ffff377224 */ /* 0x000fe200018e06ff */
[----:B------:R-:W-:Y:S01]  /*537f0*/  @P5 ISETP.GE.U32.AND.EX P1, PT, R57, R56, PT, P1 ;  /* 0x000000383900520c */ /* 0x000fe20003f26110 */
[----:B------:R-:W-:Y:S01]  /*53800*/  IMAD.WIDE.U32 R64, R88, R39, RZ ;  /* 0x0000002758407225 */ /* 0x000fe200078e00ff */
[----:B------:R-:W-:Y:S02]  /*53810*/  IADD3 R103, P3, PT, R53, R34, RZ ;  /* 0x0000002235677210 */ /* 0x000fe40007f7e0ff */
[----:B------:R-:W-:Y:S01]  /*53820*/  @P5 SEL R53, RZ, 0x1, P1 ;  /* 0x00000001ff355807 */ /* 0x000fe20000800000 */
[----:B------:R-:W-:Y:S01]  /*53830*/  IMAD.WIDE.U32 R96, R90, R48, RZ ;  /* 0x000000305a607225 */ /* 0x000fe200078e00ff */
[----:B------:R-:W-:-:S03]  /*53840*/  LOP3.LUT R63, R63, 0xfffffffd, RZ, 0xc0, !PT ;  /* 0xfffffffd3f3f7812 */ /* 0x000fc600078ec0ff */
[----:B------:R-:W-:Y:S02]  /*53850*/  @P5 IMAD.MOV.U32 R56, RZ, RZ, R57 ;  /* 0x000000ffff385224 */ /* 0x000fe400078e0039 */
[----:B------:R-:W-:Y:S02]  /*53860*/  IMAD.MOV.U32 R54, RZ, RZ, R35 ;  /* 0x000000ffff367224 */ /* 0x000fe400078e0023 */
[----:B------:R-:W-:-:S04]  /*53870*/  IMAD.WIDE.U32 R58, R89, R39, RZ ;  /* 0x00000027593a7225 */ /* 0x000fc800078e00ff */
[----:B------:R-:W-:-:S04]  /*53880*/  IMAD.WIDE.U32 R66, R91, R48, RZ ;  /* 0x000000305b427225 */ /* 0x000fc800078e00ff */
[----:B------:R-:W-:-:S04]  /*53890*/  IMAD.WIDE.U32.X R34, R5, R88, R54, P3 ;  /* 0x0000005805227225 */ /* 0x000fc800018e0436 */
[----:B------:R-:W-:Y:S01]  /*538a0*/  IMAD.X R61, R56, 0x1, R49, P2 ;  /* 0x00000001383d7824 */ /* 0x000fe200010e0631 */
[----:B------:R-:W-:Y:S01]  /*538b0*/  IADD3 R98, P4, P3, R66, R58, R34 ;  /* 0x0000003a42627210 */ /* 0x000fe20007b9e022 */
[----:B------:R-:W-:-:S03]  /*538c0*/  IMAD.WIDE.U32 R64, P6, R2, R89, R64 ;  /* 0x0000005902407225 */ /* 0x000fc600078c0040 */
[----:B------:R-:W-:Y:S01]  /*538d0*/  ISETP.GE.U32.AND.EX P0, PT, R61, R49, PT, P0 ;  /* 0x000000313d00720c */ /* 0x000fe20003f06100 */
[----:B------:R-:W-:Y:S01]  /*538e0*/  IMAD.WIDE.U32 R96, P1, R5, R91, R96 ;  /* 0x0000005b05607225 */ /* 0x000fe20007820060 */
[----:B------:R-:W-:Y:S02]  /*538f0*/  IADD3 R101, P2, PT, R59, R64, RZ ;  /* 0x000000403b657210 */ /* 0x000fe40007f5e0ff */
[----:B------:R-:W-:Y:S01]  /*53900*/  SEL R49, RZ, 0x1, P0 ;  /* 0x00000001ff317807 */ /* 0x000fe20000000000 */
[----:B------:R-:W-:Y:S01]  /*53910*/  IMAD.X R57, RZ, RZ, RZ, P1 ;  /* 0x000000ffff397224 */ /* 0x000fe200008e06ff */
[----:B------:R-:W-:Y:S01]  /*53920*/  IADD3 R58, P1, PT, R67, R96, RZ ;  /* 0x00000060433a7210 */ /* 0x000fe20007f3e0ff */
[----:B------:R-:W-:Y:S01]  /*53930*/  IMAD.X R55, RZ, RZ, RZ, P6 ;  /* 0x000000ffff377224 */ /* 0x000fe200030e06ff */
[----:B------:R-:W-:Y:S01]  /*53940*/  @P5 IADD3 R62, P6, PT, R53, R62, RZ ;  /* 0x0000003e353e5210 */ /* 0x000fe20007fde0ff */
[----:B------:R-:W-:Y:S01]  /*53950*/  IMAD.MOV.U32 R56, RZ, RZ, R97 ;  /* 0x000000ffff387224 */ /* 0x000fe200078e0061 */
[----:B------:R-:W-:Y:S01]  /*53960*/  IADD3.X R101, PT, PT, R58, R101, R35, P4, P3 ;  /* 0x000000653a657210 */ /* 0x000fe200027e6423 */
[----:B------:R-:W-:Y:S01]  /*53970*/  IMAD.WIDE.U32 R34, R90, R39, RZ ;  /* 0x000000275a227225 */ /* 0x000fe200078e00ff */
[----:B------:R-:W-:-:S02]  /*53980*/  ISETP.GE.U32.AND P0, PT, R98, R66, PT ;  /* 0x000000426200720c */ /* 0x000fc40003f06070 */
[----:B------:R-:W-:Y:S01]  /*53990*/  IADD3 R49, P3, P4, R62, R32, R49 ;  /* 0x000000203e317210 */ /* 0x000fe20007c7e031 */
[----:B------:R-:W-:Y:S01]  /*539a0*/  IMAD R32, R103, R46, RZ ;  /* 0x0000002e67207224 */ /* 0x000fe200078e02ff */
[----:B------:R-:W-:Y:S01]  /*539b0*/  ISETP.GE.U32.AND.EX P0, PT, R101, R58, PT, P0 ;  /* 0x0000003a6500720c */ /* 0x000fe20003f06100 */
[----:B------:R-:W-:Y:S02]  /*539c0*/  IMAD.MOV.U32 R54, RZ, RZ, R65 ;  /* 0x000000ffff367224 */ /* 0x000fe400078e0041 */
[----:B------:R-:W-:Y:S01]  /*539d0*/  IMAD.WIDE.U32.X R64, R5, R90, R56, P1 ;  /* 0x0000005a05407225 */ /* 0x000fe200008e0438 */
[----:B------:R-:W-:-:S03]  /*539e0*/  SEL R53, RZ, 0x1, P0 ;  /* 0x00000001ff357807 */ /* 0x000fc60000000000 */
[----:B------:R-:W-:-:S04]  /*539f0*/  IMAD.WIDE.U32 R96, P1, R2, R91, R34 ;  /* 0x0000005b02607225 */ /* 0x000fc80007820022 */
[----:B------:R-:W-:-:S04]  /*53a00*/  IMAD.WIDE.U32 R34, R52, R46, RZ ;  /* 0x0000002e34227225 */ /* 0x000fc800078e00ff */
[----:B------:R-:W-:Y:S02]  /*53a10*/  IMAD R57, R52, R47, R32 ;  /* 0x0000002f34397224 */ /* 0x000fe400078e0220 */
[----:B------:R-:W-:-:S04]  /*53a20*/  IMAD.WIDE.U32 R66, R91, R39, RZ ;  /* 0x000000275b427225 */ /* 0x000fc800078e00ff */
[----:B------:R-:W-:Y:S01]  /*53a30*/  IMAD.WIDE.U32 R58, R88, R36, RZ ;  /* 0x00000024583a7225 */ /* 0x000fe200078e00ff */
[----:B------:R-:W-:-:S03]  /*53a40*/  IADD3 R87, P0, PT, R67, R96, RZ ;  /* 0x0000006043577210 */ /* 0x000fc60007f1e0ff */
[----:B------:R-:W-:Y:S01]  /*53a50*/  IMAD.IADD R84, R35, 0x1, R57 ;  /* 0x0000000123547824 */ /* 0x000fe200078e0239 */
[----:B------:R-:W-:Y:S01]  /*53a60*/  LOP3.LUT R35, RZ, R52, RZ, 0x33, !PT ;  /* 0x00000034ff237212 */ /* 0x000fe200078e33ff */
[----:B------:R-:W-:Y:S01]  /*53a70*/  @P5 IMAD.X R99, RZ, RZ, R99, P6 ;  /* 0x000000ffff635224 */ /* 0x000fe200030e0663 */
[----:B------:R-:W-:Y:S01]  /*53a80*/  IADD3 R67, P5, P6, R66, R64, R53 ;  /* 0x0000004042437210 */ /* 0x000fe20007ebe035 */
[----:B------:R-:W-:-:S03]  /*53a90*/  IMAD.WIDE.U32.X R54, R2, R88, R54, P2 ;  /* 0x0000005802367225 */ /* 0x000fc600010e0436 */
[----:B------:R-:W-:Y:S01]  /*53aa0*/  IADD3.X R62, PT, PT, R99, R33, RZ, P3, P4 ;  /* 0x00000021633e7210 */ /* 0x000fe20001fe84ff */
[----:B------:R-:W-:Y:S01]  /*53ab0*/  IMAD.WIDE.U32 R56, R89, R36, RZ ;  /* 0x0000002459387225 */ /* 0x000fe200078e00ff */
[----:B------:R-:W-:-:S03]  /*53ac0*/  IADD3.X R99, PT, PT, R87, R65, RZ, P5, P6 ;  /* 0x0000004157637210 */ /* 0x000fc60002fec4ff */
[----:B------:R-:W-:Y:S01]  /*53ad0*/  IMAD.WIDE.U32 R58, P2, R28, R89, R58 ;  /* 0x000000591c3a7225 */ /* 0x000fe2000784003a */
[----:B------:R-:W-:-:S03]  /*53ae0*/  IADD3 R87, P3, P4, R67, R56, R54 ;  /* 0x0000003843577210 */ /* 0x000fc60007c7e036 */
[----:B------:R-:W-:Y:S01]  /*53af0*/  IMAD.WIDE.U32 R52, R84, R44, RZ ;  /* 0x0000002c54347225 */ /* 0x000fe200078e00ff */
[----:B------:R-:W-:-:S03]  /*53b00*/  IADD3 R106, P5, PT, R57, R58, RZ ;  /* 0x0000003a396a7210 */ /* 0x000fc60007fbe0ff */
[----:B------:R-:W-:Y:S01]  /*53b10*/  IMAD.WIDE.U32 R32, R34, R44, RZ ;  /* 0x0000002c22207225 */ /* 0x000fe200078e00ff */
[----:B------:R-:W-:-:S03]  /*53b20*/  IADD3.X R106, PT, PT, R99, R106, R55, P3, P4 ;  /* 0x0000006a636a7210 */ /* 0x000fc60001fe8437 */
[----:B------:R-:W-:Y:S01]  /*53b30*/  IMAD.WIDE.U32 R52, P6, R34, R45, R52 ;  /* 0x0000002d22347225 */ /* 0x000fe200078c0034 */
[----:B------:R-:W-:Y:S02]  /*53b40*/  ISETP.GT.U32.AND P4, PT, R32, R35, PT ;  /* 0x000000232000720c */ /* 0x000fe40003f84070 */
[----:B------:R-:W-:Y:S01]  /*53b50*/  LOP3.LUT R32, RZ, R103, RZ, 0x33, !PT ;  /* 0x00000067ff207212 */ /* 0x000fe200078e33ff */
[----:B------:R-:W-:Y:S01]  /*53b60*/  IMAD.X R65, RZ, RZ, RZ, P6 ;  /* 0x000000ffff417224 */ /* 0x000fe200030e06ff */
[----:B------:R-:W-:Y:S01]  /*53b70*/  IADD3 R33, P3, PT, R33, R52, RZ ;  /* 0x0000003421217210 */ /* 0x000fe20007f7e0ff */
[----:B------:R-:W-:Y:S01]  /*53b80*/  IMAD.WIDE.U32 R56, R90, R36, RZ ;  /* 0x000000245a387225 */ /* 0x000fe200078e00ff */
[----:B------:R-:W-:-:S03]  /*53b90*/  ISETP.GE.U32.AND P6, PT, R87, R67, PT ;  /* 0x000000435700720c */ /* 0x000fc60003fc6070 */
[----:B------:R-:W-:Y:S01]  /*53ba0*/  IMAD.X R55, RZ, RZ, RZ, P1 ;  /* 0x000000ffff377224 */ /* 0x000fe200008e06ff */
[----:B------:R-:W-:Y:S01]  /*53bb0*/  ISETP.GT.U32.AND.EX P1, PT, R33, R32, PT, P4 ;  /* 0x000000202100720c */ /* 0x000fe20003f24140 */
[----:B------:R-:W-:Y:S01]  /*53bc0*/  IMAD.MOV.U32 R54, RZ, RZ, R97 ;  /* 0x000000ffff367224 */ /* 0x000fe200078e0061 */
[----:B------:R-:W-:Y:S01]  /*53bd0*/  ISETP.GE.U32.AND.EX P4, PT, R106, R99, PT, P6 ;  /* 0x000000636a00720c */ /* 0x000fe20003f86160 */
[----:B------:R-:W-:Y:S01]  /*53be0*/  IMAD.MOV.U32 R64, RZ, RZ, R53 ;  /* 0x000000ffff407224 */ /* 0x000fe200078e0035 */
[----:B------:R-:W-:Y:S01]  /*53bf0*/  SEL R35, RZ, 0x1, !P1 ;  /* 0x00000001ff237807 */ /* 0x000fe20004800000 */
[----:B------:R-:W-:Y:S01]  /*53c00*/  IMAD.WIDE.U32 R52, R91, R36, RZ ;  /* 0x000000245b347225 */ /* 0x000fe200078e00ff */
[----:B------:R-:W-:-:S03]  /*53c10*/  SEL R103, RZ, 0x1, P4 ;  /* 0x00000001ff677807 */ /* 0x000fc60002000000 */
[----:B------:R-:W-:-:S04]  /*53c20*/  IMAD.WIDE.U32 R56, P6, R28, R91, R56 ;  /* 0x0000005b1c387225 */ /* 0x000fc800078c0038 */
[----:B------:R-:W-:Y:S01]  /*53c30*/  IMAD.WIDE.U32.X R54, R2, R90, R54, P0 ;  /* 0x0000005a02367225 */ /* 0x000fe200000e0436 */
[----:B------:R-:W-:-:S03]  /*53c40*/  IADD3 R115, P0, PT, R53, R56, RZ ;  /* 0x0000003835737210 */ /* 0x000fc60007f1e0ff */
[----:B------:R-:W-:Y:S01]  /*53c50*/  IMAD.X R33, RZ, RZ, RZ, P2 ;  /* 0x000000ffff217224 */ /* 0x000fe200010e06ff */
[----:B------:R-:W-:Y:S01]  /*53c60*/  IADD3 R103, P2, P4, R52, R54, R103 ;  /* 0x0000003634677210 */ /* 0x000fe20007c5e067 */
[----:B------:R-:W-:-:S03]  /*53c70*/  IMAD.WIDE.U32 R52, R88, R38, RZ ;  /* 0x0000002658347225 */ /* 0x000fc600078e00ff */
[----:B------:R-:W-:Y:S01]  /*53c80*/  @P6 LOP3.LUT R63, R63, 0x2, RZ, 0xfc, !PT ;  /* 0x000000023f3f6812 */ /* 0x000fe200078efcff */
[----:B------:R-:W-:Y:S01]  /*53c90*/  IMAD.MOV.U32 R32, RZ, RZ, R59 ;  /* 0x000000ffff207224 */ /* 0x000fe200078e003b */
[----:B------:R-:W-:Y:S01]  /*53ca0*/  IADD3.X R115, PT, PT, R115, R55, RZ, P2, P4 ;  /* 0x0000003773737210 */ /* 0x000fe200017e84ff */
[----:B------:R-:W-:Y:S01]  /*53cb0*/  IMAD.WIDE.U32 R96, R84, R42, RZ ;  /* 0x0000002a54607225 */ /* 0x000fe200078e00ff */
[----:B------:R-:W-:-:S03]  /*53cc0*/  LOP3.LUT R63, R63, 0xffffefff, RZ, 0xc0, !PT ;  /* 0xffffefff3f3f7812 */ /* 0x000fc600078ec0ff */
        /* <DEDUP_REMOVED lines=14> */
[----:B------:R-:W-:-:S02]  /*53db0*/  LOP3.LUT R63, R63, 0xfffffdff, RZ, 0xc0, !PT ;  /* 0xfffffdff3f3f7812 */ /* 0x000fc400078ec0ff */
        /* <DEDUP_REMOVED lines=20> */
[----:B------:R-:W-:-:S03]  /*53f00*/  IMAD.WIDE.U32 R32, R84, R40, RZ ;  /* 0x0000002854207225 */ /* 0x000fc600078e00ff */
[----:B------:R-:W-:Y:S01]  /*53f10*/  IADD3.X R107, PT, PT, R107, R55, RZ, P5, P6 ;  /* 0x000000376b6b7210 */ /* 0x000fe20002fec4ff */
[----:B------:R-:W-:Y:S01]  /*53f20*/  IMAD.X R55, RZ, RZ, RZ, P3 ;  /* 0x000000ffff377224 */ /* 0x000fe200018e06ff */
[----:B------:R-:W-:Y:S01]  /*53f30*/  IADD3 R52, P3, PT, R67, R98, RZ ;  /* 0x0000006243347210 */ /* 0x000fe20007f7e0ff */
[----:B------:R-:W-:Y:S02]  /*53f40*/  IMAD.MOV.U32 R54, RZ, RZ, R97 ;  /* 0x000000ffff367224 */ /* 0x000fe400078e0061 */
[----:B------:R-:W-:-:S04]  /*53f50*/  IMAD.WIDE.U32 R32, P6, R34, R41, R32 ;  /* 0x0000002922207225 */ /* 0x000fc800078c0020 */
[----:B------:R-:W-:Y:S01]  /*53f60*/  IMAD.X R65, R64, 0x1, R101, P3 ;  /* 0x0000000140417824 */ /* 0x000fe200018e0665 */
[----:B------:R-:W-:Y:S01]  /*53f70*/  ISETP.GE.U32.AND P3, PT, R52, R67, PT ;  /* 0x000000433400720c */ /* 0x000fe20003f66070 */
[----:B------:R-:W-:-:S03]  /*53f80*/  IMAD.WIDE.U32.X R54, R84, R43, R54, P4 ;  /* 0x0000002b54367225 */ /* 0x000fc600020e0436 */
[----:B------:R-:W-:Y:S01]  /*53f90*/  ISETP.GE.U32.AND.EX P3, PT, R65, R64, PT, P3 ;  /* 0x000000404100720c */ /* 0x000fe20003f66130 */
[----:B------:R-:W-:-:S03]  /*53fa0*/  IMAD.WIDE.U32 R66, R34, R40, RZ ;  /* 0x0000002822427225 */ /* 0x000fc600078e00ff */
[----:B------:R-:W-:Y:S02]  /*53fb0*/  SEL R35, RZ, 0x1, P3 ;  /* 0x00000001ff237807 */ /* 0x000fe40001800000 */
[----:B------:R-:W-:Y:S02]  /*53fc0*/  IADD3 R105, P5, PT, R67, R32, RZ ;  /* 0x0000002043697210 */ /* 0x000fe40007fbe0ff */
[----:B------:R-:W-:Y:S02]  /*53fd0*/  IADD3 R35, P3, P4, R66, R54, R35 ;  /* 0x0000003642237210 */ /* 0x000fe40007c7e023 */
[----:B------:R-:W-:Y:S02]  /*53fe0*/  @P6 LOP3.LUT R63, R63, 0x20, RZ, 0xfc, !PT ;  /* 0x000000203f3f6812 */ /* 0x000fe400078efcff */
[----:B------:R-:W-:Y:S02]  /*53ff0*/  IADD3.X R105, PT, PT, R105, R55, RZ, P3, P4 ;  /* 0x0000003769697210 */ /* 0x000fe40001fe84ff */
[----:B------:R-:W-:-:S02]  /*54000*/  ISETP.GE.U32.AND P3, PT, R51, R44, PT ;  /* 0x0000002c3300720c */ /* 0x000fc40003f66070 */
[----:B------:R-:W-:Y:S02]  /*54010*/  LOP3.LUT R63, R63, 0xfffffffb, RZ, 0xc0, !PT ;  /* 0xfffffffb3f3f7812 */ /* 0x000fe400078ec0ff */
[----:B------:R-:W-:Y:S02]  /*54020*/  ISETP.GE.U32.AND.EX P3, PT, R50, R45, PT, P3 ;  /* 0x0000002d3200720c */ /* 0x000fe40003f66130 */
[----:B------:R-:W-:Y:S02]  /*54030*/  @P5 LOP3.LUT R63, R63, 0x4, RZ, 0xfc, !PT ;  /* 0x000000043f3f5812 */ /* 0x000fe400078efcff */
[----:B------:R-:W-:Y:S02]  /*54040*/  SEL R54, RZ, 0xffffffff, P3 ;  /* 0xffffffffff367807 */ /* 0x000fe40001800000 */
[----:B------:R-:W-:Y:S02]  /*54050*/  SEL R55, RZ, 0x1, P3 ;  /* 0x00000001ff377807 */ /* 0x000fe40001800000 */
[----:B------:R-:W-:-:S02]  /*54060*/  IADD3 R67, P3, PT, R54, R86, RZ ;  /* 0x0000005636437210 */ /* 0x000fc40007f7e0ff */
[----:B------:R-:W-:-:S03]  /*54070*/  LOP3.LUT R63, R63, 0xffffffef, RZ, 0xc0, !PT ;  /* 0xffffffef3f3f7812 */ /* 0x000fc600078ec0ff */
        /* <DEDUP_REMOVED lines=27> */
[----:B------:R-:W-:Y:S02]  /*54230*/  IADD3 R89, P4, PT, -R32, R51, RZ ;  /* 0x0000003320597210 */ /* 0x000fe40007f9e1ff */
[----:B------:R-:W-:-:S03]  /*54240*/  P2R R104, PR, RZ, 0x8 ;  /* 0x00000008ff687803 */ /* 0x000fc60000000000 */
        /* <DEDUP_REMOVED lines=25> */
[----:B------:R-:W-:Y:S01]  /*543e0*/  IMAD.WIDE.U32 R56, R90, R38, RZ ;  /* 0x000000265a387225 */ /* 0x000fe200078e00ff */
[----:B------:R-:W-:Y:S02]  /*543f0*/  IADD3.X R109, PT, PT, R50, R109, R99, P5, P6 ;  /* 0x0000006d326d7210 */ /* 0x000fe40002fec463 */
[C---:B------:R-:W-:Y:S02]  /*54400*/  LOP3.LUT P6, RZ, R63.reuse, 0x2, RZ, 0xc0, !PT ;  /* 0x000000023fff7812 */ /* 0x040fe400078cc0ff */
[----:B------:R-:W-:Y:S01]  /*54410*/  LOP3.LUT R63, R63, 0xfffff7ff, RZ, 0xc0, !PT ;  /* 0xfffff7ff3f3f7812 */ /* 0x000fe200078ec0ff */
[----:B------:R-:W-:-:S04]  /*54420*/  IMAD.WIDE.U32 R56, P5, R37, R91, R56 ;  /* 0x0000005b25387225 */ /* 0x000fc800078a0038 */
[----:B------:R-:W-:Y:S02]  /*54430*/  IMAD.X R99, RZ, RZ, RZ, P6 ;  /* 0x000000ffff637224 */ /* 0x000fe400030e06ff */
[----:B------:R-:W-:Y:S01]  /*54440*/  IMAD.WIDE.U32.X R98, R28, R90, R98, P0 ;  /* 0x0000005a1c627225 */ /* 0x000fe200000e0462 */
[----:B------:R-:W-:-:S03]  /*54450*/  ISETP.GE.U32.AND P0, PT, R113, R103, PT ;  /* 0x000000677100720c */ /* 0x000fc60003f06070 */
[----:B------:R-:W-:Y:S01]  /*54460*/  IMAD.WIDE.U32 R102, R91, R38, RZ ;  /* 0x000000265b667225 */ /* 0x000fe200078e00ff */
[----:B------:R-:W-:Y:S02]  /*54470*/  ISETP.GE.U32.AND.EX P0, PT, R100, R115, PT, P0 ;  /* 0x000000736400720c */ /* 0x000fe40003f06100 */
[----:B------:R-:W-:Y:S02]  /*54480*/  @P5 LOP3.LUT R63, R63, 0x800, RZ, 0xfc, !PT ;  /* 0x000008003f3f5812 */ /* 0x000fe400078efcff */
[----:B------:R-:W-:Y:S02]  /*54490*/  SEL R55, RZ, 0x1, P0 ;  /* 0x00000001ff377807 */ /* 0x000fe40000000000 */
[----:B------:R-:W-:Y:S02]  /*544a0*/  IADD3 R67, P6, PT, R103, R56, RZ ;  /* 0x0000003867437210 */ /* 0x000fe40007fde0ff */
[----:B------:R-:W-:Y:S01]  /*544b0*/  IADD3 R55, P0, P5, R102, R98, R55 ;  /* 0x0000006266377210 */ /* 0x000fe20007d1e037 */
[----:B------:R-:W-:Y:S01]  /*544c0*/  IMAD.MOV.U32 R98, RZ, RZ, R59 ;  /* 0x000000ffff627224 */ /* 0x000fe200078e003b */
[----:B------:R-:W-:Y:S01]  /*544d0*/  LOP3.LUT R63, R63, 0xfffffbff, RZ, 0xc0, !PT ;  /* 0xfffffbff3f3f7812 */ /* 0x000fe200078ec0ff */
[----:B------:R-:W-:Y:S01]  /*544e0*/  IMAD.WIDE.U32 R102, R93, R36, RZ ;  /* 0x000000245d667225 */ /* 0x000fe200078e00ff */
[----:B------:R-:W-:-:S02]  /*544f0*/  IADD3.X R56, PT, PT, R67, R99, RZ, P0, P5 ;  /* 0x0000006343387210 */ /* 0x000fc400007ea4ff */
[----:B------:R-:W-:Y:S01]  /*54500*/  IADD3 R91, P0, PT, R58, R113, RZ ;  /* 0x000000713a5b7210 */ /* 0x000fe20007f1e0ff */
[----:B------:R-:W-:-:S04]  /*54510*/  IMAD.X R99, RZ, RZ, RZ, P2 ;  /* 0x000000ffff637224 */ /* 0x000fc800010e06ff */
        /* <DEDUP_REMOVED lines=8> */
[----:B------:R-:W-:-:S05]  /*545a0*/  IMAD.WIDE.U32 R58, P0, R28, R93, R58 ;  /* 0x0000005d1c3a7225 */ /* 0x000fca000780003a */
[----:B------:R-:W-:Y:S02]  /*545b0*/  P2R R122, PR, RZ, 0x1 ;  /* 0x00000001ff7a7803 */ /* 0x000fe40000000000 */
[----:B------:R-:W-:Y:S02]  /*545c0*/  IADD3 R103, P0, PT, R103, R58, RZ ;  /* 0x0000003a67677210 */ /* 0x000fe40007f1e0ff */
[----:B------:R-:W-:Y:S01]  /*545d0*/  IADD3 R58, P1, P2, R102, R98, R67 ;  /* 0x00000062663a7210 */ /* 0x000fe20007a3e043 */
[----:B------:R-:W-:Y:S02]  /*545e0*/  IMAD.MOV.U32 R98, RZ, RZ, R97 ;  /* 0x000000ffff627224 */ /* 0x000fe400078e0061 */
[----:B------:R-:W-:Y:S01]  /*545f0*/  IMAD.WIDE.U32 R96, R15, R86, RZ ;  /* 0x000000560f607225 */ /* 0x000fe200078e00ff */
[----:B------:R-:W-:Y:S02]  /*54600*/  IADD3.X R100, PT, PT, R103, R99, RZ, P1, P2 ;  /* 0x0000006367647210 */ /* 0x000fe40000fe44ff */
[----:B------:R-:W-:Y:S01]  /*54610*/  ISETP.GE.U32.AND P1, PT, R108, R66, PT ;  /* 0x000000426c00720c */ /* 0x000fe20003f26070 */
[----:B------:R-:W-:Y:S01]  /*54620*/  IMAD.X R99, RZ, RZ, RZ, P3 ;  /* 0x000000ffff637224 */ /* 0x000fe200018e06ff */
[----:B------:R-:W-:Y:S01]  /*54630*/  ISETP.NE.AND P3, PT, R104, RZ, PT ;  /* 0x000000ff6800720c */ /* 0x000fe20003f65270 */
[----:B------:R-:W-:Y:S01]  /*54640*/  IMAD.WIDE.U32 R66, R12, R86, RZ ;  /* 0x000000560c427225 */ /* 0x000fe200078e00ff */
[----:B------:R-:W-:-:S02]  /*54650*/  ISETP.GE.U32.AND.EX P1, PT, R109, R50, PT, P1 ;  /* 0x000000326d00720c */ /* 0x000fc40003f26110 */
[----:B------:R-:W-:Y:S01]  /*54660*/  @P0 LOP3.LUT R63, R63, 0x80, RZ, 0xfc, !PT ;  /* 0x000000803f3f0812 */ /* 0x000fe200078efcff */
[----:B------:R-:W-:Y:S01]  /*54670*/  IMAD.WIDE.U32.X R98, R15, R87, R98, P4 ;  /* 0x000000570f627225 */ /* 0x000fe200020e0462 */
[----:B------:R-:W-:Y:S02]  /*54680*/  SEL R107, RZ, 0x1, P1 ;  /* 0x00000001ff6b7807 */ /* 0x000fe40000800000 */
[C---:B------:R-:W-:Y:S01]  /*54690*/  LOP3.LUT P0, RZ, R63.reuse, 0x8, RZ, 0xc0, !PT ;  /* 0x000000083fff7812 */ /* 0x040fe2000780c0ff */
[----:B------:R-:W-:Y:S01]  /*546a0*/  IMAD.WIDE.U32 R96, P1, R12, R85, R96 ;  /* 0x000000550c607225 */ /* 0x000fe20007820060 */
[----:B------:R-:W-:Y:S02]  /*546b0*/  LOP3.LUT R63, R63, 0xffffffbf, RZ, 0xc0, !PT ;  /* 0xffffffbf3f3f7812 */ /* 0x000fe400078ec0ff */
[----:B------:R-:W-:-:S04]  /*546c0*/  IADD3 R113, P2, PT, R67, R96, RZ ;  /* 0x0000006043717210 */ /* 0x000fc80007f5e0ff */
[----:B------:R-:W-:-:S06]  /*546d0*/  P2R R123, PR, RZ, 0x4 ;  /* 0x00000004ff7b7803 */ /* 0x000fcc0000000000 */
[----:B------:R-:W-:Y:S02]  /*546e0*/  @P1 LOP3.LUT R63, R63, 0x40, RZ, 0xfc, !PT ;  /* 0x000000403f3f1812 */ /* 0x000fe400078efcff */
[----:B------:R-:W-:Y:S01]  /*546f0*/  IADD3 R107, P1, P4, R66, R98, R107 ;  /* 0x00000062426b7210 */ /* 0x000fe20007c3e06b */
[----:B------:R-:W-:Y:S01]  /*54700*/  IMAD.WIDE.U32 R66, R94, R48, RZ ;  /* 0x000000305e427225 */ /* 0x000fe200078e00ff */
[----:B------:R-:W-:Y:S02]  /*54710*/  LOP3.LUT P2, RZ, R63, 0x10, RZ, 0xc0, !PT ;  /* 0x000000103fff7812 */ /* 0x000fe4000784c0ff */
[----:B------:R-:W-:Y:S01]  /*54720*/  IADD3.X R113, PT, PT, R113, R99, RZ, P1, P4 ;  /* 0x0000006371717210 */ /* 0x000fe20000fe84ff */
        /* <DEDUP_REMOVED lines=37> */
[----:B------:R-:W-:Y:S02]  /*54980*/  IADD3 R91, P5, PT, R121, -R40, RZ ;  /* 0x80000028795b7210 */ /* 0x000fe40007fbe0ff */
[----:B------:R-:W-:Y:S01]  /*54990*/  LOP3.LUT P2, RZ, R63, 0x1000, RZ, 0xc0, !PT ;  /* 0x000010003fff7812 */ /* 0x000fe2000784c0ff */
[----:B------:R-:W-:Y:S01]  /*549a0*/  IMAD.WIDE.U32.X R32, R19, R85, R32, P0 ;  /* 0x0000005513207225 */ /* 0x000fe200000e0420 */
[----:B------:R-:W-:Y:S02]  /*549b0*/  SEL R96, R91, R60, P3 ;  /* 0x0000003c5b607207 */ /* 0x000fe40001800000 */
[----:B------:R-:W-:Y:S01]  /*549c0*/  LOP3.LUT R63, R63, 0xffffffef, RZ, 0xc0, !PT ;  /* 0xffffffef3f3f7812 */ /* 0x000fe200078ec0ff */
[----:B------:R-:W-:Y:S02]  /*549d0*/  IMAD.X R34, R64, 0x1, ~R41, P5 ;  /* 0x0000000140227824 */ /* 0x000fe400028e0e29 */
[----:B------:R-:W-:-:S03]  /*549e0*/  IMAD.WIDE.U32 R98, R19, R96, RZ ;  /* 0x0000006013627225 */ /* 0x000fc600078e00ff */
[----:B------:R-:W-:Y:S01]  /*549f0*/  SEL R91, R34, R61, P3 ;  /* 0x0000003d225b7207 */ /* 0x000fe20001800000 */
[----:B------:R-:W-:-:S04]  /*54a00*/  IMAD.WIDE.U32 R50, R16, R96, RZ ;  /* 0x0000006010327225 */ /* 0x000fc800078e00ff */
[----:B------:R-:W-:-:S04]  /*54a10*/  IMAD.WIDE.U32 R98, P0, R16, R91, R98 ;  /* 0x0000005b10627225 */ /* 0x000fc80007800062 */
[----:B------:R-:W-:Y:S01]  /*54a20*/  IMAD R34, R65, R46, RZ ;  /* 0x0000002e41227224 */ /* 0x000fe200078e02ff */
[----:B------:R-:W-:Y:S02]  /*54a30*/  IADD3 R112, P5, PT, R51, R98, RZ ;  /* 0x0000006233707210 */ /* 0x000fe40007fbe0ff */
[----:B------:R-:W-:Y:S01]  /*54a40*/  LOP3.LUT R65, RZ, R65, RZ, 0x33, !PT ;  /* 0x00000041ff417212 */ /* 0x000fe200078e33ff */
[----:B------:R-:W-:-:S05]  /*54a50*/  IMAD R51, R52, R47, R34 ;  /* 0x0000002f34337224 */ /* 0x000fca00078e0222 */
[----:B------:R-:W-:-:S04]  /*54a60*/  @P0 LOP3.LUT R63, R63, 0x10, RZ, 0xfc, !PT ;  /* 0x000000103f3f0812 */ /* 0x000fc800078efcff */
[C---:B------:R-:W-:Y:S02]  /*54a70*/  LOP3.LUT P0, RZ, R63.reuse, 0x200, RZ, 0xc0, !PT ;  /* 0x000002003fff7812 */ /* 0x040fe4000780c0ff */
[----:B------:R-:W-:-:S04]  /*54a80*/  LOP3.LUT R63, R63, 0xfffffffe, RZ, 0xc0, !PT ;  /* 0xfffffffe3f3f7812 */ /* 0x000fc800078ec0ff */
[----:B------:R-:W-:Y:S02]  /*54a90*/  @P5 LOP3.LUT R63, R63, 0x1, RZ, 0xfc, !PT ;  /* 0x000000013f3f5812 */ /* 0x000fe400078efcff */
[----:B------:R-:W-:Y:S02]  /*54aa0*/  IADD3 R98, P5, P6, R107, R50, R32 ;  /* 0x000000326b627210 */ /* 0x000fe40007ebe020 */
[----:B------:R-:W-:Y:S02]  /*54ab0*/  LOP3.LUT R63, R63, 0xffffffdf, RZ, 0xc0, !PT ;  /* 0xffffffdf3f3f7812 */ /* 0x000fe400078ec0ff */
[----:B------:R-:W-:Y:S01]  /*54ac0*/  IADD3.X R112, PT, PT, R113, R112, R33, P5, P6 ;  /* 0x0000007071707210 */ /* 0x000fe20002fec421 */
[----:B------:R-:W-:Y:S01]  /*54ad0*/  IMAD.WIDE.U32 R32, R52, R46, RZ ;  /* 0x0000002e34207225 */ /* 0x000fe200078e00ff */
[----:B------:R-:W-:-:S03]  /*54ae0*/  LOP3.LUT R63, R63, 0xfffffeff, RZ, 0xc0, !PT ;  /* 0xfffffeff3f3f7812 */ /* 0x000fc600078ec0ff */
        /* <DEDUP_REMOVED lines=8> */
[----:B------:R-:W-:Y:S01]  /*54b70*/  IMAD R52, R101, R46, RZ ;  /* 0x0000002e65347224 */ /* 0x000fe200078e02ff */
        /* <DEDUP_REMOVED lines=11> */
[----:B------:R-:W-:Y:S02]  /*54c30*/  IADD3 R115, P5, P6, R50, R60, R115 ;  /* 0x0000003c32737210 */ /* 0x000fe40007ebe073 */
[----:B------:R-:W-:Y:S02]  /*54c40*/  LOP3.LUT R63, R63, 0xfffffffd, RZ, 0xc0, !PT ;  /* 0xfffffffd3f3f7812 */ /* 0x000fe400078ec0ff */
[----:B------:R-:W-:Y:S01]  /*54c50*/  IADD3.X R64, PT, PT, R51, R61, RZ, P5, P6 ;  /* 0x0000003d33407210 */ /* 0x000fe20002fec4ff */
[----:B------:R-:W-:Y:S01]  /*54c60*/  IMAD.WIDE.U32 R50, R54, R46, RZ ;  /* 0x0000002e36327225 */ /* 0x000fe200078e00ff */
[----:B------:R-:W-:-:S03]  /*54c70*/  LOP3.LUT R63, R63, 0xfffffffb, RZ, 0xc0, !PT ;  /* 0xfffffffb3f3f7812 */ /* 0x000fc600078ec0ff */
        /* <DEDUP_REMOVED lines=47> */
[----:B------:R-:W-:Y:S01]  /*54f70*/  IADD3 R58, P0, P5, R100, R52, R119 ;  /* 0x00000034643a7210 */ /* 0x000fe20007d1e077 */
[----:B------:R-:W-:-:S03]  /*54f80*/  IMAD.WIDE.U32 R100, R15, R96, RZ ;  /* 0x000000600f647225 */ /* 0x000fc600078e00ff */
[----:B------:R-:W-:Y:S01]  /*54f90*/  IADD3.X R88, PT, PT, R93, R53, RZ, P0, P5 ;  /* 0x000000355d587210 */ /* 0x000fe200007ea4ff */
[----:B------:R-:W-:Y:S01]  /*54fa0*/  IMAD.X R53, RZ, RZ, RZ, P6 ;  /* 0x000000ffff357224 */ /* 0x000fe200030e06ff */
[----:B------:R-:W-:Y:S01]  /*54fb0*/  ISETP.GE.U32.AND P0, PT, R98, R107, PT ;  /* 0x0000006b6200720c */ /* 0x000fe20003f06070 */
[----:B------:R-:W-:Y:S01]  /*54fc0*/  IMAD.MOV.U32 R52, RZ, RZ, R97 ;  /* 0x000000ffff347224 */ /* 0x000fe200078e0061 */
[C---:B------:R-:W-:Y:S01]  /*54fd0*/  LOP3.LUT P6, RZ, R63.reuse, 0x1, RZ, 0xc0, !PT ;  /* 0x000000013fff7812 */ /* 0x040fe200078cc0ff */
[----:B------:R-:W-:Y:S01]  /*54fe0*/  IMAD.WIDE.U32 R106, R12, R96, RZ ;  /* 0x000000600c6a7225 */ /* 0x000fe200078e00ff */
[----:B------:R-:W-:Y:S02]  /*54ff0*/  ISETP.GE.U32.AND.EX P0, PT, R112, R113, PT, P0 ;  /* 0x000000717000720c */ /* 0x000fe40003f06100 */
[----:B------:R-:W-:Y:S01]  /*55000*/  LOP3.LUT R63, R63, 0xfffffff7, RZ, 0xc0, !PT ;  /* 0xfffffff73f3f7812 */ /* 0x000fe200078ec0ff */
[----:B------:R-:W-:Y:S01]  /*55010*/  IMAD.WIDE.U32.X R52, R15, R85, R52, P2 ;  /* 0x000000550f347225 */ /* 0x000fe200010e0434 */
[----:B------:R-:W-:-:S03]  /*55020*/  SEL R129, RZ, 0x1, P0 ;  /* 0x00000001ff817807 */ /* 0x000fc60000000000 */
[----:B------:R-:W-:-:S04]  /*55030*/  IMAD.WIDE.U32 R100, P0, R12, R91, R100 ;  /* 0x0000005b0c647225 */ /* 0x000fc80007800064 */
[----:B------:R-:W-:Y:S01]  /*55040*/  IMAD.X R119, RZ, RZ, RZ, P4 ;  /* 0x000000ffff777224 */ /* 0x000fe200020e06ff */
[----:B------:R-:W-:Y:S01]  /*55050*/  IADD3 R135, P2, PT, R107, R100, RZ ;  /* 0x000000646b877210 */ /* 0x000fe20007f5e0ff */
[----:B------:R-:W-:-:S07]  /*55060*/  IMAD.WIDE.U32.X R118, R2, R94, R118, P1 ;  /* 0x0000005e02767225 */ /* 0x000fce00008e0476 */
[----:B------:R-:W-:Y:S02]  /*55070*/  @P0 LOP3.LUT R63, R63, 0x8, RZ, 0xfc, !PT ;  /* 0x000000083f3f0812 */ /* 0x000fe400078efcff */
        /* <DEDUP_REMOVED lines=21> */
[----:B------:R-:W-:-:S04]  /*551d0*/  IADD3 R121, P4, P5, R58, R116, R121 ;  /* 0x000000743a797210 */ /* 0x000fc80007d9e079 */
[----:B------:R-:W-:Y:S02]  /*551e0*/  IADD3.X R90, PT, PT, R88, R117, RZ, P4, P5 ;  /* 0x00000075585a7210 */ /* 0x000fe400027ea4ff */
[----:B------:R-:W-:Y:S02]  /*551f0*/  IADD3 R54, P4, PT, R111, -R30, RZ ;  /* 0x8000001e6f367210 */ /* 0x000fe40007f9e0ff */
[C---:B------:R-:W-:Y:S02]  /*55200*/  LOP3.LUT P5, RZ, R63.reuse, 0x10, RZ, 0xc0, !PT ;  /* 0x000000103fff7812 */ /* 0x040fe400078ac0ff */
[----:B------:R-:W-:Y:S01]  /*55210*/  SEL R97, R54, R49, P3 ;  /* 0x0000003136617207 */ /* 0x000fe20001800000 */
[----:B------:R-:W-:Y:S01]  /*55220*/  IMAD.X R93, R110, 0x1, ~R31, P4 ;  /* 0x000000016e5d7824 */ /* 0x000fe200020e0e1f */
[----:B------:R-:W-:Y:S01]  /*55230*/  LOP3.LUT R63, R63, 0xfffffbff, RZ, 0xc0, !PT ;  /* 0xfffffbff3f3f7812 */ /* 0x000fe200078ec0ff */
[----:B------:R-:W-:Y:S02]  /*55240*/  IMAD.X R55, RZ, RZ, RZ, P5 ;  /* 0x000000ffff377224 */ /* 0x000fe400028e06ff */
[----:B------:R-:W-:Y:S01]  /*55250*/  IMAD.WIDE.U32 R56, R19, R97, RZ ;  /* 0x0000006113387225 */ /* 0x000fe200078e00ff */
[----:B------:R-:W-:-:S03]  /*55260*/  SEL R93, R93, R62, P3 ;  /* 0x0000003e5d5d7207 */ /* 0x000fc60001800000 */
        /* <DEDUP_REMOVED lines=28> */
[----:B------:R-:W-:-:S04]  /*55430*/  IADD3 R112, P5, P6, R54, R110, R49 ;  /* 0x0000006e36707210 */ /* 0x000fc80007ebe031 */
        /* <DEDUP_REMOVED lines=42> */
[----:B------:R-:W-:Y:S01]  /*556e0*/  LOP3.LUT P6, RZ, R63, 0x8, RZ, 0xc0, !PT ;  /* 0x000000083fff7812 */ /* 0x000fe200078cc0ff */
[----:B------:R-:W-:Y:S01]  /*556f0*/  IMAD.WIDE.U32 R60, R15, R97, RZ ;  /* 0x000000610f3c7225 */ /* 0x000fe200078e00ff */
[----:B------:R-:W-:-:S03]  /*55700*/  LOP3.LUT R63, R63, 0xffffffef, RZ, 0xc0, !PT ;  /* 0xffffffef3f3f7812 */ /* 0x000fc600078ec0ff */
[----:B------:R-:W-:Y:S02]  /*55710*/  IMAD.X R65, RZ, RZ, RZ, P6 ;  /* 0x000000ffff417224 */ /* 0x000fe400030e06ff */
[----:B------:R-:W-:-:S04]  /*55720*/  IMAD.WIDE.U32 R60, P5, R12, R93, R60 ;  /* 0x0000005d0c3c7225 */ /* 0x000fc800078a003c */
[----:B------:R-:W-:Y:S01]  /*55730*/  IMAD.WIDE.U32.X R64, R15, R91, R64, P2 ;  /* 0x0000005b0f407225 */ /* 0x000fe200010e0440 */
[----:B------:R-:W-:Y:S02]  /*55740*/  ISETP.GE.U32.AND P2, PT, R127, R129, PT ;  /* 0x000000817f00720c */ /* 0x000fe40003f46070 */
[----:B------:R-:W-:Y:S02]  /*55750*/  IADD3 R101, P6, PT, R101, R60, RZ ;  /* 0x0000003c65657210 */ /* 0x000fe40007fde0ff */
[----:B------:R-:W-:-:S04]  /*55760*/  ISETP.GE.U32.AND.EX P2, PT, R118, R135, PT, P2 ;  /* 0x000000877600720c */ /* 0x000fc80003f46120 */
[----:B------:R-:W-:Y:S02]  /*55770*/  SEL R49, RZ, 0x1, P2 ;  /* 0x00000001ff317807 */ /* 0x000fe40001000000 */
        /* <DEDUP_REMOVED lines=10> */
[----:B------:R-:W-:-:S03]  /*55820*/  IADD3 R53, P0, PT, R52, R121, RZ ;  /* 0x0000007934357210 */ /* 0x000fc60007f1e0ff */
        /* <DEDUP_REMOVED lines=11> */
[----:B------:R-:W-:Y:S01]  /*558e0*/  IMAD.WIDE.U32 R64, R7, R96, RZ ;  /* 0x0000006007407225 */ /* 0x000fe200078e00ff */
[----:B------:R-:W-:-:S02]  /*558f0*/  IADD3 R115, P0, PT, R112, R127, RZ ;  /* 0x0000007f70737210 */ /* 0x000fc40007f1e0ff */
[----:B------:R-:W-:Y:S01]  /*55900*/  @P2 LOP3.LUT R63, R63, 0x20, RZ, 0xfc, !PT ;  /* 0x000000203f3f2812 */ /* 0x000fe200078efcff */
[----:B------:R-:W-:Y:S02]  /*55910*/  IMAD.X R109, RZ, RZ, RZ, P3 ;  /* 0x000000ffff6d7224 */ /* 0x000fe400018e06ff */
[----:B------:R-:W-:Y:S01]  /*55920*/  IMAD.X R114, R123, 0x1, R118, P0 ;  /* 0x000000017b727824 */ /* 0x000fe200000e0676 */
[----:B------:R-:W-:Y:S01]  /*55930*/  ISETP.GE.U32.AND P0, PT, R115, R112, PT ;  /* 0x000000707300720c */ /* 0x000fe20003f06070 */
[----:B------:R-:W-:Y:S01]  /*55940*/  IMAD.WIDE.U32.X R108, R7, R85, R108, P4 ;  /* 0x00000055076c7225 */ /* 0x000fe200020e046c */
[C---:B------:R-:W-:Y:S02]  /*55950*/  LOP3.LUT P3, RZ, R63.reuse, 0x80, RZ, 0xc0, !PT ;  /* 0x000000803fff7812 */ /* 0x040fe4000786c0ff */
[----:B------:R-:W-:Y:S01]  /*55960*/  ISETP.GE.U32.AND.EX P0, PT, R114, R123, PT, P0 ;  /* 0x0000007b7200720c */ /* 0x000fe20003f06100 */
[----:B------:R-:W-:Y:S01]  /*55970*/  IMAD.WIDE.U32 R112, R4, R96, RZ ;  /* 0x0000006004707225 */ /* 0x000fe200078e00ff */
[----:B------:R-:W-:-:S02]  /*55980*/  LOP3.LUT P4, RZ, R63, 0x200, RZ, 0xc0, !PT ;  /* 0x000002003fff7812 */ /* 0x000fc4000788c0ff */
[----:B------:R-:W-:Y:S01]  /*55990*/  SEL R127, RZ, 0x1, P0 ;  /* 0x00000001ff7f7807 */ /* 0x000fe20000000000 */
[----:B------:R-:W-:Y:S01]  /*559a0*/  IMAD.WIDE.U32 R64, P0, R4, R91, R64 ;  /* 0x0000005b04407225 */ /* 0x000fe20007800040 */
[C---:B------:R-:W-:Y:S02]  /*559b0*/  LOP3.LUT P5, RZ, R63.reuse, 0x4, RZ, 0xc0, !PT ;  /* 0x000000043fff7812 */ /* 0x040fe400078ac0ff */
[C---:B------:R-:W-:Y:S02]  /*559c0*/  LOP3.LUT P6, RZ, R63.reuse, 0x2, RZ, 0xc0, !PT ;  /* 0x000000023fff7812 */ /* 0x040fe400078cc0ff */
[----:B------:R-:W-:Y:S02]  /*559d0*/  LOP3.LUT R63, R63, 0xfffffffe, RZ, 0xc0, !PT ;  /* 0xfffffffe3f3f7812 */ /* 0x000fe400078ec0ff */
[----:B------:R-:W-:Y:S01]  /*559e0*/  IADD3 R127, P1, P2, R112, R108, R127 ;  /* 0x0000006c707f7210 */ /* 0x000fe20007a3e07f */
[----:B------:R-:W-:-:S05]  /*559f0*/  IMAD.MOV.U32 R108, RZ, RZ, R59 ;  /* 0x000000ffff6c7224 */ /* 0x000fca00078e003b */
[----:B------:R-:W-:Y:S02]  /*55a00*/  @P0 LOP3.LUT R63, R63, 0x1, RZ, 0xfc, !PT ;  /* 0x000000013f3f0812 */ /* 0x000fe400078efcff */
[----:B------:R-:W-:-:S04]  /*55a10*/  IADD3 R129, P0, PT, R113, R64, RZ ;  /* 0x0000004071817210 */ /* 0x000fc80007f1e0ff */
[----:B------:R-:W-:Y:S01]  /*55a20*/  IADD3.X R129, PT, PT, R129, R109, RZ, P1, P2 ;  /* 0x0000006d81817210 */ /* 0x000fe20000fe44ff */
[----:B------:R-:W-:Y:S01]  /*55a30*/  IMAD.X R109, RZ, RZ, RZ, P4 ;  /* 0x000000ffff6d7224 */ /* 0x000fe200020e06ff */
[----:B------:R-:W-:Y:S01]  /*55a40*/  ISETP.GE.U32.AND P1, PT, R121, R58, PT ;  /* 0x0000003a7900720c */ /* 0x000fe20003f26070 */
[----:B------:R-:W-:Y:S01]  /*55a50*/  IMAD.WIDE.U32 R58, R9, R89, RZ ;  /* 0x00000059093a7225 */ /* 0x000fe200078e00ff */
[----:B------:R-:W-:Y:S02]  /*55a60*/  P2R R64, PR, RZ, 0x1 ;  /* 0x00000001ff407803 */ /* 0x000fe40000000000 */
[----:B------:R-:W-:Y:S01]  /*55a70*/  ISETP.GE.U32.AND.EX P1, PT, R90, R88, PT, P1 ;  /* 0x000000585a00720c */ /* 0x000fe20003f26110 */
[----:B------:R-:W-:Y:S01]  /*55a80*/  IMAD.WIDE.U32.X R108, R37, R92, R108, P3 ;  /* 0x0000005c256c7225 */ /* 0x000fe200018e046c */
[----:B------:R-:W-:Y:S02]  /*55a90*/  LOP3.LUT P0, RZ, R63, 0x400, RZ, 0xc0, !PT ;  /* 0x000004003fff7812 */ /* 0x000fe4000780c0ff */
[----:B------:R-:W-:-:S02]  /*55aa0*/  SEL R52, RZ, 0x1, P1 ;  /* 0x00000001ff347807 */ /* 0x000fc40000800000 */
[----:B------:R-:W-:Y:S02]  /*55ab0*/  LOP3.LUT R63, R63, 0xfffffffb, RZ, 0xc0, !PT ;  /* 0xfffffffb3f3f7812 */ /* 0x000fe400078ec0ff */
[----:B------:R-:W-:-:S04]  /*55ac0*/  IADD3 R52, P1, P2, R95, R108, R52 ;  /* 0x0000006c5f347210 */ /* 0x000fc80007a3e034 */
        /* <DEDUP_REMOVED lines=20> */
[----:B------:R-:W-:Y:S01]  /*55c10*/  IMAD.WIDE.U32 R108, R51, R30, RZ ;  /* 0x0000001e336c7225 */ /* 0x000fe200078e00ff */
[----:B------:R-:W-:-:S03]  /*55c20*/  IADD3 R131, P3, PT, R66, R131, RZ ;  /* 0x0000008342837210 */ /* 0x000fc60007f7e0ff */
[----:B------:R-:W-:-:S04]  /*55c30*/  IMAD.WIDE.U32.X R58, R51, R41, R58, P6 ;  /* 0x00000029333a7225 */ /* 0x000fc800030e043a */
[----:B------:R-:W-:Y:S01]  /*55c40*/  IMAD.X R133, R98, 0x1, R133, P3 ;  /* 0x0000000162857824 */ /* 0x000fe200018e0685 */
[----:B------:R-:W-:Y:S01]  /*55c50*/  ISETP.GE.U32.AND P3, PT, R131, R66, PT ;  /* 0x000000428300720c */ /* 0x000fe20003f66070 */
[----:B------:R-:W-:-:S03]  /*55c60*/  IMAD.WIDE.U32 R66, R50, R30, RZ ;  /* 0x0000001e32427225 */ /* 0x000fc600078e00ff */
[----:B------:R-:W-:Y:S01]  /*55c70*/  ISETP.GE.U32.AND.EX P3, PT, R133, R98, PT, P3 ;  /* 0x000000628500720c */ /* 0x000fe20003f66130 */
[----:B------:R-:W-:-:S03]  /*55c80*/  IMAD.WIDE.U32 R108, P6, R50, R31, R108 ;  /* 0x0000001f326c7225 */ /* 0x000fc600078c006c */
[----:B------:R-:W-:Y:S01]  /*55c90*/  SEL R119, RZ, 0x1, P3 ;  /* 0x00000001ff777807 */ /* 0x000fe20001800000 */
[----:B------:R-:W-:Y:S01]  /*55ca0*/  IMAD R50, R137, R46, RZ ;  /* 0x0000002e89327224 */ /* 0x000fe200078e02ff */
[----:B------:R-:W-:Y:S02]  /*55cb0*/  IADD3 R121, P5, PT, R67, R108, RZ ;  /* 0x0000006c43797210 */ /* 0x000fe40007fbe0ff */
[----:B------:R-:W-:Y:S01]  /*55cc0*/  IADD3 R119, P3, P4, R66, R58, R119 ;  /* 0x0000003a42777210 */ /* 0x000fe20007c7e077 */
[C---:B------:R-:W-:Y:S01]  /*55cd0*/  IMAD R67, R122.reuse, R47, R50 ;  /* 0x0000002f7a437224 */ /* 0x040fe200078e0232 */
[----:B------:R-:W-:Y:S02]  /*55ce0*/  LOP3.LUT R50, RZ, R137, RZ, 0x33, !PT ;  /* 0x00000089ff327212 */ /* 0x000fe400078e33ff */
[----:B------:R-:W-:Y:S01]  /*55cf0*/  IADD3.X R121, PT, PT, R121, R59, RZ, P3, P4 ;  /* 0x0000003b79797210 */ /* 0x000fe20001fe84ff */
[----:B------:R-:W-:Y:S01]  /*55d00*/  IMAD.WIDE.U32 R58, R122, R46, RZ ;  /* 0x0000002e7a3a7225 */ /* 0x000fe200078e00ff */
[----:B------:R-:W-:-:S03]  /*55d10*/  @P6 LOP3.LUT R63, R63, 0x4, RZ, 0xfc, !PT ;  /* 0x000000043f3f6812 */ /* 0x000fc600078efcff */
        /* <DEDUP_REMOVED lines=41> */
[----:B------:R-:W-:Y:S02]  /*55fb0*/  @P6 LOP3.LUT R63, R63, 0x1, RZ, 0xfc, !PT ;  /* 0x000000013f3f6812 */ /* 0x000fe400078efcff */
        /* <DEDUP_REMOVED lines=43> */
[----:B------:R-:W-:Y:S02]  /*56270*/  IMAD.MOV.U32 R122, RZ, RZ, R61 ;  /* 0x000000ffff7a7224 */ /* 0x000fe400078e003d */
[----:B------:R-:W-:Y:S01]  /*56280*/  IMAD.WIDE.U32.X R64, R9, R91, R114, P1 ;  /* 0x0000005b09407225 */ /* 0x000fe200008e0472 */
[----:B------:R-:W-:-:S03]  /*56290*/  IADD3 R60, P1, PT, R123, R112, RZ ;  /* 0x000000707b3c7210 */ /* 0x000fc60007f3e0ff */
        /* <DEDUP_REMOVED lines=8> */
[----:B------:R-:W-:-:S03]  /*56320*/  IMAD.WIDE.U32 R116, P1, R6, R93, R116 ;  /* 0x0000005d06747225 */ /* 0x000fc60007820074 */
[----:B------:R-:W-:Y:S01]  /*56330*/  IADD3 R98, P5, P6, R114, R64, R59 ;  /* 0x0000004072627210 */ /* 0x000fe20007ebe03b */
[----:B------:R-:W-:Y:S01]  /*56340*/  IMAD.X R90, R121, 0x1, R90, P3 ;  /* 0x00000001795a7824 */ /* 0x000fe200018e065a */
[----:B------:R-:W-:Y:S01]  /*56350*/  IADD3 R115, P2, PT, R115, R116, RZ ;  /* 0x0000007473737210 */ /* 0x000fe20007f5e0ff */
[-C--:B------:R-:W-:Y:S01]  /*56360*/  IMAD.WIDE.U32 R124, R58, R30.reuse, RZ ;  /* 0x0000001e3a7c7225 */ /* 0x080fe200078e00ff */
[----:B------:R-:W-:Y:S02]  /*56370*/  P2R R126, PR, RZ, 0x2 ;  /* 0x00000002ff7e7803 */ /* 0x000fe40000000000 */
[----:B------:R-:W-:Y:S01]  /*56380*/  IADD3.X R116, PT, PT, R115, R65, RZ, P5, P6 ;  /* 0x0000004173747210 */ /* 0x000fe20002fec4ff */
[----:B------:R-:W-:Y:S01]  /*56390*/  IMAD.WIDE.U32 R114, R108, R30, RZ ;  /* 0x0000001e6c727225 */ /* 0x000fe200078e00ff */
[----:B------:R-:W-:Y:S02]  /*563a0*/  IADD3 R65, P3, PT, R50, R88, RZ ;  /* 0x0000005832417210 */ /* 0x000fe40007f7e0ff */
[----:B------:R-:W-:-:S03]  /*563b0*/  LOP3.LUT P1, RZ, R63, 0x4, RZ, 0xc0, !PT ;  /* 0x000000043fff7812 */ /* 0x000fc6000782c0ff */
[----:B------:R-:W-:Y:S01]  /*563c0*/  IMAD.X R64, R57, 0x1, R90, P3 ;  /* 0x0000000139407824 */ /* 0x000fe200018e065a */
[----:B------:R-:W-:Y:S01]  /*563d0*/  ISETP.GE.U32.AND P3, PT, R65, R50, PT ;  /* 0x000000324100720c */ /* 0x000fe20003f66070 */
[----:B------:R-:W-:-:S03]  /*563e0*/  IMAD.WIDE.U32 R114, P4, R58, R31, R114 ;  /* 0x0000001f3a727225 */ /* 0x000fc60007880072 */
[----:B------:R-:W-:Y:S01]  /*563f0*/  ISETP.GE.U32.AND.EX P3, PT, R64, R57, PT, P3 ;  /* 0x000000394000720c */ /* 0x000fe20003f66130 */
[----:B------:R-:W-:Y:S02]  /*56400*/  IMAD.MOV.U32 R58, RZ, RZ, R113 ;  /* 0x000000ffff3a7224 */ /* 0x000fe400078e0071 */
[----:B------:R-:W-:Y:S01]  /*56410*/  IMAD.X R113, RZ, RZ, RZ, P1 ;  /* 0x000000ffff717224 */ /* 0x000fe200008e06ff */
[----:B------:R-:W-:Y:S02]  /*56420*/  SEL R57, RZ, 0x1, P3 ;  /* 0x00000001ff397807 */ /* 0x000fe40001800000 */
[----:B------:R-:W-:Y:S02]  /*56430*/  IADD3 R59, P3, PT, R125, R114, RZ ;  /* 0x000000727d3b7210 */ /* 0x000fe40007f7e0ff */
[----:B------:R-:W-:Y:S02]  /*56440*/  IADD3 R125, P5, P6, R124, R122, R57 ;  /* 0x0000007a7c7d7210 */ /* 0x000fe40007ebe039 */
[----:B------:R-:W-:-:S02]  /*56450*/  ISETP.NE.AND P1, PT, R126, RZ, PT ;  /* 0x000000ff7e00720c */ /* 0x000fc40003f25270 */
[----:B------:R-:W-:Y:S02]  /*56460*/  IADD3.X R123, PT, PT, R59, R123, RZ, P5, P6 ;  /* 0x0000007b3b7b7210 */ /* 0x000fe40002fec4ff */
[----:B------:R-:W-:-:S05]  /*56470*/  LOP3.LUT P6, RZ, R63, 0x1, RZ, 0xc0, !PT ;  /* 0x000000013fff7812 */ /* 0x000fca00078cc0ff */
[----:B------:R-:W-:Y:S01]  /*56480*/  IMAD.X R59, RZ, RZ, RZ, P6 ;  /* 0x000000ffff3b7224 */ /* 0x000fe200030e06ff */
[----:B------:R-:W-:Y:S01]  /*56490*/  LOP3.LUT P6, RZ, R63, 0x1000, RZ, 0xc0, !PT ;  /* 0x000010003fff7812 */ /* 0x000fe200078cc0ff */
[----:B------:R-:W-:Y:S01]  /*564a0*/  IMAD.WIDE.U32.X R58, R7, R93, R58, P0 ;  /* 0x0000005d073a7225 */ /* 0x000fe200000e043a */
[----:B------:R-:W-:-:S03]  /*564b0*/  ISETP.GE.U32.AND P0, PT, R112, R127, PT ;  /* 0x0000007f7000720c */ /* 0x000fc60003f06070 */
[----:B------:R-:W-:Y:S01]  /*564c0*/  IMAD.MOV.U32 R112, RZ, RZ, R109 ;  /* 0x000000ffff707224 */ /* 0x000fe200078e006d */
[----:B------:R-:W-:Y:S01]  /*564d0*/  ISETP.GE.U32.AND.EX P0, PT, R118, R129, PT, P0 ;  /* 0x000000817600720c */ /* 0x000fe20003f06100 */
[----:B------:R-:W-:-:S03]  /*564e0*/  IMAD.MOV.U32 R118, RZ, RZ, R101 ;  /* 0x000000ffff767224 */ /* 0x000fc600078e0065 */
[----:B------:R-:W-:-:S04]  /*564f0*/  SEL R61, RZ, 0x1, P0 ;  /* 0x00000001ff3d7807 */ /* 0x000fc80000000000 */
[----:B------:R-:W-:-:S04]  /*56500*/  IADD3 R61, P0, P5, R98, R58, R61 ;  /* 0x0000003a623d7210 */ /* 0x000fc80007d1e03d */
[----:B------:R-:W-:Y:S02]  /*56510*/  IADD3.X R59, PT, PT, R116, R59, RZ, P0, P5 ;  /* 0x0000003b743b7210 */ /* 0x000fe400007ea4ff */
[C---:B------:R-:W-:Y:S02]  /*56520*/  LOP3.LUT P0, RZ, R63.reuse, 0x2, RZ, 0xc0, !PT ;  /* 0x000000023fff7812 */ /* 0x040fe4000780c0ff */
[----:B------:R-:W-:-:S03]  /*56530*/  LOP3.LUT P5, RZ, R63, 0x2000, RZ, 0xc0, !PT ;  /* 0x000020003fff7812 */ /* 0x000fc600078ac0ff */
[----:B------:R-:W-:Y:S01]  /*56540*/  IMAD.WIDE.U32.X R50, R51, R31, R112, P0 ;  /* 0x0000001f33327225 */ /* 0x000fe200000e0470 */
[----:B------:R-:W-:-:S03]  /*56550*/  ISETP.GE.U32.AND P0, PT, R88, R119, PT ;  /* 0x000000775800720c */ /* 0x000fc60003f06070 */
[----:B------:R-:W-:Y:S01]  /*56560*/  IMAD.X R113, RZ, RZ, RZ, P1 ;  /* 0x000000ffff717224 */ /* 0x000fe200008e06ff */
[----:B------:R-:W-:Y:S01]  /*56570*/  ISETP.GE.U32.AND.EX P0, PT, R90, R121, PT, P0 ;  /* 0x000000795a00720c */ /* 0x000fe20003f06100 */
[----:B------:R-:W-:Y:S01]  /*56580*/  IMAD.MOV.U32 R112, RZ, RZ, R117 ;  /* 0x000000ffff707224 */ /* 0x000fe200078e0075 */
[----:B------:R-:W-:Y:S02]  /*56590*/  LOP3.LUT P1, RZ, R63, 0x4000, RZ, 0xc0, !PT ;  /* 0x000040003fff7812 */ /* 0x000fe4000782c0ff */
[----:B------:R-:W-:Y:S01]  /*565a0*/  SEL R57, RZ, 0x1, P0 ;  /* 0x00000001ff397807 */ /* 0x000fe20000000000 */
[----:B------:R-:W-:Y:S01]  /*565b0*/  IMAD.WIDE.U32.X R112, R9, R93, R112, P2 ;  /* 0x0000005d09707225 */ /* 0x000fe200010e0470 */
[----:B------:R-:W-:-:S03]  /*565c0*/  LOP3.LUT P0, RZ, R63, 0x100, RZ, 0xc0, !PT ;  /* 0x000001003fff7812 */ /* 0x000fc6000780c0ff */
[----:B------:R-:W-:Y:S02]  /*565d0*/  IMAD.X R117, RZ, RZ, RZ, P1 ;  /* 0x000000ffff757224 */ /* 0x000fe400008e06ff */
[----:B------:R-:W-:Y:S01]  /*565e0*/  IMAD.X R119, RZ, RZ, RZ, P0 ;  /* 0x000000ffff777224 */ /* 0x000fe200000e06ff */
[----:B------:R-:W-:-:S05]  /*565f0*/  IADD3 R109, P0, PT, R57, R50, RZ ;  /* 0x00000032396d7210 */ /* 0x000fca0007f1e0ff */
[----:B------:R-:W-:Y:S01]  /*56600*/  IMAD.X R121, RZ, RZ, R51, P0 ;  /* 0x000000ffff797224 */ /* 0x000fe200000e0633 */
[----:B------:R-:W-:-:S05]  /*56610*/  LOP3.LUT P0, RZ, R63, 0x20, RZ, 0xc0, !PT ;  /* 0x000000203fff7812 */ /* 0x000fca000780c0ff */
[----:B------:R-:W-:Y:S01]  /*56620*/  IMAD.WIDE.U32.X R50, R37, R94, R118, P0 ;  /* 0x0000005e25327225 */ /* 0x000fe200000e0476 */
[----:B------:R-:W-:Y:S02]  /*56630*/  ISETP.GE.U32.AND P0, PT, R61, R98, PT ;  /* 0x000000623d00720c */ /* 0x000fe40003f06070 */
[----:B------:R-:W-:Y:S01]  /*56640*/  IADD3 R98, P1, PT, R105, R104, RZ ;  /* 0x0000006869627210 */ /* 0x000fe20007f3e0ff */
[----:B------:R-:W-:Y:S01]  /*56650*/  IMAD.MOV.U32 R118, RZ, RZ, R99 ;  /* 0x000000ffff767224 */ /* 0x000fe200078e0063 */
[----:B------:R-:W-:Y:S01]  /*56660*/  ISETP.GE.U32.AND.EX P0, PT, R59, R116, PT, P0 ;  /* 0x000000743b00720c */ /* 0x000fe20003f06100 */
[----:B------:R-:W-:Y:S01]  /*56670*/  IMAD.MOV.U32 R116, RZ, RZ, R35 ;  /* 0x000000ffff747224 */ /* 0x000fe200078e0023 */
[----:B------:R-:W-:Y:S01]  /*56680*/  ISETP.GE.U32.AND P2, PT, R98, R105, PT ;  /* 0x000000696200720c */ /* 0x000fe20003f46070 */
[----:B------:R-:W-:Y:S01]  /*56690*/  IMAD.X R119, RZ, RZ, RZ, P6 ;  /* 0x000000ffff777224 */ /* 0x000fe200030e06ff */
[----:B------:R-:W-:Y:S01]  /*566a0*/  SEL R57, RZ, 0x1, P0 ;  /* 0x00000001ff397807 */ /* 0x000fe20000000000 */
[----:B------:R-:W-:Y:S01]  /*566b0*/  IMAD.WIDE.U32.X R116, R84, R31, R116, P5 ;  /* 0x0000001f54747225 */ /* 0x000fe200028e0474 */
[----:B------:R-:W-:-:S02]  /*566c0*/  ISETP.NE.U32.AND P0, PT, R109, RZ, PT ;  /* 0x000000ff6d00720c */ /* 0x000fc40003f05070 */
[----:B------:R-:W-:Y:S01]  /*566d0*/  IADD3 R84, P5, PT, R57, R112, RZ ;  /* 0x0000007039547210 */ /* 0x000fe20007fbe0ff */
[----:B------:R-:W-:Y:S01]  /*566e0*/  IMAD.X R99, R102, 0x1, R103, P1 ;  /* 0x0000000166637824 */ /* 0x000fe200008e0667 */
        /* <DEDUP_REMOVED lines=27> */
.L_x_173:
[----:B------:R-:W-:Y:S05]  /*568a0*/  BSYNC.RECONVERGENT B3 ;  /* 0x0000000000037941 */ /* 0x000fea0003800200 */
.L_x_172:
[-C--:B------:R-:W-:Y:S01]  /*568b0*/  IADD3 R90, P5, PT, R92, R125.reuse, RZ ;  /* 0x0000007d5c5a7210 */ /* 0x080fe20007fbe0ff */
[----:B------:R-:W-:Y:S01]  /*568c0*/  IMAD.X R103, RZ, RZ, RZ, P4 ;  /* 0x000000ffff677224 */ /* 0x000fe200020e06ff */
[----:B------:R-:W-:Y:S01]  /*568d0*/  ISETP.GE.U32.AND.EX P2, PT, R99, R102, PT, P2 ;  /* 0x000000666300720c */ /* 0x000fe20003f46120 */
[----:B------:R-:W-:Y:S01]  /*568e0*/  IMAD.MOV.U32 R102, RZ, RZ, R115 ;  /* 0x000000ffff667224 */ /* 0x000fe200078e0073 */
[----:B------:R-:W-:Y:S01]  /*568f0*/  ISETP.GE.U32.AND P4, PT, R90, R125, PT ;  /* 0x0000007d5a00720c */ /* 0x000fe20003f86070 */
[----:B------:R-:W-:Y:S01]  /*56900*/  IMAD.X R92, R120, 0x1, R123, P5 ;  /* 0x00000001785c7824 */ /* 0x000fe200028e067b */
[----:B------:R-:W-:Y:S01]  /*56910*/  IADD3 R98, P1, PT, R111, R98, RZ ;  /* 0x000000626f627210 */ /* 0x000fe20007f3e0ff */
[----:B------:R-:W-:Y:S01]  /*56920*/  IMAD.WIDE.U32.X R108, R108, R31, R102, P3 ;  /* 0x0000001f6c6c7225 */ /* 0x000fe200018e0466 */
[----:B------:R-:W-:Y:S01]  /*56930*/  LOP3.LUT P6, RZ, R63, 0x800, RZ, 0xc0, !PT ;  /* 0x000008003fff7812 */ /* 0x000fe200078cc0ff */
[----:B------:R-:W-:Y:S01]  /*56940*/  BSSY.RECONVERGENT B3, `(.L_x_174) ;  /* 0x000002a000037945 */ /* 0x000fe20003800200 */
[----:B------:R-:W-:Y:S01]  /*56950*/  ISETP.GE.U32.AND.EX P4, PT, R92, R123, PT, P4 ;  /* 0x0000007b5c00720c */ /* 0x000fe20003f86140 */
[----:B------:R-:W-:Y:S01]  /*56960*/  IMAD.WIDE.U32 R104, R34, R30, RZ ;  /* 0x0000001e22687225 */ /* 0x000fe200078e00ff */
[----:B------:R-:W-:-:S02]  /*56970*/  SEL R33, RZ, 0x1, P2 ;  /* 0x00000001ff217807 */ /* 0x000fc40001000000 */
[----:B------:R-:W-:Y:S01]  /*56980*/  SEL R35, RZ, 0x1, P4 ;  /* 0x00000001ff237807 */ /* 0x000fe20002000000 */
[----:B------:R-:W-:Y:S01]  /*56990*/  IMAD.X R99, R110, 0x1, R99, P1 ;  /* 0x000000016e637824 */ /* 0x000fe200008e0663 */
[----:B------:R-:W-:Y:S01]  /*569a0*/  ISETP.GE.U32.AND P3, PT, R52, R95, PT ;  /* 0x0000005f3400720c */ /* 0x000fe20003f66070 */
[C---:B------:R-:W-:Y:S01]  /*569b0*/  IMAD.WIDE.U32 R104, P2, R32.reuse, R31, R104 ;  /* 0x0000001f20687225 */ /* 0x040fe20007840068 */
[----:B------:R-:W-:Y:S02]  /*569c0*/  IADD3 R35, P4, PT, R35, R108, RZ ;  /* 0x0000006c23237210 */ /* 0x000fe40007f9e0ff */
[----:B------:R-:W-:Y:S01]  /*569d0*/  IADD3 R102, P5, PT, R33, R116, RZ ;  /* 0x0000007421667210 */ /* 0x000fe20007fbe0ff */
[----:B------:R-:W-:Y:S01]  /*569e0*/  IMAD.WIDE.U32 R94, R32, R30, RZ ;  /* 0x0000001e205e7225 */ /* 0x000fe200078e00ff */
[----:B------:R-:W-:Y:S02]  /*569f0*/  ISETP.GE.U32.AND.EX P1, PT, R49, R100, PT, P3 ;  /* 0x000000643100720c */ /* 0x000fe40003f26130 */
[----:B------:R-:W-:Y:S01]  /*56a00*/  ISETP.GE.U32.AND P0, PT, R98, R111, PT ;  /* 0x0000006f6200720c */ /* 0x000fe20003f06070 */
[----:B------:R-:W-:Y:S01]  /*56a10*/  IMAD.X R101, RZ, RZ, R109, P4 ;  /* 0x000000ffff657224 */ /* 0x000fe200020e066d */
[----:B------:R-:W-:Y:S01]  /*56a20*/  SEL R57, RZ, 0x1, P1 ;  /* 0x00000001ff397807 */ /* 0x000fe20000800000 */
[----:B------:R-:W-:Y:S01]  /*56a30*/  IMAD.WIDE.U32.X R32, R34, R41, R118, P6 ;  /* 0x0000002922207225 */ /* 0x000fe200030e0476 */
[----:B------:R-:W-:-:S02]  /*56a40*/  ISETP.NE.U32.AND P6, PT, R35, RZ, PT ;  /* 0x000000ff2300720c */ /* 0x000fc40003fc5070 */
[----:B------:R-:W-:Y:S01]  /*56a50*/  ISETP.GE.U32.AND.EX P0, PT, R99, R110, PT, P0 ;  /* 0x0000006e6300720c */ /* 0x000fe20003f06100 */
[----:B------:R-:W-:Y:S01]  /*56a60*/  IMAD.X R117, RZ, RZ, R117, P5 ;  /* 0x000000ffff757224 */ /* 0x000fe200028e0675 */
[----:B------:R-:W-:Y:S02]  /*56a70*/  ISETP.NE.AND.EX P1, PT, R101, RZ, PT, P6 ;  /* 0x000000ff6500720c */ /* 0x000fe40003f25360 */
[----:B------:R-:W-:Y:S02]  /*56a80*/  IADD3 R103, P3, PT, R95, R104, RZ ;  /* 0x000000685f677210 */ /* 0x000fe40007f7e0ff */
[----:B------:R-:W-:Y:S02]  /*56a90*/  IADD3 R57, P6, PT, R57, R50, RZ ;  /* 0x0000003239397210 */ /* 0x000fe40007fde0ff */
[----:B------:R-:W-:Y:S02]  /*56aa0*/  SEL R95, RZ, 0x1, P0 ;  /* 0x00000001ff5f7807 */ /* 0x000fe40000000000 */
[----:B------:R-:W-:Y:S01]  /*56ab0*/  ISETP.NE.U32.AND P0, PT, R102, RZ, PT ;  /* 0x000000ff6600720c */ /* 0x000fe20003f05070 */
[----:B------:R-:W-:Y:S01]  /*56ac0*/  IMAD.X R58, RZ, RZ, R51, P6 ;  /* 0x000000ffff3a7224 */ /* 0x000fe200030e0633 */
[----:B------:R-:W-:Y:S01]  /*56ad0*/  IADD3 R95, P4, P5, R94, R32, R95 ;  /* 0x000000205e5f7210 */ /* 0x000fe20007d9e05f */
[----:B------:R-:W-:Y:S01]  /*56ae0*/  IMAD.WIDE.U32 R50, R21, R77, RZ ;  /* 0x0000004d15327225 */ /* 0x000fe200078e00ff */
[----:B------:R-:W-:Y:S01]  /*56af0*/  ISETP.NE.AND.EX P0, PT, R117, RZ, PT, P0 ;  /* 0x000000ff7500720c */ /* 0x000fe20003f05300 */
[----:B------:R-:W-:-:S12]  /*56b00*/  @!P1 BRA `(.L_x_175) ;  /* 0x0000000000349947 */ /* 0x000fd80003800000 */
        /* <DEDUP_REMOVED lines=13> */
.L_x_175:
[----:B------:R-:W-:Y:S05]  /*56be0*/  BSYNC.RECONVERGENT B3 ;  /* 0x0000000000037941 */ /* 0x000fea0003800200 */
.L_x_174:
        /* <DEDUP_REMOVED lines=26> */
.L_x_177:
[----:B------:R-:W-:Y:S05]  /*56d90*/  BSYNC.RECONVERGENT B3 ;  /* 0x0000000000037941 */ /* 0x000fea0003800200 */
.L_x_176:
[----:B------:R-:W-:Y:S01]  /*56da0*/  IADD3 R94, P1, PT, R107, R95, RZ ;  /* 0x0000005f6b5e7210 */ /* 0x000fe20007f3e0ff */
[----:B------:R-:W-:Y:S01]  /*56db0*/  IMAD.WIDE.U32 R50, P6, R18, R78, R50 ;  /* 0x0000004e12327225 */ /* 0x000fe200078c0032 */
[----:B------:R-:W-:Y:S01]  /*56dc0*/  IADD3.X R35, PT, PT, R103, R33, RZ, P4, P5 ;  /* 0x0000002167237210 */ /* 0x000fe200027ea4ff */
[----:B------:R-:W-:Y:S01]  /*56dd0*/  BSSY.RECONVERGENT B3, `(.L_x_178) ;  /* 0x0000033000037945 */ /* 0x000fe20003800200 */
[----:B------:R-:W-:Y:S01]  /*56de0*/  ISETP.GE.U32.AND P0, PT, R94, R95, PT ;  /* 0x0000005f5e00720c */ /* 0x000fe20003f06070 */
[----:B------:R-:W-:Y:S01]  /*56df0*/  IMAD.WIDE.U32 R102, R18, R77, RZ ;  /* 0x0000004d12667225 */ /* 0x000fe200078e00ff */
[----:B------:R-:W-:-:S03]  /*56e00*/  LOP3.LUT R63, R63, 0xfffffffe, RZ, 0xc0, !PT ;  /* 0xfffffffe3f3f7812 */ /* 0x000fc600078ec0ff */
[----:B------:R-:W-:Y:S01]  /*56e10*/  IMAD.X R95, R106, 0x1, R35, P1 ;  /* 0x000000016a5f7824 */ /* 0x000fe200008e0623 */
[----:B------:R-:W-:Y:S01]  /*56e20*/  IADD3 R113, P1, PT, R103, R50, RZ ;  /* 0x0000003267717210 */ /* 0x000fe20007f3e0ff */
[----:B------:R-:W-:-:S04]  /*56e30*/  IMAD.WIDE.U32 R108, R21, R75, RZ ;  /* 0x0000004b156c7225 */ /* 0x000fc800078e00ff */
[----:B------:R-:W-:Y:S01]  /*56e40*/  IMAD.X R33, RZ, RZ, RZ, P2 ;  /* 0x000000ffff217224 */ /* 0x000fe200010e06ff */
[----:B------:R-:W-:Y:S01]  /*56e50*/  ISETP.GE.U32.AND.EX P2, PT, R95, R35, PT, P0 ;  /* 0x000000235f00720c */ /* 0x000fe20003f46100 */
[----:B------:R-:W-:Y:S02]  /*56e60*/  IMAD.MOV.U32 R32, RZ, RZ, R105 ;  /* 0x000000ffff207224 */ /* 0x000fe400078e0069 */
[----:B------:R-:W-:Y:S02]  /*56e70*/  IMAD.MOV.U32 R118, RZ, RZ, R51 ;  /* 0x000000ffff767224 */ /* 0x000fe400078e0033 */
[----:B------:R-:W-:Y:S01]  /*56e80*/  IMAD.WIDE.U32.X R34, R34, R31, R32, P3 ;  /* 0x0000001f22227225 */ /* 0x000fe200018e0420 */
[----:B------:R-:W-:-:S03]  /*56e90*/  SEL R33, RZ, 0x1, P2 ;  /* 0x00000001ff217807 */ /* 0x000fc60001000000 */
[----:B------:R-:W-:Y:S01]  /*56ea0*/  IMAD.WIDE.U32 R50, P0, R18, R76, R108 ;  /* 0x0000004c12327225 */ /* 0x000fe2000780006c */
[----:B------:R-:W-:-:S03]  /*56eb0*/  IADD3 R106, P3, PT, R33, R34, RZ ;  /* 0x00000022216a7210 */ /* 0x000fc60007f7e0ff */
[----:B------:R-:W-:Y:S02]  /*56ec0*/  IMAD.X R119, RZ, RZ, RZ, P6 ;  /* 0x000000ffff777224 */ /* 0x000fe400030e06ff */
[----:B------:R-:W-:-:S04]  /*56ed0*/  IMAD.WIDE.U32 R104, R17, R77, RZ ;  /* 0x0000004d11687225 */ /* 0x000fc800078e00ff */
[----:B------:R-:W-:Y:S01]  /*56ee0*/  IMAD.X R111, RZ, RZ, R35, P3 ;  /* 0x000000ffff6f7224 */ /* 0x000fe200018e0623 */
[----:B------:R-:W-:Y:S01]  /*56ef0*/  ISETP.NE.U32.AND P3, PT, R106, RZ, PT ;  /* 0x000000ff6a00720c */ /* 0x000fe20003f65070 */
[----:B------:R-:W-:Y:S01]  /*56f00*/  IMAD.WIDE.U32 R100, R18, R75, RZ ;  /* 0x0000004b12647225 */ /* 0x000fe200078e00ff */
[----:B------:R-:W-:Y:S02]  /*56f10*/  @P0 LOP3.LUT R63, R63, 0x1, RZ, 0xfc, !PT ;  /* 0x000000013f3f0812 */ /* 0x000fe400078efcff */
[----:B------:R-:W-:Y:S01]  /*56f20*/  ISETP.NE.AND.EX P3, PT, R111, RZ, PT, P3 ;  /* 0x000000ff6f00720c */ /* 0x000fe20003f65330 */
[----:B------:R-:W-:-:S04]  /*56f30*/  IMAD.WIDE.U32 R108, R14, R77, RZ ;  /* 0x0000004d0e6c7225 */ /* 0x000fc800078e00ff */
[----:B------:R-:W-:Y:S01]  /*56f40*/  IMAD.WIDE.U32.X R118, R21, R78, R118, P1 ;  /* 0x0000004e15767225 */ /* 0x000fe200008e0476 */
[----:B------:R-:W-:-:S03]  /*56f50*/  IADD3 R107, P1, PT, R101, R50, RZ ;  /* 0x00000032656b7210 */ /* 0x000fc60007f3e0ff */
[----:B------:R-:W-:Y:S01]  /*56f60*/  IMAD.WIDE.U32 R104, P0, R14, R78, R104 ;  /* 0x0000004e0e687225 */ /* 0x000fe20007800068 */
[----:B------:R-:W-:-:S03]  /*56f70*/  IADD3 R112, P4, P5, R108, R100, R118 ;  /* 0x000000646c707210 */ /* 0x000fc60007d9e076 */
[----:B------:R-:W-:Y:S01]  /*56f80*/  IMAD.WIDE.U32 R100, R68, R26, RZ ;  /* 0x0000001a44647225 */ /* 0x000fe200078e00ff */
[----:B------:R-:W-:-:S03]  /*56f90*/  IADD3 R123, P2, PT, R109, R104, RZ ;  /* 0x000000686d7b7210 */ /* 0x000fc60007f5e0ff */
[----:B------:R-:W-:Y:S01]  /*56fa0*/  IMAD.WIDE.U32 R32, R69, R26, RZ ;  /* 0x0000001a45207225 */ /* 0x000fe200078e00ff */
[----:B------:R-:W-:-:S03]  /*56fb0*/  IADD3.X R118, PT, PT, R123, R107, R119, P4, P5 ;  /* 0x0000006b7b767210 */ /* 0x000fc600027ea477 */
[----:B------:R-:W-:-:S04]  /*56fc0*/  IMAD.WIDE.U32 R100, P5, R29, R69, R100 ;  /* 0x000000451d647225 */ /* 0x000fc800078a0064 */
[----:B------:R-:W-:Y:S01]  /*56fd0*/  IMAD.X R35, RZ, RZ, RZ, P5 ;  /* 0x000000ffff237224 */ /* 0x000fe200028e06ff */
[----:B------:R-:W-:Y:S01]  /*56fe0*/  IADD3 R107, P4, PT, R33, R100, RZ ;  /* 0x00000064216b7210 */ /* 0x000fe20007f9e0ff */
[----:B------:R-:W-:-:S04]  /*56ff0*/  IMAD.WIDE.U32 R120, R70, R26, RZ ;  /* 0x0000001a46787225 */ /* 0x000fc800078e00ff */
[----:B------:R-:W-:-:S04]  /*57000*/  IMAD.WIDE.U32 R114, R68, R20, RZ ;  /* 0x0000001444727225 */ /* 0x000fc800078e00ff */
        /* <DEDUP_REMOVED lines=15> */
.L_x_179:
[----:B------:R-:W-:Y:S05]  /*57100*/  BSYNC.RECONVERGENT B3 ;  /* 0x0000000000037941 */ /* 0x000fea0003800200 */
.L_x_178:
[----:B------:R-:W-:Y:S01]  /*57110*/  IMAD.WIDE.U32 R100, P5, R23, R69, R114 ;  /* 0x0000004517647225 */ /* 0x000fe200078a0072 */
[----:B------:R-:W-:Y:S01]  /*57120*/  LOP3.LUT R63, R63, 0xfffffffb, RZ, 0xc0, !PT ;  /* 0xfffffffb3f3f7812 */ /* 0x000fe200078ec0ff */
[----:B------:R-:W-:Y:S02]  /*57130*/  BSSY.RECONVERGENT B3, `(.L_x_180) ;  /* 0x00001d0000037945 */ /* 0x000fe40003800200 */
[----:B------:R-:W-:-:S04]  /*57140*/  IMAD.WIDE.U32 R110, R69, R20, RZ ;  /* 0x00000014456e7225 */ /* 0x000fc800078e00ff */
[----:B------:R-:W-:Y:S01]  /*57150*/  IMAD.WIDE.U32 R116, R71, R26, RZ ;  /* 0x0000001a47747225 */ /* 0x000fe200078e00ff */
[----:B------:R-:W-:-:S03]  /*57160*/  IADD3 R109, P6, PT, R111, R100, RZ ;  /* 0x000000646f6d7210 */ /* 0x000fc60007fde0ff */
[----:B------:R-:W-:Y:S01]  /*57170*/  IMAD.WIDE.U32 R120, P3, R29, R71, R120 ;  /* 0x000000471d787225 */ /* 0x000fe20007860078 */
[----:B------:R-:W-:-:S03]  /*57180*/  @P5 LOP3.LUT R63, R63, 0x4, RZ, 0xfc, !PT ;  /* 0x000000043f3f5812 */ /* 0x000fc600078efcff */
[----:B------:R-:W-:Y:S01]  /*57190*/  IMAD.WIDE.U32.X R34, R29, R68, R34, P4 ;  /* 0x000000441d227225 */ /* 0x000fe200020e0422 */
[----:B------:R-:W-:Y:S02]  /*571a0*/  LOP3.LUT R63, R63, 0xfffffffd, RZ, 0xc0, !PT ;  /* 0xfffffffd3f3f7812 */ /* 0x000fe400078ec0ff */
[----:B------:R-:W-:-:S03]  /*571b0*/  IADD3 R115, P4, PT, R117, R120, RZ ;  /* 0x0000007875737210 */ /* 0x000fc60007f9e0ff */
[----:B------:R-:W-:Y:S02]  /*571c0*/  @P6 LOP3.LUT R63, R63, 0x2, RZ, 0xfc, !PT ;  /* 0x000000023f3f6812 */ /* 0x000fe400078efcff */
[----:B------:R-:W-:Y:S01]  /*571d0*/  IADD3 R103, P5, P6, R116, R110, R34 ;  /* 0x0000006e74677210 */ /* 0x000fe20007ebe022 */
[----:B------:R-:W-:-:S03]  /*571e0*/  IMAD.WIDE.U32 R110, R17, R75, RZ ;  /* 0x0000004b116e7225 */ /* 0x000fc600078e00ff */
[----:B------:R-:W-:Y:S01]  /*571f0*/  IADD3.X R104, PT, PT, R115, R109, R35, P5, P6 ;  /* 0x0000006d73687210 */ /* 0x000fe20002fec423 */
[----:B------:R-:W-:Y:S01]  /*57200*/  IMAD.X R35, RZ, RZ, RZ, P0 ;  /* 0x000000ffff237224 */ /* 0x000fe200000e06ff */
[----:B------:R-:W-:Y:S01]  /*57210*/  ISETP.GE.U32.AND P0, PT, R112, R108, PT ;  /* 0x0000006c7000720c */ /* 0x000fe20003f06070 */
[----:B------:R-:W-:Y:S01]  /*57220*/  IMAD.MOV.U32 R34, RZ, RZ, R105 ;  /* 0x000000ffff227224 */ /* 0x000fe200078e0069 */
[C---:B------:R-:W-:Y:S01]  /*57230*/  LOP3.LUT P5, RZ, R63.reuse, 0x1, RZ, 0xc0, !PT ;  /* 0x000000013fff7812 */ /* 0x040fe200078ac0ff */
[----:B------:R-:W-:Y:S01]  /*57240*/  IMAD.WIDE.U32 R108, R14, R75, RZ ;  /* 0x0000004b0e6c7225 */ /* 0x000fe200078e00ff */
[----:B------:R-:W-:Y:S02]  /*57250*/  ISETP.GE.U32.AND.EX P0, PT, R118, R123, PT, P0 ;  /* 0x0000007b7600720c */ /* 0x000fe40003f06100 */
[----:B------:R-:W-:Y:S01]  /*57260*/  LOP3.LUT P6, RZ, R63, 0x2, RZ, 0xc0, !PT ;  /* 0x000000023fff7812 */ /* 0x000fe200078cc0ff */
[----:B------:R-:W-:Y:S01]  /*57270*/  IMAD.WIDE.U32.X R34, R17, R78, R34, P2 ;  /* 0x0000004e11227225 */ /* 0x000fe200010e0422 */
[----:B------:R-:W-:-:S02]  /*57280*/  SEL R127, RZ, 0x1, P0 ;  /* 0x00000001ff7f7807 */ /* 0x000fc40000000000 */
[----:B------:R-:W-:Y:S01]  /*57290*/  LOP3.LUT R63, R63, 0xfffffff7, RZ, 0xc0, !PT ;  /* 0xfffffff73f3f7812 */ /* 0x000fe200078ec0ff */
[----:B------:R-:W-:-:S03]  /*572a0*/  IMAD.WIDE.U32 R110, P0, R14, R76, R110 ;  /* 0x0000004c0e6e7225 */ /* 0x000fc6000780006e */
[----:B------:R-:W-:Y:S02]  /*572b0*/  LOP3.LUT R63, R63, 0xffffffef, RZ, 0xc0, !PT ;  /* 0xffffffef3f3f7812 */ /* 0x000fe400078ec0ff */
[----:B------:R-:W-:Y:S01]  /*572c0*/  IADD3 R105, P2, PT, R109, R110, RZ ;  /* 0x0000006e6d697210 */ /* 0x000fe20007f5e0ff */
[----:B------:R-:W-:-:S07]  /*572d0*/  IMAD.X R109, RZ, RZ, RZ, P3 ;  /* 0x000000ffff6d7224 */ /* 0x000fce00018e06ff */
[----:B------:R-:W-:-:S05]  /*572e0*/  @P0 LOP3.LUT R63, R63, 0x10, RZ, 0xfc, !PT ;  /* 0x000000103f3f0812 */ /* 0x000fca00078efcff */
[----:B------:R-:W-:Y:S02]  /*572f0*/  @P2 LOP3.LUT R63, R63, 0x8, RZ, 0xfc, !PT ;  /* 0x000000083f3f2812 */ /* 0x000fe400078efcff */
[----:B------:R-:W-:Y:S01]  /*57300*/  IADD3 R127, P0, P2, R108, R34, R127 ;  /* 0x000000226c7f7210 */ /* 0x000fe20007a1e07f */
[----:B------:R-:W-:-:S03]  /*57310*/  IMAD.MOV.U32 R108, RZ, RZ, R121 ;  /* 0x000000ffff6c7224 */ /* 0x000fc600078e0079 */
[----:B------:R-:W-:Y:S01]  /*57320*/  IADD3.X R120, PT, PT, R105, R35, RZ, P0, P2 ;  /* 0x0000002369787210 */ /* 0x000fe200007e44ff */
[----:B------:R-:W-:Y:S01]  /*57330*/  IMAD.WIDE.U32 R34, R70, R20, RZ ;  /* 0x0000001446227225 */ /* 0x000fe200078e00ff */
[----:B------:R-:W-:-:S03]  /*57340*/  ISETP.GE.U32.AND P0, PT, R103, R116, PT ;  /* 0x000000746700720c */ /* 0x000fc60003f06070 */
[----:B------:R-:W-:Y:S01]  /*57350*/  IMAD.WIDE.U32.X R108, R29, R70, R108, P4 ;  /* 0x000000461d6c7225 */ /* 0x000fe200020e046c */
[----:B------:R-:W-:-:S03]  /*57360*/  ISETP.GE.U32.AND.EX P0, PT, R104, R115, PT, P0 ;  /* 0x000000736800720c */ /* 0x000fc60003f06100 */
[----:B------:R-:W-:Y:S01]  /*57370*/  IMAD.WIDE.U32 R114, R71, R20, RZ ;  /* 0x0000001447727225 */ /* 0x000fe200078e00ff */
[----:B------:R-:W-:-:S03]  /*57380*/  SEL R119, RZ, 0x1, P0 ;  /* 0x00000001ff777807 */ /* 0x000fc60000000000 */
[----:B------:R-:W-:Y:S01]  /*57390*/  IMAD.WIDE.U32 R34, P0, R23, R71, R34 ;  /* 0x0000004717227225 */ /* 0x000fe20007800022 */
[----:B------:R-:W-:-:S03]  /*573a0*/  IADD3 R119, P2, P4, R114, R108, R119 ;  /* 0x0000006c72777210 */ /* 0x000fc60007c5e077 */
[----:B------:R-:W-:Y:S01]  /*573b0*/  IMAD.WIDE.U32 R116, R21, R74, RZ ;  /* 0x0000004a15747225 */ /* 0x000fe200078e00ff */
[----:B------:R-:W-:-:S03]  /*573c0*/  IADD3 R121, P3, PT, R115, R34, RZ ;  /* 0x0000002273797210 */ /* 0x000fc60007f7e0ff */
        /* <DEDUP_REMOVED lines=24> */
[C---:B------:R-:W-:Y:S02]  /*57550*/  LOP3.LUT P4, RZ, R63.reuse, 0x10, RZ, 0xc0, !PT ;  /* 0x000000103fff7812 */ /* 0x040fe4000788c0ff */
[----:B------:R-:W-:-:S02]  /*57560*/  LOP3.LUT P6, RZ, R63, 0x8, RZ, 0xc0, !PT ;  /* 0x000000083fff7812 */ /* 0x000fc400078cc0ff */
        /* <DEDUP_REMOVED lines=13> */
[----:B------:R-:W-:Y:S02]  /*57640*/  IMAD.MOV.U32 R110, RZ, RZ, R35 ;  /* 0x000000ffff6e7224 */ /* 0x000fe400078e0023 */
[-C--:B------:R-:W-:Y:S01]  /*57650*/  IMAD.WIDE.U32 R34, R70, R22.reuse, RZ ;  /* 0x0000001646227225 */ /* 0x080fe200078e00ff */
[----:B------:R-:W-:Y:S02]  /*57660*/  IADD3.X R137, PT, PT, R137, R111, RZ, P4, P6 ;  /* 0x0000006f89897210 */ /* 0x000fe400027ec4ff */
[----:B------:R-:W-:Y:S01]  /*57670*/  LOP3.LUT P6, RZ, R63, 0x1, RZ, 0xc0, !PT ;  /* 0x000000013fff7812 */ /* 0x000fe200078cc0ff */
[----:B------:R-:W-:Y:S01]  /*57680*/  IMAD.X R111, RZ, RZ, RZ, P0 ;  /* 0x000000ffff6f7224 */ /* 0x000fe200000e06ff */
[----:B------:R-:W-:Y:S01]  /*57690*/  ISETP.GE.U32.AND P0, PT, R105, R119, PT ;  /* 0x000000776900720c */ /* 0x000fe20003f06070 */
[----:B------:R-:W-:Y:S01]  /*576a0*/  IMAD.WIDE.U32 R114, R71, R22, RZ ;  /* 0x0000001647727225 */ /* 0x000fe200078e00ff */
[----:B------:R-:W-:-:S02]  /*576b0*/  LOP3.LUT R63, R63, 0xfffffffd, RZ, 0xc0, !PT ;  /* 0xfffffffd3f3f7812 */ /* 0x000fc400078ec0ff */
[----:B------:R-:W-:Y:S01]  /*576c0*/  ISETP.GE.U32.AND.EX P0, PT, R106, R121, PT, P0 ;  /* 0x000000796a00720c */ /* 0x000fe20003f06100 */
[----:B------:R-:W-:-:S03]  /*576d0*/  IMAD.WIDE.U32.X R110, R23, R70, R110, P3 ;  /* 0x00000046176e7225 */ /* 0x000fc600018e046e */
        /* <DEDUP_REMOVED lines=23> */
[----:B------:R-:W-:Y:S01]  /*57850*/  IMAD.MOV.U32 R116, RZ, RZ, R115 ;  /* 0x000000ffff747224 */ /* 0x000fe200078e0073 */
[----:B------:R-:W-:-:S03]  /*57860*/  LOP3.LUT R63, R63, 0xffffff7f, RZ, 0xc0, !PT ;  /* 0xffffff7f3f3f7812 */ /* 0x000fc600078ec0ff */
        /* <DEDUP_REMOVED lines=11> */
[----:B------:R-:W-:Y:S01]  /*57920*/  IADD3 R114, P3, P5, R108, R116, R119 ;  /* 0x000000746c727210 */ /* 0x000fe20007d7e077 */
[----:B------:R-:W-:Y:S02]  /*57930*/  IMAD.MOV.U32 R108, RZ, RZ, R101 ;  /* 0x000000ffff6c7224 */ /* 0x000fe400078e0065 */
[----:B------:R-:W-:Y:S01]  /*57940*/  IMAD.WIDE.U32 R100, R68, R24, RZ ;  /* 0x0000001844647225 */ /* 0x000fe200078e00ff */
[----:B------:R-:W-:-:S03]  /*57950*/  IADD3.X R131, PT, PT, R131, R117, RZ, P3, P5 ;  /* 0x0000007583837210 */ /* 0x000fc60001fea4ff */
        /* <DEDUP_REMOVED lines=47> */
[----:B------:R-:W-:-:S05]  /*57c50*/  LOP3.LUT P6, RZ, R63, 0x2, RZ, 0xc0, !PT ;  /* 0x000000023fff7812 */ /* 0x000fca00078cc0ff */
[----:B------:R-:W-:Y:S01]  /*57c60*/  IMAD.X R51, RZ, RZ, RZ, P6 ;  /* 0x000000ffff337224 */ /* 0x000fe200030e06ff */
[C---:B------:R-:W-:Y:S02]  /*57c70*/  LOP3.LUT P6, RZ, R63.reuse, 0x10, RZ, 0xc0, !PT ;  /* 0x000000103fff7812 */ /* 0x040fe400078cc0ff */
[----:B------:R-:W-:Y:S01]  /*57c80*/  LOP3.LUT R63, R63, 0xfffffdff, RZ, 0xc0, !PT ;  /* 0xfffffdff3f3f7812 */ /* 0x000fe200078ec0ff */
[----:B------:R-:W-:Y:S01]  /*57c90*/  IMAD.WIDE.U32.X R34, R25, R70, R50, P4 ;  /* 0x0000004619227225 */ /* 0x000fe200020e0432 */
[----:B------:R-:W-:-:S03]  /*57ca0*/  ISETP.GE.U32.AND P4, PT, R123, R127, PT ;  /* 0x0000007f7b00720c */ /* 0x000fc60003f86070 */
[----:B------:R-:W-:Y:S01]  /*57cb0*/  IMAD.WIDE.U32 R50, R70, R24, RZ ;  /* 0x0000001846327225 */ /* 0x000fe200078e00ff */
        /* <DEDUP_REMOVED lines=8> */
[----:B------:R-:W-:Y:S01]  /*57d40*/  IMAD.MOV.U32 R34, RZ, RZ, R115 ;  /* 0x000000ffff227224 */ /* 0x000fe200078e0073 */
[----:B------:R-:W-:Y:S01]  /*57d50*/  LOP3.LUT R63, R63, 0xfffffffd, RZ, 0xc0, !PT ;  /* 0xfffffffd3f3f7812 */ /* 0x000fe200078ec0ff */
        /* <DEDUP_REMOVED lines=17> */
[----:B------:R-:W-:Y:S01]  /*57e70*/  IMAD.WIDE.U32 R34, R80, R22, RZ ;  /* 0x0000001650227225 */ /* 0x000fe200078e00ff */
[----:B------:R-:W-:-:S03]  /*57e80*/  IADD3 R69, P2, PT, R110, R123, RZ ;  /* 0x0000007b6e457210 */ /* 0x000fc60007f5e0ff */
[----:B------:R-:W-:-:S04]  /*57e90*/  IMAD.WIDE.U32 R122, R81, R22, RZ ;  /* 0x00000016517a7225 */ /* 0x000fc800078e00ff */
[----:B------:R-:W-:Y:S01]  /*57ea0*/  IMAD.X R124, R119, 0x1, R124, P2 ;  /* 0x00000001777c7824 */ /* 0x000fe200010e067c */
[----:B------:R-:W-:Y:S01]  /*57eb0*/  ISETP.GE.U32.AND P2, PT, R69, R110, PT ;  /* 0x0000006e4500720c */ /* 0x000fe20003f46070 */
[----:B------:R-:W-:-:S03]  /*57ec0*/  IMAD.WIDE.U32 R34, P5, R25, R81, R34 ;  /* 0x0000005119227225 */ /* 0x000fc600078a0022 */
[----:B------:R-:W-:Y:S01]  /*57ed0*/  ISETP.GE.U32.AND.EX P2, PT, R124, R119, PT, P2 ;  /* 0x000000777c00720c */ /* 0x000fe20003f46120 */
[----:B------:R-:W-:Y:S01]  /*57ee0*/  IMAD.WIDE.U32.X R120, R23, R80, R120, P3 ;  /* 0x0000005017787225 */ /* 0x000fe200018e0478 */
[----:B------:R-:W-:Y:S02]  /*57ef0*/  IADD3 R119, P4, PT, R123, R34, RZ ;  /* 0x000000227b777210 */ /* 0x000fe40007f9e0ff */
[----:B------:R-:W-:-:S04]  /*57f00*/  SEL R117, RZ, 0x1, P2 ;  /* 0x00000001ff757807 */ /* 0x000fc80001000000 */
[----:B------:R-:W-:Y:S02]  /*57f10*/  IADD3 R123, P2, P3, R122, R120, R117 ;  /* 0x000000787a7b7210 */ /* 0x000fe40007b5e075 */
[----:B------:R-:W-:Y:S02]  /*57f20*/  @P5 LOP3.LUT R63, R63, 0x2, RZ, 0xfc, !PT ;  /* 0x000000023f3f5812 */ /* 0x000fe400078efcff */
[----:B------:R-:W-:Y:S01]  /*57f30*/  IADD3.X R122, PT, PT, R119, R121, RZ, P2, P3 ;  /* 0x00000079777a7210 */ /* 0x000fe200017e64ff */
[----:B------:R-:W-:Y:S01]  /*57f40*/  IMAD.WIDE.U32 R120, R13, R77, RZ ;  /* 0x0000004d0d787225 */ /* 0x000fe200078e00ff */
[----:B------:R-:W-:-:S04]  /*57f50*/  LOP3.LUT R63, R63, 0xfffffff7, RZ, 0xc0, !PT ;  /* 0xfffffff73f3f7812 */ /* 0x000fc800078ec0ff */
[----:B------:R-:W-:Y:S01]  /*57f60*/  @P4 LOP3.LUT R63, R63, 0x8, RZ, 0xfc, !PT ;  /* 0x000000083f3f4812 */ /* 0x000fe200078efcff */
        /* <DEDUP_REMOVED lines=17> */
[----:B------:R-:W-:-:S05]  /*58080*/  LOP3.LUT P5, RZ, R63, 0x20, RZ, 0xc0, !PT ;  /* 0x000000203fff7812 */ /* 0x000fca00078ac0ff */
[----:B------:R-:W-:Y:S02]  /*58090*/  IMAD.X R131, RZ, RZ, RZ, P5 ;  /* 0x000000ffff837224 */ /* 0x000fe400028e06ff */
[----:B------:R-:W-:Y:S01]  /*580a0*/  IMAD.WIDE.U32.X R110, R21, R73, R130, P6 ;  /* 0x00000049156e7225 */ /* 0x000fe200030e0482 */
[----:B------:R-:W-:-:S03]  /*580b0*/  LOP3.LUT P6, RZ, R63, 0x1, RZ, 0xc0, !PT ;  /* 0x000000013fff7812 */ /* 0x000fc600078cc0ff */
        /* <DEDUP_REMOVED lines=32> */
[----:B------:R-:W-:Y:S02]  /*582c0*/  ISETP.GE.U32.AND P3, PT, R136, R141, PT ;  /* 0x0000008d8800720c */ /* 0x000fe40003f66070 */
[----:B------:R-:W-:Y:S01]  /*582d0*/  LOP3.LUT R63, R63, 0xfffffffe, RZ, 0xc0, !PT ;  /* 0xfffffffe3f3f7812 */ /* 0x000fe200078ec0ff */
[----:B------:R-:W-:Y:S01]  /*582e0*/  IMAD.X R121, RZ, RZ, RZ, P5 ;  /* 0x000000ffff797224 */ /* 0x000fe200028e06ff */
[----:B------:R-:W-:Y:S01]  /*582f0*/  ISETP.GE.U32.AND.EX P3, PT, R137, R138, PT, P3 ;  /* 0x0000008a8900720c */ /* 0x000fe20003f66130 */
[----:B------:R-:W-:-:S04]  /*58300*/  IMAD.WIDE.U32 R136, R10, R72, RZ ;  /* 0x000000480a887225 */ /* 0x000fc800078e00ff */
[----:B------:R-:W-:Y:S01]  /*58310*/  IMAD.WIDE.U32.X R108, R17, R73, R120, P6 ;  /* 0x00000049116c7225 */ /* 0x000fe200030e0478 */
        /* <DEDUP_REMOVED lines=18> */
[----:B------:R-:W-:Y:S02]  /*58440*/  ISETP.GE.U32.AND P1, PT, R121, R135, PT ;  /* 0x000000877900720c */ /* 0x000fe40003f26070 */
[----:B------:R-:W-:Y:S01]  /*58450*/  @P5 LOP3.LUT R63, R63, 0x1, RZ, 0xfc, !PT ;  /* 0x000000013f3f5812 */ /* 0x000fe200078efcff */
[----:B------:R-:W-:Y:S01]  /*58460*/  IMAD.WIDE.U32.X R110, R11, R73, R114, P4 ;  /* 0x000000490b6e7225 */ /* 0x000fe200020e0472 */
[----:B------:R-:W-:-:S03]  /*58470*/  ISETP.GE.U32.AND.EX P1, PT, R134, R139, PT, P1 ;  /* 0x0000008b8600720c */ /* 0x000fc60003f26110 */
[----:B------:R-:W-:Y:S01]  /*58480*/  IMAD R114, R113, R46, RZ ;  /* 0x0000002e71727224 */ /* 0x000fe200078e02ff */
[----:B------:R-:W-:Y:S02]  /*58490*/  SEL R121, RZ, 0x1, P1 ;  /* 0x00000001ff797807 */ /* 0x000fe40000800000 */
[----:B------:R-:W-:Y:S01]  /*584a0*/  LOP3.LUT R113, RZ, R113, RZ, 0x33, !PT ;  /* 0x00000071ff717212 */ /* 0x000fe200078e33ff */
[----:B------:R-:W-:Y:S01]  /*584b0*/  IMAD R139, R102, R47, R114 ;  /* 0x0000002f668b7224 */ /* 0x000fe200078e0272 */
[----:B------:R-:W-:-:S04]  /*584c0*/  IADD3 R121, P1, P2, R136, R110, R121 ;  /* 0x0000006e88797210 */ /* 0x000fc80007a3e079 */
        /* <DEDUP_REMOVED lines=20> */
[----:B------:R-:W-:-:S04]  /*58610*/  IADD3 R114, P1, PT, R137, R112, RZ ;  /* 0x0000007089727210 */ /* 0x000fc80007f3e0ff */
[----:B------:R-:W-:Y:S01]  /*58620*/  LOP3.LUT R111, RZ, R114, RZ, 0x33, !PT ;  /* 0x00000072ff6f7212 */ /* 0x000fe200078e33ff */
[----:B------:R-:W-:Y:S02]  /*58630*/  IMAD.X R138, R143, 0x1, R118, P1 ;  /* 0x000000018f8a7824 */ /* 0x000fe400008e0676 */
[----:B------:R-:W-:-:S04]  /*58640*/  IMAD.WIDE.U32 R112, R114, R46, RZ ;  /* 0x0000002e72707225 */ /* 0x000fc800078e00ff */
[----:B------:R-:W-:Y:S02]  /*58650*/  IMAD R102, R138, R46, RZ ;  /* 0x0000002e8a667224 */ /* 0x000fe400078e02ff */
[----:B------:R-:W-:-:S04]  /*58660*/  IMAD.WIDE.U32 R118, R112, R44, RZ ;  /* 0x0000002c70767225 */ /* 0x000fc800078e00ff */
[----:B------:R-:W-:Y:S01]  /*58670*/  IMAD R141, R114, R47, R102 ;  /* 0x0000002f728d7224 */ /* 0x000fe200078e0266 */
[----:B------:R-:W-:-:S03]  /*58680*/  LOP3.LUT R102, RZ, R138, RZ, 0x33, !PT ;  /* 0x0000008aff667212 */ /* 0x000fc600078e33ff */
[----:B------:R-:W-:-:S04]  /*58690*/  IMAD.IADD R141, R113, 0x1, R141 ;  /* 0x00000001718d7824 */ /* 0x000fc800078e028d */
        /* <DEDUP_REMOVED lines=77> */
[----:B------:R-:W-:Y:S02]  /*58b70*/  IMAD.X R115, RZ, RZ, RZ, P5 ;  /* 0x000000ffff737224 */ /* 0x000fe400028e06ff */
[----:B------:R-:W-:Y:S01]  /*58b80*/  IMAD.WIDE.U32.X R114, R13, R73, R114, P0 ;  /* 0x000000490d727225 */ /* 0x000fe200000e0472 */
[----:B------:R-:W-:-:S04]  /*58b90*/  ISETP.GE.U32.AND P0, PT, R121, R136, PT ;  /* 0x000000887900720c */ /* 0x000fc80003f06070 */
[----:B------:R-:W-:-:S04]  /*58ba0*/  ISETP.GE.U32.AND.EX P0, PT, R108, R131, PT, P0 ;  /* 0x000000836c00720c */ /* 0x000fc80003f06100 */
[----:B------:R-:W-:Y:S02]  /*58bb0*/  SEL R109, RZ, 0x1, P0 ;  /* 0x00000001ff6d7807 */ /* 0x000fe40000000000 */
[----:B------:R-:W-:-:S04]  /*58bc0*/  ISETP.GE.U32.AND P0, PT, R134, R143, PT ;  /* 0x0000008f8600720c */ /* 0x000fc80003f06070 */
[----:B------:R-:W-:-:S04]  /*58bd0*/  ISETP.GE.U32.AND.EX P0, PT, R140, R126, PT, P0 ;  /* 0x0000007e8c00720c */ /* 0x000fc80003f06100 */
[----:B------:R-:W-:Y:S02]  /*58be0*/  SEL R119, RZ, 0x1, P0 ;  /* 0x00000001ff777807 */ /* 0x000fe40000000000 */
[----:B------:R-:W-:Y:S01]  /*58bf0*/  IADD3 R109, P0, PT, R109, R114, RZ ;  /* 0x000000726d6d7210 */ /* 0x000fe20007f1e0ff */
[----:B------:R-:W-:Y:S02]  /*58c00*/  IMAD.MOV.U32 R114, RZ, RZ, R113 ;  /* 0x000000ffff727224 */ /* 0x000fe400078e0071 */
[----:B------:R-:W-:Y:S02]  /*58c10*/  IMAD.X R113, RZ, RZ, RZ, P6 ;  /* 0x000000ffff717224 */ /* 0x000fe400030e06ff */
[----:B------:R-:W-:Y:S01]  /*58c20*/  IMAD.X R126, RZ, RZ, R115, P0 ;  /* 0x000000ffff7e7224 */ /* 0x000fe200000e0673 */
[----:B------:R-:W-:Y:S01]  /*58c30*/  IADD3 R119, P0, PT, R119, R110, RZ ;  /* 0x0000006e77777210 */ /* 0x000fe20007f1e0ff */
[----:B------:R-:W-:-:S04]  /*58c40*/  IMAD.X R115, RZ, RZ, RZ, P1 ;  /* 0x000000ffff737224 */ /* 0x000fc800008e06ff */
[----:B------:R-:W-:Y:S01]  /*58c50*/  IMAD.X R102, RZ, RZ, R111, P0 ;  /* 0x000000ffff667224 */ /* 0x000fe200000e066f */
[----:B------:R-:W-:Y:S01]  /*58c60*/  ISETP.NE.U32.AND P0, PT, R119, RZ, PT ;  /* 0x000000ff7700720c */ /* 0x000fe20003f05070 */
[----:B------:R-:W-:-:S03]  /*58c70*/  IMAD.WIDE.U32.X R110, R141, R31, R114, P2 ;  /* 0x0000001f8d6e7225 */ /* 0x000fc600010e0472 */
[----:B------:R-:W-:Y:S01]  /*58c80*/  ISETP.NE.AND.EX P0, PT, R102, RZ, PT, P0 ;  /* 0x000000ff6600720c */ /* 0x000fe20003f05300 */
[----:B------:R-:W-:-:S12]  /*58c90*/  IMAD.WIDE.U32 R114, R82, R26, RZ ;  /* 0x0000001a52727225 */ /* 0x000fd800078e00ff */
        /* <DEDUP_REMOVED lines=25> */
.L_x_181:
[----:B------:R-:W-:Y:S05]  /*58e30*/  BSYNC.RECONVERGENT B3 ;  /* 0x0000000000037941 */ /* 0x000fea0003800200 */
.L_x_180:
[----:B------:R-:W-:Y:S01]  /*58e40*/  IADD3 R134, P1, PT, R130, R129, RZ ;  /* 0x0000008182867210 */ /* 0x000fe20007f3e0ff */
[----:B------:R-:W-:Y:S01]  /*58e50*/  IMAD.WIDE.U32 R118, R83, R26, RZ ;  /* 0x0000001a53767225 */ /* 0x000fe200078e00ff */
[C---:B------:R-:W-:Y:S01]  /*58e60*/  LOP3.LUT P2, RZ, R63.reuse, 0x40, RZ, 0xc0, !PT ;  /* 0x000000403fff7812 */ /* 0x040fe2000784c0ff */
[----:B------:R-:W-:Y:S01]  /*58e70*/  BSSY.RECONVERGENT B3, `(.L_x_182) ;  /* 0x000003c000037945 */ /* 0x000fe20003800200 */
[----:B------:R-:W-:Y:S01]  /*58e80*/  LOP3.LUT P4, RZ, R63, 0x2, RZ, 0xc0, !PT ;  /* 0x000000023fff7812 */ /* 0x000fe2000788c0ff */
[----:B------:R-:W-:Y:S01]  /*58e90*/  IMAD.WIDE.U32 R114, P0, R29, R83, R114 ;  /* 0x000000531d727225 */ /* 0x000fe20007800072 */
[C---:B------:R-:W-:Y:S02]  /*58ea0*/  LOP3.LUT P3, RZ, R63.reuse, 0x8, RZ, 0xc0, !PT ;  /* 0x000000083fff7812 */ /* 0x040fe4000786c0ff */
[----:B------:R-:W-:Y:S01]  /*58eb0*/  LOP3.LUT R63, R63, 0xfffffffe, RZ, 0xc0, !PT ;  /* 0xfffffffe3f3f7812 */ /* 0x000fe200078ec0ff */
[----:B------:R-:W-:Y:S02]  /*58ec0*/  IMAD.MOV.U32 R112, RZ, RZ, R101 ;  /* 0x000000ffff707224 */ /* 0x000fe400078e0065 */
[----:B------:R-:W-:Y:S01]  /*58ed0*/  IMAD.X R135, R127, 0x1, R138, P1 ;  /* 0x000000017f877824 */ /* 0x000fe200008e068a */
[----:B------:R-:W-:Y:S01]  /*58ee0*/  IADD3 R101, P1, PT, R69, R118, RZ ;  /* 0x0000007645657210 */ /* 0x000fe20007f3e0ff */
[----:B------:R-:W-:Y:S01]  /*58ef0*/  IMAD.WIDE.U32.X R112, R27, R68, R112, P2 ;  /* 0x000000441b707225 */ /* 0x000fe200010e0470 */
[----:B------:R-:W-:-:S03]  /*58f00*/  IADD3 R127, P2, PT, R119, R114, RZ ;  /* 0x00000072777f7210 */ /* 0x000fc60007f5e0ff */
[----:B------:R-:W-:Y:S01]  /*58f10*/  IMAD.X R119, RZ, RZ, RZ, P0 ;  /* 0x000000ffff777224 */ /* 0x000fe200000e06ff */
[----:B------:R-:W-:Y:S01]  /*58f20*/  ISETP.GE.U32.AND P0, PT, R101, R118, PT ;  /* 0x000000766500720c */ /* 0x000fe20003f06070 */
[----:B------:R-:W-:-:S04]  /*58f30*/  IMAD.WIDE.U32 R68, R82, R20, RZ ;  /* 0x0000001452447225 */ /* 0x000fc800078e00ff */
[----:B------:R-:W-:Y:S02]  /*58f40*/  IMAD.MOV.U32 R118, RZ, RZ, R115 ;  /* 0x000000ffff767224 */ /* 0x000fe400078e0073 */
[----:B------:R-:W-:Y:S01]  /*58f50*/  IMAD.X R102, R124, 0x1, R127, P1 ;  /* 0x000000017c667824 */ /* 0x000fe200008e067f */
[----:B------:R-:W-:Y:S01]  /*58f60*/  ISETP.GE.U32.AND P1, PT, R134, R129, PT ;  /* 0x000000818600720c */ /* 0x000fe20003f26070 */
[----:B------:R-:W-:-:S03]  /*58f70*/  IMAD.WIDE.U32.X R118, R29, R82, R118, P2 ;  /* 0x000000521d767225 */ /* 0x000fc600010e0476 */
[----:B------:R-:W-:Y:S01]  /*58f80*/  ISETP.GE.U32.AND.EX P0, PT, R102, R127, PT, P0 ;  /* 0x0000007f6600720c */ /* 0x000fe20003f06100 */
[----:B------:R-:W-:Y:S01]  /*58f90*/  IMAD.WIDE.U32 R68, P2, R23, R83, R68 ;  /* 0x0000005317447225 */ /* 0x000fe20007840044 */
[----:B------:R-:W-:Y:S02]  /*58fa0*/  ISETP.GE.U32.AND.EX P1, PT, R135, R138, PT, P1 ;  /* 0x0000008a8700720c */ /* 0x000fe40003f26110 */
[----:B------:R-:W-:Y:S01]  /*58fb0*/  SEL R127, RZ, 0x1, P0 ;  /* 0x00000001ff7f7807 */ /* 0x000fe20000000000 */
[----:B------:R-:W-:-:S04]  /*58fc0*/  IMAD.WIDE.U32 R128, R83, R20, RZ ;  /* 0x0000001453807225 */ /* 0x000fc800078e00ff */
[----:B------:R-:W-:Y:S01]  /*58fd0*/  IMAD.MOV.U32 R114, RZ, RZ, R35 ;  /* 0x000000ffff727224 */ /* 0x000fe200078e0023 */
[----:B------:R-:W-:Y:S01]  /*58fe0*/  IADD3 R131, P0, PT, R129, R68, RZ ;  /* 0x0000004481837210 */ /* 0x000fe20007f1e0ff */
[----:B------:R-:W-:Y:S01]  /*58ff0*/  IMAD.WIDE.U32 R34, R80, R24, RZ ;  /* 0x0000001850227225 */ /* 0x000fe200078e00ff */
[----:B------:R-:W-:Y:S02]  /*59000*/  SEL R129, RZ, 0x1, P1 ;  /* 0x00000001ff817807 */ /* 0x000fe40000800000 */
[----:B------:R-:W-:Y:S01]  /*59010*/  @P2 LOP3.LUT R63, R63, 0x1, RZ, 0xfc, !PT ;  /* 0x000000013f3f2812 */ /* 0x000fe200078efcff */
[----:B------:R-:W-:Y:S01]  /*59020*/  IMAD.X R115, RZ, RZ, RZ, P4 ;  /* 0x000000ffff737224 */ /* 0x000fe200020e06ff */
[----:B------:R-:W-:Y:S02]  /*59030*/  IADD3 R128, P1, P2, R128, R118, R127 ;  /* 0x0000007680807210 */ /* 0x000fe40007a3e07f */
[----:B------:R-:W-:Y:S02]  /*59040*/  LOP3.LUT R63, R63, 0xfffff7ff, RZ, 0xc0, !PT ;  /* 0xfffff7ff3f3f7812 */ /* 0x000fe400078ec0ff */
[----:B------:R-:W-:-:S02]  /*59050*/  IADD3.X R127, PT, PT, R131, R119, RZ, P1, P2 ;  /* 0x00000077837f7210 */ /* 0x000fc40000fe44ff */
[----:B------:R-:W-:Y:S02]  /*59060*/  IADD3 R130, P2, PT, R116, R112, RZ ;  /* 0x0000007074827210 */ /* 0x000fe40007f5e0ff */
[----:B------:R-:W-:-:S03]  /*59070*/  IADD3 R112, P1, PT, R129, R110, RZ ;  /* 0x0000006e81707210 */ /* 0x000fc60007f3e0ff */
[----:B------:R-:W-:Y:S01]  /*59080*/  IMAD.X R131, R71, 0x1, R113, P2 ;  /* 0x0000000147837824 */ /* 0x000fe200010e0671 */
[----:B------:R-:W-:Y:S01]  /*59090*/  IADD3 R100, P2, PT, R123, R130, RZ ;  /* 0x000000827b647210 */ /* 0x000fe20007f5e0ff */
[----:B------:R-:W-:Y:S01]  /*590a0*/  IMAD.X R113, RZ, RZ, R111, P1 ;  /* 0x000000ffff717224 */ /* 0x000fe200008e066f */
[----:B------:R-:W-:Y:S01]  /*590b0*/  ISETP.NE.U32.AND P1, PT, R112, RZ, PT ;  /* 0x000000ff7000720c */ /* 0x000fe20003f25070 */
[----:B------:R-:W-:Y:S01]  /*590c0*/  IMAD.WIDE.U32.X R110, R25, R80, R114, P3 ;  /* 0x00000050196e7225 */ /* 0x000fe200018e0472 */
[----:B------:R-:W-:Y:S02]  /*590d0*/  ISETP.GE.U32.AND P3, PT, R100, R123, PT ;  /* 0x0000007b6400720c */ /* 0x000fe40003f66070 */
[----:B------:R-:W-:Y:S01]  /*590e0*/  ISETP.NE.AND.EX P1, PT, R113, RZ, PT, P1 ;  /* 0x000000ff7100720c */ /* 0x000fe20003f25310 */
[----:B------:R-:W-:Y:S02]  /*590f0*/  IMAD.X R129, R122, 0x1, R131, P2 ;  /* 0x000000017a817824 */ /* 0x000fe400010e0683 */
        /* <DEDUP_REMOVED lines=19> */
.L_x_183:
[----:B------:R-:W-:Y:S05]  /*59230*/  BSYNC.RECONVERGENT B3 ;  /* 0x0000000000037941 */ /* 0x000fea0003800200 */
.L_x_182:
[----:B------:R-:W-:Y:S01]  /*59240*/  IMAD R50, R125, R46, RZ ;  /* 0x0000002e7d327224 */ /* 0x000fe200078e02ff */
[----:B------:R-:W-:Y:S01]  /*59250*/  IADD3 R115, P3, PT, R115, R34, RZ ;  /* 0x0000002273737210 */ /* 0x000fe20007f7e0ff */
[C---:B------:R-:W-:Y:S01]  /*59260*/  IMAD.WIDE.U32 R112, R137.reuse, R46, RZ ;  /* 0x0000002e89707225 */ /* 0x040fe200078e00ff */
[----:B------:R-:W-:Y:S01]  /*59270*/  IADD3 R114, P1, P2, R114, R110, R81 ;  /* 0x0000006e72727210 */ /* 0x000fe20007a3e051 */
[----:B------:R-:W-:Y:S01]  /*59280*/  BSSY.RECONVERGENT B3, `(.L_x_184) ;  /* 0x0000217000037945 */ /* 0x000fe20003800200 */
[----:B------:R-:W-:Y:S01]  /*59290*/  LOP3.LUT R125, RZ, R125, RZ, 0x33, !PT ;  /* 0x0000007dff7d7212 */ /* 0x000fe200078e33ff */
[----:B------:R-:W-:Y:S01]  /*592a0*/  IMAD R141, R137, R47, R50 ;  /* 0x0000002f898d7224 */ /* 0x000fe200078e0232 */
[----:B------:R-:W-:Y:S01]  /*592b0*/  IADD3.X R115, PT, PT, R115, R111, RZ, P1, P2 ;  /* 0x0000006f73737210 */ /* 0x000fe20000fe44ff */
[----:B------:R-:W-:Y:S01]  /*592c0*/  IMAD.WIDE.U32 R118, R112, R44, RZ ;  /* 0x0000002c70767225 */ /* 0x000fe200078e00ff */
[----:B------:R-:W-:Y:S02]  /*592d0*/  LOP3.LUT R137, RZ, R137, RZ, 0x33, !PT ;  /* 0x00000089ff897212 */ /* 0x000fe400078e33ff */
[----:B------:R-:W-:Y:S01]  /*592e0*/  LOP3.LUT R63, R63, 0xfffffbff, RZ, 0xc0, !PT ;  /* 0xfffffbff3f3f7812 */ /* 0x000fe200078ec0ff */
[----:B------:R-:W-:-:S03]  /*592f0*/  IMAD.IADD R141, R113, 0x1, R141 ;  /* 0x00000001718d7824 */ /* 0x000fc600078e028d */
[----:B------:R-:W-:Y:S01]  /*59300*/  @P3 LOP3.LUT R63, R63, 0x400, RZ, 0xfc, !PT ;  /* 0x000004003f3f3812 */ /* 0x000fe200078efcff */
        /* <DEDUP_REMOVED lines=29> */
[----:B------:R-:W-:Y:S02]  /*594e0*/  IADD3 R81, P1, P2, R122, R110, R81 ;  /* 0x0000006e7a517210 */ /* 0x000fe40007a3e051 */
[----:B------:R-:W-:Y:S02]  /*594f0*/  LOP3.LUT R50, RZ, R136, RZ, 0x33, !PT ;  /* 0x00000088ff327212 */ /* 0x000fe400078e33ff */
[----:B------:R-:W-:Y:S01]  /*59500*/  IADD3.X R68, PT, PT, R33, R111, RZ, P1, P2 ;  /* 0x0000006f21447210 */ /* 0x000fe20000fe44ff */
[----:B------:R-:W-:Y:S01]  /*59510*/  IMAD.WIDE.U32 R110, R113, R46, RZ ;  /* 0x0000002e716e7225 */ /* 0x000fe200078e00ff */
[----:B------:R-:W-:-:S03]  /*59520*/  LOP3.LUT R33, RZ, R113, RZ, 0x33, !PT ;  /* 0x00000071ff217212 */ /* 0x000fc600078e33ff */
[----:B------:R-:W-:-:S04]  /*59530*/  IMAD.IADD R139, R111, 0x1, R139 ;  /* 0x000000016f8b7824 */ /* 0x000fc800078e028b */
        /* <DEDUP_REMOVED lines=77> */
[----:B------:R-:W-:Y:S02]  /*59a10*/  IMAD.X R113, RZ, RZ, RZ, P1 ;  /* 0x000000ffff717224 */ /* 0x000fe400008e06ff */
[----:B------:R-:W-:Y:S01]  /*59a20*/  @P3 IMAD.MOV.U32 R121, RZ, RZ, R110 ;  /* 0x000000ffff793224 */ /* 0x000fe200078e006e */
[----:B------:R-:W-:Y:S01]  /*59a30*/  @P3 ISETP.GE.U32.AND.EX P4, PT, R117, R108, PT, P4 ;  /* 0x0000006c7500320c */ /* 0x000fe20003f86140 */
[----:B------:R-:W-:Y:S02]  /*59a40*/  @P3 IMAD.MOV.U32 R108, RZ, RZ, R117 ;  /* 0x000000ffff6c3224 */ /* 0x000fe400078e0075 */
[----:B------:R-:W-:Y:S01]  /*59a50*/  IMAD.WIDE.U32.X R110, R139, R31, R112, P2 ;  /* 0x0000001f8b6e7225 */ /* 0x000fe200010e0470 */
[----:B------:R-:W-:Y:S02]  /*59a60*/  @P3 SEL R50, RZ, 0x1, P4 ;  /* 0x00000001ff323807 */ /* 0x000fe40002000000 */
[----:B------:R-:W-:-:S02]  /*59a70*/  LOP3.LUT P4, RZ, R63, 0x200, RZ, 0xc0, !PT ;  /* 0x000002003fff7812 */ /* 0x000fc4000788c0ff */
[----:B------:R-:W-:Y:S02]  /*59a80*/  @P3 IADD3 R109, P1, PT, R50, R109, RZ ;  /* 0x0000006d326d3210 */ /* 0x000fe40007f3e0ff */
[----:B------:R-:W-:-:S03]  /*59a90*/  LOP3.LUT R63, R63, 0xffffff7f, RZ, 0xc0, !PT ;  /* 0xffffff7f3f3f7812 */ /* 0x000fc600078ec0ff */
[----:B------:R-:W-:Y:S01]  /*59aa0*/  @P3 IMAD.X R126, RZ, RZ, R126, P1 ;  /* 0x000000ffff7e3224 */ /* 0x000fe200008e067e */
[----:B------:R-:W-:-:S05]  /*59ab0*/  IADD3 R121, P1, PT, R121, R122, RZ ;  /* 0x0000007a79797210 */ /* 0x000fca0007f3e0ff */
[----:B------:R-:W-:Y:S01]  /*59ac0*/  IMAD.X R132, R108, 0x1, R33, P1 ;  /* 0x000000016c847824 */ /* 0x000fe200008e0621 */
[----:B------:R-:W-:Y:S01]  /*59ad0*/  ISETP.GE.U32.AND P1, PT, R121, R122, PT ;  /* 0x0000007a7900720c */ /* 0x000fe20003f26070 */
[----:B------:R-:W-:-:S03]  /*59ae0*/  IMAD.MOV.U32 R108, RZ, RZ, R51 ;  /* 0x000000ffff6c7224 */ /* 0x000fc600078e0033 */
[----:B------:R-:W-:-:S04]  /*59af0*/  ISETP.GE.U32.AND.EX P1, PT, R132, R33, PT, P1 ;  /* 0x000000218400720c */ /* 0x000fc80003f26110 */
[----:B------:R-:W-:-:S04]  /*59b00*/  SEL R123, RZ, 0x1, P1 ;  /* 0x00000001ff7b7807 */ /* 0x000fc80000800000 */
[----:B------:R-:W-:Y:S01]  /*59b10*/  IADD3 R123, P1, P2, R109, R110, R123 ;  /* 0x0000006e6d7b7210 */ /* 0x000fe20007a3e07b */
[----:B------:R-:W-:-:S03]  /*59b20*/  IMAD.X R109, RZ, RZ, RZ, P4 ;  /* 0x000000ffff6d7224 */ /* 0x000fc600020e06ff */
        /* <DEDUP_REMOVED lines=26> */
[----:B------:R-:W-:Y:S01]  /*59cd0*/  IADD3 R125, P1, PT, -R50, R123, RZ ;  /* 0x0000007b327d7210 */ /* 0x000fe20007f3e1ff */
[----:B------:R-:W-:-:S04]  /*59ce0*/  IMAD.WIDE.U32.X R50, R27, R70, R108, P5 ;  /* 0x000000461b327225 */ /* 0x000fc800028e046c */
[----:B------:R-:W-:Y:S01]  /*59cf0*/  IMAD.X R124, R126, 0x1, ~R33, P1 ;  /* 0x000000017e7c7824 */ /* 0x000fe200008e0e21 */
[----:B------:R-:W-:Y:S01]  /*59d00*/  ISETP.GE.U32.AND P1, PT, R125, R30, PT ;  /* 0x0000001e7d00720c */ /* 0x000fe20003f26070 */
[----:B------:R-:W-:-:S03]  /*59d10*/  IMAD.WIDE.U32 R108, R82, R22, RZ ;  /* 0x00000016526c7225 */ /* 0x000fc600078e00ff */
[----:B------:R-:W-:Y:S01]  /*59d20*/  ISETP.GE.U32.AND.EX P1, PT, R124, R31, PT, P1 ;  /* 0x0000001f7c00720c */ /* 0x000fe20003f26110 */
[----:B------:R-:W-:-:S03]  /*59d30*/  IMAD.MOV.U32 R70, RZ, RZ, R69 ;  /* 0x000000ffff467224 */ /* 0x000fc600078e0045 */
[----:B------:R-:W-:Y:S02]  /*59d40*/  ISETP.GE.U32.AND.EX P1, PT, R126, R33, P1, P2 ;  /* 0x000000217e00720c */ /* 0x000fe40000f26120 */
[----:B------:R-:W-:Y:S02]  /*59d50*/  ISETP.GE.U32.AND P2, PT, R130, R116, PT ;  /* 0x000000748200720c */ /* 0x000fe40003f46070 */
[----:B------:R-:W-:Y:S02]  /*59d60*/  SEL R138, R44, RZ, P1 ;  /* 0x000000ff2c8a7207 */ /* 0x000fe40000800000 */
[----:B------:R-:W-:Y:S01]  /*59d70*/  ISETP.GE.U32.AND.EX P2, PT, R131, R71, PT, P2 ;  /* 0x000000478300720c */ /* 0x000fe20003f46120 */
[----:B------:R-:W-:Y:S01]  /*59d80*/  IMAD.X R71, RZ, RZ, RZ, P6 ;  /* 0x000000ffff477224 */ /* 0x000fe200030e06ff */
[----:B------:R-:W-:Y:S02]  /*59d90*/  IADD3 R138, P4, PT, -R138, R81, RZ ;  /* 0x000000518a8a7210 */ /* 0x000fe40007f9e1ff */
[----:B------:R-:W-:Y:S01]  /*59da0*/  SEL R122, R45, RZ, P1 ;  /* 0x000000ff2d7a7207 */ /* 0x000fe20000800000 */
[----:B------:R-:W-:Y:S01]  /*59db0*/  IMAD.WIDE.U32.X R70, R23, R82, R70, P0 ;  /* 0x0000005217467225 */ /* 0x000fe200000e0446 */
[----:B------:R-:W-:-:S02]  /*59dc0*/  SEL R117, RZ, 0x1, P2 ;  /* 0x00000001ff757807 */ /* 0x000fc40001000000 */
[----:B------:R-:W-:Y:S01]  /*59dd0*/  IADD3 R81, P3, PT, R128, R100, RZ ;  /* 0x0000006480517210 */ /* 0x000fe20007f7e0ff */
[----:B------:R-:W-:Y:S01]  /*59de0*/  IMAD.X R122, R68, 0x1, ~R122, P4 ;  /* 0x00000001447a7824 */ /* 0x000fe200020e0e7a */
[----:B------:R-:W-:Y:S02]  /*59df0*/  IADD3 R117, P2, P4, R114, R50, R117 ;  /* 0x0000003272757210 */ /* 0x000fe40007c5e075 */
[----:B------:R-:W-:Y:S01]  /*59e00*/  P2R R140, PR, RZ, 0x2 ;  /* 0x00000002ff8c7803 */ /* 0x000fe20000000000 */
[----:B------:R-:W-:Y:S01]  /*59e10*/  IMAD.X R100, R127, 0x1, R129, P3 ;  /* 0x000000017f647824 */ /* 0x000fe200018e0681 */
[----:B------:R-:W-:Y:S01]  /*59e20*/  ISETP.GE.U32.AND P3, PT, R81, R128, PT ;  /* 0x000000805100720c */ /* 0x000fe20003f66070 */
[----:B------:R-:W-:Y:S01]  /*59e30*/  IMAD.WIDE.U32 R68, R122, R89, RZ ;  /* 0x000000597a447225 */ /* 0x000fe200078e00ff */
[----:B------:R-:W-:Y:S02]  /*59e40*/  IADD3.X R116, PT, PT, R115, R51, RZ, P2, P4 ;  /* 0x0000003373747210 */ /* 0x000fe400017e84ff */
[----:B------:R-:W-:Y:S01]  /*59e50*/  IADD3 R134, P2, PT, R111, -R42, RZ ;  /* 0x8000002a6f867210 */ /* 0x000fe20007f5e0ff */
[----:B------:R-:W-:Y:S01]  /*59e60*/  IMAD.WIDE.U32 R50, P4, R25, R83, R108 ;  /* 0x0000005319327225 */ /* 0x000fe2000788006c */
[----:B------:R-:W-:-:S02]  /*59e70*/  ISETP.GE.U32.AND.EX P3, PT, R100, R127, PT, P3 ;  /* 0x0000007f6400720c */ /* 0x000fc40003f66130 */
[----:B------:R-:W-:Y:S01]  /*59e80*/  SEL R134, R134, R135, P1 ;  /* 0x0000008786867207 */ /* 0x000fe20000800000 */
[----:B------:R-:W-:Y:S01]  /*59e90*/  IMAD.X R120, R120, 0x1, ~R43, P2 ;  /* 0x0000000178787824 */ /* 0x000fe200010e0e2b */
[----:B------:R-:W-:Y:S01]  /*59ea0*/  SEL R33, RZ, 0x1, P3 ;  /* 0x00000001ff217807 */ /* 0x000fe20001800000 */
[----:B------:R-:W-:Y:S01]  /*59eb0*/  IMAD.WIDE.U32 R68, P2, R138, R87, R68 ;  /* 0x000000578a447225 */ /* 0x000fe20007840044 */
[----:B------:R-:W-:Y:S02]  /*59ec0*/  IADD3 R119, P3, PT, R119, R50, RZ ;  /* 0x0000003277777210 */ /* 0x000fe40007f7e0ff */
[----:B------:R-:W-:Y:S01]  /*59ed0*/  SEL R120, R120, R137, P1 ;  /* 0x0000008978787207 */ /* 0x000fe20000800000 */
[----:B------:R-:W-:Y:S01]  /*59ee0*/  IMAD.X R109, RZ, RZ, RZ, P2 ;  /* 0x000000ffff6d7224 */ /* 0x000fe200010e06ff */
[----:B------:R-:W-:Y:S01]  /*59ef0*/  IADD3 R118, P0, P2, R118, R70, R33 ;  /* 0x0000004676767210 */ /* 0x000fe20007a1e021 */
[----:B------:R-:W-:Y:S01]  /*59f00*/  IMAD.WIDE.U32 R110, R138, R89, RZ ;  /* 0x000000598a6e7225 */ /* 0x000fe200078e00ff */
[----:B------:R-:W-:-:S02]  /*59f10*/  @P4 LOP3.LUT R63, R63, 0x80, RZ, 0xfc, !PT ;  /* 0x000000803f3f4812 */ /* 0x000fc400078efcff */
[----:B------:R-:W-:Y:S01]  /*59f20*/  IADD3.X R33, PT, PT, R119, R71, RZ, P0, P2 ;  /* 0x0000004777217210 */ /* 0x000fe200007e44ff */
[-C--:B------:R-:W-:Y:S01]  /*59f30*/  IMAD.WIDE.U32 R112, R120, R89.reuse, RZ ;  /* 0x0000005978707225 */ /* 0x080fe200078e00ff */
[----:B------:R-:W-:Y:S02]  /*59f40*/  IADD3 R139, P2, PT, R111, R68, RZ ;  /* 0x000000446f8b7210 */ /* 0x000fe40007f5e0ff */
[----:B------:R-:W-:Y:S01]  /*59f50*/  LOP3.LUT R63, R63, 0xffffffbf, RZ, 0xc0, !PT ;  /* 0xffffffbf3f3f7812 */ /* 0x000fe200078ec0ff */
[----:B------:R-:W-:Y:S01]  /*59f60*/  IMAD.WIDE.U32 R130, R122, R86, RZ ;  /* 0x000000567a827225 */ /* 0x000fe200078e00ff */
[----:B------:R-:W-:Y:S02]  /*59f70*/  LOP3.LUT R111, RZ, R110, RZ, 0x33, !PT ;  /* 0x0000006eff6f7212 */ /* 0x000fe400078e33ff */
[----:B------:R-:W-:Y:S01]  /*59f80*/  @P3 LOP3.LUT R63, R63, 0x40, RZ, 0xfc, !PT ;  /* 0x000000403f3f3812 */ /* 0x000fe200078efcff */
[----:B------:R-:W-:Y:S02]  /*59f90*/  IMAD.MOV.U32 R108, RZ, RZ, R69 ;  /* 0x000000ffff6c7224 */ /* 0x000fe400078e0045 */
[----:B------:R-:W-:Y:S01]  /*59fa0*/  IMAD.WIDE.U32 R70, R134, R89, RZ ;  /* 0x0000005986467225 */ /* 0x000fe200078e00ff */
[----:B------:R-:W-:-:S03]  /*59fb0*/  LOP3.LUT R63, R63, 0xfffffffd, RZ, 0xc0, !PT ;  /* 0xfffffffd3f3f7812 */ /* 0x000fc600078ec0ff */
[----:B------:R-:W-:-:S04]  /*59fc0*/  IMAD.WIDE.U32 R112, P0, R134, R87, R112 ;  /* 0x0000005786707225 */ /* 0x000fc80007800070 */
[----:B------:R-:W-:-:S04]  /*59fd0*/  IMAD.WIDE.U32 R128, R138, R86, RZ ;  /* 0x000000568a807225 */ /* 0x000fc800078e00ff */
[----:B------:R-:W-:Y:S01]  /*59fe0*/  IMAD.WIDE.U32.X R108, R122, R87, R108, P2 ;  /* 0x000000577a6c7225 */ /* 0x000fe200010e046c */
[----:B------:R-:W-:-:S03]  /*59ff0*/  IADD3 R112, P2, PT, R71, R112, RZ ;  /* 0x0000007047707210 */ /* 0x000fc60007f5e0ff */
[----:B------:R-:W-:Y:S01]  /*5a000*/  IMAD.WIDE.U32 R68, P4, R138, R85, R130 ;  /* 0x000000558a447225 */ /* 0x000fe20007880082 */
[----:B------:R-:W-:-:S03]  /*5a010*/  IADD3 R141, P5, P6, R70, R128, R108 ;  /* 0x00000080468d7210 */ /* 0x000fc60007ebe06c */
[----:B------:R-:W-:Y:S01]  /*5a020*/  IMAD.MOV.U32 R108, RZ, RZ, R113 ;  /* 0x000000ffff6c7224 */ /* 0x000fe200078e0071 */
[----:B------:R-:W-:-:S04]  /*5a030*/  IADD3 R143, P3, PT, R129, R68, RZ ;  /* 0x00000044818f7210 */ /* 0x000fc80007f7e0ff */
[----:B------:R-:W-:Y:S01]  /*5a040*/  IADD3.X R143, PT, PT, R112, R143, R109, P5, P6 ;  /* 0x0000008f708f7210 */ /* 0x000fe20002fec46d */
        /* <DEDUP_REMOVED lines=13> */
[----:B------:R-:W-:Y:S02]  /*5a120*/  IMAD.X R109, RZ, RZ, RZ, P4 ;  /* 0x000000ffff6d7224 */ /* 0x000fe400020e06ff */
[----:B------:R-:W-:Y:S02]  /*5a130*/  IMAD R70, R139, R46, RZ ;  /* 0x0000002e8b467224 */ /* 0x000fe400078e02ff */
[----:B------:R-:W-:-:S04]  /*5a140*/  IMAD.WIDE.U32.X R68, R122, R85, R108, P3 ;  /* 0x000000557a447225 */ /* 0x000fc800018e046c */
[----:B------:R-:W-:Y:S01]  /*5a150*/  IMAD.WIDE.U32 R108, R122, R96, RZ ;  /* 0x000000607a6c7225 */ /* 0x000fe200078e00ff */
[----:B------:R-:W-:-:S03]  /*5a160*/  IADD3 R137, P3, P4, R127, R112, R68 ;  /* 0x000000707f897210 */ /* 0x000fc60007c7e044 */
[----:B------:R-:W-:Y:S02]  /*5a170*/  IMAD R119, R110, R47, R70 ;  /* 0x0000002f6e777224 */ /* 0x000fe400078e0246 */
[----:B------:R-:W-:-:S03]  /*5a180*/  IMAD.WIDE.U32 R108, P5, R138, R91, R108 ;  /* 0x0000005b8a6c7225 */ /* 0x000fc600078a006c */
[----:B------:R-:W-:-:S04]  /*5a190*/  IADD3 R144, P1, PT, R113, R108, RZ ;  /* 0x0000006c71907210 */ /* 0x000fc80007f3e0ff */
[----:B------:R-:W-:Y:S01]  /*5a1a0*/  IADD3.X R144, PT, PT, R135, R144, R69, P3, P4 ;  /* 0x0000009087907210 */ /* 0x000fe20001fe8445 */
[----:B------:R-:W-:-:S05]  /*5a1b0*/  IMAD.WIDE.U32 R68, R110, R46, RZ ;  /* 0x0000002e6e447225 */ /* 0x000fca00078e00ff */
        /* <DEDUP_REMOVED lines=23> */
[----:B------:R-:W-:Y:S01]  /*5a330*/  IMAD.WIDE.U32 R128, R134, R96, RZ ;  /* 0x0000006086807225 */ /* 0x000fe200078e00ff */
[C---:B------:R-:W-:Y:S02]  /*5a340*/  LOP3.LUT P6, RZ, R63.reuse, 0x2, RZ, 0xc0, !PT ;  /* 0x000000023fff7812 */ /* 0x040fe400078cc0ff */
[----:B------:R-:W-:Y:S01]  /*5a350*/  ISETP.GE.U32.AND.EX P0, PT, R144, R135, PT, P0 ;  /* 0x000000879000720c */ /* 0x000fe20003f06100 */
[----:B------:R-:W-:Y:S01]  /*5a360*/  IMAD.WIDE.U32.X R112, R120, R85, R112, P2 ;  /* 0x0000005578707225 */ /* 0x000fe200010e0470 */
[----:B------:R-:W-:Y:S02]  /*5a370*/  LOP3.LUT R63, R63, 0xfffffff7, RZ, 0xc0, !PT ;  /* 0xfffffff73f3f7812 */ /* 0x000fe400078ec0ff */
        /* <DEDUP_REMOVED lines=11> */
[----:B------:R-:W-:Y:S01]  /*5a430*/  IMAD.WIDE.U32 R128, R138, R97, RZ ;  /* 0x000000618a807225 */ /* 0x000fe200078e00ff */
[----:B------:R-:W-:-:S03]  /*5a440*/  LOP3.LUT R63, R63, 0xffffffdf, RZ, 0xc0, !PT ;  /* 0xffffffdf3f3f7812 */ /* 0x000fc600078ec0ff */
[----:B------:R-:W-:-:S04]  /*5a450*/  IMAD.WIDE.U32 R108, P6, R138, R93, R108 ;  /* 0x0000005d8a6c7225 */ /* 0x000fc800078c006c */
[----:B------:R-:W-:Y:S01]  /*5a460*/  IMAD.WIDE.U32.X R112, R122, R91, R112, P1 ;  /* 0x0000005b7a707225 */ /* 0x000fe200008e0470 */
[----:B------:R-:W-:Y:S02]  /*5a470*/  ISETP.NE.AND P1, PT, R140, RZ, PT ;  /* 0x000000ff8c00720c */ /* 0x000fe40003f25270 */
[----:B------:R-:W-:Y:S02]  /*5a480*/  IADD3 R140, P5, PT, R129, R108, RZ ;  /* 0x0000006c818c7210 */ /* 0x000fe40007fbe0ff */
[----:B------:R-:W-:-:S04]  /*5a490*/  IADD3 R129, P0, P2, R135, R128, R112 ;  /* 0x0000008087817210 */ /* 0x000fc80007a1e070 */
[----:B------:R-:W-:Y:S02]  /*5a4a0*/  IADD3.X R140, PT, PT, R139, R140, R113, P0, P2 ;  /* 0x0000008c8b8c7210 */ /* 0x000fe400007e4471 */
[----:B------:R-:W-:Y:S02]  /*5a4b0*/  IADD3 R70, P0, PT, R133, -R40, RZ ;  /* 0x8000002885467210 */ /* 0x000fe40007f1e0ff */
[----:B------:R-:W-:-:S03]  /*5a4c0*/  @P6 LOP3.LUT R63, R63, 0x20, RZ, 0xfc, !PT ;  /* 0x000000203f3f6812 */ /* 0x000fc600078efcff */
[----:B------:R-:W-:Y:S01]  /*5a4d0*/  IMAD.X R113, R136, 0x1, ~R41, P0 ;  /* 0x0000000188717824 */ /* 0x000fe200000e0e29 */
[----:B------:R-:W-:Y:S02]  /*5a4e0*/  SEL R136, R70, R121, P1 ;  /* 0x0000007946887207 */ /* 0x000fe40000800000 */
[----:B------:R-:W-:Y:S02]  /*5a4f0*/  LOP3.LUT R63, R63, 0xffffffef, RZ, 0xc0, !PT ;  /* 0xffffffef3f3f7812 */ /* 0x000fe400078ec0ff */
[----:B------:R-:W-:Y:S01]  /*5a500*/  SEL R128, R113, R132, P1 ;  /* 0x0000008471807207 */ /* 0x000fe20000800000 */
[----:B------:R-:W-:Y:S01]  /*5a510*/  IMAD.WIDE.U32 R112, R136, R89, RZ ;  /* 0x0000005988707225 */ /* 0x000fe200078e00ff */
[----:B------:R-:W-:-:S03]  /*5a520*/  @P5 LOP3.LUT R63, R63, 0x10, RZ, 0xfc, !PT ;  /* 0x000000103f3f5812 */ /* 0x000fc600078efcff */
        /* <DEDUP_REMOVED lines=64> */
[----:B------:R-:W-:Y:S02]  /*5a930*/  IADD3 R70, P4, PT, R125, -R30, RZ ;  /* 0x8000001e7d467210 */ /* 0x000fe40007f9e0ff */
[----:B------:R-:W-:Y:S02]  /*5a940*/  @P6 LOP3.LUT R63, R63, 0x1, RZ, 0xfc, !PT ;  /* 0x000000013f3f6812 */ /* 0x000fe400078efcff */
[----:B------:R-:W-:Y:S01]  /*5a950*/  SEL R143, R70, R123, P1 ;  /* 0x0000007b468f7207 */ /* 0x000fe20000800000 */
[----:B------:R-:W-:-:S05]  /*5a960*/  IMAD.X R125, R124, 0x1, ~R31, P4 ;  /* 0x000000017c7d7824 */ /* 0x000fca00020e0e1f */
[----:B------:R-:W-:Y:S01]  /*5a970*/  SEL R130, R125, R126, P1 ;  /* 0x0000007e7d827207 */ /* 0x000fe20000800000 */
        /* <DEDUP_REMOVED lines=14> */
[----:B------:R-:W-:-:S04]  /*5aa60*/  IMAD.WIDE.U32 R86, P1, R143, R85, R126 ;  /* 0x000000558f567225 */ /* 0x000fc8000782007e */
[----:B------:R-:W-:Y:S01]  /*5aa70*/  IMAD.WIDE.U32 R126, R119, R30, RZ ;  /* 0x0000001e777e7225 */ /* 0x000fe200078e00ff */
[----:B------:R-:W-:Y:S02]  /*5aa80*/  IADD3 R123, P4, PT, R133, R86, RZ ;  /* 0x00000056857b7210 */ /* 0x000fe40007f9e0ff */
[----:B------:R-:W-:Y:S01]  /*5aa90*/  IADD3 R133, P5, P6, R132, R124, R89 ;  /* 0x0000007c84857210 */ /* 0x000fe20007ebe059 */
[----:B------:R-:W-:-:S03]  /*5aaa0*/  IMAD.MOV.U32 R124, RZ, RZ, R111 ;  /* 0x000000ffff7c7224 */ /* 0x000fc600078e006f */
        /* <DEDUP_REMOVED lines=8> */
[----:B------:R-:W-:-:S04]  /*5ab30*/  ISETP.GE.U32.AND P2, PT, R123, R138, PT ;  /* 0x0000008a7b00720c */ /* 0x000fc80003f46070 */
[----:B------:R-:W-:Y:S01]  /*5ab40*/  ISETP.GE.U32.AND.EX P2, PT, R112, R69, PT, P2 ;  /* 0x000000457000720c */ /* 0x000fe20003f46120 */
[----:B------:R-:W-:-:S03]  /*5ab50*/  IMAD.WIDE.U32 R68, P5, R68, R31, R126 ;  /* 0x0000001f44447225 */ /* 0x000fc600078a007e */
[----:B------:R-:W-:Y:S01]  /*5ab60*/  SEL R131, RZ, 0x1, P2 ;  /* 0x00000001ff837807 */ /* 0x000fe20001000000 */
[----:B------:R-:W-:Y:S01]  /*5ab70*/  IMAD.WIDE.U32 R126, R136, R97, RZ ;  /* 0x00000061887e7225 */ /* 0x000fe200078e00ff */
[----:B------:R-:W-:-:S03]  /*5ab80*/  IADD3 R135, P2, PT, R125, R68, RZ ;  /* 0x000000447d877210 */ /* 0x000fc60007f5e0ff */
[----:B------:R-:W-:-:S05]  /*5ab90*/  IMAD.X R125, RZ, RZ, RZ, P6 ;  /* 0x000000ffff7d7224 */ /* 0x000fca00030e06ff */
[----:B------:R-:W-:Y:S02]  /*5aba0*/  @P5 LOP3.LUT R63, R63, 0x2, RZ, 0xfc, !PT ;  /* 0x000000023f3f5812 */ /* 0x000fe400078efcff */
[----:B------:R-:W-:Y:S01]  /*5abb0*/  IADD3 R131, P3, P5, R124, R110, R131 ;  /* 0x0000006e7c837210 */ /* 0x000fe20007d7e083 */
[----:B------:R-:W-:Y:S02]  /*5abc0*/  IMAD.MOV.U32 R110, RZ, RZ, R109 ;  /* 0x000000ffff6e7224 */ /* 0x000fe400078e006d */
[----:B------:R-:W-:Y:S01]  /*5abd0*/  IMAD.MOV.U32 R124, RZ, RZ, R113 ;  /* 0x000000ffff7c7224 */ /* 0x000fe200078e0071 */
[----:B------:R-:W-:Y:S02]  /*5abe0*/  IADD3.X R135, PT, PT, R135, R111, RZ, P3, P5 ;  /* 0x0000006f87877210 */ /* 0x000fe40001fea4ff */
[C---:B------:R-:W-:Y:S01]  /*5abf0*/  LOP3.LUT P3, RZ, R63.reuse, 0x20, RZ, 0xc0, !PT ;  /* 0x000000203fff7812 */ /* 0x040fe2000786c0ff */
[----:B------:R-:W-:Y:S01]  /*5ac00*/  IMAD.WIDE.U32.X R124, R128, R91, R124, P0 ;  /* 0x0000005b807c7225 */ /* 0x000fe200000e047c */
[----:B------:R-:W-:-:S03]  /*5ac10*/  LOP3.LUT P5, RZ, R63, 0x10, RZ, 0xc0, !PT ;  /* 0x000000103fff7812 */ /* 0x000fc600078ac0ff */
[----:B------:R-:W-:Y:S02]  /*5ac20*/  IMAD.X R111, RZ, RZ, RZ, P3 ;  /* 0x000000ffff6f7224 */ /* 0x000fe400018e06ff */
        /* <DEDUP_REMOVED lines=51> */
[----:B------:R-:W-:Y:S02]  /*5af60*/  IMAD.MOV.U32 R96, RZ, RZ, R69 ;  /* 0x000000ffff607224 */ /* 0x000fe400078e0045 */
[----:B------:R-:W-:Y:S01]  /*5af70*/  IMAD.X R111, RZ, RZ, RZ, P1 ;  /* 0x000000ffff6f7224 */ /* 0x000fe200008e06ff */
[----:B------:R-:W-:Y:S01]  /*5af80*/  IADD3.X R70, PT, PT, R97, R87, RZ, P5, P6 ;  /* 0x0000005761467210 */ /* 0x000fe20002fec4ff */
[----:B------:R-:W-:Y:S01]  /*5af90*/  IMAD.X R87, RZ, RZ, RZ, P0 ;  /* 0x000000ffff577224 */ /* 0x000fe200000e06ff */
[----:B------:R-:W-:Y:S01]  /*5afa0*/  ISETP.GE.U32.AND P0, PT, R85, R110, PT ;  /* 0x0000006e5500720c */ /* 0x000fe20003f06070 */
[----:B------:R-:W-:Y:S01]  /*5afb0*/  IMAD.WIDE.U32 R68, R32, R46, RZ ;  /* 0x0000002e20447225 */ /* 0x000fe200078e00ff */
[----:B------:R-:W-:-:S02]  /*5afc0*/  LOP3.LUT P6, RZ, R63, 0x2, RZ, 0xc0, !PT ;  /* 0x000000023fff7812 */ /* 0x000fc400078cc0ff */
[----:B------:R-:W-:Y:S01]  /*5afd0*/  ISETP.GE.U32.AND.EX P0, PT, R125, R122, PT, P0 ;  /* 0x0000007a7d00720c */ /* 0x000fe20003f06100 */
[----:B------:R-:W-:-:S03]  /*5afe0*/  IMAD.WIDE.U32.X R128, R128, R93, R86, P3 ;  /* 0x0000005d80807225 */ /* 0x000fc600018e0456 */
[----:B------:R-:W-:Y:S01]  /*5aff0*/  SEL R86, RZ, 0x1, P0 ;  /* 0x00000001ff567807 */ /* 0x000fe20000000000 */
[----:B------:R-:W-:Y:S01]  /*5b000*/  IMAD R87, R107, R46, RZ ;  /* 0x0000002e6b577224 */ /* 0x000fe200078e02ff */
[----:B------:R-:W-:Y:S01]  /*5b010*/  LOP3.LUT R107, RZ, R107, RZ, 0x33, !PT ;  /* 0x0000006bff6b7212 */ /* 0x000fe200078e33ff */
[----:B------:R-:W-:Y:S01]  /*5b020*/  IMAD.X R97, RZ, RZ, RZ, P6 ;  /* 0x000000ffff617224 */ /* 0x000fe200030e06ff */
[----:B------:R-:W-:Y:S01]  /*5b030*/  IADD3 R86, P0, P3, R109, R128, R86 ;  /* 0x000000806d567210 */ /* 0x000fe20007b1e056 */
[----:B------:R-:W-:Y:S02]  /*5b040*/  IMAD R87, R32, R47, R87 ;  /* 0x0000002f20577224 */ /* 0x000fe400078e0257 */
[----:B------:R-:W-:Y:S01]  /*5b050*/  IMAD.WIDE.U32.X R96, R119, R31, R96, P2 ;  /* 0x0000001f77607225 */ /* 0x000fe200010e0460 */
[----:B------:R-:W-:Y:S02]  /*5b060*/  IADD3.X R85, PT, PT, R70, R129, RZ, P0, P3 ;  /* 0x0000008146557210 */ /* 0x000fe400007e64ff */
[----:B------:R-:W-:Y:S01]  /*5b070*/  IADD3 R120, P0, PT, R131, R134, RZ ;  /* 0x0000008683787210 */ /* 0x000fe20007f1e0ff */
[----:B------:R-:W-:Y:S01]  /*5b080*/  IMAD.IADD R125, R69, 0x1, R87 ;  /* 0x00000001457d7824 */ /* 0x000fe200078e0257 */
[----:B------:R-:W-:Y:S01]  /*5b090*/  LOP3.LUT R87, RZ, R32, RZ, 0x33, !PT ;  /* 0x00000020ff577212 */ /* 0x000fe200078e33ff */
[----:B------:R-:W-:Y:S01]  /*5b0a0*/  IMAD.MOV.U32 R110, RZ, RZ, R71 ;  /* 0x000000ffff6e7224 */ /* 0x000fe200078e0047 */
[----:B------:R-:W-:Y:S01]  /*5b0b0*/  ISETP.GE.U32.AND P1, PT, R120, R131, PT ;  /* 0x000000837800720c */ /* 0x000fe20003f26070 */
[----:B------:R-:W-:Y:S01]  /*5b0c0*/  IMAD.X R122, R135, 0x1, R140, P0 ;  /* 0x00000001877a7824 */ /* 0x000fe200000e068c */
[----:B------:R-:W-:Y:S01]  /*5b0d0*/  ISETP.GE.U32.AND P0, PT, R86, R109, PT ;  /* 0x0000006d5600720c */ /* 0x000fe20003f06070 */
[----:B------:R-:W-:-:S03]  /*5b0e0*/  IMAD.WIDE.U32 R126, R125, R44, RZ ;  /* 0x0000002c7d7e7225 */ /* 0x000fc600078e00ff */
[----:B------:R-:W-:Y:S01]  /*5b0f0*/  ISETP.GE.U32.AND.EX P1, PT, R122, R135, PT, P1 ;  /* 0x000000877a00720c */ /* 0x000fe20003f26110 */
[----:B------:R-:W-:Y:S01]  /*5b100*/  IMAD.WIDE.U32.X R130, R130, R93, R110, P4 ;  /* 0x0000005d82827225 */ /* 0x000fe200020e046e */
[----:B------:R-:W-:Y:S02]  /*5b110*/  ISETP.GE.U32.AND.EX P0, PT, R85, R70, PT, P0 ;  /* 0x000000465500720c */ /* 0x000fe40003f06100 */
[----:B------:R-:W-:Y:S01]  /*5b120*/  SEL R109, RZ, 0x1, P1 ;  /* 0x00000001ff6d7807 */ /* 0x000fe20000800000 */
[C---:B------:R-:W-:Y:S01]  /*5b130*/  IMAD.WIDE.U32 R70, R68.reuse, R44, RZ ;  /* 0x0000002c44467225 */ /* 0x040fe200078e00ff */
[----:B------:R-:W-:Y:S02]  /*5b140*/  SEL R93, RZ, 0x1, P0 ;  /* 0x00000001ff5d7807 */ /* 0x000fe40000000000 */
[----:B------:R-:W-:Y:S01]  /*5b150*/  IADD3 R109, P1, PT, R109, R96, RZ ;  /* 0x000000606d6d7210 */ /* 0x000fe20007f3e0ff */
[----:B------:R-:W-:Y:S01]  /*5b160*/  IMAD.WIDE.U32 R126, P0, R68, R45, R126 ;  /* 0x0000002d447e7225 */ /* 0x000fe2000780007e */
[----:B------:R-:W-:-:S03]  /*5b170*/  IADD3 R93, P2, PT, R93, R130, RZ ;  /* 0x000000825d5d7210 */ /* 0x000fc60007f5e0ff */
[----:B------:R-:W-:Y:S01]  /*5b180*/  IMAD.X R32, RZ, RZ, R97, P1 ;  /* 0x000000ffff207224 */ /* 0x000fe200008e0661 */
[----:B------:R-:W-:Y:S01]  /*5b190*/  ISETP.GT.U32.AND P1, PT, R70, R87, PT ;  /* 0x000000574600720c */ /* 0x000fe20003f24070 */
[----:B------:R-:W-:Y:S01]  /*5b1a0*/  IMAD.X R97, RZ, RZ, RZ, P0 ;  /* 0x000000ffff617224 */ /* 0x000fe200000e06ff */
[----:B------:R-:W-:Y:S01]  /*5b1b0*/  ISETP.NE.U32.AND P0, PT, R109, RZ, PT ;  /* 0x000000ff6d00720c */ /* 0x000fe20003f05070 */
[----:B------:R-:W-:Y:S01]  /*5b1c0*/  IMAD.X R87, RZ, RZ, R131, P2 ;  /* 0x000000ffff577224 */ /* 0x000fe200010e0683 */
[----:B------:R-:W-:Y:S01]  /*5b1d0*/  IADD3 R110, P2, PT, R71, R126, RZ ;  /* 0x0000007e476e7210 */ /* 0x000fe20007f5e0ff */
[----:B------:R-:W-:Y:S01]  /*5b1e0*/  IMAD.WIDE.U32 R70, R125, R42, RZ ;  /* 0x0000002a7d467225 */ /* 0x000fe200078e00ff */
[----:B------:R-:W-:Y:S02]  /*5b1f0*/  ISETP.NE.AND.EX P0, PT, R32, RZ, PT, P0 ;  /* 0x000000ff2000720c */ /* 0x000fe40003f05300 */
[----:B------:R-:W-:Y:S01]  /*5b200*/  ISETP.GT.U32.AND.EX P1, PT, R110, R107, PT, P1 ;  /* 0x0000006b6e00720c */ /* 0x000fe20003f24110 */
[----:B------:R-:W-:-:S02]  /*5b210*/  IMAD.MOV.U32 R96, RZ, RZ, R127 ;  /* 0x000000ffff607224 */ /* 0x000fc400078e007f */
[----:B------:R-:W-:Y:S01]  /*5b220*/  IMAD.WIDE.U32 R110, R68, R42, RZ ;  /* 0x0000002a446e7225 */ /* 0x000fe200078e00ff */
[----:B------:R-:W-:-:S03]  /*5b230*/  SEL R107, RZ, 0x1, !P1 ;  /* 0x00000001ff6b7807 */ /* 0x000fc60004800000 */
[----:B------:R-:W-:-:S04]  /*5b240*/  IMAD.WIDE.U32.X R96, R125, R45, R96, P2 ;  /* 0x0000002d7d607225 */ /* 0x000fc800010e0460 */
[----:B------:R-:W-:Y:S01]  /*5b250*/  IMAD.WIDE.U32 R70, P2, R68, R43, R70 ;  /* 0x0000002b44467225 */ /* 0x000fe20007840046 */
[----:B------:R-:W-:-:S12]  /*5b260*/  @!P0 BRA `(.L_x_185) ;  /* 0x0000000000608947 */ /* 0x000fd80003800000 */
        /* <DEDUP_REMOVED lines=24> */
.L_x_185:
[----:B------:R-:W-:Y:S05]  /*5b3f0*/  BSYNC.RECONVERGENT B3 ;  /* 0x0000000000037941 */ /* 0x000fea0003800200 */
.L_x_184:
[----:B------:R-:W-:Y:S01]  /*5b400*/  IADD3 R109, P3, PT, R111, R70, RZ ;  /* 0x000000466f6d7210 */ /* 0x000fe20007f7e0ff */
[----:B------:R-:W-:Y:S01]  /*5b410*/  BSSY.RECONVERGENT B3, `(.L_x_186) ;  /* 0x0000104000037945 */ /* 0x000fe20003800200 */
[----:B------:R-:W-:Y:S02]  /*5b420*/  IADD3 R50, P0, P1, R110, R96, R107 ;  /* 0x000000606e327210 */ /* 0x000fe4000791e06b */
[----:B------:R-:W-:Y:S02]  /*5b430*/  LOP3.LUT P6, RZ, R63, 0x400, RZ, 0xc0, !PT ;  /* 0x000004003fff7812 */ /* 0x000fe400078cc0ff */
[----:B------:R-:W-:Y:S02]  /*5b440*/  IADD3.X R109, PT, PT, R109, R97, RZ, P0, P1 ;  /* 0x000000616d6d7210 */ /* 0x000fe400007e24ff */
[----:B------:R-:W-:-:S04]  /*5b450*/  IADD3 R103, P0, PT, R50, R103, RZ ;  /* 0x0000006732677210 */ /* 0x000fc80007f1e0ff */
[----:B------:R-:W-:Y:S01]  /*5b460*/  LOP3.LUT R69, RZ, R103, RZ, 0x33, !PT ;  /* 0x00000067ff457212 */ /* 0x000fe200078e33ff */
        /* <DEDUP_REMOVED lines=40> */
[----:B------:R-:W-:Y:S02]  /*5b6f0*/  IADD3 R131, P0, PT, R32, R129, RZ ;  /* 0x0000008120837210 */ /* 0x000fe40007f1e0ff */
[----:B------:R-:W-:Y:S01]  /*5b700*/  LOP3.LUT R63, R63, 0xfffffffe, RZ, 0xc0, !PT ;  /* 0xfffffffe3f3f7812 */ /* 0x000fe200078ec0ff */
[----:B------:R-:W-:Y:S02]  /*5b710*/  IMAD.X R130, R109, 0x1, R106, P1 ;  /* 0x000000016d827824 */ /* 0x000fe400008e066a */
[----:B------:R-:W-:-:S04]  /*5b720*/  IMAD.WIDE.U32 R110, P1, R96, R41, R110 ;  /* 0x00000029606e7225 */ /* 0x000fc8000782006e */
[----:B------:R-:W-:Y:S01]  /*5b730*/  IMAD.X R133, R34, 0x1, R130, P0 ;  /* 0x0000000122857824 */ /* 0x000fe200000e0682 */
[----:B------:R-:W-:Y:S01]  /*5b740*/  ISETP.GE.U32.AND P0, PT, R131, R32, PT ;  /* 0x000000208300720c */ /* 0x000fe20003f06070 */
[----:B------:R-:W-:-:S03]  /*5b750*/  IMAD.WIDE.U32 R126, R96, R40, RZ ;  /* 0x00000028607e7225 */ /* 0x000fc600078e00ff */
[----:B------:R-:W-:Y:S02]  /*5b760*/  ISETP.GE.U32.AND.EX P0, PT, R133, R34, PT, P0 ;  /* 0x000000228500720c */ /* 0x000fe40003f06100 */
[----:B------:R-:W-:Y:S02]  /*5b770*/  IADD3 R97, P2, PT, R127, R110, RZ ;  /* 0x0000006e7f617210 */ /* 0x000fe40007f5e0ff */
[----:B------:R-:W-:Y:S02]  /*5b780*/  SEL R69, RZ, 0x1, P0 ;  /* 0x00000001ff457807 */ /* 0x000fe40000000000 */
[----:B------:R-:W-:Y:S02]  /*5b790*/  @P1 LOP3.LUT R63, R63, 0x1, RZ, 0xfc, !PT ;  /* 0x000000013f3f1812 */ /* 0x000fe400078efcff */
[----:B------:R-:W-:Y:S01]  /*5b7a0*/  IADD3 R126, P0, P1, R126, R104, R69 ;  /* 0x000000687e7e7210 */ /* 0x000fe2000791e045 */
[----:B------:R-:W-:-:S03]  /*5b7b0*/  IMAD.MOV.U32 R104, RZ, RZ, R51 ;  /* 0x000000ffff687224 */ /* 0x000fc600078e0033 */
[----:B------:R-:W-:Y:S02]  /*5b7c0*/  IADD3.X R97, PT, PT, R97, R105, RZ, P0, P1 ;  /* 0x0000006961617210 */ /* 0x000fe400007e24ff */
[C---:B------:R-:W-:Y:S02]  /*5b7d0*/  LOP3.LUT P0, RZ, R63.reuse, 0x80, RZ, 0xc0, !PT ;  /* 0x000000803fff7812 */ /* 0x040fe4000780c0ff */
[C---:B------:R-:W-:Y:S02]  /*5b7e0*/  LOP3.LUT P1, RZ, R63.reuse, 0x40, RZ, 0xc0, !PT ;  /* 0x000000403fff7812 */ /* 0x040fe4000782c0ff */
[----:B------:R-:W-:Y:S01]  /*5b7f0*/  LOP3.LUT R63, R63, 0xfffffffb, RZ, 0xc0, !PT ;  /* 0xfffffffb3f3f7812 */ /* 0x000fe200078ec0ff */
        /* <DEDUP_REMOVED lines=9> */
[----:B------:R-:W-:-:S05]  /*5b890*/  IMAD.WIDE.U32 R118, R83, R24, RZ ;  /* 0x0000001853767225 */ /* 0x000fca00078e00ff */
[----:B------:R-:W-:Y:S01]  /*5b8a0*/  IADD3 R103, P1, PT, R119, R32, RZ ;  /* 0x0000002077677210 */ /* 0x000fe20007f3e0ff */
[----:B------:R-:W-:-:S03]  /*5b8b0*/  IMAD R32, R133, R46, RZ ;  /* 0x0000002e85207224 */ /* 0x000fc600078e02ff */
[----:B------:R-:W-:-:S04]  /*5b8c0*/  @P0 LOP3.LUT R63, R63, 0x4, RZ, 0xfc, !PT ;  /* 0x000000043f3f0812 */ /* 0x000fc800078efcff */
[----:B------:R-:W-:-:S05]  /*5b8d0*/  LOP3.LUT R63, R63, 0xfffffffd, RZ, 0xc0, !PT ;  /* 0xfffffffd3f3f7812 */ /* 0x000fca00078ec0ff */
[----:B------:R-:W-:Y:S02]  /*5b8e0*/  @P1 LOP3.LUT R63, R63, 0x2, RZ, 0xfc, !PT ;  /* 0x000000023f3f1812 */ /* 0x000fe400078efcff */
[----:B------:R-:W-:Y:S01]  /*5b8f0*/  IADD3 R83, P0, P1, R118, R50, R69 ;  /* 0x0000003276537210 */ /* 0x000fe2000791e045 */
[----:B------:R-:W-:-:S03]  /*5b900*/  IMAD.MOV.U32 R50, RZ, RZ, R35 ;  /* 0x000000ffff327224 */ /* 0x000fc600078e0023 */
[----:B------:R-:W-:Y:S01]  /*5b910*/  IADD3.X R103, PT, PT, R103, R51, RZ, P0, P1 ;  /* 0x0000003367677210 */ /* 0x000fe200007e24ff */
[----:B------:R-:W-:Y:S01]  /*5b920*/  IMAD.X R51, RZ, RZ, RZ, P5 ;  /* 0x000000ffff337224 */ /* 0x000fe200028e06ff */
[----:B------:R-:W-:Y:S01]  /*5b930*/  ISETP.GE.U32.AND P0, PT, R117, R114, PT ;  /* 0x000000727500720c */ /* 0x000fe20003f06070 */
[----:B------:R-:W-:-:S03]  /*5b940*/  IMAD.WIDE.U32.X R34, R27, R80, R50, P6 ;  /* 0x000000501b227225 */ /* 0x000fc600030e0432 */
[----:B------:R-:W-:Y:S01]  /*5b950*/  ISETP.GE.U32.AND.EX P0, PT, R116, R115, PT, P0 ;  /* 0x000000737400720c */ /* 0x000fe20003f06100 */
[----:B------:R-:W-:-:S03]  /*5b960*/  IMAD R51, R131, R47, R32 ;  /* 0x0000002f83337224 */ /* 0x000fc600078e0220 */
[----:B------:R-:W-:Y:S02]  /*5b970*/  SEL R80, RZ, 0x1, P0 ;  /* 0x00000001ff507807 */ /* 0x000fe40000000000 */
[----:B------:R-:W-:Y:S02]  /*5b980*/  LOP3.LUT R32, RZ, R133, RZ, 0x33, !PT ;  /* 0x00000085ff207212 */ /* 0x000fe400078e33ff */
        /* <DEDUP_REMOVED lines=25> */
[----:B------:R-:W-:-:S03]  /*5bb20*/  IMAD.WIDE.U32.X R116, R125, R41, R116, P4 ;  /* 0x000000297d747225 */ /* 0x000fc600020e0474 */
[----:B------:R-:W-:-:S04]  /*5bb30*/  ISETP.GE.U32.AND.EX P3, PT, R130, R109, PT, P3 ;  /* 0x0000006d8200720c */ /* 0x000fc80003f66130 */
[----:B------:R-:W-:Y:S01]  /*5bb40*/  SEL R109, RZ, 0x1, P3 ;  /* 0x00000001ff6d7807 */ /* 0x000fe20001800000 */
[----:B------:R-:W-:-:S04]  /*5bb50*/  IMAD.WIDE.U32 R70, P3, R68, R31, R70 ;  /* 0x0000001f44467225 */ /* 0x000fc80007860046 */
[----:B------:R-:W-:-:S05]  /*5bb60*/  IMAD.WIDE.U32 R68, R68, R30, RZ ;  /* 0x0000001e44447225 */ /* 0x000fca00078e00ff */
[----:B------:R-:W-:Y:S02]  /*5bb70*/  IADD3 R131, P4, PT, R69, R70, RZ ;  /* 0x0000004645837210 */ /* 0x000fe40007f9e0ff */
[----:B------:R-:W-:Y:S01]  /*5bb80*/  IADD3 R70, P5, P6, R68, R116, R109 ;  /* 0x0000007444467210 */ /* 0x000fe20007ebe06d */
[----:B------:R-:W-:Y:S02]  /*5bb90*/  IMAD.MOV.U32 R68, RZ, RZ, R111 ;  /* 0x000000ffff447224 */ /* 0x000fe400078e006f */
[----:B------:R-:W-:Y:S01]  /*5bba0*/  IMAD.MOV.U32 R116, RZ, RZ, R51 ;  /* 0x000000ffff747224 */ /* 0x000fe200078e0033 */
[----:B------:R-:W-:Y:S01]  /*5bbb0*/  IADD3.X R131, PT, PT, R131, R117, RZ, P5, P6 ;  /* 0x0000007583837210 */ /* 0x000fe20002fec4ff */
[----:B------:R-:W-:Y:S01]  /*5bbc0*/  IMAD.X R117, RZ, RZ, RZ, P1 ;  /* 0x000000ffff757224 */ /* 0x000fe200008e06ff */
[C---:B------:R-:W-:Y:S02]  /*5bbd0*/  LOP3.LUT P6, RZ, R63.reuse, 0x1, RZ, 0xc0, !PT ;  /* 0x000000013fff7812 */ /* 0x040fe400078cc0ff */
[----:B------:R-:W-:Y:S01]  /*5bbe0*/  IADD3 R133, P5, PT, R70, R101, RZ ;  /* 0x0000006546857210 */ /* 0x000fe20007fbe0ff */
[----:B------:R-:W-:Y:S01]  /*5bbf0*/  IMAD.WIDE.U32.X R116, R114, R43, R116, P0 ;  /* 0x0000002b72747225 */ /* 0x000fe200000e0474 */
[----:B------:R-:W-:-:S03]  /*5bc00*/  LOP3.LUT R63, R63, 0xfffffbff, RZ, 0xc0, !PT ;  /* 0xfffffbff3f3f7812 */ /* 0x000fc600078ec0ff */
[----:B------:R-:W-:Y:S02]  /*5bc10*/  IMAD.X R69, RZ, RZ, RZ, P6 ;  /* 0x000000ffff457224 */ /* 0x000fe400030e06ff */
[----:B------:R-:W-:Y:S02]  /*5bc20*/  IMAD.X R130, R131, 0x1, R102, P5 ;  /* 0x0000000183827824 */ /* 0x000fe400028e0666 */
[----:B------:R-:W-:Y:S01]  /*5bc30*/  IMAD.WIDE.U32.X R110, R107, R41, R68, P2 ;  /* 0x000000296b6e7225 */ /* 0x000fe200010e0444 */
[----:B------:R-:W-:-:S03]  /*5bc40*/  IADD3 R115, P2, PT, R126, R133, RZ ;  /* 0x000000857e737210 */ /* 0x000fc60007f5e0ff */
[----:B------:R-:W-:Y:S01]  /*5bc50*/  IMAD.WIDE.U32 R68, R107, R30, RZ ;  /* 0x0000001e6b447225 */ /* 0x000fe200078e00ff */
[----:B------:R-:W-:-:S03]  /*5bc60*/  IADD3 R135, P0, PT, R118, R115, RZ ;  /* 0x0000007376877210 */ /* 0x000fc60007f1e0ff */
[----:B------:R-:W-:Y:S01]  /*5bc70*/  IMAD.X R50, R97, 0x1, R130, P2 ;  /* 0x0000000161327824 */ /* 0x000fe200010e0682 */
[----:B------:R-:W-:-:S03]  /*5bc80*/  ISETP.GE.U32.AND P2, PT, R115, R126, PT ;  /* 0x0000007e7300720c */ /* 0x000fc60003f46070 */
[----:B------:R-:W-:Y:S01]  /*5bc90*/  IMAD.X R137, R32, 0x1, R50, P0 ;  /* 0x0000000120897824 */ /* 0x000fe200000e0632 */
[----:B------:R-:W-:Y:S01]  /*5bca0*/  ISETP.GE.U32.AND.EX P2, PT, R50, R97, PT, P2 ;  /* 0x000000613200720c */ /* 0x000fe20003f46120 */
[----:B------:R-:W-:Y:S01]  /*5bcb0*/  IMAD.WIDE.U32 R50, R114, R40, RZ ;  /* 0x0000002872327225 */ /* 0x000fe200078e00ff */
[----:B------:R-:W-:Y:S02]  /*5bcc0*/  ISETP.GE.U32.AND P0, PT, R135, R118, PT ;  /* 0x000000768700720c */ /* 0x000fe40003f06070 */
[----:B------:R-:W-:Y:S01]  /*5bcd0*/  SEL R101, RZ, 0x1, P2 ;  /* 0x00000001ff657807 */ /* 0x000fe20001000000 */
[----:B------:R-:W-:Y:S01]  /*5bce0*/  IMAD.WIDE.U32 R68, P2, R96, R31, R68 ;  /* 0x0000001f60447225 */ /* 0x000fe20007840044 */
[----:B------:R-:W-:-:S03]  /*5bcf0*/  ISETP.GE.U32.AND.EX P0, PT, R137, R32, PT, P0 ;  /* 0x000000208900720c */ /* 0x000fc60003f06100 */
[----:B------:R-:W-:Y:S01]  /*5bd00*/  IMAD.WIDE.U32 R96, R96, R30, RZ ;  /* 0x0000001e60607225 */ /* 0x000fe200078e00ff */
[----:B------:R-:W-:-:S03]  /*5bd10*/  SEL R115, RZ, 0x1, P0 ;  /* 0x00000001ff737807 */ /* 0x000fc60000000000 */
[----:B------:R-:W-:Y:S01]  /*5bd20*/  IMAD.WIDE.U32 R50, P0, R34, R41, R50 ;  /* 0x0000002922327225 */ /* 0x000fe20007800032 */
[----:B------:R-:W-:-:S03]  /*5bd30*/  IADD3 R109, P6, PT, R97, R68, RZ ;  /* 0x00000044616d7210 */ /* 0x000fc60007fde0ff */
[----:B------:R-:W-:Y:S01]  /*5bd40*/  IMAD R32, R121, R46, RZ ;  /* 0x0000002e79207224 */ /* 0x000fe200078e02ff */
[----:B------:R-:W-:Y:S02]  /*5bd50*/  @P2 LOP3.LUT R63, R63, 0x400, RZ, 0xfc, !PT ;  /* 0x000004003f3f2812 */ /* 0x000fe400078efcff */
[----:B------:R-:W-:Y:S01]  /*5bd60*/  IADD3 R110, P2, P5, R96, R110, R101 ;  /* 0x0000006e606e7210 */ /* 0x000fe20007d5e065 */
[----:B------:R-:W-:Y:S01]  /*5bd70*/  IMAD.WIDE.U32 R96, R34, R40, RZ ;  /* 0x0000002822607225 */ /* 0x000fe200078e00ff */
[----:B------:R-:W-:Y:S02]  /*5bd80*/  LOP3.LUT R63, R63, 0xfffffdff, RZ, 0xc0, !PT ;  /* 0xfffffdff3f3f7812 */ /* 0x000fe400078ec0ff */
[----:B------:R-:W-:Y:S01]  /*5bd90*/  IADD3.X R109, PT, PT, R109, R111, RZ, P2, P5 ;  /* 0x0000006f6d6d7210 */ /* 0x000fe200017ea4ff */
[----:B------:R-:W-:Y:S01]  /*5bda0*/  IMAD R101, R108, R47, R32 ;  /* 0x0000002f6c657224 */ /* 0x000fe200078e0220 */
[----:B------:R-:W-:Y:S02]  /*5bdb0*/  IADD3 R97, P2, PT, R97, R50, RZ ;  /* 0x0000003261617210 */ /* 0x000fe40007f5e0ff */
[----:B------:R-:W-:-:S02]  /*5bdc0*/  @P6 LOP3.LUT R63, R63, 0x200, RZ, 0xfc, !PT ;  /* 0x000002003f3f6812 */ /* 0x000fc400078efcff */
[----:B------:R-:W-:Y:S02]  /*5bdd0*/  LOP3.LUT R121, RZ, R121, RZ, 0x33, !PT ;  /* 0x00000079ff797212 */ /* 0x000fe400078e33ff */
[C---:B------:R-:W-:Y:S02]  /*5bde0*/  LOP3.LUT P6, RZ, R63.reuse, 0x2, RZ, 0xc0, !PT ;  /* 0x000000023fff7812 */ /* 0x040fe400078cc0ff */
[----:B------:R-:W-:-:S04]  /*5bdf0*/  LOP3.LUT R63, R63, 0xffffffbf, RZ, 0xc0, !PT ;  /* 0xffffffbf3f3f7812 */ /* 0x000fc800078ec0ff */
        /* <DEDUP_REMOVED lines=33> */
[----:B------:R-:W-:-:S03]  /*5c010*/  IMAD.MOV.U32 R112, RZ, RZ, R33 ;  /* 0x000000ffff707224 */ /* 0x000fc600078e0021 */
        /* <DEDUP_REMOVED lines=17> */
[----:B------:R-:W-:Y:S01]  /*5c130*/  IMAD.X R97, RZ, RZ, RZ, P0 ;  /* 0x000000ffff617224 */ /* 0x000fe200000e06ff */
[----:B------:R-:W-:Y:S01]  /*5c140*/  IADD3 R111, P1, PT, R127, R128, RZ ;  /* 0x000000807f6f7210 */ /* 0x000fe20007f3e0ff */
[----:B------:R-:W-:-:S03]  /*5c150*/  IMAD.MOV.U32 R96, RZ, RZ, R129 ;  /* 0x000000ffff607224 */ /* 0x000fc600078e0081 */
[----:B------:R-:W-:Y:S01]  /*5c160*/  IADD3.X R32, PT, PT, R111, R119, RZ, P2, P5 ;  /* 0x000000776f207210 */ /* 0x000fe200017ea4ff */
[----:B------:R-:W-:Y:S01]  /*5c170*/  IMAD.WIDE.U32.X R96, R101, R31, R96, P1 ;  /* 0x0000001f65607225 */ /* 0x000fe200008e0460 */
[----:B------:R-:W-:Y:S02]  /*5c180*/  IADD3 R119, P0, PT, R124, R126, RZ ;  /* 0x0000007e7c777210 */ /* 0x000fe40007f1e0ff */
[----:B------:R-:W-:-:S03]  /*5c190*/  LOP3.LUT P5, RZ, R63, 0x4, RZ, 0xc0, !PT ;  /* 0x000000043fff7812 */ /* 0x000fc600078ac0ff */
[----:B------:R-:W-:Y:S01]  /*5c1a0*/  IMAD.X R118, R113, 0x1, R32, P0 ;  /* 0x0000000171767824 */ /* 0x000fe200000e0620 */
[----:B------:R-:W-:Y:S01]  /*5c1b0*/  ISETP.GE.U32.AND P0, PT, R119, R126, PT ;  /* 0x0000007e7700720c */ /* 0x000fe20003f06070 */
[----:B------:R-:W-:-:S03]  /*5c1c0*/  IMAD.X R113, RZ, RZ, RZ, P5 ;  /* 0x000000ffff717224 */ /* 0x000fc600028e06ff */
[----:B------:R-:W-:Y:S01]  /*5c1d0*/  ISETP.GE.U32.AND.EX P0, PT, R118, R32, PT, P0 ;  /* 0x000000207600720c */ /* 0x000fe20003f06100 */
[----:B------:R-:W-:-:S03]  /*5c1e0*/  IMAD.WIDE.U32 R32, R135, R46, RZ ;  /* 0x0000002e87207225 */ /* 0x000fc600078e00ff */
[----:B------:R-:W-:-:S04]  /*5c1f0*/  SEL R101, RZ, 0x1, P0 ;  /* 0x00000001ff657807 */ /* 0x000fc80000000000 */
[----:B------:R-:W-:-:S04]  /*5c200*/  IADD3 R102, P0, PT, R101, R96, RZ ;  /* 0x0000006065667210 */ /* 0x000fc80007f1e0ff */
[----:B------:R-:W-:Y:S01]  /*5c210*/  ISETP.NE.U32.AND P1, PT, R102, RZ, PT ;  /* 0x000000ff6600720c */ /* 0x000fe20003f25070 */
[----:B------:R-:W-:Y:S01]  /*5c220*/  IMAD.X R124, RZ, RZ, R97, P0 ;  /* 0x000000ffff7c7224 */ /* 0x000fe200000e0661 */
[----:B------:R-:W-:Y:S01]  /*5c230*/  ISETP.GE.U32.AND P0, PT, R80, R83, PT ;  /* 0x000000535000720c */ /* 0x000fe20003f06070 */
[----:B------:R-:W-:-:S03]  /*5c240*/  IMAD.WIDE.U32.X R96, R27, R82, R112, P6 ;  /* 0x000000521b607225 */ /* 0x000fc600030e0470 */
[----:B------:R-:W-:Y:S01]  /*5c250*/  ISETP.GE.U32.AND.EX P0, PT, R106, R103, PT, P0 ;  /* 0x000000676a00720c */ /* 0x000fe20003f06100 */
[----:B------:R-:W-:-:S03]  /*5c260*/  IMAD R82, R137, R46, RZ ;  /* 0x0000002e89527224 */ /* 0x000fc600078e02ff */
[----:B------:R-:W-:Y:S01]  /*5c270*/  SEL R83, RZ, 0x1, P0 ;  /* 0x00000001ff537807 */ /* 0x000fe20000000000 */
[----:B------:R-:W-:Y:S02]  /*5c280*/  IMAD R111, R135, R47, R82 ;  /* 0x0000002f876f7224 */ /* 0x000fe400078e0252 */
[----:B------:R-:W-:Y:S01]  /*5c290*/  IMAD.MOV.U32 R82, RZ, RZ, R71 ;  /* 0x000000ffff527224 */ /* 0x000fe200078e0047 */
[----:B------:R-:W-:Y:S01]  /*5c2a0*/  IADD3 R108, P0, PT, R83, R96, RZ ;  /* 0x00000060536c7210 */ /* 0x000fe20007f1e0ff */
[----:B------:R-:W-:Y:S02]  /*5c2b0*/  IMAD.X R83, RZ, RZ, RZ, P3 ;  /* 0x000000ffff537224 */ /* 0x000fe400018e06ff */
[----:B------:R-:W-:Y:S02]  /*5c2c0*/  IMAD.IADD R111, R33, 0x1, R111 ;  /* 0x00000001216f7824 */ /* 0x000fe400078e026f */
[----:B------:R-:W-:Y:S01]  /*5c2d0*/  IMAD.X R101, RZ, RZ, R97, P0 ;  /* 0x000000ffff657224 */ /* 0x000fe200000e0661 */
[----:B------:R-:W-:Y:S01]  /*5c2e0*/  ISETP.GE.U32.AND P0, PT, R133, R70, PT ;  /* 0x000000468500720c */ /* 0x000fe20003f06070 */
[----:B------:R-:W-:-:S03]  /*5c2f0*/  IMAD.WIDE.U32.X R70, R125, R31, R82, P4 ;  /* 0x0000001f7d467225 */ /* 0x000fc600020e0452 */
[----:B------:R-:W-:Y:S01]  /*5c300*/  ISETP.GE.U32.AND.EX P0, PT, R130, R131, PT, P0 ;  /* 0x000000838200720c */ /* 0x000fe20003f06100 */
[----:B------:R-:W-:-:S03]  /*5c310*/  IMAD.WIDE.U32 R96, R111, R44, RZ ;  /* 0x0000002c6f607225 */ /* 0x000fc600078e00ff */
[----:B------:R-:W-:Y:S02]  /*5c320*/  SEL R83, RZ, 0x1, P0 ;  /* 0x00000001ff537807 */ /* 0x000fe40000000000 */
[----:B------:R-:W-:Y:S01]  /*5c330*/  ISETP.NE.AND.EX P0, PT, R124, RZ, PT, P1 ;  /* 0x000000ff7c00720c */ /* 0x000fe20003f05310 */
[----:B------:R-:W-:Y:S01]  /*5c340*/  IMAD.WIDE.U32 R96, P1, R32, R45, R96 ;  /* 0x0000002d20607225 */ /* 0x000fe20007820060 */
[----:B------:R-:W-:-:S05]  /*5c350*/  IADD3 R112, P2, PT, R83, R70, RZ ;  /* 0x0000004653707210 */ /* 0x000fca0007f5e0ff */
[----:B------:R-:W-:-:S06]  /*5c360*/  IMAD.X R123, RZ, RZ, R71, P2 ;  /* 0x000000ffff7b7224 */ /* 0x000fcc00010e0647 */
        /* <DEDUP_REMOVED lines=14> */
.L_x_187:
[----:B------:R-:W-:Y:S05]  /*5c450*/  BSYNC.RECONVERGENT B3 ;  /* 0x0000000000037941 */ /* 0x000fea0003800200 */
.L_x_186:
[----:B------:R-:W-:Y:S01]  /*5c460*/  IMAD.WIDE.U32 R70, R32, R44, RZ ;  /* 0x0000002c20467225 */ /* 0x000fe200078e00ff */
[----:B------:R-:W-:Y:S01]  /*5c470*/  ISETP.NE.U32.AND P0, PT, R112, RZ, PT ;  /* 0x000000ff7000720c */ /* 0x000fe20003f05070 */
[----:B------:R-:W-:Y:S01]  /*5c480*/  BSSY.RECONVERGENT B3, `(.L_x_188) ;  /* 0x0000028000037945 */ /* 0x000fe20003800200 */
[----:B------:R-:W-:Y:S01]  /*5c490*/  LOP3.LUT R113, RZ, R135, RZ, 0x33, !PT ;  /* 0x00000087ff717212 */ /* 0x000fe200078e33ff */
[----:B------:R-:W-:Y:S01]  /*5c4a0*/  IMAD.WIDE.U32 R102, R111, R42, RZ ;  /* 0x0000002a6f667225 */ /* 0x000fe200078e00ff */
[----:B------:R-:W-:Y:S02]  /*5c4b0*/  IADD3 R125, P2, PT, R71, R96, RZ ;  /* 0x00000060477d7210 */ /* 0x000fe40007f5e0ff */
[----:B------:R-:W-:Y:S01]  /*5c4c0*/  ISETP.NE.AND.EX P0, PT, R123, RZ, PT, P0 ;  /* 0x000000ff7b00720c */ /* 0x000fe20003f05300 */
[----:B------:R-:W-:Y:S01]  /*5c4d0*/  IMAD.X R83, RZ, RZ, RZ, P1 ;  /* 0x000000ffff537224 */ /* 0x000fe200008e06ff */
[----:B------:R-:W-:Y:S01]  /*5c4e0*/  ISETP.GT.U32.AND P1, PT, R70, R113, PT ;  /* 0x000000714600720c */ /* 0x000fe20003f24070 */
[----:B------:R-:W-:Y:S01]  /*5c4f0*/  IMAD.MOV.U32 R82, RZ, RZ, R97 ;  /* 0x000000ffff527224 */ /* 0x000fe200078e0061 */
[----:B------:R-:W-:-:S02]  /*5c500*/  LOP3.LUT R96, RZ, R137, RZ, 0x33, !PT ;  /* 0x00000089ff607212 */ /* 0x000fc400078e33ff */
[----:B------:R-:W-:Y:S01]  /*5c510*/  LOP3.LUT R63, R63, 0xfffffeff, RZ, 0xc0, !PT ;  /* 0xfffffeff3f3f7812 */ /* 0x000fe200078ec0ff */
[----:B------:R-:W-:Y:S01]  /*5c520*/  IMAD.WIDE.U32.X R82, R111, R45, R82, P2 ;  /* 0x0000002d6f527225 */ /* 0x000fe200010e0452 */
[----:B------:R-:W-:-:S03]  /*5c530*/  ISETP.GT.U32.AND.EX P1, PT, R125, R96, PT, P1 ;  /* 0x000000607d00720c */ /* 0x000fc60003f24110 */
[----:B------:R-:W-:Y:S01]  /*5c540*/  IMAD.WIDE.U32 R70, P2, R32, R43, R102 ;  /* 0x0000002b20467225 */ /* 0x000fe20007840066 */
[----:B------:R-:W-:-:S03]  /*5c550*/  SEL R103, RZ, 0x1, !P1 ;  /* 0x00000001ff677807 */ /* 0x000fc60004800000 */
[----:B------:R-:W-:-:S09]  /*5c560*/  IMAD.WIDE.U32 R96, R32, R42, RZ ;  /* 0x0000002a20607225 */ /* 0x000fd200078e00ff */
        /* <DEDUP_REMOVED lines=25> */
.L_x_189:
[----:B------:R-:W-:Y:S05]  /*5c700*/  BSYNC.RECONVERGENT B3 ;  /* 0x0000000000037941 */ /* 0x000fea0003800200 */
.L_x_188:
[----:B------:R-:W-:Y:S01]  /*5c710*/  IADD3 R33, P2, PT, R97, R70, RZ ;  /* 0x0000004661217210 */ /* 0x000fe20007f5e0ff */
[----:B------:R-:W-:Y:S01]  /*5c720*/  BSSY.RECONVERGENT B3, `(.L_x_190) ;  /* 0x00001fe000037945 */ /* 0x000fe20003800200 */
[----:B------:R-:W-:Y:S01]  /*5c730*/  IADD3 R70, P0, P1, R96, R82, R103 ;  /* 0x0000005260467210 */ /* 0x000fe2000791e067 */
[C---:B------:R-:W-:Y:S01]  /*5c740*/  IMAD.WIDE.U32 R96, R56.reuse, R46, RZ ;  /* 0x0000002e38607225 */ /* 0x040fe200078e00ff */
[----:B------:R-:W-:Y:S02]  /*5c750*/  LOP3.LUT R35, RZ, R56, RZ, 0x33, !PT ;  /* 0x00000038ff237212 */ /* 0x000fe400078e33ff */
[----:B------:R-:W-:Y:S01]  /*5c760*/  IADD3.X R68, PT, PT, R33, R83, RZ, P0, P1 ;  /* 0x0000005321447210 */ /* 0x000fe200007e24ff */
[----:B------:R-:W-:Y:S01]  /*5c770*/  IMAD R33, R55, R46, RZ ;  /* 0x0000002e37217224 */ /* 0x000fe200078e02ff */
[----:B------:R-:W-:Y:S02]  /*5c780*/  LOP3.LUT R55, RZ, R55, RZ, 0x33, !PT ;  /* 0x00000037ff377212 */ /* 0x000fe400078e33ff */
[----:B------:R-:W-:Y:S01]  /*5c790*/  LOP3.LUT R63, R63, 0xffffff7f, RZ, 0xc0, !PT ;  /* 0xffffff7f3f3f7812 */ /* 0x000fe200078ec0ff */
[----:B------:R-:W-:-:S03]  /*5c7a0*/  IMAD R33, R56, R47, R33 ;  /* 0x0000002f38217224 */ /* 0x000fc600078e0221 */
[----:B------:R-:W-:Y:S01]  /*5c7b0*/  @P2 LOP3.LUT R63, R63, 0x80, RZ, 0xfc, !PT ;  /* 0x000000803f3f2812 */ /* 0x000fe200078efcff */
[----:B------:R-:W-:-:S03]  /*5c7c0*/  IMAD.IADD R33, R97, 0x1, R33 ;  /* 0x0000000161217824 */ /* 0x000fc600078e0221 */
[----:B------:R-:W-:Y:S01]  /*5c7d0*/  LOP3.LUT R63, R63, 0xfffffffd, RZ, 0xc0, !PT ;  /* 0xfffffffd3f3f7812 */ /* 0x000fe200078ec0ff */
        /* <DEDUP_REMOVED lines=35> */
[----:B------:R-:W-:Y:S01]  /*5ca10*/  IMAD R35, R55, R47, R56 ;  /* 0x0000002f37237224 */ /* 0x000fe200078e0238 */
[----:B------:R-:W-:Y:S02]  /*5ca20*/  LOP3.LUT R55, RZ, R55, RZ, 0x33, !PT ;  /* 0x00000037ff377212 */ /* 0x000fe400078e33ff */
[----:B------:R-:W-:Y:S01]  /*5ca30*/  LOP3.LUT R56, RZ, R123, RZ, 0x33, !PT ;  /* 0x0000007bff387212 */ /* 0x000fe200078e33ff */
        /* <DEDUP_REMOVED lines=51> */
[----:B------:R-:W-:Y:S02]  /*5cd70*/  IMAD R56, R98, R46, RZ ;  /* 0x0000002e62387224 */ /* 0x000fe400078e02ff */
[----:B------:R-:W-:Y:S01]  /*5cd80*/  IMAD.WIDE.U32 R66, P1, R112, R41, R66 ;  /* 0x0000002970427225 */ /* 0x000fe20007820042 */
[----:B------:R-:W-:-:S03]  /*5cd90*/  IADD3 R113, P3, P4, R64, R124, R113 ;  /* 0x0000007c40717210 */ /* 0x000fc60007c7e071 */
[----:B------:R-:W-:Y:S01]  /*5cda0*/  IMAD R131, R133, R47, R56 ;  /* 0x0000002f85837224 */ /* 0x000fe200078e0238 */
[----:B------:R-:W-:Y:S01]  /*5cdb0*/  IADD3 R123, P2, PT, R65, R66, RZ ;  /* 0x00000042417b7210 */ /* 0x000fe20007f5e0ff */
[----:B------:R-:W-:Y:S01]  /*5cdc0*/  IMAD.WIDE.U32 R64, R133, R46, RZ ;  /* 0x0000002e85407225 */ /* 0x000fe200078e00ff */
[----:B------:R-:W-:Y:S02]  /*5cdd0*/  LOP3.LUT R56, RZ, R98, RZ, 0x33, !PT ;  /* 0x00000062ff387212 */ /* 0x000fe400078e33ff */
[----:B------:R-:W-:Y:S01]  /*5cde0*/  IADD3.X R123, PT, PT, R123, R125, RZ, P3, P4 ;  /* 0x0000007d7b7b7210 */ /* 0x000fe20001fe84ff */
        /* <DEDUP_REMOVED lines=20> */
[----:B------:R-:W-:Y:S01]  /*5cf30*/  ISETP.NE.AND P1, PT, R130, RZ, PT ;  /* 0x000000ff8200720c */ /* 0x000fe20003f25270 */
        /* <DEDUP_REMOVED lines=12> */
[----:B------:R-:W-:-:S03]  /*5d000*/  IMAD.WIDE.U32 R126, R131, R40, RZ ;  /* 0x00000028837e7225 */ /* 0x000fc600078e00ff */
[----:B------:R-:W-:Y:S01]  /*5d010*/  IADD3.X R133, PT, PT, R133, R67, RZ, P5, P6 ;  /* 0x0000004385857210 */ /* 0x000fe20002fec4ff */
[----:B------:R-:W-:Y:S01]  /*5d020*/  IMAD.X R67, RZ, RZ, RZ, P3 ;  /* 0x000000ffff437224 */ /* 0x000fe200018e06ff */
[----:B------:R-:W-:Y:S01]  /*5d030*/  IADD3 R123, P3, PT, R56, R90, RZ ;  /* 0x0000005a387b7210 */ /* 0x000fe20007f7e0ff */
[----:B------:R-:W-:Y:S02]  /*5d040*/  IMAD.MOV.U32 R66, RZ, RZ, R125 ;  /* 0x000000ffff427224 */ /* 0x000fe400078e007d */
        /* <DEDUP_REMOVED lines=31> */
[----:B------:R-:W-:-:S03]  /*5d240*/  IMAD.X R65, RZ, RZ, RZ, P5 ;  /* 0x000000ffff417224 */ /* 0x000fc600028e06ff */
        /* <DEDUP_REMOVED lines=9> */
[----:B------:R-:W-:Y:S01]  /*5d2e0*/  IMAD.MOV.U32 R96, RZ, RZ, R99 ;  /* 0x000000ffff607224 */ /* 0x000fe200078e0063 */
[----:B------:R-:W-:-:S08]  /*5d2f0*/  IADD3 R127, P5, PT, R95, R66, RZ ;  /* 0x000000425f7f7210 */ /* 0x000fd00007fbe0ff */
[----:B------:R-:W-:-:S05]  /*5d300*/  @P1 LOP3.LUT R63, R63, 0x8, RZ, 0xfc, !PT ;  /* 0x000000083f3f1812 */ /* 0x000fca00078efcff */
[----:B------:R-:W-:Y:S02]  /*5d310*/  @P5 LOP3.LUT R63, R63, 0x10, RZ, 0xfc, !PT ;  /* 0x000000103f3f5812 */ /* 0x000fe400078efcff */
[----:B------:R-:W-:Y:S01]  /*5d320*/  IADD3 R50, P1, P5, R94, R64, R97 ;  /* 0x000000405e327210 */ /* 0x000fe20007d3e061 */
[----:B------:R-:W-:Y:S02]  /*5d330*/  IMAD.X R97, RZ, RZ, RZ, P6 ;  /* 0x000000ffff617224 */ /* 0x000fe400030e06ff */
[----:B------:R-:W-:Y:S01]  /*5d340*/  IMAD.WIDE.U32 R94, R35, R40, RZ ;  /* 0x00000028235e7225 */ /* 0x000fe200078e00ff */
[----:B------:R-:W-:-:S03]  /*5d350*/  IADD3.X R127, PT, PT, R127, R65, RZ, P1, P5 ;  /* 0x000000417f7f7210 */ /* 0x000fc60000fea4ff */
        /* <DEDUP_REMOVED lines=13> */
[----:B------:R-:W-:Y:S01]  /*5d430*/  IMAD.X R97, RZ, RZ, RZ, P6 ;  /* 0x000000ffff617224 */ /* 0x000fe200030e06ff */
[C---:B------:R-:W-:Y:S02]  /*5d440*/  LOP3.LUT P6, RZ, R63.reuse, 0x20, RZ, 0xc0, !PT ;  /* 0x000000203fff7812 */ /* 0x040fe400078cc0ff */
[----:B------:R-:W-:Y:S01]  /*5d450*/  LOP3.LUT R63, R63, 0xfffffffd, RZ, 0xc0, !PT ;  /* 0xfffffffd3f3f7812 */ /* 0x000fe200078ec0ff */
[----:B------:R-:W-:Y:S01]  /*5d460*/  IMAD.WIDE.U32.X R96, R55, R31, R96, P2 ;  /* 0x0000001f37607225 */ /* 0x000fe200010e0460 */
[----:B------:R-:W-:-:S04]  /*5d470*/  ISETP.GE.U32.AND P2, PT, R112, R129, PT ;  /* 0x000000817000720c */ /* 0x000fc80003f46070 */
[----:B------:R-:W-:-:S04]  /*5d480*/  ISETP.GE.U32.AND.EX P2, PT, R62, R133, PT, P2 ;  /* 0x000000853e00720c */ /* 0x000fc80003f46120 */
[----:B------:R-:W-:-:S04]  /*5d490*/  SEL R55, RZ, 0x1, P2 ;  /* 0x00000001ff377807 */ /* 0x000fc80001000000 */
[----:B------:R-:W-:Y:S01]  /*5d4a0*/  IADD3 R62, P2, PT, R55, R96, RZ ;  /* 0x00000060373e7210 */ /* 0x000fe20007f5e0ff */
[----:B------:R-:W-:-:S04]  /*5d4b0*/  IMAD.MOV.U32 R96, RZ, RZ, R125 ;  /* 0x000000ffff607224 */ /* 0x000fc800078e007d */
[----:B------:R-:W-:Y:S01]  /*5d4c0*/  IMAD.X R64, RZ, RZ, R97, P2 ;  /* 0x000000ffff407224 */ /* 0x000fe200010e0661 */
[----:B------:R-:W-:Y:S01]  /*5d4d0*/  ISETP.NE.U32.AND P2, PT, R62, RZ, PT ;  /* 0x000000ff3e00720c */ /* 0x000fe20003f45070 */
[----:B------:R-:W-:-:S03]  /*5d4e0*/  IMAD.X R97, RZ, RZ, RZ, P3 ;  /* 0x000000ffff617224 */ /* 0x000fc600018e06ff */
[----:B------:R-:W-:Y:S01]  /*5d4f0*/  ISETP.NE.AND.EX P2, PT, R64, RZ, PT, P2 ;  /* 0x000000ff4000720c */ /* 0x000fe20003f45320 */
[----:B------:R-:W-:-:S12]  /*5d500*/  IMAD.WIDE.U32.X R96, R131, R31, R96, P4 ;  /* 0x0000001f83607225 */ /* 0x000fd800020e0460 */
[----:B------:R-:W-:-:S05]  /*5d510*/  @P2 IADD3 R62, P3, PT, R62, R61, RZ ;  /* 0x0000003d3e3e2210 */ /* 0x000fca0007f7e0ff */
[----:B------:R-:W-:Y:S01]  /*5d520*/  @P2 IMAD.X R64, R64, 0x1, R59, P3 ;  /* 0x0000000140402824 */ /* 0x000fe200018e063b */
[----:B------:R-:W-:Y:S01]  /*5d530*/  @P2 ISETP.GE.U32.AND P3, PT, R62, R61, PT ;  /* 0x0000003d3e00220c */ /* 0x000fe20003f66070 */
[----:B------:R-:W-:-:S03]  /*5d540*/  @P2 IMAD.MOV.U32 R61, RZ, RZ, R62 ;  /* 0x000000ffff3d2224 */ /* 0x000fc600078e003e */
[----:B------:R-:W-:Y:S01]  /*5d550*/  @P2 ISETP.GE.U32.AND.EX P3, PT, R64, R59, PT, P3 ;  /* 0x0000003b4000220c */ /* 0x000fe20003f66130 */
[----:B------:R-:W-:-:S03]  /*5d560*/  @P2 IMAD.MOV.U32 R59, RZ, RZ, R64 ;  /* 0x000000ffff3b2224 */ /* 0x000fc600078e0040 */
[----:B------:R-:W-:-:S04]  /*5d570*/  @P2 SEL R55, RZ, 0x1, P3 ;  /* 0x00000001ff372807 */ /* 0x000fc80001800000 */
[----:B------:R-:W-:-:S05]  /*5d580*/  @P2 IADD3 R84, P3, PT, R55, R84, RZ ;  /* 0x0000005437542210 */ /* 0x000fca0007f7e0ff */
[----:B------:R-:W-:Y:S01]  /*5d590*/  @P2 IMAD.X R88, RZ, RZ, R88, P3 ;  /* 0x000000ffff582224 */ /* 0x000fe200018e0658 */
[----:B------:R-:W-:Y:S01]  /*5d5a0*/  IADD3 R99, P2, PT, R61, R126, RZ ;  /* 0x0000007e3d637210 */ /* 0x000fe20007f5e0ff */
[----:B------:R-:W-:Y:S01]  /*5d5b0*/  IMAD.X R61, RZ, RZ, RZ, P0 ;  /* 0x000000ffff3d7224 */ /* 0x000fe200000e06ff */
[----:B------:R-:W-:-:S03]  /*5d5c0*/  IADD3 R53, P0, PT, R53, R50, RZ ;  /* 0x0000003235357210 */ /* 0x000fc60007f1e0ff */
[----:B------:R-:W-:Y:S01]  /*5d5d0*/  IMAD.X R124, R59, 0x1, R60, P2 ;  /* 0x000000013b7c7824 */ /* 0x000fe200010e063c */
[----:B------:R-:W-:Y:S01]  /*5d5e0*/  ISETP.GE.U32.AND P2, PT, R99, R126, PT ;  /* 0x0000007e6300720c */ /* 0x000fe20003f46070 */
[----:B------:R-:W-:Y:S01]  /*5d5f0*/  IMAD.X R128, R54, 0x1, R127, P0 ;  /* 0x0000000136807824 */ /* 0x000fe200000e067f */
[----:B------:R-:W-:Y:S01]  /*5d600*/  IADD3 R62, P0, PT, R102, R53, RZ ;  /* 0x00000035663e7210 */ /* 0x000fe20007f1e0ff */
[----:B------:R-:W-:Y:S01]  /*5d610*/  IMAD.WIDE.U32 R54, R35, R30, RZ ;  /* 0x0000001e23367225 */ /* 0x000fe200078e00ff */
[----:B------:R-:W-:-:S03]  /*5d620*/  ISETP.GE.U32.AND.EX P2, PT, R124, R60, PT, P2 ;  /* 0x0000003c7c00720c */ /* 0x000fc60003f46120 */
[----:B------:R-:W-:Y:S01]  /*5d630*/  IMAD.X R64, R83, 0x1, R128, P0 ;  /* 0x0000000153407824 */ /* 0x000fe200000e0680 */
[----:B------:R-:W-:Y:S01]  /*5d640*/  ISETP.GE.U32.AND P0, PT, R62, R102, PT ;  /* 0x000000663e00720c */ /* 0x000fe20003f06070 */
[----:B------:R-:W-:Y:S01]  /*5d650*/  IMAD.MOV.U32 R60, RZ, RZ, R95 ;  /* 0x000000ffff3c7224 */ /* 0x000fe200078e005f */
[----:B------:R-:W-:Y:S01]  /*5d660*/  SEL R125, RZ, 0x1, P2 ;  /* 0x00000001ff7d7807 */ /* 0x000fe20001000000 */
[----:B------:R-:W-:Y:S01]  /*5d670*/  IMAD.WIDE.U32 R94, R82, R30, RZ ;  /* 0x0000001e525e7225 */ /* 0x000fe200078e00ff */
[----:B------:R-:W-:Y:S02]  /*5d680*/  ISETP.GE.U32.AND.EX P0, PT, R64, R83, PT, P0 ;  /* 0x000000534000720c */ /* 0x000fe40003f06100 */
[----:B------:R-:W-:Y:S01]  /*5d690*/  IADD3 R125, P2, P3, R84, R96, R125 ;  /* 0x00000060547d7210 */ /* 0x000fe20007b5e07d */
[----:B------:R-:W-:Y:S01]  /*5d6a0*/  IMAD.WIDE.U32.X R60, R35, R41, R60, P1 ;  /* 0x00000029233c7225 */ /* 0x000fe200008e043c */
[----:B------:R-:W-:Y:S02]  /*5d6b0*/  SEL R59, RZ, 0x1, P0 ;  /* 0x00000001ff3b7807 */ /* 0x000fe40000000000 */
[----:B------:R-:W-:Y:S01]  /*5d6c0*/  IADD3.X R126, PT, PT, R88, R97, RZ, P2, P3 ;  /* 0x00000061587e7210 */ /* 0x000fe200017e64ff */
[----:B------:R-:W-:-:S03]  /*5d6d0*/  IMAD.WIDE.U32 R54, P0, R82, R31, R54 ;  /* 0x0000001f52367225 */ /* 0x000fc60007800036 */
[----:B------:R-:W-:Y:S01]  /*5d6e0*/  IADD3 R83, P2, PT, R95, R54, RZ ;  /* 0x000000365f537210 */ /* 0x000fe20007f5e0ff */
[----:B------:R-:W-:Y:S01]  /*5d6f0*/  IMAD R54, R121, R46, RZ ;  /* 0x0000002e79367224 */ /* 0x000fe200078e02ff */
[----:B------:R-:W-:-:S08]  /*5d700*/  LOP3.LUT R121, RZ, R121, RZ, 0x33, !PT ;  /* 0x00000079ff797212 */ /* 0x000fd000078e33ff */
[----:B------:R-:W-:Y:S02]  /*5d710*/  @P0 LOP3.LUT R63, R63, 0x2, RZ, 0xfc, !PT ;  /* 0x000000023f3f0812 */ /* 0x000fe400078efcff */
[----:B------:R-:W-:Y:S01]  /*5d720*/  IADD3 R59, P0, P1, R94, R60, R59 ;  /* 0x0000003c5e3b7210 */ /* 0x000fe2000791e03b */
[----:B------:R-:W-:Y:S01]  /*5d730*/  IMAD.WIDE.U32 R94, R117, R46, RZ ;  /* 0x0000002e755e7225 */ /* 0x000fe200078e00ff */
[----:B------:R-:W-:Y:S02]  /*5d740*/  LOP3.LUT R63, R63, 0xfffffffb, RZ, 0xc0, !PT ;  /* 0xfffffffb3f3f7812 */ /* 0x000fe400078ec0ff */
[----:B------:R-:W-:Y:S01]  /*5d750*/  IADD3.X R84, PT, PT, R83, R61, RZ, P0, P1 ;  /* 0x0000003d53547210 */ /* 0x000fe200007e24ff */
[----:B------:R-:W-:Y:S01]  /*5d760*/  IMAD R61, R117, R47, R54 ;  /* 0x0000002f753d7224 */ /* 0x000fe200078e0236 */
[----:B------:R-:W-:Y:S02]  /*5d770*/  LOP3.LUT R117, RZ, R117, RZ, 0x33, !PT ;  /* 0x00000075ff757212 */ /* 0x000fe400078e33ff */
[----:B------:R-:W-:Y:S01]  /*5d780*/  @P2 LOP3.LUT R63, R63, 0x4, RZ, 0xfc, !PT ;  /* 0x000000043f3f2812 */ /* 0x000fe200078efcff */
        /* <DEDUP_REMOVED lines=23> */
[----:B------:R-:W-:-:S03]  /*5d900*/  ISETP.GE.U32.AND P0, PT, R120, R95, PT ;  /* 0x0000005f7800720c */ /* 0x000fc60003f06070 */
[C---:B------:R-:W-:Y:S01]  /*5d910*/  IMAD R54, R122.reuse, R46, RZ ;  /* 0x0000002e7a367224 */ /* 0x040fe200078e02ff */
[----:B------:R-:W-:Y:S01]  /*5d920*/  ISETP.GE.U32.AND.EX P0, PT, R122, R83, PT, P0 ;  /* 0x000000537a00720c */ /* 0x000fe20003f06100 */
[----:B------:R-:W-:-:S03]  /*5d930*/  IMAD.WIDE.U32 R82, R88, R40, RZ ;  /* 0x0000002858527225 */ /* 0x000fc600078e00ff */
[----:B------:R-:W-:Y:S01]  /*5d940*/  SEL R95, RZ, 0x1, P0 ;  /* 0x00000001ff5f7807 */ /* 0x000fe20000000000 */
[----:B------:R-:W-:-:S03]  /*5d950*/  IMAD.WIDE.U32 R82, P0, R94, R41, R82 ;  /* 0x000000295e527225 */ /* 0x000fc60007800052 */
[----:B------:R-:W-:Y:S01]  /*5d960*/  IADD3 R66, P1, P2, R96, R60, R95 ;  /* 0x0000003c60427210 */ /* 0x000fe20007a3e05f */
[C---:B------:R-:W-:Y:S01]  /*5d970*/  IMAD R95, R120.reuse, R47, R54 ;  /* 0x0000002f785f7224 */ /* 0x040fe200078e0236 */
[----:B------:R-:W-:Y:S01]  /*5d980*/  IADD3 R117, P3, PT, R97, R82, RZ ;  /* 0x0000005261757210 */ /* 0x000fe20007f7e0ff */
[----:B------:R-:W-:Y:S01]  /*5d990*/  IMAD.X R131, RZ, RZ, RZ, P0 ;  /* 0x000000ffff837224 */ /* 0x000fe200000e06ff */
[----:B------:R-:W-:Y:S01]  /*5d9a0*/  LOP3.LUT R54, RZ, R122, RZ, 0x33, !PT ;  /* 0x0000007aff367212 */ /* 0x000fe200078e33ff */
[----:B------:R-:W-:Y:S01]  /*5d9b0*/  IMAD.MOV.U32 R130, RZ, RZ, R83 ;  /* 0x000000ffff827224 */ /* 0x000fe200078e0053 */
[----:B------:R-:W-:Y:S01]  /*5d9c0*/  IADD3.X R117, PT, PT, R117, R61, RZ, P1, P2 ;  /* 0x0000003d75757210 */ /* 0x000fe20000fe44ff */
[----:B------:R-:W-:Y:S01]  /*5d9d0*/  IMAD.WIDE.U32 R60, R120, R46, RZ ;  /* 0x0000002e783c7225 */ /* 0x000fe200078e00ff */
[----:B------:R-:W-:-:S03]  /*5d9e0*/  IADD3 R119, P0, PT, R66, R119, RZ ;  /* 0x0000007742777210 */ /* 0x000fc60007f1e0ff */
[----:B------:R-:W-:Y:S01]  /*5d9f0*/  IMAD.IADD R61, R61, 0x1, R95 ;  /* 0x000000013d3d7824 */ /* 0x000fe200078e025f */
[----:B------:R-:W-:Y:S01]  /*5da00*/  LOP3.LUT R95, RZ, R120, RZ, 0x33, !PT ;  /* 0x00000078ff5f7212 */ /* 0x000fe200078e33ff */
[----:B------:R-:W-:-:S04]  /*5da10*/  IMAD.WIDE.U32.X R130, R88, R41, R130, P3 ;  /* 0x0000002958827225 */ /* 0x000fc800018e0482 */
[----:B------:R-:W-:-:S04]  /*5da20*/  IMAD.WIDE.U32 R96, R61, R44, RZ ;  /* 0x0000002c3d607225 */ /* 0x000fc800078e00ff */
[----:B------:R-:W-:-:S04]  /*5da30*/  IMAD.WIDE.U32 R82, R94, R30, RZ ;  /* 0x0000001e5e527225 */ /* 0x000fc800078e00ff */
[----:B------:R-:W-:-:S04]  /*5da40*/  IMAD.WIDE.U32 R102, P1, R60, R45, R96 ;  /* 0x0000002d3c667225 */ /* 0x000fc80007820060 */
[----:B------:R-:W-:-:S04]  /*5da50*/  IMAD.WIDE.U32 R96, R60, R44, RZ ;  /* 0x0000002c3c607225 */ /* 0x000fc800078e00ff */
[----:B------:R-:W-:Y:S01]  /*5da60*/  IMAD.X R113, RZ, RZ, RZ, P1 ;  /* 0x000000ffff717224 */ /* 0x000fe200008e06ff */
[----:B------:R-:W-:Y:S01]  /*5da70*/  IADD3 R97, P1, PT, R97, R102, RZ ;  /* 0x0000006661617210 */ /* 0x000fe20007f3e0ff */
[----:B------:R-:W-:Y:S02]  /*5da80*/  IMAD.MOV.U32 R112, RZ, RZ, R103 ;  /* 0x000000ffff707224 */ /* 0x000fe400078e0067 */
[----:B------:R-:W-:Y:S01]  /*5da90*/  IMAD.X R118, R117, 0x1, R118, P0 ;  /* 0x0000000175767824 */ /* 0x000fe200000e0676 */
[----:B------:R-:W-:Y:S01]  /*5daa0*/  ISETP.GE.U32.AND P0, PT, R119, R66, PT ;  /* 0x000000427700720c */ /* 0x000fe20003f06070 */
[----:B------:R-:W-:Y:S01]  /*5dab0*/  IMAD.WIDE.U32.X R102, R61, R45, R112, P1 ;  /* 0x0000002d3d667225 */ /* 0x000fe200008e0470 */
[----:B------:R-:W-:Y:S02]  /*5dac0*/  ISETP.GT.U32.AND P1, PT, R96, R95, PT ;  /* 0x0000005f6000720c */ /* 0x000fe40003f24070 */
[----:B------:R-:W-:Y:S01]  /*5dad0*/  ISETP.GE.U32.AND.EX P0, PT, R118, R117, PT, P0 ;  /* 0x000000757600720c */ /* 0x000fe20003f06100 */
[----:B------:R-:W-:Y:S01]  /*5dae0*/  IMAD.WIDE.U32 R112, R60, R42, RZ ;  /* 0x0000002a3c707225 */ /* 0x000fe200078e00ff */
[----:B------:R-:W-:-:S02]  /*5daf0*/  ISETP.GT.U32.AND.EX P1, PT, R97, R54, PT, P1 ;  /* 0x000000366100720c */ /* 0x000fc40003f24110 */
[----:B------:R-:W-:Y:S01]  /*5db00*/  SEL R117, RZ, 0x1, P0 ;  /* 0x00000001ff757807 */ /* 0x000fe20000000000 */
[----:B------:R-:W-:Y:S01]  /*5db10*/  IMAD.WIDE.U32 R96, R61, R42, RZ ;  /* 0x0000002a3d607225 */ /* 0x000fe200078e00ff */
[----:B------:R-:W-:-:S04]  /*5db20*/  SEL R95, RZ, 0x1, !P1 ;  /* 0x00000001ff5f7807 */ /* 0x000fc80004800000 */
[----:B------:R-:W-:Y:S01]  /*5db30*/  IADD3 R112, P4, P5, R112, R102, R95 ;  /* 0x0000006670707210 */ /* 0x000fe20007d9e05f */
[----:B------:R-:W-:-:S03]  /*5db40*/  IMAD.WIDE.U32 R96, P1, R60, R43, R96 ;  /* 0x0000002b3c607225 */ /* 0x000fc60007820060 */
[----:B------:R-:W-:-:S04]  /*5db50*/  IADD3 R113, P2, PT, R113, R96, RZ ;  /* 0x0000006071717210 */ /* 0x000fc80007f5e0ff */
[----:B------:R-:W-:Y:S01]  /*5db60*/  IADD3.X R113, PT, PT, R113, R103, RZ, P4, P5 ;  /* 0x0000006771717210 */ /* 0x000fe200027ea4ff */
[----:B------:R-:W-:Y:S01]  /*5db70*/  IMAD.WIDE.U32 R102, R88, R30, RZ ;  /* 0x0000001e58667225 */ /* 0x000fe200078e00ff */
[C---:B------:R-:W-:Y:S02]  /*5db80*/  LOP3.LUT P5, RZ, R63.reuse, 0x40, RZ, 0xc0, !PT ;  /* 0x000000403fff7812 */ /* 0x040fe400078ac0ff */
[----:B------:R-:W-:Y:S01]  /*5db90*/  LOP3.LUT R63, R63, 0xfffffffe, RZ, 0xc0, !PT ;  /* 0xfffffffe3f3f7812 */ /* 0x000fe200078ec0ff */
[----:B------:R-:W-:-:S03]  /*5dba0*/  IMAD.WIDE.U32 R94, P3, R94, R31, R102 ;  /* 0x0000001f5e5e7225 */ /* 0x000fc60007860066 */
[----:B------:R-:W-:-:S04]  /*5dbb0*/  IADD3 R83, P0, PT, R83, R94, RZ ;  /* 0x0000005e53537210 */ /* 0x000fc80007f1e0ff */
[----:B------:R-:W-:-:S06]  /*5dbc0*/  P2R R94, PR, RZ, 0x1 ;  /* 0x00000001ff5e7803 */ /* 0x000fcc0000000000 */
[----:B------:R-:W-:Y:S02]  /*5dbd0*/  @P3 LOP3.LUT R63, R63, 0x1, RZ, 0xfc, !PT ;  /* 0x000000013f3f3812 */ /* 0x000fe400078efcff */
[----:B------:R-:W-:Y:S01]  /*5dbe0*/  IADD3 R132, P3, P4, R82, R130, R117 ;  /* 0x0000008252847210 */ /* 0x000fe20007c7e075 */
[----:B------:R-:W-:Y:S01]  /*5dbf0*/  IMAD.MOV.U32 R82, RZ, RZ, R97 ;  /* 0x000000ffff527224 */ /* 0x000fe200078e0061 */
[----:B------:R-:W-:Y:S02]  /*5dc00*/  LOP3.LUT P0, RZ, R63, 0x8, RZ, 0xc0, !PT ;  /* 0x000000083fff7812 */ /* 0x000fe4000780c0ff */
[----:B------:R-:W-:Y:S01]  /*5dc10*/  IADD3.X R130, PT, PT, R83, R131, RZ, P3, P4 ;  /* 0x0000008353827210 */ /* 0x000fe20001fe84ff */
[----:B------:R-:W-:Y:S01]  /*5dc20*/  IMAD.X R83, RZ, RZ, RZ, P1 ;  /* 0x000000ffff537224 */ /* 0x000fe200008e06ff */
[----:B------:R-:W-:Y:S02]  /*5dc30*/  IADD3 R103, P1, PT, R112, R119, RZ ;  /* 0x0000007770677210 */ /* 0x000fe40007f3e0ff */
[----:B------:R-:W-:Y:S01]  /*5dc40*/  P2R R66, PR, RZ, 0x1 ;  /* 0x00000001ff427803 */ /* 0x000fe20000000000 */
[----:B------:R-:W-:Y:S01]  /*5dc50*/  IMAD.WIDE.U32.X R96, R61, R43, R82, P2 ;  /* 0x0000002b3d607225 */ /* 0x000fe200010e0452 */
[----:B------:R-:W-:-:S03]  /*5dc60*/  LOP3.LUT P0, RZ, R63, 0x200, RZ, 0xc0, !PT ;  /* 0x000002003fff7812 */ /* 0x000fc6000780c0ff */
[----:B------:R-:W-:Y:S01]  /*5dc70*/  IMAD.X R102, R113, 0x1, R118, P1 ;  /* 0x0000000171667824 */ /* 0x000fe200008e0676 */
[----:B------:R-:W-:Y:S01]  /*5dc80*/  ISETP.GE.U32.AND P1, PT, R103, R112, PT ;  /* 0x000000706700720c */ /* 0x000fe20003f26070 */
[-C--:B------:R-:W-:Y:S01]  /*5dc90*/  IMAD.WIDE.U32 R82, R61, R40.reuse, RZ ;  /* 0x000000283d527225 */ /* 0x080fe200078e00ff */
[----:B------:R-:W-:Y:S02]  /*5dca0*/  P2R R54, PR, RZ, 0x1 ;  /* 0x00000001ff367803 */ /* 0x000fe40000000000 */
[----:B------:R-:W-:Y:S01]  /*5dcb0*/  ISETP.GE.U32.AND.EX P1, PT, R102, R113, PT, P1 ;  /* 0x000000716600720c */ /* 0x000fe20003f26110 */
[C---:B------:R-:W-:Y:S01]  /*5dcc0*/  IMAD.WIDE.U32 R112, R60.reuse, R40, RZ ;  /* 0x000000283c707225 */ /* 0x040fe200078e00ff */
[----:B------:R-:W-:Y:S02]  /*5dcd0*/  LOP3.LUT P0, RZ, R63, 0x400, RZ, 0xc0, !PT ;  /* 0x000004003fff7812 */ /* 0x000fe4000780c0ff */
[----:B------:R-:W-:Y:S01]  /*5dce0*/  SEL R129, RZ, 0x1, P1 ;  /* 0x00000001ff817807 */ /* 0x000fe20000800000 */
[----:B------:R-:W-:-:S03]  /*5dcf0*/  IMAD.WIDE.U32 R82, P1, R60, R41, R82 ;  /* 0x000000293c527225 */ /* 0x000fc60007820052 */
[----:B------:R-:W-:Y:S01]  /*5dd00*/  IADD3 R129, P3, P4, R112, R96, R129 ;  /* 0x0000006070817210 */ /* 0x000fe20007c7e081 */
[----:B------:R-:W-:Y:S01]  /*5dd10*/  IMAD.MOV.U32 R96, RZ, RZ, R51 ;  /* 0x000000ffff607224 */ /* 0x000fe200078e0033 */
[----:B------:R-:W-:Y:S01]  /*5dd20*/  IADD3 R113, P2, PT, R113, R82, RZ ;  /* 0x0000005271717210 */ /* 0x000fe20007f5e0ff */
[----:B------:R-:W-:-:S03]  /*5dd30*/  IMAD.MOV.U32 R118, RZ, RZ, R55 ;  /* 0x000000ffff767224 */ /* 0x000fc600078e0037 */
[----:B------:R-:W-:Y:S01]  /*5dd40*/  IADD3.X R122, PT, PT, R113, R97, RZ, P3, P4 ;  /* 0x00000061717a7210 */ /* 0x000fe20001fe84ff */
[----:B------:R-:W-:Y:S01]  /*5dd50*/  IMAD.WIDE.U32 R112, R114, R30, RZ ;  /* 0x0000001e72707225 */ /* 0x000fe200078e00ff */
[----:B------:R-:W-:-:S03]  /*5dd60*/  IADD3 R131, P3, PT, R81, R110, RZ ;  /* 0x0000006e51837210 */ /* 0x000fc60007f7e0ff */
[----:B------:R-:W-:Y:S02]  /*5dd70*/  IMAD.X R97, RZ, RZ, RZ, P5 ;  /* 0x000000ffff617224 */ /* 0x000fe400028e06ff */
        /* <DEDUP_REMOVED lines=22> */
[----:B------:R-:W-:Y:S01]  /*5dee0*/  ISETP.GE.U32.AND.EX P5, PT, R90, R45, PT, P5 ;  /* 0x0000002d5a00720c */ /* 0x000fe20003fa6150 */
[----:B------:R-:W-:Y:S01]  /*5def0*/  IMAD.WIDE.U32.X R66, R35, R31, R118, P6 ;  /* 0x0000001f23427225 */ /* 0x000fe200030e0476 */
[----:B------:R-:W-:Y:S02]  /*5df00*/  LOP3.LUT P6, RZ, R63, 0x1, RZ, 0xc0, !PT ;  /* 0x000000013fff7812 */ /* 0x000fe400078cc0ff */
[----:B------:R-:W-:Y:S01]  /*5df10*/  SEL R51, RZ, 0xffffffff, P5 ;  /* 0xffffffffff337807 */ /* 0x000fe20002800000 */
[----:B------:R-:W-:Y:S01]  /*5df20*/  IMAD.X R117, RZ, RZ, RZ, P0 ;  /* 0x000000ffff757224 */ /* 0x000fe200000e06ff */
[----:B------:R-:W-:Y:S01]  /*5df30*/  SEL R107, RZ, 0x1, P5 ;  /* 0x00000001ff6b7807 */ /* 0x000fe20002800000 */
[----:B------:R-:W-:Y:S01]  /*5df40*/  IMAD.X R35, RZ, RZ, RZ, P3 ;  /* 0x000000ffff237224 */ /* 0x000fe200018e06ff */
[----:B------:R-:W-:Y:S01]  /*5df50*/  IADD3 R69, P5, PT, R51, R98, RZ ;  /* 0x0000006233457210 */ /* 0x000fe20007fbe0ff */
[----:B------:R-:W-:Y:S01]  /*5df60*/  IMAD.WIDE.U32 R118, R61, R30, RZ ;  /* 0x0000001e3d767225 */ /* 0x000fe200078e00ff */
[----:B------:R-:W-:-:S03]  /*5df70*/  ISETP.NE.AND P0, PT, R94, RZ, PT ;  /* 0x000000ff5e00720c */ /* 0x000fc60003f05270 */
[----:B------:R-:W-:Y:S01]  /*5df80*/  IMAD.X R94, R51, 0x1, R92, P5 ;  /* 0x00000001335e7824 */ /* 0x000fe200028e065c */
[----:B------:R-:W-:Y:S01]  /*5df90*/  ISETP.GE.U32.AND P5, PT, R98, R107, PT ;  /* 0x0000006b6200720c */ /* 0x000fe20003fa6070 */
[----:B------:R-:W-:Y:S01]  /*5dfa0*/  IMAD.X R115, RZ, RZ, RZ, P6 ;  /* 0x000000ffff737224 */ /* 0x000fe200030e06ff */
[----:B------:R-:W-:Y:S02]  /*5dfb0*/  LOP3.LUT P6, RZ, R63, 0x80, RZ, 0xc0, !PT ;  /* 0x000000803fff7812 */ /* 0x000fe400078cc0ff */
[----:B------:R-:W-:-:S04]  /*5dfc0*/  ISETP.GE.U32.AND.EX P5, PT, R92, RZ, PT, P5 ;  /* 0x000000ff5c00720c */ /* 0x000fc80003fa6150 */
[----:B------:R-:W-:Y:S02]  /*5dfd0*/  SEL R51, RZ, 0x1, P5 ;  /* 0x00000001ff337807 */ /* 0x000fe40002800000 */
[----:B------:R-:W-:-:S04]  /*5dfe0*/  ISETP.GE.U32.AND P5, PT, R69, R42, PT ;  /* 0x0000002a4500720c */ /* 0x000fc80003fa6070 */
[----:B------:R-:W-:-:S04]  /*5dff0*/  ISETP.GE.U32.AND.EX P5, PT, R94, R43, PT, P5 ;  /* 0x0000002b5e00720c */ /* 0x000fc80003fa6150 */
[----:B------:R-:W-:Y:S02]  /*5e000*/  SEL R34, RZ, 0x1, P5 ;  /* 0x00000001ff227807 */ /* 0x000fe40002800000 */
[----:B------:R-:W-:-:S05]  /*5e010*/  LOP3.LUT P5, RZ, R63, 0x10, RZ, 0xc0, !PT ;  /* 0x000000103fff7812 */ /* 0x000fca00078ac0ff */
[----:B------:R-:W-:Y:S01]  /*5e020*/  IMAD.WIDE.U32.X R116, R33, R31, R116, P5 ;  /* 0x0000001f21747225 */ /* 0x000fe200028e0474 */
[----:B------:R-:W-:-:S05]  /*5e030*/  IADD3 R34, P5, PT, R34, R51, RZ ;  /* 0x0000003322227210 */ /* 0x000fca0007fbe0ff */
[----:B------:R-:W-:Y:S01]  /*5e040*/  IMAD.X R33, RZ, RZ, RZ, P5 ;  /* 0x000000ffff217224 */ /* 0x000fe200028e06ff */
[----:B------:R-:W-:-:S05]  /*5e050*/  IADD3 R55, P5, PT, -R34, R99, RZ ;  /* 0x0000006322377210 */ /* 0x000fca0007fbe1ff */
[----:B------:R-:W-:Y:S01]  /*5e060*/  IMAD.X R82, R124, 0x1, ~R33, P5 ;  /* 0x000000017c527824 */ /* 0x000fe200028e0e21 */
[----:B------:R-:W-:Y:S01]  /*5e070*/  ISETP.GE.U32.AND P5, PT, R99, R34, PT ;  /* 0x000000226300720c */ /* 0x000fe20003fa6070 */
[----:B------:R-:W-:-:S03]  /*5e080*/  IMAD.MOV.U32 R34, RZ, RZ, R113 ;  /* 0x000000ffff227224 */ /* 0x000fc600078e0071 */
[----:B------:R-:W-:Y:S01]  /*5e090*/  ISETP.GE.U32.AND.EX P5, PT, R124, R33, PT, P5 ;  /* 0x000000217c00720c */ /* 0x000fe20003fa6150 */
[----:B------:R-:W-:-:S03]  /*5e0a0*/  IMAD.WIDE.U32.X R112, R114, R31, R34, P4 ;  /* 0x0000001f72707225 */ /* 0x000fc600020e0422 */
[----:B------:R-:W-:Y:S01]  /*5e0b0*/  SEL R51, RZ, 0x1, P5 ;  /* 0x00000001ff337807 */ /* 0x000fe20002800000 */
[----:B------:R-:W-:Y:S01]  /*5e0c0*/  IMAD.MOV.U32 R114, RZ, RZ, R95 ;  /* 0x000000ffff727224 */ /* 0x000fe200078e005f */
[----:B------:R-:W-:-:S04]  /*5e0d0*/  ISETP.GE.U32.AND P5, PT, R53, R50, PT ;  /* 0x000000323500720c */ /* 0x000fc80003fa6070 */
[----:B------:R-:W-:-:S04]  /*5e0e0*/  ISETP.GE.U32.AND.EX P5, PT, R128, R127, PT, P5 ;  /* 0x0000007f8000720c */ /* 0x000fc80003fa6150 */
[----:B------:R-:W-:Y:S02]  /*5e0f0*/  SEL R33, RZ, 0x1, P5 ;  /* 0x00000001ff217807 */ /* 0x000fe40002800000 */
[----:B------:R-:W-:-:S04]  /*5e100*/  ISETP.GE.U32.AND P5, PT, R55, R40, PT ;  /* 0x000000283700720c */ /* 0x000fc80003fa6070 */
[----:B------:R-:W-:-:S04]  /*5e110*/  ISETP.GE.U32.AND.EX P5, PT, R82, R41, PT, P5 ;  /* 0x000000295200720c */ /* 0x000fc80003fa6150 */
[----:B------:R-:W-:Y:S02]  /*5e120*/  SEL R50, RZ, 0x1, P5 ;  /* 0x00000001ff327807 */ /* 0x000fe40002800000 */
[----:B------:R-:W-:Y:S01]  /*5e130*/  IADD3 R107, P5, PT, R33, R116, RZ ;  /* 0x00000074216b7210 */ /* 0x000fe20007fbe0ff */
[----:B------:R-:W-:Y:S01]  /*5e140*/  IMAD.MOV.U32 R116, RZ, RZ, R71 ;  /* 0x000000ffff747224 */ /* 0x000fe200078e0047 */
[----:B------:R-:W-:-:S03]  /*5e150*/  IADD3 R50, P3, PT, R50, R51, RZ ;  /* 0x0000003332327210 */ /* 0x000fc60007f7e0ff */
[----:B------:R-:W-:Y:S01]  /*5e160*/  IMAD.X R128, RZ, RZ, R117, P5 ;  /* 0x000000ffff807224 */ /* 0x000fe200028e0675 */
[----:B------:R-:W-:Y:S01]  /*5e170*/  ISETP.GE.U32.AND P4, PT, R125, R50, PT ;  /* 0x000000327d00720c */ /* 0x000fe20003f86070 */
[----:B------:R-:W-:Y:S01]  /*5e180*/  IMAD.X R51, RZ, RZ, RZ, P3 ;  /* 0x000000ffff337224 */ /* 0x000fe200018e06ff */
[----:B------:R-:W-:Y:S02]  /*5e190*/  IADD3 R33, P3, PT, -R50, R125, RZ ;  /* 0x0000007d32217210 */ /* 0x000fe40007f7e1ff */
[----:B------:R-:W-:-:S03]  /*5e1a0*/  LOP3.LUT P5, RZ, R63, 0x100, RZ, 0xc0, !PT ;  /* 0x000001003fff7812 */ /* 0x000fc600078ac0ff */
[----:B------:R-:W-:Y:S01]  /*5e1b0*/  IMAD.X R54, R126, 0x1, ~R51, P3 ;  /* 0x000000017e367824 */ /* 0x000fe200018e0e33 */
[----:B------:R-:W-:Y:S01]  /*5e1c0*/  ISETP.GE.U32.AND P3, PT, R33, R30, PT ;  /* 0x0000001e2100720c */ /* 0x000fe20003f66070 */
[----:B------:R-:W-:-:S03]  /*5e1d0*/  IMAD.X R117, RZ, RZ, RZ, P5 ;  /* 0x000000ffff757224 */ /* 0x000fc600028e06ff */
[----:B------:R-:W-:Y:S01]  /*5e1e0*/  ISETP.GE.U32.AND.EX P3, PT, R54, R31, PT, P3 ;  /* 0x0000001f3600720c */ /* 0x000fe20003f66130 */
[----:B------:R-:W-:-:S03]  /*5e1f0*/  IMAD.WIDE.U32.X R116, R111, R43, R116, P6 ;  /* 0x0000002b6f747225 */ /* 0x000fc600030e0474 */
[----:B------:R-:W-:Y:S02]  /*5e200*/  ISETP.GE.U32.AND.EX P3, PT, R126, R51, P3, P4 ;  /* 0x000000337e00720c */ /* 0x000fe40001f66140 */
[----:B------:R-:W-:-:S05]  /*5e210*/  IADD3 R53, P4, PT, R69, -R42, RZ ;  /* 0x8000002a45357210 */ /* 0x000fca0007f9e0ff */
[----:B------:R-:W-:Y:S01]  /*5e220*/  IMAD.X R69, R94, 0x1, ~R43, P4 ;  /* 0x000000015e457824 */ /* 0x000fe200020e0e2b */
[----:B------:R-:W-:Y:S01]  /*5e230*/  IADD3 R34, P4, PT, R55, -R40, RZ ;  /* 0x8000002837227210 */ /* 0x000fe20007f9e0ff */
[----:B------:R-:W-:-:S03]  /*5e240*/  IMAD.WIDE.U32.X R94, R88, R31, R114, P0 ;  /* 0x0000001f585e7225 */ /* 0x000fc600000e0472 */
[----:B------:R-:W-:Y:S01]  /*5e250*/  SEL R34, R34, R99, P3 ;  /* 0x0000006322227207 */ /* 0x000fe20001800000 */
[----:B------:R-:W-:Y:S01]  /*5e260*/  IMAD.X R51, R82, 0x1, ~R41, P4 ;  /* 0x0000000152337824 */ /* 0x000fe200020e0e29 */
[----:B------:R-:W-:-:S04]  /*5e270*/  IADD3 R50, P4, PT, R33, -R30, RZ ;  /* 0x8000001e21327210 */ /* 0x000fc80007f9e0ff */
[----:B------:R-:W-:Y:S01]  /*5e280*/  SEL R50, R50, R125, P3 ;  /* 0x0000007d32327207 */ /* 0x000fe20001800000 */
[----:B------:R-:W-:Y:S01]  /*5e290*/  IMAD.X R35, R54, 0x1, ~R31, P4 ;  /* 0x0000000136237824 */ /* 0x000fe200020e0e1f */
[----:B------:R-:W-:Y:S01]  /*5e2a0*/  SEL R33, R51, R124, P3 ;  /* 0x0000007c33217207 */ /* 0x000fe20001800000 */
[----:B------:R-:W-:Y:S01]  /*5e2b0*/  IMAD.WIDE.U32 R54, R111, R40, RZ ;  /* 0x000000286f367225 */ /* 0x000fe200078e00ff */
[----:B------:R-:W-:Y:S02]  /*5e2c0*/  SEL R51, R53, R98, P3 ;  /* 0x0000006235337207 */ /* 0x000fe40001800000 */
[----:B------:R-:W-:Y:S01]  /*5e2d0*/  SEL R35, R35, R126, P3 ;  /* 0x0000007e23237207 */ /* 0x000fe20001800000 */
[----:B------:R-:W-:Y:S01]  /*5e2e0*/  IMAD.WIDE.U32 R98, R32, R40, RZ ;  /* 0x0000002820627225 */ /* 0x000fe200078e00ff */
[----:B------:R-:W-:-:S03]  /*5e2f0*/  SEL R53, R69, R92, P3 ;  /* 0x0000005c45357207 */ /* 0x000fc60001800000 */
[----:B------:R-:W-:Y:S01]  /*5e300*/  IMAD.WIDE.U32 R124, P4, R32, R41, R54 ;  /* 0x00000029207c7225 */ /* 0x000fe20007880036 */
[----:B------:R-:W-:Y:S02]  /*5e310*/  SEL R54, R44, RZ, P3 ;  /* 0x000000ff2c367207 */ /* 0x000fe40001800000 */
[----:B------:R-:W-:Y:S01]  /*5e320*/  SEL R55, R45, RZ, P3 ;  /* 0x000000ff2d377207 */ /* 0x000fe20001800000 */
[----:B------:R-:W-:Y:S01]  /*5e330*/  IMAD.MOV.U32 R120, RZ, RZ, R125 ;  /* 0x000000ffff787224 */ /* 0x000fe200078e007d */
[----:B------:R-:W-:Y:S01]  /*5e340*/  IADD3 R54, P3, PT, -R54, R123, RZ ;  /* 0x0000007b36367210 */ /* 0x000fe20007f7e1ff */
[----:B------:R-:W-:Y:S01]  /*5e350*/  IMAD.X R121, RZ, RZ, RZ, P4 ;  /* 0x000000ffff797224 */ /* 0x000fe200020e06ff */
[----:B------:R-:W-:Y:S01]  /*5e360*/  IADD3 R137, P4, PT, R99, R124, RZ ;  /* 0x0000007c63897210 */ /* 0x000fe20007f9e0ff */
[----:B------:R-:W-:Y:S01]  /*5e370*/  IMAD.X R125, RZ, RZ, RZ, P1 ;  /* 0x000000ffff7d7224 */ /* 0x000fe200008e06ff */
[----:B------:R-:W-:Y:S01]  /*5e380*/  ISETP.GE.U32.AND P1, PT, R131, R110, PT ;  /* 0x0000006e8300720c */ /* 0x000fe20003f26070 */
[----:B------:R-:W-:-:S02]  /*5e390*/  IMAD.MOV.U32 R124, RZ, RZ, R83 ;  /* 0x000000ffff7c7224 */ /* 0x000fc400078e0053 */
[----:B------:R-:W-:Y:S01]  /*5e3a0*/  IMAD.X R55, R90, 0x1, ~R55, P3 ;  /* 0x000000015a377824 */ /* 0x000fe200018e0e37 */
[----:B------:R-:W-:Y:S01]  /*5e3b0*/  ISETP.GE.U32.AND.EX P1, PT, R133, R109, PT, P1 ;  /* 0x0000006d8500720c */ /* 0x000fe20003f26110 */
[----:B------:R-:W-:-:S03]  /*5e3c0*/  IMAD.WIDE.U32 R126, P3, R60, R31, R118 ;  /* 0x0000001f3c7e7225 */ /* 0x000fc60007860076 */
[----:B------:R-:W-:Y:S01]  /*5e3d0*/  SEL R69, RZ, 0x1, P1 ;  /* 0x00000001ff457807 */ /* 0x000fe20000800000 */
[----:B------:R-:W-:-:S04]  /*5e3e0*/  IMAD.WIDE.U32 R118, R60, R30, RZ ;  /* 0x0000001e3c767225 */ /* 0x000fc800078e00ff */
[-C--:B------:R-:W-:Y:S01]  /*5e3f0*/  IMAD.WIDE.U32.X R82, R61, R41.reuse, R124, P2 ;  /* 0x000000293d527225 */ /* 0x080fe200010e047c */
[----:B------:R-:W-:Y:S02]  /*5e400*/  IADD3 R60, P2, PT, R91, R132, RZ ;  /* 0x000000845b3c7210 */ /* 0x000fe40007f5e0ff */
[----:B------:R-:W-:Y:S01]  /*5e410*/  IADD3 R109, P0, PT, R119, R126, RZ ;  /* 0x0000007e776d7210 */ /* 0x000fe20007f1e0ff */
[----:B------:R-:W-:Y:S01]  /*5e420*/  IMAD.X R115, RZ, RZ, RZ, P3 ;  /* 0x000000ffff737224 */ /* 0x000fe200018e06ff */
[----:B------:R-:W-:Y:S01]  /*5e430*/  ISETP.NE.U32.AND P3, PT, R107, RZ, PT ;  /* 0x000000ff6b00720c */ /* 0x000fe20003f65070 */
[----:B------:R-:W-:Y:S01]  /*5e440*/  IMAD.X R71, R89, 0x1, R130, P2 ;  /* 0x0000000159477824 */ /* 0x000fe200010e0682 */
[----:B------:R-:W-:Y:S01]  /*5e450*/  IADD3 R92, P2, PT, R69, R96, RZ ;  /* 0x00000060455c7210 */ /* 0x000fe20007f5e0ff */
[C---:B------:R-:W-:Y:S01]  /*5e460*/  IMAD.WIDE.U32.X R120, R111.reuse, R41, R120, P4 ;  /* 0x000000296f787225 */ /* 0x040fe200020e0478 */
[----:B------:R-:W-:Y:S02]  /*5e470*/  ISETP.NE.AND.EX P3, PT, R128, RZ, PT, P3 ;  /* 0x000000ff8000720c */ /* 0x000fe40003f65330 */
[----:B------:R-:W-:Y:S01]  /*5e480*/  ISETP.NE.U32.AND P4, PT, R92, RZ, PT ;  /* 0x000000ff5c00720c */ /* 0x000fe20003f85070 */
[----:B------:R-:W-:Y:S01]  /*5e490*/  IMAD.X R123, RZ, RZ, R97, P2 ;  /* 0x000000ffff7b7224 */ /* 0x000fe200010e0661 */
[----:B------:R-:W-:Y:S01]  /*5e4a0*/  ISETP.GE.U32.AND P1, PT, R60, R132, PT ;  /* 0x000000843c00720c */ /* 0x000fe20003f26070 */
[----:B------:R-:W-:-:S03]  /*5e4b0*/  IMAD.WIDE.U32 R90, R111, R30, RZ ;  /* 0x0000001e6f5a7225 */ /* 0x000fc600078e00ff */
[----:B------:R-:W-:Y:S01]  /*5e4c0*/  ISETP.NE.AND.EX P4, PT, R123, RZ, PT, P4 ;  /* 0x000000ff7b00720c */ /* 0x000fe20003f85340 */
[----:B------:R-:W-:Y:S01]  /*5e4d0*/  IMAD.MOV.U32 R114, RZ, RZ, R127 ;  /* 0x000000ffff727224 */ /* 0x000fe200078e007f */
[----:B------:R-:W-:Y:S01]  /*5e4e0*/  ISETP.GE.U32.AND.EX P1, PT, R71, R130, PT, P1 ;  /* 0x000000824700720c */ /* 0x000fe20003f26110 */
[-C--:B------:R-:W-:Y:S02]  /*5e4f0*/  IMAD.WIDE.U32 R90, P5, R32, R31.reuse, R90 ;  /* 0x0000001f205a7225 */ /* 0x080fe400078a005a */
[----:B------:R-:W-:Y:S02]  /*5e500*/  @P3 IADD3 R69, P6, PT, R107, R52, RZ ;  /* 0x000000346b453210 */ /* 0x000fe40007fde0ff */
[----:B------:R-:W-:Y:S01]  /*5e510*/  IMAD.WIDE.U32.X R126, R61, R31, R114, P0 ;  /* 0x0000001f3d7e7225 */ /* 0x000fe200000e0472 */
[----:B------:R-:W-:-:S03]  /*5e520*/  IADD3 R114, P0, PT, R129, R60, RZ ;  /* 0x0000003c81727210 */ /* 0x000fc60007f1e0ff */
[----:B------:R-:W-:Y:S01]  /*5e530*/  IMAD.WIDE.U32 R88, R32, R30, RZ ;  /* 0x0000001e20587225 */ /* 0x000fe200078e00ff */
[----:B------:R-:W-:-:S03]  /*5e540*/  ISETP.GE.U32.AND P2, PT, R114, R129, PT ;  /* 0x000000817200720c */ /* 0x000fc60003f46070 */
[----:B------:R-:W-:Y:S01]  /*5e550*/  IMAD.X R61, RZ, RZ, RZ, P5 ;  /* 0x000000ffff3d7224 */ /* 0x000fe200028e06ff */
[----:B------:R-:W-:Y:S01]  /*5e560*/  IADD3 R97, P5, PT, R70, R134, RZ ;  /* 0x0000008646617210 */ /* 0x000fe20007fbe0ff */
[----:B------:R-:W-:Y:S01]  /*5e570*/  @P3 IMAD.X R32, R128, 0x1, R49, P6 ;  /* 0x0000000180203824 */ /* 0x000fe200030e0631 */
[----:B------:R-:W-:Y:S01]  /*5e580*/  IADD3 R107, P6, PT, R89, R90, RZ ;  /* 0x0000005a596b7210 */ /* 0x000fe20007fde0ff */
[----:B------:R-:W-:Y:S01]  /*5e590*/  IMAD.X R115, R122, 0x1, R71, P0 ;  /* 0x000000017a737824 */ /* 0x000fe200000e0647 */
[----:B------:R-:W-:Y:S01]  /*5e5a0*/  @P3 ISETP.GE.U32.AND P0, PT, R69, R52, PT ;  /* 0x000000344500320c */ /* 0x000fe20003f06070 */
[----:B------:R-:W-:Y:S02]  /*5e5b0*/  IMAD.MOV.U32 R60, RZ, RZ, R91 ;  /* 0x000000ffff3c7224 */ /* 0x000fe400078e005b */
[----:B------:R-:W-:Y:S01]  /*5e5c0*/  IMAD.X R90, R68, 0x1, R135, P5 ;  /* 0x00000001445a7824 */ /* 0x000fe200028e0687 */
[----:B------:R-:W-:Y:S01]  /*5e5d0*/  @P3 ISETP.GE.U32.AND.EX P0, PT, R32, R49, PT, P0 ;  /* 0x000000312000320c */ /* 0x000fe20003f06100 */
[----:B------:R-:W-:Y:S01]  /*5e5e0*/  IMAD.WIDE.U32.X R60, R111, R31, R60, P6 ;  /* 0x0000001f6f3c7225 */ /* 0x000fe200030e043c */
[----:B------:R-:W-:-:S03]  /*5e5f0*/  ISETP.GE.U32.AND P5, PT, R97, R70, PT ;  /* 0x000000466100720c */ /* 0x000fc60003fa6070 */
[----:B------:R-:W-:Y:S02]  /*5e600*/  @P3 IMAD.MOV.U32 R52, RZ, RZ, R69 ;  /* 0x000000ffff343224 */ /* 0x000fe400078e0045 */
[----:B------:R-:W-:Y:S01]  /*5e610*/  @P3 IMAD.MOV.U32 R49, RZ, RZ, R32 ;  /* 0x000000ffff313224 */ /* 0x000fe200078e0020 */
        /* <DEDUP_REMOVED lines=14> */
.L_x_191:
[----:B------:R-:W-:Y:S05]  /*5e700*/  BSYNC.RECONVERGENT B3 ;  /* 0x0000000000037941 */ /* 0x000fea0003800200 */
.L_x_190:
[----:B------:R-:W-:Y:S01]  /*5e710*/  IADD3 R105, P4, PT, R105, R100, RZ ;  /* 0x0000006469697210 */ /* 0x000fe20007f9e0ff */
[----:B------:R-:W-:Y:S01]  /*5e720*/  BSSY.RECONVERGENT B3, `(.L_x_192) ;  /* 0x00001de000037945 */ /* 0x000fe20003800200 */
[----:B------:R-:W-:Y:S02]  /*5e730*/  SEL R69, RZ, 0x1, P1 ;  /* 0x00000001ff457807 */ /* 0x000fe40000800000 */
[----:B------:R-:W-:Y:S01]  /*5e740*/  ISETP.GE.U32.AND.EX P6, PT, R115, R122, PT, P2 ;  /* 0x0000007a7300720c */ /* 0x000fe20003fc6120 */
[----:B------:R-:W-:Y:S01]  /*5e750*/  IMAD.X R104, R104, 0x1, R81, P4 ;  /* 0x0000000168687824 */ /* 0x000fe200020e0651 */
[----:B------:R-:W-:Y:S02]  /*5e760*/  ISETP.GE.U32.AND.EX P2, PT, R90, R68, PT, P5 ;  /* 0x000000445a00720c */ /* 0x000fe40003f46150 */
[----:B------:R-:W-:Y:S02]  /*5e770*/  ISETP.GE.U32.AND P5, PT, R105, R100, PT ;  /* 0x000000646900720c */ /* 0x000fe40003fa6070 */
[----:B------:R-:W-:-:S02]  /*5e780*/  IADD3 R89, P4, PT, R69, R94, RZ ;  /* 0x0000005e45597210 */ /* 0x000fc40007f9e0ff */
[----:B------:R-:W-:Y:S02]  /*5e790*/  SEL R119, RZ, 0x1, P6 ;  /* 0x00000001ff777807 */ /* 0x000fe40003000000 */
[----:B------:R-:W-:Y:S01]  /*5e7a0*/  SEL R69, RZ, 0x1, P2 ;  /* 0x00000001ff457807 */ /* 0x000fe20001000000 */
[----:B------:R-:W-:Y:S01]  /*5e7b0*/  IMAD.X R68, RZ, RZ, R95, P4 ;  /* 0x000000ffff447224 */ /* 0x000fe200020e065f */
[----:B------:R-:W-:Y:S02]  /*5e7c0*/  ISETP.GE.U32.AND.EX P5, PT, R104, R81, PT, P5 ;  /* 0x000000516800720c */ /* 0x000fe40003fa6150 */
[----:B------:R-:W-:Y:S02]  /*5e7d0*/  IADD3 R119, P1, P2, R118, R82, R119 ;  /* 0x0000005276777210 */ /* 0x000fe40007a3e077 */
[----:B------:R-:W-:Y:S02]  /*5e7e0*/  IADD3 R98, P4, P6, R98, R116, R69 ;  /* 0x0000007462627210 */ /* 0x000fe40007e9e045 */
[----:B------:R-:W-:-:S02]  /*5e7f0*/  SEL R69, RZ, 0x1, P5 ;  /* 0x00000001ff457807 */ /* 0x000fc40002800000 */
[----:B------:R-:W-:Y:S02]  /*5e800*/  @P3 SEL R32, RZ, 0x1, P0 ;  /* 0x00000001ff203807 */ /* 0x000fe40000000000 */
[----:B------:R-:W-:Y:S02]  /*5e810*/  IADD3.X R91, PT, PT, R109, R83, RZ, P1, P2 ;  /* 0x000000536d5b7210 */ /* 0x000fe40000fe44ff */
[----:B------:R-:W-:Y:S02]  /*5e820*/  IADD3 R83, P0, PT, R98, R105, RZ ;  /* 0x0000006962537210 */ /* 0x000fe40007f1e0ff */
[----:B------:R-:W-:Y:S02]  /*5e830*/  IADD3.X R117, PT, PT, R137, R117, RZ, P4, P6 ;  /* 0x0000007589757210 */ /* 0x000fe400027ec4ff */
[----:B------:R-:W-:Y:S02]  /*5e840*/  IADD3 R81, P1, PT, R69, R112, RZ ;  /* 0x0000007045517210 */ /* 0x000fe40007f3e0ff */
[----:B------:R-:W-:Y:S01]  /*5e850*/  ISETP.GE.U32.AND P4, PT, R83, R98, PT ;  /* 0x000000625300720c */ /* 0x000fe20003f86070 */
[----:B------:R-:W-:Y:S01]  /*5e860*/  IMAD.X R82, R117, 0x1, R104, P0 ;  /* 0x0000000175527824 */ /* 0x000fe200000e0668 */
[----:B------:R-:W-:Y:S01]  /*5e870*/  ISETP.GE.U32.AND P6, PT, R97, R44, PT ;  /* 0x0000002c6100720c */ /* 0x000fe20003fc6070 */
[----:B------:R-:W-:Y:S01]  /*5e880*/  IMAD.X R113, RZ, RZ, R113, P1 ;  /* 0x000000ffff717224 */ /* 0x000fe200008e0671 */
[----:B------:R-:W-:-:S02]  /*5e890*/  ISETP.NE.U32.AND P0, PT, R89, RZ, PT ;  /* 0x000000ff5900720c */ /* 0x000fc40003f05070 */
[----:B------:R-:W-:Y:S02]  /*5e8a0*/  ISETP.NE.U32.AND P1, PT, R81, RZ, PT ;  /* 0x000000ff5100720c */ /* 0x000fe40003f25070 */
[----:B------:R-:W-:Y:S02]  /*5e8b0*/  IADD3 R52, P2, PT, R52, R59, RZ ;  /* 0x0000003b34347210 */ /* 0x000fe40007f5e0ff */
[----:B------:R-:W-:Y:S02]  /*5e8c0*/  ISETP.GE.U32.AND.EX P6, PT, R90, R45, PT, P6 ;  /* 0x0000002d5a00720c */ /* 0x000fe40003fc6160 */
[----:B------:R-:W-:Y:S01]  /*5e8d0*/  ISETP.GE.U32.AND.EX P4, PT, R82, R117, PT, P4 ;  /* 0x000000755200720c */ /* 0x000fe20003f86140 */
[----:B------:R-:W-:Y:S01]  /*5e8e0*/  IMAD.X R123, R49, 0x1, R84, P2 ;  /* 0x00000001317b7824 */ /* 0x000fe200010e0654 */
[----:B------:R-:W-:Y:S02]  /*5e8f0*/  ISETP.NE.AND.EX P0, PT, R68, RZ, PT, P0 ;  /* 0x000000ff4400720c */ /* 0x000fe40003f05300 */
[----:B------:R-:W-:-:S02]  /*5e900*/  ISETP.NE.AND.EX P1, PT, R113, RZ, PT, P1 ;  /* 0x000000ff7100720c */ /* 0x000fc40003f25310 */
[----:B------:R-:W-:Y:S02]  /*5e910*/  @P3 IADD3 R57, P5, PT, R32, R57, RZ ;  /* 0x0000003920393210 */ /* 0x000fe40007fbe0ff */
[----:B------:R-:W-:Y:S02]  /*5e920*/  SEL R32, RZ, 0x1, P6 ;  /* 0x00000001ff207807 */ /* 0x000fe40003000000 */
[----:B------:R-:W-:Y:S01]  /*5e930*/  SEL R49, RZ, 0x1, P4 ;  /* 0x00000001ff317807 */ /* 0x000fe20002000000 */
[----:B------:R-:W-:Y:S01]  /*5e940*/  @P3 IMAD.X R58, RZ, RZ, R58, P5 ;  /* 0x000000ffff3a3224 */ /* 0x000fe200028e063a */
[----:B------:R-:W-:Y:S02]  /*5e950*/  SEL R70, RZ, 0xffffffff, P6 ;  /* 0xffffffffff467807 */ /* 0x000fe40003000000 */
[----:B------:R-:W-:Y:S02]  /*5e960*/  ISETP.GE.U32.AND P3, PT, R83, R32, PT ;  /* 0x000000205300720c */ /* 0x000fe40003f66070 */
[----:B------:R-:W-:-:S02]  /*5e970*/  IADD3 R88, P5, P6, R88, R120, R49 ;  /* 0x0000007858587210 */ /* 0x000fc40007ebe031 */
[----:B------:R-:W-:Y:S02]  /*5e980*/  IADD3 R71, P4, PT, R70, R83, RZ ;  /* 0x0000005346477210 */ /* 0x000fe40007f9e0ff */
[----:B------:R-:W-:Y:S02]  /*5e990*/  ISETP.GE.U32.AND.EX P3, PT, R82, RZ, PT, P3 ;  /* 0x000000ff5200720c */ /* 0x000fe40003f66130 */
[----:B------:R-:W-:Y:S01]  /*5e9a0*/  IADD3.X R121, PT, PT, R107, R121, RZ, P5, P6 ;  /* 0x000000796b797210 */ /* 0x000fe20002fec4ff */
[----:B------:R-:W-:Y:S01]  /*5e9b0*/  IMAD.X R70, R70, 0x1, R82, P4 ;  /* 0x0000000146467824 */ /* 0x000fe200020e0652 */
[----:B------:R-:W-:Y:S02]  /*5e9c0*/  ISETP.GE.U32.AND P2, PT, R52, R59, PT ;  /* 0x0000003b3400720c */ /* 0x000fe40003f46070 */
[----:B------:R-:W-:Y:S02]  /*5e9d0*/  @P0 IADD3 R69, P5, PT, R89, R86, RZ ;  /* 0x0000005659450210 */ /* 0x000fe40007fbe0ff */
[----:B------:R-:W-:-:S02]  /*5e9e0*/  @P1 IADD3 R59, P6, PT, R81, R80, RZ ;  /* 0x00000050513b1210 */ /* 0x000fc40007fde0ff */
[----:B------:R-:W-:Y:S01]  /*5e9f0*/  ISETP.GE.U32.AND P4, PT, R71, R42, PT ;  /* 0x0000002a4700720c */ /* 0x000fe20003f86070 */
[----:B------:R-:W-:Y:S01]  /*5ea00*/  @P0 IMAD.X R68, R68, 0x1, R85, P5 ;  /* 0x0000000144440824 */ /* 0x000fe200028e0655 */
[----:B------:R-:W-:Y:S02]  /*5ea10*/  SEL R49, RZ, 0x1, P3 ;  /* 0x00000001ff317807 */ /* 0x000fe40001800000 */
[----:B------:R-:W-:Y:S01]  /*5ea20*/  @P0 ISETP.GE.U32.AND P3, PT, R69, R86, PT ;  /* 0x000000564500020c */ /* 0x000fe20003f66070 */
[----:B------:R-:W-:Y:S01]  /*5ea30*/  @P0 IMAD.MOV.U32 R86, RZ, RZ, R69 ;  /* 0x000000ffff560224 */ /* 0x000fe200078e0045 */
[----:B------:R-:W-:Y:S01]  /*5ea40*/  ISETP.GE.U32.AND.EX P4, PT, R70, R43, PT, P4 ;  /* 0x0000002b4600720c */ /* 0x000fe20003f86140 */
[----:B------:R-:W-:Y:S01]  /*5ea50*/  @P1 IMAD.X R69, R113, 0x1, R106, P6 ;  /* 0x0000000171451824 */ /* 0x000fe200030e066a */
[----:B------:R-:W-:Y:S01]  /*5ea60*/  @P1 ISETP.GE.U32.AND P6, PT, R59, R80, PT ;  /* 0x000000503b00120c */ /* 0x000fe20003fc6070 */
[----:B------:R-:W-:Y:S01]  /*5ea70*/  @P1 IMAD.MOV.U32 R80, RZ, RZ, R59 ;  /* 0x000000ffff501224 */ /* 0x000fe200078e003b */
[----:B------:R-:W-:-:S02]  /*5ea80*/  ISETP.GE.U32.AND.EX P2, PT, R123, R84, PT, P2 ;  /* 0x000000547b00720c */ /* 0x000fc40003f46120 */
[----:B------:R-:W-:Y:S02]  /*5ea90*/  SEL R32, RZ, 0x1, P4 ;  /* 0x00000001ff207807 */ /* 0x000fe40002000000 */
[----:B------:R-:W-:Y:S02]  /*5eaa0*/  SEL R84, RZ, 0x1, P2 ;  /* 0x00000001ff547807 */ /* 0x000fe40001000000 */
[----:B------:R-:W-:Y:S01]  /*5eab0*/  @P1 ISETP.GE.U32.AND.EX P2, PT, R69, R106, PT, P6 ;  /* 0x0000006a4500120c */ /* 0x000fe20003f46160 */
[----:B------:R-:W-:Y:S01]  /*5eac0*/  @P1 IMAD.MOV.U32 R106, RZ, RZ, R69 ;  /* 0x000000ffff6a1224 */ /* 0x000fe200078e0045 */
[-C--:B------:R-:W-:Y:S02]  /*5ead0*/  IADD3 R81, P5, PT, R80, R88.reuse, RZ ;  /* 0x0000005850517210 */ /* 0x080fe40007fbe0ff */
[----:B------:R-:W-:Y:S02]  /*5eae0*/  IADD3 R32, P4, PT, R32, R49, RZ ;  /* 0x0000003120207210 */ /* 0x000fe40007f9e0ff */
[C---:B------:R-:W-:Y:S01]  /*5eaf0*/  ISETP.GE.U32.AND P6, PT, R81.reuse, R88, PT ;  /* 0x000000585100720c */ /* 0x040fe20003fc6070 */
[----:B------:R-:W-:Y:S01]  /*5eb00*/  IMAD.X R106, R106, 0x1, R121, P5 ;  /* 0x000000016a6a7824 */ /* 0x000fe200028e0679 */
[----:B------:R-:W-:Y:S01]  /*5eb10*/  IADD3 R69, P5, PT, -R32, R81, RZ ;  /* 0x0000005120457210 */ /* 0x000fe20007fbe1ff */
[----:B------:R-:W-:Y:S01]  /*5eb20*/  IMAD.X R49, RZ, RZ, RZ, P4 ;  /* 0x000000ffff317224 */ /* 0x000fe200020e06ff */
[----:B------:R-:W-:Y:S01]  /*5eb30*/  @P0 ISETP.GE.U32.AND.EX P3, PT, R68, R85, PT, P3 ;  /* 0x000000554400020c */ /* 0x000fe20003f66130 */
[----:B------:R-:W-:Y:S01]  /*5eb40*/  @P0 IMAD.MOV.U32 R85, RZ, RZ, R68 ;  /* 0x000000ffff550224 */ /* 0x000fe200078e0044 */
[----:B------:R-:W-:Y:S01]  /*5eb50*/  @P1 SEL R89, RZ, 0x1, P2 ;  /* 0x00000001ff591807 */ /* 0x000fe20001000000 */
[----:B------:R-:W-:Y:S01]  /*5eb60*/  IMAD.X R68, R106, 0x1, ~R49, P5 ;  /* 0x000000016a447824 */ /* 0x000fe200028e0e31 */
[----:B------:R-:W-:-:S02]  /*5eb70*/  ISETP.GE.U32.AND P4, PT, R81, R32, PT ;  /* 0x000000205100720c */ /* 0x000fc40003f86070 */
[----:B------:R-:W-:Y:S02]  /*5eb80*/  ISETP.GE.U32.AND P2, PT, R69, R40, PT ;  /* 0x000000284500720c */ /* 0x000fe40003f46070 */
[C---:B------:R-:W-:Y:S02]  /*5eb90*/  ISETP.GE.U32.AND.EX P6, PT, R106.reuse, R121, PT, P6 ;  /* 0x000000796a00720c */ /* 0x040fe40003fc6160 */
[----:B------:R-:W-:Y:S02]  /*5eba0*/  ISETP.GE.U32.AND.EX P4, PT, R106, R49, PT, P4 ;  /* 0x000000316a00720c */ /* 0x000fe40003f86140 */
[----:B------:R-:W-:Y:S02]  /*5ebb0*/  ISETP.GE.U32.AND.EX P2, PT, R68, R41, PT, P2 ;  /* 0x000000294400720c */ /* 0x000fe40003f46120 */
[----:B------:R-:W-:Y:S02]  /*5ebc0*/  SEL R59, RZ, 0x1, P6 ;  /* 0x00000001ff3b7807 */ /* 0x000fe40003000000 */
[----:B------:R-:W-:-:S02]  /*5ebd0*/  IADD3 R122, P5, PT, R86, R119, RZ ;  /* 0x00000077567a7210 */ /* 0x000fc40007fbe0ff */
[----:B------:R-:W-:Y:S02]  /*5ebe0*/  @P1 IADD3 R108, P6, PT, R89, R108, RZ ;  /* 0x0000006c596c1210 */ /* 0x000fe40007fde0ff */
[----:B------:R-:W-:Y:S01]  /*5ebf0*/  SEL R32, RZ, 0x1, P4 ;  /* 0x00000001ff207807 */ /* 0x000fe20002000000 */
[----:B------:R-:W-:Y:S01]  /*5ec00*/  IMAD.X R124, R85, 0x1, R91, P5 ;  /* 0x00000001557c7824 */ /* 0x000fe200028e065b */
[----:B------:R-:W-:Y:S01]  /*5ec10*/  SEL R49, RZ, 0x1, P2 ;  /* 0x00000001ff317807 */ /* 0x000fe20001000000 */
[----:B------:R-:W-:Y:S01]  /*5ec20*/  @P1 IMAD.X R101, RZ, RZ, R101, P6 ;  /* 0x000000ffff651224 */ /* 0x000fe200030e0665 */
[----:B------:R-:W-:Y:S02]  /*5ec30*/  IADD3 R108, P5, P2, R108, R60, R59 ;  /* 0x0000003c6c6c7210 */ /* 0x000fe40007abe03b */
[----:B------:R-:W-:Y:S02]  /*5ec40*/  IADD3 R49, P1, PT, R49, R32, RZ ;  /* 0x0000002031317210 */ /* 0x000fe40007f3e0ff */
[----:B------:R-:W-:-:S02]  /*5ec50*/  @P0 SEL R32, RZ, 0x1, P3 ;  /* 0x00000001ff200807 */ /* 0x000fc40001800000 */
[----:B------:R-:W-:Y:S01]  /*5ec60*/  IADD3 R57, P3, P6, R57, R66, R84 ;  /* 0x0000004239397210 */ /* 0x000fe20007e7e054 */
[----:B------:R-:W-:Y:S01]  /*5ec70*/  IMAD.X R59, RZ, RZ, RZ, P1 ;  /* 0x000000ffff3b7224 */ /* 0x000fe200008e06ff */
[----:B------:R-:W-:Y:S02]  /*5ec80*/  IADD3.X R66, PT, PT, R101, R61, RZ, P5, P2 ;  /* 0x0000003d65427210 */ /* 0x000fe40002fe44ff */
[----:B------:R-:W-:Y:S02]  /*5ec90*/  IADD3 R139, P2, PT, -R49, R108, RZ ;  /* 0x0000006c318b7210 */ /* 0x000fe40007f5e1ff */
[----:B------:R-:W-:Y:S02]  /*5eca0*/  @P0 IADD3 R93, P5, PT, R32, R93, RZ ;  /* 0x0000005d205d0210 */ /* 0x000fe40007fbe0ff */
[----:B------:R-:W-:Y:S01]  /*5ecb0*/  ISETP.GE.U32.AND P1, PT, R139, R30, PT ;  /* 0x0000001e8b00720c */ /* 0x000fe20003f26070 */
[----:B------:R-:W-:Y:S01]  /*5ecc0*/  IMAD.X R60, R66, 0x1, ~R59, P2 ;  /* 0x00000001423c7824 */ /* 0x000fe200010e0e3b */
[----:B------:R-:W-:Y:S01]  /*5ecd0*/  IADD3.X R32, PT, PT, R58, R67, RZ, P3, P6 ;  /* 0x000000433a207210 */ /* 0x000fe20001fec4ff */
[----:B------:R-:W-:Y:S01]  /*5ece0*/  @P0 IMAD.X R87, RZ, RZ, R87, P5 ;  /* 0x000000ffff570224 */ /* 0x000fe200028e0657 */
[----:B------:R-:W-:-:S02]  /*5ecf0*/  ISETP.GE.U32.AND P2, PT, R108, R49, PT ;  /* 0x000000316c00720c */ /* 0x000fc40003f46070 */
[----:B------:R-:W-:Y:S02]  /*5ed00*/  IADD3 R49, P6, PT, R71, -R42, RZ ;  /* 0x8000002a47317210 */ /* 0x000fe40007fde0ff */
[----:B------:R-:W-:Y:S02]  /*5ed10*/  ISETP.GE.U32.AND.EX P1, PT, R60, R31, PT, P1 ;  /* 0x0000001f3c00720c */ /* 0x000fe40003f26110 */
[----:B------:R-:W-:Y:S01]  /*5ed20*/  ISETP.GE.U32.AND P4, PT, R122, R119, PT ;  /* 0x000000777a00720c */ /* 0x000fe20003f86070 */
[----:B------:R-:W-:Y:S01]  /*5ed30*/  IMAD.X R107, R70, 0x1, ~R43, P6 ;  /* 0x00000001466b7824 */ /* 0x000fe200030e0e2b */
[----:B------:R-:W-:Y:S02]  /*5ed40*/  IADD3 R139, P0, PT, R139, -R30, RZ ;  /* 0x8000001e8b8b7210 */ /* 0x000fe40007f1e0ff */
[----:B------:R-:W-:Y:S02]  /*5ed50*/  ISETP.GE.U32.AND.EX P1, PT, R66, R59, P1, P2 ;  /* 0x0000003b4200720c */ /* 0x000fe40000f26120 */
[----:B------:R-:W-:Y:S01]  /*5ed60*/  ISETP.GE.U32.AND.EX P4, PT, R124, R91, PT, P4 ;  /* 0x0000005b7c00720c */ /* 0x000fe20003f86140 */
[----:B------:R-:W-:Y:S01]  /*5ed70*/  IMAD.X R143, R60, 0x1, ~R31, P0 ;  /* 0x000000013c8f7824 */ /* 0x000fe200000e0e1f */
[----:B------:R-:W-:-:S02]  /*5ed80*/  SEL R107, R107, R82, P1 ;  /* 0x000000526b6b7207 */ /* 0x000fc40000800000 */
[----:B------:R-:W-:Y:S02]  /*5ed90*/  IADD3 R101, P0, PT, R69, -R40, RZ ;  /* 0x8000002845657210 */ /* 0x000fe40007f1e0ff */
[----:B------:R-:W-:Y:S01]  /*5eda0*/  SEL R125, RZ, 0x1, P4 ;  /* 0x00000001ff7d7807 */ /* 0x000fe20002000000 */
[----:B------:R-:W-:Y:S01]  /*5edb0*/  IMAD.WIDE.U32 R60, R107, R39, RZ ;  /* 0x000000276b3c7225 */ /* 0x000fe200078e00ff */
[----:B------:R-:W-:Y:S02]  /*5edc0*/  SEL R49, R49, R83, P1 ;  /* 0x0000005331317207 */ /* 0x000fe40000800000 */
[----:B------:R-:W-:Y:S01]  /*5edd0*/  IADD3 R125, P3, P4, R93, R126, R125 ;  /* 0x0000007e5d7d7210 */ /* 0x000fe20007c7e07d */
[----:B------:R-:W-:Y:S01]  /*5ede0*/  IMAD.X R141, R68, 0x1, ~R41, P0 ;  /* 0x00000001448d7824 */ /* 0x000fe200000e0e29 */
[----:B------:R-:W-:Y:S01]  /*5edf0*/  SEL R139, R139, R108, P1 ;  /* 0x0000006c8b8b7207 */ /* 0x000fe20000800000 */
[----:B------:R-:W-:Y:S01]  /*5ee00*/  IMAD.WIDE.U32 R58, R107, R48, RZ ;  /* 0x000000306b3a7225 */ /* 0x000fe200078e00ff */
[----:B------:R-:W-:-:S02]  /*5ee10*/  IADD3.X R126, PT, PT, R87, R127, RZ, P3, P4 ;  /* 0x0000007f577e7210 */ /* 0x000fc40001fe84ff */
[----:B------:R-:W-:Y:S01]  /*5ee20*/  SEL R135, R44, RZ, P1 ;  /* 0x000000ff2c877207 */ /* 0x000fe20000800000 */
[----:B------:R-:W-:Y:S01]  /*5ee30*/  IMAD.WIDE.U32 R116, R49, R39, RZ ;  /* 0x0000002731747225 */ /* 0x000fe200078e00ff */
[----:B------:R-:W-:Y:S02]  /*5ee40*/  SEL R143, R143, R66, P1 ;  /* 0x000000428f8f7207 */ /* 0x000fe40000800000 */
[----:B------:R-:W-:Y:S01]  /*5ee50*/  SEL R127, R45, RZ, P1 ;  /* 0x000000ff2d7f7207 */ /* 0x000fe20000800000 */
[----:B------:R-:W-:Y:S01]  /*5ee60*/  IMAD.WIDE.U32 R68, R107, R38, RZ ;  /* 0x000000266b447225 */ /* 0x000fe200078e00ff */
[----:B------:R-:W-:Y:S02]  /*5ee70*/  SEL R101, R101, R81, P1 ;  /* 0x0000005165657207 */ /* 0x000fe40000800000 */
[----:B------:R-:W-:Y:S01]  /*5ee80*/  SEL R141, R141, R106, P1 ;  /* 0x0000006a8d8d7207 */ /* 0x000fe20000800000 */
[----:B------:R-:W-:Y:S01]  /*5ee90*/  IMAD.WIDE.U32 R60, P1, R49, R2, R60 ;  /* 0x00000002313c7225 */ /* 0x000fe2000782003c */
[----:B------:R-:W-:-:S03]  /*5eea0*/  IADD3 R135, P2, PT, -R135, R97, RZ ;  /* 0x0000006187877210 */ /* 0x000fc60007f5e1ff */
[----:B------:R-:W-:Y:S01]  /*5eeb0*/  IMAD.WIDE.U32 R66, R107, R36, RZ ;  /* 0x000000246b427225 */ /* 0x000fe200078e00ff */
[----:B------:R-:W-:-:S03]  /*5eec0*/  IADD3 R137, P5, PT, R117, R60, RZ ;  /* 0x0000003c75897210 */ /* 0x000fc60007fbe0ff */
[----:B------:R-:W-:-:S04]  /*5eed0*/  IMAD.WIDE.U32 R58, P0, R49, R5, R58 ;  /* 0x00000005313a7225 */ /* 0x000fc8000780003a */
[----:B------:R-:W-:Y:S02]  /*5eee0*/  IMAD.X R87, RZ, RZ, RZ, P1 ;  /* 0x000000ffff577224 */ /* 0x000fe400008e06ff */
[----:B------:R-:W-:Y:S02]  /*5eef0*/  IMAD.MOV.U32 R86, RZ, RZ, R61 ;  /* 0x000000ffff567224 */ /* 0x000fe400078e003d */
[----:B------:R-:W-:-:S04]  /*5ef00*/  IMAD.WIDE.U32 R118, R49, R48, RZ ;  /* 0x0000003031767225 */ /* 0x000fc800078e00ff */
[----:B------:R-:W-:Y:S02]  /*5ef10*/  IMAD.X R105, RZ, RZ, RZ, P0 ;  /* 0x000000ffff697224 */ /* 0x000fe400000e06ff */
[----:B------:R-:W-:-:S04]  /*5ef20*/  IMAD.WIDE.U32 R60, P1, R49, R37, R68 ;  /* 0x00000025313c7225 */ /* 0x000fc80007820044 */
[----:B------:R-:W-:-:S04]  /*5ef30*/  IMAD.WIDE.U32 R66, P0, R49, R28, R66 ;  /* 0x0000001c31427225 */ /* 0x000fc80007800042 */
[----:B------:R-:W-:-:S04]  /*5ef40*/  IMAD.WIDE.U32 R92, R49, R36, RZ ;  /* 0x00000024315c7225 */ /* 0x000fc800078e00ff */
[----:B------:R-:W-:-:S04]  /*5ef50*/  IMAD.WIDE.U32 R68, R49, R38, RZ ;  /* 0x0000002631447225 */ /* 0x000fc800078e00ff */
[----:B------:R-:W-:Y:S01]  /*5ef60*/  IMAD.X R127, R90, 0x1, ~R127, P2 ;  /* 0x000000015a7f7824 */ /* 0x000fe200010e0e7f */
[----:B------:R-:W-:Y:S01]  /*5ef70*/  IADD3 R149, P2, PT, R119, R58, RZ ;  /* 0x0000003a77957210 */ /* 0x000fe20007f5e0ff */
[----:B------:R-:W-:Y:S01]  /*5ef80*/  IMAD.MOV.U32 R104, RZ, RZ, R59 ;  /* 0x000000ffff687224 */ /* 0x000fe200078e003b */
[----:B------:R-:W-:Y:S01]  /*5ef90*/  IADD3 R69, P3, PT, R69, R60, RZ ;  /* 0x0000003c45457210 */ /* 0x000fe20007f7e0ff */
[----:B------:R-:W-:Y:S01]  /*5efa0*/  IMAD.X R59, RZ, RZ, RZ, P0 ;  /* 0x000000ffff3b7224 */ /* 0x000fe200000e06ff */
[----:B------:R-:W-:Y:S01]  /*5efb0*/  IADD3 R93, P0, PT, R93, R66, RZ ;  /* 0x000000425d5d7210 */ /* 0x000fe20007f1e0ff */
[----:B------:R-:W-:Y:S02]  /*5efc0*/  IMAD.MOV.U32 R58, RZ, RZ, R67 ;  /* 0x000000ffff3a7224 */ /* 0x000fe400078e0043 */
[----:B------:R-:W-:Y:S02]  /*5efd0*/  IMAD.MOV.U32 R70, RZ, RZ, R61 ;  /* 0x000000ffff467224 */ /* 0x000fe400078e003d */
[----:B------:R-:W-:-:S04]  /*5efe0*/  IMAD.WIDE.U32 R80, R141, R48, RZ ;  /* 0x000000308d507225 */ /* 0x000fc800078e00ff */
[----:B------:R-:W-:-:S04]  /*5eff0*/  IMAD.WIDE.U32 R66, R141, R39, RZ ;  /* 0x000000278d427225 */ /* 0x000fc800078e00ff */
[----:B------:R-:W-:-:S04]  /*5f000*/  IMAD.WIDE.U32 R60, R141, R36, RZ ;  /* 0x000000248d3c7225 */ /* 0x000fc800078e00ff */
[----:B------:R-:W-:Y:S02]  /*5f010*/  IMAD.X R71, RZ, RZ, RZ, P1 ;  /* 0x000000ffff477224 */ /* 0x000fe400008e06ff */
[----:B------:R-:W-:-:S04]  /*5f020*/  IMAD.WIDE.U32 R82, R141, R38, RZ ;  /* 0x000000268d527225 */ /* 0x000fc800078e00ff */
[----:B------:R-:W-:-:S04]  /*5f030*/  IMAD.WIDE.U32 R80, P1, R101, R5, R80 ;  /* 0x0000000565507225 */ /* 0x000fc80007820050 */
[----:B------:R-:W-:-:S04]  /*5f040*/  IMAD.WIDE.U32 R94, R101, R48, RZ ;  /* 0x00000030655e7225 */ /* 0x000fc800078e00ff */
[----:B------:R-:W-:-:S04]  /*5f050*/  IMAD.WIDE.U32 R66, P6, R101, R2, R66 ;  /* 0x0000000265427225 */ /* 0x000fc800078c0042 */
[----:B------:R-:W-:-:S04]  /*5f060*/  IMAD.WIDE.U32 R84, R101, R39, RZ ;  /* 0x0000002765547225 */ /* 0x000fc800078e00ff */
[----:B------:R-:W-:-:S04]  /*5f070*/  IMAD.WIDE.U32 R60, P4, R101, R28, R60 ;  /* 0x0000001c653c7225 */ /* 0x000fc8000788003c */
[----:B------:R-:W-:Y:S01]  /*5f080*/  IMAD.X R91, RZ, RZ, RZ, P1 ;  /* 0x000000ffff5b7224 */ /* 0x000fe200008e06ff */
[----:B------:R-:W-:Y:S01]  /*5f090*/  IADD3 R95, P1, PT, R95, R80, RZ ;  /* 0x000000505f5f7210 */ /* 0x000fe20007f3e0ff */
[----:B------:R-:W-:Y:S02]  /*5f0a0*/  IMAD.X R97, RZ, RZ, RZ, P6 ;  /* 0x000000ffff617224 */ /* 0x000fe400030e06ff */
[----:B------:R-:W-:Y:S01]  /*5f0b0*/  IMAD.X R99, RZ, RZ, RZ, P4 ;  /* 0x000000ffff637224 */ /* 0x000fe200020e06ff */
[----:B------:R-:W-:Y:S01]  /*5f0c0*/  IADD3 R85, P4, PT, R85, R66, RZ ;  /* 0x0000004255557210 */ /* 0x000fe20007f9e0ff */
[----:B------:R-:W-:Y:S02]  /*5f0d0*/  IMAD.MOV.U32 R90, RZ, RZ, R81 ;  /* 0x000000ffff5a7224 */ /* 0x000fe400078e0051 */
[----:B------:R-:W-:-:S04]  /*5f0e0*/  IMAD.WIDE.U32 R88, P6, R101, R37, R82 ;  /* 0x0000002565587225 */ /* 0x000fc800078c0052 */
[----:B------:R-:W-:Y:S02]  /*5f0f0*/  IMAD.MOV.U32 R96, RZ, RZ, R67 ;  /* 0x000000ffff607224 */ /* 0x000fe400078e0043 */
[----:B------:R-:W-:-:S04]  /*5f100*/  IMAD.WIDE.U32 R80, R101, R36, RZ ;  /* 0x0000002465507225 */ /* 0x000fc800078e00ff */
[----:B------:R-:W-:-:S04]  /*5f110*/  IMAD.WIDE.U32 R82, R101, R38, RZ ;  /* 0x0000002665527225 */ /* 0x000fc800078e00ff */
[----:B------:R-:W-:-:S04]  /*5f120*/  IMAD.WIDE.U32 R66, R143, R48, RZ ;  /* 0x000000308f427225 */ /* 0x000fc800078e00ff */
[----:B------:R-:W-:-:S04]  /*5f130*/  IMAD.WIDE.U32 R108, R143, R39, RZ ;  /* 0x000000278f6c7225 */ /* 0x000fc800078e00ff */
[----:B------:R-:W-:Y:S01]  /*5f140*/  IMAD.WIDE.U32.X R104, R107, R5, R104, P2 ;  /* 0x000000056b687225 */ /* 0x000fe200010e0468 */
[----:B------:R-:W-:-:S03]  /*5f150*/  IADD3 R81, P2, PT, R81, R60, RZ ;  /* 0x0000003c51517210 */ /* 0x000fc60007f5e0ff */
[----:B------:R-:W-:Y:S01]  /*5f160*/  IMAD.WIDE.U32.X R86, R107, R2, R86, P5 ;  /* 0x000000026b567225 */ /* 0x000fe200028e0456 */
[----:B------:R-:W-:-:S03]  /*5f170*/  IADD3 R83, P5, PT, R83, R88, RZ ;  /* 0x0000005853537210 */ /* 0x000fc60007fbe0ff */
[----:B------:R-:W-:Y:S02]  /*5f180*/  IMAD.X R101, RZ, RZ, RZ, P6 ;  /* 0x000000ffff657224 */ /* 0x000fe400030e06ff */
[----:B------:R-:W-:Y:S02]  /*5f190*/  IMAD.MOV.U32 R98, RZ, RZ, R61 ;  /* 0x000000ffff627224 */ /* 0x000fe400078e003d */
[----:B------:R-:W-:Y:S02]  /*5f1a0*/  IMAD.MOV.U32 R100, RZ, RZ, R89 ;  /* 0x000000ffff647224 */ /* 0x000fe400078e0059 */
[----:B------:R-:W-:-:S04]  /*5f1b0*/  IMAD.WIDE.U32 R60, R139, R48, RZ ;  /* 0x000000308b3c7225 */ /* 0x000fc800078e00ff */
[----:B------:R-:W-:-:S04]  /*5f1c0*/  IMAD.WIDE.U32 R88, P6, R139, R5, R66 ;  /* 0x000000058b587225 */ /* 0x000fc800078c0042 */
[----:B------:R-:W-:-:S04]  /*5f1d0*/  IMAD.WIDE.U32 R66, R127, R48, RZ ;  /* 0x000000307f427225 */ /* 0x000fc800078e00ff */
[----:B------:R-:W-:-:S04]  /*5f1e0*/  IMAD.WIDE.U32.X R70, R107, R37, R70, P3 ;  /* 0x000000256b467225 */ /* 0x000fc800018e0446 */
[----:B------:R-:W-:-:S04]  /*5f1f0*/  IMAD.WIDE.U32 R120, R143, R36, RZ ;  /* 0x000000248f787225 */ /* 0x000fc800078e00ff */
[----:B------:R-:W-:-:S04]  /*5f200*/  IMAD.WIDE.U32.X R58, R107, R28, R58, P0 ;  /* 0x0000001c6b3a7225 */ /* 0x000fc800000e043a */
[----:B------:R-:W-:-:S04]  /*5f210*/  IMAD.WIDE.U32 R110, P3, R139, R2, R108 ;  /* 0x000000028b6e7225 */ /* 0x000fc8000786006c */
[----:B------:R-:W-:Y:S01]  /*5f220*/  IMAD.X R107, RZ, RZ, RZ, P6 ;  /* 0x000000ffff6b7224 */ /* 0x000fe200030e06ff */
[----:B------:R-:W-:Y:S01]  /*5f230*/  IADD3 R61, P6, PT, R61, R88, RZ ;  /* 0x000000583d3d7210 */ /* 0x000fe20007fde0ff */
[----:B------:R-:W-:Y:S02]  /*5f240*/  IMAD.MOV.U32 R106, RZ, RZ, R89 ;  /* 0x000000ffff6a7224 */ /* 0x000fe400078e0059 */
[----:B------:R-:W-:-:S04]  /*5f250*/  IMAD.WIDE.U32 R88, R143, R38, RZ ;  /* 0x000000268f587225 */ /* 0x000fc800078e00ff */
[----:B------:R-:W-:Y:S02]  /*5f260*/  IMAD.X R113, RZ, RZ, RZ, P3 ;  /* 0x000000ffff717224 */ /* 0x000fe400018e06ff */
[----:B------:R-:W-:-:S04]  /*5f270*/  IMAD.WIDE.U32 R108, P0, R135, R5, R66 ;  /* 0x00000005876c7225 */ /* 0x000fc80007800042 */
[----:B------:R-:W-:-:S04]  /*5f280*/  IMAD.WIDE.U32 R120, P3, R139, R28, R120 ;  /* 0x0000001c8b787225 */ /* 0x000fc80007860078 */
[----:B------:R-:W-:-:S04]  /*5f290*/  IMAD.WIDE.U32 R128, R135, R48, RZ ;  /* 0x0000003087807225 */ /* 0x000fc800078e00ff */
[----:B------:R-:W-:Y:S02]  /*5f2a0*/  IMAD.MOV.U32 R112, RZ, RZ, R111 ;  /* 0x000000ffff707224 */ /* 0x000fe400078e006f */
[----:B------:R-:W-:-:S04]  /*5f2b0*/  IMAD.WIDE.U32.X R90, R141, R5, R90, P1 ;  /* 0x000000058d5a7225 */ /* 0x000fc800008e045a */
[----:B------:R-:W-:-:S04]  /*5f2c0*/  IMAD.WIDE.U32 R130, P1, R139, R37, R88 ;  /* 0x000000258b827225 */ /* 0x000fc80007820058 */
[----:B------:R-:W-:Y:S01]  /*5f2d0*/  IMAD.X R111, RZ, RZ, RZ, P3 ;  /* 0x000000ffff6f7224 */ /* 0x000fe200018e06ff */
[----:B------:R-:W-:Y:S01]  /*5f2e0*/  IADD3 R147, P3, PT, R129, R108, RZ ;  /* 0x0000006c81937210 */ /* 0x000fe20007f7e0ff */
[----:B------:R-:W-:-:S04]  /*5f2f0*/  IMAD.WIDE.U32 R66, R139, R39, RZ ;  /* 0x000000278b427225 */ /* 0x000fc800078e00ff */
[----:B------:R-:W-:-:S04]  /*5f300*/  IMAD.WIDE.U32 R88, R139, R36, RZ ;  /* 0x000000248b587225 */ /* 0x000fc800078e00ff */
[----:B------:R-:W-:-:S04]  /*5f310*/  IMAD.WIDE.U32 R48, R139, R38, RZ ;  /* 0x000000268b307225 */ /* 0x000fc800078e00ff */
[----:B------:R-:W-:Y:S01]  /*5f320*/  IMAD.X R133, RZ, RZ, RZ, P0 ;  /* 0x000000ffff857224 */ /* 0x000fe200000e06ff */
[----:B------:R-:W-:Y:S01]  /*5f330*/  IADD3 R67, P0, PT, R67, R110, RZ ;  /* 0x0000006e43437210 */ /* 0x000fe20007f1e0ff */
[----:B------:R-:W-:Y:S02]  /*5f340*/  IMAD.MOV.U32 R132, RZ, RZ, R109 ;  /* 0x000000ffff847224 */ /* 0x000fe400078e006d */
[----:B------:R-:W-:-:S04]  /*5f350*/  IMAD.WIDE.U32 R138, R127, R39, RZ ;  /* 0x000000277f8a7225 */ /* 0x000fc800078e00ff */
[----:B------:R-:W-:Y:S01]  /*5f360*/  IMAD.WIDE.U32.X R132, R127, R5, R132, P3 ;  /* 0x000000057f847225 */ /* 0x000fe200018e0484 */
[----:B------:R-:W-:-:S03]  /*5f370*/  IADD3 R49, P3, PT, R49, R130, RZ ;  /* 0x0000008231317210 */ /* 0x000fc60007f7e0ff */
[----:B------:R-:W-:Y:S02]  /*5f380*/  IMAD.MOV.U32 R108, RZ, RZ, R131 ;  /* 0x000000ffff6c7224 */ /* 0x000fe400078e0083 */
[----:B------:R-:W-:-:S04]  /*5f390*/  IMAD.WIDE.U32.X R96, R141, R2, R96, P4 ;  /* 0x000000028d607225 */ /* 0x000fc800020e0460 */
[----:B------:R-:W-:-:S04]  /*5f3a0*/  IMAD.WIDE.U32 R130, R135, R39, RZ ;  /* 0x0000002787827225 */ /* 0x000fc800078e00ff */
[----:B------:R-:W-:-:S04]  /*5f3b0*/  IMAD.WIDE.U32 R138, P4, R135, R2, R138 ;  /* 0x00000002878a7225 */ /* 0x000fc8000788008a */
[----:B------:R-:W-:Y:S01]  /*5f3c0*/  IMAD.WIDE.U32.X R98, R141, R28, R98, P2 ;  /* 0x0000001c8d627225 */ /* 0x000fe200010e0462 */
[----:B------:R-:W-:-:S03]  /*5f3d0*/  IADD3 R39, P2, PT, R131, R138, RZ ;  /* 0x0000008a83277210 */ /* 0x000fc60007f5e0ff */
[----:B------:R-:W-:-:S04]  /*5f3e0*/  IMAD.WIDE.U32.X R100, R141, R37, R100, P5 ;  /* 0x000000258d647225 */ /* 0x000fc800028e0464 */
[----:B------:R-:W-:Y:S01]  /*5f3f0*/  IMAD.WIDE.U32.X R106, R143, R5, R106, P6 ;  /* 0x000000058f6a7225 */ /* 0x000fe200030e046a */
[----:B------:R-:W-:Y:S02]  /*5f400*/  IADD3 R145, P5, P6, R118, R130, R132 ;  /* 0x0000008276917210 */ /* 0x000fe40007ebe084 */
[----:B------:R-:W-:Y:S01]  /*5f410*/  LOP3.LUT R5, RZ, R128, RZ, 0x33, !PT ;  /* 0x00000080ff057212 */ /* 0x000fe200078e33ff */
[----:B------:R-:W-:Y:S01]  /*5f420*/  IMAD.X R109, RZ, RZ, RZ, P1 ;  /* 0x000000ffff6d7224 */ /* 0x000fe200008e06ff */
[----:B------:R-:W-:Y:S01]  /*5f430*/  IADD3 R89, P1, PT, R89, R120, RZ ;  /* 0x0000007859597210 */ /* 0x000fe20007f3e0ff */
[----:B------:R-:W-:Y:S01]  /*5f440*/  IMAD.MOV.U32 R110, RZ, RZ, R121 ;  /* 0x000000ffff6e7224 */ /* 0x000fe200078e0079 */
[----:B------:R-:W-:Y:S01]  /*5f450*/  IADD3.X R142, PT, PT, R149, R39, R133, P5, P6 ;  /* 0x00000027958e7210 */ /* 0x000fe20002fec485 */
[-C--:B------:R-:W-:Y:S02]  /*5f460*/  IMAD R39, R147, R46.reuse, RZ ;  /* 0x0000002e93277224 */ /* 0x080fe400078e02ff */
[----:B------:R-:W-:-:S04]  /*5f470*/  IMAD.WIDE.U32 R120, R128, R46, RZ ;  /* 0x0000002e80787225 */ /* 0x000fc800078e00ff */
[----:B------:R-:W-:Y:S01]  /*5f480*/  IMAD.WIDE.U32.X R110, R143, R28, R110, P1 ;  /* 0x0000001c8f6e7225 */ /* 0x000fe200008e046e */
[----:B------:R-:W-:-:S03]  /*5f490*/  ISETP.GE.U32.AND P1, PT, R145, R118, PT ;  /* 0x000000769100720c */ /* 0x000fc60003f26070 */
[----:B------:R-:W-:Y:S01]  /*5f4a0*/  IMAD R39, R128, R47, R39 ;  /* 0x0000002f80277224 */ /* 0x000fe200078e0227 */
[----:B------:R-:W-:Y:S01]  /*5f4b0*/  ISETP.GE.U32.AND.EX P1, PT, R142, R149, PT, P1 ;  /* 0x000000958e00720c */ /* 0x000fe20003f26110 */
[----:B------:R-:W-:-:S04]  /*5f4c0*/  IMAD.WIDE.U32 R128, R127, R36, RZ ;  /* 0x000000247f807225 */ /* 0x000fc800078e00ff */
[----:B------:R-:W-:-:S04]  /*5f4d0*/  IMAD.WIDE.U32.X R112, R143, R2, R112, P0 ;  /* 0x000000028f707225 */ /* 0x000fc800000e0470 */
[----:B------:R-:W-:-:S04]  /*5f4e0*/  IMAD.WIDE.U32.X R108, R143, R37, R108, P3 ;  /* 0x000000258f6c7225 */ /* 0x000fc800018e046c */
[----:B------:R-:W-:Y:S01]  /*5f4f0*/  IMAD.IADD R143, R121, 0x1, R39 ;  /* 0x00000001798f7824 */ /* 0x000fe200078e0227 */
[----:B------:R-:W-:Y:S01]  /*5f500*/  SEL R121, RZ, 0x1, P1 ;  /* 0x00000001ff797807 */ /* 0x000fe20000800000 */
[----:B------:R-:W-:-:S04]  /*5f510*/  IMAD.WIDE.U32 R130, R120, R44, RZ ;  /* 0x0000002c78827225 */ /* 0x000fc800078e00ff */
[----:B------:R-:W-:Y:S01]  /*5f520*/  IMAD.WIDE.U32 R132, P3, R135, R28, R128 ;  /* 0x0000001c87847225 */ /* 0x000fe20007860080 */
[----:B------:R-:W-:-:S03]  /*5f530*/  ISETP.GT.U32.AND P0, PT, R130, R5, PT ;  /* 0x000000058200720c */ /* 0x000fc60003f04070 */
[----:B------:R-:W-:Y:S02]  /*5f540*/  IMAD.X R119, RZ, RZ, RZ, P4 ;  /* 0x000000ffff777224 */ /* 0x000fe400020e06ff */
[----:B------:R-:W-:Y:S02]  /*5f550*/  IMAD.MOV.U32 R118, RZ, RZ, R139 ;  /* 0x000000ffff767224 */ /* 0x000fe400078e008b */
[----:B------:R-:W-:-:S04]  /*5f560*/  IMAD.WIDE.U32 R128, R135, R36, RZ ;  /* 0x0000002487807225 */ /* 0x000fc800078e00ff */
[----:B------:R-:W-:-:S04]  /*5f570*/  IMAD.WIDE.U32 R140, R143, R44, RZ ;  /* 0x0000002c8f8c7225 */ /* 0x000fc800078e00ff */
[----:B------:R-:W-:-:S04]  /*5f580*/  IMAD.WIDE.U32 R138, R127, R38, RZ ;  /* 0x000000267f8a7225 */ /* 0x000fc800078e00ff */
[----:B------:R-:W-:Y:S01]  /*5f590*/  IMAD.WIDE.U32.X R118, R127, R2, R118, P2 ;  /* 0x000000027f767225 */ /* 0x000fe200010e0476 */
[----:B------:R-:W-:Y:S02]  /*5f5a0*/  IADD3 R121, P1, P2, R116, R104, R121 ;  /* 0x0000006874797210 */ /* 0x000fe40007a3e079 */
[----:B------:R-:W-:Y:S01]  /*5f5b0*/  LOP3.LUT R2, RZ, R147, RZ, 0x33, !PT ;  /* 0x00000093ff027212 */ /* 0x000fe200078e33ff */
[----:B------:R-:W-:Y:S01]  /*5f5c0*/  IMAD.X R117, RZ, RZ, RZ, P3 ;  /* 0x000000ffff757224 */ /* 0x000fe200018e06ff */
[----:B------:R-:W-:Y:S01]  /*5f5d0*/  IADD3 R5, P3, PT, R129, R132, RZ ;  /* 0x0000008481057210 */ /* 0x000fe20007f7e0ff */
[----:B------:R-:W-:-:S04]  /*5f5e0*/  IMAD.WIDE.U32 R140, P5, R120, R45, R140 ;  /* 0x0000002d788c7225 */ /* 0x000fc800078a008c */
[----:B------:R-:W-:Y:S02]  /*5f5f0*/  IMAD.MOV.U32 R116, RZ, RZ, R133 ;  /* 0x000000ffff747224 */ /* 0x000fe400078e0085 */
[----:B------:R-:W-:-:S04]  /*5f600*/  IMAD.WIDE.U32 R138, P4, R135, R37, R138 ;  /* 0x00000025878a7225 */ /* 0x000fc8000788008a */
[----:B------:R-:W-:-:S04]  /*5f610*/  IMAD.WIDE.U32 R38, R135, R38, RZ ;  /* 0x0000002687267225 */ /* 0x000fc800078e00ff */
[----:B------:R-:W-:Y:S01]  /*5f620*/  IMAD.WIDE.U32.X R116, R127, R28, R116, P3 ;  /* 0x0000001c7f747225 */ /* 0x000fe200018e0474 */
[----:B------:R-:W-:-:S03]  /*5f630*/  IADD3 R129, P3, PT, R131, R140, RZ ;  /* 0x0000008c83817210 */ /* 0x000fc60007f7e0ff */
[----:B------:R-:W-:Y:S01]  /*5f640*/  IMAD.MOV.U32 R134, RZ, RZ, R139 ;  /* 0x000000ffff867224 */ /* 0x000fe200078e008b */
[----:B------:R-:W-:Y:S01]  /*5f650*/  IADD3.X R139, PT, PT, R137, R105, RZ, P1, P2 ;  /* 0x00000069898b7210 */ /* 0x000fe20000fe44ff */
[----:B------:R-:W-:Y:S01]  /*5f660*/  IMAD.X R135, RZ, RZ, RZ, P4 ;  /* 0x000000ffff877224 */ /* 0x000fe200020e06ff */
[----:B------:R-:W-:Y:S01]  /*5f670*/  IADD3 R138, P4, PT, R39, R138, RZ ;  /* 0x0000008a278a7210 */ /* 0x000fe20007f9e0ff */
[----:B------:R-:W-:Y:S01]  /*5f680*/  IMAD.WIDE.U32 R104, R143, R42, RZ ;  /* 0x0000002a8f687225 */ /* 0x000fe200078e00ff */
[----:B------:R-:W-:Y:S02]  /*5f690*/  IADD3 R39, P1, P2, R121, R128, R118 ;  /* 0x0000008079277210 */ /* 0x000fe40007a3e076 */
[----:B------:R-:W-:Y:S01]  /*5f6a0*/  ISETP.GT.U32.AND.EX P0, PT, R129, R2, PT, P0 ;  /* 0x000000028100720c */ /* 0x000fe20003f04100 */
[----:B------:R-:W-:Y:S01]  /*5f6b0*/  IMAD.WIDE.U32 R128, R143, R40, RZ ;  /* 0x000000288f807225 */ /* 0x000fe200078e00ff */
[----:B------:R-:W-:Y:S02]  /*5f6c0*/  IADD3.X R28, PT, PT, R139, R5, R119, P1, P2 ;  /* 0x000000058b1c7210 */ /* 0x000fe40000fe4477 */
[----:B------:R-:W-:Y:S01]  /*5f6d0*/  SEL R5, RZ, 0x1, !P0 ;  /* 0x00000001ff057807 */ /* 0x000fe20004000000 */
[----:B------:R-:W-:-:S02]  /*5f6e0*/  IMAD.X R131, RZ, RZ, RZ, P5 ;  /* 0x000000ffff837224 */ /* 0x000fc400028e06ff */
[----:B------:R-:W-:Y:S02]  /*5f6f0*/  IMAD.MOV.U32 R130, RZ, RZ, R141 ;  /* 0x000000ffff827224 */ /* 0x000fe400078e008d */
[----:B------:R-:W-:-:S04]  /*5f700*/  IMAD.WIDE.U32 R132, P1, R120, R43, R104 ;  /* 0x0000002b78847225 */ /* 0x000fc80007820068 */
[----:B------:R-:W-:-:S04]  /*5f710*/  IMAD.WIDE.U32 R118, R120, R42, RZ ;  /* 0x0000002a78767225 */ /* 0x000fc800078e00ff */
[----:B------:R-:W-:Y:S01]  /*5f720*/  IMAD.WIDE.U32.X R36, R127, R37, R134, P4 ;  /* 0x000000257f247225 */ /* 0x000fe200020e0486 */
[----:B------:R-:W-:-:S03]  /*5f730*/  IADD3 R127, P5, PT, R39, R94, RZ ;  /* 0x0000005e277f7210 */ /* 0x000fc60007fbe0ff */
[----:B------:R-:W-:-:S04]  /*5f740*/  IMAD.WIDE.U32 R136, R143, R30, RZ ;  /* 0x0000001e8f887225 */ /* 0x000fc800078e00ff */
[----:B------:R-:W-:-:S04]  /*5f750*/  IMAD.WIDE.U32 R134, P0, R120, R41, R128 ;  /* 0x0000002978867225 */ /* 0x000fc80007800080 */
[----:B------:R-:W-:Y:S01]  /*5f760*/  IMAD.WIDE.U32.X R130, R143, R45, R130, P3 ;  /* 0x0000002d8f827225 */ /* 0x000fe200018e0482 */
[----:B------:R-:W-:-:S03]  /*5f770*/  IADD3 R141, P3, PT, R119, R132, RZ ;  /* 0x00000084778d7210 */ /* 0x000fc60007f7e0ff */
[----:B------:R-:W-:Y:S01]  /*5f780*/  IMAD.X R119, RZ, RZ, RZ, P0 ;  /* 0x000000ffff777224 */ /* 0x000fe200000e06ff */
[----:B------:R-:W-:Y:S01]  /*5f790*/  ISETP.GE.U32.AND P0, PT, R39, R121, PT ;  /* 0x000000792700720c */ /* 0x000fe20003f06070 */
[----:B------:R-:W-:Y:S01]  /*5f7a0*/  IMAD.X R105, RZ, RZ, RZ, P1 ;  /* 0x000000ffff697224 */ /* 0x000fe200008e06ff */
[----:B------:R-:W-:Y:S01]  /*5f7b0*/  IADD3 R2, P1, P6, R118, R130, R5 ;  /* 0x0000008276027210 */ /* 0x000fe20007e3e005 */
[----:B------:R-:W-:Y:S01]  /*5f7c0*/  IMAD.WIDE.U32 R128, R120, R40, RZ ;  /* 0x0000002878807225 */ /* 0x000fe200078e00ff */
[----:B------:R-:W-:Y:S02]  /*5f7d0*/  ISETP.GE.U32.AND.EX P0, PT, R28, R139, PT, P0 ;  /* 0x0000008b1c00720c */ /* 0x000fe40003f06100 */
[----:B------:R-:W-:Y:S01]  /*5f7e0*/  IADD3.X R5, PT, PT, R141, R131, RZ, P1, P6 ;  /* 0x000000838d057210 */ /* 0x000fe20000fec4ff */
[C---:B------:R-:W-:Y:S01]  /*5f7f0*/  IMAD.WIDE.U32 R136, P4, R120.reuse, R31, R136 ;  /* 0x0000001f78887225 */ /* 0x040fe20007880088 */
[----:B------:R-:W-:Y:S02]  /*5f800*/  ISETP.GE.U32.AND P1, PT, R127, R94, PT ;  /* 0x0000005e7f00720c */ /* 0x000fe40003f26070 */
[----:B------:R-:W-:Y:S01]  /*5f810*/  IADD3 R147, P2, PT, R129, R134, RZ ;  /* 0x0000008681937210 */ /* 0x000fe20007f5e0ff */
[----:B------:R-:W-:-:S04]  /*5f820*/  IMAD.WIDE.U32 R120, R120, R30, RZ ;  /* 0x0000001e78787225 */ /* 0x000fc800078e00ff */
[----:B------:R-:W-:Y:S02]  /*5f830*/  IMAD.MOV.U32 R104, RZ, RZ, R133 ;  /* 0x000000ffff687224 */ /* 0x000fe400078e0085 */
[----:B------:R-:W-:Y:S01]  /*5f840*/  IMAD.X R28, R28, 0x1, R95, P5 ;  /* 0x000000011c1c7824 */ /* 0x000fe200028e065f */
[----:B------:R-:W-:Y:S01]  /*5f850*/  IADD3 R145, P5, PT, R2, R145, RZ ;  /* 0x0000009102917210 */ /* 0x000fe20007fbe0ff */
[----:B------:R-:W-:Y:S02]  /*5f860*/  IMAD.MOV.U32 R118, RZ, RZ, R135 ;  /* 0x000000ffff767224 */ /* 0x000fe400078e0087 */
[----:B------:R-:W-:Y:S01]  /*5f870*/  IMAD.X R133, RZ, RZ, RZ, P4 ;  /* 0x000000ffff857224 */ /* 0x000fe200020e06ff */
[----:B------:R-:W-:Y:S01]  /*5f880*/  IADD3 R135, P4, PT, R121, R136, RZ ;  /* 0x0000008879877210 */ /* 0x000fe20007f9e0ff */
[----:B------:R-:W-:Y:S01]  /*5f890*/  IMAD.WIDE.U32.X R130, R143, R43, R104, P3 ;  /* 0x0000002b8f827225 */ /* 0x000fe200018e0468 */
[----:B------:R-:W-:Y:S02]  /*5f8a0*/  SEL R121, RZ, 0x1, P0 ;  /* 0x00000001ff797807 */ /* 0x000fe40000000000 */
[----:B------:R-:W-:Y:S01]  /*5f8b0*/  ISETP.GE.U32.AND.EX P1, PT, R28, R95, PT, P1 ;  /* 0x0000005f1c00720c */ /* 0x000fe20003f26110 */
[----:B------:R-:W-:Y:S01]  /*5f8c0*/  IMAD.X R142, R5, 0x1, R142, P5 ;  /* 0x00000001058e7824 */ /* 0x000fe200028e068e */
[C---:B------:R-:W-:Y:S01]  /*5f8d0*/  ISETP.GE.U32.AND P0, PT, R145.reuse, R2, PT ;  /* 0x000000029100720c */ /* 0x040fe20003f06070 */
[----:B------:R-:W-:Y:S01]  /*5f8e0*/  IMAD.WIDE.U32 R104, R145, R46, RZ ;  /* 0x0000002e91687225 */ /* 0x000fe200078e00ff */
[----:B------:R-:W-:-:S02]  /*5f8f0*/  IADD3 R121, P3, P6, R92, R86, R121 ;  /* 0x000000565c797210 */ /* 0x000fc40007e7e079 */
[----:B------:R-:W-:Y:S01]  /*5f900*/  SEL R39, RZ, 0x1, P1 ;  /* 0x00000001ff277807 */ /* 0x000fe20000800000 */
[----:B------:R-:W-:Y:S01]  /*5f910*/  IMAD.MOV.U32 R132, RZ, RZ, R137 ;  /* 0x000000ffff847224 */ /* 0x000fe200078e0089 */
[----:B------:R-:W-:Y:S01]  /*5f920*/  ISETP.GE.U32.AND.EX P0, PT, R142, R5, PT, P0 ;  /* 0x000000058e00720c */ /* 0x000fe20003f06100 */
[----:B------:R-:W-:Y:S01]  /*5f930*/  IMAD.WIDE.U32.X R118, R143, R41, R118, P2 ;  /* 0x000000298f767225 */ /* 0x000fe200010e0476 */
[----:B------:R-:W-:Y:S02]  /*5f940*/  IADD3.X R129, PT, PT, R93, R87, RZ, P3, P6 ;  /* 0x000000575d817210 */ /* 0x000fe40001fec4ff */
[----:B------:R-:W-:Y:S01]  /*5f950*/  LOP3.LUT R5, RZ, R145, RZ, 0x33, !PT ;  /* 0x00000091ff057212 */ /* 0x000fe200078e33ff */
[----:B------:R-:W-:Y:S01]  /*5f960*/  IMAD.WIDE.U32 R86, R104, R44, RZ ;  /* 0x0000002c68567225 */ /* 0x000fe200078e00ff */
[----:B------:R-:W-:-:S03]  /*5f970*/  IADD3 R93, P2, P3, R121, R38, R116 ;  /* 0x00000026795d7210 */ /* 0x000fc60007b5e074 */
[----:B------:R-:W-:Y:S01]  /*5f980*/  IMAD.WIDE.U32.X R94, R143, R31, R132, P4 ;  /* 0x0000001f8f5e7225 */ /* 0x000fe200020e0484 */
[----:B------:R-:W-:Y:S02]  /*5f990*/  IADD3 R84, P5, P4, R84, R90, R39 ;  /* 0x0000005a54547210 */ /* 0x000fe40007cbe027 */
[----:B------:R-:W-:Y:S01]  /*5f9a0*/  SEL R39, RZ, 0x1, P0 ;  /* 0x00000001ff277807 */ /* 0x000fe20000000000 */
[----:B------:R-:W-:Y:S01]  /*5f9b0*/  IMAD R2, R142, R46, RZ ;  /* 0x0000002e8e027224 */ /* 0x000fe200078e02ff */
[----:B------:R-:W-:Y:S02]  /*5f9c0*/  ISETP.GT.U32.AND P1, PT, R86, R5, PT ;  /* 0x000000055600720c */ /* 0x000fe40003f24070 */
[----:B------:R-:W-:Y:S01]  /*5f9d0*/  IADD3.X R116, PT, PT, R129, R138, R117, P2, P3 ;  /* 0x0000008a81747210 */ /* 0x000fe200017e6475 */
[----:B------:R-:W-:Y:S01]  /*5f9e0*/  IMAD R133, R145, R47, R2 ;  /* 0x0000002f91857224 */ /* 0x000fe200078e0202 */
[----:B------:R-:W-:Y:S02]  /*5f9f0*/  IADD3 R5, P3, PT, R84, R93, RZ ;  /* 0x0000005d54057210 */ /* 0x000fe40007f7e0ff */
[----:B------:R-:W-:Y:S01]  /*5fa00*/  IADD3.X R85, PT, PT, R85, R91, RZ, P5, P4 ;  /* 0x0000005b55557210 */ /* 0x000fe20002fe84ff */
[----:B------:R-:W-:Y:S01]  /*5fa10*/  IMAD.IADD R2, R105, 0x1, R133 ;  /* 0x0000000169027824 */ /* 0x000fe200078e0285 */
[----:B------:R-:W-:-:S02]  /*5fa20*/  IADD3 R128, P0, P6, R128, R130, R39 ;  /* 0x0000008280807210 */ /* 0x000fc40007e1e027 */
[----:B------:R-:W-:Y:S01]  /*5fa30*/  ISETP.GE.U32.AND P2, PT, R93, R121, PT ;  /* 0x000000795d00720c */ /* 0x000fe20003f46070 */
[----:B------:R-:W-:Y:S01]  /*5fa40*/  IMAD.WIDE.U32 R38, R2, R44, RZ ;  /* 0x0000002c02267225 */ /* 0x000fe200078e00ff */
[----:B------:R-:W-:Y:S02]  /*5fa50*/  ISETP.GE.U32.AND P4, PT, R5, R84, PT ;  /* 0x000000540500720c */ /* 0x000fe40003f86070 */
[----:B------:R-:W-:Y:S01]  /*5fa60*/  IADD3.X R130, PT, PT, R147, R131, RZ, P0, P6 ;  /* 0x0000008393827210 */ /* 0x000fe200007ec4ff */
[----:B------:R-:W-:Y:S01]  /*5fa70*/  IMAD.X R84, R85, 0x1, R116, P3 ;  /* 0x0000000155547824 */ /* 0x000fe200018e0674 */
[----:B------:R-:W-:Y:S01]  /*5fa80*/  ISETP.GE.U32.AND.EX P2, PT, R116, R129, PT, P2 ;  /* 0x000000817400720c */ /* 0x000fe20003f46120 */
[----:B------:R-:W-:Y:S01]  /*5fa90*/  IMAD.WIDE.U32 R38, P6, R104, R45, R38 ;  /* 0x0000002d68267225 */ /* 0x000fe200078c0026 */
[----:B------:R-:W-:Y:S02]  /*5faa0*/  IADD3 R91, P0, PT, R5, R60, RZ ;  /* 0x0000003c055b7210 */ /* 0x000fe40007f1e0ff */
[----:B------:R-:W-:-:S02]  /*5fab0*/  IADD3 R127, P5, PT, R128, R127, RZ ;  /* 0x0000007f807f7210 */ /* 0x000fc40007fbe0ff */
[----:B------:R-:W-:Y:S02]  /*5fac0*/  SEL R5, RZ, 0x1, P2 ;  /* 0x00000001ff057807 */ /* 0x000fe40001000000 */
[C---:B------:R-:W-:Y:S01]  /*5fad0*/  ISETP.GE.U32.AND.EX P4, PT, R84.reuse, R85, PT, P4 ;  /* 0x000000555400720c */ /* 0x040fe20003f86140 */
[----:B------:R-:W-:Y:S01]  /*5fae0*/  IMAD.X R84, R84, 0x1, R61, P0 ;  /* 0x0000000154547824 */ /* 0x000fe200000e063d */
[----:B------:R-:W-:Y:S01]  /*5faf0*/  ISETP.GE.U32.AND P3, PT, R91, R60, PT ;  /* 0x0000003c5b00720c */ /* 0x000fe20003f66070 */
[----:B------:R-:W-:Y:S01]  /*5fb00*/  IMAD.X R90, R130, 0x1, R28, P5 ;  /* 0x00000001825a7824 */ /* 0x000fe200028e061c */
[----:B------:R-:W-:Y:S01]  /*5fb10*/  IADD3 R86, P2, P5, R68, R58, R5 ;  /* 0x0000003a44567210 */ /* 0x000fe20007d5e005 */
[----:B------:R-:W-:Y:S01]  /*5fb20*/  IMAD.MOV.U32 R58, RZ, RZ, R39 ;  /* 0x000000ffff3a7224 */ /* 0x000fe200078e0027 */
[----:B------:R-:W-:Y:S02]  /*5fb30*/  SEL R85, RZ, 0x1, P4 ;  /* 0x00000001ff557807 */ /* 0x000fe40002000000 */
[----:B------:R-:W-:Y:S01]  /*5fb40*/  ISETP.GE.U32.AND.EX P3, PT, R84, R61, PT, P3 ;  /* 0x0000003d5400720c */ /* 0x000fe20003f66130 */
[----:B------:R-:W-:Y:S01]  /*5fb50*/  IMAD.WIDE.U32 R60, R2, R42, RZ ;  /* 0x0000002a023c7225 */ /* 0x000fe200078e00ff */
[----:B------:R-:W-:-:S02]  /*5fb60*/  IADD3.X R93, PT, PT, R69, R59, RZ, P2, P5 ;  /* 0x0000003b455d7210 */ /* 0x000fc400017ea4ff */
[----:B------:R-:W-:Y:S01]  /*5fb70*/  IADD3 R80, P2, P5, R80, R96, R85 ;  /* 0x0000006050507210 */ /* 0x000fe20007d5e055 */
[----:B------:R-:W-:Y:S01]  /*5fb80*/  IMAD.X R59, RZ, RZ, RZ, P6 ;  /* 0x000000ffff3b7224 */ /* 0x000fe200030e06ff */
[----:B------:R-:W-:Y:S02]  /*5fb90*/  IADD3 R28, P4, PT, R87, R38, RZ ;  /* 0x00000026571c7210 */ /* 0x000fe40007f9e0ff */
[----:B------:R-:W-:Y:S02]  /*5fba0*/  LOP3.LUT R5, RZ, R142, RZ, 0x33, !PT ;  /* 0x0000008eff057212 */ /* 0x000fe400078e33ff */
[----:B------:R-:W-:Y:S01]  /*5fbb0*/  IADD3 R87, P6, PT, R86, R36, RZ ;  /* 0x0000002456577210 */ /* 0x000fe20007fde0ff */
[----:B------:R-:W-:Y:S01]  /*5fbc0*/  IMAD.WIDE.U32.X R38, R2, R45, R58, P4 ;  /* 0x0000002d02267225 */ /* 0x000fe200020e043a */
[----:B------:R-:W-:Y:S02]  /*5fbd0*/  IADD3.X R81, PT, PT, R81, R97, RZ, P2, P5 ;  /* 0x0000006151517210 */ /* 0x000fe400017ea4ff */
[----:B------:R-:W-:Y:S01]  /*5fbe0*/  ISETP.GT.U32.AND.EX P1, PT, R28, R5, PT, P1 ;  /* 0x000000051c00720c */ /* 0x000fe20003f24110 */
[----:B------:R-:W-:Y:S01]  /*5fbf0*/  IMAD.WIDE.U32 R68, P2, R104, R43, R60 ;  /* 0x0000002b68447225 */ /* 0x000fe2000784003c */
[----:B------:R-:W-:-:S02]  /*5fc00*/  IADD3 R85, P5, PT, R80, R87, RZ ;  /* 0x0000005750557210 */ /* 0x000fc40007fbe0ff */
[----:B------:R-:W-:Y:S01]  /*5fc10*/  SEL R5, RZ, 0x1, P3 ;  /* 0x00000001ff057807 */ /* 0x000fe20001800000 */
[----:B------:R-:W-:Y:S01]  /*5fc20*/  IMAD.X R28, R93, 0x1, R37, P6 ;  /* 0x000000015d1c7824 */ /* 0x000fe200030e0625 */
[----:B------:R-:W-:Y:S01]  /*5fc30*/  ISETP.GE.U32.AND P0, PT, R127, R128, PT ;  /* 0x000000807f00720c */ /* 0x000fe20003f06070 */
[----:B------:R-:W-:Y:S01]  /*5fc40*/  IMAD.X R37, RZ, RZ, RZ, P2 ;  /* 0x000000ffff257224 */ /* 0x000fe200010e06ff */
[----:B------:R-:W-:Y:S01]  /*5fc50*/  ISETP.GE.U32.AND P2, PT, R85, R80, PT ;  /* 0x000000505500720c */ /* 0x000fe20003f46070 */
[----:B------:R-:W-:Y:S01]  /*5fc60*/  IMAD.X R80, R81, 0x1, R28, P5 ;  /* 0x0000000151507824 */ /* 0x000fe200028e061c */
[----:B------:R-:W-:Y:S01]  /*5fc70*/  IADD3 R66, P6, P3, R66, R106, R5 ;  /* 0x0000006a42427210 */ /* 0x000fe20007bde005 */
[----:B------:R-:W-:Y:S01]  /*5fc80*/  IMAD.WIDE.U32 R60, R104, R42, RZ ;  /* 0x0000002a683c7225 */ /* 0x000fe200078e00ff */
[----:B------:R-:W-:Y:S02]  /*5fc90*/  SEL R5, RZ, 0x1, !P1 ;  /* 0x00000001ff057807 */ /* 0x000fe40004800000 */
[----:B------:R-:W-:Y:S01]  /*5fca0*/  ISETP.GE.U32.AND.EX P2, PT, R80, R81, PT, P2 ;  /* 0x000000515000720c */ /* 0x000fe20003f46120 */
[----:B------:R-:W-:Y:S01]  /*5fcb0*/  IMAD.MOV.U32 R36, RZ, RZ, R69 ;  /* 0x000000ffff247224 */ /* 0x000fe200078e0045 */
[----:B------:R-:W-:Y:S01]  /*5fcc0*/  IADD3 R85, P4, PT, R66, R85, RZ ;  /* 0x0000005542557210 */ /* 0x000fe20007f9e0ff */
[----:B------:R-:W-:Y:S01]  /*5fcd0*/  IMAD.WIDE.U32 R58, R2, R40, RZ ;  /* 0x00000028023a7225 */ /* 0x000fe200078e00ff */
[----:B------:R-:W-:-:S02]  /*5fce0*/  IADD3.X R67, PT, PT, R67, R107, RZ, P6, P3 ;  /* 0x0000006b43437210 */ /* 0x000fc400037e64ff */
[----:B------:R-:W-:Y:S02]  /*5fcf0*/  SEL R69, RZ, 0x1, P2 ;  /* 0x00000001ff457807 */ /* 0x000fe40001000000 */
[----:B------:R-:W-:Y:S01]  /*5fd00*/  IADD3 R61, P5, PT, R61, R68, RZ ;  /* 0x000000443d3d7210 */ /* 0x000fe20007fbe0ff */
[----:B------:R-:W-:Y:S01]  /*5fd10*/  IMAD.X R80, R67, 0x1, R80, P4 ;  /* 0x0000000143507824 */ /* 0x000fe200020e0650 */
[----:B------:R-:W-:Y:S02]  /*5fd20*/  IADD3 R60, P2, P3, R60, R38, R5 ;  /* 0x000000263c3c7210 */ /* 0x000fe40007b5e005 */
[----:B------:R-:W-:Y:S01]  /*5fd30*/  ISETP.GE.U32.AND P1, PT, R85, R66, PT ;  /* 0x000000425500720c */ /* 0x000fe20003f26070 */
[----:B------:R-:W-:Y:S01]  /*5fd40*/  IMAD.WIDE.U32.X R36, R2, R43, R36, P5 ;  /* 0x0000002b02247225 */ /* 0x000fe200028e0424 */
[----:B------:R-:W-:Y:S02]  /*5fd50*/  ISETP.GE.U32.AND.EX P0, PT, R90, R130, PT, P0 ;  /* 0x000000825a00720c */ /* 0x000fe40003f06100 */
[----:B------:R-:W-:-:S02]  /*5fd60*/  IADD3 R69, P6, P4, R82, R98, R69 ;  /* 0x0000006252457210 */ /* 0x000fc40007cde045 */
[----:B------:R-:W-:Y:S02]  /*5fd70*/  IADD3.X R5, PT, PT, R61, R39, RZ, P2, P3 ;  /* 0x000000273d057210 */ /* 0x000fe400017e64ff */
[----:B------:R-:W-:Y:S02]  /*5fd80*/  ISETP.GE.U32.AND P2, PT, R87, R86, PT ;  /* 0x000000565700720c */ /* 0x000fe40003f46070 */
[----:B------:R-:W-:Y:S02]  /*5fd90*/  ISETP.GE.U32.AND.EX P1, PT, R80, R67, PT, P1 ;  /* 0x000000435000720c */ /* 0x000fe40003f26110 */
[----:B------:R-:W-:Y:S02]  /*5fda0*/  IADD3 R127, P3, PT, R60, R127, RZ ;  /* 0x0000007f3c7f7210 */ /* 0x000fe40007f7e0ff */
[----:B------:R-:W-:Y:S01]  /*5fdb0*/  IADD3.X R83, PT, PT, R83, R99, RZ, P6, P4 ;  /* 0x0000006353537210 */ /* 0x000fe200037e84ff */
[----:B------:R-:W-:Y:S01]  /*5fdc0*/  IMAD.WIDE.U32 R58, P4, R104, R41, R58 ;  /* 0x00000029683a7225 */ /* 0x000fe2000788003a */
[----:B------:R-:W-:-:S02]  /*5fdd0*/  SEL R39, RZ, 0x1, P0 ;  /* 0x00000001ff277807 */ /* 0x000fc40000000000 */
[----:B------:R-:W-:Y:S01]  /*5fde0*/  ISETP.GE.U32.AND.EX P6, PT, R28, R93, PT, P2 ;  /* 0x0000005d1c00720c */ /* 0x000fe20003fc6120 */
[----:B------:R-:W-:Y:S01]  /*5fdf0*/  IMAD.X R90, R5, 0x1, R90, P3 ;  /* 0x00000001055a7824 */ /* 0x000fe200018e065a */
[----:B------:R-:W-:Y:S01]  /*5fe00*/  SEL R67, RZ, 0x1, P1 ;  /* 0x00000001ff437807 */ /* 0x000fe20000800000 */
[----:B------:R-:W-:Y:S01]  /*5fe10*/  IMAD.X R61, RZ, RZ, RZ, P4 ;  /* 0x000000ffff3d7224 */ /* 0x000fe200020e06ff */
[----:B------:R-:W-:Y:S01]  /*5fe20*/  IADD3 R120, P1, P0, R120, R118, R39 ;  /* 0x0000007678787210 */ /* 0x000fe2000783e027 */
[----:B------:R-:W-:Y:S01]  /*5fe30*/  IMAD.WIDE.U32 R38, R104, R40, RZ ;  /* 0x0000002868267225 */ /* 0x000fe200078e00ff */
[----:B------:R-:W-:Y:S02]  /*5fe40*/  ISETP.GE.U32.AND P2, PT, R127, R60, PT ;  /* 0x0000003c7f00720c */ /* 0x000fe40003f46070 */
[----:B------:R-:W-:Y:S01]  /*5fe50*/  SEL R66, RZ, 0x1, P6 ;  /* 0x00000001ff427807 */ /* 0x000fe20003000000 */
[----:B------:R-:W-:Y:S01]  /*5fe60*/  IMAD.MOV.U32 R60, RZ, RZ, R59 ;  /* 0x000000ffff3c7224 */ /* 0x000fe200078e003b */
[----:B------:R-:W-:-:S02]  /*5fe70*/  IADD3 R67, P3, P6, R88, R112, R67 ;  /* 0x0000007058437210 */ /* 0x000fc40007e7e043 */
[----:B------:R-:W-:Y:S02]  /*5fe80*/  IADD3.X R118, PT, PT, R135, R119, RZ, P1, P0 ;  /* 0x0000007787767210 */ /* 0x000fe40000fe04ff */
[----:B------:R-:W-:Y:S02]  /*5fe90*/  ISETP.GE.U32.AND.EX P0, PT, R90, R5, PT, P2 ;  /* 0x000000055a00720c */ /* 0x000fe40003f06120 */
[----:B------:R-:W-:Y:S02]  /*5fea0*/  IADD3.X R89, PT, PT, R89, R113, RZ, P3, P6 ;  /* 0x0000007159597210 */ /* 0x000fe40001fec4ff */
[----:B------:R-:W-:Y:S02]  /*5feb0*/  IADD3 R66, P1, P3, R69, R70, R66 ;  /* 0x0000004645427210 */ /* 0x000fe40007b3e042 */
[----:B------:R-:W-:Y:S02]  /*5fec0*/  SEL R5, RZ, 0x1, P0 ;  /* 0x00000001ff057807 */ /* 0x000fe40000000000 */
[----:B------:R-:W-:-:S02]  /*5fed0*/  IADD3.X R68, PT, PT, R83, R71, RZ, P1, P3 ;  /* 0x0000004753447210 */ /* 0x000fc40000fe64ff */
[----:B------:R-:W-:Y:S02]  /*5fee0*/  IADD3 R28, P1, PT, R67, R66, RZ ;  /* 0x00000042431c7210 */ /* 0x000fe40007f3e0ff */
[----:B------:R-:W-:Y:S01]  /*5fef0*/  IADD3 R5, P5, P6, R38, R36, R5 ;  /* 0x0000002426057210 */ /* 0x000fe20007ebe005 */
[----:B------:R-:W-:Y:S01]  /*5ff00*/  IMAD R36, R90, R46, RZ ;  /* 0x0000002e5a247224 */ /* 0x000fe200078e02ff */
[----:B------:R-:W-:Y:S01]  /*5ff10*/  IADD3 R81, P4, PT, R39, R58, RZ ;  /* 0x0000003a27517210 */ /* 0x000fe20007f9e0ff */
[----:B------:R-:W-:Y:S01]  /*5ff20*/  IMAD.X R58, R89, 0x1, R68, P1 ;  /* 0x00000001593a7824 */ /* 0x000fe200008e0644 */
[----:B------:R-:W-:Y:S01]  /*5ff30*/  ISETP.GE.U32.AND P3, PT, R28, R67, PT ;  /* 0x000000431c00720c */ /* 0x000fe20003f66070 */
[C---:B------:R-:W-:Y:S01]  /*5ff40*/  IMAD.WIDE.U32 R38, R127.reuse, R46, RZ ;  /* 0x0000002e7f267225 */ /* 0x040fe200078e00ff */
[----:B------:R-:W-:Y:S02]  /*5ff50*/  IADD3 R91, P2, PT, R120, R91, RZ ;  /* 0x0000005b785b7210 */ /* 0x000fe40007f5e0ff */
[----:B------:R-:W-:Y:S01]  /*5ff60*/  ISETP.GE.U32.AND P1, PT, R66, R69, PT ;  /* 0x000000454200720c */ /* 0x000fe20003f26070 */
[----:B------:R-:W-:Y:S01]  /*5ff70*/  IMAD R59, R127, R47, R36 ;  /* 0x0000002f7f3b7224 */ /* 0x000fe200078e0224 */
[----:B------:R-:W-:Y:S01]  /*5ff80*/  ISETP.GE.U32.AND.EX P3, PT, R58, R89, PT, P3 ;  /* 0x000000593a00720c */ /* 0x000fe20003f66130 */
[----:B------:R-:W-:Y:S01]  /*5ff90*/  IMAD.WIDE.U32 R66, R38, R44, RZ ;  /* 0x0000002c26427225 */ /* 0x000fe200078e00ff */
[----:B------:R-:W-:-:S02]  /*5ffa0*/  ISETP.GE.U32.AND P0, PT, R91, R120, PT ;  /* 0x000000785b00720c */ /* 0x000fc40003f06070 */
[----:B------:R-:W-:Y:S01]  /*5ffb0*/  IADD3.X R70, PT, PT, R81, R37, RZ, P5, P6 ;  /* 0x0000002551467210 */ /* 0x000fe20002fec4ff */
[----:B------:R-:W-:Y:S01]  /*5ffc0*/  IMAD.IADD R59, R39, 0x1, R59 ;  /* 0x00000001273b7824 */ /* 0x000fe200078e023b */
[----:B------:R-:W-:Y:S01]  /*5ffd0*/  ISETP.GE.U32.AND.EX P1, PT, R68, R83, PT, P1 ;  /* 0x000000534400720c */ /* 0x000fe20003f26110 */
[----:B------:R-:W-:Y:S01]  /*5ffe0*/  IMAD.X R81, R118, 0x1, R84, P2 ;  /* 0x0000000176517824 */ /* 0x000fe200010e0654 */
[----:B------:R-:W-:Y:S01]  /*5fff0*/  IADD3 R91, P6, PT, R5, R91, RZ ;  /* 0x0000005b055b7210 */ /* 0x000fe20007fde0ff */
[----:B------:R-:W-:Y:S01]  /*60000*/  IMAD.WIDE.U32 R68, R59, R44, RZ ;  /* 0x0000002c3b447225 */ /* 0x000fe200078e00ff */
[----:B------:R-:W-:Y:S02]  /*60010*/  SEL R71, RZ, 0x1, P3 ;  /* 0x00000001ff477807 */ /* 0x000fe40001800000 */
[----:B------:R-:W-:Y:S01]  /*60020*/  ISETP.GE.U32.AND P3, PT, R91, R5, PT ;  /* 0x000000055b00720c */ /* 0x000fe20003f66070 */
[----:B------:R-:W-:Y:S01]  /*60030*/  IMAD.X R82, R70, 0x1, R81, P6 ;  /* 0x0000000146527824 */ /* 0x000fe200030e0651 */
[----:B------:R-:W-:Y:S01]  /*60040*/  IADD3 R71, P2, P5, R48, R110, R71 ;  /* 0x0000006e30477210 */ /* 0x000fe20007d5e047 */
[----:B------:R-:W-:Y:S01]  /*60050*/  IMAD.WIDE.U32 R68, P6, R38, R45, R68 ;  /* 0x0000002d26447225 */ /* 0x000fe200078c0044 */
[----:B------:R-:W-:-:S02]  /*60060*/  LOP3.LUT R5, RZ, R127, RZ, 0x33, !PT ;  /* 0x0000007fff057212 */ /* 0x000fc400078e33ff */
[----:B------:R-:W-:Y:S01]  /*60070*/  IADD3.X R111, PT, PT, R49, R111, RZ, P2, P5 ;  /* 0x0000006f316f7210 */ /* 0x000fe200017ea4ff */
[----:B------:R-:W-:Y:S01]  /*60080*/  IMAD.WIDE.U32 R36, R2, R30, RZ ;  /* 0x0000001e02247225 */ /* 0x000fe200078e00ff */
[----:B------:R-:W-:Y:S02]  /*60090*/  ISETP.GT.U32.AND P5, PT, R66, R5, PT ;  /* 0x000000054200720c */ /* 0x000fe40003fa4070 */
[----:B------:R-:W-:Y:S01]  /*600a0*/  SEL R5, RZ, 0x1, P1 ;  /* 0x00000001ff057807 */ /* 0x000fe20000800000 */
[----:B------:R-:W-:Y:S01]  /*600b0*/  IMAD.X R49, RZ, RZ, RZ, P6 ;  /* 0x000000ffff317224 */ /* 0x000fe200030e06ff */
[----:B------:R-:W-:Y:S01]  /*600c0*/  IADD3 R67, P1, PT, R67, R68, RZ ;  /* 0x0000004443437210 */ /* 0x000fe20007f3e0ff */
[----:B------:R-:W-:Y:S01]  /*600d0*/  IMAD.WIDE.U32.X R60, R2, R41, R60, P4 ;  /* 0x00000029023c7225 */ /* 0x000fe200020e043c */
[----:B------:R-:W-:Y:S02]  /*600e0*/  LOP3.LUT R48, RZ, R90, RZ, 0x33, !PT ;  /* 0x0000005aff307212 */ /* 0x000fe400078e33ff */
[----:B------:R-:W-:Y:S01]  /*600f0*/  ISETP.GE.U32.AND.EX P3, PT, R82, R70, PT, P3 ;  /* 0x000000465200720c */ /* 0x000fe20003f66130 */
[----:B------:R-:W-:Y:S01]  /*60100*/  IMAD.WIDE.U32 R36, P2, R104, R31, R36 ;  /* 0x0000001f68247225 */ /* 0x000fe20007840024 */
[----:B------:R-:W-:-:S02]  /*60110*/  ISETP.GT.U32.AND.EX P5, PT, R67, R48, PT, P5 ;  /* 0x000000304300720c */ /* 0x000fc40003fa4150 */
[----:B------:R-:W-:Y:S01]  /*60120*/  IADD3 R5, P4, P6, R71, R100, R5 ;  /* 0x0000006447057210 */ /* 0x000fe20007e9e005 */
[----:B------:R-:W-:Y:S01]  /*60130*/  IMAD.MOV.U32 R48, RZ, RZ, R69 ;  /* 0x000000ffff307224 */ /* 0x000fe200078e0045 */
[----:B------:R-:W-:Y:S01]  /*60140*/  SEL R67, RZ, 0x1, P3 ;  /* 0x00000001ff437807 */ /* 0x000fe20001800000 */
[----:B------:R-:W-:Y:S01]  /*60150*/  IMAD.WIDE.U32 R104, R104, R30, RZ ;  /* 0x0000001e68687225 */ /* 0x000fe200078e00ff */
[----:B------:R-:W-:Y:S02]  /*60160*/  IADD3.X R100, PT, PT, R111, R101, RZ, P4, P6 ;  /* 0x000000656f647210 */ /* 0x000fe400027ec4ff */
[----:B------:R-:W-:Y:S01]  /*60170*/  ISETP.GE.U32.AND.EX P0, PT, R81, R118, PT, P0 ;  /* 0x000000765100720c */ /* 0x000fe20003f06100 */
[----:B------:R-:W-:Y:S01]  /*60180*/  IMAD.WIDE.U32 R68, R59, R42, RZ ;  /* 0x0000002a3b447225 */ /* 0x000fe200078e00ff */
[----:B------:R-:W-:Y:S02]  /*60190*/  IADD3 R83, P3, PT, R105, R36, RZ ;  /* 0x0000002469537210 */ /* 0x000fe40007f7e0ff */
[----:B------:R-:W-:Y:S01]  /*601a0*/  IADD3 R104, P4, P6, R104, R60, R67 ;  /* 0x0000003c68687210 */ /* 0x000fe20007e9e043 */
[----:B------:R-:W-:Y:S01]  /*601b0*/  IMAD.WIDE.U32.X R48, R59, R45, R48, P1 ;  /* 0x0000002d3b307225 */ /* 0x000fe200008e0430 */
[----:B------:R-:W-:-:S02]  /*601c0*/  ISETP.GE.U32.AND P1, PT, R5, R71, PT ;  /* 0x000000470500720c */ /* 0x000fc40003f26070 */
[----:B------:R-:W-:Y:S01]  /*601d0*/  SEL R71, RZ, 0x1, !P5 ;  /* 0x00000001ff477807 */ /* 0x000fe20006800000 */
[----:B------:R-:W-:Y:S01]  /*601e0*/  IMAD.WIDE.U32 R66, R38, R42, RZ ;  /* 0x0000002a26427225 */ /* 0x000fe200078e00ff */
[----:B------:R-:W-:Y:S02]  /*601f0*/  ISETP.GE.U32.AND.EX P1, PT, R100, R111, PT, P1 ;  /* 0x0000006f6400720c */ /* 0x000fe40003f26110 */
[----:B------:R-:W-:Y:S01]  /*60200*/  IADD3.X R81, PT, PT, R83, R61, RZ, P4, P6 ;  /* 0x0000003d53517210 */ /* 0x000fe200027ec4ff */
[----:B------:R-:W-:Y:S01]  /*60210*/  IMAD.WIDE.U32 R68, P5, R38, R43, R68 ;  /* 0x0000002b26447225 */ /* 0x000fe200078a0044 */
[----:B------:R-:W-:Y:S02]  /*60220*/  SEL R83, RZ, 0x1, P1 ;  /* 0x00000001ff537807 */ /* 0x000fe40000800000 */
[----:B------:R-:W-:Y:S01]  /*60230*/  IADD3 R66, P1, P6, R66, R48, R71 ;  /* 0x0000003042427210 */ /* 0x000fe20007e3e047 */
[----:B------:R-:W-:Y:S01]  /*60240*/  IMAD.MOV.U32 R60, RZ, RZ, R69 ;  /* 0x000000ffff3c7224 */ /* 0x000fe200078e0045 */
[----:B------:R-:W-:-:S02]  /*60250*/  IADD3 R67, P4, PT, R67, R68, RZ ;  /* 0x0000004443437210 */ /* 0x000fc40007f9e0ff */
[----:B------:R-:W-:Y:S02]  /*60260*/  SEL R61, RZ, 0x1, P0 ;  /* 0x00000001ff3d7807 */ /* 0x000fe40000000000 */
[----:B------:R-:W-:Y:S02]  /*60270*/  IADD3.X R67, PT, PT, R67, R49, RZ, P1, P6 ;  /* 0x0000003143437210 */ /* 0x000fe40000fec4ff */
[----:B------:R-:W-:Y:S01]  /*60280*/  IADD3 R68, P6, PT, R61, R94, RZ ;  /* 0x0000005e3d447210 */ /* 0x000fe20007fde0ff */
[----:B------:R-:W-:Y:S01]  /*60290*/  IMAD.X R61, RZ, RZ, RZ, P5 ;  /* 0x000000ffff3d7224 */ /* 0x000fe200028e06ff */
[----:B------:R-:W-:Y:S02]  /*602a0*/  IADD3 R48, P1, PT, R83, R108, RZ ;  /* 0x0000006c53307210 */ /* 0x000fe40007f3e0ff */
[----:B------:R-:W-:Y:S01]  /*602b0*/  ISETP.GE.U32.AND P0, PT, R65, R44, PT ;  /* 0x0000002c4100720c */ /* 0x000fe20003f06070 */
[----:B------:R-:W-:Y:S01]  /*602c0*/  IMAD.X R95, RZ, RZ, R95, P6 ;  /* 0x000000ffff5f7224 */ /* 0x000fe200030e065f */
[----:B------:R-:W-:Y:S01]  /*602d0*/  IADD3 R87, P6, PT, R66, R91, RZ ;  /* 0x0000005b42577210 */ /* 0x000fe20007fde0ff */
[----:B------:R-:W-:Y:S01]  /*602e0*/  IMAD.X R108, RZ, RZ, R109, P1 ;  /* 0x000000ffff6c7224 */ /* 0x000fe200008e066d */
[----:B------:R-:W-:-:S02]  /*602f0*/  ISETP.NE.U32.AND P1, PT, R68, RZ, PT ;  /* 0x000000ff4400720c */ /* 0x000fc40003f25070 */
[----:B------:R-:W-:Y:S01]  /*60300*/  ISETP.GE.U32.AND.EX P0, PT, R56, R45, PT, P0 ;  /* 0x0000002d3800720c */ /* 0x000fe20003f06100 */
[----:B------:R-:W-:Y:S01]  /*60310*/  IMAD.X R88, R67, 0x1, R82, P6 ;  /* 0x0000000143587824 */ /* 0x000fe200030e0652 */
[----:B------:R-:W-:Y:S02]  /*60320*/  ISETP.NE.AND.EX P1, PT, R95, RZ, PT, P1 ;  /* 0x000000ff5f00720c */ /* 0x000fe40003f25310 */
[----:B------:R-:W-:Y:S02]  /*60330*/  SEL R49, RZ, 0x1, P0 ;  /* 0x00000001ff317807 */ /* 0x000fe40000000000 */
[----:B------:R-:W-:Y:S02]  /*60340*/  ISETP.GE.U32.AND P6, PT, R87, R66, PT ;  /* 0x000000425700720c */ /* 0x000fe40003fc6070 */
[----:B------:R-:W-:Y:S02]  /*60350*/  ISETP.GE.U32.AND P5, PT, R62, R49, PT ;  /* 0x000000313e00720c */ /* 0x000fe40003fa6070 */
[----:B------:R-:W-:-:S05]  /*60360*/  SEL R49, RZ, 0xffffffff, P0 ;  /* 0xffffffffff317807 */ /* 0x000fca0000000000 */
        /* <DEDUP_REMOVED lines=25> */
.L_x_193:
[----:B------:R-:W-:Y:S05]  /*60500*/  BSYNC.RECONVERGENT B3 ;  /* 0x0000000000037941 */ /* 0x000fea0003800200 */
.L_x_192:
[----:B------:R-:W-:Y:S01]  /*60510*/  IADD3 R91, P0, PT, R49, R62, RZ ;  /* 0x0000003e315b7210 */ /* 0x000fe20007f1e0ff */
[----:B------:R-:W-:Y:S01]  /*60520*/  IMAD.WIDE.U32 R68, R59, R40, RZ ;  /* 0x000000283b447225 */ /* 0x000fe200078e00ff */
[----:B------:R-:W-:Y:S01]  /*60530*/  ISETP.GE.U32.AND.EX P6, PT, R88, R67, PT, P6 ;  /* 0x000000435800720c */ /* 0x000fe20003fc6160 */
[----:B------:R-:W-:Y:S01]  /*60540*/  BSSY.RECONVERGENT B3, `(.L_x_194) ;  /* 0x000006b000037945 */ /* 0x000fe20003800200 */
[----:B------:R-:W-:Y:S01]  /*60550*/  ISETP.GE.U32.AND.EX P5, PT, R64, RZ, PT, P5 ;  /* 0x000000ff4000720c */ /* 0x000fe20003fa6150 */
[----:B------:R-:W-:Y:S01]  /*60560*/  IMAD.X R86, R49, 0x1, R64, P0 ;  /* 0x0000000131567824 */ /* 0x000fe200000e0640 */
[----:B------:R-:W-:Y:S01]  /*60570*/  ISETP.GE.U32.AND P0, PT, R91, R42, PT ;  /* 0x0000002a5b00720c */ /* 0x000fe20003f06070 */
[-C--:B------:R-:W-:Y:S01]  /*60580*/  IMAD.WIDE.U32.X R60, R59, R43.reuse, R60, P4 ;  /* 0x0000002b3b3c7225 */ /* 0x080fe200020e043c */
[----:B------:R-:W-:Y:S02]  /*60590*/  SEL R39, RZ, 0x1, P6 ;  /* 0x00000001ff277807 */ /* 0x000fe40003000000 */
[----:B------:R-:W-:Y:S01]  /*605a0*/  ISETP.GE.U32.AND.EX P0, PT, R86, R43, PT, P0 ;  /* 0x0000002b5600720c */ /* 0x000fe20003f06100 */
[----:B------:R-:W-:Y:S01]  /*605b0*/  IMAD.WIDE.U32 R66, R38, R40, RZ ;  /* 0x0000002826427225 */ /* 0x000fe200078e00ff */
[----:B------:R-:W-:-:S02]  /*605c0*/  SEL R89, RZ, 0x1, P5 ;  /* 0x00000001ff597807 */ /* 0x000fc40002800000 */
[----:B------:R-:W-:Y:S01]  /*605d0*/  SEL R36, RZ, 0x1, P0 ;  /* 0x00000001ff247807 */ /* 0x000fe20000000000 */
[----:B------:R-:W-:Y:S01]  /*605e0*/  IMAD.WIDE.U32 R68, P4, R38, R41, R68 ;  /* 0x0000002926447225 */ /* 0x000fe20007880044 */
[----:B------:R-:W-:Y:S02]  /*605f0*/  IADD3 R39, P5, P6, R66, R60, R39 ;  /* 0x0000003c42277210 */ /* 0x000fe40007ebe027 */
[----:B------:R-:W-:Y:S01]  /*60600*/  IADD3 R85, P0, PT, R85, R104, RZ ;  /* 0x0000006855557210 */ /* 0x000fe20007f1e0ff */
[----:B------:R-:W-:Y:S01]  /*60610*/  IMAD.MOV.U32 R66, RZ, RZ, R37 ;  /* 0x000000ffff427224 */ /* 0x000fe200078e0025 */
[----:B------:R-:W-:Y:S01]  /*60620*/  IADD3 R49, P1, PT, R67, R68, RZ ;  /* 0x0000004443317210 */ /* 0x000fe20007f3e0ff */
[----:B------:R-:W-:Y:S01]  /*60630*/  IMAD.X R67, RZ, RZ, RZ, P2 ;  /* 0x000000ffff437224 */ /* 0x000fe200010e06ff */
[----:B------:R-:W-:Y:S01]  /*60640*/  IADD3 R89, P2, PT, R89, R36, RZ ;  /* 0x0000002459597210 */ /* 0x000fe20007f5e0ff */
[----:B------:R-:W-:Y:S01]  /*60650*/  IMAD.X R82, R80, 0x1, R81, P0 ;  /* 0x0000000150527824 */ /* 0x000fe200000e0651 */
[----:B------:R-:W-:Y:S01]  /*60660*/  IADD3.X R36, PT, PT, R49, R61, RZ, P5, P6 ;  /* 0x0000003d31247210 */ /* 0x000fe20002fec4ff */
[----:B------:R-:W-:Y:S01]  /*60670*/  IMAD.WIDE.U32.X R66, R2, R31, R66, P3 ;  /* 0x0000001f02427225 */ /* 0x000fe200018e0442 */
[----:B------:R-:W-:-:S02]  /*60680*/  IADD3 R90, P5, PT, R39, R85, RZ ;  /* 0x00000055275a7210 */ /* 0x000fc40007fbe0ff */
[----:B------:R-:W-:Y:S01]  /*60690*/  LOP3.LUT R49, RZ, R87, RZ, 0x33, !PT ;  /* 0x00000057ff317212 */ /* 0x000fe200078e33ff */
[----:B------:R-:W-:Y:S01]  /*606a0*/  IMAD R2, R88, R46, RZ ;  /* 0x0000002e58027224 */ /* 0x000fe200078e02ff */
[----:B------:R-:W-:Y:S01]  /*606b0*/  ISETP.GE.U32.AND P0, PT, R90, R39, PT ;  /* 0x000000275a00720c */ /* 0x000fe20003f06070 */
[----:B------:R-:W-:Y:S02]  /*606c0*/  IMAD.X R101, R36, 0x1, R82, P5 ;  /* 0x0000000124657824 */ /* 0x000fe400028e0652 */
[----:B------:R-:W-:-:S03]  /*606d0*/  IMAD.WIDE.U32 R60, R59, R30, RZ ;  /* 0x0000001e3b3c7225 */ /* 0x000fc600078e00ff */
[----:B------:R-:W-:Y:S01]  /*606e0*/  ISETP.GE.U32.AND.EX P0, PT, R101, R36, PT, P0 ;  /* 0x000000246500720c */ /* 0x000fe20003f06100 */
[----:B------:R-:W-:-:S03]  /*606f0*/  IMAD.WIDE.U32 R36, R87, R46, RZ ;  /* 0x0000002e57247225 */ /* 0x000fc600078e00ff */
[----:B------:R-:W-:Y:S01]  /*60700*/  SEL R93, RZ, 0x1, P0 ;  /* 0x00000001ff5d7807 */ /* 0x000fe20000000000 */
[----:B------:R-:W-:Y:S01]  /*60710*/  IMAD R83, R87, R47, R2 ;  /* 0x0000002f57537224 */ /* 0x000fe200078e0202 */
[----:B------:R-:W-:Y:S01]  /*60720*/  LOP3.LUT R2, RZ, R88, RZ, 0x33, !PT ;  /* 0x00000058ff027212 */ /* 0x000fe200078e33ff */
[----:B------:R-:W-:Y:S01]  /*60730*/  IMAD.X R71, RZ, RZ, RZ, P4 ;  /* 0x000000ffff477224 */ /* 0x000fe200020e06ff */
[----:B------:R-:W-:Y:S01]  /*60740*/  ISETP.GE.U32.AND P4, PT, R52, R89, PT ;  /* 0x000000593400720c */ /* 0x000fe20003f86070 */
[----:B------:R-:W-:Y:S01]  /*60750*/  IMAD.MOV.U32 R70, RZ, RZ, R69 ;  /* 0x000000ffff467224 */ /* 0x000fe200078e0045 */
[----:B------:R-:W-:Y:S01]  /*60760*/  IADD3 R89, P5, PT, -R89, R52, RZ ;  /* 0x0000003459597210 */ /* 0x000fe20007fbe1ff */
[----:B------:R-:W-:Y:S02]  /*60770*/  IMAD.X R84, RZ, RZ, RZ, P2 ;  /* 0x000000ffff547224 */ /* 0x000fe400010e06ff */
[----:B------:R-:W-:Y:S01]  /*60780*/  IMAD.IADD R83, R37, 0x1, R83 ;  /* 0x0000000125537824 */ /* 0x000fe200078e0253 */
[----:B------:R-:W-:Y:S01]  /*60790*/  ISETP.GE.U32.AND P6, PT, R89, R40, PT ;  /* 0x000000285900720c */ /* 0x000fe20003fc6070 */
[----:B------:R-:W-:Y:S01]  /*607a0*/  IMAD.WIDE.U32 R60, P3, R38, R31, R60 ;  /* 0x0000001f263c7225 */ /* 0x000fe2000786003c */
[----:B------:R-:W-:-:S03]  /*607b0*/  ISETP.GE.U32.AND.EX P4, PT, R123, R84, PT, P4 ;  /* 0x000000547b00720c */ /* 0x000fc60003f86140 */
[----:B------:R-:W-:Y:S01]  /*607c0*/  IMAD.WIDE.U32 R68, R38, R30, RZ ;  /* 0x0000001e26447225 */ /* 0x000fe200078e00ff */
[----:B------:R-:W-:-:S03]  /*607d0*/  SEL R80, RZ, 0x1, P4 ;  /* 0x00000001ff507807 */ /* 0x000fc60002000000 */
[----:B------:R-:W-:Y:S01]  /*607e0*/  IMAD.WIDE.U32.X R38, R59, R41, R70, P1 ;  /* 0x000000293b267225 */ /* 0x000fe200008e0446 */
[----:B------:R-:W-:-:S03]  /*607f0*/  IADD3 R95, P2, PT, R69, R60, RZ ;  /* 0x0000003c455f7210 */ /* 0x000fc60007f5e0ff */
[----:B------:R-:W-:Y:S01]  /*60800*/  IMAD.WIDE.U32 R70, R83, R44, RZ ;  /* 0x0000002c53467225 */ /* 0x000fe200078e00ff */
[----:B------:R-:W-:-:S03]  /*60810*/  IADD3 R93, P0, P1, R68, R38, R93 ;  /* 0x00000026445d7210 */ /* 0x000fc6000791e05d */
[----:B------:R-:W-:Y:S01]  /*60820*/  IMAD.X R84, R123, 0x1, ~R84, P5 ;  /* 0x000000017b547824 */ /* 0x000fe200028e0e54 */
[----:B------:R-:W-:Y:S01]  /*60830*/  IADD3.X R95, PT, PT, R95, R39, RZ, P0, P1 ;  /* 0x000000275f5f7210 */ /* 0x000fe200007e24ff */
[----:B------:R-:W-:Y:S01]  /*60840*/  IMAD.WIDE.U32 R68, R36, R44, RZ ;  /* 0x0000002c24447225 */ /* 0x000fe200078e00ff */
[----:B------:R-:W-:Y:S02]  /*60850*/  ISETP.GE.U32.AND P1, PT, R85, R104, PT ;  /* 0x000000685500720c */ /* 0x000fe40003f26070 */
[----:B------:R-:W-:Y:S01]  /*60860*/  ISETP.GE.U32.AND.EX P6, PT, R84, R41, PT, P6 ;  /* 0x000000295400720c */ /* 0x000fe20003fc6160 */
[----:B------:R-:W-:Y:S01]  /*60870*/  IMAD.WIDE.U32 R70, P5, R36, R45, R70 ;  /* 0x0000002d24467225 */ /* 0x000fe200078a0046 */
[----:B------:R-:W-:Y:S02]  /*60880*/  ISETP.GT.U32.AND P0, PT, R68, R49, PT ;  /* 0x000000314400720c */ /* 0x000fe40003f04070 */
[----:B------:R-:W-:Y:S01]  /*60890*/  SEL R49, RZ, 0x1, P6 ;  /* 0x00000001ff317807 */ /* 0x000fe20003000000 */
[----:B------:R-:W-:Y:S01]  /*608a0*/  IMAD.X R39, RZ, RZ, RZ, P5 ;  /* 0x000000ffff277224 */ /* 0x000fe200028e06ff */
[----:B------:R-:W-:Y:S01]  /*608b0*/  IADD3 R85, P4, PT, R69, R70, RZ ;  /* 0x0000004645557210 */ /* 0x000fe20007f9e0ff */
[----:B------:R-:W-:Y:S01]  /*608c0*/  IMAD.WIDE.U32 R68, R83, R42, RZ ;  /* 0x0000002a53447225 */ /* 0x000fe200078e00ff */
[----:B------:R-:W-:-:S02]  /*608d0*/  IADD3 R80, P5, PT, R80, R49, RZ ;  /* 0x0000003150507210 */ /* 0x000fc40007fbe0ff */
[----:B------:R-:W-:Y:S01]  /*608e0*/  ISETP.GT.U32.AND.EX P0, PT, R85, R2, PT, P0 ;  /* 0x000000025500720c */ /* 0x000fe20003f04100 */
[----:B------:R-:W-:Y:S01]  /*608f0*/  IMAD.MOV.U32 R38, RZ, RZ, R71 ;  /* 0x000000ffff267224 */ /* 0x000fe200078e0047 */
[----:B------:R-:W-:Y:S01]  /*60900*/  ISETP.GE.U32.AND.EX P1, PT, R82, R81, PT, P1 ;  /* 0x000000515200720c */ /* 0x000fe20003f26110 */
[----:B------:R-:W-:Y:S01]  /*60910*/  IMAD.X R87, RZ, RZ, RZ, P5 ;  /* 0x000000ffff577224 */ /* 0x000fe200028e06ff */
[----:B------:R-:W-:Y:S01]  /*60920*/  IADD3 R85, P5, PT, -R80, R57, RZ ;  /* 0x0000003950557210 */ /* 0x000fe20007fbe1ff */
[----:B------:R-:W-:Y:S01]  /*60930*/  IMAD.WIDE.U32.X R38, R83, R45, R38, P4 ;  /* 0x0000002d53267225 */ /* 0x000fe200020e0426 */
[----:B------:R-:W-:Y:S02]  /*60940*/  SEL R49, RZ, 0x1, !P0 ;  /* 0x00000001ff317807 */ /* 0x000fe40004000000 */
[----:B------:R-:W-:Y:S01]  /*60950*/  ISETP.GE.U32.AND P6, PT, R85, R30, PT ;  /* 0x0000001e5500720c */ /* 0x000fe20003fc6070 */
[----:B------:R-:W-:Y:S01]  /*60960*/  IMAD.WIDE.U32 R70, P4, R36, R43, R68 ;  /* 0x0000002b24467225 */ /* 0x000fe20007880044 */
[----:B------:R-:W-:-:S03]  /*60970*/  ISETP.GE.U32.AND P0, PT, R57, R80, PT ;  /* 0x000000503900720c */ /* 0x000fc60003f06070 */
[----:B------:R-:W-:-:S04]  /*60980*/  IMAD.WIDE.U32 R68, R36, R42, RZ ;  /* 0x0000002a24447225 */ /* 0x000fc800078e00ff */
[----:B------:R-:W-:Y:S01]  /*60990*/  IMAD.X R81, RZ, RZ, RZ, P4 ;  /* 0x000000ffff517224 */ /* 0x000fe200020e06ff */
[----:B------:R-:W-:Y:S01]  /*609a0*/  IADD3 R97, P4, PT, R69, R70, RZ ;  /* 0x0000004645617210 */ /* 0x000fe20007f9e0ff */
[----:B------:R-:W-:Y:S01]  /*609b0*/  IMAD.X R82, R32, 0x1, ~R87, P5 ;  /* 0x0000000120527824 */ /* 0x000fe200028e0e57 */
[----:B------:R-:W-:Y:S01]  /*609c0*/  SEL R69, RZ, 0x1, P1 ;  /* 0x00000001ff457807 */ /* 0x000fe20000800000 */
[----:B------:R-:W-:Y:S01]  /*609d0*/  IMAD.MOV.U32 R80, RZ, RZ, R71 ;  /* 0x000000ffff507224 */ /* 0x000fe200078e0047 */
[----:B------:R-:W-:Y:S02]  /*609e0*/  IADD3 R68, P1, P5, R68, R38, R49 ;  /* 0x0000002644447210 */ /* 0x000fe40007d3e031 */
[----:B------:R-:W-:Y:S02]  /*609f0*/  ISETP.GE.U32.AND.EX P6, PT, R82, R31, PT, P6 ;  /* 0x0000001f5200720c */ /* 0x000fe40003fc6160 */
[----:B------:R-:W-:Y:S01]  /*60a00*/  IADD3.X R2, PT, PT, R97, R39, RZ, P1, P5 ;  /* 0x0000002761027210 */ /* 0x000fe20000fea4ff */
[----:B------:R-:W-:Y:S01]  /*60a10*/  IMAD.WIDE.U32 R38, R83, R40, RZ ;  /* 0x0000002853267225 */ /* 0x000fe200078e00ff */
[----:B------:R-:W-:-:S02]  /*60a20*/  IADD3 R97, P1, PT, R69, R66, RZ ;  /* 0x0000004245617210 */ /* 0x000fc40007f3e0ff */
[----:B------:R-:W-:Y:S01]  /*60a30*/  ISETP.GE.U32.AND.EX P0, PT, R32, R87, P6, P0 ;  /* 0x000000572000720c */ /* 0x000fe20003706100 */
[----:B------:R-:W-:Y:S01]  /*60a40*/  IMAD.X R87, RZ, RZ, RZ, P3 ;  /* 0x000000ffff577224 */ /* 0x000fe200018e06ff */
[----:B------:R-:W-:Y:S01]  /*60a50*/  ISETP.NE.U32.AND P6, PT, R97, RZ, PT ;  /* 0x000000ff6100720c */ /* 0x000fe20003fc5070 */
[----:B------:R-:W-:Y:S01]  /*60a60*/  IMAD.X R99, RZ, RZ, R67, P1 ;  /* 0x000000ffff637224 */ /* 0x000fe200008e0643 */
[----:B------:R-:W-:Y:S01]  /*60a70*/  IADD3 R105, P5, PT, R68, R90, RZ ;  /* 0x0000005a44697210 */ /* 0x000fe20007fbe0ff */
[----:B------:R-:W-:Y:S01]  /*60a80*/  IMAD.WIDE.U32.X R66, R83, R43, R80, P4 ;  /* 0x0000002b53427225 */ /* 0x000fe200020e0450 */
[----:B------:R-:W-:Y:S02]  /*60a90*/  IADD3 R80, P3, PT, R85, -R30, RZ ;  /* 0x8000001e55507210 */ /* 0x000fe40007f7e0ff */
[----:B------:R-:W-:Y:S01]  /*60aa0*/  ISETP.NE.AND.EX P4, PT, R99, RZ, PT, P6 ;  /* 0x000000ff6300720c */ /* 0x000fe20003f85360 */
[----:B------:R-:W-:Y:S01]  /*60ab0*/  IMAD.X R90, R2, 0x1, R101, P5 ;  /* 0x00000001025a7824 */ /* 0x000fe200028e0665 */
[----:B------:R-:W-:Y:S01]  /*60ac0*/  ISETP.GE.U32.AND P1, PT, R105, R68, PT ;  /* 0x000000446900720c */ /* 0x000fe20003f26070 */
[----:B------:R-:W-:-:S03]  /*60ad0*/  IMAD.WIDE.U32 R68, P6, R36, R41, R38 ;  /* 0x0000002924447225 */ /* 0x000fc600078c0026 */
[----:B------:R-:W-:Y:S01]  /*60ae0*/  ISETP.GE.U32.AND.EX P1, PT, R90, R2, PT, P1 ;  /* 0x000000025a00720c */ /* 0x000fe20003f26110 */
[----:B------:R-:W-:-:S03]  /*60af0*/  IMAD.WIDE.U32 R38, R36, R40, RZ ;  /* 0x0000002824267225 */ /* 0x000fc600078e00ff */
[----:B------:R-:W-:-:S03]  /*60b00*/  SEL R49, RZ, 0x1, P1 ;  /* 0x00000001ff317807 */ /* 0x000fc60000800000 */
        /* <DEDUP_REMOVED lines=14> */
.L_x_195:
[----:B------:R-:W-:Y:S05]  /*60bf0*/  BSYNC.RECONVERGENT B3 ;  /* 0x0000000000037941 */ /* 0x000fea0003800200 */
.L_x_194:
[----:B------:R-:W-:Y:S01]  /*60c00*/  IADD3 R37, P4, PT, R39, R68, RZ ;  /* 0x0000004427257210 */ /* 0x000fe20007f9e0ff */
[----:B------:R-:W-:Y:S01]  /*60c10*/  IMAD.MOV.U32 R39, RZ, RZ, R87 ;  /* 0x000000ffff277224 */ /* 0x000fe200078e0057 */
[----:B------:R-:W-:Y:S01]  /*60c20*/  IADD3 R2, P1, P5, R38, R66, R49 ;  /* 0x0000004226027210 */ /* 0x000fe20007d3e031 */
[----:B------:R-:W-:Y:S01]  /*60c30*/  IMAD.MOV.U32 R38, RZ, RZ, R61 ;  /* 0x000000ffff267224 */ /* 0x000fe200078e003d */
[----:B------:R-:W-:Y:S01]  /*60c40*/  SEL R80, R80, R57, P0 ;  /* 0x0000003950507207 */ /* 0x000fe20000000000 */
[----:B------:R-:W-:Y:S01]  /*60c50*/  IMAD.WIDE.U32 R60, R83, R30, RZ ;  /* 0x0000001e533c7225 */ /* 0x000fe200078e00ff */
[----:B------:R-:W-:Y:S01]  /*60c60*/  IADD3.X R49, PT, PT, R37, R67, RZ, P1, P5 ;  /* 0x0000004325317210 */ /* 0x000fe20000fea4ff */
[----:B------:R-:W-:Y:S01]  /*60c70*/  BSSY.RECONVERGENT B3, `(.L_x_196) ;  /* 0x00000f6000037945 */ /* 0x000fe20003800200 */
[----:B------:R-:W-:Y:S01]  /*60c80*/  IADD3 R37, P5, PT, R89, -R40, RZ ;  /* 0x8000002859257210 */ /* 0x000fe20007fbe0ff */
[----:B------:R-:W-:Y:S01]  /*60c90*/  IMAD.WIDE.U32.X R38, R59, R31, R38, P2 ;  /* 0x0000001f3b267225 */ /* 0x000fe200010e0426 */
[----:B------:R-:W-:-:S02]  /*60ca0*/  IADD3 R66, P2, PT, R28, R93, RZ ;  /* 0x0000005d1c427210 */ /* 0x000fc40007f5e0ff */
[----:B------:R-:W-:Y:S01]  /*60cb0*/  ISETP.GE.U32.AND P1, PT, R103, R44, PT ;  /* 0x0000002c6700720c */ /* 0x000fe20003f26070 */
[----:B------:R-:W-:Y:S01]  /*60cc0*/  IMAD.X R59, RZ, RZ, RZ, P6 ;  /* 0x000000ffff3b7224 */ /* 0x000fe200030e06ff */
[----:B------:R-:W-:Y:S01]  /*60cd0*/  SEL R68, R37, R52, P0 ;  /* 0x0000003425447207 */ /* 0x000fe20000000000 */
[----:B------:R-:W-:Y:S01]  /*60ce0*/  IMAD.X R70, R58, 0x1, R95, P2 ;  /* 0x000000013a467824 */ /* 0x000fe200010e065f */
[----:B------:R-:W-:Y:S01]  /*60cf0*/  ISETP.GE.U32.AND P2, PT, R66, R93, PT ;  /* 0x0000005d4200720c */ /* 0x000fe20003f46070 */
[----:B------:R-:W-:Y:S01]  /*60d00*/  IMAD.MOV.U32 R58, RZ, RZ, R69 ;  /* 0x000000ffff3a7224 */ /* 0x000fe200078e0045 */
[----:B------:R-:W-:Y:S01]  /*60d10*/  ISETP.GE.U32.AND.EX P1, PT, R102, R45, PT, P1 ;  /* 0x0000002d6600720c */ /* 0x000fe20003f26110 */
[----:B------:R-:W-:Y:S01]  /*60d20*/  IMAD.WIDE.U32 R60, P6, R36, R31, R60 ;  /* 0x0000001f243c7225 */ /* 0x000fe200078c003c */
[----:B------:R-:W-:Y:S02]  /*60d30*/  ISETP.GE.U32.AND.EX P2, PT, R70, R95, PT, P2 ;  /* 0x0000005f4600720c */ /* 0x000fe40003f46120 */
[----:B------:R-:W-:Y:S01]  /*60d40*/  SEL R88, RZ, 0xffffffff, P1 ;  /* 0xffffffffff587807 */ /* 0x000fe20000800000 */
[----:B------:R-:W-:Y:S01]  /*60d50*/  IMAD.X R67, RZ, RZ, RZ, P6 ;  /* 0x000000ffff437224 */ /* 0x000fe200030e06ff */
[----:B------:R-:W-:Y:S01]  /*60d60*/  SEL R37, RZ, 0x1, P2 ;  /* 0x00000001ff257807 */ /* 0x000fe20001000000 */
[----:B------:R-:W-:Y:S01]  /*60d70*/  IMAD.X R87, R82, 0x1, ~R31, P3 ;  /* 0x0000000152577824 */ /* 0x000fe200018e0e1f */
[----:B------:R-:W-:-:S02]  /*60d80*/  SEL R57, RZ, 0x1, P1 ;  /* 0x00000001ff397807 */ /* 0x000fc40000800000 */
[----:B------:R-:W-:Y:S02]  /*60d90*/  IADD3 R52, P2, PT, R37, R38, RZ ;  /* 0x0000002625347210 */ /* 0x000fe40007f5e0ff */
[----:B------:R-:W-:Y:S02]  /*60da0*/  IADD3 R89, P1, PT, R88, R114, RZ ;  /* 0x0000007258597210 */ /* 0x000fe40007f3e0ff */
[----:B------:R-:W-:Y:S01]  /*60db0*/  SEL R28, R44, RZ, P0 ;  /* 0x000000ff2c1c7207 */ /* 0x000fe20000000000 */
[----:B------:R-:W-:Y:S01]  /*60dc0*/  IMAD.X R71, RZ, RZ, R39, P2 ;  /* 0x000000ffff477224 */ /* 0x000fe200010e0627 */
[----:B------:R-:W-:Y:S01]  /*60dd0*/  IADD3 R93, P2, PT, R2, R66, RZ ;  /* 0x00000042025d7210 */ /* 0x000fe20007f5e0ff */
[----:B------:R-:W-:Y:S01]  /*60de0*/  IMAD.WIDE.U32 R38, R36, R30, RZ ;  /* 0x0000001e24267225 */ /* 0x000fe200078e00ff */
[----:B------:R-:W-:Y:S02]  /*60df0*/  IADD3 R65, P3, PT, -R28, R65, RZ ;  /* 0x000000411c417210 */ /* 0x000fe40007f7e1ff */
[----:B------:R-:W-:Y:S01]  /*60e00*/  SEL R87, R87, R32, P0 ;  /* 0x0000002057577207 */ /* 0x000fe20000000000 */
[----:B------:R-:W-:Y:S01]  /*60e10*/  IMAD.X R88, R88, 0x1, R115, P1 ;  /* 0x0000000158587824 */ /* 0x000fe200008e0673 */
[----:B------:R-:W-:Y:S01]  /*60e20*/  ISETP.GE.U32.AND P1, PT, R114, R57, PT ;  /* 0x000000397200720c */ /* 0x000fe20003f26070 */
[----:B------:R-:W-:Y:S01]  /*60e30*/  IMAD.WIDE.U32.X R36, R83, R41, R58, P4 ;  /* 0x0000002953247225 */ /* 0x000fe200020e043a */
[----:B------:R-:W-:-:S02]  /*60e40*/  ISETP.GE.U32.AND P4, PT, R93, R2, PT ;  /* 0x000000025d00720c */ /* 0x000fc40003f86070 */
[----:B------:R-:W-:Y:S01]  /*60e50*/  ISETP.GE.U32.AND.EX P1, PT, R115, RZ, PT, P1 ;  /* 0x000000ff7300720c */ /* 0x000fe20003f26110 */
[----:B------:R-:W-:Y:S01]  /*60e60*/  IMAD.X R95, R49, 0x1, R70, P2 ;  /* 0x00000001315f7824 */ /* 0x000fe200010e0646 */
[----:B------:R-:W-:Y:S01]  /*60e70*/  ISETP.GE.U32.AND P2, PT, R89, R42, PT ;  /* 0x0000002a5900720c */ /* 0x000fe20003f46070 */
[----:B------:R-:W-:Y:S01]  /*60e80*/  IMAD.MOV.U32 R66, RZ, RZ, R61 ;  /* 0x000000ffff427224 */ /* 0x000fe200078e003d */
[----:B------:R-:W-:Y:S02]  /*60e90*/  IADD3 R81, P6, PT, R39, R60, RZ ;  /* 0x0000003c27517210 */ /* 0x000fe40007fde0ff */
[----:B------:R-:W-:Y:S02]  /*60ea0*/  ISETP.GE.U32.AND.EX P4, PT, R95, R49, PT, P4 ;  /* 0x000000315f00720c */ /* 0x000fe40003f86140 */
[----:B------:R-:W-:Y:S01]  /*60eb0*/  ISETP.GE.U32.AND.EX P2, PT, R88, R43, PT, P2 ;  /* 0x0000002b5800720c */ /* 0x000fe20003f46120 */
[----:B------:R-:W-:Y:S01]  /*60ec0*/  IMAD.WIDE.U32.X R58, R83, R31, R66, P6 ;  /* 0x0000001f533a7225 */ /* 0x000fe200030e0442 */
[----:B------:R-:W-:-:S02]  /*60ed0*/  SEL R2, RZ, 0x1, P1 ;  /* 0x00000001ff027807 */ /* 0x000fc40000800000 */
[----:B------:R-:W-:Y:S02]  /*60ee0*/  SEL R39, RZ, 0x1, P4 ;  /* 0x00000001ff277807 */ /* 0x000fe40002000000 */
[----:B------:R-:W-:Y:S02]  /*60ef0*/  SEL R69, RZ, 0x1, P2 ;  /* 0x00000001ff457807 */ /* 0x000fe40001000000 */
[----:B------:R-:W-:Y:S02]  /*60f00*/  SEL R49, R45, RZ, P0 ;  /* 0x000000ff2d317207 */ /* 0x000fe40000000000 */
[----:B------:R-:W-:Y:S02]  /*60f10*/  IADD3 R57, P1, PT, R91, -R42, RZ ;  /* 0x8000002a5b397210 */ /* 0x000fe40007f3e0ff */
[----:B------:R-:W-:Y:S01]  /*60f20*/  IADD3 R38, P4, P6, R38, R36, R39 ;  /* 0x0000002426267210 */ /* 0x000fe20007e9e027 */
[----:B------:R-:W-:Y:S01]  /*60f30*/  IMAD.X R56, R56, 0x1, ~R49, P3 ;  /* 0x0000000138387824 */ /* 0x000fe200018e0e31 */
[----:B------:R-:W-:Y:S01]  /*60f40*/  IADD3 R69, P2, PT, R69, R2, RZ ;  /* 0x0000000245457210 */ /* 0x000fe20007f5e0ff */
[----:B------:R-:W-:Y:S01]  /*60f50*/  IMAD.X R49, R86, 0x1, ~R43, P1 ;  /* 0x0000000156317824 */ /* 0x000fe200008e0e2b */
[----:B------:R-:W-:-:S02]  /*60f60*/  ISETP.NE.U32.AND P1, PT, R52, RZ, PT ;  /* 0x000000ff3400720c */ /* 0x000fc40003f25070 */
[----:B------:R-:W-:Y:S01]  /*60f70*/  IADD3.X R39, PT, PT, R81, R37, RZ, P4, P6 ;  /* 0x0000002551277210 */ /* 0x000fe200027ec4ff */
[----:B------:R-:W-:Y:S01]  /*60f80*/  IMAD.X R37, RZ, RZ, RZ, P2 ;  /* 0x000000ffff257224 */ /* 0x000fe200010e06ff */
[----:B------:R-:W-:Y:S02]  /*60f90*/  ISETP.GE.U32.AND P3, PT, R122, R69, PT ;  /* 0x000000457a00720c */ /* 0x000fe40003f66070 */
[----:B------:R-:W-:Y:S02]  /*60fa0*/  IADD3 R69, P2, PT, -R69, R122, RZ ;  /* 0x0000007a45457210 */ /* 0x000fe40007f5e1ff */
[----:B------:R-:W-:Y:S02]  /*60fb0*/  ISETP.GE.U32.AND P4, PT, R105, R44, PT ;  /* 0x0000002c6900720c */ /* 0x000fe40003f86070 */
[----:B------:R-:W-:Y:S01]  /*60fc0*/  ISETP.NE.AND.EX P1, PT, R71, RZ, PT, P1 ;  /* 0x000000ff4700720c */ /* 0x000fe20003f25310 */
[----:B------:R-:W-:Y:S01]  /*60fd0*/  IMAD.X R66, R124, 0x1, ~R37, P2 ;  /* 0x000000017c427824 */ /* 0x000fe200010e0e25 */
[----:B------:R-:W-:-:S02]  /*60fe0*/  ISETP.GE.U32.AND.EX P4, PT, R90, R45, PT, P4 ;  /* 0x0000002d5a00720c */ /* 0x000fc40003f86140 */
[----:B------:R-:W-:Y:S02]  /*60ff0*/  ISETP.GE.U32.AND P6, PT, R69, R40, PT ;  /* 0x000000284500720c */ /* 0x000fe40003fc6070 */
[----:B------:R-:W-:Y:S02]  /*61000*/  ISETP.GE.U32.AND.EX P3, PT, R124, R37, PT, P3 ;  /* 0x000000257c00720c */ /* 0x000fe40003f66130 */
[----:B------:R-:W-:Y:S02]  /*61010*/  SEL R2, RZ, 0x1, P4 ;  /* 0x00000001ff027807 */ /* 0x000fe40002000000 */
[----:B------:R-:W-:Y:S02]  /*61020*/  ISETP.GE.U32.AND.EX P6, PT, R66, R41, PT, P6 ;  /* 0x000000294200720c */ /* 0x000fe40003fc6160 */
[----:B------:R-:W-:Y:S02]  /*61030*/  SEL R28, RZ, 0xffffffff, P4 ;  /* 0xffffffffff1c7807 */ /* 0x000fe40002000000 */
[----:B------:R-:W-:-:S02]  /*61040*/  SEL R67, RZ, 0x1, P3 ;  /* 0x00000001ff437807 */ /* 0x000fc40001800000 */
[----:B------:R-:W-:Y:S02]  /*61050*/  ISETP.GE.U32.AND P4, PT, R93, R2, PT ;  /* 0x000000025d00720c */ /* 0x000fe40003f86070 */
[----:B------:R-:W-:Y:S02]  /*61060*/  SEL R60, RZ, 0x1, P6 ;  /* 0x00000001ff3c7807 */ /* 0x000fe40003000000 */
[----:B------:R-:W-:Y:S02]  /*61070*/  @P1 IADD3 R2, P3, PT, R52, R5, RZ ;  /* 0x0000000534021210 */ /* 0x000fe40007f7e0ff */
[----:B------:R-:W-:Y:S02]  /*61080*/  ISETP.GE.U32.AND P2, PT, R65, R54, PT ;  /* 0x000000364100720c */ /* 0x000fe40003f46070 */
[----:B------:R-:W-:Y:S01]  /*61090*/  IADD3 R37, P6, PT, R28, R93, RZ ;  /* 0x0000005d1c257210 */ /* 0x000fe20007fde0ff */
[----:B------:R-:W-:Y:S01]  /*610a0*/  @P1 IMAD.X R61, R71, 0x1, R100, P3 ;  /* 0x00000001473d1824 */ /* 0x000fe200018e0664 */
[----:B------:R-:W-:-:S02]  /*610b0*/  ISETP.GE.U32.AND.EX P2, PT, R56, R55, PT, P2 ;  /* 0x000000373800720c */ /* 0x000fc40003f46120 */
[----:B------:R-:W-:Y:S01]  /*610c0*/  @P1 ISETP.GE.U32.AND P3, PT, R2, R5, PT ;  /* 0x000000050200120c */ /* 0x000fe20003f66070 */
[----:B------:R-:W-:Y:S01]  /*610d0*/  IMAD.X R28, R28, 0x1, R95, P6 ;  /* 0x000000011c1c7824 */ /* 0x000fe200030e065f */
[----:B------:R-:W-:Y:S01]  /*610e0*/  ISETP.GE.U32.AND P6, PT, R37, R42, PT ;  /* 0x0000002a2500720c */ /* 0x000fe20003fc6070 */
[----:B------:R-:W-:Y:S01]  /*610f0*/  @P1 IMAD.MOV.U32 R5, RZ, RZ, R2 ;  /* 0x000000ffff051224 */ /* 0x000fe200078e0002 */
[----:B------:R-:W-:Y:S02]  /*61100*/  SEL R32, RZ, 0x1, P2 ;  /* 0x00000001ff207807 */ /* 0x000fe40001000000 */
[----:B------:R-:W-:Y:S02]  /*61110*/  SEL R70, RZ, 0xffffffff, P2 ;  /* 0xffffffffff467807 */ /* 0x000fe40001000000 */
[----:B------:R-:W-:Y:S02]  /*61120*/  ISETP.GE.U32.AND.EX P2, PT, R95, RZ, PT, P4 ;  /* 0x000000ff5f00720c */ /* 0x000fe40003f46140 */
[----:B------:R-:W-:-:S02]  /*61130*/  ISETP.GE.U32.AND.EX P4, PT, R28, R43, PT, P6 ;  /* 0x0000002b1c00720c */ /* 0x000fc40003f86160 */
[----:B------:R-:W-:Y:S02]  /*61140*/  IADD3 R91, P6, PT, R5, R38, RZ ;  /* 0x00000026055b7210 */ /* 0x000fe40007fde0ff */
[----:B------:R-:W-:Y:S01]  /*61150*/  @P1 ISETP.GE.U32.AND.EX P3, PT, R61, R100, PT, P3 ;  /* 0x000000643d00120c */ /* 0x000fe20003f66130 */
[----:B------:R-:W-:Y:S01]  /*61160*/  @P1 IMAD.MOV.U32 R100, RZ, RZ, R61 ;  /* 0x000000ffff641224 */ /* 0x000fe200078e003d */
[----:B------:R-:W-:Y:S02]  /*61170*/  SEL R57, R57, R62, P0 ;  /* 0x0000003e39397207 */ /* 0x000fe40000000000 */
[----:B------:R-:W-:Y:S01]  /*61180*/  SEL R2, RZ, 0x1, P2 ;  /* 0x00000001ff027807 */ /* 0x000fe20001000000 */
[----:B------:R-:W-:Y:S01]  /*61190*/  IMAD.X R100, R100, 0x1, R39, P6 ;  /* 0x0000000164647824 */ /* 0x000fe200030e0627 */
[----:B------:R-:W-:Y:S02]  /*611a0*/  SEL R5, RZ, 0x1, P4 ;  /* 0x00000001ff057807 */ /* 0x000fe40002000000 */
[----:B------:R-:W-:-:S02]  /*611b0*/  SEL R49, R49, R64, P0 ;  /* 0x0000004031317207 */ /* 0x000fc40000000000 */
[----:B------:R-:W-:Y:S02]  /*611c0*/  IADD3 R52, P6, PT, R70, R57, RZ ;  /* 0x0000003946347210 */ /* 0x000fe40007fde0ff */
[----:B------:R-:W-:Y:S02]  /*611d0*/  IADD3 R2, P4, PT, R2, R5, RZ ;  /* 0x0000000502027210 */ /* 0x000fe40007f9e0ff */
[----:B------:R-:W-:Y:S01]  /*611e0*/  ISETP.GE.U32.AND P2, PT, R91, R38, PT ;  /* 0x000000265b00720c */ /* 0x000fe20003f46070 */
[----:B------:R-:W-:Y:S01]  /*611f0*/  IMAD.X R70, R70, 0x1, R49, P6 ;  /* 0x0000000146467824 */ /* 0x000fe200030e0631 */
[----:B------:R-:W-:Y:S01]  /*61200*/  @P1 SEL R61, RZ, 0x1, P3 ;  /* 0x00000001ff3d1807 */ /* 0x000fe20001800000 */
[----:B------:R-:W-:Y:S01]  /*61210*/  IMAD.X R5, RZ, RZ, RZ, P4 ;  /* 0x000000ffff057224 */ /* 0x000fe200020e06ff */
[----:B------:R-:W-:Y:S02]  /*61220*/  ISETP.GE.U32.AND P3, PT, R57, R32, PT ;  /* 0x000000203900720c */ /* 0x000fe40003f66070 */
[----:B------:R-:W-:-:S02]  /*61230*/  IADD3 R57, P6, PT, -R2, R91, RZ ;  /* 0x0000005b02397210 */ /* 0x000fc40007fde1ff */
[C---:B------:R-:W-:Y:S02]  /*61240*/  ISETP.GE.U32.AND.EX P2, PT, R100.reuse, R39, PT, P2 ;  /* 0x000000276400720c */ /* 0x040fe40003f46120 */
[----:B------:R-:W-:Y:S01]  /*61250*/  ISETP.GE.U32.AND P4, PT, R91, R2, PT ;  /* 0x000000025b00720c */ /* 0x000fe20003f86070 */
[C---:B------:R-:W-:Y:S01]  /*61260*/  IMAD.X R36, R100.reuse, 0x1, ~R5, P6 ;  /* 0x0000000164247824 */ /* 0x040fe200030e0e05 */
[----:B------:R-:W-:Y:S02]  /*61270*/  SEL R39, RZ, 0x1, P2 ;  /* 0x00000001ff277807 */ /* 0x000fe40001000000 */
[----:B------:R-:W-:Y:S02]  /*61280*/  ISETP.GE.U32.AND P2, PT, R57, R40, PT ;  /* 0x000000283900720c */ /* 0x000fe40003f46070 */
[----:B------:R-:W-:Y:S02]  /*61290*/  @P1 IADD3 R48, P6, PT, R61, R48, RZ ;  /* 0x000000303d301210 */ /* 0x000fe40007fde0ff */
[----:B------:R-:W-:-:S02]  /*612a0*/  ISETP.GE.U32.AND.EX P4, PT, R100, R5, PT, P4 ;  /* 0x000000056400720c */ /* 0x000fc40003f86140 */
[----:B------:R-:W-:Y:S01]  /*612b0*/  ISETP.GE.U32.AND.EX P2, PT, R36, R41, PT, P2 ;  /* 0x000000292400720c */ /* 0x000fe20003f46120 */
[----:B------:R-:W-:Y:S01]  /*612c0*/  @P1 IMAD.X R108, RZ, RZ, R108, P6 ;  /* 0x000000ffff6c1224 */ /* 0x000fe200030e066c */
[----:B------:R-:W-:Y:S02]  /*612d0*/  IADD3 R97, P6, P1, R48, R58, R39 ;  /* 0x0000003a30617210 */ /* 0x000fe400079de027 */
[----:B------:R-:W-:Y:S02]  /*612e0*/  SEL R2, RZ, 0x1, P4 ;  /* 0x00000001ff027807 */ /* 0x000fe40002000000 */
[----:B------:R-:W-:Y:S02]  /*612f0*/  SEL R5, RZ, 0x1, P2 ;  /* 0x00000001ff057807 */ /* 0x000fe40001000000 */
[----:B------:R-:W-:Y:S02]  /*61300*/  IADD3 R32, P4, PT, R60, R67, RZ ;  /* 0x000000433c207210 */ /* 0x000fe40007f9e0ff */
[----:B------:R-:W-:-:S02]  /*61310*/  ISETP.GE.U32.AND.EX P3, PT, R49, RZ, PT, P3 ;  /* 0x000000ff3100720c */ /* 0x000fc40003f66130 */
[----:B------:R-:W-:Y:S01]  /*61320*/  IADD3.X R108, PT, PT, R108, R59, RZ, P6, P1 ;  /* 0x0000003b6c6c7210 */ /* 0x000fe200037e24ff */
[----:B------:R-:W-:Y:S01]  /*61330*/  IMAD.X R39, RZ, RZ, RZ, P4 ;  /* 0x000000ffff277224 */ /* 0x000fe200020e06ff */
[----:B------:R-:W-:Y:S02]  /*61340*/  IADD3 R2, P1, PT, R2, R5, RZ ;  /* 0x0000000502027210 */ /* 0x000fe40007f3e0ff */
[----:B------:R-:W-:Y:S02]  /*61350*/  ISETP.GE.U32.AND P6, PT, R125, R32, PT ;  /* 0x000000207d00720c */ /* 0x000fe40003fc6070 */
[----:B------:R-:W-:Y:S01]  /*61360*/  IADD3 R61, P4, PT, -R32, R125, RZ ;  /* 0x0000007d203d7210 */ /* 0x000fe20007f9e1ff */
[----:B------:R-:W-:Y:S01]  /*61370*/  IMAD.X R5, RZ, RZ, RZ, P1 ;  /* 0x000000ffff057224 */ /* 0x000fe200008e06ff */
[----:B------:R-:W-:Y:S02]  /*61380*/  ISETP.GE.U32.AND P2, PT, R52, R51, PT ;  /* 0x000000333400720c */ /* 0x000fe40003f46070 */
[----:B------:R-:W-:Y:S01]  /*61390*/  SEL R32, RZ, 0x1, P3 ;  /* 0x00000001ff207807 */ /* 0x000fe20001800000 */
[----:B------:R-:W-:Y:S01]  /*613a0*/  IMAD.X R82, R126, 0x1, ~R39, P4 ;  /* 0x000000017e527824 */ /* 0x000fe200020e0e27 */
[----:B------:R-:W-:-:S02]  /*613b0*/  IADD3 R59, P3, PT, -R2, R97, RZ ;  /* 0x00000061023b7210 */ /* 0x000fc40007f7e1ff */
[----:B------:R-:W-:Y:S02]  /*613c0*/  ISETP.GE.U32.AND.EX P2, PT, R70, R53, PT, P2 ;  /* 0x000000354600720c */ /* 0x000fe40003f46120 */
[-C--:B------:R-:W-:Y:S01]  /*613d0*/  ISETP.GE.U32.AND P4, PT, R61, R30.reuse, PT ;  /* 0x0000001e3d00720c */ /* 0x080fe20003f86070 */
[----:B------:R-:W-:Y:S01]  /*613e0*/  IMAD.X R38, R108, 0x1, ~R5, P3 ;  /* 0x000000016c267824 */ /* 0x000fe200018e0e05 */
[----:B------:R-:W-:Y:S02]  /*613f0*/  ISETP.GE.U32.AND P1, PT, R59, R30, PT ;  /* 0x0000001e3b00720c */ /* 0x000fe40003f26070 */
[----:B------:R-:W-:Y:S02]  /*61400*/  SEL R85, RZ, 0x1, P2 ;  /* 0x00000001ff557807 */ /* 0x000fe40001000000 */
[----:B------:R-:W-:Y:S01]  /*61410*/  ISETP.GE.U32.AND P2, PT, R97, R2, PT ;  /* 0x000000026100720c */ /* 0x000fe20003f46070 */
[----:B------:R-:W-:Y:S01]  /*61420*/  IMAD.X R2, R84, 0x1, ~R41, P5 ;  /* 0x0000000154027824 */ /* 0x000fe200028e0e29 */
[----:B------:R-:W-:-:S02]  /*61430*/  ISETP.GE.U32.AND.EX P4, PT, R82, R31, PT, P4 ;  /* 0x0000001f5200720c */ /* 0x000fc40003f86140 */
[----:B------:R-:W-:Y:S02]  /*61440*/  ISETP.GE.U32.AND.EX P1, PT, R38, R31, PT, P1 ;  /* 0x0000001f2600720c */ /* 0x000fe40003f26110 */
[----:B------:R-:W-:Y:S02]  /*61450*/  IADD3 R85, P3, PT, R85, R32, RZ ;  /* 0x0000002055557210 */ /* 0x000fe40007f7e0ff */
[----:B------:R-:W-:Y:S02]  /*61460*/  ISETP.GE.U32.AND.EX P4, PT, R126, R39, P4, P6 ;  /* 0x000000277e00720c */ /* 0x000fe40002786160 */
[----:B------:R-:W-:Y:S02]  /*61470*/  ISETP.GE.U32.AND.EX P1, PT, R108, R5, P1, P2 ;  /* 0x000000056c00720c */ /* 0x000fe40000f26120 */
[----:B------:R-:W-:Y:S01]  /*61480*/  SEL R123, R2, R123, P0 ;  /* 0x0000007b027b7207 */ /* 0x000fe20000000000 */
[----:B------:R-:W-:Y:S01]  /*61490*/  IMAD.X R2, RZ, RZ, RZ, P3 ;  /* 0x000000ffff027224 */ /* 0x000fe200018e06ff */
[----:B------:R-:W-:-:S02]  /*614a0*/  ISETP.GE.U32.AND P0, PT, R68, R85, PT ;  /* 0x000000554400720c */ /* 0x000fc40003f06070 */
[----:B------:R-:W-:Y:S02]  /*614b0*/  IADD3 R85, P5, PT, -R85, R68, RZ ;  /* 0x0000004455557210 */ /* 0x000fe40007fbe1ff */
[C---:B------:R-:W-:Y:S02]  /*614c0*/  SEL R32, R44.reuse, RZ, P4 ;  /* 0x000000ff2c207207 */ /* 0x040fe40002000000 */
[----:B------:R-:W-:Y:S01]  /*614d0*/  SEL R49, R44, RZ, P1 ;  /* 0x000000ff2c317207 */ /* 0x000fe20000800000 */
[----:B------:R-:W-:Y:S01]  /*614e0*/  IMAD.X R68, R123, 0x1, ~R2, P5 ;  /* 0x000000017b447824 */ /* 0x000fe200028e0e02 */
[----:B------:R-:W-:Y:S02]  /*614f0*/  IADD3 R32, P3, PT, -R32, R103, RZ ;  /* 0x0000006720207210 */ /* 0x000fe40007f7e1ff */
[----:B------:R-:W-:Y:S02]  /*61500*/  IADD3 R49, P6, PT, -R49, R105, RZ ;  /* 0x0000006931317210 */ /* 0x000fe40007fde1ff */
[----:B------:R-:W-:-:S02]  /*61510*/  ISETP.GE.U32.AND P2, PT, R85, R34, PT ;  /* 0x000000225500720c */ /* 0x000fc40003f46070 */
[C---:B------:R-:W-:Y:S02]  /*61520*/  SEL R5, R45.reuse, RZ, P4 ;  /* 0x000000ff2d057207 */ /* 0x040fe40002000000 */
[----:B------:R-:W-:Y:S02]  /*61530*/  SEL R71, R45, RZ, P1 ;  /* 0x000000ff2d477207 */ /* 0x000fe40000800000 */
[----:B------:R-:W-:Y:S01]  /*61540*/  ISETP.GE.U32.AND.EX P0, PT, R123, R2, PT, P0 ;  /* 0x000000027b00720c */ /* 0x000fe20003f06100 */
[----:B------:R-:W-:Y:S01]  /*61550*/  IMAD.X R58, R102, 0x1, ~R5, P3 ;  /* 0x00000001663a7824 */ /* 0x000fe200018e0e05 */
[----:B------:R-:W-:Y:S01]  /*61560*/  ISETP.GE.U32.AND.EX P2, PT, R68, R33, PT, P2 ;  /* 0x000000214400720c */ /* 0x000fe20003f46120 */
[----:B------:R-:W-:Y:S01]  /*61570*/  IMAD.X R71, R90, 0x1, ~R71, P6 ;  /* 0x000000015a477824 */ /* 0x000fe200030e0e47 */
[----:B------:R-:W-:Y:S02]  /*61580*/  SEL R2, RZ, 0x1, P0 ;  /* 0x00000001ff027807 */ /* 0x000fe40000000000 */
[----:B------:R-:W-:-:S02]  /*61590*/  ISETP.GE.U32.AND P0, PT, R49, R32, PT ;  /* 0x000000203100720c */ /* 0x000fc40003f06070 */
[----:B------:R-:W-:Y:S02]  /*615a0*/  SEL R81, RZ, 0x1, P2 ;  /* 0x00000001ff517807 */ /* 0x000fe40001000000 */
[-C--:B------:R-:W-:Y:S02]  /*615b0*/  IADD3 R5, P3, PT, R37, -R42.reuse, RZ ;  /* 0x8000002a25057210 */ /* 0x080fe40007f7e0ff */
[----:B------:R-:W-:Y:S02]  /*615c0*/  IADD3 R39, P2, PT, R89, -R42, RZ ;  /* 0x8000002a59277210 */ /* 0x000fe40007f5e0ff */
[----:B------:R-:W-:Y:S01]  /*615d0*/  ISETP.GE.U32.AND.EX P0, PT, R71, R58, PT, P0 ;  /* 0x0000003a4700720c */ /* 0x000fe20003f06100 */
[--C-:B------:R-:W-:Y:S01]  /*615e0*/  IMAD.X R28, R28, 0x1, ~R43.reuse, P3 ;  /* 0x000000011c1c7824 */ /* 0x100fe200018e0e2b */
[----:B------:R-:W-:Y:S01]  /*615f0*/  SEL R60, R39, R114, P4 ;  /* 0x00000072273c7207 */ /* 0x000fe20002000000 */
[----:B------:R-:W-:Y:S01]  /*61600*/  IMAD.X R62, R88, 0x1, ~R43, P2 ;  /* 0x00000001583e7824 */ /* 0x000fe200010e0e2b */
[----:B------:R-:W-:-:S02]  /*61610*/  SEL R5, R5, R93, P1 ;  /* 0x0000005d05057207 */ /* 0x000fc40000800000 */
[----:B------:R-:W-:Y:S02]  /*61620*/  SEL R39, RZ, 0xffffffff, P0 ;  /* 0xffffffffff277807 */ /* 0x000fe40000000000 */
[----:B------:R-:W-:Y:S02]  /*61630*/  SEL R28, R28, R95, P1 ;  /* 0x0000005f1c1c7207 */ /* 0x000fe40000800000 */
[----:B------:R-:W-:Y:S02]  /*61640*/  IADD3 R83, P2, PT, R39, R5, RZ ;  /* 0x0000000527537210 */ /* 0x000fe40007f5e0ff */
[----:B------:R-:W-:Y:S02]  /*61650*/  IADD3 R81, P5, PT, R81, R2, RZ ;  /* 0x0000000251517210 */ /* 0x000fe40007fbe0ff */
[----:B------:R-:W-:Y:S01]  /*61660*/  SEL R2, RZ, 0x1, P0 ;  /* 0x00000001ff027807 */ /* 0x000fe20000000000 */
[----:B------:R-:W-:Y:S01]  /*61670*/  IMAD.X R39, R39, 0x1, R28, P2 ;  /* 0x0000000127277824 */ /* 0x000fe200010e061c */
[----:B------:R-:W-:-:S02]  /*61680*/  SEL R62, R62, R115, P4 ;  /* 0x000000733e3e7207 */ /* 0x000fc40002000000 */
[----:B------:R-:W-:Y:S02]  /*61690*/  ISETP.GE.U32.AND P3, PT, R5, R2, PT ;  /* 0x000000020500720c */ /* 0x000fe40003f66070 */
[----:B------:R-:W-:Y:S02]  /*616a0*/  ISETP.GE.U32.AND P2, PT, R83, R60, PT ;  /* 0x0000003c5300720c */ /* 0x000fe40003f46070 */
[----:B------:R-:W-:Y:S02]  /*616b0*/  ISETP.GE.U32.AND.EX P3, PT, R28, RZ, PT, P3 ;  /* 0x000000ff1c00720c */ /* 0x000fe40003f66130 */
[----:B------:R-:W-:Y:S02]  /*616c0*/  ISETP.GE.U32.AND.EX P2, PT, R39, R62, PT, P2 ;  /* 0x0000003e2700720c */ /* 0x000fe40003f46120 */
[----:B------:R-:W-:Y:S02]  /*616d0*/  IADD3 R57, P6, PT, R57, -R40, RZ ;  /* 0x8000002839397210 */ /* 0x000fe40007fde0ff */
[----:B------:R-:W-:-:S02]  /*616e0*/  SEL R5, RZ, 0x1, P3 ;  /* 0x00000001ff057807 */ /* 0x000fc40001800000 */
[----:B------:R-:W-:Y:S01]  /*616f0*/  SEL R2, RZ, 0x1, P2 ;  /* 0x00000001ff027807 */ /* 0x000fe20001000000 */
[--C-:B------:R-:W-:Y:S01]  /*61700*/  IMAD.X R28, R36, 0x1, ~R41.reuse, P6 ;  /* 0x00000001241c7824 */ /* 0x100fe200030e0e29 */
[----:B------:R-:W-:Y:S01]  /*61710*/  IADD3 R37, P0, PT, R69, -R40, RZ ;  /* 0x8000002845257210 */ /* 0x000fe20007f1e0ff */
[----:B------:R-:W-:Y:S01]  /*61720*/  IMAD.X R36, RZ, RZ, RZ, P5 ;  /* 0x000000ffff247224 */ /* 0x000fe200028e06ff */
[----:B------:R-:W-:Y:S02]  /*61730*/  SEL R57, R57, R91, P1 ;  /* 0x0000005b39397207 */ /* 0x000fe40000800000 */
[----:B------:R-:W-:Y:S01]  /*61740*/  IADD3 R2, P2, PT, R2, R5, RZ ;  /* 0x0000000502027210 */ /* 0x000fe20007f5e0ff */
[----:B------:R-:W-:Y:S01]  /*61750*/  IMAD.X R67, R66, 0x1, ~R41, P0 ;  /* 0x0000000142437824 */ /* 0x000fe200000e0e29 */
[----:B------:R-:W-:Y:S02]  /*61760*/  ISETP.GE.U32.AND P0, PT, R80, R81, PT ;  /* 0x000000515000720c */ /* 0x000fe40003f06070 */
[----:B------:R-:W-:Y:S01]  /*61770*/  SEL R64, R37, R122, P4 ;  /* 0x0000007a25407207 */ /* 0x000fe20002000000 */
[----:B------:R-:W-:Y:S01]  /*61780*/  IMAD.X R5, RZ, RZ, RZ, P2 ;  /* 0x000000ffff057224 */ /* 0x000fe200010e06ff */
[----:B------:R-:W-:-:S02]  /*61790*/  IADD3 R81, P3, PT, -R81, R80, RZ ;  /* 0x0000005051517210 */ /* 0x000fc40007f7e1ff */
[----:B------:R-:W-:Y:S02]  /*617a0*/  SEL R28, R28, R100, P1 ;  /* 0x000000641c1c7207 */ /* 0x000fe40000800000 */
[----:B------:R-:W-:Y:S01]  /*617b0*/  IADD3 R37, P5, PT, -R2, R57, RZ ;  /* 0x0000003902257210 */ /* 0x000fe20007fbe1ff */
[----:B------:R-:W-:Y:S01]  /*617c0*/  IMAD.X R48, R87, 0x1, ~R36, P3 ;  /* 0x0000000157307824 */ /* 0x000fe200018e0e24 */
[----:B------:R-:W-:Y:S02]  /*617d0*/  SEL R66, R67, R124, P4 ;  /* 0x0000007c43427207 */ /* 0x000fe40002000000 */
[----:B------:R-:W-:Y:S01]  /*617e0*/  ISETP.GE.U32.AND P3, PT, R37, R64, PT ;  /* 0x000000402500720c */ /* 0x000fe20003f66070 */
[----:B------:R-:W-:Y:S01]  /*617f0*/  IMAD.X R69, R28, 0x1, ~R5, P5 ;  /* 0x000000011c457824 */ /* 0x000fe200028e0e05 */
[----:B------:R-:W-:Y:S02]  /*61800*/  ISETP.GE.U32.AND P2, PT, R57, R2, PT ;  /* 0x000000023900720c */ /* 0x000fe40003f46070 */
[----:B------:R-:W-:-:S02]  /*61810*/  IADD3 R2, P5, PT, R61, -R30, RZ ;  /* 0x8000001e3d027210 */ /* 0x000fc40007fbe0ff */
[----:B------:R-:W-:Y:S02]  /*61820*/  ISETP.GE.U32.AND.EX P3, PT, R69, R66, PT, P3 ;  /* 0x000000424500720c */ /* 0x000fe40003f66130 */
[----:B------:R-:W-:Y:S02]  /*61830*/  ISETP.GE.U32.AND.EX P0, PT, R87, R36, PT, P0 ;  /* 0x000000245700720c */ /* 0x000fe40003f06100 */
[----:B------:R-:W-:Y:S02]  /*61840*/  ISETP.GE.U32.AND.EX P2, PT, R28, R5, PT, P2 ;  /* 0x000000051c00720c */ /* 0x000fe40003f46120 */
[----:B------:R-:W-:Y:S02]  /*61850*/  SEL R36, RZ, 0x1, P3 ;  /* 0x00000001ff247807 */ /* 0x000fe40001800000 */
[----:B------:R-:W-:Y:S01]  /*61860*/  IADD3 R57, P6, PT, R59, -R30, RZ ;  /* 0x8000001e3b397210 */ /* 0x000fe20007fde0ff */
[----:B------:R-:W-:Y:S01]  /*61870*/  IMAD.X R59, R82, 0x1, ~R31, P5 ;  /* 0x00000001523b7824 */ /* 0x000fe200028e0e1f */
[----:B------:R-:W-:-:S02]  /*61880*/  ISETP.GE.U32.AND P3, PT, R81, R50, PT ;  /* 0x000000325100720c */ /* 0x000fc40003f66070 */
[----:B------:R-:W-:Y:S02]  /*61890*/  IADD3 R65, P5, PT, R65, -R54, RZ ;  /* 0x8000003641417210 */ /* 0x000fe40007fbe0ff */
[----:B------:R-:W-:Y:S02]  /*618a0*/  SEL R5, RZ, 0x1, P2 ;  /* 0x00000001ff057807 */ /* 0x000fe40001000000 */
[----:B------:R-:W-:Y:S01]  /*618b0*/  ISETP.GE.U32.AND.EX P3, PT, R48, R35, PT, P3 ;  /* 0x000000233000720c */ /* 0x000fe20003f66130 */
[----:B------:R-:W-:Y:S01]  /*618c0*/  IMAD.X R56, R56, 0x1, ~R55, P5 ;  /* 0x0000000138387824 */ /* 0x000fe200028e0e37 */
[----:B------:R-:W-:Y:S01]  /*618d0*/  SEL R67, R2, R125, P4 ;  /* 0x0000007d02437207 */ /* 0x000fe20002000000 */
[----:B------:R-:W-:Y:S01]  /*618e0*/  IMAD.X R2, R38, 0x1, ~R31, P6 ;  /* 0x0000000126027824 */ /* 0x000fe200030e0e1f */
[----:B------:R-:W-:Y:S02]  /*618f0*/  IADD3 R36, P2, PT, R36, R5, RZ ;  /* 0x0000000524247210 */ /* 0x000fe40007f5e0ff */
[----:B------:R-:W-:-:S02]  /*61900*/  SEL R57, R57, R97, P1 ;  /* 0x0000006139397207 */ /* 0x000fc40000800000 */
[----:B------:R-:W-:Y:S01]  /*61910*/  IADD3 R61, P5, PT, R52, -R51, RZ ;  /* 0x80000033343d7210 */ /* 0x000fe20007fbe0ff */
[----:B------:R-:W-:Y:S01]  /*61920*/  IMAD.X R5, RZ, RZ, RZ, P2 ;  /* 0x000000ffff057224 */ /* 0x000fe200010e06ff */
[----:B------:R-:W-:Y:S02]  /*61930*/  SEL R2, R2, R108, P1 ;  /* 0x0000006c02027207 */ /* 0x000fe40000800000 */
[----:B------:R-:W-:Y:S01]  /*61940*/  SEL R84, R59, R126, P4 ;  /* 0x0000007e3b547207 */ /* 0x000fe20002000000 */
[----:B------:R-:W-:Y:S01]  /*61950*/  IMAD.X R52, R70, 0x1, ~R53, P5 ;  /* 0x0000000146347824 */ /* 0x000fe200028e0e35 */
[----:B------:R-:W-:Y:S02]  /*61960*/  ISETP.GE.U32.AND P1, PT, R57, R36, PT ;  /* 0x000000243900720c */ /* 0x000fe40003f26070 */
[----:B------:R-:W-:Y:S02]  /*61970*/  IADD3 R36, P4, PT, -R36, R57, RZ ;  /* 0x0000003924247210 */ /* 0x000fe40007f9e1ff */
[----:B------:R-:W-:-:S02]  /*61980*/  IADD3 R28, P5, PT, R85, -R34, RZ ;  /* 0x80000022551c7210 */ /* 0x000fc40007fbe0ff */
[----:B------:R-:W-:Y:S02]  /*61990*/  IADD3 R59, P6, PT, R81, -R50, RZ ;  /* 0x80000032513b7210 */ /* 0x000fe40007fde0ff */
[C---:B------:R-:W-:Y:S01]  /*619a0*/  ISETP.GE.U32.AND.EX P1, PT, R2.reuse, R5, PT, P1 ;  /* 0x000000050200720c */ /* 0x040fe20003f26110 */
[----:B------:R-:W-:Y:S01]  /*619b0*/  IMAD.X R5, R2, 0x1, ~R5, P4 ;  /* 0x0000000102057824 */ /* 0x000fe200020e0e05 */
[----:B------:R-:W-:Y:S01]  /*619c0*/  ISETP.GE.U32.AND P2, PT, R36, R67, PT ;  /* 0x000000432400720c */ /* 0x000fe20003f46070 */
[----:B------:R-:W-:Y:S02]  /*619d0*/  IMAD.X R57, R68, 0x1, ~R33, P5 ;  /* 0x0000000144397824 */ /* 0x000fe400028e0e21 */
        /* <DEDUP_REMOVED lines=31> */
.L_x_197:
[----:B------:R-:W-:Y:S05]  /*61bd0*/  BSYNC.RECONVERGENT B3 ;  /* 0x0000000000037941 */ /* 0x000fea0003800200 */
.L_x_196:
        /* <DEDUP_REMOVED lines=40> */
.L_x_199:
[----:B------:R-:W-:Y:S05]  /*61e60*/  BSYNC.RECONVERGENT B3 ;  /* 0x0000000000037941 */ /* 0x000fea0003800200 */
.L_x_198:
        /* <DEDUP_REMOVED lines=9> */
[-C--:B------:R-:W-:Y:S01]  /*61f00*/  IMAD.WIDE.U32 R32, R19, R16.reuse, RZ ;  /* 0x0000001013207225 */ /* 0x080fe200078e00ff */
[----:B------:R-:W-:Y:S01]  /*61f10*/  LOP3.LUT R63, R63, 0xfffffff7, RZ, 0xc0, !PT ;  /* 0xfffffff73f3f7812 */ /* 0x000fe200078ec0ff */
[----:B------:R-:W-:Y:S02]  /*61f20*/  BSSY.RECONVERGENT B3, `(.L_x_201) ;  /* 0x000034f000037945 */ /* 0x000fe40003800200 */
[----:B------:R-:W-:Y:S01]  /*61f30*/  IMAD.WIDE.U32 R34, R16, R16, RZ ;  /* 0x0000001010227225 */ /* 0x000fe200078e00ff */
[----:B------:R-:W-:-:S03]  /*61f40*/  LOP3.LUT R63, R63, 0xffffffef, RZ, 0xc0, !PT ;  /* 0xffffffef3f3f7812 */ /* 0x000fc600078ec0ff */
[----:B------:R-:W-:-:S04]  /*61f50*/  IMAD.WIDE.U32 R32, P0, R16, R19, R32 ;  /* 0x0000001310207225 */ /* 0x000fc80007800020 */
[----:B------:R-:W-:-:S04]  /*61f60*/  IMAD.WIDE.U32 R36, R19, R12, RZ ;  /* 0x0000000c13247225 */ /* 0x000fc800078e00ff */
[----:B------:R-:W-:Y:S01]  /*61f70*/  IMAD.X R51, RZ, RZ, RZ, P0 ;  /* 0x000000ffff337224 */ /* 0x000fe200000e06ff */
[----:B------:R-:W-:Y:S01]  /*61f80*/  IADD3 R75, P0, PT, R35, R32, RZ ;  /* 0x00000020234b7210 */ /* 0x000fe20007f1e0ff */
[----:B------:R-:W-:-:S04]  /*61f90*/  IMAD.WIDE.U32 R52, R21, R18, RZ ;  /* 0x0000001215347225 */ /* 0x000fc800078e00ff */
[----:B------:R-:W-:-:S04]  /*61fa0*/  IMAD.WIDE.U32 R38, R15, R16, RZ ;  /* 0x000000100f267225 */ /* 0x000fc800078e00ff */
[----:B------:R-:W-:Y:S02]  /*61fb0*/  IMAD.MOV.U32 R50, RZ, RZ, R33 ;  /* 0x000000ffff327224 */ /* 0x000fe400078e0021 */
[----:B------:R-:W-:-:S04]  /*61fc0*/  IMAD.WIDE.U32 R32, R16, R12, RZ ;  /* 0x0000000c10207225 */ /* 0x000fc800078e00ff */
[----:B------:R-:W-:-:S04]  /*61fd0*/  IMAD.WIDE.U32 R36, P2, R15, R16, R36 ;  /* 0x000000100f247225 */ /* 0x000fc80007840024 */
[----:B------:R-:W-:Y:S01]  /*61fe0*/  IMAD.WIDE.U32.X R50, R19, R19, R50, P0 ;  /* 0x0000001313327225 */ /* 0x000fe200000e0432 */
[----:B------:R-:W-:Y:S02]  /*61ff0*/  IADD3 R5, P3, PT, R33, R36, RZ ;  /* 0x0000002421057210 */ /* 0x000fe40007f7e0ff */
[----:B------:R-:W-:Y:S01]  /*62000*/  P2R R2, PR, RZ, 0x4 ;  /* 0x00000004ff027803 */ /* 0x000fe20000000000 */
[----:B------:R-:W-:Y:S01]  /*62010*/  IMAD.WIDE.U32 R54, P1, R18, R21, R52 ;  /* 0x0000001512367225 */ /* 0x000fe20007820034 */
[----:B------:R-:W-:-:S03]  /*62020*/  P2R R36, PR, RZ, 0x8 ;  /* 0x00000008ff247803 */ /* 0x000fc60000000000 */
[----:B------:R-:W-:-:S04]  /*62030*/  IMAD.WIDE.U32 R48, R12, R16, RZ ;  /* 0x000000100c307225 */ /* 0x000fc800078e00ff */
[----:B------:R-:W-:Y:S01]  /*62040*/  IMAD.WIDE.U32 R52, P0, R12, R19, R38 ;  /* 0x000000130c347225 */ /* 0x000fe20007800026 */
[----:B------:R-:W-:-:S03]  /*62050*/  IADD3 R39, P2, P4, R48, R32, R50 ;  /* 0x0000002030277210 */ /* 0x000fc60007c5e032 */
[----:B------:R-:W-:-:S04]  /*62060*/  IMAD.WIDE.U32 R60, R18, R18, RZ ;  /* 0x00000012123c7225 */ /* 0x000fc800078e00ff */
[----:B------:R-:W-:Y:S01]  /*62070*/  IMAD.X R33, RZ, RZ, RZ, P1 ;  /* 0x000000ffff217224 */ /* 0x000fe200008e06ff */
[----:B------:R-:W-:Y:S01]  /*62080*/  IADD3 R35, P1, PT, R49, R52, RZ ;  /* 0x0000003431237210 */ /* 0x000fe20007f3e0ff */
[----:B------:R-:W-:Y:S01]  /*62090*/  IMAD.WIDE.U32 R58, R17, R18, RZ ;  /* 0x00000012113a7225 */ /* 0x000fe200078e00ff */
[----:B------:R-:W-:Y:S02]  /*620a0*/  IADD3 R77, P3, PT, R61, R54, RZ ;  /* 0x000000363d4d7210 */ /* 0x000fe40007f7e0ff */
[----:B------:R-:W-:Y:S01]  /*620b0*/  IADD3.X R50, PT, PT, R35, R5, R51, P2, P4 ;  /* 0x0000000523327210 */ /* 0x000fe200017e8433 */
[----:B------:R-:W-:Y:S01]  /*620c0*/  IMAD.WIDE.U32 R56, R21, R14, RZ ;  /* 0x0000000e15387225 */ /* 0x000fe200078e00ff */
[----:B------:R-:W-:-:S03]  /*620d0*/  LOP3.LUT R61, RZ, R60, RZ, 0x33, !PT ;  /* 0x0000003cff3d7212 */ /* 0x000fc600078e33ff */
[----:B------:R-:W-:Y:S02]  /*620e0*/  IMAD.MOV.U32 R32, RZ, RZ, R55 ;  /* 0x000000ffff207224 */ /* 0x000fe400078e0037 */
[----:B------:R-:W-:-:S04]  /*620f0*/  IMAD.WIDE.U32 R66, P2, R14, R21, R58 ;  /* 0x000000150e427225 */ /* 0x000fc8000784003a */
[----:B------:R-:W-:-:S04]  /*62100*/  IMAD.WIDE.U32 R58, P4, R17, R18, R56 ;  /* 0x00000012113a7225 */ /* 0x000fc80007880038 */
[----:B------:R-:W-:Y:S01]  /*62110*/  IMAD.WIDE.U32 R64, R14, R18, RZ ;  /* 0x000000120e407225 */ /* 0x000fe200078e00ff */
[----:B------:R-:W-:-:S03]  /*62120*/  P2R R49, PR, RZ, 0x10 ;  /* 0x00000010ff317803 */ /* 0x000fc60000000000 */
[----:B------:R-:W-:-:S04]  /*62130*/  IMAD.WIDE.U32 R54, R18, R14, RZ ;  /* 0x0000000e12367225 */ /* 0x000fc800078e00ff */
[----:B------:R-:W-:Y:S01]  /*62140*/  IMAD.WIDE.U32.X R32, R21, R21, R32, P3 ;  /* 0x0000001515207225 */ /* 0x000fe200018e0420 */
[----:B------:R-:W-:Y:S02]  /*62150*/  IADD3 R51, P3, PT, R65, R66, RZ ;  /* 0x0000004241337210 */ /* 0x000fe40007f7e0ff */
[----:B------:R-:W-:Y:S02]  /*62160*/  IADD3 R5, P4, PT, R55, R58, RZ ;  /* 0x0000003a37057210 */ /* 0x000fe40007f9e0ff */
[----:B------:R-:W-:Y:S01]  /*62170*/  IADD3 R28, P5, P6, R64, R54, R32 ;  /* 0x00000036401c7210 */ /* 0x000fe20007ebe020 */
[----:B------:R-:W-:Y:S02]  /*62180*/  IMAD.MOV.U32 R32, RZ, RZ, R53 ;  /* 0x000000ffff207224 */ /* 0x000fe400078e0035 */
[----:B------:R-:W-:Y:S01]  /*62190*/  IMAD.WIDE.U32 R52, R15, R12, RZ ;  /* 0x0000000c0f347225 */ /* 0x000fe200078e00ff */
[----:B------:R-:W-:Y:S02]  /*621a0*/  IADD3.X R38, PT, PT, R51, R5, R33, P5, P6 ;  /* 0x0000000533267210 */ /* 0x000fe40002fec421 */
[----:B------:R-:W-:Y:S01]  /*621b0*/  ISETP.NE.AND P6, PT, R49, RZ, PT ;  /* 0x000000ff3100720c */ /* 0x000fe20003fc5270 */
[----:B------:R-:W-:Y:S01]  /*621c0*/  IMAD.X R33, RZ, RZ, RZ, P0 ;  /* 0x000000ffff217224 */ /* 0x000fe200000e06ff */
[----:B------:R-:W-:Y:S01]  /*621d0*/  ISETP.GE.U32.AND P0, PT, R39, R48, PT ;  /* 0x000000302700720c */ /* 0x000fe20003f06070 */
[----:B------:R-:W-:Y:S01]  /*621e0*/  IMAD.WIDE.U32 R48, R12, R12, RZ ;  /* 0x0000000c0c307225 */ /* 0x000fe200078e00ff */
[----:B------:R-:W-:-:S02]  /*621f0*/  ISETP.NE.AND P5, PT, R36, RZ, PT ;  /* 0x000000ff2400720c */ /* 0x000fc40003fa5270 */
[----:B------:R-:W-:Y:S01]  /*62200*/  ISETP.GE.U32.AND.EX P0, PT, R50, R35, PT, P0 ;  /* 0x000000233200720c */ /* 0x000fe20003f06100 */
[----:B------:R-:W-:Y:S01]  /*62210*/  IMAD.WIDE.U32.X R32, R15, R19, R32, P1 ;  /* 0x000000130f207225 */ /* 0x000fe200008e0420 */
[----:B------:R-:W-:Y:S02]  /*62220*/  LOP3.LUT R35, RZ, R34, RZ, 0x33, !PT ;  /* 0x00000022ff237212 */ /* 0x000fe400078e33ff */
[----:B------:R-:W-:Y:S01]  /*62230*/  SEL R71, RZ, 0x1, P0 ;  /* 0x00000001ff477807 */ /* 0x000fe20000000000 */
[----:B------:R-:W-:-:S04]  /*62240*/  IMAD.WIDE.U32 R56, P0, R12, R15, R52 ;  /* 0x0000000f0c387225 */ /* 0x000fc80007800034 */
[----:B------:R-:W-:Y:S01]  /*62250*/  IMAD.WIDE.U32 R52, R17, R14, RZ ;  /* 0x0000000e11347225 */ /* 0x000fe200078e00ff */
[----:B------:R-:W-:-:S08]  /*62260*/  IADD3 R73, P1, PT, R49, R56, RZ ;  /* 0x0000003831497210 */ /* 0x000fd00007f3e0ff */
[----:B------:R-:W-:-:S05]  /*62270*/  @P0 LOP3.LUT R63, R63, 0x10, RZ, 0xfc, !PT ;  /* 0x000000103f3f0812 */ /* 0x000fca00078efcff */
[----:B------:R-:W-:Y:S02]  /*62280*/  @P1 LOP3.LUT R63, R63, 0x8, RZ, 0xfc, !PT ;  /* 0x000000083f3f1812 */ /* 0x000fe400078efcff */
[----:B------:R-:W-:Y:S01]  /*62290*/  IADD3 R71, P0, P1, R48, R32, R71 ;  /* 0x0000002030477210 */ /* 0x000fe2000791e047 */
[----:B------:R-:W-:Y:S01]  /*622a0*/  IMAD.MOV.U32 R32, RZ, RZ, R67 ;  /* 0x000000ffff207224 */ /* 0x000fe200078e0043 */
[----:B------:R-:W-:Y:S01]  /*622b0*/  LOP3.LUT R63, R63, 0xffffffdf, RZ, 0xc0, !PT ;  /* 0xffffffdf3f3f7812 */ /* 0x000fe200078ec0ff */
[----:B------:R-:W-:Y:S01]  /*622c0*/  IMAD.WIDE.U32 R48, R14, R14, RZ ;  /* 0x0000000e0e307225 */ /* 0x000fe200078e00ff */
[----:B------:R-:W-:Y:S02]  /*622d0*/  IADD3.X R73, PT, PT, R73, R33, RZ, P0, P1 ;  /* 0x0000002149497210 */ /* 0x000fe400007e24ff */
[----:B------:R-:W-:Y:S01]  /*622e0*/  ISETP.GE.U32.AND P0, PT, R28, R64, PT ;  /* 0x000000401c00720c */ /* 0x000fe20003f06070 */
[----:B------:R-:W-:-:S03]  /*622f0*/  IMAD.X R33, RZ, RZ, RZ, P2 ;  /* 0x000000ffff217224 */ /* 0x000fc600010e06ff */
        /* <DEDUP_REMOVED lines=10> */
[----:B------:R-:W-:-:S03]  /*623a0*/  ISETP.NE.AND P3, PT, R2, RZ, PT ;  /* 0x000000ff0200720c */ /* 0x000fc60003f65270 */
[----:B------:R-:W-:Y:S02]  /*623b0*/  IMAD R2, R75, R46, RZ ;  /* 0x0000002e4b027224 */ /* 0x000fe400078e02ff */
[----:B------:R-:W-:Y:S02]  /*623c0*/  IMAD.X R33, RZ, RZ, RZ, P3 ;  /* 0x000000ffff217224 */ /* 0x000fe400018e06ff */
[----:B------:R-:W-:Y:S01]  /*623d0*/  IMAD R5, R34, R47, R2 ;  /* 0x0000002f22057224 */ /* 0x000fe200078e0202 */
[----:B------:R-:W-:Y:S01]  /*623e0*/  LOP3.LUT R2, RZ, R75, RZ, 0x33, !PT ;  /* 0x0000004bff027212 */ /* 0x000fe200078e33ff */
[----:B------:R-:W-:-:S04]  /*623f0*/  IMAD.WIDE.U32.X R32, R15, R19, R32, P5 ;  /* 0x000000130f207225 */ /* 0x000fc800028e0420 */
[----:B------:R-:W-:-:S04]  /*62400*/  IMAD.WIDE.U32 R54, P5, R7, R16, R48 ;  /* 0x0000001007367225 */ /* 0x000fc800078a0030 */
[----:B------:R-:W-:Y:S01]  /*62410*/  IMAD.WIDE.U32 R48, R21, R8, RZ ;  /* 0x0000000815307225 */ /* 0x000fe200078e00ff */
[----:B------:R-:W-:-:S08]  /*62420*/  IADD3 R80, P2, PT, R37, R54, RZ ;  /* 0x0000003625507210 */ /* 0x000fd00007f5e0ff */
[----:B------:R-:W-:Y:S02]  /*62430*/  @P5 LOP3.LUT R63, R63, 0x20, RZ, 0xfc, !PT ;  /* 0x000000203f3f5812 */ /* 0x000fe400078efcff */
[----:B------:R-:W-:Y:S01]  /*62440*/  IADD3 R91, P3, P5, R71, R36, R32 ;  /* 0x00000024475b7210 */ /* 0x000fe20007d7e020 */
[----:B------:R-:W-:Y:S01]  /*62450*/  IMAD.MOV.U32 R32, RZ, RZ, R59 ;  /* 0x000000ffff207224 */ /* 0x000fe200078e003b */
[----:B------:R-:W-:Y:S01]  /*62460*/  LOP3.LUT R63, R63, 0xfffffffe, RZ, 0xc0, !PT ;  /* 0xfffffffe3f3f7812 */ /* 0x000fe200078ec0ff */
[----:B------:R-:W-:Y:S01]  /*62470*/  IMAD.WIDE.U32 R36, R18, R8, RZ ;  /* 0x0000000812247225 */ /* 0x000fe200078e00ff */
[----:B------:R-:W-:Y:S02]  /*62480*/  IADD3.X R80, PT, PT, R73, R80, R33, P3, P5 ;  /* 0x0000005049507210 */ /* 0x000fe40001fea421 */
[----:B------:R-:W-:Y:S01]  /*62490*/  LOP3.LUT R63, R63, 0xfffffffb, RZ, 0xc0, !PT ;  /* 0xfffffffb3f3f7812 */ /* 0x000fe200078ec0ff */
[----:B------:R-:W-:Y:S02]  /*624a0*/  IMAD.X R33, RZ, RZ, RZ, P6 ;  /* 0x000000ffff217224 */ /* 0x000fe400030e06ff */
[----:B------:R-:W-:-:S04]  /*624b0*/  IMAD.WIDE.U32 R48, P5, R11, R18, R48 ;  /* 0x000000120b307225 */ /* 0x000fc800078a0030 */
[----:B------:R-:W-:Y:S01]  /*624c0*/  IMAD.WIDE.U32.X R32, R17, R21, R32, P4 ;  /* 0x0000001511207225 */ /* 0x000fe200020e0420 */
[----:B------:R-:W-:Y:S02]  /*624d0*/  IADD3 R84, P6, PT, R37, R48, RZ ;  /* 0x0000003025547210 */ /* 0x000fe40007fde0ff */
[----:B------:R-:W-:-:S04]  /*624e0*/  IADD3 R81, P3, P4, R51, R36, R32 ;  /* 0x0000002433517210 */ /* 0x000fc80007c7e020 */
[----:B------:R-:W-:Y:S01]  /*624f0*/  IADD3.X R84, PT, PT, R69, R84, R33, P3, P4 ;  /* 0x0000005445547210 */ /* 0x000fe20001fe8421 */
[----:B------:R-:W-:-:S04]  /*62500*/  IMAD.WIDE.U32 R32, R34, R46, RZ ;  /* 0x0000002e22207225 */ /* 0x000fc800078e00ff */
        /* <DEDUP_REMOVED lines=13> */
[----:B------:R-:W-:Y:S02]  /*625e0*/  IMAD R2, R77, R46, RZ ;  /* 0x0000002e4d027224 */ /* 0x000fe400078e02ff */
[----:B------:R-:W-:-:S03]  /*625f0*/  IMAD.WIDE.U32 R52, P3, R32, R43, R52 ;  /* 0x0000002b20347225 */ /* 0x000fc60007860034 */
[----:B------:R-:W-:-:S10]  /*62600*/  IADD3 R35, P4, PT, R35, R52, RZ ;  /* 0x0000003423237210 */ /* 0x000fd40007f9e0ff */
[----:B------:R-:W-:-:S04]  /*62610*/  @P3 LOP3.LUT R63, R63, 0x4, RZ, 0xfc, !PT ;  /* 0x000000043f3f3812 */ /* 0x000fc800078efcff */
[----:B------:R-:W-:Y:S02]  /*62620*/  @P4 LOP3.LUT R63, R63, 0x1, RZ, 0xfc, !PT ;  /* 0x000000013f3f4812 */ /* 0x000fe400078efcff */
[----:B------:R-:W-:Y:S01]  /*62630*/  IADD3 R62, P3, P4, R34, R58, R33 ;  /* 0x0000003a223e7210 */ /* 0x000fe20007c7e021 */
[C---:B------:R-:W-:Y:S01]  /*62640*/  IMAD R33, R60.reuse, R47, R2 ;  /* 0x0000002f3c217224 */ /* 0x040fe200078e0202 */
[----:B------:R-:W-:Y:S02]  /*62650*/  LOP3.LUT R63, R63, 0xffffffbf, RZ, 0xc0, !PT ;  /* 0xffffffbf3f3f7812 */ /* 0x000fe400078ec0ff */
[----:B------:R-:W-:Y:S01]  /*62660*/  IADD3.X R70, PT, PT, R35, R59, RZ, P3, P4 ;  /* 0x0000003b23467210 */ /* 0x000fe20001fe84ff */
[----:B------:R-:W-:Y:S01]  /*62670*/  IMAD.WIDE.U32 R34, R60, R46, RZ ;  /* 0x0000002e3c227225 */ /* 0x000fe200078e00ff */
[----:B------:R-:W-:-:S03]  /*62680*/  LOP3.LUT R63, R63, 0xffffff7f, RZ, 0xc0, !PT ;  /* 0xffffff7f3f3f7812 */ /* 0x000fc600078ec0ff */
        /* <DEDUP_REMOVED lines=60> */
[----:B------:R-:W-:Y:S01]  /*62a50*/  IMAD.WIDE.U32 R36, R19, R6, RZ ;  /* 0x0000000613247225 */ /* 0x000fe200078e00ff */
[----:B------:R-:W-:-:S03]  /*62a60*/  IADD3 R93, P0, P1, R71, R64, R54 ;  /* 0x00000040475d7210 */ /* 0x000fc6000791e036 */
[----:B------:R-:W-:-:S03]  /*62a70*/  IMAD.WIDE.U32 R36, P3, R9, R16, R36 ;  /* 0x0000001009247225 */ /* 0x000fc60007860024 */
        /* <DEDUP_REMOVED lines=8> */
[----:B------:R-:W-:-:S03]  /*62b00*/  IMAD.X R67, RZ, RZ, RZ, P0 ;  /* 0x000000ffff437224 */ /* 0x000fc600000e06ff */
[----:B------:R-:W-:Y:S01]  /*62b10*/  LOP3.LUT R63, R63, 0xfffeffff, RZ, 0xc0, !PT ;  /* 0xfffeffff3f3f7812 */ /* 0x000fe200078ec0ff */
        /* <DEDUP_REMOVED lines=41> */
[----:B------:R-:W-:Y:S01]  /*62db0*/  IMAD.MOV.U32 R82, RZ, RZ, R69 ;  /* 0x000000ffff527224 */ /* 0x000fe200078e0045 */
[----:B------:R-:W-:Y:S01]  /*62dc0*/  IADD3 R75, P0, PT, R55, R68, RZ ;  /* 0x00000044374b7210 */ /* 0x000fe20007f1e0ff */
[----:B------:R-:W-:Y:S01]  /*62dd0*/  IMAD.WIDE.U32 R68, R11, R8, RZ ;  /* 0x000000080b447225 */ /* 0x000fe200078e00ff */
[----:B------:R-:W-:-:S03]  /*62de0*/  IADD3 R48, P5, P6, R54, R66, R51 ;  /* 0x0000004236307210 */ /* 0x000fc60007ebe033 */
[----:B------:R-:W-:Y:S01]  /*62df0*/  IMAD.MOV.U32 R54, RZ, RZ, R53 ;  /* 0x000000ffff367224 */ /* 0x000fe200078e0035 */
        /* <DEDUP_REMOVED lines=22> */
[----:B------:R-:W-:-:S03]  /*62f60*/  IMAD.MOV.U32 R50, RZ, RZ, R61 ;  /* 0x000000ffff327224 */ /* 0x000fc600078e003d */
        /* <DEDUP_REMOVED lines=20> */
[----:B------:R-:W-:Y:S02]  /*630b0*/  IADD3.X R35, PT, PT, R35, R51, RZ, P5, P6 ;  /* 0x0000003323237210 */ /* 0x000fe40002fec4ff */
        /* <DEDUP_REMOVED lines=22> */
[----:B------:R-:W-:Y:S02]  /*63220*/  IADD3 R57, P6, PT, R57, R50, RZ ;  /* 0x0000003239397210 */ /* 0x000fe40007fde0ff */
[----:B------:R-:W-:Y:S01]  /*63230*/  ISETP.GE.U32.AND.EX P4, PT, R74, R83, PT, P4 ;  /* 0x000000534a00720c */ /* 0x000fe20003f86140 */
[----:B------:R-:W-:-:S03]  /*63240*/  IMAD.X R83, RZ, RZ, RZ, P1 ;  /* 0x000000ffff537224 */ /* 0x000fc600008e06ff */
[----:B------:R-:W-:Y:S01]  /*63250*/  SEL R33, RZ, 0x1, P4 ;  /* 0x00000001ff217807 */ /* 0x000fe20002000000 */
[----:B------:R-:W-:Y:S01]  /*63260*/  IMAD.WIDE.U32.X R82, R17, R11, R82, P0 ;  /* 0x0000000b11527225 */ /* 0x000fe200000e0452 */
[----:B------:R-:W-:Y:S02]  /*63270*/  @P5 LOP3.LUT R63, R63, 0x400, RZ, 0xfc, !PT ;  /* 0x000004003f3f5812 */ /* 0x000fe400078efcff */
[----:B------:R-:W-:Y:S01]  /*63280*/  IADD3 R64, P4, P5, R56, R70, R33 ;  /* 0x0000004638407210 */ /* 0x000fe20007d9e021 */
[----:B------:R-:W-:Y:S01]  /*63290*/  IMAD.MOV.U32 R56, RZ, RZ, R65 ;  /* 0x000000ffff387224 */ /* 0x000fe200078e0041 */
[----:B------:R-:W-:Y:S02]  /*632a0*/  LOP3.LUT R63, R63, 0xfffffdff, RZ, 0xc0, !PT ;  /* 0xfffffdff3f3f7812 */ /* 0x000fe400078ec0ff */
[----:B------:R-:W-:Y:S01]  /*632b0*/  IADD3.X R70, PT, PT, R57, R71, RZ, P4, P5 ;  /* 0x0000004739467210 */ /* 0x000fe200027ea4ff */
[----:B------:R-:W-:Y:S01]  /*632c0*/  IMAD.X R57, RZ, RZ, RZ, P2 ;  /* 0x000000ffff397224 */ /* 0x000fe200010e06ff */
[----:B------:R-:W-:-:S02]  /*632d0*/  IADD3 R59, P2, PT, R72, R93, RZ ;  /* 0x0000005d483b7210 */ /* 0x000fc40007f5e0ff */
[----:B------:R-:W-:Y:S01]  /*632e0*/  @P6 LOP3.LUT R63, R63, 0x200, RZ, 0xfc, !PT ;  /* 0x000002003f3f6812 */ /* 0x000fe200078efcff */
[----:B------:R-:W-:Y:S01]  /*632f0*/  IMAD.WIDE.U32.X R56, R15, R7, R56, P3 ;  /* 0x000000070f387225 */ /* 0x000fe200018e0438 */
[----:B------:R-:W-:Y:S02]  /*63300*/  IADD3 R65, P0, PT, R48, R85, RZ ;  /* 0x0000005530417210 */ /* 0x000fe40007f1e0ff */
[----:B------:R-:W-:Y:S01]  /*63310*/  LOP3.LUT P5, RZ, R63, 0x8, RZ, 0xc0, !PT ;  /* 0x000000083fff7812 */ /* 0x000fe200078ac0ff */
[----:B------:R-:W-:Y:S01]  /*63320*/  IMAD.X R50, R89, 0x1, R78, P2 ;  /* 0x0000000159327824 */ /* 0x000fe200010e064e */
[----:B------:R-:W-:Y:S01]  /*63330*/  ISETP.GE.U32.AND P2, PT, R59, R72, PT ;  /* 0x000000483b00720c */ /* 0x000fe20003f46070 */
[----:B------:R-:W-:Y:S01]  /*63340*/  IMAD.WIDE.U32 R72, R7, R4, RZ ;  /* 0x0000000407487225 */ /* 0x000fe200078e00ff */
[----:B------:R-:W-:Y:S02]  /*63350*/  LOP3.LUT P6, RZ, R63, 0x4, RZ, 0xc0, !PT ;  /* 0x000000043fff7812 */ /* 0x000fe400078cc0ff */
[----:B------:R-:W-:Y:S01]  /*63360*/  ISETP.GE.U32.AND.EX P2, PT, R50, R89, PT, P2 ;  /* 0x000000593200720c */ /* 0x000fe20003f46120 */
[----:B------:R-:W-:Y:S01]  /*63370*/  IMAD.X R52, R75, 0x1, R74, P0 ;  /* 0x000000014b347824 */ /* 0x000fe200000e064a */
[----:B------:R-:W-:-:S02]  /*63380*/  LOP3.LUT R63, R63, 0xfffffffd, RZ, 0xc0, !PT ;  /* 0xfffffffd3f3f7812 */ /* 0x000fc400078ec0ff */
[----:B------:R-:W-:Y:S01]  /*63390*/  SEL R95, RZ, 0x1, P2 ;  /* 0x00000001ff5f7807 */ /* 0x000fe20001000000 */
[----:B------:R-:W-:Y:S01]  /*633a0*/  IMAD.WIDE.U32 R72, P2, R4, R7, R72 ;  /* 0x0000000704487225 */ /* 0x000fe20007840048 */
[----:B------:R-:W-:Y:S02]  /*633b0*/  ISETP.GE.U32.AND P0, PT, R65, R48, PT ;  /* 0x000000304100720c */ /* 0x000fe40003f06070 */
[----:B------:R-:W-:Y:S02]  /*633c0*/  IADD3 R97, P4, PT, R67, R72, RZ ;  /* 0x0000004843617210 */ /* 0x000fe40007f9e0ff */
[----:B------:R-:W-:Y:S02]  /*633d0*/  ISETP.GE.U32.AND.EX P0, PT, R52, R75, PT, P0 ;  /* 0x0000004b3400720c */ /* 0x000fe40003f06100 */
[----:B------:R-:W-:Y:S02]  /*633e0*/  P2R R72, PR, RZ, 0x10 ;  /* 0x00000010ff487803 */ /* 0x000fe40000000000 */
[----:B------:R-:W-:-:S04]  /*633f0*/  SEL R33, RZ, 0x1, P0 ;  /* 0x00000001ff217807 */ /* 0x000fc80000000000 */
[----:B------:R-:W-:Y:S02]  /*63400*/  @P2 LOP3.LUT R63, R63, 0x2, RZ, 0xfc, !PT ;  /* 0x000000023f3f2812 */ /* 0x000fe400078efcff */
[----:B------:R-:W-:Y:S02]  /*63410*/  IADD3 R95, P2, P3, R66, R56, R95 ;  /* 0x00000038425f7210 */ /* 0x000fe40007b5e05f */
[----:B------:R-:W-:Y:S02]  /*63420*/  LOP3.LUT R63, R63, 0xffffffdf, RZ, 0xc0, !PT ;  /* 0xffffffdf3f3f7812 */ /* 0x000fe400078ec0ff */
[----:B------:R-:W-:Y:S01]  /*63430*/  IADD3.X R97, PT, PT, R97, R57, RZ, P2, P3 ;  /* 0x0000003961617210 */ /* 0x000fe200017e64ff */
[----:B------:R-:W-:-:S04]  /*63440*/  IMAD.WIDE.U32 R56, R8, R8, RZ ;  /* 0x0000000808387225 */ /* 0x000fc800078e00ff */
[----:B------:R-:W-:Y:S01]  /*63450*/  IMAD.WIDE.U32 R68, P3, R8, R11, R68 ;  /* 0x0000000b08447225 */ /* 0x000fe20007860044 */
[----:B------:R-:W-:Y:S02]  /*63460*/  IADD3 R48, P0, P1, R56, R82, R33 ;  /* 0x0000005238307210 */ /* 0x000fe4000791e021 */
[----:B------:R-:W-:-:S04]  /*63470*/  IADD3 R57, P2, PT, R57, R68, RZ ;  /* 0x0000004439397210 */ /* 0x000fc80007f5e0ff */
[----:B------:R-:W-:Y:S01]  /*63480*/  IADD3.X R82, PT, PT, R57, R83, RZ, P0, P1 ;  /* 0x0000005339527210 */ /* 0x000fe200007e24ff */
[----:B------:R-:W-:-:S05]  /*63490*/  IMAD.WIDE.U32 R56, R9, R16, RZ ;  /* 0x0000001009387225 */ /* 0x000fca00078e00ff */
[----:B------:R-:W-:Y:S01]  /*634a0*/  @P3 LOP3.LUT R63, R63, 0x20, RZ, 0xfc, !PT ;  /* 0x000000203f3f3812 */ /* 0x000fe200078efcff */
[----:B------:R-:W-:-:S03]  /*634b0*/  IMAD.WIDE.U32 R66, P0, R6, R19, R56 ;  /* 0x0000001306427225 */ /* 0x000fc60007800038 */
[----:B------:R-:W-:Y:S01]  /*634c0*/  LOP3.LUT R63, R63, 0xffffffbf, RZ, 0xc0, !PT ;  /* 0xffffffbf3f3f7812 */ /* 0x000fe200078ec0ff */
[----:B------:R-:W-:-:S03]  /*634d0*/  IMAD.WIDE.U32 R56, R6, R16, RZ ;  /* 0x0000001006387225 */ /* 0x000fc600078e00ff */
[----:B------:R-:W-:Y:S01]  /*634e0*/  @P2 LOP3.LUT R63, R63, 0x40, RZ, 0xfc, !PT ;  /* 0x000000403f3f2812 */ /* 0x000fe200078efcff */
[----:B------:R-:W-:-:S03]  /*634f0*/  IMAD.X R75, RZ, RZ, RZ, P0 ;  /* 0x000000ffff4b7224 */ /* 0x000fc600000e06ff */
[----:B------:R-:W-:Y:S01]  /*63500*/  LOP3.LUT P4, RZ, R63, 0x1, RZ, 0xc0, !PT ;  /* 0x000000013fff7812 */ /* 0x000fe2000788c0ff */
        /* <DEDUP_REMOVED lines=15> */
[----:B------:R-:W-:Y:S02]  /*63600*/  P2R R96, PR, RZ, 0x1 ;  /* 0x00000001ff607803 */ /* 0x000fe40000000000 */
[----:B------:R-:W-:Y:S01]  /*63610*/  IADD3.X R99, PT, PT, R99, R75, RZ, P1, P2 ;  /* 0x0000004b63637210 */ /* 0x000fe20000fe44ff */
[C---:B------:R-:W-:Y:S01]  /*63620*/  IMAD.WIDE.U32 R74, R5.reuse, R30, RZ ;  /* 0x0000001e054a7225 */ /* 0x040fe200078e00ff */
[----:B------:R-:W-:Y:S02]  /*63630*/  IADD3 R71, P1, PT, R76, R91, RZ ;  /* 0x0000005b4c477210 */ /* 0x000fe40007f3e0ff */
[----:B------:R-:W-:Y:S01]  /*63640*/  P2R R68, PR, RZ, 0x8 ;  /* 0x00000008ff447803 */ /* 0x000fe20000000000 */
[----:B------:R-:W-:Y:S01]  /*63650*/  IMAD.WIDE.U32.X R54, R5, R41, R56, P6 ;  /* 0x0000002905367225 */ /* 0x000fe200030e0438 */
[----:B------:R-:W-:-:S02]  /*63660*/  LOP3.LUT P0, RZ, R63, 0x10, RZ, 0xc0, !PT ;  /* 0x000000103fff7812 */ /* 0x000fc4000780c0ff */
[----:B------:R-:W-:Y:S01]  /*63670*/  LOP3.LUT R63, R63, 0xffefffff, RZ, 0xc0, !PT ;  /* 0xffefffff3f3f7812 */ /* 0x000fe200078ec0ff */
[----:B------:R-:W-:Y:S01]  /*63680*/  IMAD.X R80, R87, 0x1, R80, P1 ;  /* 0x0000000157507824 */ /* 0x000fe200008e0650 */
[----:B------:R-:W-:Y:S01]  /*63690*/  ISETP.GE.U32.AND P1, PT, R71, R76, PT ;  /* 0x0000004c4700720c */ /* 0x000fe20003f26070 */
[----:B------:R-:W-:-:S03]  /*636a0*/  IMAD.WIDE.U32 R56, R32, R30, RZ ;  /* 0x0000001e20387225 */ /* 0x000fc600078e00ff */
[----:B------:R-:W-:Y:S01]  /*636b0*/  ISETP.GE.U32.AND.EX P1, PT, R80, R87, PT, P1 ;  /* 0x000000575000720c */ /* 0x000fe20003f26110 */
[----:B------:R-:W-:-:S03]  /*636c0*/  IMAD.WIDE.U32 R32, P5, R32, R31, R74 ;  /* 0x0000001f20207225 */ /* 0x000fc600078a004a */
[----:B------:R-:W-:Y:S01]  /*636d0*/  SEL R59, RZ, 0x1, P1 ;  /* 0x00000001ff3b7807 */ /* 0x000fe20000800000 */
[----:B------:R-:W-:Y:S01]  /*636e0*/  IMAD.WIDE.U32 R74, R13, R14, RZ ;  /* 0x0000000e0d4a7225 */ /* 0x000fe200078e00ff */
[----:B------:R-:W-:Y:S02]  /*636f0*/  IADD3 R61, P3, PT, R57, R32, RZ ;  /* 0x00000020393d7210 */ /* 0x000fe40007f7e0ff */
[----:B------:R-:W-:Y:S01]  /*63700*/  IADD3 R59, P1, P2, R56, R54, R59 ;  /* 0x00000036383b7210 */ /* 0x000fe20007a3e03b */
[----:B------:R-:W-:Y:S01]  /*63710*/  IMAD R32, R77, R46, RZ ;  /* 0x0000002e4d207224 */ /* 0x000fe200078e02ff */
[----:B------:R-:W-:Y:S02]  /*63720*/  LOP3.LUT R77, RZ, R77, RZ, 0x33, !PT ;  /* 0x0000004dff4d7212 */ /* 0x000fe400078e33ff */
[----:B------:R-:W-:Y:S01]  /*63730*/  IADD3.X R61, PT, PT, R61, R55, RZ, P1, P2 ;  /* 0x000000373d3d7210 */ /* 0x000fe20000fe44ff */
[----:B------:R-:W-:Y:S01]  /*63740*/  IMAD.WIDE.U32 R54, R13, R18, RZ ;  /* 0x000000120d367225 */ /* 0x000fe200078e00ff */
[----:B------:R-:W-:-:S03]  /*63750*/  @P5 LOP3.LUT R63, R63, 0x100000, RZ, 0xfc, !PT ;  /* 0x001000003f3f5812 */ /* 0x000fc600078efcff */
[----:B------:R-:W-:Y:S01]  /*63760*/  IMAD.WIDE.U32 R74, P2, R17, R10, R74 ;  /* 0x0000000a114a7225 */ /* 0x000fe2000784004a */
[----:B------:R-:W-:-:S03]  /*63770*/  LOP3.LUT R63, R63, 0xfff7ffff, RZ, 0xc0, !PT ;  /* 0xfff7ffff3f3f7812 */ /* 0x000fc600078ec0ff */
[----:B------:R-:W-:Y:S01]  /*63780*/  IMAD.WIDE.U32 R56, P1, R10, R21, R54 ;  /* 0x000000150a387225 */ /* 0x000fe20007820036 */
[----:B------:R-:W-:-:S03]  /*63790*/  @P3 LOP3.LUT R63, R63, 0x80000, RZ, 0xfc, !PT ;  /* 0x000800003f3f3812 */ /* 0x000fc600078efcff */
[----:B------:R-:W-:Y:S01]  /*637a0*/  IMAD.WIDE.U32 R54, R10, R18, RZ ;  /* 0x000000120a367225 */ /* 0x000fe200078e00ff */
[C---:B------:R-:W-:Y:S02]  /*637b0*/  LOP3.LUT P3, RZ, R63.reuse, 0x40000, RZ, 0xc0, !PT ;  /* 0x000400003fff7812 */ /* 0x040fe4000786c0ff */
[----:B------:R-:W-:Y:S01]  /*637c0*/  LOP3.LUT R63, R63, 0xffffefff, RZ, 0xc0, !PT ;  /* 0xffffefff3f3f7812 */ /* 0x000fe200078ec0ff */
[----:B------:R-:W-:Y:S01]  /*637d0*/  IMAD.X R87, RZ, RZ, RZ, P1 ;  /* 0x000000ffff577224 */ /* 0x000fe200008e06ff */
[----:B------:R-:W-:Y:S01]  /*637e0*/  IADD3 R55, P1, PT, R55, R56, RZ ;  /* 0x0000003837377210 */ /* 0x000fe20007f3e0ff */
[----:B------:R-:W-:-:S04]  /*637f0*/  IMAD.MOV.U32 R86, RZ, RZ, R57 ;  /* 0x000000ffff567224 */ /* 0x000fc800078e0039 */
[----:B------:R-:W-:Y:S01]  /*63800*/  IMAD.WIDE.U32.X R86, R13, R21, R86, P1 ;  /* 0x000000150d567225 */ /* 0x000fe200008e0456 */
[----:B------:R-:W-:-:S05]  /*63810*/  IADD3 R57, P1, PT, R65, R54, RZ ;  /* 0x0000003641397210 */ /* 0x000fca0007f3e0ff */
[----:B------:R-:W-:Y:S01]  /*63820*/  IMAD.X R56, R52, 0x1, R55, P1 ;  /* 0x0000000134387824 */ /* 0x000fe200008e0637 */
[----:B------:R-:W-:-:S04]  /*63830*/  ISETP.GE.U32.AND P1, PT, R57, R54, PT ;  /* 0x000000363900720c */ /* 0x000fc80003f26070 */
[----:B------:R-:W-:Y:S01]  /*63840*/  ISETP.GE.U32.AND.EX P1, PT, R56, R55, PT, P1 ;  /* 0x000000373800720c */ /* 0x000fe20003f26110 */
[----:B------:R-:W-:-:S03]  /*63850*/  IMAD.WIDE.U32 R54, R10, R14, RZ ;  /* 0x0000000e0a367225 */ /* 0x000fc600078e00ff */
        /* <DEDUP_REMOVED lines=17> */
[----:B------:R-:W-:Y:S01]  /*63970*/  IADD3.X R65, PT, PT, R55, R53, RZ, P5, P6 ;  /* 0x0000003537417210 */ /* 0x000fe20002fec4ff */
[----:B------:R-:W-:Y:S01]  /*63980*/  IMAD.WIDE.U32 R52, R36, R46, RZ ;  /* 0x0000002e24347225 */ /* 0x000fe200078e00ff */
[----:B------:R-:W-:-:S03]  /*63990*/  @P4 LOP3.LUT R63, R63, 0x1000, RZ, 0xfc, !PT ;  /* 0x000010003f3f4812 */ /* 0x000fc600078efcff */
[----:B------:R-:W-:Y:S01]  /*639a0*/  IMAD R55, R36, R47, R32 ;  /* 0x0000002f24377224 */ /* 0x000fe200078e0220 */
[----:B------:R-:W-:-:S03]  /*639b0*/  LOP3.LUT R63, R63, 0xfffff7ff, RZ, 0xc0, !PT ;  /* 0xfffff7ff3f3f7812 */ /* 0x000fc600078ec0ff */
[----:B------:R-:W-:Y:S01]  /*639c0*/  IMAD.IADD R66, R53, 0x1, R55 ;  /* 0x0000000135427824 */ /* 0x000fe200078e0237 */
[----:B------:R-:W-:Y:S02]  /*639d0*/  LOP3.LUT R53, RZ, R36, RZ, 0x33, !PT ;  /* 0x00000024ff357212 */ /* 0x000fe400078e33ff */
        /* <DEDUP_REMOVED lines=15> */
[----:B------:R-:W-:Y:S01]  /*63ad0*/  IMAD R32, R79, R46, RZ ;  /* 0x0000002e4f207224 */ /* 0x000fe200078e02ff */
[----:B------:R-:W-:Y:S01]  /*63ae0*/  LOP3.LUT R79, RZ, R79, RZ, 0x33, !PT ;  /* 0x0000004fff4f7212 */ /* 0x000fe200078e33ff */
[----:B------:R-:W-:-:S03]  /*63af0*/  IMAD.WIDE.U32 R76, P0, R52, R43, R76 ;  /* 0x0000002b344c7225 */ /* 0x000fc6000780004c */
[----:B------:R-:W-:-:S10]  /*63b00*/  IADD3 R55, P6, PT, R55, R76, RZ ;  /* 0x0000004c37377210 */ /* 0x000fd40007fde0ff */
[----:B------:R-:W-:-:S04]  /*63b10*/  @P0 LOP3.LUT R63, R63, 0x10, RZ, 0xfc, !PT ;  /* 0x000000103f3f0812 */ /* 0x000fc800078efcff */
[C---:B------:R-:W-:Y:S02]  /*63b20*/  LOP3.LUT P0, RZ, R63.reuse, 0x10000, RZ, 0xc0, !PT ;  /* 0x000100003fff7812 */ /* 0x040fe4000780c0ff */
[----:B------:R-:W-:-:S04]  /*63b30*/  LOP3.LUT R63, R63, 0xfffffff7, RZ, 0xc0, !PT ;  /* 0xfffffff73f3f7812 */ /* 0x000fc800078ec0ff */
        /* <DEDUP_REMOVED lines=30> */
[C---:B------:R-:W-:Y:S02]  /*63d20*/  LOP3.LUT P5, RZ, R63.reuse, 0x2, RZ, 0xc0, !PT ;  /* 0x000000023fff7812 */ /* 0x040fe400078ac0ff */
[----:B------:R-:W-:Y:S01]  /*63d30*/  LOP3.LUT P6, RZ, R63, 0x40, RZ, 0xc0, !PT ;  /* 0x000000403fff7812 */ /* 0x000fe200078cc0ff */
[----:B------:R-:W-:Y:S01]  /*63d40*/  IMAD.WIDE.U32.X R36, R9, R19, R86, P4 ;  /* 0x0000001309247225 */ /* 0x000fe200020e0456 */
[----:B------:R-:W-:-:S02]  /*63d50*/  ISETP.NE.AND P4, PT, R72, RZ, PT ;  /* 0x000000ff4800720c */ /* 0x000fc40003f85270 */
[----:B------:R-:W-:Y:S01]  /*63d60*/  LOP3.LUT R63, R63, 0xffffff7f, RZ, 0xc0, !PT ;  /* 0xffffff7f3f3f7812 */ /* 0x000fe200078ec0ff */
[----:B------:R-:W-:Y:S01]  /*63d70*/  IMAD.X R87, RZ, RZ, RZ, P5 ;  /* 0x000000ffff577224 */ /* 0x000fe200028e06ff */
[----:B------:R-:W-:Y:S01]  /*63d80*/  IADD3 R76, P5, PT, R58, R36, RZ ;  /* 0x000000243a4c7210 */ /* 0x000fe20007fbe0ff */
[----:B------:R-:W-:Y:S01]  /*63d90*/  IMAD.MOV.U32 R86, RZ, RZ, R73 ;  /* 0x000000ffff567224 */ /* 0x000fe200078e0049 */
[----:B------:R-:W-:Y:S02]  /*63da0*/  LOP3.LUT R63, R63, 0xfffffeff, RZ, 0xc0, !PT ;  /* 0xfffffeff3f3f7812 */ /* 0x000fe400078ec0ff */
[----:B------:R-:W-:Y:S01]  /*63db0*/  ISETP.NE.AND P3, PT, R68, RZ, PT ;  /* 0x000000ff4400720c */ /* 0x000fe20003f65270 */
        /* <DEDUP_REMOVED lines=22> */
[----:B------:R-:W-:-:S05]  /*63f20*/  IADD3 R95, P4, PT, R64, R86, RZ ;  /* 0x00000056405f7210 */ /* 0x000fca0007f9e0ff */
[----:B------:R-:W-:Y:S01]  /*63f30*/  IMAD.X R97, R70, 0x1, R87, P4 ;  /* 0x0000000146617824 */ /* 0x000fe200020e0657 */
[----:B------:R-:W-:Y:S01]  /*63f40*/  IADD3 R28, P4, PT, R48, R95, RZ ;  /* 0x0000005f301c7210 */ /* 0x000fe20007f9e0ff */
[----:B------:R-:W-:Y:S01]  /*63f50*/  IMAD.WIDE.U32.X R86, R11, R11, R88, P6 ;  /* 0x0000000b0b567225 */ /* 0x000fe200030e0458 */
[C---:B------:R-:W-:Y:S02]  /*63f60*/  LOP3.LUT P6, RZ, R63.reuse, 0x8, RZ, 0xc0, !PT ;  /* 0x000000083fff7812 */ /* 0x040fe400078cc0ff */
[----:B------:R-:W-:Y:S01]  /*63f70*/  LOP3.LUT R63, R63, 0xffffffbf, RZ, 0xc0, !PT ;  /* 0xffffffbf3f3f7812 */ /* 0x000fe200078ec0ff */
        /* <DEDUP_REMOVED lines=63> */
[----:B------:R-:W-:Y:S02]  /*64370*/  IADD3.X R99, PT, PT, R69, R87, RZ, P3, P5 ;  /* 0x0000005745637210 */ /* 0x000fe40001fea4ff */
[C---:B------:R-:W-:Y:S02]  /*64380*/  LOP3.LUT P5, RZ, R63.reuse, 0x10, RZ, 0xc0, !PT ;  /* 0x000000103fff7812 */ /* 0x040fe400078ac0ff */
[----:B------:R-:W-:Y:S01]  /*64390*/  IADD3 R109, P3, PT, R92, R71, RZ ;  /* 0x000000475c6d7210 */ /* 0x000fe20007f7e0ff */
[----:B------:R-:W-:Y:S01]  /*643a0*/  IMAD.WIDE.U32 R70, R52, R40, RZ ;  /* 0x0000002834467225 */ /* 0x000fe200078e00ff */
[----:B------:R-:W-:-:S03]  /*643b0*/  LOP3.LUT R63, R63, 0xfffffffd, RZ, 0xc0, !PT ;  /* 0xfffffffd3f3f7812 */ /* 0x000fc600078ec0ff */
        /* <DEDUP_REMOVED lines=46> */
[----:B------:R-:W-:Y:S01]  /*646a0*/  IADD3 R76, P4, P5, R82, R70, R39 ;  /* 0x00000046524c7210 */ /* 0x000fe20007d9e027 */
[----:B------:R-:W-:Y:S01]  /*646b0*/  IMAD.MOV.U32 R70, RZ, RZ, R75 ;  /* 0x000000ffff467224 */ /* 0x000fe200078e004b */
[----:B------:R-:W-:Y:S02]  /*646c0*/  P2R R94, PR, RZ, 0x1 ;  /* 0x00000001ff5e7803 */ /* 0x000fe40000000000 */
[----:B------:R-:W-:Y:S01]  /*646d0*/  IADD3.X R83, PT, PT, R83, R71, RZ, P4, P5 ;  /* 0x0000004753537210 */ /* 0x000fe200027ea4ff */
[----:B------:R-:W-:Y:S01]  /*646e0*/  IMAD.X R71, RZ, RZ, RZ, P1 ;  /* 0x000000ffff477224 */ /* 0x000fe200008e06ff */
[----:B------:R-:W-:-:S02]  /*646f0*/  IADD3 R58, P1, PT, R91, R98, RZ ;  /* 0x000000625b3a7210 */ /* 0x000fc40007f3e0ff */
[----:B------:R-:W-:Y:S01]  /*64700*/  LOP3.LUT P0, RZ, R63, 0x1, RZ, 0xc0, !PT ;  /* 0x000000013fff7812 */ /* 0x000fe2000780c0ff */
        /* <DEDUP_REMOVED lines=10> */
[----:B------:R-:W-:Y:S02]  /*647b0*/  IADD3 R75, P2, PT, R75, R90, RZ ;  /* 0x0000005a4b4b7210 */ /* 0x000fe40007f5e0ff */
[----:B------:R-:W-:Y:S02]  /*647c0*/  P2R R92, PR, RZ, 0x2 ;  /* 0x00000002ff5c7803 */ /* 0x000fe40000000000 */
[----:B------:R-:W-:Y:S01]  /*647d0*/  IADD3.X R82, PT, PT, R75, R71, RZ, P4, P5 ;  /* 0x000000474b527210 */ /* 0x000fe200027ea4ff */
[----:B------:R-:W-:Y:S01]  /*647e0*/  IMAD.X R71, RZ, RZ, RZ, P6 ;  /* 0x000000ffff477224 */ /* 0x000fe200030e06ff */
[----:B------:R-:W-:Y:S01]  /*647f0*/  P2R R90, PR, RZ, 0x4 ;  /* 0x00000004ff5a7803 */ /* 0x000fe20000000000 */
[----:B------:R-:W-:Y:S01]  /*64800*/  IMAD.WIDE.U32 R74, R66, R30, RZ ;  /* 0x0000001e424a7225 */ /* 0x000fe200078e00ff */
[----:B------:R-:W-:-:S02]  /*64810*/  LOP3.LUT P2, RZ, R63, 0x80000, RZ, 0xc0, !PT ;  /* 0x000800003fff7812 */ /* 0x000fc4000784c0ff */
[----:B------:R-:W-:Y:S01]  /*64820*/  LOP3.LUT P1, RZ, R63, 0x100, RZ, 0xc0, !PT ;  /* 0x000001003fff7812 */ /* 0x000fe2000782c0ff */
[----:B------:R-:W-:Y:S01]  /*64830*/  IMAD.WIDE.U32.X R70, R66, R41, R70, P3 ;  /* 0x0000002942467225 */ /* 0x000fe200018e0446 */
[----:B------:R-:W-:Y:S02]  /*64840*/  IADD3 R64, P3, PT, R59, R38, RZ ;  /* 0x000000263b407210 */ /* 0x000fe40007f7e0ff */
[----:B------:R-:W-:Y:S01]  /*64850*/  P2R R88, PR, RZ, 0x4 ;  /* 0x00000004ff587803 */ /* 0x000fe20000000000 */
[----:B------:R-:W-:Y:S01]  /*64860*/  IMAD.WIDE.U32 R38, R52, R30, RZ ;  /* 0x0000001e34267225 */ /* 0x000fe200078e00ff */
[----:B------:R-:W-:-:S03]  /*64870*/  LOP3.LUT P2, RZ, R63, 0x100000, RZ, 0xc0, !PT ;  /* 0x001000003fff7812 */ /* 0x000fc6000784c0ff */
[----:B------:R-:W-:Y:S01]  /*64880*/  IMAD.X R78, R61, 0x1, R50, P3 ;  /* 0x000000013d4e7824 */ /* 0x000fe200018e0632 */
[----:B------:R-:W-:-:S05]  /*64890*/  IADD3 R111, P3, PT, R60, R64, RZ ;  /* 0x000000403c6f7210 */ /* 0x000fca0007f7e0ff */
[----:B------:R-:W-:Y:S01]  /*648a0*/  IMAD.X R50, R93, 0x1, R78, P3 ;  /* 0x000000015d327824 */ /* 0x000fe200018e064e */
[----:B------:R-:W-:Y:S01]  /*648b0*/  ISETP.GE.U32.AND P3, PT, R111, R60, PT ;  /* 0x0000003c6f00720c */ /* 0x000fe20003f66070 */
[----:B------:R-:W-:-:S03]  /*648c0*/  IMAD.MOV.U32 R60, RZ, RZ, R91 ;  /* 0x000000ffff3c7224 */ /* 0x000fc600078e005b */
[----:B------:R-:W-:-:S04]  /*648d0*/  ISETP.GE.U32.AND.EX P3, PT, R50, R93, PT, P3 ;  /* 0x0000005d3200720c */ /* 0x000fc80003f66130 */
[----:B------:R-:W-:Y:S01]  /*648e0*/  SEL R87, RZ, 0x1, P3 ;  /* 0x00000001ff577807 */ /* 0x000fe20001800000 */
[----:B------:R-:W-:-:S03]  /*648f0*/  IMAD.WIDE.U32 R74, P3, R52, R31, R74 ;  /* 0x0000001f344a7225 */ /* 0x000fc6000786004a */
[----:B------:R-:W-:Y:S01]  /*64900*/  IADD3 R87, P5, P6, R38, R70, R87 ;  /* 0x0000004626577210 */ /* 0x000fe20007ebe057 */
[----:B------:R-:W-:Y:S01]  /*64910*/  IMAD.MOV.U32 R70, RZ, RZ, R33 ;  /* 0x000000ffff467224 */ /* 0x000fe200078e0021 */
[----:B------:R-:W-:Y:S01]  /*64920*/  IADD3 R85, P4, PT, R39, R74, RZ ;  /* 0x0000004a27557210 */ /* 0x000fe20007f9e0ff */
[----:B------:R-:W-:Y:S01]  /*64930*/  IMAD.X R39, RZ, RZ, RZ, P3 ;  /* 0x000000ffff277224 */ /* 0x000fe200018e06ff */
[----:B------:R-:W-:Y:S01]  /*64940*/  ISETP.GE.U32.AND P3, PT, R64, R59, PT ;  /* 0x0000003b4000720c */ /* 0x000fe20003f66070 */
[----:B------:R-:W-:Y:S01]  /*64950*/  IMAD.MOV.U32 R38, RZ, RZ, R75 ;  /* 0x000000ffff267224 */ /* 0x000fe200078e004b */
[----:B------:R-:W-:Y:S01]  /*64960*/  IADD3.X R85, PT, PT, R85, R71, RZ, P5, P6 ;  /* 0x0000004755557210 */ /* 0x000fe20002fec4ff */
[----:B------:R-:W-:Y:S01]  /*64970*/  IMAD.X R71, RZ, RZ, RZ, P2 ;  /* 0x000000ffff477224 */ /* 0x000fe200010e06ff */
[----:B------:R-:W-:Y:S01]  /*64980*/  ISETP.NE.AND P2, PT, R88, RZ, PT ;  /* 0x000000ff5800720c */ /* 0x000fe20003f45270 */
[----:B------:R-:W-:Y:S01]  /*64990*/  IMAD.X R75, RZ, RZ, RZ, P1 ;  /* 0x000000ffff4b7224 */ /* 0x000fe200008e06ff */
[----:B------:R-:W-:Y:S01]  /*649a0*/  ISETP.GE.U32.AND.EX P3, PT, R78, R61, PT, P3 ;  /* 0x0000003d4e00720c */ /* 0x000fe20003f66130 */
[----:B------:R-:W-:Y:S01]  /*649b0*/  IMAD.WIDE.U32.X R38, R66, R31, R38, P4 ;  /* 0x0000001f42267225 */ /* 0x000fe200020e0426 */
[----:B------:R-:W-:-:S02]  /*649c0*/  ISETP.NE.AND P1, PT, R92, RZ, PT ;  /* 0x000000ff5c00720c */ /* 0x000fc40003f25270 */
[----:B------:R-:W-:Y:S01]  /*649d0*/  LOP3.LUT P5, RZ, R63, 0x1000, RZ, 0xc0, !PT ;  /* 0x000010003fff7812 */ /* 0x000fe200078ac0ff */
[-C--:B------:R-:W-:Y:S01]  /*649e0*/  IMAD.WIDE.U32.X R70, R5, R31.reuse, R70, P2 ;  /* 0x0000001f05467225 */ /* 0x080fe200010e0446 */
[----:B------:R-:W-:Y:S02]  /*649f0*/  SEL R5, RZ, 0x1, P3 ;  /* 0x00000001ff057807 */ /* 0x000fe40001800000 */
[----:B------:R-:W-:Y:S01]  /*64a00*/  LOP3.LUT P4, RZ, R63, 0x80, RZ, 0xc0, !PT ;  /* 0x000000803fff7812 */ /* 0x000fe2000788c0ff */
[----:B------:R-:W-:Y:S01]  /*64a10*/  IMAD.X R61, RZ, RZ, RZ, P1 ;  /* 0x000000ffff3d7224 */ /* 0x000fe200008e06ff */
[----:B------:R-:W-:Y:S01]  /*64a20*/  IADD3 R105, P3, PT, R5, R70, RZ ;  /* 0x0000004605697210 */ /* 0x000fe20007f7e0ff */
[----:B------:R-:W-:Y:S01]  /*64a30*/  IMAD.X R95, RZ, RZ, RZ, P5 ;  /* 0x000000ffff5f7224 */ /* 0x000fe200028e06ff */
[C---:B------:R-:W-:Y:S01]  /*64a40*/  LOP3.LUT P1, RZ, R63.reuse, 0x800, RZ, 0xc0, !PT ;  /* 0x000008003fff7812 */ /* 0x040fe2000782c0ff */
[----:B------:R-:W-:Y:S01]  /*64a50*/  IMAD.MOV.U32 R74, RZ, RZ, R37 ;  /* 0x000000ffff4a7224 */ /* 0x000fe200078e0025 */
[C---:B------:R-:W-:Y:S01]  /*64a60*/  LOP3.LUT P6, RZ, R63.reuse, 0x40, RZ, 0xc0, !PT ;  /* 0x000000403fff7812 */ /* 0x040fe200078cc0ff */
[----:B------:R-:W-:Y:S01]  /*64a70*/  IMAD.X R107, RZ, RZ, R71, P3 ;  /* 0x000000ffff6b7224 */ /* 0x000fe200018e0647 */
[C---:B------:R-:W-:Y:S01]  /*64a80*/  LOP3.LUT P5, RZ, R63.reuse, 0x20, RZ, 0xc0, !PT ;  /* 0x000000203fff7812 */ /* 0x040fe200078ac0ff */
[----:B------:R-:W-:Y:S01]  /*64a90*/  IMAD.X R71, RZ, RZ, RZ, P0 ;  /* 0x000000ffff477224 */ /* 0x000fe200000e06ff */
[----:B------:R-:W-:Y:S01]  /*64aa0*/  ISETP.NE.AND P0, PT, R94, RZ, PT ;  /* 0x000000ff5e00720c */ /* 0x000fe20003f05270 */
[----:B------:R-:W-:Y:S01]  /*64ab0*/  IMAD.MOV.U32 R94, RZ, RZ, R35 ;  /* 0x000000ffff5e7224 */ /* 0x000fe200078e0023 */
[----:B------:R-:W-:Y:S01]  /*64ac0*/  ISETP.NE.AND P2, PT, R90, RZ, PT ;  /* 0x000000ff5a00720c */ /* 0x000fe20003f45270 */
[----:B------:R-:W-:Y:S01]  /*64ad0*/  IMAD.X R93, RZ, RZ, RZ, P6 ;  /* 0x000000ffff5d7224 */ /* 0x000fe200030e06ff */
[----:B------:R-:W-:Y:S01]  /*64ae0*/  LOP3.LUT P3, RZ, R63, 0x8, RZ, 0xc0, !PT ;  /* 0x000000083fff7812 */ /* 0x000fe2000786c0ff */
[----:B------:R-:W-:Y:S01]  /*64af0*/  IMAD.WIDE.U32.X R94, R2, R31, R94, P1 ;  /* 0x0000001f025e7225 */ /* 0x000fe200008e045e */
[----:B------:R-:W-:-:S02]  /*64b00*/  IADD3 R101, P1, PT, R62, R57, RZ ;  /* 0x000000393e657210 */ /* 0x000fc40007f3e0ff */
[----:B------:R-:W-:Y:S01]  /*64b10*/  LOP3.LUT P6, RZ, R63, 0x4, RZ, 0xc0, !PT ;  /* 0x000000043fff7812 */ /* 0x000fe200078cc0ff */
[----:B------:R-:W-:Y:S02]  /*64b20*/  IMAD R2, R67, R46, RZ ;  /* 0x0000002e43027224 */ /* 0x000fe400078e02ff */
[----:B------:R-:W-:Y:S01]  /*64b30*/  IMAD.X R102, R65, 0x1, R56, P1 ;  /* 0x0000000141667824 */ /* 0x000fe200008e0638 */
[----:B------:R-:W-:Y:S01]  /*64b40*/  ISETP.GE.U32.AND P1, PT, R101, R62, PT ;  /* 0x0000003e6500720c */ /* 0x000fe20003f26070 */
[----:B------:R-:W-:-:S03]  /*64b50*/  IMAD.WIDE.U32.X R56, R7, R9, R74, P4 ;  /* 0x0000000907387225 */ /* 0x000fc600020e044a */
[----:B------:R-:W-:Y:S01]  /*64b60*/  ISETP.GE.U32.AND.EX P1, PT, R102, R65, PT, P1 ;  /* 0x000000416600720c */ /* 0x000fe20003f26110 */
[----:B------:R-:W-:Y:S01]  /*64b70*/  IMAD.MOV.U32 R92, RZ, RZ, R49 ;  /* 0x000000ffff5c7224 */ /* 0x000fe200078e0031 */
[----:B------:R-:W-:Y:S01]  /*64b80*/  LOP3.LUT R49, RZ, R109, RZ, 0x33, !PT ;  /* 0x0000006dff317212 */ /* 0x000fe200078e33ff */
[C---:B------:R-:W-:Y:S01]  /*64b90*/  IMAD.WIDE.U32 R90, R109.reuse, R46, RZ ;  /* 0x0000002e6d5a7225 */ /* 0x040fe200078e00ff */
[----:B------:R-:W-:Y:S02]  /*64ba0*/  SEL R35, RZ, 0x1, P1 ;  /* 0x00000001ff237807 */ /* 0x000fe40000800000 */
[----:B------:R-:W-:Y:S01]  /*64bb0*/  ISETP.GE.U32.AND P1, PT, R100, R72, PT ;  /* 0x000000486400720c */ /* 0x000fe20003f26070 */
[----:B------:R-:W-:Y:S01]  /*64bc0*/  IMAD R59, R109, R47, R2 ;  /* 0x0000002f6d3b7224 */ /* 0x000fe200078e0202 */
[----:B------:R-:W-:Y:S01]  /*64bd0*/  IADD3 R35, P4, PT, R35, R94, RZ ;  /* 0x0000005e23237210 */ /* 0x000fe20007f9e0ff */
[----:B------:R-:W-:Y:S02]  /*64be0*/  IMAD.MOV.U32 R70, RZ, RZ, R89 ;  /* 0x000000ffff467224 */ /* 0x000fe400078e0059 */
[----:B------:R-:W-:Y:S01]  /*64bf0*/  IMAD.WIDE.U32.X R74, R11, R13, R92, P5 ;  /* 0x0000000d0b4a7225 */ /* 0x000fe200028e045c */
[----:B------:R-:W-:-:S03]  /*64c00*/  ISETP.GE.U32.AND P5, PT, R98, R73, PT ;  /* 0x000000496200720c */ /* 0x000fc60003fa6070 */
[----:B------:R-:W-:Y:S01]  /*64c10*/  IMAD.X R37, RZ, RZ, R95, P4 ;  /* 0x000000ffff257224 */ /* 0x000fe200020e065f */
[----:B------:R-:W-:Y:S01]  /*64c20*/  ISETP.GE.U32.AND.EX P4, PT, R103, R68, PT, P1 ;  /* 0x000000446700720c */ /* 0x000fe20003f86110 */
[----:B------:R-:W-:Y:S01]  /*64c30*/  IMAD.X R89, RZ, RZ, RZ, P3 ;  /* 0x000000ffff597224 */ /* 0x000fe200018e06ff */
[----:B------:R-:W-:Y:S01]  /*64c40*/  ISETP.GE.U32.AND.EX P1, PT, R99, R69, PT, P5 ;  /* 0x000000456300720c */ /* 0x000fe20003f26150 */
[----:B------:R-:W-:Y:S01]  /*64c50*/  IMAD.IADD R59, R91, 0x1, R59 ;  /* 0x000000015b3b7824 */ /* 0x000fe200078e023b */
[----:B------:R-:W-:Y:S01]  /*64c60*/  SEL R5, RZ, 0x1, P4 ;  /* 0x00000001ff057807 */ /* 0x000fe20002000000 */
[----:B------:R-:W-:Y:S01]  /*64c70*/  IMAD.WIDE.U32 R96, P3, R54, R31, R96 ;  /* 0x0000001f36607225 */ /* 0x000fe20007860060 */
[----:B------:R-:W-:-:S03]  /*64c80*/  SEL R33, RZ, 0x1, P1 ;  /* 0x00000001ff217807 */ /* 0x000fc60000800000 */
[----:B------:R-:W-:-:S04]  /*64c90*/  IMAD.WIDE.U32 R64, R54, R30, RZ ;  /* 0x0000001e36407225 */ /* 0x000fc800078e00ff */
[----:B------:R-:W-:Y:S02]  /*64ca0*/  IMAD.MOV.U32 R88, RZ, RZ, R79 ;  /* 0x000000ffff587224 */ /* 0x000fe400078e004f */
[----:B------:R-:W-:-:S04]  /*64cb0*/  IMAD.WIDE.U32 R72, R59, R44, RZ ;  /* 0x0000002c3b487225 */ /* 0x000fc800078e00ff */
[----:B------:R-:W-:Y:S01]  /*64cc0*/  IMAD.X R79, RZ, RZ, RZ, P3 ;  /* 0x000000ffff4f7224 */ /* 0x000fe200018e06ff */
[----:B------:R-:W-:Y:S01]  /*64cd0*/  IADD3 R119, P3, PT, R65, R96, RZ ;  /* 0x0000006041777210 */ /* 0x000fe20007f7e0ff */
[----:B------:R-:W-:Y:S01]  /*64ce0*/  IMAD.WIDE.U32.X R88, R53, R41, R88, P6 ;  /* 0x0000002935587225 */ /* 0x000fe200030e0458 */
[----:B------:R-:W-:-:S03]  /*64cf0*/  IADD3 R5, P5, P6, R76, R56, R5 ;  /* 0x000000384c057210 */ /* 0x000fc60007ebe005 */
[----:B------:R-:W-:Y:S01]  /*64d00*/  IMAD.MOV.U32 R78, RZ, RZ, R97 ;  /* 0x000000ffff4e7224 */ /* 0x000fe200078e0061 */
[----:B------:R-:W-:Y:S01]  /*64d10*/  IADD3.X R2, PT, PT, R83, R57, RZ, P5, P6 ;  /* 0x0000003953027210 */ /* 0x000fe20002fec4ff */
[----:B------:R-:W-:-:S04]  /*64d20*/  IMAD.WIDE.U32 R68, R90, R44, RZ ;  /* 0x0000002c5a447225 */ /* 0x000fc800078e00ff */
[----:B------:R-:W-:Y:S01]  /*64d30*/  IMAD.WIDE.U32 R72, P4, R90, R45, R72 ;  /* 0x0000002d5a487225 */ /* 0x000fe20007880048 */
[----:B------:R-:W-:-:S03]  /*64d40*/  ISETP.GT.U32.AND P1, PT, R68, R49, PT ;  /* 0x000000314400720c */ /* 0x000fc60003f24070 */
[----:B------:R-:W-:Y:S01]  /*64d50*/  IMAD.WIDE.U32.X R52, R53, R31, R78, P3 ;  /* 0x0000001f35347225 */ /* 0x000fe200018e044e */
[----:B------:R-:W-:-:S03]  /*64d60*/  IADD3 R33, P3, P5, R86, R74, R33 ;  /* 0x0000004a56217210 */ /* 0x000fc60007d7e021 */
[----:B------:R-:W-:Y:S01]  /*64d70*/  IMAD.WIDE.U32 R56, R59, R42, RZ ;  /* 0x0000002a3b387225 */ /* 0x000fe200078e00ff */
[----:B------:R-:W-:-:S03]  /*64d80*/  IADD3.X R49, PT, PT, R82, R75, RZ, P3, P5 ;  /* 0x0000004b52317210 */ /* 0x000fc60001fea4ff */
[----:B------:R-:W-:Y:S01]  /*64d90*/  IMAD.X R93, RZ, RZ, RZ, P4 ;  /* 0x000000ffff5d7224 */ /* 0x000fe200020e06ff */
[----:B------:R-:W-:Y:S01]  /*64da0*/  IADD3 R65, P4, PT, R69, R72, RZ ;  /* 0x0000004845417210 */ /* 0x000fe20007f9e0ff */
[----:B------:R-:W-:Y:S02]  /*64db0*/  IMAD.MOV.U32 R92, RZ, RZ, R73 ;  /* 0x000000ffff5c7224 */ /* 0x000fe400078e0049 */
[----:B------:R-:W-:-:S04]  /*64dc0*/  IMAD.WIDE.U32 R68, R59, R40, RZ ;  /* 0x000000283b447225 */ /* 0x000fc800078e00ff */
[----:B------:R-:W-:-:S04]  /*64dd0*/  IMAD.WIDE.U32 R72, R59, R30, RZ ;  /* 0x0000001e3b487225 */ /* 0x000fc800078e00ff */
[----:B------:R-:W-:-:S04]  /*64de0*/  IMAD.WIDE.U32 R56, P3, R90, R43, R56 ;  /* 0x0000002b5a387225 */ /* 0x000fc80007860038 */
[----:B------:R-:W-:Y:S01]  /*64df0*/  IMAD R54, R77, R46, RZ ;  /* 0x0000002e4d367224 */ /* 0x000fe200078e02ff */
[----:B------:R-:W-:Y:S01]  /*64e00*/  LOP3.LUT R77, RZ, R77, RZ, 0x33, !PT ;  /* 0x0000004dff4d7212 */ /* 0x000fe200078e33ff */
[----:B------:R-:W-:Y:S02]  /*64e10*/  IMAD.X R75, RZ, RZ, RZ, P3 ;  /* 0x000000ffff4b7224 */ /* 0x000fe400018e06ff */
[----:B------:R-:W-:-:S04]  /*64e20*/  IMAD.WIDE.U32 R68, P5, R90, R41, R68 ;  /* 0x000000295a447225 */ /* 0x000fc800078a0044 */
[----:B------:R-:W-:-:S04]  /*64e30*/  IMAD.WIDE.U32 R78, R90, R40, RZ ;  /* 0x000000285a4e7225 */ /* 0x000fc800078e00ff */
[----:B------:R-:W-:-:S04]  /*64e40*/  IMAD.WIDE.U32 R98, P3, R90, R31, R72 ;  /* 0x0000001f5a627225 */ /* 0x000fc80007860048 */
[----:B------:R-:W-:-:S04]  /*64e50*/  IMAD.WIDE.U32 R72, R81, R46, RZ ;  /* 0x0000002e51487225 */ /* 0x000fc800078e00ff */
[----:B------:R-:W-:Y:S01]  /*64e60*/  IMAD R103, R81, R47, R54 ;  /* 0x0000002f51677224 */ /* 0x000fe200078e0236 */
[----:B------:R-:W-:Y:S01]  /*64e70*/  LOP3.LUT R54, RZ, R67, RZ, 0x33, !PT ;  /* 0x00000043ff367212 */ /* 0x000fe200078e33ff */
[----:B------:R-:W-:Y:S01]  /*64e80*/  IMAD.WIDE.U32 R94, R90, R42, RZ ;  /* 0x0000002a5a5e7225 */ /* 0x000fe200078e00ff */
[----:B------:R-:W-:-:S03]  /*64e90*/  LOP3.LUT R81, RZ, R81, RZ, 0x33, !PT ;  /* 0x00000051ff517212 */ /* 0x000fc600078e33ff */
[----:B------:R-:W-:Y:S01]  /*64ea0*/  IMAD.MOV.U32 R74, RZ, RZ, R57 ;  /* 0x000000ffff4a7224 */ /* 0x000fe200078e0039 */
[----:B------:R-:W-:Y:S01]  /*64eb0*/  IADD3 R109, P6, PT, R95, R56, RZ ;  /* 0x000000385f6d7210 */ /* 0x000fe20007fde0ff */
[----:B------:R-:W-:Y:S01]  /*64ec0*/  IMAD.X R57, RZ, RZ, RZ, P3 ;  /* 0x000000ffff397224 */ /* 0x000fe200018e06ff */
[----:B------:R-:W-:Y:S01]  /*64ed0*/  IADD3 R113, P3, PT, R79, R68, RZ ;  /* 0x000000444f717210 */ /* 0x000fe20007f7e0ff */
[----:B------:R-:W-:Y:S01]  /*64ee0*/  IMAD.X R97, RZ, RZ, RZ, P5 ;  /* 0x000000ffff617224 */ /* 0x000fe200028e06ff */
[----:B------:R-:W-:Y:S01]  /*64ef0*/  IADD3 R115, P5, PT, R84, R101, RZ ;  /* 0x0000006554737210 */ /* 0x000fe20007fbe0ff */
[----:B------:R-:W-:Y:S02]  /*64f00*/  IMAD.MOV.U32 R96, RZ, RZ, R69 ;  /* 0x000000ffff607224 */ /* 0x000fe400078e0045 */
[----:B------:R-:W-:Y:S02]  /*64f10*/  IMAD.IADD R103, R73, 0x1, R103 ;  /* 0x0000000149677824 */ /* 0x000fe400078e0267 */
[----:B------:R-:W-:-:S04]  /*64f20*/  IMAD.WIDE.U32 R68, R90, R30, RZ ;  /* 0x0000001e5a447225 */ /* 0x000fc800078e00ff */
[----:B------:R-:W-:Y:S01]  /*64f30*/  IMAD.WIDE.U32.X R66, R59, R41, R96, P3 ;  /* 0x000000293b427225 */ /* 0x000fe200018e0460 */
[----:B------:R-:W-:-:S03]  /*64f40*/  ISETP.GT.U32.AND.EX P3, PT, R65, R54, PT, P1 ;  /* 0x000000364100720c */ /* 0x000fc60003f64110 */
[----:B------:R-:W-:-:S04]  /*64f50*/  IMAD.WIDE.U32 R100, R103, R44, RZ ;  /* 0x0000002c67647225 */ /* 0x000fc800078e00ff */
[----:B------:R-:W-:Y:S01]  /*64f60*/  IMAD.WIDE.U32.X R92, R59, R45, R92, P4 ;  /* 0x0000002d3b5c7225 */ /* 0x000fe200020e045c */
[----:B------:R-:W-:-:S03]  /*64f70*/  ISETP.GE.U32.AND P4, PT, R115, R84, PT ;  /* 0x000000547300720c */ /* 0x000fc60003f86070 */
[----:B------:R-:W-:-:S04]  /*64f80*/  IMAD.WIDE.U32 R96, R72, R44, RZ ;  /* 0x0000002c48607225 */ /* 0x000fc800078e00ff */
[----:B------:R-:W-:Y:S01]  /*64f90*/  IMAD.X R117, R80, 0x1, R102, P5 ;  /* 0x0000000150757824 */ /* 0x000fe200028e0666 */
[----:B------:R-:W-:Y:S01]  /*64fa0*/  ISETP.GT.U32.AND P1, PT, R96, R81, PT ;  /* 0x000000516000720c */ /* 0x000fe20003f24070 */
[----:B------:R-:W-:Y:S01]  /*64fb0*/  IMAD.WIDE.U32.X R74, R59, R43, R74, P6 ;  /* 0x0000002b3b4a7225 */ /* 0x000fe200030e044a */
[----:B------:R-:W-:Y:S02]  /*64fc0*/  IADD3 R91, P6, PT, R69, R98, RZ ;  /* 0x00000062455b7210 */ /* 0x000fe40007fde0ff */
[----:B------:R-:W-:Y:S01]  /*64fd0*/  ISETP.GE.U32.AND.EX P4, PT, R117, R80, PT, P4 ;  /* 0x000000507500720c */ /* 0x000fe20003f86140 */
[----:B------:R-:W-:Y:S01]  /*64fe0*/  IMAD.MOV.U32 R56, RZ, RZ, R99 ;  /* 0x000000ffff387224 */ /* 0x000fe200078e0063 */
[----:B------:R-:W-:Y:S01]  /*64ff0*/  SEL R81, RZ, 0x1, !P3 ;  /* 0x00000001ff517807 */ /* 0x000fe20005800000 */
[----:B------:R-:W-:-:S04]  /*65000*/  IMAD.WIDE.U32 R98, R103, R42, RZ ;  /* 0x0000002a67627225 */ /* 0x000fc800078e00ff */
[----:B------:R-:W-:-:S04]  /*65010*/  IMAD.WIDE.U32 R100, P5, R72, R45, R100 ;  /* 0x0000002d48647225 */ /* 0x000fc800078a0064 */
[----:B------:R-:W-:Y:S01]  /*65020*/  IMAD.WIDE.U32.X R56, R59, R31, R56, P6 ;  /* 0x0000001f3b387225 */ /* 0x000fe200030e0438 */
[----:B------:R-:W-:Y:S02]  /*65030*/  SEL R59, RZ, 0x1, P4 ;  /* 0x00000001ff3b7807 */ /* 0x000fe40002000000 */
[----:B------:R-:W-:Y:S01]  /*65040*/  IADD3 R96, P6, PT, R97, R100, RZ ;  /* 0x0000006461607210 */ /* 0x000fe20007fde0ff */
[----:B------:R-:W-:Y:S01]  /*65050*/  IMAD.X R65, RZ, RZ, RZ, P5 ;  /* 0x000000ffff417224 */ /* 0x000fe200028e06ff */
[----:B------:R-:W-:Y:S01]  /*65060*/  IADD3 R54, P4, P5, R94, R92, R81 ;  /* 0x0000005c5e367210 */ /* 0x000fe20007d9e051 */
[----:B------:R-:W-:Y:S01]  /*65070*/  IMAD.WIDE.U32 R98, P3, R72, R43, R98 ;  /* 0x0000002b48627225 */ /* 0x000fe20007860062 */
[----:B------:R-:W-:Y:S02]  /*65080*/  ISETP.GT.U32.AND.EX P1, PT, R96, R77, PT, P1 ;  /* 0x0000004d6000720c */ /* 0x000fe40003f24110 */
[----:B------:R-:W-:Y:S01]  /*65090*/  IADD3.X R97, PT, PT, R109, R93, RZ, P4, P5 ;  /* 0x0000005d6d617210 */ /* 0x000fe200027ea4ff */
[----:B------:R-:W-:Y:S01]  /*650a0*/  IMAD.X R81, RZ, RZ, RZ, P3 ;  /* 0x000000ffff517224 */ /* 0x000fe200018e06ff */
[----:B------:R-:W-:Y:S01]  /*650b0*/  IADD3 R93, P3, P4, R64, R88, R59 ;  /* 0x00000058405d7210 */ /* 0x000fe20007c7e03b */
[----:B------:R-:W-:Y:S01]  /*650c0*/  IMAD.MOV.U32 R64, RZ, RZ, R101 ;  /* 0x000000ffff407224 */ /* 0x000fe200078e0065 */
[----:B------:R-:W-:Y:S01]  /*650d0*/  SEL R59, RZ, 0x1, !P1 ;  /* 0x00000001ff3b7807 */ /* 0x000fe20004800000 */
[----:B------:R-:W-:Y:S01]  /*650e0*/  IMAD.WIDE.U32.X R70, R9, R9, R70, P0 ;  /* 0x0000000909467225 */ /* 0x000fe200000e0446 */
[----:B------:R-:W-:-:S02]  /*650f0*/  IADD3.X R89, PT, PT, R119, R89, RZ, P3, P4 ;  /* 0x0000005977597210 */ /* 0x000fc40001fe84ff */
[----:B------:R-:W-:Y:S01]  /*65100*/  ISETP.GE.U32.AND P4, PT, R5, R76, PT ;  /* 0x0000004c0500720c */ /* 0x000fe20003f86070 */
[----:B------:R-:W-:Y:S01]  /*65110*/  IMAD.WIDE.U32.X R76, R103, R45, R64, P6 ;  /* 0x0000002d674c7225 */ /* 0x000fe200030e0440 */
[----:B------:R-:W-:Y:S02]  /*65120*/  IADD3 R111, P6, PT, R54, R111, RZ ;  /* 0x0000006f366f7210 */ /* 0x000fe40007fde0ff */
[----:B------:R-:W-:Y:S01]  /*65130*/  ISETP.NE.U32.AND P0, PT, R105, RZ, PT ;  /* 0x000000ff6900720c */ /* 0x000fe20003f05070 */
[----:B------:R-:W-:Y:S01]  /*65140*/  IMAD.WIDE.U32 R94, R72, R42, RZ ;  /* 0x0000002a485e7225 */ /* 0x000fe200078e00ff */
[----:B------:R-:W-:Y:S02]  /*65150*/  ISETP.GE.U32.AND.EX P4, PT, R2, R83, PT, P4 ;  /* 0x000000530200720c */ /* 0x000fe40003f86140 */
[----:B------:R-:W-:Y:S01]  /*65160*/  ISETP.NE.AND.EX P0, PT, R107, RZ, PT, P0 ;  /* 0x000000ff6b00720c */ /* 0x000fe20003f05300 */
[----:B------:R-:W-:Y:S01]  /*65170*/  IMAD.X R84, R97, 0x1, R50, P6 ;  /* 0x0000000161547824 */ /* 0x000fe200030e0632 */
[----:B------:R-:W-:Y:S01]  /*65180*/  IADD3 R95, P5, PT, R95, R98, RZ ;  /* 0x000000625f5f7210 */ /* 0x000fe20007fbe0ff */
[----:B------:R-:W-:Y:S01]  /*65190*/  IMAD.WIDE.U32 R64, R111, R46, RZ ;  /* 0x0000002e6f407225 */ /* 0x000fe200078e00ff */
[----:B------:R-:W-:-:S02]  /*651a0*/  IADD3 R94, P1, P6, R94, R76, R59 ;  /* 0x0000004c5e5e7210 */ /* 0x000fc40007e3e03b */
[----:B------:R-:W-:Y:S01]  /*651b0*/  SEL R59, RZ, 0x1, P4 ;  /* 0x00000001ff3b7807 */ /* 0x000fe20002000000 */
[----:B------:R-:W-:Y:S01]  /*651c0*/  IMAD R50, R84, R46, RZ ;  /* 0x0000002e54327224 */ /* 0x000fe200078e02ff */
[----:B------:R-:W-:Y:S01]  /*651d0*/  ISETP.GE.U32.AND P3, PT, R33, R86, PT ;  /* 0x000000562100720c */ /* 0x000fe20003f66070 */
[----:B------:R-:W-:Y:S01]  /*651e0*/  IMAD.MOV.U32 R80, RZ, RZ, R99 ;  /* 0x000000ffff507224 */ /* 0x000fe200078e0063 */
[----:B------:R-:W-:Y:S01]  /*651f0*/  IADD3.X R62, PT, PT, R95, R77, RZ, P1, P6 ;  /* 0x0000004d5f3e7210 */ /* 0x000fe20000fec4ff */
[----:B------:R-:W-:Y:S01]  /*65200*/  IMAD R83, R111, R47, R50 ;  /* 0x0000002f6f537224 */ /* 0x000fe200078e0232 */
[----:B------:R-:W-:Y:S01]  /*65210*/  IADD3 R50, P1, PT, R59, R70, RZ ;  /* 0x000000463b327210 */ /* 0x000fe20007f3e0ff */
[----:B------:R-:W-:Y:S01]  /*65220*/  IMAD.WIDE.U32.X R60, R13, R13, R60, P2 ;  /* 0x0000000d0d3c7225 */ /* 0x000fe200010e043c */
[----:B------:R-:W-:Y:S02]  /*65230*/  ISETP.GE.U32.AND.EX P4, PT, R49, R82, PT, P3 ;  /* 0x000000523100720c */ /* 0x000fe40003f86130 */
[----:B------:R-:W-:Y:S01]  /*65240*/  ISETP.GE.U32.AND P3, PT, R111, R54, PT ;  /* 0x000000366f00720c */ /* 0x000fe20003f66070 */
[----:B------:R-:W-:Y:S01]  /*65250*/  IMAD.IADD R59, R65, 0x1, R83 ;  /* 0x00000001413b7824 */ /* 0x000fe200078e0253 */
[----:B------:R-:W-:Y:S01]  /*65260*/  SEL R77, RZ, 0x1, P4 ;  /* 0x00000001ff4d7807 */ /* 0x000fe20002000000 */
[----:B------:R-:W-:Y:S01]  /*65270*/  IMAD.X R54, RZ, RZ, R71, P1 ;  /* 0x000000ffff367224 */ /* 0x000fe200008e0647 */
[----:B------:R-:W-:Y:S09]  /*65280*/  @!P0 BRA `(.L_x_202) ;  /* 0x0000000000608947 */ /* 0x000ff20003800000 */
        /* <DEDUP_REMOVED lines=24> */
.L_x_202:
[----:B------:R-:W-:Y:S05]  /*65410*/  BSYNC.RECONVERGENT B3 ;  /* 0x0000000000037941 */ /* 0x000fea0003800200 */
.L_x_201:
[----:B------:R-:W-:Y:S01]  /*65420*/  IADD3 R60, P1, PT, R77, R60, RZ ;  /* 0x0000003c4d3c7210 */ /* 0x000fe20007f3e0ff */
[-C--:B------:R-:W-:Y:S01]  /*65430*/  IMAD.WIDE.U32 R76, R59, R44.reuse, RZ ;  /* 0x0000002c3b4c7225 */ /* 0x080fe200078e00ff */
[----:B------:R-:W-:Y:S01]  /*65440*/  IADD3 R90, P0, PT, R36, R87, RZ ;  /* 0x00000057245a7210 */ /* 0x000fe20007f1e0ff */
[----:B------:R-:W-:Y:S01]  /*65450*/  BSSY.RECONVERGENT B3, `(.L_x_203) ;  /* 0x000003a000037945 */ /* 0x000fe20003800200 */
[----:B------:R-:W-:Y:S01]  /*65460*/  ISETP.GE.U32.AND.EX P3, PT, R84, R97, PT, P3 ;  /* 0x000000615400720c */ /* 0x000fe20003f66130 */
[----:B------:R-:W-:Y:S01]  /*65470*/  IMAD.X R36, RZ, RZ, R61, P1 ;  /* 0x000000ffff247224 */ /* 0x000fe200008e063d */
[----:B------:R-:W-:Y:S01]  /*65480*/  LOP3.LUT R61, RZ, R111, RZ, 0x33, !PT ;  /* 0x0000006fff3d7212 */ /* 0x000fe200078e33ff */
[----:B------:R-:W-:Y:S01]  /*65490*/  IMAD.WIDE.U32 R70, R64, R44, RZ ;  /* 0x0000002c40467225 */ /* 0x000fe200078e00ff */
[----:B------:R-:W-:Y:S02]  /*654a0*/  ISETP.GE.U32.AND P2, PT, R90, R87, PT ;  /* 0x000000575a00720c */ /* 0x000fe40003f46070 */
[----:B------:R-:W-:Y:S01]  /*654b0*/  SEL R83, RZ, 0x1, P3 ;  /* 0x00000001ff537807 */ /* 0x000fe20001800000 */
[----:B------:R-:W-:Y:S01]  /*654c0*/  IMAD.WIDE.U32 R76, P6, R64, R45, R76 ;  /* 0x0000002d404c7225 */ /* 0x000fe200078c004c */
[----:B------:R-:W-:-:S02]  /*654d0*/  ISETP.GT.U32.AND P1, PT, R70, R61, PT ;  /* 0x0000003d4600720c */ /* 0x000fc40003f24070 */
[----:B------:R-:W-:Y:S01]  /*654e0*/  IADD3 R115, P4, PT, R94, R115, RZ ;  /* 0x000000735e737210 */ /* 0x000fe20007f9e0ff */
[----:B------:R-:W-:Y:S01]  /*654f0*/  IMAD.X R92, R34, 0x1, R85, P0 ;  /* 0x00000001225c7824 */ /* 0x000fe200000e0655 */
[----:B------:R-:W-:Y:S01]  /*65500*/  LOP3.LUT R34, RZ, R84, RZ, 0x33, !PT ;  /* 0x00000054ff227212 */ /* 0x000fe200078e33ff */
[----:B------:R-:W-:Y:S01]  /*65510*/  IMAD.X R79, RZ, RZ, RZ, P6 ;  /* 0x000000ffff4f7224 */ /* 0x000fe200030e06ff */
[----:B------:R-:W-:Y:S01]  /*65520*/  IADD3 R61, P6, PT, R71, R76, RZ ;  /* 0x0000004c473d7210 */ /* 0x000fe20007fde0ff */
[----:B------:R-:W-:Y:S01]  /*65530*/  IMAD.X R117, R62, 0x1, R117, P4 ;  /* 0x000000013e757824 */ /* 0x000fe200020e0675 */
[----:B------:R-:W-:Y:S01]  /*65540*/  ISETP.GE.U32.AND.EX P2, PT, R92, R85, PT, P2 ;  /* 0x000000555c00720c */ /* 0x000fe20003f46120 */
[----:B------:R-:W-:Y:S01]  /*65550*/  IMAD.WIDE.U32 R70, R59, R42, RZ ;  /* 0x0000002a3b467225 */ /* 0x000fe200078e00ff */
[----:B------:R-:W-:Y:S02]  /*65560*/  ISETP.GT.U32.AND.EX P1, PT, R61, R34, PT, P1 ;  /* 0x000000223d00720c */ /* 0x000fe40003f24110 */
[----:B------:R-:W-:Y:S01]  /*65570*/  SEL R85, RZ, 0x1, P2 ;  /* 0x00000001ff557807 */ /* 0x000fe20001000000 */
[----:B------:R-:W-:Y:S01]  /*65580*/  IMAD.WIDE.U32.X R80, R103, R43, R80, P5 ;  /* 0x0000002b67507225 */ /* 0x000fe200028e0450 */
[----:B------:R-:W-:-:S02]  /*65590*/  IADD3 R84, P2, P3, R78, R74, R83 ;  /* 0x0000004a4e547210 */ /* 0x000fc40007b5e053 */
[----:B------:R-:W-:Y:S01]  /*655a0*/  SEL R61, RZ, 0x1, !P1 ;  /* 0x00000001ff3d7807 */ /* 0x000fe20004800000 */
[----:B------:R-:W-:Y:S01]  /*655b0*/  IMAD.MOV.U32 R78, RZ, RZ, R77 ;  /* 0x000000ffff4e7224 */ /* 0x000fe200078e004d */
[----:B------:R-:W-:Y:S01]  /*655c0*/  IADD3 R87, P1, PT, R85, R38, RZ ;  /* 0x0000002655577210 */ /* 0x000fe20007f3e0ff */
[----:B------:R-:W-:Y:S01]  /*655d0*/  IMAD.WIDE.U32 R82, R64, R42, RZ ;  /* 0x0000002a40527225 */ /* 0x000fe200078e00ff */
[----:B------:R-:W-:Y:S02]  /*655e0*/  ISETP.GE.U32.AND P0, PT, R115, R94, PT ;  /* 0x0000005e7300720c */ /* 0x000fe40003f06070 */
[----:B------:R-:W-:Y:S01]  /*655f0*/  ISETP.NE.U32.AND P5, PT, R87, RZ, PT ;  /* 0x000000ff5700720c */ /* 0x000fe20003fa5070 */
[----:B------:R-:W-:Y:S01]  /*65600*/  IMAD.WIDE.U32.X R76, R59, R45, R78, P6 ;  /* 0x0000002d3b4c7225 */ /* 0x000fe200030e044e */
[----:B------:R-:W-:Y:S02]  /*65610*/  ISETP.GE.U32.AND.EX P0, PT, R117, R62, PT, P0 ;  /* 0x0000003e7500720c */ /* 0x000fe40003f06100 */
[----:B------:R-:W-:Y:S01]  /*65620*/  IADD3.X R85, PT, PT, R113, R75, RZ, P2, P3 ;  /* 0x0000004b71557210 */ /* 0x000fe200017e64ff */
[----:B------:R-:W-:Y:S01]  /*65630*/  IMAD.X R34, RZ, RZ, R39, P1 ;  /* 0x000000ffff227224 */ /* 0x000fe200008e0627 */
[----:B------:R-:W-:Y:S01]  /*65640*/  IADD3 R88, P3, P6, R82, R76, R61 ;  /* 0x0000004c52587210 */ /* 0x000fe20007e7e03d */
[----:B------:R-:W-:Y:S01]  /*65650*/  IMAD.WIDE.U32 R78, R103, R40, RZ ;  /* 0x00000028674e7225 */ /* 0x000fe200078e00ff */
[----:B------:R-:W-:-:S02]  /*65660*/  SEL R61, RZ, 0x1, P0 ;  /* 0x00000001ff3d7807 */ /* 0x000fc40000000000 */
[----:B------:R-:W-:Y:S01]  /*65670*/  ISETP.NE.AND.EX P0, PT, R34, RZ, PT, P5 ;  /* 0x000000ff2200720c */ /* 0x000fe20003f05350 */
[----:B------:R-:W-:-:S04]  /*65680*/  IMAD.WIDE.U32 R70, P4, R64, R43, R70 ;  /* 0x0000002b40467225 */ /* 0x000fc80007880046 */
[----:B------:R-:W-:Y:S01]  /*65690*/  IMAD.WIDE.U32 R38, R72, R40, RZ ;  /* 0x0000002848267225 */ /* 0x000fe200078e00ff */
[----:B------:R-:W-:-:S03]  /*656a0*/  IADD3 R95, P2, PT, R83, R70, RZ ;  /* 0x00000046535f7210 */ /* 0x000fc60007f5e0ff */
[----:B------:R-:W-:Y:S01]  /*656b0*/  IMAD.WIDE.U32 R78, P1, R72, R41, R78 ;  /* 0x00000029484e7225 */ /* 0x000fe2000782004e */
[----:B------:R-:W-:Y:S02]  /*656c0*/  IADD3.X R95, PT, PT, R95, R77, RZ, P3, P6 ;  /* 0x0000004d5f5f7210 */ /* 0x000fe40001fec4ff */
[----:B------:R-:W-:Y:S02]  /*656d0*/  IADD3 R62, P5, P6, R38, R80, R61 ;  /* 0x00000050263e7210 */ /* 0x000fe40007ebe03d */
[----:B------:R-:W-:-:S04]  /*656e0*/  IADD3 R39, P3, PT, R39, R78, RZ ;  /* 0x0000004e27277210 */ /* 0x000fc80007f7e0ff */
[----:B------:R-:W-:Y:S01]  /*656f0*/  IADD3.X R86, PT, PT, R39, R81, RZ, P5, P6 ;  /* 0x0000005127567210 */ /* 0x000fe20002fec4ff */
[----:B------:R-:W-:Y:S01]  /*65700*/  IMAD.WIDE.U32 R38, R103, R30, RZ ;  /* 0x0000001e67267225 */ /* 0x000fe200078e00ff */
        /* <DEDUP_REMOVED lines=14> */
.L_x_204:
[----:B------:R-:W-:Y:S05]  /*657f0*/  BSYNC.RECONVERGENT B3 ;  /* 0x0000000000037941 */ /* 0x000fea0003800200 */
.L_x_203:
[----:B------:R-:W-:Y:S01]  /*65800*/  ISETP.NE.U32.AND P0, PT, R35, RZ, PT ;  /* 0x000000ff2300720c */ /* 0x000fe20003f05070 */
[-C--:B------:R-:W-:Y:S01]  /*65810*/  IMAD R34, R117, R46.reuse, RZ ;  /* 0x0000002e75227224 */ /* 0x080fe200078e02ff */
[----:B------:R-:W-:Y:S01]  /*65820*/  BSSY.RECONVERGENT B3, `(.L_x_205) ;  /* 0x0000029000037945 */ /* 0x000fe20003800200 */
[----:B------:R-:W-:Y:S01]  /*65830*/  IMAD.WIDE.U32 R80, R115, R46, RZ ;  /* 0x0000002e73507225 */ /* 0x000fe200078e00ff */
[----:B------:R-:W-:Y:S02]  /*65840*/  ISETP.NE.AND.EX P0, PT, R37, RZ, PT, P0 ;  /* 0x000000ff2500720c */ /* 0x000fe40003f05300 */
[----:B------:R-:W-:Y:S01]  /*65850*/  LOP3.LUT R61, RZ, R115, RZ, 0x33, !PT ;  /* 0x00000073ff3d7212 */ /* 0x000fe200078e33ff */
[----:B------:R-:W-:Y:S02]  /*65860*/  IMAD R87, R115, R47, R34 ;  /* 0x0000002f73577224 */ /* 0x000fe400078e0222 */
[----:B------:R-:W-:-:S04]  /*65870*/  IMAD.WIDE.U32 R38, P6, R72, R31, R38 ;  /* 0x0000001f48267225 */ /* 0x000fc800078c0026 */
[----:B------:R-:W-:-:S04]  /*65880*/  IMAD.WIDE.U32 R72, R72, R30, RZ ;  /* 0x0000001e48487225 */ /* 0x000fc800078e00ff */
[----:B------:R-:W-:Y:S01]  /*65890*/  IMAD.IADD R87, R81, 0x1, R87 ;  /* 0x0000000151577824 */ /* 0x000fe200078e0257 */
[----:B------:R-:W-:Y:S01]  /*658a0*/  IADD3 R99, P5, PT, R73, R38, RZ ;  /* 0x0000002649637210 */ /* 0x000fe20007fbe0ff */
[----:B------:R-:W-:Y:S01]  /*658b0*/  IMAD.X R75, RZ, RZ, RZ, P1 ;  /* 0x000000ffff4b7224 */ /* 0x000fe200008e06ff */
[----:B------:R-:W-:Y:S01]  /*658c0*/  IADD3 R97, P1, PT, R84, R90, RZ ;  /* 0x0000005a54617210 */ /* 0x000fe20007f3e0ff */
[----:B------:R-:W-:Y:S02]  /*658d0*/  IMAD.MOV.U32 R74, RZ, RZ, R79 ;  /* 0x000000ffff4a7224 */ /* 0x000fe400078e004f */
[----:B------:R-:W-:Y:S02]  /*658e0*/  IMAD.X R77, RZ, RZ, RZ, P6 ;  /* 0x000000ffff4d7224 */ /* 0x000fe400030e06ff */
        /* <DEDUP_REMOVED lines=28> */
.L_x_206:
[----:B------:R-:W-:Y:S05]  /*65ab0*/  BSYNC.RECONVERGENT B3 ;  /* 0x0000000000037941 */ /* 0x000fea0003800200 */
.L_x_205:
[----:B------:R-:W-:Y:S01]  /*65ac0*/  IMAD.X R92, R85, 0x1, R92, P1 ;  /* 0x00000001555c7824 */ /* 0x000fe200008e065c */
[----:B------:R-:W-:Y:S01]  /*65ad0*/  ISETP.GE.U32.AND P1, PT, R97, R84, PT ;  /* 0x000000546100720c */ /* 0x000fe20003f26070 */
[C---:B------:R-:W-:Y:S01]  /*65ae0*/  IMAD.WIDE.U32.X R38, R103.reuse, R31, R76, P5 ;  /* 0x0000001f67267225 */ /* 0x040fe200028e044c */
[----:B------:R-:W-:Y:S01]  /*65af0*/  ISETP.GT.U32.AND P0, PT, R78, R61, PT ;  /* 0x0000003d4e00720c */ /* 0x000fe20003f04070 */
[----:B------:R-:W-:Y:S01]  /*65b00*/  BSSY.RECONVERGENT B3, `(.L_x_207) ;  /* 0x0000039000037945 */ /* 0x000fe20003800200 */
[----:B------:R-:W-:Y:S01]  /*65b10*/  IADD3 R61, P5, PT, R28, R93, RZ ;  /* 0x0000005d1c3d7210 */ /* 0x000fe20007fbe0ff */
[----:B------:R-:W-:Y:S01]  /*65b20*/  IMAD.WIDE.U32 R82, P6, R80, R45, R82 ;  /* 0x0000002d50527225 */ /* 0x000fe200078c0052 */
[----:B------:R-:W-:Y:S02]  /*65b30*/  ISETP.GE.U32.AND.EX P1, PT, R92, R85, PT, P1 ;  /* 0x000000555c00720c */ /* 0x000fe40003f26110 */
[----:B------:R-:W-:Y:S01]  /*65b40*/  LOP3.LUT R34, RZ, R117, RZ, 0x33, !PT ;  /* 0x00000075ff227212 */ /* 0x000fe200078e33ff */
[----:B------:R-:W-:Y:S01]  /*65b50*/  IMAD.X R94, R32, 0x1, R89, P5 ;  /* 0x00000001205e7824 */ /* 0x000fe200028e0659 */
[----:B------:R-:W-:Y:S01]  /*65b60*/  SEL R37, RZ, 0x1, P1 ;  /* 0x00000001ff257807 */ /* 0x000fe20000800000 */
[----:B------:R-:W-:Y:S01]  /*65b70*/  IMAD.WIDE.U32.X R74, R103, R41, R74, P3 ;  /* 0x00000029674a7225 */ /* 0x000fe200018e044a */
[----:B------:R-:W-:-:S02]  /*65b80*/  ISETP.GE.U32.AND P1, PT, R61, R93, PT ;  /* 0x0000005d3d00720c */ /* 0x000fc40003f26070 */
[----:B------:R-:W-:Y:S01]  /*65b90*/  IADD3 R79, P3, PT, R79, R82, RZ ;  /* 0x000000524f4f7210 */ /* 0x000fe20007f7e0ff */
[----:B------:R-:W-:Y:S01]  /*65ba0*/  IMAD.X R35, RZ, RZ, RZ, P6 ;  /* 0x000000ffff237224 */ /* 0x000fe200030e06ff */
[----:B------:R-:W-:Y:S01]  /*65bb0*/  ISETP.GE.U32.AND.EX P1, PT, R94, R89, PT, P1 ;  /* 0x000000595e00720c */ /* 0x000fe20003f26110 */
[----:B------:R-:W-:Y:S01]  /*65bc0*/  IMAD.WIDE.U32 R76, R80, R42, RZ ;  /* 0x0000002a504c7225 */ /* 0x000fe200078e00ff */
[----:B------:R-:W-:Y:S02]  /*65bd0*/  ISETP.GT.U32.AND.EX P0, PT, R79, R34, PT, P0 ;  /* 0x000000224f00720c */ /* 0x000fe40003f04100 */
[----:B------:R-:W-:Y:S01]  /*65be0*/  IADD3 R93, P5, P6, R68, R66, R37 ;  /* 0x00000042445d7210 */ /* 0x000fe20007ebe025 */
[----:B------:R-:W-:Y:S01]  /*65bf0*/  IMAD.MOV.U32 R34, RZ, RZ, R83 ;  /* 0x000000ffff227224 */ /* 0x000fe200078e0053 */
[----:B------:R-:W-:Y:S01]  /*65c00*/  SEL R37, RZ, 0x1, P1 ;  /* 0x00000001ff257807 */ /* 0x000fe20000800000 */
[----:B------:R-:W-:Y:S01]  /*65c10*/  IMAD.WIDE.U32 R78, R87, R42, RZ ;  /* 0x0000002a574e7225 */ /* 0x000fe200078e00ff */
[----:B------:R-:W-:-:S03]  /*65c20*/  IADD3.X R90, PT, PT, R91, R67, RZ, P5, P6 ;  /* 0x000000435b5a7210 */ /* 0x000fc60002fec4ff */
[----:B------:R-:W-:Y:S01]  /*65c30*/  IMAD.WIDE.U32.X R68, R87, R45, R34, P3 ;  /* 0x0000002d57447225 */ /* 0x000fe200018e0422 */
[----:B------:R-:W-:Y:S02]  /*65c40*/  SEL R35, RZ, 0x1, !P0 ;  /* 0x00000001ff237807 */ /* 0x000fe40004000000 */
[----:B------:R-:W-:Y:S01]  /*65c50*/  IADD3 R85, P0, PT, R37, R52, RZ ;  /* 0x0000003425557210 */ /* 0x000fe20007f1e0ff */
[----:B------:R-:W-:Y:S01]  /*65c60*/  IMAD.WIDE.U32 R78, P3, R80, R43, R78 ;  /* 0x0000002b504e7225 */ /* 0x000fe2000786004e */
[----:B------:R-:W-:-:S03]  /*65c70*/  IADD3 R28, P5, P6, R76, R68, R35 ;  /* 0x000000444c1c7210 */ /* 0x000fc60007ebe023 */
[----:B------:R-:W-:Y:S01]  /*65c80*/  IMAD.X R32, RZ, RZ, R53, P0 ;  /* 0x000000ffff207224 */ /* 0x000fe200000e0635 */
[----:B------:R-:W-:Y:S01]  /*65c90*/  ISETP.NE.U32.AND P0, PT, R85, RZ, PT ;  /* 0x000000ff5500720c */ /* 0x000fe20003f05070 */
[----:B------:R-:W-:Y:S01]  /*65ca0*/  IMAD.WIDE.U32 R34, R59, R40, RZ ;  /* 0x000000283b227225 */ /* 0x000fe200078e00ff */
[----:B------:R-:W-:Y:S02]  /*65cb0*/  IADD3 R67, P1, PT, R77, R78, RZ ;  /* 0x0000004e4d437210 */ /* 0x000fe40007f3e0ff */
[----:B------:R-:W-:Y:S01]  /*65cc0*/  ISETP.NE.AND.EX P0, PT, R32, RZ, PT, P0 ;  /* 0x000000ff2000720c */ /* 0x000fe20003f05300 */
[----:B------:R-:W-:Y:S01]  /*65cd0*/  IMAD.WIDE.U32 R76, R87, R40, RZ ;  /* 0x00000028574c7225 */ /* 0x000fe200078e00ff */
[----:B------:R-:W-:-:S03]  /*65ce0*/  IADD3.X R37, PT, PT, R67, R69, RZ, P5, P6 ;  /* 0x0000004543257210 */ /* 0x000fc60002fec4ff */
[----:B------:R-:W-:-:S04]  /*65cf0*/  IMAD.WIDE.U32 R34, P5, R64, R41, R34 ;  /* 0x0000002940227225 */ /* 0x000fc800078a0022 */
[----:B------:R-:W-:-:S04]  /*65d00*/  IMAD.WIDE.U32 R68, R64, R40, RZ ;  /* 0x0000002840447225 */ /* 0x000fc800078e00ff */
[----:B------:R-:W-:Y:S01]  /*65d10*/  IMAD.X R53, RZ, RZ, RZ, P5 ;  /* 0x000000ffff357224 */ /* 0x000fe200028e06ff */
[----:B------:R-:W-:Y:S01]  /*65d20*/  IADD3 R89, P5, PT, R69, R34, RZ ;  /* 0x0000002245597210 */ /* 0x000fe20007fbe0ff */
[----:B------:R-:W-:Y:S01]  /*65d30*/  IMAD.X R67, RZ, RZ, RZ, P4 ;  /* 0x000000ffff437224 */ /* 0x000fe200020e06ff */
[----:B------:R-:W-:Y:S01]  /*65d40*/  IADD3 R91, P4, PT, R62, R61, RZ ;  /* 0x0000003d3e5b7210 */ /* 0x000fe20007f9e0ff */
[----:B------:R-:W-:-:S04]  /*65d50*/  IMAD.WIDE.U32 R82, P6, R80, R41, R76 ;  /* 0x0000002950527225 */ /* 0x000fc800078c004c */
        /* <DEDUP_REMOVED lines=19> */
.L_x_208:
[----:B------:R-:W-:Y:S05]  /*65e90*/  BSYNC.RECONVERGENT B3 ;  /* 0x0000000000037941 */ /* 0x000fea0003800200 */
.L_x_207:
[----:B------:R-:W-:Y:S01]  /*65ea0*/  IMAD.WIDE.U32 R70, P3, R80, R31, R34 ;  /* 0x0000001f50467225 */ /* 0x000fe20007860022 */
[----:B------:R-:W-:Y:S01]  /*65eb0*/  ISETP.GE.U32.AND P0, PT, R91, R62, PT ;  /* 0x0000003e5b00720c */ /* 0x000fe20003f06070 */
[----:B------:R-:W-:Y:S01]  /*65ec0*/  BSSY.RECONVERGENT B3, `(.L_x_209) ;  /* 0x000036e000037945 */ /* 0x000fe20003800200 */
[----:B------:R-:W-:Y:S01]  /*65ed0*/  LOP3.LUT R63, R63, 0xfffffffe, RZ, 0xc0, !PT ;  /* 0xfffffffe3f3f7812 */ /* 0x000fe200078ec0ff */
[----:B------:R-:W-:Y:S01]  /*65ee0*/  IMAD.X R81, RZ, RZ, RZ, P6 ;  /* 0x000000ffff517224 */ /* 0x000fe200030e06ff */
[----:B------:R-:W-:Y:S01]  /*65ef0*/  IADD3 R35, P6, PT, R88, R97, RZ ;  /* 0x0000006158237210 */ /* 0x000fe20007fde0ff */
[----:B------:R-:W-:Y:S02]  /*65f00*/  IMAD.X R94, R86, 0x1, R94, P4 ;  /* 0x00000001565e7824 */ /* 0x000fe400020e065e */
[----:B------:R-:W-:-:S03]  /*65f10*/  IMAD.WIDE.U32 R78, R80, R40, RZ ;  /* 0x00000028504e7225 */ /* 0x000fc600078e00ff */
[----:B------:R-:W-:Y:S01]  /*65f20*/  ISETP.GE.U32.AND.EX P0, PT, R94, R86, PT, P0 ;  /* 0x000000565e00720c */ /* 0x000fe20003f06100 */
[----:B------:R-:W-:Y:S01]  /*65f30*/  IMAD.WIDE.U32 R84, R80, R30, RZ ;  /* 0x0000001e50547225 */ /* 0x000fe200078e00ff */
[----:B------:R-:W-:Y:S02]  /*65f40*/  IADD3 R65, P4, PT, R79, R82, RZ ;  /* 0x000000524f417210 */ /* 0x000fe40007f9e0ff */
[----:B------:R-:W-:Y:S01]  /*65f50*/  SEL R61, RZ, 0x1, P0 ;  /* 0x00000001ff3d7807 */ /* 0x000fe20000000000 */
[----:B------:R-:W-:Y:S01]  /*65f60*/  IMAD.X R34, R95, 0x1, R92, P6 ;  /* 0x000000015f227824 */ /* 0x000fe200030e065c */
[----:B------:R-:W-:Y:S01]  /*65f70*/  IADD3 R79, P6, PT, R28, R91, RZ ;  /* 0x0000005b1c4f7210 */ /* 0x000fe20007fde0ff */
[----:B------:R-:W-:Y:S01]  /*65f80*/  IMAD.MOV.U32 R80, RZ, RZ, R83 ;  /* 0x000000ffff507224 */ /* 0x000fe200078e0053 */
[----:B------:R-:W-:Y:S01]  /*65f90*/  ISETP.GE.U32.AND P0, PT, R35, R88, PT ;  /* 0x000000582300720c */ /* 0x000fe20003f06070 */
[----:B------:R-:W-:Y:S01]  /*65fa0*/  IMAD.X R83, RZ, RZ, RZ, P3 ;  /* 0x000000ffff537224 */ /* 0x000fe200018e06ff */
[----:B------:R-:W-:Y:S01]  /*65fb0*/  IADD3 R85, P3, PT, R85, R70, RZ ;  /* 0x0000004655557210 */ /* 0x000fe20007f7e0ff */
[----:B------:R-:W-:Y:S01]  /*65fc0*/  IMAD.MOV.U32 R82, RZ, RZ, R71 ;  /* 0x000000ffff527224 */ /* 0x000fe200078e0047 */
[----:B------:R-:W-:Y:S01]  /*65fd0*/  ISETP.GE.U32.AND.EX P0, PT, R34, R95, PT, P0 ;  /* 0x0000005f2200720c */ /* 0x000fe20003f06100 */
[----:B------:R-:W-:Y:S01]  /*65fe0*/  IMAD.WIDE.U32.X R70, R87, R43, R76, P1 ;  /* 0x0000002b57467225 */ /* 0x000fe200008e044c */
[----:B------:R-:W-:-:S02]  /*65ff0*/  ISETP.GE.U32.AND P1, PT, R79, R28, PT ;  /* 0x0000001c4f00720c */ /* 0x000fc40003f26070 */
[----:B------:R-:W-:Y:S01]  /*66000*/  SEL R69, RZ, 0x1, P0 ;  /* 0x00000001ff457807 */ /* 0x000fe20000000000 */
[----:B------:R-:W-:-:S04]  /*66010*/  IMAD.WIDE.U32.X R76, R87, R41, R80, P4 ;  /* 0x00000029574c7225 */ /* 0x000fc800020e0450 */
[----:B------:R-:W-:Y:S01]  /*66020*/  IMAD.X R80, R37, 0x1, R94, P6 ;  /* 0x0000000125507824 */ /* 0x000fe200030e065e */
[----:B------:R-:W-:Y:S01]  /*66030*/  IADD3 R61, P6, P4, R72, R74, R61 ;  /* 0x0000004a483d7210 */ /* 0x000fe20007cde03d */
[----:B------:R-:W-:-:S03]  /*66040*/  IMAD.WIDE.U32.X R72, R87, R31, R82, P3 ;  /* 0x0000001f57487225 */ /* 0x000fc600018e0452 */
[----:B------:R-:W-:Y:S01]  /*66050*/  IADD3 R58, P3, PT, R58, R61, RZ ;  /* 0x0000003d3a3a7210 */ /* 0x000fe20007f7e0ff */
[----:B------:R-:W-:Y:S01]  /*66060*/  IMAD.WIDE.U32.X R66, R59, R43, R66, P2 ;  /* 0x0000002b3b427225 */ /* 0x000fe200010e0442 */
        /* <DEDUP_REMOVED lines=17> */
[----:B------:R-:W-:Y:S01]  /*66180*/  IADD3 R67, P4, PT, R78, R58, RZ ;  /* 0x0000003a4e437210 */ /* 0x000fe20007f9e0ff */
[----:B------:R-:W-:Y:S01]  /*66190*/  IMAD.X R48, RZ, RZ, R39, P1 ;  /* 0x000000ffff307224 */ /* 0x000fe200008e0627 */
[----:B------:R-:W-:Y:S02]  /*661a0*/  IADD3.X R71, PT, PT, R65, R71, RZ, P3, P2 ;  /* 0x0000004741477210 */ /* 0x000fe40001fe44ff */
[----:B------:R-:W-:-:S02]  /*661b0*/  ISETP.NE.U32.AND P1, PT, R38, RZ, PT ;  /* 0x000000ff2600720c */ /* 0x000fc40003f25070 */
[----:B------:R-:W-:Y:S01]  /*661c0*/  ISETP.GE.U32.AND.EX P3, PT, R80, R45, PT, P6 ;  /* 0x0000002d5000720c */ /* 0x000fe20003f66160 */
[----:B------:R-:W-:Y:S01]  /*661d0*/  IMAD.X R66, R71, 0x1, R32, P4 ;  /* 0x0000000147427824 */ /* 0x000fe200020e0620 */
[----:B------:R-:W-:Y:S02]  /*661e0*/  ISETP.GE.U32.AND P2, PT, R67, R78, PT ;  /* 0x0000004e4300720c */ /* 0x000fe40003f46070 */
[----:B------:R-:W-:Y:S02]  /*661f0*/  ISETP.NE.AND.EX P1, PT, R48, RZ, PT, P1 ;  /* 0x000000ff3000720c */ /* 0x000fe40003f25310 */
[----:B------:R-:W-:Y:S02]  /*66200*/  SEL R58, RZ, 0xffffffff, P3 ;  /* 0xffffffffff3a7807 */ /* 0x000fe40001800000 */
[----:B------:R-:W-:Y:S02]  /*66210*/  SEL R37, RZ, 0x1, P0 ;  /* 0x00000001ff257807 */ /* 0x000fe40000000000 */
[----:B------:R-:W-:-:S02]  /*66220*/  ISETP.GE.U32.AND.EX P2, PT, R66, R71, PT, P2 ;  /* 0x000000474200720c */ /* 0x000fc40003f46120 */
[----:B------:R-:W-:Y:S02]  /*66230*/  SEL R28, RZ, 0x1, P3 ;  /* 0x00000001ff1c7807 */ /* 0x000fe40001800000 */
[C---:B------:R-:W-:Y:S02]  /*66240*/  IADD3 R51, P4, PT, R58.reuse, R67, RZ ;  /* 0x000000433a337210 */ /* 0x040fe40007f9e0ff */
[----:B------:R-:W-:Y:S02]  /*66250*/  IADD3 R70, P3, PT, R37, R56, RZ ;  /* 0x0000003825467210 */ /* 0x000fe40007f7e0ff */
[----:B------:R-:W-:Y:S01]  /*66260*/  SEL R37, RZ, 0x1, P2 ;  /* 0x00000001ff257807 */ /* 0x000fe20001000000 */
[----:B------:R-:W-:Y:S01]  /*66270*/  IMAD.X R58, R58, 0x1, R66, P4 ;  /* 0x000000013a3a7824 */ /* 0x000fe200020e0642 */
[----:B------:R-:W-:Y:S01]  /*66280*/  ISETP.GE.U32.AND P0, PT, R67, R28, PT ;  /* 0x0000001c4300720c */ /* 0x000fe20003f06070 */
[----:B------:R-:W-:Y:S01]  /*66290*/  IMAD.X R39, RZ, RZ, R57, P3 ;  /* 0x000000ffff277224 */ /* 0x000fe200018e0639 */
[----:B------:R-:W-:-:S02]  /*662a0*/  IADD3 R84, P4, P3, R84, R76, R37 ;  /* 0x0000004c54547210 */ /* 0x000fc40007b9e025 */
[----:B------:R-:W-:Y:S02]  /*662b0*/  ISETP.GE.U32.AND P2, PT, R51, R42, PT ;  /* 0x0000002a3300720c */ /* 0x000fe40003f46070 */
[----:B------:R-:W-:Y:S02]  /*662c0*/  @P1 IADD3 R32, P6, PT, R38, R33, RZ ;  /* 0x0000002126201210 */ /* 0x000fe40007fde0ff */
        /* <DEDUP_REMOVED lines=8> */
[----:B------:R-:W-:Y:S02]  /*66350*/  IADD3 R38, P0, PT, R69, R62, RZ ;  /* 0x0000003e45267210 */ /* 0x000fe40007f1e0ff */
[----:B------:R-:W-:Y:S01]  /*66360*/  @P1 ISETP.GE.U32.AND.EX P3, PT, R48, R49, PT, P3 ;  /* 0x000000313000120c */ /* 0x000fe20003f66130 */
[----:B------:R-:W-:Y:S01]  /*66370*/  @P1 IMAD.MOV.U32 R49, RZ, RZ, R48 ;  /* 0x000000ffff311224 */ /* 0x000fe200078e0030 */
[-C--:B------:R-:W-:Y:S02]  /*66380*/  IADD3 R61, P6, PT, R33, R84.reuse, RZ ;  /* 0x00000054213d7210 */ /* 0x080fe40007fde0ff */
[----:B------:R-:W-:Y:S01]  /*66390*/  IADD3 R28, P4, PT, R28, R37, RZ ;  /* 0x000000251c1c7210 */ /* 0x000fe20007f9e0ff */
[----:B------:R-:W-:Y:S01]  /*663a0*/  IMAD.X R37, R68, 0x1, R55, P0 ;  /* 0x0000000144257824 */ /* 0x000fe200000e0637 */
[----:B------:R-:W-:Y:S01]  /*663b0*/  ISETP.GE.U32.AND P2, PT, R61, R84, PT ;  /* 0x000000543d00720c */ /* 0x000fe20003f46070 */
[----:B------:R-:W-:Y:S01]  /*663c0*/  IMAD.X R71, R49, 0x1, R76, P6 ;  /* 0x0000000131477824 */ /* 0x000fe200030e064c */
[----:B------:R-:W-:Y:S01]  /*663d0*/  IADD3 R55, P6, PT, -R28, R61, RZ ;  /* 0x0000003d1c377210 */ /* 0x000fe20007fde1ff */
[----:B------:R-:W-:Y:S01]  /*663e0*/  IMAD.X R32, RZ, RZ, RZ, P4 ;  /* 0x000000ffff207224 */ /* 0x000fe200020e06ff */
[----:B------:R-:W-:-:S02]  /*663f0*/  @P1 SEL R33, RZ, 0x1, P3 ;  /* 0x00000001ff211807 */ /* 0x000fc40001800000 */
[----:B------:R-:W-:Y:S01]  /*66400*/  ISETP.GE.U32.AND P3, PT, R61, R28, PT ;  /* 0x0000001c3d00720c */ /* 0x000fe20003f66070 */
[----:B------:R-:W-:Y:S01]  /*66410*/  IMAD.X R56, R71, 0x1, ~R32, P6 ;  /* 0x0000000147387824 */ /* 0x000fe200030e0e20 */
[----:B------:R-:W-:Y:S02]  /*66420*/  ISETP.GE.U32.AND P4, PT, R55, R40, PT ;  /* 0x000000283700720c */ /* 0x000fe40003f86070 */
[C---:B------:R-:W-:Y:S02]  /*66430*/  ISETP.GE.U32.AND.EX P2, PT, R71.reuse, R76, PT, P2 ;  /* 0x0000004c4700720c */ /* 0x040fe40003f46120 */
[----:B------:R-:W-:Y:S02]  /*66440*/  ISETP.GE.U32.AND.EX P3, PT, R71, R32, PT, P3 ;  /* 0x000000204700720c */ /* 0x000fe40003f66130 */
[----:B------:R-:W-:Y:S02]  /*66450*/  ISETP.GE.U32.AND.EX P4, PT, R56, R41, PT, P4 ;  /* 0x000000293800720c */ /* 0x000fe40003f86140 */
[----:B------:R-:W-:-:S02]  /*66460*/  @P1 IADD3 R60, P6, PT, R33, R60, RZ ;  /* 0x0000003c213c1210 */ /* 0x000fc40007fde0ff */
[----:B------:R-:W-:Y:S02]  /*66470*/  ISETP.GE.U32.AND P0, PT, R38, R69, PT ;  /* 0x000000452600720c */ /* 0x000fe40003f06070 */
[----:B------:R-:W-:Y:S01]  /*66480*/  SEL R33, RZ, 0x1, P2 ;  /* 0x00000001ff217807 */ /* 0x000fe20001000000 */
[----:B------:R-:W-:Y:S01]  /*66490*/  @P1 IMAD.X R36, RZ, RZ, R36, P6 ;  /* 0x000000ffff241224 */ /* 0x000fe200030e0624 */
[----:B------:R-:W-:Y:S02]  /*664a0*/  SEL R28, RZ, 0x1, P3 ;  /* 0x00000001ff1c7807 */ /* 0x000fe40001800000 */
[----:B------:R-:W-:Y:S02]  /*664b0*/  SEL R69, RZ, 0x1, P4 ;  /* 0x00000001ff457807 */ /* 0x000fe40002000000 */
[----:B------:R-:W-:Y:S02]  /*664c0*/  ISETP.NE.U32.AND P2, PT, R70, RZ, PT ;  /* 0x000000ff4600720c */ /* 0x000fe40003f45070 */
[----:B------:R-:W-:Y:S01]  /*664d0*/  IADD3 R62, P4, P3, R60, R72, R33 ;  /* 0x000000483c3e7210 */ /* 0x000fe20007b9e021 */
[----:B------:R-:W-:Y:S01]  /*664e0*/  IMAD.WIDE.U32 R32, R59, R30, RZ ;  /* 0x0000001e3b207225 */ /* 0x000fe200078e00ff */
[----:B------:R-:W-:-:S02]  /*664f0*/  IADD3 R69, P1, PT, R69, R28, RZ ;  /* 0x0000001c45457210 */ /* 0x000fc40007f3e0ff */
[----:B------:R-:W-:Y:S02]  /*66500*/  ISETP.NE.AND.EX P2, PT, R39, RZ, PT, P2 ;  /* 0x000000ff2700720c */ /* 0x000fe40003f45320 */
[----:B------:R-:W-:Y:S01]  /*66510*/  IADD3.X R73, PT, PT, R36, R73, RZ, P4, P3 ;  /* 0x0000004924497210 */ /* 0x000fe200027e64ff */
[----:B------:R-:W-:Y:S01]  /*66520*/  IMAD.X R28, RZ, RZ, RZ, P1 ;  /* 0x000000ffff1c7224 */ /* 0x000fe200008e06ff */
[----:B------:R-:W-:Y:S01]  /*66530*/  ISETP.GE.U32.AND P3, PT, R62, R69, PT ;  /* 0x000000453e00720c */ /* 0x000fe20003f66070 */
[C---:B------:R-:W-:Y:S01]  /*66540*/  IMAD.WIDE.U32 R48, P6, R64.reuse, R31, R32 ;  /* 0x0000001f40307225 */ /* 0x040fe200078c0020 */
[----:B------:R-:W-:Y:S02]  /*66550*/  IADD3 R69, P4, PT, -R69, R62, RZ ;  /* 0x0000003e45457210 */ /* 0x000fe40007f9e1ff */
[----:B------:R-:W-:Y:S01]  /*66560*/  ISETP.GE.U32.AND.EX P0, PT, R37, R68, PT, P0 ;  /* 0x000000442500720c */ /* 0x000fe20003f06100 */
[-C--:B------:R-:W-:Y:S01]  /*66570*/  IMAD.WIDE.U32 R64, R64, R30.reuse, RZ ;  /* 0x0000001e40407225 */ /* 0x080fe200078e00ff */
[----:B------:R-:W-:-:S02]  /*66580*/  ISETP.GE.U32.AND P1, PT, R69, R30, PT ;  /* 0x0000001e4500720c */ /* 0x000fc40003f26070 */
[----:B------:R-:W-:Y:S01]  /*66590*/  SEL R33, RZ, 0x1, P0 ;  /* 0x00000001ff217807 */ /* 0x000fe20000000000 */
[----:B------:R-:W-:Y:S01]  /*665a0*/  IMAD.X R36, R73, 0x1, ~R28, P4 ;  /* 0x0000000149247824 */ /* 0x000fe200020e0e1c */
[----:B------:R-:W-:Y:S02]  /*665b0*/  @P2 IADD3 R32, P4, PT, R70, R5, RZ ;  /* 0x0000000546202210 */ /* 0x000fe40007f9e0ff */
[----:B------:R-:W-:Y:S02]  /*665c0*/  IADD3 R57, P0, PT, R65, R48, RZ ;  /* 0x0000003041397210 */ /* 0x000fe40007f1e0ff */
[----:B------:R-:W-:Y:S01]  /*665d0*/  ISETP.GE.U32.AND.EX P1, PT, R36, R31, PT, P1 ;  /* 0x0000001f2400720c */ /* 0x000fe20003f26110 */
[----:B------:R-:W-:Y:S01]  /*665e0*/  @P2 IMAD.X R39, R39, 0x1, R2, P4 ;  /* 0x0000000127272824 */ /* 0x000fe200020e0602 */
[----:B------:R-:W-:Y:S01]  /*665f0*/  IADD3 R64, P5, P4, R64, R52, R33 ;  /* 0x0000003440407210 */ /* 0x000fe20007cbe021 */
[----:B------:R-:W-:Y:S01]  /*66600*/  IMAD.MOV.U32 R52, RZ, RZ, R49 ;  /* 0x000000ffff347224 */ /* 0x000fe200078e0031 */
[----:B------:R-:W-:-:S02]  /*66610*/  ISETP.GE.U32.AND.EX P1, PT, R73, R28, P1, P3 ;  /* 0x0000001c4900720c */ /* 0x000fc40000f26130 */
[----:B------:R-:W-:Y:S01]  /*66620*/  @P2 ISETP.GE.U32.AND P3, PT, R32, R5, PT ;  /* 0x000000052000220c */ /* 0x000fe20003f66070 */
[----:B------:R-:W-:Y:S01]  /*66630*/  @P2 IMAD.MOV.U32 R5, RZ, RZ, R32 ;  /* 0x000000ffff052224 */ /* 0x000fe200078e0020 */
[----:B------:R-:W-:Y:S01]  /*66640*/  IADD3.X R32, PT, PT, R57, R53, RZ, P5, P4 ;  /* 0x0000003539207210 */ /* 0x000fe20002fe84ff */
[----:B------:R-:W-:Y:S01]  /*66650*/  IMAD.X R53, RZ, RZ, RZ, P6 ;  /* 0x000000ffff357224 */ /* 0x000fe200030e06ff */
[----:B------:R-:W-:Y:S01]  /*66660*/  @P2 ISETP.GE.U32.AND.EX P5, PT, R39, R2, PT, P3 ;  /* 0x000000022700220c */ /* 0x000fe20003fa6130 */
[----:B------:R-:W-:Y:S01]  /*66670*/  @P2 IMAD.MOV.U32 R2, RZ, RZ, R39 ;  /* 0x000000ffff022224 */ /* 0x000fe200078e0027 */
[-C--:B------:R-:W-:Y:S01]  /*66680*/  IADD3 R5, P4, PT, R5, R64.reuse, RZ ;  /* 0x0000004005057210 */ /* 0x080fe20007f9e0ff */
[----:B------:R-:W-:Y:S01]  /*66690*/  IMAD.WIDE.U32.X R48, R59, R31, R52, P0 ;  /* 0x0000001f3b307225 */ /* 0x000fe200000e0434 */
[----:B------:R-:W-:Y:S02]  /*666a0*/  SEL R33, R44, RZ, P1 ;  /* 0x000000ff2c217207 */ /* 0x000fe40000800000 */
[----:B------:R-:W-:Y:S01]  /*666b0*/  ISETP.GE.U32.AND P3, PT, R5, R64, PT ;  /* 0x000000400500720c */ /* 0x000fe20003f66070 */
[----:B------:R-:W-:Y:S01]  /*666c0*/  IMAD.X R39, R2, 0x1, R32, P4 ;  /* 0x0000000102277824 */ /* 0x000fe200020e0620 */
[----:B------:R-:W-:-:S02]  /*666d0*/  IADD3 R33, P6, PT, -R33, R79, RZ ;  /* 0x0000004f21217210 */ /* 0x000fc40007fde1ff */
[----:B------:R-:W-:Y:S02]  /*666e0*/  @P2 SEL R57, RZ, 0x1, P5 ;  /* 0x00000001ff392807 */ /* 0x000fe40002800000 */
[----:B------:R-:W-:Y:S02]  /*666f0*/  SEL R28, R45, RZ, P1 ;  /* 0x000000ff2d1c7207 */ /* 0x000fe40000800000 */
[----:B------:R-:W-:Y:S02]  /*66700*/  ISETP.GE.U32.AND.EX P3, PT, R39, R32, PT, P3 ;  /* 0x000000202700720c */ /* 0x000fe40003f66130 */
[----:B------:R-:W-:Y:S01]  /*66710*/  @P2 IADD3 R50, P4, PT, R57, R50, RZ ;  /* 0x0000003239322210 */ /* 0x000fe20007f9e0ff */
[----:B------:R-:W-:Y:S01]  /*66720*/  IMAD.X R28, R80, 0x1, ~R28, P6 ;  /* 0x00000001501c7824 */ /* 0x000fe200030e0e1c */
[----:B------:R-:W-:-:S03]  /*66730*/  SEL R57, RZ, 0x1, P3 ;  /* 0x00000001ff397807 */ /* 0x000fc60001800000 */
[----:B------:R-:W-:Y:S01]  /*66740*/  @P2 IMAD.X R54, RZ, RZ, R54, P4 ;  /* 0x000000ffff362224 */ /* 0x000fe200020e0636 */
[----:B------:R-:W-:Y:S01]  /*66750*/  IADD3 R48, P0, P2, R50, R48, R57 ;  /* 0x0000003032307210 */ /* 0x000fe20007a1e039 */
[----:B------:R-:W-:Y:S01]  /*66760*/  IMAD.WIDE.U32 R52, R28, R33, RZ ;  /* 0x000000211c347225 */ /* 0x000fe200078e00ff */
[----:B------:R-:W-:Y:S02]  /*66770*/  IADD3 R57, P3, PT, R51, -R42, RZ ;  /* 0x8000002a33397210 */ /* 0x000fe40007f7e0ff */
[----:B------:R-:W-:Y:S02]  /*66780*/  IADD3.X R49, PT, PT, R54, R49, RZ, P0, P2 ;  /* 0x0000003136317210 */ /* 0x000fe400007e44ff */
[----:B------:R-:W-:Y:S01]  /*66790*/  SEL R57, R57, R67, P1 ;  /* 0x0000004339397207 */ /* 0x000fe20000800000 */
[----:B------:R-:W-:Y:S01]  /*667a0*/  IMAD.WIDE.U32 R50, P0, R33, R28, R52 ;  /* 0x0000001c21327225 */ /* 0x000fe20007800034 */
[----:B------:R-:W-:Y:S02]  /*667b0*/  IADD3 R32, P2, PT, R55, -R40, RZ ;  /* 0x8000002837207210 */ /* 0x000fe40007f5e0ff */
[----:B------:R-:W-:Y:S01]  /*667c0*/  IADD3 R52, P4, PT, R69, -R30, RZ ;  /* 0x8000001e45347210 */ /* 0x000fe20007f9e0ff */
[----:B------:R-:W-:Y:S01]  /*667d0*/  IMAD.X R53, R58, 0x1, ~R43, P3 ;  /* 0x000000013a357824 */ /* 0x000fe200018e0e2b */
[----:B------:R-:W-:Y:S01]  /*667e0*/  SEL R32, R32, R61, P1 ;  /* 0x0000003d20207207 */ /* 0x000fe20000800000 */
[----:B------:R-:W-:Y:S01]  /*667f0*/  IMAD.WIDE.U32 R58, R33, R33, RZ ;  /* 0x00000021213a7225 */ /* 0x000fe200078e00ff */
[----:B------:R-:W-:-:S02]  /*66800*/  SEL R52, R52, R62, P1 ;  /* 0x0000003e34347207 */ /* 0x000fc40000800000 */
[----:B------:R-:W-:Y:S01]  /*66810*/  SEL R53, R53, R66, P1 ;  /* 0x0000004235357207 */ /* 0x000fe20000800000 */
[----:B------:R-:W-:Y:S01]  /*66820*/  IMAD.X R55, RZ, RZ, RZ, P0 ;  /* 0x000000ffff377224 */ /* 0x000fe200000e06ff */
[----:B------:R-:W-:Y:S01]  /*66830*/  IADD3 R83, P0, PT, R59, R50, RZ ;  /* 0x000000323b537210 */ /* 0x000fe20007f1e0ff */
[----:B------:R-:W-:Y:S01]  /*66840*/  IMAD.WIDE.U32 R60, R28, R57, RZ ;  /* 0x000000391c3c7225 */ /* 0x000fe200078e00ff */
[----:B------:R-:W-:-:S03]  /*66850*/  LOP3.LUT R75, RZ, R58, RZ, 0x33, !PT ;  /* 0x0000003aff4b7212 */ /* 0x000fc600078e33ff */
[----:B------:R-:W-:Y:S02]  /*66860*/  IMAD.MOV.U32 R54, RZ, RZ, R51 ;  /* 0x000000ffff367224 */ /* 0x000fe400078e0033 */
[----:B------:R-:W-:-:S04]  /*66870*/  IMAD.WIDE.U32 R66, R53, R33, RZ ;  /* 0x0000002135427225 */ /* 0x000fc800078e00ff */
[----:B------:R-:W-:-:S04]  /*66880*/  IMAD.WIDE.U32 R50, R33, R57, RZ ;  /* 0x0000003921327225 */ /* 0x000fc800078e00ff */
[----:B------:R-:W-:-:S04]  /*66890*/  IMAD.WIDE.U32 R64, R57, R33, RZ ;  /* 0x0000002139407225 */ /* 0x000fc800078e00ff */
[----:B------:R-:W-:-:S04]  /*668a0*/  IMAD.WIDE.U32.X R54, R28, R28, R54, P0 ;  /* 0x0000001c1c367225 */ /* 0x000fc800000e0436 */
[----:B------:R-:W-:Y:S01]  /*668b0*/  IMAD.WIDE.U32 R60, P3, R53, R33, R60 ;  /* 0x00000021353c7225 */ /* 0x000fe2000786003c */
[----:B------:R-:W-:-:S03]  /*668c0*/  IADD3 R89, P5, P6, R64, R50, R54 ;  /* 0x0000003240597210 */ /* 0x000fc60007ebe036 */
[----:B------:R-:W-:-:S04]  /*668d0*/  IMAD.WIDE.U32 R66, P0, R57, R28, R66 ;  /* 0x0000001c39427225 */ /* 0x000fc80007800042 */
[----:B------:R-:W-:Y:S01]  /*668e0*/  IMAD.X R2, R56, 0x1, ~R41, P2 ;  /* 0x0000000138027824 */ /* 0x000fe200010e0e29 */
[----:B------:R-:W-:Y:S01]  /*668f0*/  IADD3 R91, P2, PT, R51, R60, RZ ;  /* 0x0000003c335b7210 */ /* 0x000fe20007f5e0ff */
[----:B------:R-:W-:Y:S01]  /*66900*/  IMAD.X R50, R36, 0x1, ~R31, P4 ;  /* 0x0000000124327824 */ /* 0x000fe200020e0e1f */
[----:B------:R-:W-:Y:S01]  /*66910*/  IADD3 R36, P4, PT, R65, R66, RZ ;  /* 0x0000004241247210 */ /* 0x000fe20007f9e0ff */
[----:B------:R-:W-:Y:S01]  /*66920*/  IMAD.X R69, RZ, RZ, RZ, P0 ;  /* 0x000000ffff457224 */ /* 0x000fe200000e06ff */
[----:B------:R-:W-:Y:S01]  /*66930*/  SEL R51, R2, R71, P1 ;  /* 0x0000004702337207 */ /* 0x000fe20000800000 */
[----:B------:R-:W-:Y:S01]  /*66940*/  IMAD R2, R83, R46, RZ ;  /* 0x0000002e53027224 */ /* 0x000fe200078e02ff */
[----:B------:R-:W-:Y:S01]  /*66950*/  IADD3.X R91, PT, PT, R36, R91, R55, P5, P6 ;  /* 0x0000005b245b7210 */ /* 0x000fe20002fec437 */
[----:B------:R-:W-:Y:S01]  /*66960*/  IMAD.WIDE.U32 R54, R53, R57, RZ ;  /* 0x0000003935367225 */ /* 0x000fe200078e00ff */
[----:B------:R-:W-:Y:S02]  /*66970*/  ISETP.GE.U32.AND P0, PT, R89, R64, PT ;  /* 0x000000405900720c */ /* 0x000fe40003f06070 */
[----:B------:R-:W-:Y:S01]  /*66980*/  SEL R50, R50, R73, P1 ;  /* 0x0000004932327207 */ /* 0x000fe20000800000 */
[----:B------:R-:W-:Y:S01]  /*66990*/  IMAD.MOV.U32 R68, RZ, RZ, R67 ;  /* 0x000000ffff447224 */ /* 0x000fe200078e0043 */
[----:B------:R-:W-:Y:S01]  /*669a0*/  ISETP.GE.U32.AND.EX P0, PT, R91, R36, PT, P0 ;  /* 0x000000245b00720c */ /* 0x000fe20003f06100 */
[----:B------:R-:W-:-:S02]  /*669b0*/  IMAD R77, R58, R47, R2 ;  /* 0x0000002f3a4d7224 */ /* 0x000fc400078e0202 */
[----:B------:R-:W-:-:S04]  /*669c0*/  IMAD.WIDE.U32 R58, R58, R46, RZ ;  /* 0x0000002e3a3a7225 */ /* 0x000fc800078e00ff */
[----:B------:R-:W-:-:S04]  /*669d0*/  IMAD.WIDE.U32 R70, R57, R57, RZ ;  /* 0x0000003939467225 */ /* 0x000fc800078e00ff */
[----:B------:R-:W-:Y:S01]  /*669e0*/  IMAD.WIDE.U32.X R66, R53, R28, R68, P4 ;  /* 0x0000001c35427225 */ /* 0x000fe200020e0444 */
[----:B------:R-:W-:-:S03]  /*669f0*/  SEL R69, RZ, 0x1, P0 ;  /* 0x00000001ff457807 */ /* 0x000fc60000000000 */
[----:B------:R-:W-:-:S04]  /*66a00*/  IMAD.WIDE.U32 R72, P1, R57, R53, R54 ;  /* 0x0000003539487225 */ /* 0x000fc80007820036 */
[----:B------:R-:W-:Y:S01]  /*66a10*/  IMAD.IADD R2, R59, 0x1, R77 ;  /* 0x000000013b027824 */ /* 0x000fe200078e024d */
[----:B------:R-:W-:Y:S01]  /*66a20*/  IADD3 R71, P6, PT, R71, R72, RZ ;  /* 0x0000004847477210 */ /* 0x000fe20007fde0ff */
[----:B------:R-:W-:Y:S01]  /*66a30*/  IMAD.X R55, RZ, RZ, RZ, P3 ;  /* 0x000000ffff377224 */ /* 0x000fe200018e06ff */
[----:B------:R-:W-:Y:S01]  /*66a40*/  IADD3 R59, P0, P3, R70, R66, R69 ;  /* 0x00000042463b7210 */ /* 0x000fe20007b1e045 */
[----:B------:R-:W-:-:S03]  /*66a50*/  IMAD.WIDE.U32 R68, R2, R44, RZ ;  /* 0x0000002c02447225 */ /* 0x000fc600078e00ff */
[----:B------:R-:W-:Y:S01]  /*66a60*/  IADD3.X R36, PT, PT, R71, R67, RZ, P0, P3 ;  /* 0x0000004347247210 */ /* 0x000fe200007e64ff */
[----:B------:R-:W-:-:S04]  /*66a70*/  IMAD.WIDE.U32 R64, R28, R32, RZ ;  /* 0x000000201c407225 */ /* 0x000fc800078e00ff */
[----:B------:R-:W-:Y:S02]  /*66a80*/  IMAD.MOV.U32 R54, RZ, RZ, R61 ;  /* 0x000000ffff367224 */ /* 0x000fe400078e003d */
[----:B------:R-:W-:-:S04]  /*66a90*/  IMAD.WIDE.U32 R60, R33, R32, RZ ;  /* 0x00000020213c7225 */ /* 0x000fc800078e00ff */
[----:B------:R-:W-:-:S04]  /*66aa0*/  IMAD.WIDE.U32.X R54, R53, R28, R54, P2 ;  /* 0x0000001c35367225 */ /* 0x000fc800010e0436 */
[----:B------:R-:W-:-:S04]  /*66ab0*/  IMAD.WIDE.U32 R70, P2, R58, R45, R68 ;  /* 0x0000002d3a467225 */ /* 0x000fc80007840044 */
[----:B------:R-:W-:-:S04]  /*66ac0*/  IMAD.WIDE.U32 R64, P4, R51, R33, R64 ;  /* 0x0000002133407225 */ /* 0x000fc80007880040 */
[----:B------:R-:W-:Y:S01]  /*66ad0*/  IMAD.WIDE.U32 R68, R53, R32, RZ ;  /* 0x0000002035447225 */ /* 0x000fe200078e00ff */
[----:B------:R-:W-:-:S03]  /*66ae0*/  IADD3 R81, P5, PT, R61, R64, RZ ;  /* 0x000000403d517210 */ /* 0x000fc60007fbe0ff */
[----:B------:R-:W-:Y:S01]  /*66af0*/  IMAD.X R67, RZ, RZ, RZ, P1 ;  /* 0x000000ffff437224 */ /* 0x000fe200008e06ff */
[----:B------:R-:W-:Y:S01]  /*66b00*/  IADD3 R79, P0, P1, R59, R60, R54 ;  /* 0x0000003c3b4f7210 */ /* 0x000fe2000791e036 */
[----:B------:R-:W-:Y:S02]  /*66b10*/  IMAD.MOV.U32 R66, RZ, RZ, R73 ;  /* 0x000000ffff427224 */ /* 0x000fe400078e0049 */
[----:B------:R-:W-:Y:S01]  /*66b20*/  IMAD.X R73, RZ, RZ, RZ, P2 ;  /* 0x000000ffff497224 */ /* 0x000fe200010e06ff */
[----:B------:R-:W-:Y:S01]  /*66b30*/  IADD3.X R81, PT, PT, R36, R81, R55, P0, P1 ;  /* 0x0000005124517210 */ /* 0x000fe200007e2437 */
[----:B------:R-:W-:Y:S01]  /*66b40*/  IMAD.WIDE.U32 R68, P2, R51, R57, R68 ;  /* 0x0000003933447225 */ /* 0x000fe20007840044 */
[----:B------:R-:W-:-:S03]  /*66b50*/  ISETP.GE.U32.AND P1, PT, R79, R59, PT ;  /* 0x0000003b4f00720c */ /* 0x000fc60003f26070 */
[----:B------:R-:W-:Y:S01]  /*66b60*/  IMAD.WIDE.U32 R60, R58, R44, RZ ;  /* 0x0000002c3a3c7225 */ /* 0x000fe200078e00ff */
[----:B------:R-:W-:Y:S02]  /*66b70*/  ISETP.GE.U32.AND.EX P1, PT, R81, R36, PT, P1 ;  /* 0x000000245100720c */ /* 0x000fe40003f26110 */
[----:B------:R-:W-:Y:S01]  /*66b80*/  LOP3.LUT R36, RZ, R83, RZ, 0x33, !PT ;  /* 0x00000053ff247212 */ /* 0x000fe200078e33ff */
[----:B------:R-:W-:Y:S01]  /*66b90*/  IMAD.WIDE.U32 R54, R57, R32, RZ ;  /* 0x0000002039367225 */ /* 0x000fe200078e00ff */
[----:B------:R-:W-:Y:S02]  /*66ba0*/  ISETP.GT.U32.AND P0, PT, R60, R75, PT ;  /* 0x0000004b3c00720c */ /* 0x000fe40003f04070 */
[----:B------:R-:W-:Y:S01]  /*66bb0*/  IADD3 R59, P3, PT, R61, R70, RZ ;  /* 0x000000463d3b7210 */ /* 0x000fe20007f7e0ff */
[----:B------:R-:W-:Y:S01]  /*66bc0*/  IMAD.WIDE.U32.X R60, R53, R53, R66, P6 ;  /* 0x00000035353c7225 */ /* 0x000fe200030e0442 */
[----:B------:R-:W-:Y:S02]  /*66bd0*/  SEL R85, RZ, 0x1, P1 ;  /* 0x00000001ff557807 */ /* 0x000fe40000800000 */
[----:B------:R-:W-:Y:S01]  /*66be0*/  @P2 LOP3.LUT R63, R63, 0x1, RZ, 0xfc, !PT ;  /* 0x000000013f3f2812 */ /* 0x000fe200078efcff */
[----:B------:R-:W-:Y:S01]  /*66bf0*/  IMAD.WIDE.U32 R74, R2, R42, RZ ;  /* 0x0000002a024a7225 */ /* 0x000fe200078e00ff */
[----:B------:R-:W-:-:S02]  /*66c00*/  IADD3 R87, P2, PT, R55, R68, RZ ;  /* 0x0000004437577210 */ /* 0x000fc40007f5e0ff */
[----:B------:R-:W-:Y:S01]  /*66c10*/  ISETP.GT.U32.AND.EX P0, PT, R59, R36, PT, P0 ;  /* 0x000000243b00720c */ /* 0x000fe20003f04100 */
[----:B------:R-:W-:Y:S01]  /*66c20*/  IMAD.MOV.U32 R72, RZ, RZ, R71 ;  /* 0x000000ffff487224 */ /* 0x000fe200078e0047 */
[----:B------:R-:W-:Y:S01]  /*66c30*/  LOP3.LUT R63, R63, 0xfffffff7, RZ, 0xc0, !PT ;  /* 0xfffffff73f3f7812 */ /* 0x000fe200078ec0ff */
[----:B------:R-:W-:Y:S01]  /*66c40*/  IMAD.X R55, RZ, RZ, RZ, P4 ;  /* 0x000000ffff377224 */ /* 0x000fe200020e06ff */
[----:B------:R-:W-:Y:S01]  /*66c50*/  IADD3 R85, P1, P4, R54, R60, R85 ;  /* 0x0000003c36557210 */ /* 0x000fe20007c3e055 */
[----:B------:R-:W-:Y:S01]  /*66c60*/  IMAD.MOV.U32 R54, RZ, RZ, R65 ;  /* 0x000000ffff367224 */ /* 0x000fe200078e0041 */
[----:B------:R-:W-:Y:S01]  /*66c70*/  SEL R59, RZ, 0x1, !P0 ;  /* 0x00000001ff3b7807 */ /* 0x000fe20004000000 */
[----:B------:R-:W-:Y:S01]  /*66c80*/  IMAD.WIDE.U32.X R66, R2, R45, R72, P3 ;  /* 0x0000002d02427225 */ /* 0x000fe200018e0448 */
[----:B------:R-:W-:-:S03]  /*66c90*/  IADD3.X R87, PT, PT, R87, R61, RZ, P1, P4 ;  /* 0x0000003d57577210 */ /* 0x000fc60000fe84ff */
[----:B------:R-:W-:-:S04]  /*66ca0*/  IMAD.WIDE.U32 R64, R28, R52, RZ ;  /* 0x000000341c407225 */ /* 0x000fc800078e00ff */
[----:B------:R-:W-:-:S04]  /*66cb0*/  IMAD.WIDE.U32 R70, R58, R42, RZ ;  /* 0x0000002a3a467225 */ /* 0x000fc800078e00ff */
[----:B------:R-:W-:Y:S01]  /*66cc0*/  IMAD.WIDE.U32 R74, P3, R58, R43, R74 ;  /* 0x0000002b3a4a7225 */ /* 0x000fe2000786004a */
[----:B------:R-:W-:-:S03]  /*66cd0*/  IADD3 R36, P0, P1, R70, R66, R59 ;  /* 0x0000004246247210 */ /* 0x000fc6000791e03b */
[----:B------:R-:W-:Y:S01]  /*66ce0*/  IMAD.WIDE.U32 R60, R33, R52, RZ ;  /* 0x00000034213c7225 */ /* 0x000fe200078e00ff */
[----:B------:R-:W-:-:S03]  /*66cf0*/  IADD3 R71, P4, PT, R71, R74, RZ ;  /* 0x0000004a47477210 */ /* 0x000fc60007f9e0ff */
        /* <DEDUP_REMOVED lines=27> */
[----:B------:R-:W-:Y:S01]  /*66eb0*/  IMAD.X R55, RZ, RZ, RZ, P3 ;  /* 0x000000ffff377224 */ /* 0x000fe200018e06ff */
[----:B------:R-:W-:Y:S01]  /*66ec0*/  IADD3 R93, P3, PT, R36, R89, RZ ;  /* 0x00000059245d7210 */ /* 0x000fe20007f7e0ff */
[----:B------:R-:W-:Y:S01]  /*66ed0*/  IMAD.MOV.U32 R54, RZ, RZ, R75 ;  /* 0x000000ffff367224 */ /* 0x000fe200078e004b */
[----:B------:R-:W-:Y:S01]  /*66ee0*/  IADD3.X R77, PT, PT, R77, R61, RZ, P5, P6 ;  /* 0x0000003d4d4d7210 */ /* 0x000fe20002fec4ff */
[----:B------:R-:W-:-:S04]  /*66ef0*/  IMAD.WIDE.U32 R60, R58, R40, RZ ;  /* 0x000000283a3c7225 */ /* 0x000fc800078e00ff */
[----:B------:R-:W-:Y:S01]  /*66f00*/  IMAD.X R95, R56, 0x1, R91, P3 ;  /* 0x00000001385f7824 */ /* 0x000fe200018e065b */
[----:B------:R-:W-:Y:S01]  /*66f10*/  ISETP.GE.U32.AND P3, PT, R93, R36, PT ;  /* 0x000000245d00720c */ /* 0x000fe20003f66070 */
[----:B------:R-:W-:-:S03]  /*66f20*/  IMAD.WIDE.U32.X R54, R2, R43, R54, P4 ;  /* 0x0000002b02367225 */ /* 0x000fc600020e0436 */
[----:B------:R-:W-:Y:S01]  /*66f30*/  ISETP.GE.U32.AND.EX P3, PT, R95, R56, PT, P3 ;  /* 0x000000385f00720c */ /* 0x000fe20003f66130 */
[----:B------:R-:W-:-:S03]  /*66f40*/  IMAD.WIDE.U32 R72, P6, R58, R41, R66 ;  /* 0x000000293a487225 */ /* 0x000fc600078c0042 */
[----:B------:R-:W-:Y:S01]  /*66f50*/  SEL R59, RZ, 0x1, P3 ;  /* 0x00000001ff3b7807 */ /* 0x000fe20001800000 */
[----:B------:R-:W-:Y:S01]  /*66f60*/  IMAD.WIDE.U32 R66, R57, R52, RZ ;  /* 0x0000003439427225 */ /* 0x000fe200078e00ff */
[----:B------:R-:W-:Y:S02]  /*66f70*/  IADD3 R61, P3, PT, R61, R72, RZ ;  /* 0x000000483d3d7210 */ /* 0x000fe40007f7e0ff */
        /* <DEDUP_REMOVED lines=23> */
[----:B------:R-:W-:-:S03]  /*670f0*/  LOP3.LUT R63, R63, 0xfffffffe, RZ, 0xc0, !PT ;  /* 0xfffffffe3f3f7812 */ /* 0x000fc600078ec0ff */
        /* <DEDUP_REMOVED lines=43> */
[----:B------:R-:W-:Y:S01]  /*673b0*/  SEL R79, RZ, 0x1, P3 ;  /* 0x00000001ff4f7807 */ /* 0x000fe20001800000 */
[----:B------:R-:W-:Y:S01]  /*673c0*/  IMAD R67, R93, R47, R36 ;  /* 0x0000002f5d437224 */ /* 0x000fe200078e0224 */
[----:B------:R-:W-:Y:S02]  /*673d0*/  LOP3.LUT R36, RZ, R95, RZ, 0x33, !PT ;  /* 0x0000005fff247212 */ /* 0x000fe400078e33ff */
[----:B------:R-:W-:Y:S02]  /*673e0*/  IADD3 R79, P3, P4, R66, R54, R79 ;  /* 0x00000036424f7210 */ /* 0x000fe40007c7e04f */
[----:B------:R-:W-:-:S02]  /*673f0*/  @P6 LOP3.LUT R63, R63, 0x40, RZ, 0xfc, !PT ;  /* 0x000000403f3f6812 */ /* 0x000fc400078efcff */
[----:B------:R-:W-:Y:S01]  /*67400*/  IADD3.X R81, PT, PT, R81, R55, RZ, P3, P4 ;  /* 0x0000003751517210 */ /* 0x000fe20001fe84ff */
[----:B------:R-:W-:Y:S01]  /*67410*/  IMAD.WIDE.U32 R54, R93, R46, RZ ;  /* 0x0000002e5d367225 */ /* 0x000fe200078e00ff */
[----:B------:R-:W-:-:S03]  /*67420*/  LOP3.LUT R63, R63, 0xffffff7f, RZ, 0xc0, !PT ;  /* 0xffffff7f3f3f7812 */ /* 0x000fc600078ec0ff */
[----:B------:R-:W-:Y:S01]  /*67430*/  IMAD.IADD R78, R55, 0x1, R67 ;  /* 0x00000001374e7824 */ /* 0x000fe200078e0243 */
[----:B------:R-:W-:Y:S02]  /*67440*/  LOP3.LUT R55, RZ, R93, RZ, 0x33, !PT ;  /* 0x0000005dff377212 */ /* 0x000fe400078e33ff */
[----:B------:R-:W-:Y:S01]  /*67450*/  @P5 LOP3.LUT R63, R63, 0x80, RZ, 0xfc, !PT ;  /* 0x000000803f3f5812 */ /* 0x000fe200078efcff */
        /* <DEDUP_REMOVED lines=18> */
[C---:B------:R-:W-:Y:S01]  /*67580*/  LOP3.LUT P5, RZ, R63.reuse, 0x4, RZ, 0xc0, !PT ;  /* 0x000000043fff7812 */ /* 0x040fe200078ac0ff */
[----:B------:R-:W-:Y:S01]  /*67590*/  IMAD.WIDE.U32 R72, R52, R32, RZ ;  /* 0x0000002034487225 */ /* 0x000fe200078e00ff */
[----:B------:R-:W-:Y:S02]  /*675a0*/  LOP3.LUT P6, RZ, R63, 0x1, RZ, 0xc0, !PT ;  /* 0x000000013fff7812 */ /* 0x000fe400078cc0ff */
[----:B------:R-:W-:Y:S01]  /*675b0*/  ISETP.NE.AND P0, PT, R60, RZ, PT ;  /* 0x000000ff3c00720c */ /* 0x000fe20003f05270 */
[----:B------:R-:W-:-:S04]  /*675c0*/  IMAD.WIDE.U32.X R64, R50, R28, R66, P5 ;  /* 0x0000001c32407225 */ /* 0x000fc800028e0442 */
[----:B------:R-:W-:Y:S01]  /*675d0*/  IMAD.X R67, RZ, RZ, RZ, P6 ;  /* 0x000000ffff437224 */ /* 0x000fe200030e06ff */
[----:B------:R-:W-:Y:S01]  /*675e0*/  IADD3 R58, P5, PT, R89, R64, RZ ;  /* 0x00000040593a7210 */ /* 0x000fe20007fbe0ff */
[----:B------:R-:W-:Y:S01]  /*675f0*/  IMAD.MOV.U32 R66, RZ, RZ, R69 ;  /* 0x000000ffff427224 */ /* 0x000fe200078e0045 */
[C---:B------:R-:W-:Y:S01]  /*67600*/  LOP3.LUT P6, RZ, R63.reuse, 0x2, RZ, 0xc0, !PT ;  /* 0x000000023fff7812 */ /* 0x040fe200078cc0ff */
[----:B------:R-:W-:Y:S01]  /*67610*/  IMAD.WIDE.U32 R68, R32, R52, RZ ;  /* 0x0000003420447225 */ /* 0x000fe200078e00ff */
[----:B------:R-:W-:-:S03]  /*67620*/  LOP3.LUT R63, R63, 0xfffffffb, RZ, 0xc0, !PT ;  /* 0xfffffffb3f3f7812 */ /* 0x000fc600078ec0ff */
[----:B------:R-:W-:Y:S01]  /*67630*/  IMAD.X R74, R91, 0x1, R65, P5 ;  /* 0x000000015b4a7824 */ /* 0x000fe200028e0641 */
[----:B------:R-:W-:Y:S01]  /*67640*/  LOP3.LUT R63, R63, 0xfffffff7, RZ, 0xc0, !PT ;  /* 0xfffffff73f3f7812 */ /* 0x000fe200078ec0ff */
        /* <DEDUP_REMOVED lines=13> */
[----:B------:R-:W-:Y:S02]  /*67720*/  IMAD.MOV.U32 R68, RZ, RZ, R71 ;  /* 0x000000ffff447224 */ /* 0x000fe400078e0047 */
[C---:B------:R-:W-:Y:S01]  /*67730*/  IMAD.WIDE.U32 R70, R50.reuse, R32, RZ ;  /* 0x0000002032467225 */ /* 0x040fe200078e00ff */
[----:B------:R-:W-:Y:S02]  /*67740*/  IADD3.X R101, PT, PT, R101, R65, RZ, P0, P5 ;  /* 0x0000004165657210 */ /* 0x000fe400007ea4ff */
        /* <DEDUP_REMOVED lines=15> */
[----:B------:R-:W-:-:S02]  /*67840*/  ISETP.GE.U32.AND P2, PT, R58, R89, PT ;  /* 0x000000593a00720c */ /* 0x000fc40003f46070 */
[----:B------:R-:W-:Y:S01]  /*67850*/  LOP3.LUT R63, R63, 0xffffffdf, RZ, 0xc0, !PT ;  /* 0xffffffdf3f3f7812 */ /* 0x000fe200078ec0ff */
[----:B------:R-:W-:Y:S01]  /*67860*/  IMAD.X R69, RZ, RZ, RZ, P5 ;  /* 0x000000ffff457224 */ /* 0x000fe200028e06ff */
[----:B------:R-:W-:Y:S01]  /*67870*/  ISETP.GE.U32.AND.EX P2, PT, R74, R91, PT, P2 ;  /* 0x0000005b4a00720c */ /* 0x000fe20003f46120 */
[----:B------:R-:W-:-:S03]  /*67880*/  IMAD.WIDE.U32 R74, R54, R40, RZ ;  /* 0x00000028364a7225 */ /* 0x000fc600078e00ff */
[----:B------:R-:W-:Y:S01]  /*67890*/  SEL R66, RZ, 0x1, P2 ;  /* 0x00000001ff427807 */ /* 0x000fe20001000000 */
[----:B------:R-:W-:-:S04]  /*678a0*/  IMAD.WIDE.U32.X R60, R50, R53, R68, P6 ;  /* 0x00000035323c7225 */ /* 0x000fc800030e0444 */
[----:B------:R-:W-:Y:S01]  /*678b0*/  IMAD.WIDE.U32 R68, R78, R40, RZ ;  /* 0x000000284e447225 */ /* 0x000fe200078e00ff */
[----:B------:R-:W-:-:S04]  /*678c0*/  IADD3 R66, P2, P5, R97, R60, R66 ;  /* 0x0000003c61427210 */ /* 0x000fc80007d5e042 */
[----:B------:R-:W-:Y:S01]  /*678d0*/  IADD3.X R94, PT, PT, R101, R61, RZ, P2, P5 ;  /* 0x0000003d655e7210 */ /* 0x000fe200017ea4ff */
[----:B------:R-:W-:Y:S01]  /*678e0*/  IMAD.WIDE.U32 R68, P5, R54, R41, R68 ;  /* 0x0000002936447225 */ /* 0x000fe200078a0044 */
[----:B------:R-:W-:Y:S02]  /*678f0*/  IADD3 R60, P2, PT, R55, R76, RZ ;  /* 0x0000004c373c7210 */ /* 0x000fe40007f5e0ff */
[----:B------:R-:W-:-:S03]  /*67900*/  IADD3 R65, P4, PT, R75, R68, RZ ;  /* 0x000000444b417210 */ /* 0x000fc60007f9e0ff */
[----:B------:R-:W-:Y:S01]  /*67910*/  IMAD.X R61, R36, 0x1, R99, P2 ;  /* 0x00000001243d7824 */ /* 0x000fe200010e0663 */
[----:B------:R-:W-:-:S04]  /*67920*/  ISETP.GE.U32.AND P2, PT, R60, R55, PT ;  /* 0x000000373c00720c */ /* 0x000fc80003f46070 */
[----:B------:R-:W-:Y:S02]  /*67930*/  ISETP.GE.U32.AND.EX P2, PT, R61, R36, PT, P2 ;  /* 0x000000243d00720c */ /* 0x000fe40003f46120 */
[----:B------:R-:W-:Y:S02]  /*67940*/  @P5 LOP3.LUT R63, R63, 0x20, RZ, 0xfc, !PT ;  /* 0x000000203f3f5812 */ /* 0x000fe400078efcff */
[----:B------:R-:W-:Y:S02]  /*67950*/  SEL R55, RZ, 0x1, P2 ;  /* 0x00000001ff377807 */ /* 0x000fe40001000000 */
[----:B------:R-:W-:Y:S02]  /*67960*/  LOP3.LUT R63, R63, 0xffffffef, RZ, 0xc0, !PT ;  /* 0xffffffef3f3f7812 */ /* 0x000fe400078ec0ff */
[----:B------:R-:W-:Y:S02]  /*67970*/  IADD3 R55, P2, P3, R74, R72, R55 ;  /* 0x000000484a377210 */ /* 0x000fe40007b5e037 */
[----:B------:R-:W-:-:S02]  /*67980*/  @P4 LOP3.LUT R63, R63, 0x10, RZ, 0xfc, !PT ;  /* 0x000000103f3f4812 */ /* 0x000fc400078efcff */
[----:B------:R-:W-:Y:S02]  /*67990*/  IADD3.X R65, PT, PT, R65, R73, RZ, P2, P3 ;  /* 0x0000004941417210 */ /* 0x000fe400017e64ff */
[----:B------:R-:W-:Y:S02]  /*679a0*/  IADD3 R73, P2, PT, R16, R33, RZ ;  /* 0x0000002110497210 */ /* 0x000fe40007f5e0ff */
[----:B------:R-:W-:-:S03]  /*679b0*/  LOP3.LUT R63, R63, 0xfffffffd, RZ, 0xc0, !PT ;  /* 0xfffffffd3f3f7812 */ /* 0x000fc600078ec0ff */
[----:B------:R-:W-:Y:S01]  /*679c0*/  IMAD.X R77, R19, 0x1, R28, P2 ;  /* 0x00000001134d7824 */ /* 0x000fe200010e061c */
[----:B------:R-:W-:-:S04]  /*679d0*/  ISETP.GE.U32.AND P2, PT, R73, R33, PT ;  /* 0x000000214900720c */ /* 0x000fc80003f46070 */
        /* <DEDUP_REMOVED lines=68> */
[----:B------:R-:W-:Y:S01]  /*67e20*/  IMAD.WIDE.U32 R6, R56, R58, RZ ;  /* 0x0000003a38067225 */ /* 0x000fe200078e00ff */
[----:B------:R-:W-:-:S03]  /*67e30*/  LOP3.LUT R145, RZ, R32, RZ, 0x33, !PT ;  /* 0x00000020ff917212 */ /* 0x000fc600078e33ff */
[----:B------:R-:W-:Y:S02]  /*67e40*/  IMAD.X R4, R12, 0x1, ~R43, P3 ;  /* 0x000000010c047824 */ /* 0x000fe400018e0e2b */
[----:B------:R-:W-:-:S04]  /*67e50*/  IMAD.WIDE.U32 R6, P3, R58, R56, R6 ;  /* 0x000000383a067225 */ /* 0x000fc80007860006 */
[----:B------:R-:W-:Y:S01]  /*67e60*/  IMAD.X R73, RZ, RZ, RZ, P3 ;  /* 0x000000ffff497224 */ /* 0x000fe200018e06ff */
[----:B------:R-:W-:Y:S01]  /*67e70*/  IADD3 R77, P3, PT, R33, R6, RZ ;  /* 0x00000006214d7210 */ /* 0x000fe20007f7e0ff */
[----:B------:R-:W-:Y:S01]  /*67e80*/  IMAD.MOV.U32 R72, RZ, RZ, R7 ;  /* 0x000000ffff487224 */ /* 0x000fe200078e0007 */
[----:B------:R-:W-:Y:S01]  /*67e90*/  SEL R33, R4, R75, P2 ;  /* 0x0000004b04217207 */ /* 0x000fe20001000000 */
[----:B------:R-:W-:-:S04]  /*67ea0*/  IMAD.WIDE.U32 R74, R58, R53, RZ ;  /* 0x000000353a4a7225 */ /* 0x000fc800078e00ff */
[----:B------:R-:W-:-:S04]  /*67eb0*/  IMAD.WIDE.U32.X R6, R56, R56, R72, P3 ;  /* 0x0000003838067225 */ /* 0x000fc800018e0448 */
[----:B------:R-:W-:-:S04]  /*67ec0*/  IMAD.WIDE.U32 R72, R56, R53, RZ ;  /* 0x0000003538487225 */ /* 0x000fc800078e00ff */
[----:B------:R-:W-:-:S04]  /*67ed0*/  IMAD.WIDE.U32 R82, R33, R58, RZ ;  /* 0x0000003a21527225 */ /* 0x000fc800078e00ff */
[----:B------:R-:W-:-:S04]  /*67ee0*/  IMAD.WIDE.U32 R72, P5, R33, R58, R72 ;  /* 0x0000003a21487225 */ /* 0x000fc800078a0048 */
[----:B------:R-:W-:Y:S01]  /*67ef0*/  IMAD.WIDE.U32 R84, R53, R58, RZ ;  /* 0x0000003a35547225 */ /* 0x000fe200078e00ff */
[----:B------:R-:W-:-:S03]  /*67f00*/  IADD3 R75, P6, PT, R75, R72, RZ ;  /* 0x000000484b4b7210 */ /* 0x000fc60007fde0ff */
[----:B------:R-:W-:-:S04]  /*67f10*/  IMAD.WIDE.U32 R88, P4, R53, R56, R82 ;  /* 0x0000003835587225 */ /* 0x000fc80007880052 */
[----:B------:R-:W-:Y:S01]  /*67f20*/  IMAD.WIDE.U32 R82, R50, R52, RZ ;  /* 0x0000003432527225 */ /* 0x000fe200078e00ff */
[----:B------:R-:W-:Y:S02]  /*67f30*/  @P5 LOP3.LUT R63, R63, 0x2, RZ, 0xfc, !PT ;  /* 0x000000023f3f5812 */ /* 0x000fe400078efcff */
[----:B------:R-:W-:Y:S01]  /*67f40*/  IADD3 R4, P3, PT, R85, R88, RZ ;  /* 0x0000005855047210 */ /* 0x000fe20007f7e0ff */
[----:B------:R-:W-:Y:S01]  /*67f50*/  IMAD.WIDE.U32 R98, R53, R53, RZ ;  /* 0x0000003535627225 */ /* 0x000fe200078e00ff */
[----:B------:R-:W-:-:S04]  /*67f60*/  LOP3.LUT R63, R63, 0xfffffffe, RZ, 0xc0, !PT ;  /* 0xfffffffe3f3f7812 */ /* 0x000fc800078ec0ff */
[----:B------:R-:W-:Y:S02]  /*67f70*/  @P6 LOP3.LUT R63, R63, 0x1, RZ, 0xfc, !PT ;  /* 0x000000013f3f6812 */ /* 0x000fe400078efcff */
[----:B------:R-:W-:Y:S01]  /*67f80*/  IADD3 R74, P5, P6, R84, R74, R6 ;  /* 0x0000004a544a7210 */ /* 0x000fe20007ebe006 */
[----:B------:R-:W-:Y:S02]  /*67f90*/  IMAD.MOV.U32 R6, RZ, RZ, R71 ;  /* 0x000000ffff067224 */ /* 0x000fe400078e0047 */
[----:B------:R-:W-:Y:S01]  /*67fa0*/  IMAD.WIDE.U32 R70, R52, R52, RZ ;  /* 0x0000003434467225 */ /* 0x000fe200078e00ff */
[----:B------:R-:W-:-:S03]  /*67fb0*/  IADD3.X R75, PT, PT, R4, R75, R7, P5, P6 ;  /* 0x0000004b044b7210 */ /* 0x000fc60002fec407 */
[----:B------:R-:W-:Y:S01]  /*67fc0*/  IMAD.X R7, RZ, RZ, RZ, P0 ;  /* 0x000000ffff077224 */ /* 0x000fe200000e06ff */
[----:B------:R-:W-:Y:S01]  /*67fd0*/  IADD3 R36, P0, PT, R93, R66, RZ ;  /* 0x000000425d247210 */ /* 0x000fe20007f1e0ff */
[----:B------:R-:W-:-:S04]  /*67fe0*/  IMAD.WIDE.U32.X R6, R50, R51, R6, P1 ;  /* 0x0000003332067225 */ /* 0x000fc800008e0406 */
        /* <DEDUP_REMOVED lines=30> */
[----:B------:R-:W-:Y:S02]  /*681d0*/  ISETP.GE.U32.AND P5, PT, R35, R44, PT ;  /* 0x0000002c2300720c */ /* 0x000fe40003fa6070 */
[----:B------:R-:W-:Y:S02]  /*681e0*/  LOP3.LUT P6, RZ, R63, 0x40, RZ, 0xc0, !PT ;  /* 0x000000403fff7812 */ /* 0x000fe400078cc0ff */
[----:B------:R-:W-:-:S03]  /*681f0*/  ISETP.GE.U32.AND.EX P5, PT, R34, R45, PT, P5 ;  /* 0x0000002d2200720c */ /* 0x000fc60003fa6150 */
[----:B------:R-:W-:Y:S01]  /*68200*/  IMAD.X R67, RZ, RZ, RZ, P6 ;  /* 0x000000ffff437224 */ /* 0x000fe200030e06ff */
        /* <DEDUP_REMOVED lines=28> */
[----:B------:R-:W-:-:S05]  /*683d0*/  LOP3.LUT P6, RZ, R63, 0x80, RZ, 0xc0, !PT ;  /* 0x000000803fff7812 */ /* 0x000fca00078cc0ff */
[----:B------:R-:W-:Y:S01]  /*683e0*/  IMAD.WIDE.U32.X R66, R2, R31, R66, P6 ;  /* 0x0000001f02427225 */ /* 0x000fe200030e0442 */
[----:B------:R-:W-:-:S04]  /*683f0*/  IADD3 R7, P6, PT, R51, -R42, RZ ;  /* 0x8000002a33077210 */ /* 0x000fc80007fde0ff */
[----:B------:R-:W-:Y:S01]  /*68400*/  SEL R2, R7, R38, P5 ;  /* 0x0000002607027207 */ /* 0x000fe20002800000 */
[----:B------:R-:W-:Y:S01]  /*68410*/  IMAD.X R4, R12, 0x1, ~R43, P6 ;  /* 0x000000010c047824 */ /* 0x000fe200030e0e2b */
[----:B------:R-:W-:Y:S01]  /*68420*/  IADD3 R12, P6, PT, R15, -R40, RZ ;  /* 0x800000280f0c7210 */ /* 0x000fe20007fde0ff */
[----:B------:R-:W-:Y:S01]  /*68430*/  IMAD.MOV.U32 R38, RZ, RZ, R83 ;  /* 0x000000ffff267224 */ /* 0x000fe200078e0053 */
[----:B------:R-:W-:Y:S02]  /*68440*/  SEL R15, R45, RZ, P5 ;  /* 0x000000ff2d0f7207 */ /* 0x000fe40002800000 */
[----:B------:R-:W-:Y:S01]  /*68450*/  SEL R5, R12, R5, P5 ;  /* 0x000000050c057207 */ /* 0x000fe20002800000 */
[----:B------:R-:W-:Y:S01]  /*68460*/  IMAD.X R52, R52, 0x1, ~R41, P6 ;  /* 0x0000000134347824 */ /* 0x000fe200030e0e29 */
[----:B------:R-:W-:Y:S02]  /*68470*/  IADD3 R9, P6, PT, R9, -R30, RZ ;  /* 0x8000001e09097210 */ /* 0x000fe40007fde0ff */
[----:B------:R-:W-:-:S02]  /*68480*/  SEL R12, R44, RZ, P5 ;  /* 0x000000ff2c0c7207 */ /* 0x000fc40002800000 */
[----:B------:R-:W-:Y:S01]  /*68490*/  SEL R7, R52, R39, P5 ;  /* 0x0000002734077207 */ /* 0x000fe20002800000 */
[----:B------:R-:W-:Y:S01]  /*684a0*/  IMAD.X R39, RZ, RZ, RZ, P1 ;  /* 0x000000ffff277224 */ /* 0x000fe200008e06ff */
[----:B------:R-:W-:Y:S01]  /*684b0*/  IADD3 R124, P1, PT, R79, R124, RZ ;  /* 0x0000007c4f7c7210 */ /* 0x000fe20007f3e0ff */
[----:B------:R-:W-:Y:S01]  /*684c0*/  IMAD.X R6, R6, 0x1, ~R31, P6 ;  /* 0x0000000106067824 */ /* 0x000fe200030e0e1f */
[----:B------:R-:W-:Y:S01]  /*684d0*/  SEL R4, R4, R37, P5 ;  /* 0x0000002504047207 */ /* 0x000fe20002800000 */
[----:B------:R-:W-:Y:S01]  /*684e0*/  IMAD.WIDE.U32.X R50, R50, R50, R38, P0 ;  /* 0x0000003232327225 */ /* 0x000fe200000e0426 */
[----:B------:R-:W-:Y:S02]  /*684f0*/  SEL R9, R9, R48, P5 ;  /* 0x0000003009097207 */ /* 0x000fe40002800000 */
[----:B------:R-:W-:Y:S01]  /*68500*/  SEL R6, R6, R49, P5 ;  /* 0x0000003106067207 */ /* 0x000fe20002800000 */
[----:B------:R-:W-:Y:S01]  /*68510*/  IMAD.X R126, R81, 0x1, R126, P1 ;  /* 0x00000001517e7824 */ /* 0x000fe200008e067e */
[----:B------:R-:W-:Y:S01]  /*68520*/  ISETP.GE.U32.AND P1, PT, R124, R79, PT ;  /* 0x0000004f7c00720c */ /* 0x000fe20003f26070 */
[----:B------:R-:W-:Y:S01]  /*68530*/  IMAD.WIDE.U32 R38, R78, R30, RZ ;  /* 0x0000001e4e267225 */ /* 0x000fe200078e00ff */
[----:B------:R-:W-:-:S02]  /*68540*/  LOP3.LUT P5, RZ, R63, 0x2, RZ, 0xc0, !PT ;  /* 0x000000023fff7812 */ /* 0x000fc400078ac0ff */
[----:B------:R-:W-:Y:S01]  /*68550*/  ISETP.GE.U32.AND.EX P1, PT, R126, R81, PT, P1 ;  /* 0x000000517e00720c */ /* 0x000fe20003f26110 */
[----:B------:R-:W-:Y:S01]  /*68560*/  IMAD.X R81, RZ, RZ, RZ, P3 ;  /* 0x000000ffff517224 */ /* 0x000fe200018e06ff */
[----:B------:R-:W-:Y:S02]  /*68570*/  LOP3.LUT P6, RZ, R63, 0x1, RZ, 0xc0, !PT ;  /* 0x000000013fff7812 */ /* 0x000fe400078cc0ff */
[----:B------:R-:W-:Y:S02]  /*68580*/  SEL R99, RZ, 0x1, P1 ;  /* 0x00000001ff637807 */ /* 0x000fe40000800000 */
[----:B------:R-:W-:Y:S02]  /*68590*/  IADD3 R12, P1, PT, -R12, R35, RZ ;  /* 0x000000230c0c7210 */ /* 0x000fe40007f3e1ff */
[----:B------:R-:W-:-:S03]  /*685a0*/  IADD3 R99, P0, PT, R99, R66, RZ ;  /* 0x0000004263637210 */ /* 0x000fc60007f1e0ff */
[----:B------:R-:W-:Y:S01]  /*685b0*/  IMAD.X R15, R34, 0x1, ~R15, P1 ;  /* 0x00000001220f7824 */ /* 0x000fe200008e0e0f */
[C---:B------:R-:W-:Y:S01]  /*685c0*/  LOP3.LUT P1, RZ, R63.reuse, 0x10, RZ, 0xc0, !PT ;  /* 0x000000103fff7812 */ /* 0x040fe2000782c0ff */
[----:B------:R-:W-:Y:S01]  /*685d0*/  IMAD.X R113, RZ, RZ, R67, P0 ;  /* 0x000000ffff717224 */ /* 0x000fe200000e0643 */
[----:B------:R-:W-:Y:S01]  /*685e0*/  LOP3.LUT P0, RZ, R63, 0x20, RZ, 0xc0, !PT ;  /* 0x000000203fff7812 */ /* 0x000fe2000780c0ff */
[----:B------:R-:W-:Y:S01]  /*685f0*/  IMAD.WIDE.U32 R66, R54, R30, RZ ;  /* 0x0000001e36427225 */ /* 0x000fe200078e00ff */
[--C-:B------:R-:W-:Y:S02]  /*68600*/  SHF.R.U32.HI R79, RZ, 0x1f, R15.reuse ;  /* 0x0000001fff4f7819 */ /* 0x100fe4000001160f */
[----:B------:R-:W-:Y:S01]  /*68610*/  SHF.L.U64.HI R122, R12, 0x1, R15 ;  /* 0x000000010c7a7819 */ /* 0x000fe2000001020f */
[----:B------:R-:W-:Y:S02]  /*68620*/  IMAD.X R35, RZ, RZ, RZ, P0 ;  /* 0x000000ffff237224 */ /* 0x000fe400000e06ff */
[----:B------:R-:W-:-:S04]  /*68630*/  IMAD.WIDE.U32 R38, P0, R54, R31, R38 ;  /* 0x0000001f36267225 */ /* 0x000fc80007800026 */
[----:B------:R-:W-:Y:S01]  /*68640*/  IMAD.X R49, RZ, RZ, RZ, P0 ;  /* 0x000000ffff317224 */ /* 0x000fe200000e06ff */
[----:B------:R-:W-:Y:S01]  /*68650*/  IADD3 R37, P0, PT, R67, R38, RZ ;  /* 0x0000002643257210 */ /* 0x000fe20007f1e0ff */
[----:B------:R-:W-:Y:S02]  /*68660*/  IMAD.MOV.U32 R34, RZ, RZ, R69 ;  /* 0x000000ffff227224 */ /* 0x000fe400078e0045 */
[----:B------:R-:W-:Y:S02]  /*68670*/  IMAD.MOV.U32 R48, RZ, RZ, R39 ;  /* 0x000000ffff307224 */ /* 0x000fe400078e0027 */
[----:B------:R-:W-:Y:S01]  /*68680*/  IMAD.WIDE.U32.X R68, R78, R41, R34, P1 ;  /* 0x000000294e447225 */ /* 0x000fe200008e0422 */
[----:B------:R-:W-:-:S03]  /*68690*/  IADD3 R141, P1, PT, R141, -R40, RZ ;  /* 0x800000288d8d7210 */ /* 0x000fc60007f3e0ff */
[----:B------:R-:W-:Y:S01]  /*686a0*/  IMAD.WIDE.U32.X R38, R78, R31, R48, P0 ;  /* 0x0000001f4e267225 */ /* 0x000fe200000e0430 */
[-C--:B------:R-:W-:Y:S02]  /*686b0*/  IADD3 R34, P0, PT, R79, R2.reuse, RZ ;  /* 0x000000024f227210 */ /* 0x080fe40007f1e0ff */
[----:B------:R-:W-:Y:S01]  /*686c0*/  SEL R141, R141, R91, P2 ;  /* 0x0000005b8d8d7207 */ /* 0x000fe20001000000 */
[----:B------:R-:W-:Y:S01]  /*686d0*/  IMAD.X R54, R90, 0x1, ~R41, P1 ;  /* 0x000000015a367824 */ /* 0x000fe200008e0e29 */
[C---:B------:R-:W-:Y:S01]  /*686e0*/  IADD3 R67, P1, PT, R34.reuse, R2, RZ ;  /* 0x0000000222437210 */ /* 0x040fe20007f3e0ff */
[--C-:B------:R-:W-:Y:S02]  /*686f0*/  IMAD.X R59, RZ, RZ, R4.reuse, P0 ;  /* 0x000000ffff3b7224 */ /* 0x100fe400000e0604 */
[----:B------:R-:W-:Y:S01]  /*68700*/  IMAD.X R49, RZ, RZ, RZ, P5 ;  /* 0x000000ffff317224 */ /* 0x000fe200028e06ff */
[----:B------:R-:W-:Y:S01]  /*68710*/  ISETP.GE.U32.AND P5, PT, R34, R79, PT ;  /* 0x0000004f2200720c */ /* 0x000fe20003fa6070 */
[----:B------:R-:W-:Y:S01]  /*68720*/  IMAD.X R112, R59, 0x1, R4, P1 ;  /* 0x000000013b707824 */ /* 0x000fe200008e0604 */
[----:B------:R-:W-:Y:S01]  /*68730*/  ISETP.GE.U32.AND P0, PT, R67, R34, PT ;  /* 0x000000224300720c */ /* 0x000fe20003f06070 */
[----:B------:R-:W-:Y:S01]  /*68740*/  IMAD.WIDE.U32 R34, R56, R141, RZ ;  /* 0x0000008d38227225 */ /* 0x000fe200078e00ff */
[----:B------:R-:W-:-:S02]  /*68750*/  SEL R54, R54, R92, P2 ;  /* 0x0000005c36367207 */ /* 0x000fc40001000000 */
[----:B------:R-:W-:Y:S01]  /*68760*/  ISETP.GE.U32.AND.EX P1, PT, R59, RZ, PT, P5 ;  /* 0x000000ff3b00720c */ /* 0x000fe20003f26150 */
[----:B------:R-:W-:Y:S01]  /*68770*/  IMAD.MOV.U32 R48, RZ, RZ, R73 ;  /* 0x000000ffff307224 */ /* 0x000fe200078e0049 */
[----:B------:R-:W-:Y:S01]  /*68780*/  ISETP.GE.U32.AND.EX P5, PT, R112, R59, PT, P0 ;  /* 0x0000003b7000720c */ /* 0x000fe20003fa6100 */
[----:B------:R-:W-:Y:S01]  /*68790*/  IMAD.WIDE.U32 R72, R58, R141, RZ ;  /* 0x0000008d3a487225 */ /* 0x000fe200078e00ff */
[----:B------:R-:W-:Y:S02]  /*687a0*/  SEL R59, RZ, 0x1, P1 ;  /* 0x00000001ff3b7807 */ /* 0x000fe40000800000 */
[----:B------:R-:W-:Y:S01]  /*687b0*/  SEL R52, RZ, 0x1, P5 ;  /* 0x00000001ff347807 */ /* 0x000fe20002800000 */
[----:B------:R-:W-:-:S04]  /*687c0*/  IMAD.WIDE.U32 R34, P0, R54, R58, R34 ;  /* 0x0000003a36227225 */ /* 0x000fc80007800022 */
[----:B------:R-:W-:Y:S01]  /*687d0*/  IMAD.WIDE.U32.X R48, R33, R56, R48, P6 ;  /* 0x0000003821307225 */ /* 0x000fe200030e0430 */
[----:B------:R-:W-:-:S03]  /*687e0*/  IADD3 R127, P1, PT, R73, R34, RZ ;  /* 0x00000022497f7210 */ /* 0x000fc60007f3e0ff */
[----:B------:R-:W-:Y:S01]  /*687f0*/  IMAD.SHL.U32 R123, R12, 0x2, RZ ;  /* 0x000000020c7b7824 */ /* 0x000fe200078e00ff */
[----:B------:R-:W-:Y:S01]  /*68800*/  IADD3 R125, P5, P6, R98, R72, R48 ;  /* 0x00000048627d7210 */ /* 0x000fe20007ebe030 */
[----:B------:R-:W-:-:S03]  /*68810*/  IMAD.WIDE.U32 R78, R53, R141, RZ ;  /* 0x0000008d354e7225 */ /* 0x000fc600078e00ff */
[----:B------:R-:W-:Y:S01]  /*68820*/  IADD3.X R127, PT, PT, R84, R127, R49, P5, P6 ;  /* 0x0000007f547f7210 */ /* 0x000fe20002fec431 */
[----:B------:R-:W-:Y:S01]  /*68830*/  IMAD.WIDE.U32 R90, R54, R58, RZ ;  /* 0x0000003a365a7225 */ /* 0x000fe200078e00ff */
[----:B------:R-:W-:-:S04]  /*68840*/  IADD3 R48, P5, P6, R52, R5, R59 ;  /* 0x0000000534307210 */ /* 0x000fc80007ebe03b */
[----:B------:R-:W-:Y:S02]  /*68850*/  IADD3.X R52, PT, PT, RZ, R7, RZ, P5, P6 ;  /* 0x00000007ff347210 */ /* 0x000fe40002fec4ff */
[----:B------:R-:W-:Y:S02]  /*68860*/  IADD3 R116, P6, PT, R48, R5, RZ ;  /* 0x0000000530747210 */ /* 0x000fe40007fde0ff */
[----:B------:R-:W-:-:S03]  /*68870*/  ISETP.GE.U32.AND P5, PT, R123, R44, PT ;  /* 0x0000002c7b00720c */ /* 0x000fc60003fa6070 */
[----:B------:R-:W-:Y:S01]  /*68880*/  IMAD.X R117, R52, 0x1, R7, P6 ;  /* 0x0000000134757824 */ /* 0x000fe200030e0607 */
[----:B------:R-:W-:Y:S02]  /*68890*/  ISETP.GE.U32.AND P6, PT, R48, R5, PT ;  /* 0x000000053000720c */ /* 0x000fe40003fc6070 */
[----:B------:R-:W-:Y:S02]  /*688a0*/  ISETP.GE.U32.AND.EX P5, PT, R122, R45, PT, P5 ;  /* 0x0000002d7a00720c */ /* 0x000fe40003fa6150 */
[----:B------:R-:W-:Y:S02]  /*688b0*/  ISETP.GE.U32.AND.EX P6, PT, R52, R7, PT, P6 ;  /* 0x000000073400720c */ /* 0x000fe40003fc6160 */
[----:B------:R-:W-:Y:S02]  /*688c0*/  SEL R118, RZ, 0xffffffff, P5 ;  /* 0xffffffffff767807 */ /* 0x000fe40002800000 */
[----:B------:R-:W-:Y:S02]  /*688d0*/  SEL R34, RZ, 0x1, P5 ;  /* 0x00000001ff227807 */ /* 0x000fe40002800000 */
[----:B------:R-:W-:-:S02]  /*688e0*/  SEL R70, RZ, 0x1, P6 ;  /* 0x00000001ff467807 */ /* 0x000fc40003000000 */
[----:B------:R-:W-:Y:S02]  /*688f0*/  IADD3 R119, P6, PT, R118, R67, RZ ;  /* 0x0000004376777210 */ /* 0x000fe40007fde0ff */
[----:B------:R-:W-:-:S03]  /*68900*/  ISETP.GE.U32.AND P5, PT, R67, R34, PT ;  /* 0x000000224300720c */ /* 0x000fc60003fa6070 */
[----:B------:R-:W-:Y:S01]  /*68910*/  IMAD.X R118, R118, 0x1, R112, P6 ;  /* 0x0000000176767824 */ /* 0x000fe200030e0670 */
[----:B------:R-:W-:Y:S02]  /*68920*/  ISETP.GE.U32.AND.EX P5, PT, R112, RZ, PT, P5 ;  /* 0x000000ff7000720c */ /* 0x000fe40003fa6150 */
[----:B------:R-:W-:Y:S02]  /*68930*/  ISETP.GE.U32.AND P6, PT, R119, R42, PT ;  /* 0x0000002a7700720c */ /* 0x000fe40003fc6070 */
[----:B------:R-:W-:Y:S02]  /*68940*/  SEL R34, RZ, 0x1, P5 ;  /* 0x00000001ff227807 */ /* 0x000fe40002800000 */
[----:B------:R-:W-:Y:S02]  /*68950*/  ISETP.GE.U32.AND.EX P6, PT, R118, R43, PT, P6 ;  /* 0x0000002b7600720c */ /* 0x000fe40003fc6160 */
[----:B------:R-:W-:Y:S02]  /*68960*/  ISETP.GE.U32.AND P5, PT, R116, R48, PT ;  /* 0x000000307400720c */ /* 0x000fe40003fa6070 */
[----:B------:R-:W-:-:S02]  /*68970*/  SEL R49, RZ, 0x1, P6 ;  /* 0x00000001ff317807 */ /* 0x000fc40003000000 */
[----:B------:R-:W-:Y:S02]  /*68980*/  ISETP.GE.U32.AND.EX P5, PT, R117, R52, PT, P5 ;  /* 0x000000347500720c */ /* 0x000fe40003fa6150 */
[----:B------:R-:W-:Y:S02]  /*68990*/  IADD3 R49, P6, PT, R49, R34, RZ ;  /* 0x0000002231317210 */ /* 0x000fe40007fde0ff */
[----:B------:R-:W-:Y:S02]  /*689a0*/  SEL R52, RZ, 0x1, P5 ;  /* 0x00000001ff347807 */ /* 0x000fe40002800000 */
[----:B------:R-:W-:Y:S01]  /*689b0*/  IADD3 R149, P5, PT, R87, -R30, RZ ;  /* 0x8000001e57957210 */ /* 0x000fe20007fbe0ff */
[----:B------:R-:W-:Y:S01]  /*689c0*/  IMAD.X R34, RZ, RZ, RZ, P6 ;  /* 0x000000ffff227224 */ /* 0x000fe200030e06ff */
[----:B------:R-:W-:Y:S01]  /*689d0*/  IADD3 R121, P6, PT, -R49, R116, RZ ;  /* 0x0000007431797210 */ /* 0x000fe20007fde1ff */
[----:B------:R-:W-:Y:S01]  /*689e0*/  IMAD.X R87, RZ, RZ, RZ, P0 ;  /* 0x000000ffff577224 */ /* 0x000fe200000e06ff */
[----:B------:R-:W-:Y:S01]  /*689f0*/  SEL R149, R149, R80, P2 ;  /* 0x0000005095957207 */ /* 0x000fe20001000000 */
[----:B------:R-:W-:Y:S01]  /*68a00*/  IMAD.X R86, R86, 0x1, ~R31, P5 ;  /* 0x0000000156567824 */ /* 0x000fe200028e0e1f */
[----:B------:R-:W-:Y:S01]  /*68a10*/  ISETP.GE.U32.AND P5, PT, R116, R49, PT ;  /* 0x000000317400720c */ /* 0x000fe20003fa6070 */
[----:B------:R-:W-:-:S03]  /*68a20*/  IMAD.WIDE.U32 R48, R33, R141, RZ ;  /* 0x0000008d21307225 */ /* 0x000fc600078e00ff */
[C---:B------:R-:W-:Y:S01]  /*68a30*/  ISETP.GE.U32.AND.EX P5, PT, R117.reuse, R34, PT, P5 ;  /* 0x000000227500720c */ /* 0x040fe20003fa6150 */
[----:B------:R-:W-:Y:S01]  /*68a40*/  IMAD.X R120, R117, 0x1, ~R34, P6 ;  /* 0x0000000175787824 */ /* 0x000fe200030e0e22 */
[----:B------:R-:W-:Y:S01]  /*68a50*/  ISETP.GE.U32.AND P6, PT, R121, R40, PT ;  /* 0x000000287900720c */ /* 0x000fe20003fc6070 */
[----:B------:R-:W-:Y:S01]  /*68a60*/  IMAD.MOV.U32 R80, RZ, RZ, R71 ;  /* 0x000000ffff507224 */ /* 0x000fe200078e0047 */
[----:B------:R-:W-:Y:S01]  /*68a70*/  SEL R59, RZ, 0x1, P5 ;  /* 0x00000001ff3b7807 */ /* 0x000fe20002800000 */
[----:B------:R-:W-:Y:S01]  /*68a80*/  IMAD.WIDE.U32 R48, P5, R54, R53, R48 ;  /* 0x0000003536307225 */ /* 0x000fe200078a0030 */
[----:B------:R-:W-:Y:S02]  /*68a90*/  ISETP.GE.U32.AND.EX P6, PT, R120, R41, PT, P6 ;  /* 0x000000297800720c */ /* 0x000fe40003fc6160 */
[----:B------:R-:W-:Y:S01]  /*68aa0*/  SEL R151, R86, R57, P2 ;  /* 0x0000003956977207 */ /* 0x000fe20001000000 */
[----:B------:R-:W-:Y:S01]  /*68ab0*/  IMAD.X R83, RZ, RZ, RZ, P5 ;  /* 0x000000ffff537224 */ /* 0x000fe200028e06ff */
[----:B------:R-:W-:Y:S01]  /*68ac0*/  SEL R128, RZ, 0x1, P6 ;  /* 0x00000001ff807807 */ /* 0x000fe20003000000 */
[----:B------:R-:W-:Y:S01]  /*68ad0*/  IMAD.MOV.U32 R82, RZ, RZ, R49 ;  /* 0x000000ffff527224 */ /* 0x000fe200078e0031 */
[----:B------:R-:W-:Y:S01]  /*68ae0*/  IADD3 R34, P5, P6, R52, R9, R70 ;  /* 0x0000000934227210 */ /* 0x000fe20007ebe046 */
[----:B------:R-:W-:Y:S01]  /*68af0*/  IMAD.WIDE.U32 R70, R33, R149, RZ ;  /* 0x0000009521467225 */ /* 0x000fe200078e00ff */
[----:B------:R-:W-:-:S02]  /*68b00*/  IADD3 R135, P2, PT, R79, R48, RZ ;  /* 0x000000304f877210 */ /* 0x000fc40007f5e0ff */
[----:B------:R-:W-:Y:S01]  /*68b10*/  IADD3.X R147, PT, PT, RZ, R6, RZ, P5, P6 ;  /* 0x00000006ff937210 */ /* 0x000fe20002fec4ff */
[----:B------:R-:W-:Y:S01]  /*68b20*/  IMAD.WIDE.U32 R48, R56, R149, RZ ;  /* 0x0000009538307225 */ /* 0x000fe200078e00ff */
[----:B------:R-:W-:Y:S02]  /*68b30*/  ISETP.LT.U32.AND P5, PT, R34, R9, PT ;  /* 0x000000092200720c */ /* 0x000fe40003fa1070 */
[----:B------:R-:W-:Y:S01]  /*68b40*/  IADD3 R128, P3, PT, R128, R59, RZ ;  /* 0x0000003b80807210 */ /* 0x000fe20007f7e0ff */
[----:B------:R-:W-:-:S04]  /*68b50*/  IMAD.WIDE.U32 R88, P6, R151, R53, R70 ;  /* 0x0000003597587225 */ /* 0x000fc800078c0046 */
[----:B------:R-:W-:-:S04]  /*68b60*/  IMAD.WIDE.U32.X R70, R54, R33, R82, P2 ;  /* 0x0000002136467225 */ /* 0x000fc800010e0452 */
[----:B------:R-:W-:-:S04]  /*68b70*/  IMAD.WIDE.U32 R82, R54, R53, RZ ;  /* 0x0000003536527225 */ /* 0x000fc800078e00ff */
[----:B------:R-:W-:-:S04]  /*68b80*/  IMAD.WIDE.U32 R92, P2, R151, R58, R48 ;  /* 0x0000003a975c7225 */ /* 0x000fc80007840030 */
[----:B------:R-:W-:Y:S01]  /*68b90*/  IMAD.WIDE.U32.X R80, R33, R33, R80, P4 ;  /* 0x0000002121507225 */ /* 0x000fe200020e0450 */
[----:B------:R-:W-:-:S03]  /*68ba0*/  IADD3 R79, P4, PT, R34, R9, RZ ;  /* 0x00000009224f7210 */ /* 0x000fc60007f9e0ff */
[----:B------:R-:W-:-:S04]  /*68bb0*/  IMAD.WIDE.U32 R94, P0, R141, R56, R90 ;  /* 0x000000388d5e7225 */ /* 0x000fc8000780005a */
[----:B------:R-:W-:Y:S02]  /*68bc0*/  IMAD.X R49, RZ, RZ, RZ, P6 ;  /* 0x000000ffff317224 */ /* 0x000fe400030e06ff */
[----:B------:R-:W-:-:S04]  /*68bd0*/  IMAD.WIDE.U32 R100, P6, R141, R33, R82 ;  /* 0x000000218d647225 */ /* 0x000fc800078c0052 */
[----:B------:R-:W-:-:S04]  /*68be0*/  IMAD.WIDE.U32 R90, R141, R58, RZ ;  /* 0x0000003a8d5a7225 */ /* 0x000fc800078e00ff */
[----:B------:R-:W-:Y:S01]  /*68bf0*/  IMAD.X R103, RZ, RZ, RZ, P2 ;  /* 0x000000ffff677224 */ /* 0x000fe200010e06ff */
[----:B------:R-:W-:Y:S01]  /*68c00*/  ISETP.GE.U32.AND P2, PT, R79, R34, PT ;  /* 0x000000224f00720c */ /* 0x000fe20003f46070 */
[----:B------:R-:W-:-:S04]  /*68c10*/  IMAD.WIDE.U32 R82, R141, R53, RZ ;  /* 0x000000358d527225 */ /* 0x000fc800078e00ff */
[----:B------:R-:W-:Y:S01]  /*68c20*/  IMAD.X R105, RZ, RZ, RZ, P6 ;  /* 0x000000ffff697224 */ /* 0x000fe200030e06ff */
[----:B------:R-:W-:Y:S01]  /*68c30*/  IADD3 R132, P6, PT, R91, R94, RZ ;  /* 0x0000005e5b847210 */ /* 0x000fe20007fde0ff */
[----:B------:R-:W-:Y:S02]  /*68c40*/  IMAD.MOV.U32 R86, RZ, RZ, R35 ;  /* 0x000000ffff567224 */ /* 0x000fe400078e0023 */
[----:B------:R-:W-:-:S04]  /*68c50*/  IMAD.WIDE.U32 R34, R54, R141, RZ ;  /* 0x0000008d36227225 */ /* 0x000fc800078e00ff */
[----:B------:R-:W-:Y:S02]  /*68c60*/  IMAD.X R97, RZ, RZ, RZ, P0 ;  /* 0x000000ffff617224 */ /* 0x000fe400000e06ff */
[----:B------:R-:W-:Y:S02]  /*68c70*/  IMAD.MOV.U32 R96, RZ, RZ, R95 ;  /* 0x000000ffff607224 */ /* 0x000fe400078e005f */
[----:B------:R-:W-:Y:S01]  /*68c80*/  IMAD.WIDE.U32.X R86, R54, R56, R86, P1 ;  /* 0x0000003836567225 */ /* 0x000fe200008e0456 */
[----:B------:R-:W-:-:S03]  /*68c90*/  IADD3 R131, P1, PT, R83, R100, RZ ;  /* 0x0000006453837210 */ /* 0x000fc60007f3e0ff */
[----:B------:R-:W-:Y:S02]  /*68ca0*/  IMAD.MOV.U32 R104, RZ, RZ, R101 ;  /* 0x000000ffff687224 */ /* 0x000fe400078e0065 */
[----:B------:R-:W-:-:S04]  /*68cb0*/  IMAD.WIDE.U32 R106, R151, R58, RZ ;  /* 0x0000003a976a7225 */ /* 0x000fc800078e00ff */
[----:B------:R-:W-:-:S04]  /*68cc0*/  IMAD.WIDE.U32 R100, R54, R149, RZ ;  /* 0x0000009536647225 */ /* 0x000fc800078e00ff */
[----:B------:R-:W-:-:S04]  /*68cd0*/  IMAD.WIDE.U32.X R94, R54, R56, R96, P6 ;  /* 0x00000038365e7225 */ /* 0x000fc800030e0460 */
[----:B------:R-:W-:-:S04]  /*68ce0*/  IMAD.WIDE.U32 R72, R53, R149, RZ ;  /* 0x0000009535487225 */ /* 0x000fc800078e00ff */
[----:B------:R-:W-:Y:S01]  /*68cf0*/  IMAD.WIDE.U32 R34, P6, R141, R54, R34 ;  /* 0x000000368d227225 */ /* 0x000fe200078c0022 */
[----:B------:R-:W-:-:S03]  /*68d00*/  IADD3 R129, P0, PT, R73, R88, RZ ;  /* 0x0000005849817210 */ /* 0x000fc60007f1e0ff */
[----:B------:R-:W-:-:S04]  /*68d10*/  IMAD.WIDE.U32.X R96, R54, R33, R104, P1 ;  /* 0x0000002136607225 */ /* 0x000fc800008e0468 */
[----:B------:R-:W-:-:S04]  /*68d20*/  IMAD.WIDE.U32 R108, P1, R149, R56, R106 ;  /* 0x00000038956c7225 */ /* 0x000fc8000782006a */
[----:B------:R-:W-:Y:S02]  /*68d30*/  IMAD.X R105, RZ, RZ, RZ, P6 ;  /* 0x000000ffff697224 */ /* 0x000fe400030e06ff */
[----:B------:R-:W-:Y:S02]  /*68d40*/  IMAD.MOV.U32 R48, RZ, RZ, R89 ;  /* 0x000000ffff307224 */ /* 0x000fe400078e0059 */
[----:B------:R-:W-:-:S04]  /*68d50*/  IMAD.WIDE.U32 R106, P6, R151, R141, R100 ;  /* 0x0000008d976a7225 */ /* 0x000fc800078c0064 */
[----:B------:R-:W-:-:S04]  /*68d60*/  IMAD.WIDE.U32 R88, R58, R149, RZ ;  /* 0x000000953a587225 */ /* 0x000fc800078e00ff */
[----:B------:R-:W-:-:S04]  /*68d70*/  IMAD.WIDE.U32 R100, R149, R58, RZ ;  /* 0x0000003a95647225 */ /* 0x000fc800078e00ff */
[----:B------:R-:W-:Y:S01]  /*68d80*/  IMAD.WIDE.U32.X R48, R151, R33, R48, P0 ;  /* 0x0000002197307225 */ /* 0x000fe200000e0430 */
[----:B------:R-:W-:-:S03]  /*68d90*/  IADD3 R155, P0, PT, R89, R92, RZ ;  /* 0x0000005c599b7210 */ /* 0x000fc60007f1e0ff */
[----:B------:R-:W-:Y:S01]  /*68da0*/  IMAD.X R111, RZ, RZ, RZ, P1 ;  /* 0x000000ffff6f7224 */ /* 0x000fe200008e06ff */
[----:B------:R-:W-:Y:S01]  /*68db0*/  IADD3 R130, P1, PT, R101, R108, RZ ;  /* 0x0000006c65827210 */ /* 0x000fe20007f3e0ff */
[----:B------:R-:W-:Y:S02]  /*68dc0*/  IMAD.MOV.U32 R102, RZ, RZ, R93 ;  /* 0x000000ffff667224 */ /* 0x000fe400078e005d */
[----:B------:R-:W-:-:S04]  /*68dd0*/  IMAD.WIDE.U32 R114, R151, R53, RZ ;  /* 0x0000003597727225 */ /* 0x000fc800078e00ff */
[----:B------:R-:W-:Y:S02]  /*68de0*/  IMAD.MOV.U32 R110, RZ, RZ, R109 ;  /* 0x000000ffff6e7224 */ /* 0x000fe400078e006d */
[----:B------:R-:W-:-:S04]  /*68df0*/  IMAD.WIDE.U32 R92, R141, R141, RZ ;  /* 0x0000008d8d5c7225 */ /* 0x000fc800078e00ff */
[----:B------:R-:W-:-:S04]  /*68e00*/  IMAD.WIDE.U32 R58, R141, R149, RZ ;  /* 0x000000958d3a7225 */ /* 0x000fc800078e00ff */
[----:B------:R-:W-:Y:S01]  /*68e10*/  IMAD.WIDE.U32.X R102, R151, R56, R102, P0 ;  /* 0x0000003897667225 */ /* 0x000fe200000e0466 */
[----:B------:R-:W-:-:S03]  /*68e20*/  IADD3 R133, P0, PT, R93, R34, RZ ;  /* 0x000000225d857210 */ /* 0x000fc60007f1e0ff */
[----:B------:R-:W-:Y:S02]  /*68e30*/  IMAD.MOV.U32 R104, RZ, RZ, R35 ;  /* 0x000000ffff687224 */ /* 0x000fe400078e0023 */
[----:B------:R-:W-:Y:S01]  /*68e40*/  IMAD.WIDE.U32.X R108, R151, R56, R110, P1 ;  /* 0x00000038976c7225 */ /* 0x000fe200008e046e */
[----:B------:R-:W-:-:S03]  /*68e50*/  IADD3 R91, P1, PT, R59, R106, RZ ;  /* 0x0000006a3b5b7210 */ /* 0x000fc60007f3e0ff */
[----:B------:R-:W-:Y:S02]  /*68e60*/  IMAD.X R35, RZ, RZ, RZ, P6 ;  /* 0x000000ffff237224 */ /* 0x000fe400030e06ff */
[----:B------:R-:W-:-:S04]  /*68e70*/  IMAD.WIDE.U32 R56, R151, R141, RZ ;  /* 0x0000008d97387225 */ /* 0x000fc800078e00ff */
[----:B------:R-:W-:-:S04]  /*68e80*/  IMAD.WIDE.U32 R114, P6, R149, R33, R114 ;  /* 0x0000002195727225 */ /* 0x000fc800078c0072 */
[----:B------:R-:W-:-:S04]  /*68e90*/  IMAD.WIDE.U32 R110, R149, R53, RZ ;  /* 0x00000035956e7225 */ /* 0x000fc800078e00ff */
[----:B------:R-:W-:Y:S02]  /*68ea0*/  IMAD.MOV.U32 R34, RZ, RZ, R107 ;  /* 0x000000ffff227224 */ /* 0x000fe400078e006b */
[----:B------:R-:W-:Y:S02]  /*68eb0*/  IMAD.X R53, RZ, RZ, RZ, P6 ;  /* 0x000000ffff357224 */ /* 0x000fe400030e06ff */
[----:B------:R-:W-:-:S04]  /*68ec0*/  IMAD.WIDE.U32 R138, P6, R149, R54, R56 ;  /* 0x00000036958a7225 */ /* 0x000fc800078c0038 */
[----:B------:R-:W-:Y:S02]  /*68ed0*/  IMAD R83, R77, R46, RZ ;  /* 0x0000002e4d537224 */ /* 0x000fe400078e02ff */
[----:B------:R-:W-:-:S04]  /*68ee0*/  IMAD.WIDE.U32 R56, R149, R141, RZ ;  /* 0x0000008d95387225 */ /* 0x000fc800078e00ff */
[----:B------:R-:W-:Y:S01]  /*68ef0*/  IMAD.WIDE.U32.X R34, R151, R54, R34, P1 ;  /* 0x0000003697227225 */ /* 0x000fe200008e0422 */
[----:B------:R-:W-:-:S03]  /*68f00*/  IADD3 R124, P1, PT, R55, R124, RZ ;  /* 0x0000007c377c7210 */ /* 0x000fc60007f3e0ff */
[----:B------:R-:W-:Y:S01]  /*68f10*/  IMAD.WIDE.U32.X R104, R54, R54, R104, P0 ;  /* 0x0000003636687225 */ /* 0x000fe200000e0468 */
[----:B------:R-:W-:-:S03]  /*68f20*/  IADD3 R137, P0, PT, R111, R114, RZ ;  /* 0x000000726f897210 */ /* 0x000fc60007f1e0ff */
[C---:B------:R-:W-:Y:S02]  /*68f30*/  IMAD R83, R32.reuse, R47, R83 ;  /* 0x0000002f20537224 */ /* 0x040fe400078e0253 */
[----:B------:R-:W-:-:S04]  /*68f40*/  IMAD.WIDE.U32 R106, R32, R46, RZ ;  /* 0x0000002e206a7225 */ /* 0x000fc800078e00ff */
[----:B------:R-:W-:-:S04]  /*68f50*/  IMAD.WIDE.U32 R142, R151, R149, RZ ;  /* 0x00000095978e7225 */ /* 0x000fc800078e00ff */
[----:B------:R-:W-:Y:S01]  /*68f60*/  IMAD.X R141, RZ, RZ, RZ, P6 ;  /* 0x000000ffff8d7224 */ /* 0x000fe200030e06ff */
[----:B------:R-:W-:Y:S01]  /*68f70*/  IADD3 R89, P6, PT, R57, R138, RZ ;  /* 0x0000008a39597210 */ /* 0x000fe20007fde0ff */
[----:B------:R-:W-:Y:S02]  /*68f80*/  IMAD.MOV.U32 R52, RZ, RZ, R115 ;  /* 0x000000ffff347224 */ /* 0x000fe400078e0073 */
[----:B------:R-:W-:Y:S02]  /*68f90*/  IMAD.MOV.U32 R140, RZ, RZ, R139 ;  /* 0x000000ffff8c7224 */ /* 0x000fe400078e008b */
[----:B------:R-:W-:Y:S01]  /*68fa0*/  IMAD.X R126, R65, 0x1, R126, P1 ;  /* 0x00000001417e7824 */ /* 0x000fe200008e067e */
[----:B------:R-:W-:Y:S01]  /*68fb0*/  ISETP.GE.U32.AND P1, PT, R124, R55, PT ;  /* 0x000000377c00720c */ /* 0x000fe20003f26070 */
[----:B------:R-:W-:Y:S02]  /*68fc0*/  IMAD.IADD R83, R107, 0x1, R83 ;  /* 0x000000016b537824 */ /* 0x000fe400078e0253 */
[----:B------:R-:W-:Y:S01]  /*68fd0*/  IMAD.WIDE.U32.X R114, R151, R33, R52, P0 ;  /* 0x0000002197727225 */ /* 0x000fe200000e0434 */
[----:B------:R-:W-:-:S03]  /*68fe0*/  ISETP.GE.U32.AND.EX P1, PT, R126, R65, PT, P1 ;  /* 0x000000417e00720c */ /* 0x000fc60003f26110 */
[----:B------:R-:W-:Y:S01]  /*68ff0*/  IMAD.WIDE.U32 R142, P0, R149, R151, R142 ;  /* 0x00000097958e7225 */ /* 0x000fe2000780008e */
[----:B------:R-:W-:-:S03]  /*69000*/  SEL R153, RZ, 0x1, P1 ;  /* 0x00000001ff997807 */ /* 0x000fc60000800000 */
[----:B------:R-:W-:-:S04]  /*69010*/  IMAD.WIDE.U32 R52, R149, R149, RZ ;  /* 0x0000009595347225 */ /* 0x000fc800078e00ff */
[----:B------:R-:W-:Y:S01]  /*69020*/  IMAD.WIDE.U32.X R54, R151, R54, R140, P6 ;  /* 0x0000003697367225 */ /* 0x000fe200030e048c */
[----:B------:R-:W-:-:S03]  /*69030*/  ISETP.GE.U32.AND P6, PT, R125, R98, PT ;  /* 0x000000627d00720c */ /* 0x000fc60003fc6070 */
[----:B------:R-:W-:Y:S01]  /*69040*/  IMAD.WIDE.U32 R140, R83, R44, RZ ;  /* 0x0000002c538c7225 */ /* 0x000fe200078e00ff */
[----:B------:R-:W-:Y:S02]  /*69050*/  ISETP.GE.U32.AND.EX P6, PT, R127, R84, PT, P6 ;  /* 0x000000547f00720c */ /* 0x000fe40003fc6160 */
[----:B------:R-:W-:Y:S01]  /*69060*/  LOP3.LUT R84, RZ, R77, RZ, 0x33, !PT ;  /* 0x0000004dff547212 */ /* 0x000fe200078e33ff */
[----:B------:R-:W-:Y:S01]  /*69070*/  IMAD.X R33, RZ, RZ, RZ, P0 ;  /* 0x000000ffff217224 */ /* 0x000fe200000e06ff */
[----:B------:R-:W-:Y:S01]  /*69080*/  IADD3 R65, P0, PT, R53, R142, RZ ;  /* 0x0000008e35417210 */ /* 0x000fe20007f1e0ff */
[----:B------:R-:W-:Y:S01]  /*69090*/  IMAD.WIDE.U32 R138, R106, R44, RZ ;  /* 0x0000002c6a8a7225 */ /* 0x000fe200078e00ff */
[----:B------:R-:W-:-:S03]  /*690a0*/  SEL R149, RZ, 0x1, P6 ;  /* 0x00000001ff957807 */ /* 0x000fc60003000000 */
[----:B------:R-:W-:Y:S02]  /*690b0*/  IMAD.MOV.U32 R32, RZ, RZ, R143 ;  /* 0x000000ffff207224 */ /* 0x000fe400078e008f */
[----:B------:R-:W-:-:S04]  /*690c0*/  IMAD.WIDE.U32 R140, P1, R106, R45, R140 ;  /* 0x0000002d6a8c7225 */ /* 0x000fc8000782008c */
[----:B------:R-:W-:Y:S01]  /*690d0*/  IMAD.WIDE.U32.X R32, R151, R151, R32, P0 ;  /* 0x0000009797207225 */ /* 0x000fe200000e0420 */
[----:B------:R-:W-:-:S03]  /*690e0*/  ISETP.GT.U32.AND P0, PT, R138, R145, PT ;  /* 0x000000918a00720c */ /* 0x000fc60003f04070 */
[----:B------:R-:W-:Y:S01]  /*690f0*/  IMAD.X R143, RZ, RZ, RZ, P1 ;  /* 0x000000ffff8f7224 */ /* 0x000fe200008e06ff */
[----:B------:R-:W-:Y:S01]  /*69100*/  IADD3 R139, P1, PT, R139, R140, RZ ;  /* 0x0000008c8b8b7210 */ /* 0x000fe20007f3e0ff */
[----:B------:R-:W-:Y:S01]  /*69110*/  IMAD.X R77, R147, 0x1, R6, P4 ;  /* 0x00000001934d7824 */ /* 0x000fe200020e0606 */
[----:B------:R-:W-:Y:S01]  /*69120*/  IADD3 R98, P4, P6, R66, R68, R153 ;  /* 0x0000004442627210 */ /* 0x000fe20007e9e099 */
[----:B------:R-:W-:Y:S01]  /*69130*/  IMAD.WIDE.U32 R144, R83, R42, RZ ;  /* 0x0000002a53907225 */ /* 0x000fe200078e00ff */
[----:B------:R-:W-:Y:S02]  /*69140*/  ISETP.GT.U32.AND.EX P0, PT, R139, R84, PT, P0 ;  /* 0x000000548b00720c */ /* 0x000fe40003f04100 */
[----:B------:R-:W-:Y:S01]  /*69150*/  IADD3.X R151, PT, PT, R37, R69, RZ, P4, P6 ;  /* 0x0000004525977210 */ /* 0x000fe200027ec4ff */
[----:B------:R-:W-:Y:S01]  /*69160*/  IMAD.MOV.U32 R142, RZ, RZ, R141 ;  /* 0x000000ffff8e7224 */ /* 0x000fe200078e008d */
[----:B------:R-:W-:Y:S01]  /*69170*/  IADD3 R149, P6, P4, R78, R80, R149 ;  /* 0x000000504e957210 */ /* 0x000fe20007cde095 */
[----:B------:R-:W-:Y:S01]  /*69180*/  IMAD.WIDE.U32 R140, R106, R42, RZ ;  /* 0x0000002a6a8c7225 */ /* 0x000fe200078e00ff */
[----:B------:R-:W-:-:S02]  /*69190*/  ISETP.GE.U32.AND.EX P2, PT, R77, R147, PT, P2 ;  /* 0x000000934d00720c */ /* 0x000fc40003f46120 */
[----:B------:R-:W-:Y:S01]  /*691a0*/  SEL R37, RZ, 0x1, !P0 ;  /* 0x00000001ff257807 */ /* 0x000fe20004000000 */
[----:B------:R-:W-:Y:S01]  /*691b0*/  IMAD.WIDE.U32.X R138, R83, R45, R142, P1 ;  /* 0x0000002d538a7225 */ /* 0x000fe200008e048e */
[----:B------:R-:W-:Y:S02]  /*691c0*/  IADD3.X R80, PT, PT, R135, R81, RZ, P6, P4 ;  /* 0x0000005187507210 */ /* 0x000fe400037e84ff */
[----:B------:R-:W-:Y:S01]  /*691d0*/  ISETP.LT.U32.OR.EX P2, PT, R147, R6, !P2, P5 ;  /* 0x000000069300720c */ /* 0x000fe20005741550 */
[----:B------:R-:W-:Y:S01]  /*691e0*/  IMAD.WIDE.U32 R68, P1, R106, R43, R144 ;  /* 0x0000002b6a447225 */ /* 0x000fe20007820090 */
[----:B------:R-:W-:Y:S02]  /*691f0*/  ISETP.GE.U32.AND P0, PT, R19, R76, PT ;  /* 0x0000004c1300720c */ /* 0x000fe40003f06070 */
[----:B------:R-:W-:Y:S01]  /*69200*/  IADD3 R135, P4, PT, R141, R68, RZ ;  /* 0x000000448d877210 */ /* 0x000fe20007f9e0ff */
[----:B------:R-:W-:Y:S01]  /*69210*/  IMAD.X R68, RZ, RZ, RZ, P3 ;  /* 0x000000ffff447224 */ /* 0x000fe200018e06ff */
[----:B------:R-:W-:-:S02]  /*69220*/  IADD3 R81, P3, PT, -R128, R79, RZ ;  /* 0x0000004f80517210 */ /* 0x000fc40007f7e1ff */
[----:B------:R-:W-:Y:S02]  /*69230*/  IADD3 R141, P6, P5, R140, R138, R37 ;  /* 0x0000008a8c8d7210 */ /* 0x000fe40007dde025 */
[----:B------:R-:W-:Y:S01]  /*69240*/  ISETP.GE.U32.AND.EX P0, PT, R16, R85, PT, P0 ;  /* 0x000000551000720c */ /* 0x000fe20003f06100 */
[----:B------:R-:W-:Y:S01]  /*69250*/  IMAD.X R66, R77, 0x1, ~R68, P3 ;  /* 0x000000014d427824 */ /* 0x000fe200018e0e44 */
[----:B------:R-:W-:Y:S01]  /*69260*/  IADD3.X R138, PT, PT, R135, R139, RZ, P6, P5 ;  /* 0x0000008b878a7210 */ /* 0x000fe200037ea4ff */
[----:B------:R-:W-:Y:S01]  /*69270*/  IMAD.WIDE.U32 R84, R83, R40, RZ ;  /* 0x0000002853547225 */ /* 0x000fe200078e00ff */
[----:B------:R-:W-:Y:S02]  /*69280*/  ISETP.GE.U32.AND P5, PT, R81, R30, PT ;  /* 0x0000001e5100720c */ /* 0x000fe40003fa6070 */
[----:B------:R-:W-:Y:S02]  /*69290*/  SEL R37, RZ, 0x1, P0 ;  /* 0x00000001ff257807 */ /* 0x000fe40000000000 */
[----:B------:R-:W-:-:S02]  /*692a0*/  ISETP.GE.U32.AND P0, PT, R79, R128, PT ;  /* 0x000000804f00720c */ /* 0x000fc40003f06070 */
[----:B------:R-:W-:Y:S02]  /*692b0*/  ISETP.GE.U32.AND.EX P5, PT, R66, R31, PT, P5 ;  /* 0x0000001f4200720c */ /* 0x000fe40003fa6150 */
[----:B------:R-:W-:Y:S02]  /*692c0*/  IADD3 R125, P3, PT, R125, R90, RZ ;  /* 0x0000005a7d7d7210 */ /* 0x000fe40007f7e0ff */
[----:B------:R-:W-:Y:S02]  /*692d0*/  ISETP.GE.U32.AND.EX P0, PT, R77, R68, P5, P0 ;  /* 0x000000444d00720c */ /* 0x000fe40002f06100 */
[----:B------:R-:W-:Y:S01]  /*692e0*/  IADD3 R37, P6, PT, R37, R50, RZ ;  /* 0x0000003225257210 */ /* 0x000fe20007fde0ff */
[----:B------:R-:W-:Y:S01]  /*692f0*/  IMAD.X R127, R127, 0x1, R132, P3 ;  /* 0x000000017f7f7824 */ /* 0x000fe200018e0684 */
[----:B------:R-:W-:Y:S02]  /*69300*/  PLOP3.LUT P2, PT, P2, P0, PT, 0xf8, 0x8f ;  /* 0x00000000008f781c */ /* 0x000fe40001741f70 */
[----:B------:R-:W-:Y:S01]  /*69310*/  ISETP.NE.U32.AND P0, PT, R99, RZ, PT ;  /* 0x000000ff6300720c */ /* 0x000fe20003f05070 */
[----:B------:R-:W-:Y:S01]  /*69320*/  IMAD.X R50, RZ, RZ, R51, P6 ;  /* 0x000000ffff327224 */ /* 0x000fe200030e0633 */
[----:B------:R-:W-:-:S02]  /*69330*/  ISETP.GE.U32.AND P3, PT, R125, R90, PT ;  /* 0x0000005a7d00720c */ /* 0x000fc40003f66070 */
[----:B------:R-:W-:Y:S02]  /*69340*/  ISETP.NE.AND.EX P0, PT, R113, RZ, PT, P0 ;  /* 0x000000ff7100720c */ /* 0x000fe40003f05300 */
[----:B------:R-:W-:Y:S02]  /*69350*/  ISETP.GE.U32.AND.EX P3, PT, R127, R132, PT, P3 ;  /* 0x000000847f00720c */ /* 0x000fe40003f66130 */
[----:B------:R-:W-:Y:S01]  /*69360*/  IADD3 R135, P5, P6, R149, R88, R86 ;  /* 0x0000005895877210 */ /* 0x000fe20007ebe056 */
[----:B------:R-:W-:Y:S01]  /*69370*/  IMAD.MOV.U32 R86, RZ, RZ, R69 ;  /* 0x000000ffff567224 */ /* 0x000fe200078e0045 */
[----:B------:R-:W-:Y:S02]  /*69380*/  SEL R51, RZ, 0x1, P3 ;  /* 0x00000001ff337807 */ /* 0x000fe40001800000 */
[----:B------:R-:W-:Y:S02]  /*69390*/  SEL R68, R44, RZ, P2 ;  /* 0x000000ff2c447207 */ /* 0x000fe40001000000 */
[----:B------:R-:W-:Y:S01]  /*693a0*/  IADD3.X R139, PT, PT, R80, R155, R87, P5, P6 ;  /* 0x0000009b508b7210 */ /* 0x000fe20002fec457 */
[----:B------:R-:W-:Y:S01]  /*693b0*/  IMAD.X R87, RZ, RZ, RZ, P1 ;  /* 0x000000ffff577224 */ /* 0x000fe200008e06ff */
[----:B------:R-:W-:Y:S01]  /*693c0*/  IADD3 R82, P5, P3, R82, R94, R51 ;  /* 0x0000005e52527210 */ /* 0x000fe20007bbe033 */
[----:B------:R-:W-:Y:S01]  /*693d0*/  IMAD.WIDE.U32 R84, P6, R106, R41, R84 ;  /* 0x000000296a547225 */ /* 0x000fe200078c0054 */
[----:B------:R-:W-:-:S02]  /*693e0*/  IADD3 R123, P1, PT, -R68, R123, RZ ;  /* 0x0000007b447b7210 */ /* 0x000fc40007f3e1ff */
[----:B------:R-:W-:-:S05]  /*693f0*/  SEL R51, R45, RZ, P2 ;  /* 0x000000ff2d337207 */ /* 0x000fca0001000000 */
[----:B------:R-:W-:Y:S01]  /*69400*/  IMAD.X R122, R122, 0x1, ~R51, P1 ;  /* 0x000000017a7a7824 */ /* 0x000fe200008e0e33 */
        /* <DEDUP_REMOVED lines=25> */
.L_x_210:
[----:B------:R-:W-:Y:S05]  /*695a0*/  BSYNC.RECONVERGENT B3 ;  /* 0x0000000000037941 */ /* 0x000fea0003800200 */
.L_x_209:
[----:B------:R-:W-:Y:S01]  /*695b0*/  IADD3.X R94, PT, PT, R131, R95, RZ, P5, P3 ;  /* 0x0000005f835e7210 */ /* 0x000fe20002fe64ff */
[----:B------:R-:W-:Y:S01]  /*695c0*/  IMAD.X R69, RZ, RZ, RZ, P6 ;  /* 0x000000ffff457224 */ /* 0x000fe200030e06ff */
[----:B------:R-:W-:Y:S01]  /*695d0*/  IADD3 R76, P3, PT, R141, R74, RZ ;  /* 0x0000004a8d4c7210 */ /* 0x000fe20007f7e0ff */
[----:B------:R-:W-:Y:S01]  /*695e0*/  IMAD.MOV.U32 R68, RZ, RZ, R85 ;  /* 0x000000ffff447224 */ /* 0x000fe200078e0055 */
[----:B------:R-:W-:Y:S01]  /*695f0*/  IADD3 R51, P5, PT, R82, R135, RZ ;  /* 0x0000008752337210 */ /* 0x000fe20007fbe0ff */
[----:B------:R-:W-:Y:S01]  /*69600*/  BSSY.RECONVERGENT B3, `(.L_x_211) ;  /* 0x0000080000037945 */ /* 0x000fe20003800200 */
[----:B------:R-:W-:Y:S01]  /*69610*/  ISETP.GE.U32.AND P0, PT, R135, R149, PT ;  /* 0x000000958700720c */ /* 0x000fe20003f06070 */
[----:B------:R-:W-:Y:S01]  /*69620*/  IMAD.X R101, R138, 0x1, R75, P3 ;  /* 0x000000018a657824 */ /* 0x000fe200018e064b */
[C---:B------:R-:W-:Y:S01]  /*69630*/  ISETP.GE.U32.AND P3, PT, R51.reuse, R82, PT ;  /* 0x000000523300720c */ /* 0x040fe20003f66070 */
[----:B------:R-:W-:Y:S01]  /*69640*/  IMAD.X R99, R94, 0x1, R139, P5 ;  /* 0x000000015e637824 */ /* 0x000fe200028e068b */
[----:B------:R-:W-:Y:S01]  /*69650*/  IADD3 R93, P5, PT, R51, R100, RZ ;  /* 0x00000064335d7210 */ /* 0x000fe20007fbe0ff */
[----:B------:R-:W-:Y:S01]  /*69660*/  IMAD.WIDE.U32.X R74, R83, R43, R86, P4 ;  /* 0x0000002b534a7225 */ /* 0x000fe200020e0456 */
[----:B------:R-:W-:-:S02]  /*69670*/  ISETP.GE.U32.AND.EX P0, PT, R139, R80, PT, P0 ;  /* 0x000000508b00720c */ /* 0x000fc40003f06100 */
[----:B------:R-:W-:Y:S02]  /*69680*/  ISETP.GE.U32.AND P1, PT, R76, R141, PT ;  /* 0x0000008d4c00720c */ /* 0x000fe40003f26070 */
[C---:B------:R-:W-:Y:S01]  /*69690*/  ISETP.GE.U32.AND.EX P3, PT, R99.reuse, R94, PT, P3 ;  /* 0x0000005e6300720c */ /* 0x040fe20003f66130 */
[----:B------:R-:W-:Y:S01]  /*696a0*/  IMAD.X R99, R99, 0x1, R130, P5 ;  /* 0x0000000163637824 */ /* 0x000fe200028e0682 */
[----:B------:R-:W-:Y:S01]  /*696b0*/  SEL R51, RZ, 0x1, P0 ;  /* 0x00000001ff337807 */ /* 0x000fe20000000000 */
[----:B------:R-:W-:Y:S01]  /*696c0*/  IMAD.WIDE.U32 R94, R106, R40, RZ ;  /* 0x000000286a5e7225 */ /* 0x000fe200078e00ff */
[----:B------:R-:W-:Y:S02]  /*696d0*/  ISETP.GE.U32.AND.EX P1, PT, R101, R138, PT, P1 ;  /* 0x0000008a6500720c */ /* 0x000fe40003f26110 */
[----:B------:R-:W-:Y:S02]  /*696e0*/  ISETP.GE.U32.AND P0, PT, R93, R100, PT ;  /* 0x000000645d00720c */ /* 0x000fe40003f06070 */
[----:B------:R-:W-:Y:S01]  /*696f0*/  IADD3 R82, P5, P6, R72, R70, R51 ;  /* 0x0000004648527210 */ /* 0x000fe20007ebe033 */
[----:B------:R-:W-:Y:S01]  /*69700*/  IMAD.WIDE.U32 R72, R83, R30, RZ ;  /* 0x0000001e53487225 */ /* 0x000fe200078e00ff */
[----:B------:R-:W-:-:S02]  /*69710*/  SEL R57, RZ, 0x1, P3 ;  /* 0x00000001ff397807 */ /* 0x000fc40001800000 */
[----:B------:R-:W-:Y:S02]  /*69720*/  ISETP.GE.U32.AND.EX P0, PT, R99, R130, PT, P0 ;  /* 0x000000826300720c */ /* 0x000fe40003f06100 */
[----:B------:R-:W-:Y:S02]  /*69730*/  SEL R51, RZ, 0x1, P1 ;  /* 0x00000001ff337807 */ /* 0x000fe40000800000 */
[----:B------:R-:W-:Y:S02]  /*69740*/  IADD3.X R129, PT, PT, R129, R71, RZ, P5, P6 ;  /* 0x0000004781817210 */ /* 0x000fe40002fec4ff */
[----:B------:R-:W-:Y:S02]  /*69750*/  IADD3 R92, P3, P1, R92, R96, R57 ;  /* 0x000000605c5c7210 */ /* 0x000fe4000797e039 */
[----:B------:R-:W-:Y:S02]  /*69760*/  IADD3 R59, P4, PT, R95, R84, RZ ;  /* 0x000000545f3b7210 */ /* 0x000fe40007f9e0ff */
[----:B------:R-:W-:-:S02]  /*69770*/  SEL R57, RZ, 0x1, P0 ;  /* 0x00000001ff397807 */ /* 0x000fc40000000000 */
[----:B------:R-:W-:Y:S01]  /*69780*/  IADD3 R94, P5, P6, R94, R74, R51 ;  /* 0x0000004a5e5e7210 */ /* 0x000fe20007ebe033 */
[----:B------:R-:W-:Y:S01]  /*69790*/  IMAD.WIDE.U32.X R68, R83, R41, R68, P4 ;  /* 0x0000002953447225 */ /* 0x000fe200020e0444 */
[----:B------:R-:W-:Y:S02]  /*697a0*/  IADD3 R95, P0, PT, R82, R102, RZ ;  /* 0x00000066525f7210 */ /* 0x000fe40007f1e0ff */
[----:B------:R-:W-:Y:S02]  /*697b0*/  IADD3.X R74, PT, PT, R59, R75, RZ, P5, P6 ;  /* 0x0000004b3b4a7210 */ /* 0x000fe40002fec4ff */
[----:B------:R-:W-:Y:S01]  /*697c0*/  IADD3.X R133, PT, PT, R133, R97, RZ, P3, P1 ;  /* 0x0000006185857210 */ /* 0x000fe20001fe24ff */
[----:B------:R-:W-:Y:S01]  /*697d0*/  IMAD.X R102, R129, 0x1, R103, P0 ;  /* 0x0000000181667824 */ /* 0x000fe200000e0667 */
[----:B------:R-:W-:Y:S02]  /*697e0*/  IADD3 R71, P5, PT, R92, R95, RZ ;  /* 0x0000005f5c477210 */ /* 0x000fe40007fbe0ff */
[----:B------:R-:W-:-:S02]  /*697f0*/  IADD3 R110, P1, P3, R110, R108, R57 ;  /* 0x0000006c6e6e7210 */ /* 0x000fc40007b3e039 */
[----:B------:R-:W-:Y:S01]  /*69800*/  IADD3 R125, P6, PT, R94, R125, RZ ;  /* 0x0000007d5e7d7210 */ /* 0x000fe20007fde0ff */
[----:B------:R-:W-:Y:S01]  /*69810*/  IMAD.X R70, R133, 0x1, R102, P5 ;  /* 0x0000000185467824 */ /* 0x000fe200028e0666 */
[----:B------:R-:W-:Y:S02]  /*69820*/  IADD3.X R137, PT, PT, R137, R109, RZ, P1, P3 ;  /* 0x0000006d89897210 */ /* 0x000fe40000fe64ff */
[----:B------:R-:W-:Y:S01]  /*69830*/  ISETP.GE.U32.AND P3, PT, R71, R92, PT ;  /* 0x0000005c4700720c */ /* 0x000fe20003f66070 */
[----:B------:R-:W-:Y:S01]  /*69840*/  IMAD.X R127, R74, 0x1, R127, P6 ;  /* 0x000000014a7f7824 */ /* 0x000fe200030e067f */
[----:B------:R-:W-:Y:S01]  /*69850*/  IADD3 R57, P1, PT, R62, R98, RZ ;  /* 0x000000623e397210 */ /* 0x000fe20007f3e0ff */
[----:B------:R-:W-:Y:S01]  /*69860*/  IMAD R62, R101, R46, RZ ;  /* 0x0000002e653e7224 */ /* 0x000fe200078e02ff */
[----:B------:R-:W-:Y:S02]  /*69870*/  ISETP.GE.U32.AND.EX P3, PT, R70, R133, PT, P3 ;  /* 0x000000854600720c */ /* 0x000fe40003f66130 */
[----:B------:R-:W-:Y:S01]  /*69880*/  IADD3 R71, P5, PT, R110, R71, RZ ;  /* 0x000000476e477210 */ /* 0x000fe20007fbe0ff */
[----:B------:R-:W-:Y:S01]  /*69890*/  IMAD.X R64, R64, 0x1, R151, P1 ;  /* 0x0000000140407824 */ /* 0x000fe200008e0697 */
[----:B------:R-:W-:Y:S01]  /*698a0*/  SEL R51, RZ, 0x1, P3 ;  /* 0x00000001ff337807 */ /* 0x000fe20001800000 */
[----:B------:R-:W-:Y:S01]  /*698b0*/  IMAD R85, R76, R47, R62 ;  /* 0x0000002f4c557224 */ /* 0x000fe200078e023e */
[----:B------:R-:W-:Y:S01]  /*698c0*/  ISETP.GE.U32.AND P1, PT, R125, R94, PT ;  /* 0x0000005e7d00720c */ /* 0x000fe20003f26070 */
[----:B------:R-:W-:Y:S01]  /*698d0*/  IMAD.X R70, R137, 0x1, R70, P5 ;  /* 0x0000000189467824 */ /* 0x000fe200028e0646 */
[----:B------:R-:W-:Y:S01]  /*698e0*/  IADD3 R90, P5, P6, R58, R104, R51 ;  /* 0x000000683a5a7210 */ /* 0x000fe20007ebe033 */
[----:B------:R-:W-:Y:S01]  /*698f0*/  IMAD.WIDE.U32 R58, R76, R46, RZ ;  /* 0x0000002e4c3a7225 */ /* 0x000fe200078e00ff */
[----:B------:R-:W-:-:S02]  /*69900*/  ISETP.GE.U32.AND P3, PT, R71, R110, PT ;  /* 0x0000006e4700720c */ /* 0x000fc40003f66070 */
[----:B------:R-:W-:Y:S02]  /*69910*/  ISETP.GE.U32.AND.EX P1, PT, R127, R74, PT, P1 ;  /* 0x0000004a7f00720c */ /* 0x000fe40003f26110 */
[----:B------:R-:W-:Y:S02]  /*69920*/  ISETP.GE.U32.AND P0, PT, R57, R98, PT ;  /* 0x000000623900720c */ /* 0x000fe40003f06070 */
[----:B------:R-:W-:Y:S01]  /*69930*/  IADD3.X R105, PT, PT, R91, R105, RZ, P5, P6 ;  /* 0x000000695b697210 */ /* 0x000fe20002fec4ff */
[----:B------:R-:W-:Y:S01]  /*69940*/  IMAD.WIDE.U32 R74, P5, R106, R31, R72 ;  /* 0x0000001f6a4a7225 */ /* 0x000fe200078a0048 */
[----:B------:R-:W-:Y:S02]  /*69950*/  ISETP.GE.U32.AND.EX P3, PT, R70, R137, PT, P3 ;  /* 0x000000894600720c */ /* 0x000fe40003f66130 */
[----:B------:R-:W-:Y:S01]  /*69960*/  SEL R51, RZ, 0x1, P1 ;  /* 0x00000001ff337807 */ /* 0x000fe20000800000 */
[----:B------:R-:W-:Y:S01]  /*69970*/  IMAD.WIDE.U32 R106, R106, R30, RZ ;  /* 0x0000001e6a6a7225 */ /* 0x000fe200078e00ff */
[----:B------:R-:W-:-:S02]  /*69980*/  ISETP.GE.U32.AND.EX P0, PT, R64, R151, PT, P0 ;  /* 0x000000974000720c */ /* 0x000fc40003f06100 */
[----:B------:R-:W-:Y:S01]  /*69990*/  SEL R73, RZ, 0x1, P3 ;  /* 0x00000001ff497807 */ /* 0x000fe20001800000 */
[----:B------:R-:W-:Y:S01]  /*699a0*/  IMAD.IADD R72, R59, 0x1, R85 ;  /* 0x000000013b487824 */ /* 0x000fe200078e0255 */
[----:B------:R-:W-:Y:S02]  /*699b0*/  IADD3 R106, P4, P3, R106, R68, R51 ;  /* 0x000000446a6a7210 */ /* 0x000fe40007b9e033 */
[----:B------:R-:W-:Y:S01]  /*699c0*/  SEL R51, RZ, 0x1, P0 ;  /* 0x00000001ff337807 */ /* 0x000fe20000000000 */
[----:B------:R-:W-:Y:S01]  /*699d0*/  IMAD.WIDE.U32 R84, R72, R44, RZ ;  /* 0x0000002c48547225 */ /* 0x000fe200078e00ff */
[----:B------:R-:W-:Y:S02]  /*699e0*/  IADD3 R80, P0, P6, R56, R114, R73 ;  /* 0x0000007238507210 */ /* 0x000fe40007e1e049 */
[----:B------:R-:W-:Y:S02]  /*699f0*/  IADD3 R87, P1, PT, R107, R74, RZ ;  /* 0x0000004a6b577210 */ /* 0x000fe40007f3e0ff */
[----:B------:R-:W-:-:S02]  /*69a00*/  IADD3.X R115, PT, PT, R89, R115, RZ, P0, P6 ;  /* 0x0000007359737210 */ /* 0x000fc400007ec4ff */
[----:B------:R-:W-:Y:S01]  /*69a10*/  IADD3.X R78, PT, PT, R87, R69, RZ, P4, P3 ;  /* 0x00000045574e7210 */ /* 0x000fe200027e64ff */
[C---:B------:R-:W-:Y:S01]  /*69a20*/  IMAD.WIDE.U32 R84, P3, R58.reuse, R45, R84 ;  /* 0x0000002d3a547225 */ /* 0x040fe20007860054 */
[----:B------:R-:W-:Y:S02]  /*69a30*/  IADD3 R91, P0, PT, R51, R38, RZ ;  /* 0x00000026335b7210 */ /* 0x000fe40007f1e0ff */
[----:B------:R-:W-:Y:S01]  /*69a40*/  IADD3 R73, P4, PT, R123, R12, RZ ;  /* 0x0000000c7b497210 */ /* 0x000fe20007f9e0ff */
[----:B------:R-:W-:Y:S01]  /*69a50*/  IMAD.WIDE.U32 R68, R58, R44, RZ ;  /* 0x0000002c3a447225 */ /* 0x000fe200078e00ff */
[----:B------:R-:W-:Y:S02]  /*69a60*/  LOP3.LUT R51, RZ, R76, RZ, 0x33, !PT ;  /* 0x0000004cff337212 */ /* 0x000fe400078e33ff */
[----:B------:R-:W-:Y:S01]  /*69a70*/  LOP3.LUT R38, RZ, R101, RZ, 0x33, !PT ;  /* 0x00000065ff267212 */ /* 0x000fe200078e33ff */
[----:B------:R-:W-:Y:S01]  /*69a80*/  IMAD.X R97, RZ, RZ, R39, P0 ;  /* 0x000000ffff617224 */ /* 0x000fe200000e0627 */
[----:B------:R-:W-:Y:S01]  /*69a90*/  ISETP.GE.U32.AND P0, PT, R73, R123, PT ;  /* 0x0000007b4900720c */ /* 0x000fe20003f06070 */
[----:B------:R-:W-:Y:S01]  /*69aa0*/  IMAD.X R39, RZ, RZ, RZ, P3 ;  /* 0x000000ffff277224 */ /* 0x000fe200018e06ff */
[----:B------:R-:W-:Y:S01]  /*69ab0*/  ISETP.GT.U32.AND P3, PT, R68, R51, PT ;  /* 0x000000334400720c */ /* 0x000fe20003f64070 */
[----:B------:R-:W-:Y:S01]  /*69ac0*/  IMAD.X R74, R122, 0x1, R15, P4 ;  /* 0x000000017a4a7824 */ /* 0x000fe200020e060f */
[----:B------:R-:W-:Y:S01]  /*69ad0*/  IADD3 R69, P4, PT, R69, R84, RZ ;  /* 0x0000005445457210 */ /* 0x000fe20007f9e0ff */
[-C--:B------:R-:W-:Y:S01]  /*69ae0*/  IMAD.WIDE.U32 R86, R72, R42.reuse, RZ ;  /* 0x0000002a48567225 */ /* 0x080fe200078e00ff */
[----:B------:R-:W-:-:S02]  /*69af0*/  IADD3 R56, P6, PT, R119, -R42, RZ ;  /* 0x8000002a77387210 */ /* 0x000fc40007fde0ff */
[----:B------:R-:W-:Y:S01]  /*69b00*/  ISETP.GT.U32.AND.EX P3, PT, R69, R38, PT, P3 ;  /* 0x000000264500720c */ /* 0x000fe20003f64130 */
[----:B------:R-:W-:Y:S01]  /*69b10*/  IMAD.MOV.U32 R38, RZ, RZ, R85 ;  /* 0x000000ffff267224 */ /* 0x000fe200078e0055 */
[----:B------:R-:W-:Y:S01]  /*69b20*/  ISETP.GE.U32.AND.EX P0, PT, R74, R122, PT, P0 ;  /* 0x0000007a4a00720c */ /* 0x000fe20003f06100 */
[----:B------:R-:W-:Y:S01]  /*69b30*/  IMAD.WIDE.U32 R84, R58, R42, RZ ;  /* 0x0000002a3a547225 */ /* 0x000fe200078e00ff */
[----:B------:R-:W-:Y:S02]  /*69b40*/  SEL R89, RZ, 0x1, !P3 ;  /* 0x00000001ff597807 */ /* 0x000fe40005800000 */
[----:B------:R-:W-:Y:S01]  /*69b50*/  SEL R56, R56, R67, P2 ;  /* 0x0000004338387207 */ /* 0x000fe20001000000 */
[----:B------:R-:W-:Y:S01]  /*69b60*/  IMAD.WIDE.U32.X R68, R72, R45, R38, P4 ;  /* 0x0000002d48447225 */ /* 0x000fe200020e0426 */
[----:B------:R-:W-:-:S03]  /*69b70*/  SEL R51, RZ, 0x1, P0 ;  /* 0x00000001ff337807 */ /* 0x000fc60000000000 */
[----:B------:R-:W-:Y:S01]  /*69b80*/  IMAD.WIDE.U32 R86, P4, R58, R43, R86 ;  /* 0x0000002b3a567225 */ /* 0x000fe20007880056 */
[----:B------:R-:W-:-:S03]  /*69b90*/  IADD3 R51, P3, PT, R51, R56, RZ ;  /* 0x0000003833337210 */ /* 0x000fc60007f7e0ff */
[----:B------:R-:W-:Y:S01]  /*69ba0*/  IMAD.X R39, RZ, RZ, RZ, P5 ;  /* 0x000000ffff277224 */ /* 0x000fe200028e06ff */
[----:B------:R-:W-:Y:S01]  /*69bb0*/  IADD3 R101, P5, PT, R85, R86, RZ ;  /* 0x0000005655657210 */ /* 0x000fe20007fbe0ff */
[----:B------:R-:W-:Y:S01]  /*69bc0*/  IMAD.X R67, R118, 0x1, ~R43, P6 ;  /* 0x0000000176437824 */ /* 0x000fe200030e0e2b */
[----:B------:R-:W-:Y:S01]  /*69bd0*/  IADD3 R85, P0, P6, R84, R68, R89 ;  /* 0x0000004454557210 */ /* 0x000fe20007e1e059 */
[----:B------:R-:W-:-:S03]  /*69be0*/  IMAD.MOV.U32 R38, RZ, RZ, R75 ;  /* 0x000000ffff267224 */ /* 0x000fc600078e004b */
[----:B------:R-:W-:Y:S01]  /*69bf0*/  IADD3.X R76, PT, PT, R101, R69, RZ, P0, P6 ;  /* 0x00000045654c7210 */ /* 0x000fe200007ec4ff */
[----:B------:R-:W-:Y:S01]  /*69c00*/  IMAD.WIDE.U32.X R38, R83, R31, R38, P1 ;  /* 0x0000001f53267225 */ /* 0x000fe200008e0426 */
[----:B------:R-:W-:Y:S02]  /*69c10*/  IADD3 R121, P6, PT, R121, -R40, RZ ;  /* 0x8000002879797210 */ /* 0x000fe40007fde0ff */
[----:B------:R-:W-:Y:S02]  /*69c20*/  SEL R67, R67, R112, P2 ;  /* 0x0000007043437207 */ /* 0x000fe40001000000 */
[----:B------:R-:W-:Y:S01]  /*69c30*/  ISETP.GE.U32.AND P1, PT, R95, R82, PT ;  /* 0x000000525f00720c */ /* 0x000fe20003f26070 */
[----:B------:R-:W-:Y:S01]  /*69c40*/  IMAD.X R120, R120, 0x1, ~R41, P6 ;  /* 0x0000000178787824 */ /* 0x000fe200030e0e29 */
[----:B------:R-:W-:Y:S01]  /*69c50*/  ISETP.GE.U32.AND P0, PT, R51, R56, PT ;  /* 0x000000383300720c */ /* 0x000fe20003f06070 */
[----:B------:R-:W-:Y:S01]  /*69c60*/  IMAD.X R56, RZ, RZ, R67, P3 ;  /* 0x000000ffff387224 */ /* 0x000fe200018e0643 */
[----:B------:R-:W-:-:S02]  /*69c70*/  IADD3 R82, P6, PT, R81, -R30, RZ ;  /* 0x8000001e51527210 */ /* 0x000fc40007fde0ff */
[----:B------:R-:W-:Y:S02]  /*69c80*/  ISETP.NE.U32.AND P3, PT, R91, RZ, PT ;  /* 0x000000ff5b00720c */ /* 0x000fe40003f65070 */
[----:B------:R-:W-:Y:S01]  /*69c90*/  ISETP.GE.U32.AND.EX P0, PT, R56, R67, PT, P0 ;  /* 0x000000433800720c */ /* 0x000fe20003f06100 */
[----:B------:R-:W-:Y:S01]  /*69ca0*/  IMAD.X R84, R66, 0x1, ~R31, P6 ;  /* 0x0000000142547824 */ /* 0x000fe200030e0e1f */
[----:B------:R-:W-:Y:S02]  /*69cb0*/  ISETP.NE.AND.EX P6, PT, R97, RZ, PT, P3 ;  /* 0x000000ff6100720c */ /* 0x000fe40003fc5330 */
[----:B------:R-:W-:Y:S02]  /*69cc0*/  ISETP.GE.U32.AND.EX P1, PT, R102, R129, PT, P1 ;  /* 0x000000816600720c */ /* 0x000fe40003f26110 */
[----:B------:R-:W-:Y:S02]  /*69cd0*/  IADD3 R66, P3, PT, R106, R93, RZ ;  /* 0x0000005d6a427210 */ /* 0x000fe40007f7e0ff */
[----:B------:R-:W-:-:S02]  /*69ce0*/  SEL R116, R121, R116, P2 ;  /* 0x0000007479747207 */ /* 0x000fc40001000000 */
[----:B------:R-:W-:Y:S02]  /*69cf0*/  SEL R117, R120, R117, P2 ;  /* 0x0000007578757207 */ /* 0x000fe40001000000 */
[----:B------:R-:W-:Y:S02]  /*69d00*/  SEL R82, R82, R79, P2 ;  /* 0x0000004f52527207 */ /* 0x000fe40001000000 */
[----:B------:R-:W-:Y:S01]  /*69d10*/  SEL R84, R84, R77, P2 ;  /* 0x0000004d54547207 */ /* 0x000fe20001000000 */
        /* <DEDUP_REMOVED lines=14> */
.L_x_212:
[----:B------:R-:W-:Y:S05]  /*69e00*/  BSYNC.RECONVERGENT B3 ;  /* 0x0000000000037941 */ /* 0x000fea0003800200 */
.L_x_211:
[----:B------:R-:W-:Y:S01]  /*69e10*/  IMAD.X R99, R78, 0x1, R99, P3 ;  /* 0x000000014e637824 */ /* 0x000fe200018e0663 */
[----:B------:R-:W-:Y:S01]  /*69e20*/  ISETP.GE.U32.AND P2, PT, R66, R106, PT ;  /* 0x0000006a4200720c */ /* 0x000fe20003f46070 */
[----:B------:R-:W-:Y:S01]  /*69e30*/  IMAD.X R69, RZ, RZ, RZ, P4 ;  /* 0x000000ffff457224 */ /* 0x000fe200020e06ff */
[----:B------:R-:W-:Y:S01]  /*69e40*/  IADD3 R62, P3, PT, R85, R125, RZ ;  /* 0x0000007d553e7210 */ /* 0x000fe20007f7e0ff */
[----:B------:R-:W-:Y:S01]  /*69e50*/  IMAD.MOV.U32 R68, RZ, RZ, R87 ;  /* 0x000000ffff447224 */ /* 0x000fe200078e0057 */
[----:B------:R-:W-:Y:S01]  /*69e60*/  IADD3 R89, P4, PT, R51, R2, RZ ;  /* 0x0000000233597210 */ /* 0x000fe20007f9e0ff */
[----:B------:R-:W-:Y:S01]  /*69e70*/  BSSY.RECONVERGENT B3, `(.L_x_213) ;  /* 0x000008e000037945 */ /* 0x000fe20003800200 */
[----:B------:R-:W-:Y:S01]  /*69e80*/  ISETP.GE.U32.AND.EX P2, PT, R99, R78, PT, P2 ;  /* 0x0000004e6300720c */ /* 0x000fe20003f46120 */
[----:B------:R-:W-:Y:S01]  /*69e90*/  IMAD.X R67, R76, 0x1, R127, P3 ;  /* 0x000000014c437824 */ /* 0x000fe200018e067f */
[----:B------:R-:W-:Y:S01]  /*69ea0*/  SEL R81, RZ, 0x1, P1 ;  /* 0x00000001ff517807 */ /* 0x000fe20000800000 */
[----:B------:R-:W-:Y:S01]  /*69eb0*/  IMAD.X R83, R56, 0x1, R4, P4 ;  /* 0x0000000138537824 */ /* 0x000fe200020e0604 */
[----:B------:R-:W-:Y:S01]  /*69ec0*/  ISETP.GE.U32.AND P6, PT, R89, R51, PT ;  /* 0x000000335900720c */ /* 0x000fe20003fc6070 */
[----:B------:R-:W-:Y:S01]  /*69ed0*/  IMAD.WIDE.U32 R78, R72, R40, RZ ;  /* 0x00000028484e7225 */ /* 0x000fe200078e00ff */
[----:B------:R-:W-:-:S02]  /*69ee0*/  ISETP.GE.U32.AND P1, PT, R62, R85, PT ;  /* 0x000000553e00720c */ /* 0x000fc40003f26070 */
[----:B------:R-:W-:Y:S02]  /*69ef0*/  SEL R51, RZ, 0x1, P2 ;  /* 0x00000001ff337807 */ /* 0x000fe40001000000 */
[----:B------:R-:W-:Y:S02]  /*69f00*/  IADD3 R81, P2, P3, R90, R48, R81 ;  /* 0x000000305a517210 */ /* 0x000fe40007b5e051 */
[----:B------:R-:W-:Y:S01]  /*69f10*/  ISETP.GE.U32.AND.EX P1, PT, R67, R76, PT, P1 ;  /* 0x0000004c4300720c */ /* 0x000fe20003f26110 */
[C---:B------:R-:W-:Y:S01]  /*69f20*/  IMAD.WIDE.U32 R76, R58.reuse, R40, RZ ;  /* 0x000000283a4c7225 */ /* 0x040fe200078e00ff */
[----:B------:R-:W-:Y:S02]  /*69f30*/  ISETP.GE.U32.AND.EX P4, PT, R83, R56, PT, P6 ;  /* 0x000000385300720c */ /* 0x000fe40003f86160 */
[----:B------:R-:W-:Y:S01]  /*69f40*/  IADD3.X R86, PT, PT, R105, R49, RZ, P2, P3 ;  /* 0x0000003169567210 */ /* 0x000fe200017e64ff */
[----:B------:R-:W-:Y:S01]  /*69f50*/  IMAD.WIDE.U32 R78, P6, R58, R41, R78 ;  /* 0x000000293a4e7225 */ /* 0x000fe200078c004e */
[----:B------:R-:W-:-:S02]  /*69f60*/  IADD3 R94, P3, PT, R51, R38, RZ ;  /* 0x00000026335e7210 */ /* 0x000fc40007f7e0ff */
[----:B------:R-:W-:Y:S01]  /*69f70*/  SEL R51, RZ, 0x1, P1 ;  /* 0x00000001ff337807 */ /* 0x000fe20000800000 */
[----:B------:R-:W-:Y:S01]  /*69f80*/  IMAD.WIDE.U32.X R48, R72, R43, R68, P5 ;  /* 0x0000002b48307225 */ /* 0x000fe200028e0444 */
[----:B------:R-:W-:Y:S02]  /*69f90*/  IADD3 R53, P5, PT, R77, R78, RZ ;  /* 0x0000004e4d357210 */ /* 0x000fe40007fbe0ff */
[----:B------:R-:W-:Y:S01]  /*69fa0*/  ISETP.GE.U32.AND P2, PT, R73, R44, PT ;  /* 0x0000002c4900720c */ /* 0x000fe20003f46070 */
[----:B------:R-:W-:Y:S01]  /*69fb0*/  IMAD.X R85, RZ, RZ, R39, P3 ;  /* 0x000000ffff557224 */ /* 0x000fe200018e0627 */
[----:B------:R-:W-:Y:S02]  /*69fc0*/  IADD3 R77, P1, P3, R76, R48, R51 ;  /* 0x000000304c4d7210 */ /* 0x000fe40007b3e033 */
[----:B------:R-:W-:Y:S02]  /*69fd0*/  SEL R38, RZ, 0x1, P0 ;  /* 0x00000001ff267807 */ /* 0x000fe40000000000 */
[----:B------:R-:W-:-:S02]  /*69fe0*/  SEL R51, RZ, 0x1, P4 ;  /* 0x00000001ff337807 */ /* 0x000fc40002000000 */
[----:B------:R-:W-:Y:S02]  /*69ff0*/  IADD3 R39, P0, PT, R80, R81, RZ ;  /* 0x0000005150277210 */ /* 0x000fe40007f1e0ff */
[----:B------:R-:W-:Y:S02]  /*6a000*/  ISETP.GE.U32.AND.EX P2, PT, R74, R45, PT, P2 ;  /* 0x0000002d4a00720c */ /* 0x000fe40003f46120 */
[----:B------:R-:W-:Y:S01]  /*6a010*/  IADD3.X R53, PT, PT, R53, R49, RZ, P1, P3 ;  /* 0x0000003135357210 */ /* 0x000fe20000fe64ff */
[----:B------:R-:W-:Y:S01]  /*6a020*/  IMAD.X R49, RZ, RZ, RZ, P6 ;  /* 0x000000ffff317224 */ /* 0x000fe200030e06ff */
[----:B------:R-:W-:Y:S01]  /*6a030*/  IADD3 R51, P1, P4, R51, R116, R38 ;  /* 0x0000007433337210 */ /* 0x000fe20007c3e026 */
[----:B------:R-:W-:Y:S01]  /*6a040*/  IMAD.X R38, R115, 0x1, R86, P0 ;  /* 0x0000000173267824 */ /* 0x000fe200000e0656 */
[----:B------:R-:W-:Y:S02]  /*6a050*/  ISETP.GE.U32.AND P0, PT, R39, R80, PT ;  /* 0x000000502700720c */ /* 0x000fe40003f06070 */
[----:B------:R-:W-:-:S02]  /*6a060*/  SEL R80, RZ, 0xffffffff, P2 ;  /* 0xffffffffff507807 */ /* 0x000fc40001000000 */
[----:B------:R-:W-:Y:S02]  /*6a070*/  SEL R48, RZ, 0x1, P2 ;  /* 0x00000001ff307807 */ /* 0x000fe40001000000 */
[C---:B------:R-:W-:Y:S02]  /*6a080*/  IADD3 R75, P2, PT, R80.reuse, R89, RZ ;  /* 0x00000059504b7210 */ /* 0x040fe40007f5e0ff */
[----:B------:R-:W-:Y:S02]  /*6a090*/  IADD3.X R78, PT, PT, RZ, R117, RZ, P1, P4 ;  /* 0x00000075ff4e7210 */ /* 0x000fe40000fe84ff */
[----:B------:R-:W-:Y:S01]  /*6a0a0*/  IADD3 R66, P4, PT, R77, R66, RZ ;  /* 0x000000424d427210 */ /* 0x000fe20007f9e0ff */
[----:B------:R-:W-:Y:S01]  /*6a0b0*/  IMAD.X R80, R80, 0x1, R83, P2 ;  /* 0x0000000150507824 */ /* 0x000fe200010e0653 */
[----:B------:R-:W-:Y:S01]  /*6a0c0*/  ISETP.GE.U32.AND P3, PT, R89, R48, PT ;  /* 0x000000305900720c */ /* 0x000fe20003f66070 */
[----:B------:R-:W-:Y:S01]  /*6a0d0*/  IMAD.MOV.U32 R48, RZ, RZ, R79 ;  /* 0x000000ffff307224 */ /* 0x000fe200078e004f */
[----:B------:R-:W-:Y:S01]  /*6a0e0*/  ISETP.GE.U32.AND.EX P0, PT, R38, R115, PT, P0 ;  /* 0x000000732600720c */ /* 0x000fe20003f06100 */
[----:B------:R-:W-:Y:S01]  /*6a0f0*/  IMAD.X R68, R53, 0x1, R99, P4 ;  /* 0x0000000135447824 */ /* 0x000fe200020e0663 */
[----:B------:R-:W-:Y:S01]  /*6a100*/  ISETP.GE.U32.AND P2, PT, R75, R42, PT ;  /* 0x0000002a4b00720c */ /* 0x000fe20003f46070 */
[----:B------:R-:W-:Y:S01]  /*6a110*/  IMAD.WIDE.U32.X R48, R72, R41, R48, P5 ;  /* 0x0000002948307225 */ /* 0x000fe200028e0430 */
[----:B------:R-:W-:-:S02]  /*6a120*/  IADD3 R92, P6, PT, R51, R5, RZ ;  /* 0x00000005335c7210 */ /* 0x000fc40007fde0ff */
[----:B------:R-:W-:Y:S01]  /*6a130*/  ISETP.GE.U32.AND P4, PT, R66, R77, PT ;  /* 0x0000004d4200720c */ /* 0x000fe20003f86070 */
[----:B------:R-:W-:Y:S01]  /*6a140*/  IMAD.WIDE.U32 R76, R72, R30, RZ ;  /* 0x0000001e484c7225 */ /* 0x000fe200078e00ff */
[----:B------:R-:W-:Y:S02]  /*6a150*/  ISETP.GE.U32.AND.EX P3, PT, R83, RZ, PT, P3 ;  /* 0x000000ff5300720c */ /* 0x000fe40003f66130 */
[----:B------:R-:W-:Y:S01]  /*6a160*/  SEL R69, RZ, 0x1, P0 ;  /* 0x00000001ff457807 */ /* 0x000fe20000000000 */
[----:B------:R-:W-:Y:S01]  /*6a170*/  IMAD.X R91, R78, 0x1, R7, P6 ;  /* 0x000000014e5b7824 */ /* 0x000fe200030e0607 */
[----:B------:R-:W-:Y:S02]  /*6a180*/  ISETP.GE.U32.AND.EX P2, PT, R80, R43, PT, P2 ;  /* 0x0000002b5000720c */ /* 0x000fe40003f46120 */
[----:B------:R-:W-:Y:S02]  /*6a190*/  ISETP.GE.U32.AND.EX P4, PT, R68, R53, PT, P4 ;  /* 0x000000354400720c */ /* 0x000fe40003f86140 */
[----:B------:R-:W-:-:S02]  /*6a1a0*/  SEL R56, RZ, 0x1, P3 ;  /* 0x00000001ff387807 */ /* 0x000fc40001800000 */
[----:B------:R-:W-:Y:S02]  /*6a1b0*/  ISETP.GE.U32.AND P1, PT, R51, R116, PT ;  /* 0x000000743300720c */ /* 0x000fe40003f26070 */
[----:B------:R-:W-:Y:S02]  /*6a1c0*/  ISETP.GE.U32.AND P0, PT, R92, R51, PT ;  /* 0x000000335c00720c */ /* 0x000fe40003f06070 */
[----:B------:R-:W-:Y:S02]  /*6a1d0*/  IADD3 R69, P3, P6, R52, R54, R69 ;  /* 0x0000003634457210 */ /* 0x000fe40007e7e045 */
[----:B------:R-:W-:Y:S01]  /*6a1e0*/  SEL R79, RZ, 0x1, P2 ;  /* 0x00000001ff4f7807 */ /* 0x000fe20001000000 */
[----:B------:R-:W-:Y:S01]  /*6a1f0*/  IMAD.WIDE.U32 R52, P2, R58, R31, R76 ;  /* 0x0000001f3a347225 */ /* 0x000fe2000784004c */
[----:B------:R-:W-:Y:S02]  /*6a200*/  SEL R51, RZ, 0x1, P4 ;  /* 0x00000001ff337807 */ /* 0x000fe40002000000 */
[----:B------:R-:W-:Y:S01]  /*6a210*/  ISETP.GE.U32.AND.EX P1, PT, R78, R117, PT, P1 ;  /* 0x000000754e00720c */ /* 0x000fe20003f26110 */
[----:B------:R-:W-:Y:S01]  /*6a220*/  IMAD.WIDE.U32 R58, R58, R30, RZ ;  /* 0x0000001e3a3a7225 */ /* 0x000fe200078e00ff */
[----:B------:R-:W-:-:S02]  /*6a230*/  ISETP.GE.U32.AND.EX P0, PT, R91, R78, PT, P0 ;  /* 0x0000004e5b00720c */ /* 0x000fc40003f06100 */
[----:B------:R-:W-:Y:S02]  /*6a240*/  IADD3 R79, P4, PT, R79, R56, RZ ;  /* 0x000000384f4f7210 */ /* 0x000fe40007f9e0ff */
[----:B------:R-:W-:Y:S02]  /*6a250*/  IADD3.X R78, PT, PT, R65, R55, RZ, P3, P6 ;  /* 0x00000037414e7210 */ /* 0x000fe40001fec4ff */
[----:B------:R-:W-:Y:S02]  /*6a260*/  IADD3 R87, P3, PT, R59, R52, RZ ;  /* 0x000000343b577210 */ /* 0x000fe40007f7e0ff */
[----:B------:R-:W-:Y:S01]  /*6a270*/  IADD3 R88, P5, P6, R58, R48, R51 ;  /* 0x000000303a587210 */ /* 0x000fe20007ebe033 */
[----:B------:R-:W-:Y:S01]  /*6a280*/  IMAD.X R48, RZ, RZ, RZ, P4 ;  /* 0x000000ffff307224 */ /* 0x000fe200020e06ff */
[----:B------:R-:W-:Y:S02]  /*6a290*/  SEL R54, RZ, 0x1, P1 ;  /* 0x00000001ff367807 */ /* 0x000fe40000800000 */
[----:B------:R-:W-:-:S02]  /*6a2a0*/  SEL R51, RZ, 0x1, P0 ;  /* 0x00000001ff337807 */ /* 0x000fc40000000000 */
[----:B------:R-:W-:Y:S02]  /*6a2b0*/  ISETP.GE.U32.AND P1, PT, R92, R79, PT ;  /* 0x0000004f5c00720c */ /* 0x000fe40003f26070 */
[----:B------:R-:W-:Y:S02]  /*6a2c0*/  IADD3 R79, P0, PT, -R79, R92, RZ ;  /* 0x0000005c4f4f7210 */ /* 0x000fe40007f1e1ff */
[----:B------:R-:W-:Y:S02]  /*6a2d0*/  IADD3.X R87, PT, PT, R87, R49, RZ, P5, P6 ;  /* 0x0000003157577210 */ /* 0x000fe40002fec4ff */
[----:B------:R-:W-:Y:S02]  /*6a2e0*/  IADD3 R49, P5, P6, R51, R82, R54 ;  /* 0x0000005233317210 */ /* 0x000fe40007ebe036 */
[----:B------:R-:W-:Y:S01]  /*6a2f0*/  ISETP.GE.U32.AND P4, PT, R81, R90, PT ;  /* 0x0000005a5100720c */ /* 0x000fe20003f86070 */
[----:B------:R-:W-:Y:S01]  /*6a300*/  IMAD.X R90, R91, 0x1, ~R48, P0 ;  /* 0x000000015b5a7824 */ /* 0x000fe200000e0e30 */
[----:B------:R-:W-:-:S02]  /*6a310*/  ISETP.GE.U32.AND P0, PT, R79, R40, PT ;  /* 0x000000284f00720c */ /* 0x000fc40003f06070 */
[----:B------:R-:W-:Y:S02]  /*6a320*/  IADD3.X R55, PT, PT, RZ, R84, RZ, P5, P6 ;  /* 0x00000054ff377210 */ /* 0x000fe40002fec4ff */
[----:B------:R-:W-:Y:S02]  /*6a330*/  IADD3 R76, P5, PT, R49, R9, RZ ;  /* 0x00000009314c7210 */ /* 0x000fe40007fbe0ff */
[----:B------:R-:W-:Y:S02]  /*6a340*/  ISETP.GE.U32.AND.EX P4, PT, R86, R105, PT, P4 ;  /* 0x000000695600720c */ /* 0x000fe40003f86140 */
[----:B------:R-:W-:Y:S01]  /*6a350*/  ISETP.GE.U32.AND.EX P1, PT, R91, R48, PT, P1 ;  /* 0x000000305b00720c */ /* 0x000fe20003f26110 */
[----:B------:R-:W-:Y:S01]  /*6a360*/  IMAD.X R56, R55, 0x1, R6, P5 ;  /* 0x0000000137387824 */ /* 0x000fe200028e0606 */
[----:B------:R-:W-:Y:S02]  /*6a370*/  ISETP.GE.U32.AND.EX P6, PT, R90, R41, PT, P0 ;  /* 0x000000295a00720c */ /* 0x000fe40003fc6100 */
[----:B------:R-:W-:-:S02]  /*6a380*/  ISETP.GE.U32.AND P0, PT, R76, R49, PT ;  /* 0x000000314c00720c */ /* 0x000fc40003f06070 */
[----:B------:R-:W-:Y:S02]  /*6a390*/  SEL R48, RZ, 0x1, P4 ;  /* 0x00000001ff307807 */ /* 0x000fe40002000000 */
[----:B------:R-:W-:Y:S02]  /*6a3a0*/  SEL R54, RZ, 0x1, P1 ;  /* 0x00000001ff367807 */ /* 0x000fe40000800000 */
[----:B------:R-:W-:Y:S02]  /*6a3b0*/  SEL R51, RZ, 0x1, P6 ;  /* 0x00000001ff337807 */ /* 0x000fe40003000000 */
[----:B------:R-:W-:Y:S02]  /*6a3c0*/  ISETP.LT.U32.AND P4, PT, R49, R82, PT ;  /* 0x000000523100720c */ /* 0x000fe40003f81070 */
[----:B------:R-:W-:Y:S02]  /*6a3d0*/  ISETP.GE.U32.AND.EX P0, PT, R56, R55, PT, P0 ;  /* 0x000000373800720c */ /* 0x000fe40003f06100 */
[----:B------:R-:W-:Y:S01]  /*6a3e0*/  IADD3 R48, P1, P5, R69, R34, R48 ;  /* 0x0000002245307210 */ /* 0x000fe20007d3e030 */
[----:B------:R-:W-:Y:S01]  /*6a3f0*/  IMAD R34, R61, R46, RZ ;  /* 0x0000002e3d227224 */ /* 0x000fe200078e02ff */
[----:B------:R-:W-:-:S02]  /*6a400*/  IADD3 R51, P6, PT, R51, R54, RZ ;  /* 0x0000003633337210 */ /* 0x000fc40007fde0ff */
[----:B------:R-:W-:Y:S01]  /*6a410*/  ISETP.LT.U32.OR.EX P0, PT, R55, R84, !P0, P4 ;  /* 0x000000543700720c */ /* 0x000fe20004701540 */
[----:B------:R-:W-:Y:S01]  /*6a420*/  IMAD.WIDE.U32 R54, R60, R46, RZ ;  /* 0x0000002e3c367225 */ /* 0x000fe200078e00ff */
[----:B------:R-:W-:Y:S02]  /*6a430*/  IADD3.X R49, PT, PT, R78, R35, RZ, P1, P5 ;  /* 0x000000234e317210 */ /* 0x000fe40000fea4ff */
[----:B------:R-:W-:Y:S01]  /*6a440*/  ISETP.GE.U32.AND P1, PT, R48, R69, PT ;  /* 0x000000453000720c */ /* 0x000fe20003f26070 */
[----:B------:R-:W-:Y:S01]  /*6a450*/  IMAD.X R65, RZ, RZ, RZ, P6 ;  /* 0x000000ffff417224 */ /* 0x000fe200030e06ff */
[----:B------:R-:W-:Y:S01]  /*6a460*/  IADD3 R77, P4, PT, -R51, R76, RZ ;  /* 0x0000004c334d7210 */ /* 0x000fe20007f9e1ff */
[----:B------:R-:W-:Y:S01]  /*6a470*/  IMAD R69, R60, R47, R34 ;  /* 0x0000002f3c457224 */ /* 0x000fe200078e0222 */
[----:B------:R-:W-:Y:S01]  /*6a480*/  ISETP.GE.U32.AND.EX P1, PT, R49, R78, PT, P1 ;  /* 0x0000004e3100720c */ /* 0x000fe20003f26110 */
[----:B------:R-:W-:Y:S01]  /*6a490*/  IMAD.WIDE.U32 R34, R54, R44, RZ ;  /* 0x0000002c36227225 */ /* 0x000fe200078e00ff */
[----:B------:R-:W-:-:S02]  /*6a4a0*/  ISETP.GE.U32.AND P5, PT, R77, R30, PT ;  /* 0x0000001e4d00720c */ /* 0x000fc40003fa6070 */
[----:B------:R-:W-:Y:S01]  /*6a4b0*/  ISETP.GE.U32.AND P6, PT, R76, R51, PT ;  /* 0x000000334c00720c */ /* 0x000fe20003fc6070 */
[----:B------:R-:W-:Y:S01]  /*6a4c0*/  IMAD.X R78, R56, 0x1, ~R65, P4 ;  /* 0x00000001384e7824 */ /* 0x000fe200020e0e41 */
[----:B------:R-:W-:Y:S01]  /*6a4d0*/  ISETP.NE.U32.AND P4, PT, R94, RZ, PT ;  /* 0x000000ff5e00720c */ /* 0x000fe20003f85070 */
[----:B------:R-:W-:Y:S01]  /*6a4e0*/  IMAD.IADD R69, R55, 0x1, R69 ;  /* 0x0000000137457824 */ /* 0x000fe200078e0245 */
[----:B------:R-:W-:Y:S02]  /*6a4f0*/  SEL R51, RZ, 0x1, P1 ;  /* 0x00000001ff337807 */ /* 0x000fe40000800000 */
[----:B------:R-:W-:Y:S01]  /*6a500*/  ISETP.NE.AND.EX P4, PT, R85, RZ, PT, P4 ;  /* 0x000000ff5500720c */ /* 0x000fe20003f85340 */
[----:B------:R-:W-:Y:S01]  /*6a510*/  IMAD.WIDE.U32 R58, R69, R44, RZ ;  /* 0x0000002c453a7225 */ /* 0x000fe200078e00ff */
[----:B------:R-:W-:Y:S02]  /*6a520*/  ISETP.GE.U32.AND.EX P5, PT, R78, R31, PT, P5 ;  /* 0x0000001f4e00720c */ /* 0x000fe40003fa6150 */
[----:B------:R-:W-:-:S02]  /*6a530*/  IADD3 R86, P1, PT, R75, -R42, RZ ;  /* 0x8000002a4b567210 */ /* 0x000fc40007f3e0ff */
[----:B------:R-:W-:Y:S02]  /*6a540*/  ISETP.GE.U32.AND.EX P6, PT, R56, R65, P5, P6 ;  /* 0x000000413800720c */ /* 0x000fe40002fc6160 */
[----:B------:R-:W-:Y:S01]  /*6a550*/  LOP3.LUT R75, RZ, R60, RZ, 0x33, !PT ;  /* 0x0000003cff4b7212 */ /* 0x000fe200078e33ff */
[----:B------:R-:W-:Y:S01]  /*6a560*/  IMAD.X R60, R80, 0x1, ~R43, P1 ;  /* 0x00000001503c7824 */ /* 0x000fe200008e0e2b */
[----:B------:R-:W-:Y:S01]  /*6a570*/  PLOP3.LUT P0, PT, P0, P6, PT, 0xf8, 0x8f ;  /* 0x00000000008f781c */ /* 0x000fe2000070df70 */
[----:B------:R-:W-:Y:S01]  /*6a580*/  IMAD.WIDE.U32 R80, P5, R54, R45, R58 ;  /* 0x0000002d36507225 */ /* 0x000fe200078a003a */
[----:B------:R-:W-:Y:S02]  /*6a590*/  IADD3 R51, P6, PT, R51, R32, RZ ;  /* 0x0000002033337210 */ /* 0x000fe40007fde0ff */
[----:B------:R-:W-:Y:S02]  /*6a5a0*/  ISETP.GT.U32.AND P1, PT, R34, R75, PT ;  /* 0x0000004b2200720c */ /* 0x000fe40003f24070 */
[----:B------:R-:W-:Y:S01]  /*6a5b0*/  SEL R32, R60, R83, P0 ;  /* 0x000000533c207207 */ /* 0x000fe20000000000 */
        /* <DEDUP_REMOVED lines=25> */
.L_x_214:
[----:B------:R-:W-:Y:S05]  /*6a750*/  BSYNC.RECONVERGENT B3 ;  /* 0x0000000000037941 */ /* 0x000fea0003800200 */
.L_x_213:
[----:B------:R-:W-:Y:S01]  /*6a760*/  SEL R34, R44, RZ, P0 ;  /* 0x000000ff2c227207 */ /* 0x000fe20000000000 */
[----:B------:R-:W-:Y:S01]  /*6a770*/  IMAD.X R83, RZ, RZ, RZ, P5 ;  /* 0x000000ffff537224 */ /* 0x000fe200028e06ff */
[----:B------:R-:W-:Y:S01]  /*6a780*/  IADD3 R59, P5, PT, R71, R88, RZ ;  /* 0x00000058473b7210 */ /* 0x000fe20007fbe0ff */
[----:B------:R-:W-:Y:S01]  /*6a790*/  IMAD.WIDE.U32 R84, R69, R42, RZ ;  /* 0x0000002a45547225 */ /* 0x000fe200078e00ff */
[----:B------:R-:W-:Y:S01]  /*6a7a0*/  IADD3 R34, P6, PT, -R34, R73, RZ ;  /* 0x0000004922227210 */ /* 0x000fe20007fde1ff */
[----:B------:R-:W-:Y:S01]  /*6a7b0*/  BSSY.RECONVERGENT B3, `(.L_x_215) ;  /* 0x0000039000037945 */ /* 0x000fe20003800200 */
[----:B------:R-:W-:Y:S01]  /*6a7c0*/  SEL R33, R45, RZ, P0 ;  /* 0x000000ff2d217207 */ /* 0x000fe20000000000 */
[----:B------:R-:W-:Y:S01]  /*6a7d0*/  IMAD.X R60, R70, 0x1, R87, P5 ;  /* 0x00000001463c7824 */ /* 0x000fe200028e0657 */
[----:B------:R-:W-:Y:S01]  /*6a7e0*/  LOP3.LUT R63, R63, 0xfffffffd, RZ, 0xc0, !PT ;  /* 0xfffffffd3f3f7812 */ /* 0x000fe200078ec0ff */
[----:B------:R-:W-:Y:S01]  /*6a7f0*/  IMAD.WIDE.U32 R84, P5, R54, R43, R84 ;  /* 0x0000002b36547225 */ /* 0x000fe200078a0054 */
[----:B------:R-:W-:-:S02]  /*6a800*/  IADD3 R52, P4, PT, R35, R80, RZ ;  /* 0x0000005023347210 */ /* 0x000fc40007f9e0ff */
[----:B------:R-:W-:Y:S01]  /*6a810*/  LOP3.LUT R61, RZ, R61, RZ, 0x33, !PT ;  /* 0x0000003dff3d7212 */ /* 0x000fe200078e33ff */
[----:B------:R-:W-:Y:S02]  /*6a820*/  IMAD.X R33, R74, 0x1, ~R33, P6 ;  /* 0x000000014a217824 */ /* 0x000fe400030e0e21 */
[----:B------:R-:W-:Y:S01]  /*6a830*/  IMAD.X R75, RZ, RZ, RZ, P2 ;  /* 0x000000ffff4b7224 */ /* 0x000fe200010e06ff */
[----:B------:R-:W-:Y:S01]  /*6a840*/  ISETP.GE.U32.AND P2, PT, R59, R88, PT ;  /* 0x000000583b00720c */ /* 0x000fe20003f46070 */
[----:B------:R-:W-:Y:S01]  /*6a850*/  IMAD.MOV.U32 R74, RZ, RZ, R53 ;  /* 0x000000ffff4a7224 */ /* 0x000fe200078e0035 */
[----:B------:R-:W-:Y:S01]  /*6a860*/  ISETP.GT.U32.AND.EX P1, PT, R52, R61, PT, P1 ;  /* 0x0000003d3400720c */ /* 0x000fe20003f24110 */
[----:B------:R-:W-:Y:S01]  /*6a870*/  IMAD.WIDE.U32 R70, R54, R42, RZ ;  /* 0x0000002a36467225 */ /* 0x000fe200078e00ff */
[----:B------:R-:W-:Y:S02]  /*6a880*/  ISETP.GE.U32.AND.EX P2, PT, R60, R87, PT, P2 ;  /* 0x000000573c00720c */ /* 0x000fe40003f46120 */
[----:B------:R-:W-:Y:S01]  /*6a890*/  @P5 LOP3.LUT R63, R63, 0x2, RZ, 0xfc, !PT ;  /* 0x000000023f3f5812 */ /* 0x000fe200078efcff */
[----:B------:R-:W-:Y:S01]  /*6a8a0*/  IMAD.WIDE.U32.X R72, R72, R31, R74, P3 ;  /* 0x0000001f48487225 */ /* 0x000fe200018e044a */
[----:B------:R-:W-:-:S02]  /*6a8b0*/  IADD3 R93, P3, PT, R71, R84, RZ ;  /* 0x00000054475d7210 */ /* 0x000fc40007f7e0ff */
[----:B------:R-:W-:Y:S01]  /*6a8c0*/  LOP3.LUT R63, R63, 0xfffffffe, RZ, 0xc0, !PT ;  /* 0xfffffffe3f3f7812 */ /* 0x000fe200078ec0ff */
[----:B------:R-:W-:Y:S01]  /*6a8d0*/  IMAD.MOV.U32 R82, RZ, RZ, R81 ;  /* 0x000000ffff527224 */ /* 0x000fe200078e0051 */
[----:B------:R-:W-:Y:S01]  /*6a8e0*/  SEL R35, RZ, 0x1, P2 ;  /* 0x00000001ff237807 */ /* 0x000fe20001000000 */
[----:B------:R-:W-:Y:S01]  /*6a8f0*/  IMAD.WIDE.U32 R80, R32, R34, RZ ;  /* 0x0000002220507225 */ /* 0x000fe200078e00ff */
[----:B------:R-:W-:-:S03]  /*6a900*/  SEL R65, RZ, 0x1, !P1 ;  /* 0x00000001ff417807 */ /* 0x000fc60004800000 */
[----:B------:R-:W-:-:S04]  /*6a910*/  IMAD.WIDE.U32.X R52, R69, R45, R82, P4 ;  /* 0x0000002d45347225 */ /* 0x000fc800020e0452 */
[----:B------:R-:W-:Y:S02]  /*6a920*/  @P3 LOP3.LUT R63, R63, 0x1, RZ, 0xfc, !PT ;  /* 0x000000013f3f3812 */ /* 0x000fe400078efcff */
[----:B------:R-:W-:Y:S02]  /*6a930*/  IADD3 R94, P3, PT, R35, R72, RZ ;  /* 0x00000048235e7210 */ /* 0x000fe40007f7e0ff */
[----:B------:R-:W-:Y:S01]  /*6a940*/  IADD3 R65, P1, P2, R70, R52, R65 ;  /* 0x0000003446417210 */ /* 0x000fe20007a3e041 */
[----:B------:R-:W-:Y:S01]  /*6a950*/  IMAD.WIDE.U32 R70, R33, R34, RZ ;  /* 0x0000002221467225 */ /* 0x000fe200078e00ff */
[----:B------:R-:W-:Y:S02]  /*6a960*/  SEL R35, R86, R89, P0 ;  /* 0x0000005956237207 */ /* 0x000fe40000000000 */
[----:B------:R-:W-:Y:S01]  /*6a970*/  IADD3.X R93, PT, PT, R93, R53, RZ, P1, P2 ;  /* 0x000000355d5d7210 */ /* 0x000fe20000fe44ff */
[----:B------:R-:W-:Y:S01]  /*6a980*/  IMAD.X R61, RZ, RZ, R73, P3 ;  /* 0x000000ffff3d7224 */ /* 0x000fe200018e0649 */
[----:B------:R-:W-:Y:S01]  /*6a990*/  ISETP.NE.U32.AND P3, PT, R94, RZ, PT ;  /* 0x000000ff5e00720c */ /* 0x000fe20003f65070 */
[----:B------:R-:W-:-:S03]  /*6a9a0*/  IMAD.WIDE.U32 R52, P2, R34, R33, R70 ;  /* 0x0000002122347225 */ /* 0x000fc60007840046 */
[----:B------:R-:W-:Y:S01]  /*6a9b0*/  ISETP.NE.AND.EX P3, PT, R61, RZ, PT, P3 ;  /* 0x000000ff3d00720c */ /* 0x000fe20003f65330 */
[----:B------:R-:W-:-:S04]  /*6a9c0*/  IMAD.WIDE.U32 R70, R34, R34, RZ ;  /* 0x0000002222467225 */ /* 0x000fc800078e00ff */
[----:B------:R-:W-:Y:S01]  /*6a9d0*/  IMAD.WIDE.U32 R74, R33, R35, RZ ;  /* 0x00000023214a7225 */ /* 0x000fe200078e00ff */
[----:B------:R-:W-:-:S03]  /*6a9e0*/  IADD3 R101, P4, PT, R71, R52, RZ ;  /* 0x0000003447657210 */ /* 0x000fc60007f9e0ff */
[----:B------:R-:W-:Y:S02]  /*6a9f0*/  IMAD.X R73, RZ, RZ, RZ, P2 ;  /* 0x000000ffff497224 */ /* 0x000fe400010e06ff */
[----:B------:R-:W-:Y:S02]  /*6aa00*/  IMAD.MOV.U32 R72, RZ, RZ, R53 ;  /* 0x000000ffff487224 */ /* 0x000fe400078e0035 */
[----:B------:R-:W-:-:S04]  /*6aa10*/  IMAD.WIDE.U32 R86, P1, R35, R33, R80 ;  /* 0x0000002123567225 */ /* 0x000fc80007820050 */
        /* <DEDUP_REMOVED lines=18> */
.L_x_216:
[----:B------:R-:W-:Y:S05]  /*6ab40*/  BSYNC.RECONVERGENT B3 ;  /* 0x0000000000037941 */ /* 0x000fea0003800200 */
.L_x_215:
[----:B------:R-:W-:Y:S01]  /*6ab50*/  IADD3 R84, P3, PT, R83, R86, RZ ;  /* 0x0000005653547210 */ /* 0x000fe20007f7e0ff */
[----:B------:R-:W-:Y:S01]  /*6ab60*/  IMAD.WIDE.U32 R80, R69, R40, RZ ;  /* 0x0000002845507225 */ /* 0x000fe200078e00ff */
[----:B------:R-:W-:Y:S01]  /*6ab70*/  IADD3 R89, P4, PT, R89, R74, RZ ;  /* 0x0000004a59597210 */ /* 0x000fe20007f9e0ff */
[----:B------:R-:W-:Y:S01]  /*6ab80*/  BSSY.RECONVERGENT B3, `(.L_x_217) ;  /* 0x0000321000037945 */ /* 0x000fe20003800200 */
[----:B------:R-:W-:Y:S01]  /*6ab90*/  IADD3 R88, P5, P6, R82, R88, R52 ;  /* 0x0000005852587210 */ /* 0x000fe20007ebe034 */
[----:B------:R-:W-:Y:S01]  /*6aba0*/  IMAD.MOV.U32 R52, RZ, RZ, R85 ;  /* 0x000000ffff347224 */ /* 0x000fe200078e0055 */
[----:B------:R-:W-:Y:S01]  /*6abb0*/  LOP3.LUT R71, RZ, R70, RZ, 0x33, !PT ;  /* 0x00000046ff477212 */ /* 0x000fe200078e33ff */
[----:B------:R-:W-:Y:S01]  /*6abc0*/  IMAD.WIDE.U32 R72, R54, R40, RZ ;  /* 0x0000002836487225 */ /* 0x000fe200078e00ff */
[----:B------:R-:W-:Y:S02]  /*6abd0*/  IADD3.X R89, PT, PT, R84, R89, R53, P5, P6 ;  /* 0x0000005954597210 */ /* 0x000fe40002fec435 */
[----:B------:R-:W-:-:S02]  /*6abe0*/  LOP3.LUT P5, RZ, R63, 0x2, RZ, 0xc0, !PT ;  /* 0x000000023fff7812 */ /* 0x000fc400078ac0ff */
[C---:B------:R-:W-:Y:S02]  /*6abf0*/  LOP3.LUT P6, RZ, R63.reuse, 0x1, RZ, 0xc0, !PT ;  /* 0x000000013fff7812 */ /* 0x040fe400078cc0ff */
[----:B------:R-:W-:Y:S01]  /*6ac00*/  LOP3.LUT R63, R63, 0xfffffff7, RZ, 0xc0, !PT ;  /* 0xfffffff73f3f7812 */ /* 0x000fe200078ec0ff */
[----:B------:R-:W-:Y:S01]  /*6ac10*/  IMAD.X R53, RZ, RZ, RZ, P5 ;  /* 0x000000ffff357224 */ /* 0x000fe200028e06ff */
[----:B------:R-:W-:Y:S01]  /*6ac20*/  IADD3 R124, P5, PT, R65, R124, RZ ;  /* 0x0000007c417c7210 */ /* 0x000fe20007fbe0ff */
[----:B------:R-:W-:-:S04]  /*6ac30*/  IMAD.WIDE.U32.X R52, R69, R43, R52, P6 ;  /* 0x0000002b45347225 */ /* 0x000fc800030e0434 */
[----:B------:R-:W-:-:S04]  /*6ac40*/  IMAD.WIDE.U32 R80, P6, R54, R41, R80 ;  /* 0x0000002936507225 */ /* 0x000fc800078c0050 */
[----:B------:R-:W-:Y:S01]  /*6ac50*/  IMAD.X R126, R93, 0x1, R126, P5 ;  /* 0x000000015d7e7824 */ /* 0x000fe200028e067e */
[----:B------:R-:W-:-:S04]  /*6ac60*/  ISETP.GE.U32.AND P5, PT, R124, R65, PT ;  /* 0x000000417c00720c */ /* 0x000fc80003fa6070 */
[----:B------:R-:W-:Y:S02]  /*6ac70*/  ISETP.GE.U32.AND.EX P5, PT, R126, R93, PT, P5 ;  /* 0x0000005d7e00720c */ /* 0x000fe40003fa6150 */
[----:B------:R-:W-:Y:S02]  /*6ac80*/  LOP3.LUT R65, RZ, R126, RZ, 0x33, !PT ;  /* 0x0000007eff417212 */ /* 0x000fe400078e33ff */
[----:B------:R-:W-:Y:S02]  /*6ac90*/  @P6 LOP3.LUT R63, R63, 0x8, RZ, 0xfc, !PT ;  /* 0x000000083f3f6812 */ /* 0x000fe400078efcff */
[----:B------:R-:W-:Y:S02]  /*6aca0*/  IADD3 R103, P6, PT, R73, R80, RZ ;  /* 0x0000005049677210 */ /* 0x000fe40007fde0ff */
[----:B------:R-:W-:Y:S02]  /*6acb0*/  LOP3.LUT R63, R63, 0xfffffffd, RZ, 0xc0, !PT ;  /* 0xfffffffd3f3f7812 */ /* 0x000fe400078ec0ff */
[----:B------:R-:W-:-:S09]  /*6acc0*/  SEL R55, RZ, 0x1, P5 ;  /* 0x00000001ff377807 */ /* 0x000fd20002800000 */
        /* <DEDUP_REMOVED lines=16> */
[----:B------:R-:W-:Y:S02]  /*6add0*/  IMAD.X R73, RZ, RZ, RZ, P2 ;  /* 0x000000ffff497224 */ /* 0x000fe400010e06ff */
[----:B------:R-:W-:Y:S01]  /*6ade0*/  IMAD R55, R101, R46, RZ ;  /* 0x0000002e65377224 */ /* 0x000fe200078e02ff */
[----:B------:R-:W-:Y:S01]  /*6adf0*/  IADD3.X R97, PT, PT, R97, R53, RZ, P5, P6 ;  /* 0x0000003561617210 */ /* 0x000fe20002fec4ff */
[----:B------:R-:W-:Y:S01]  /*6ae00*/  IMAD.WIDE.U32.X R72, R32, R33, R72, P4 ;  /* 0x0000002120487225 */ /* 0x000fe200020e0448 */
[----:B------:R-:W-:-:S03]  /*6ae10*/  IADD3 R53, P5, PT, R79, -R40, RZ ;  /* 0x800000284f357210 */ /* 0x000fc60007fbe0ff */
[----:B------:R-:W-:Y:S01]  /*6ae20*/  IMAD R55, R70, R47, R55 ;  /* 0x0000002f46377224 */ /* 0x000fe200078e0237 */
[----:B------:R-:W-:Y:S01]  /*6ae30*/  SEL R53, R53, R92, P0 ;  /* 0x0000005c35357207 */ /* 0x000fe20000000000 */
[----:B------:R-:W-:-:S04]  /*6ae40*/  IMAD.X R52, R90, 0x1, ~R41, P5 ;  /* 0x000000015a347824 */ /* 0x000fc800028e0e29 */
[----:B------:R-:W-:Y:S01]  /*6ae50*/  IMAD.WIDE.U32 R84, R33, R53, RZ ;  /* 0x0000003521547225 */ /* 0x000fe200078e00ff */
[----:B------:R-:W-:-:S03]  /*6ae60*/  SEL R52, R52, R91, P0 ;  /* 0x0000005b34347207 */ /* 0x000fc60000000000 */
[----:B------:R-:W-:-:S04]  /*6ae70*/  IMAD.WIDE.U32 R74, R34, R53, RZ ;  /* 0x00000035224a7225 */ /* 0x000fc800078e00ff */
[----:B------:R-:W-:-:S03]  /*6ae80*/  IMAD.WIDE.U32 R84, P2, R52, R34, R84 ;  /* 0x0000002234547225 */ /* 0x000fc60007840054 */
[----:B------:R-:W-:-:S10]  /*6ae90*/  IADD3 R96, P4, PT, R75, R84, RZ ;  /* 0x000000544b607210 */ /* 0x000fd40007f9e0ff */
[----:B------:R-:W-:Y:S02]  /*6aea0*/  @P2 LOP3.LUT R63, R63, 0x20, RZ, 0xfc, !PT ;  /* 0x000000203f3f2812 */ /* 0x000fe400078efcff */
[----:B------:R-:W-:Y:S02]  /*6aeb0*/  IADD3 R99, P2, P5, R95, R74, R72 ;  /* 0x0000004a5f637210 */ /* 0x000fe40007d5e048 */
[----:B------:R-:W-:Y:S02]  /*6aec0*/  LOP3.LUT R63, R63, 0xffffffef, RZ, 0xc0, !PT ;  /* 0xffffffef3f3f7812 */ /* 0x000fe400078ec0ff */
[----:B------:R-:W-:Y:S01]  /*6aed0*/  IADD3.X R96, PT, PT, R97, R96, R73, P2, P5 ;  /* 0x0000006061607210 */ /* 0x000fe200017ea449 */
        /* <DEDUP_REMOVED lines=16> */
[----:B------:R-:W-:Y:S01]  /*6afe0*/  IADD3 R55, P6, PT, R71, R74, RZ ;  /* 0x0000004a47377210 */ /* 0x000fe20007fde0ff */
[----:B------:R-:W-:-:S09]  /*6aff0*/  IMAD R74, R126, R46, RZ ;  /* 0x0000002e7e4a7224 */ /* 0x000fd200078e02ff */
[----:B------:R-:W-:Y:S02]  /*6b000*/  @P5 LOP3.LUT R63, R63, 0x10, RZ, 0xfc, !PT ;  /* 0x000000103f3f5812 */ /* 0x000fe400078efcff */
[----:B------:R-:W-:Y:S01]  /*6b010*/  IADD3 R73, P2, P5, R70, R82, R73 ;  /* 0x0000005246497210 */ /* 0x000fe20007d5e049 */
[C---:B------:R-:W-:Y:S01]  /*6b020*/  IMAD.WIDE.U32 R70, R124.reuse, R46, RZ ;  /* 0x0000002e7c467225 */ /* 0x040fe200078e00ff */
[----:B------:R-:W-:Y:S02]  /*6b030*/  LOP3.LUT R63, R63, 0xfffffffe, RZ, 0xc0, !PT ;  /* 0xfffffffe3f3f7812 */ /* 0x000fe400078ec0ff */
[----:B------:R-:W-:Y:S01]  /*6b040*/  IADD3.X R94, PT, PT, R55, R83, RZ, P2, P5 ;  /* 0x00000053375e7210 */ /* 0x000fe200017ea4ff */
[----:B------:R-:W-:Y:S01]  /*6b050*/  IMAD R55, R124, R47, R74 ;  /* 0x0000002f7c377224 */ /* 0x000fe200078e024a */
        /* <DEDUP_REMOVED lines=44> */
[----:B------:R-:W-:Y:S02]  /*6b320*/  IMAD.X R55, RZ, RZ, RZ, P3 ;  /* 0x000000ffff377224 */ /* 0x000fe400018e06ff */
[----:B------:R-:W-:Y:S01]  /*6b330*/  IMAD.WIDE.U32.X R54, R32, R32, R54, P1 ;  /* 0x0000002020367225 */ /* 0x000fe200008e0436 */
[----:B------:R-:W-:-:S04]  /*6b340*/  ISETP.GE.U32.AND P1, PT, R99, R95, PT ;  /* 0x0000005f6300720c */ /* 0x000fc80003f26070 */
[----:B------:R-:W-:-:S04]  /*6b350*/  ISETP.GE.U32.AND.EX P1, PT, R96, R97, PT, P1 ;  /* 0x000000616000720c */ /* 0x000fc80003f26110 */
[----:B------:R-:W-:Y:S01]  /*6b360*/  SEL R97, RZ, 0x1, P1 ;  /* 0x00000001ff617807 */ /* 0x000fe20000800000 */
[----:B------:R-:W-:-:S03]  /*6b370*/  IMAD.WIDE.U32 R86, P1, R52, R35, R86 ;  /* 0x0000002334567225 */ /* 0x000fc60007820056 */
[----:B------:R-:W-:Y:S02]  /*6b380*/  IADD3 R97, P3, P5, R90, R54, R97 ;  /* 0x000000365a617210 */ /* 0x000fe40007d7e061 */
[----:B------:R-:W-:-:S04]  /*6b390*/  IADD3 R57, P2, PT, R91, R86, RZ ;  /* 0x000000565b397210 */ /* 0x000fc80007f5e0ff */
        /* <DEDUP_REMOVED lines=47> */
[----:B------:R-:W-:-:S03]  /*6b690*/  IMAD.WIDE.U32 R56, P6, R72, R41, R56 ;  /* 0x0000002948387225 */ /* 0x000fc600078c0038 */
[----:B------:R-:W-:Y:S01]  /*6b6a0*/  SEL R71, RZ, 0x1, P4 ;  /* 0x00000001ff477807 */ /* 0x000fe20002000000 */
[----:B------:R-:W-:-:S05]  /*6b6b0*/  IMAD.WIDE.U32 R88, R72, R40, RZ ;  /* 0x0000002848587225 */ /* 0x000fca00078e00ff */
[----:B------:R-:W-:-:S04]  /*6b6c0*/  IADD3 R73, P4, PT, R89, R56, RZ ;  /* 0x0000003859497210 */ /* 0x000fc80007f9e0ff */
        /* <DEDUP_REMOVED lines=32> */
[----:B------:R-:W-:-:S03]  /*6b8d0*/  IMAD.WIDE.U32 R82, R32, R54, RZ ;  /* 0x0000003620527225 */ /* 0x000fc600078e00ff */
[----:B------:R-:W-:Y:S01]  /*6b8e0*/  IADD3 R80, P1, P2, R88, R86, R73 ;  /* 0x0000005658507210 */ /* 0x000fe20007a3e049 */
[----:B------:R-:W-:Y:S02]  /*6b8f0*/  IMAD.MOV.U32 R88, RZ, RZ, R91 ;  /* 0x000000ffff587224 */ /* 0x000fe400078e005b */
[----:B------:R-:W-:-:S04]  /*6b900*/  IMAD.WIDE.U32 R82, P6, R55, R35, R82 ;  /* 0x0000002337527225 */ /* 0x000fc800078c0052 */
[----:B------:R-:W-:Y:S01]  /*6b910*/  IMAD.WIDE.U32 R90, R53, R53, RZ ;  /* 0x00000035355a7225 */ /* 0x000fe200078e00ff */
        /* <DEDUP_REMOVED lines=8> */
[----:B------:R-:W-:Y:S01]  /*6b9a0*/  IMAD.WIDE.U32.X R88, R52, R32, R88, P3 ;  /* 0x0000002034587225 */ /* 0x000fe200018e0458 */
[----:B------:R-:W-:Y:S02]  /*6b9b0*/  LOP3.LUT R63, R63, 0xffffff7f, RZ, 0xc0, !PT ;  /* 0xffffff7f3f3f7812 */ /* 0x000fe400078ec0ff */
[----:B------:R-:W-:Y:S01]  /*6b9c0*/  ISETP.GE.U32.AND.EX P0, PT, R73, R78, PT, P0 ;  /* 0x0000004e4900720c */ /* 0x000fe20003f06100 */
[----:B------:R-:W-:Y:S01]  /*6b9d0*/  IMAD R78, R109, R46, RZ ;  /* 0x0000002e6d4e7224 */ /* 0x000fe200078e02ff */
[----:B------:R-:W-:Y:S01]  /*6b9e0*/  @P5 LOP3.LUT R63, R63, 0x80, RZ, 0xfc, !PT ;  /* 0x000000803f3f5812 */ /* 0x000fe200078efcff */
[----:B------:R-:W-:Y:S01]  /*6b9f0*/  IMAD.WIDE.U32 R86, P5, R53, R52, R86 ;  /* 0x0000003435567225 */ /* 0x000fe200078a0056 */
[----:B------:R-:W-:Y:S02]  /*6ba00*/  SEL R105, RZ, 0x1, P0 ;  /* 0x00000001ff697807 */ /* 0x000fe40000000000 */
[----:B------:R-:W-:-:S02]  /*6ba10*/  IADD3 R91, P3, PT, R91, R86, RZ ;  /* 0x000000565b5b7210 */ /* 0x000fc40007f7e0ff */
[----:B------:R-:W-:-:S04]  /*6ba20*/  IADD3 R105, P0, P1, R90, R88, R105 ;  /* 0x000000585a697210 */ /* 0x000fc8000791e069 */
        /* <DEDUP_REMOVED lines=20> */
[----:B------:R-:W-:-:S02]  /*6bb70*/  IADD3 R115, P1, PT, R56, R99, RZ ;  /* 0x0000006338737210 */ /* 0x000fc40007f3e0ff */
[C---:B------:R-:W-:Y:S02]  /*6bb80*/  LOP3.LUT P6, RZ, R63.reuse, 0x2, RZ, 0xc0, !PT ;  /* 0x000000023fff7812 */ /* 0x040fe400078cc0ff */
        /* <DEDUP_REMOVED lines=12> */
[C---:B------:R-:W-:Y:S01]  /*6bc50*/  IMAD R71, R100.reuse, R47, R78 ;  /* 0x0000002f64477224 */ /* 0x040fe200078e024e */
[----:B------:R-:W-:Y:S02]  /*6bc60*/  LOP3.LUT R78, RZ, R109, RZ, 0x33, !PT ;  /* 0x0000006dff4e7212 */ /* 0x000fe400078e33ff */
[----:B------:R-:W-:Y:S01]  /*6bc70*/  IADD3.X R76, PT, PT, R73, R95, RZ, P1, P4 ;  /* 0x0000005f494c7210 */ /* 0x000fe20000fe84ff */
[----:B------:R-:W-:Y:S01]  /*6bc80*/  IMAD.WIDE.U32 R72, R100, R46, RZ ;  /* 0x0000002e64487225 */ /* 0x000fe200078e00ff */
[----:B------:R-:W-:-:S03]  /*6bc90*/  LOP3.LUT R63, R63, 0xffffefff, RZ, 0xc0, !PT ;  /* 0xffffefff3f3f7812 */ /* 0x000fc600078ec0ff */
[----:B------:R-:W-:Y:S01]  /*6bca0*/  IMAD.IADD R73, R73, 0x1, R71 ;  /* 0x0000000149497824 */ /* 0x000fe200078e0247 */
[----:B------:R-:W-:Y:S02]  /*6bcb0*/  LOP3.LUT R71, RZ, R100, RZ, 0x33, !PT ;  /* 0x00000064ff477212 */ /* 0x000fe400078e33ff */
        /* <DEDUP_REMOVED lines=26> */
[----:B------:R-:W-:Y:S01]  /*6be60*/  IADD3 R108, P4, PT, R36, R79, RZ ;  /* 0x0000004f246c7210 */ /* 0x000fe20007f9e0ff */
[----:B------:R-:W-:Y:S01]  /*6be70*/  IMAD R36, R67, R46, RZ ;  /* 0x0000002e43247224 */ /* 0x000fe200078e02ff */
[----:B------:R-:W-:Y:S01]  /*6be80*/  LOP3.LUT R63, R63, 0xfffffffb, RZ, 0xc0, !PT ;  /* 0xfffffffb3f3f7812 */ /* 0x000fe200078ec0ff */
[----:B------:R-:W-:Y:S01]  /*6be90*/  IMAD.WIDE.U32.X R96, R74, R41, R96, P6 ;  /* 0x000000294a607225 */ /* 0x000fe200030e0460 */
[----:B------:R-:W-:-:S03]  /*6bea0*/  LOP3.LUT R67, RZ, R67, RZ, 0x33, !PT ;  /* 0x00000043ff437212 */ /* 0x000fc600078e33ff */
[----:B------:R-:W-:Y:S01]  /*6beb0*/  IMAD.X R110, R28, 0x1, R81, P4 ;  /* 0x000000011c6e7824 */ /* 0x000fe200020e0651 */
[----:B------:R-:W-:-:S05]  /*6bec0*/  IADD3 R28, P4, PT, R101, R108, RZ ;  /* 0x0000006c651c7210 */ /* 0x000fca0007f9e0ff */
        /* <DEDUP_REMOVED lines=9> */
[C---:B------:R-:W-:Y:S01]  /*6bf60*/  IMAD.WIDE.U32 R70, R62.reuse, R46, RZ ;  /* 0x0000002e3e467225 */ /* 0x040fe200078e00ff */
[----:B------:R-:W-:Y:S02]  /*6bf70*/  LOP3.LUT R63, R63, 0xfffffffe, RZ, 0xc0, !PT ;  /* 0xfffffffe3f3f7812 */ /* 0x000fe400078ec0ff */
[----:B------:R-:W-:Y:S01]  /*6bf80*/  IADD3.X R106, PT, PT, R99, R97, RZ, P4, P6 ;  /* 0x00000061636a7210 */ /* 0x000fe200027ec4ff */
[----:B------:R-:W-:Y:S01]  /*6bf90*/  IMAD R97, R62, R47, R36 ;  /* 0x0000002f3e617224 */ /* 0x000fe200078e0224 */
        /* <DEDUP_REMOVED lines=17> */
[----:B------:R-:W-:-:S09]  /*6c0b0*/  IMAD.X R101, RZ, RZ, RZ, P5 ;  /* 0x000000ffff657224 */ /* 0x000fd200028e06ff */
[----:B------:R-:W-:-:S04]  /*6c0c0*/  @P4 LOP3.LUT R63, R63, 0x2, RZ, 0xfc, !PT ;  /* 0x000000023f3f4812 */ /* 0x000fc800078efcff */
[----:B------:R-:W-:Y:S02]  /*6c0d0*/  @P6 LOP3.LUT R63, R63, 0x1, RZ, 0xfc, !PT ;  /* 0x000000013f3f6812 */ /* 0x000fe400078efcff */
[----:B------:R-:W-:Y:S01]  /*6c0e0*/  IADD3 R111, P4, P6, R100, R98, R111 ;  /* 0x00000062646f7210 */ /* 0x000fe20007e9e06f */
[----:B------:R-:W-:Y:S01]  /*6c0f0*/  IMAD.MOV.U32 R98, RZ, RZ, R77 ;  /* 0x000000ffff627224 */ /* 0x000fe200078e004d */
[----:B------:R-:W-:Y:S01]  /*6c100*/  LOP3.LUT P5, RZ, R63, 0x10, RZ, 0xc0, !PT ;  /* 0x000000103fff7812 */ /* 0x000fe200078ac0ff */
[----:B------:R-:W-:Y:S01]  /*6c110*/  IMAD.MOV.U32 R100, RZ, RZ, R87 ;  /* 0x000000ffff647224 */ /* 0x000fe200078e0057 */
[----:B------:R-:W-:Y:S02]  /*6c120*/  IADD3.X R113, PT, PT, R113, R99, RZ, P4, P6 ;  /* 0x0000006371717210 */ /* 0x000fe400027ec4ff */
[C---:B------:R-:W-:Y:S02]  /*6c130*/  LOP3.LUT P4, RZ, R63.reuse, 0x20, RZ, 0xc0, !PT ;  /* 0x000000203fff7812 */ /* 0x040fe4000788c0ff */
[----:B------:R-:W-:-:S03]  /*6c140*/  LOP3.LUT P6, RZ, R63, 0x8, RZ, 0xc0, !PT ;  /* 0x000000083fff7812 */ /* 0x000fc600078cc0ff */
[----:B------:R-:W-:Y:S02]  /*6c150*/  IMAD.X R99, RZ, RZ, RZ, P4 ;  /* 0x000000ffff637224 */ /* 0x000fe400020e06ff */
[----:B------:R-:W-:Y:S01]  /*6c160*/  IMAD.WIDE.U32.X R98, R55, R33, R98, P6 ;  /* 0x0000002137627225 */ /* 0x000fe200030e0462 */
[C---:B------:R-:W-:Y:S02]  /*6c170*/  LOP3.LUT P6, RZ, R63.reuse, 0x1, RZ, 0xc0, !PT ;  /* 0x000000013fff7812 */ /* 0x040fe400078cc0ff */
[----:B------:R-:W-:Y:S02]  /*6c180*/  LOP3.LUT R63, R63, 0xffffffdf, RZ, 0xc0, !PT ;  /* 0xffffffdf3f3f7812 */ /* 0x000fe400078ec0ff */
[----:B------:R-:W-:-:S05]  /*6c190*/  IADD3 R36, P4, PT, R80, R98, RZ ;  /* 0x0000006250247210 */ /* 0x000fca0007f9e0ff */
[----:B------:R-:W-:Y:S02]  /*6c1a0*/  IMAD.X R109, R82, 0x1, R99, P4 ;  /* 0x00000001526d7824 */ /* 0x000fe400020e0663 */
        /* <DEDUP_REMOVED lines=39> */
[----:B------:R-:W-:-:S03]  /*6c420*/  IMAD.WIDE.U32 R94, R73, R40, RZ ;  /* 0x00000028495e7225 */ /* 0x000fc600078e00ff */
[----:B------:R-:W-:Y:S01]  /*6c430*/  IADD3 R100, P2, P4, R105, R98, R100 ;  /* 0x0000006269647210 */ /* 0x000fe20007c5e064 */
[----:B------:R-:W-:Y:S01]  /*6c440*/  IMAD.WIDE.U32.X R82, R73, R43, R82, P1 ;  /* 0x0000002b49527225 */ /* 0x000fe200008e0452 */
[----:B------:R-:W-:Y:S02]  /*6c450*/  IADD3 R115, P1, PT, R90, R115, RZ ;  /* 0x000000735a737210 */ /* 0x000fe40007f3e0ff */
[----:B------:R-:W-:Y:S01]  /*6c460*/  IADD3.X R102, PT, PT, R107, R99, RZ, P2, P4 ;  /* 0x000000636b667210 */ /* 0x000fe200017e84ff */
        /* <DEDUP_REMOVED lines=10> */
[----:B------:R-:W-:Y:S02]  /*6c510*/  LOP3.LUT P5, RZ, R63, 0x2, RZ, 0xc0, !PT ;  /* 0x000000023fff7812 */ /* 0x000fe400078ac0ff */
        /* <DEDUP_REMOVED lines=14> */
[----:B------:R-:W-:-:S03]  /*6c600*/  IMAD.WIDE.U32 R66, R55, R54, RZ ;  /* 0x0000003637427225 */ /* 0x000fc600078e00ff */
[----:B------:R-:W-:Y:S01]  /*6c610*/  IADD3.X R111, PT, PT, R111, R97, RZ, P5, P6 ;  /* 0x000000616f6f7210 */ /* 0x000fe20002fec4ff */
[----:B------:R-:W-:Y:S01]  /*6c620*/  IMAD.X R97, RZ, RZ, RZ, P0 ;  /* 0x000000ffff617224 */ /* 0x000fe200000e06ff */
[----:B------:R-:W-:Y:S01]  /*6c630*/  IADD3 R80, P0, PT, R101, R100, RZ ;  /* 0x0000006465507210 */ /* 0x000fe20007f1e0ff */
[----:B------:R-:W-:Y:S01]  /*6c640*/  IMAD.MOV.U32 R96, RZ, RZ, R89 ;  /* 0x000000ffff607224 */ /* 0x000fe200078e0059 */
[C---:B------:R-:W-:Y:S01]  /*6c650*/  LOP3.LUT P5, RZ, R63.reuse, 0x200, RZ, 0xc0, !PT ;  /* 0x000002003fff7812 */ /* 0x040fe200078ac0ff */
[----:B------:R-:W-:Y:S01]  /*6c660*/  IMAD.WIDE.U32 R88, R54, R54, RZ ;  /* 0x0000003636587225 */ /* 0x000fe200078e00ff */
[C---:B------:R-:W-:Y:S02]  /*6c670*/  LOP3.LUT P6, RZ, R63.reuse, 0x4, RZ, 0xc0, !PT ;  /* 0x000000043fff7812 */ /* 0x040fe400078cc0ff */
[----:B------:R-:W-:Y:S01]  /*6c680*/  LOP3.LUT R63, R63, 0xffffff7f, RZ, 0xc0, !PT ;  /* 0xffffff7f3f3f7812 */ /* 0x000fe200078ec0ff */
[----:B------:R-:W-:Y:S01]  /*6c690*/  IMAD.X R82, R103, 0x1, R102, P0 ;  /* 0x0000000167527824 */ /* 0x000fe200000e0666 */
[----:B------:R-:W-:Y:S01]  /*6c6a0*/  ISETP.GE.U32.AND P0, PT, R80, R101, PT ;  /* 0x000000655000720c */ /* 0x000fe20003f06070 */
[----:B------:R-:W-:Y:S01]  /*6c6b0*/  IMAD.WIDE.U32.X R96, R55, R52, R96, P3 ;  /* 0x0000003437607225 */ /* 0x000fe200018e0460 */
[----:B------:R-:W-:-:S02]  /*6c6c0*/  LOP3.LUT R63, R63, 0xfffffeff, RZ, 0xc0, !PT ;  /* 0xfffffeff3f3f7812 */ /* 0x000fc400078ec0ff */
        /* <DEDUP_REMOVED lines=9> */
[----:B------:R-:W-:Y:S02]  /*6c760*/  LOP3.LUT P3, RZ, R63, 0x400, RZ, 0xc0, !PT ;  /* 0x000004003fff7812 */ /* 0x000fe4000786c0ff */
[----:B------:R-:W-:-:S03]  /*6c770*/  ISETP.GE.U32.AND P0, PT, R108, R79, PT ;  /* 0x0000004f6c00720c */ /* 0x000fc60003f06070 */
[----:B------:R-:W-:Y:S01]  /*6c780*/  IMAD.X R97, RZ, RZ, RZ, P3 ;  /* 0x000000ffff617224 */ /* 0x000fe200018e06ff */
[----:B------:R-:W-:Y:S01]  /*6c790*/  ISETP.GE.U32.AND.EX P0, PT, R110, R81, PT, P0 ;  /* 0x000000516e00720c */ /* 0x000fe20003f06100 */
[----:B------:R-:W-:-:S03]  /*6c7a0*/  IMAD.WIDE.U32.X R68, R69, R31, R96, P5 ;  /* 0x0000001f45447225 */ /* 0x000fc600028e0460 */
[----:B------:R-:W-:Y:S02]  /*6c7b0*/  SEL R65, RZ, 0x1, P0 ;  /* 0x00000001ff417807 */ /* 0x000fe40000000000 */
[----:B------:R-:W-:Y:S02]  /*6c7c0*/  LOP3.LUT P5, RZ, R63, 0x20, RZ, 0xc0, !PT ;  /* 0x000000203fff7812 */ /* 0x000fe400078ac0ff */
[----:B------:R-:W-:Y:S01]  /*6c7d0*/  IADD3 R66, P0, PT, R65, R68, RZ ;  /* 0x0000004441427210 */ /* 0x000fe20007f1e0ff */
[----:B------:R-:W-:-:S04]  /*6c7e0*/  IMAD.MOV.U32 R68, RZ, RZ, R85 ;  /* 0x000000ffff447224 */ /* 0x000fc800078e0055 */
[----:B------:R-:W-:Y:S01]  /*6c7f0*/  IMAD.X R65, RZ, RZ, R69, P0 ;  /* 0x000000ffff417224 */ /* 0x000fe200000e0645 */
[----:B------:R-:W-:Y:S01]  /*6c800*/  ISETP.NE.U32.AND P0, PT, R66, RZ, PT ;  /* 0x000000ff4200720c */ /* 0x000fe20003f05070 */
[----:B------:R-:W-:Y:S01]  /*6c810*/  IMAD.X R69, RZ, RZ, RZ, P6 ;  /* 0x000000ffff457224 */ /* 0x000fe200030e06ff */
[----:B------:R-:W-:Y:S02]  /*6c820*/  LOP3.LUT P6, RZ, R63, 0x8, RZ, 0xc0, !PT ;  /* 0x000000083fff7812 */ /* 0x000fe400078cc0ff */
[----:B------:R-:W-:-:S13]  /*6c830*/  ISETP.NE.AND.EX P0, PT, R65, RZ, PT, P0 ;  /* 0x000000ff4100720c */ /* 0x000fda0003f05300 */
[----:B------:R-:W-:-:S05]  /*6c840*/  @P0 IADD3 R66, P3, PT, R66, R19, RZ ;  /* 0x0000001342420210 */ /* 0x000fca0007f7e0ff */
[----:B------:R-:W-:Y:S01]  /*6c850*/  @P0 IMAD.X R65, R65, 0x1, R16, P3 ;  /* 0x0000000141410824 */ /* 0x000fe200018e0610 */
[----:B------:R-:W-:Y:S01]  /*6c860*/  @P0 ISETP.GE.U32.AND P3, PT, R66, R19, PT ;  /* 0x000000134200020c */ /* 0x000fe20003f66070 */
[----:B------:R-:W-:-:S03]  /*6c870*/  @P0 IMAD.MOV.U32 R19, RZ, RZ, R66 ;  /* 0x000000ffff130224 */ /* 0x000fc600078e0042 */
[----:B------:R-:W-:Y:S01]  /*6c880*/  @P0 ISETP.GE.U32.AND.EX P3, PT, R65, R16, PT, P3 ;  /* 0x000000104100020c */ /* 0x000fe20003f66130 */
[----:B------:R-:W-:-:S03]  /*6c890*/  @P0 IMAD.MOV.U32 R16, RZ, RZ, R65 ;  /* 0x000000ffff100224 */ /* 0x000fc600078e0041 */
[----:B------:R-:W-:Y:S02]  /*6c8a0*/  @P0 SEL R36, RZ, 0x1, P3 ;  /* 0x00000001ff240807 */ /* 0x000fe40001800000 */
[C---:B------:R-:W-:Y:S02]  /*6c8b0*/  LOP3.LUT P3, RZ, R63.reuse, 0x40, RZ, 0xc0, !PT ;  /* 0x000000403fff7812 */ /* 0x040fe4000786c0ff */
[----:B------:R-:W-:-:S03]  /*6c8c0*/  LOP3.LUT R63, R63, 0xffffffef, RZ, 0xc0, !PT ;  /* 0xffffffef3f3f7812 */ /* 0x000fc600078ec0ff */
[----:B------:R-:W-:Y:S01]  /*6c8d0*/  IMAD.WIDE.U32.X R68, R74, R31, R68, P3 ;  /* 0x0000001f4a447225 */ /* 0x000fe200018e0444 */
[----:B------:R-:W-:-:S03]  /*6c8e0*/  @P0 IADD3 R37, P3, PT, R36, R37, RZ ;  /* 0x0000002524250210 */ /* 0x000fc60007f7e0ff */
[----:B------:R-:W-:Y:S02]  /*6c8f0*/  IMAD.MOV.U32 R36, RZ, RZ, R95 ;  /* 0x000000ffff247224 */ /* 0x000fe400078e005f */
[----:B------:R-:W-:Y:S01]  /*6c900*/  @P0 IMAD.X R50, RZ, RZ, R50, P3 ;  /* 0x000000ffff320224 */ /* 0x000fe200018e0632 */
[----:B------:R-:W-:-:S05]  /*6c910*/  IADD3 R81, P0, PT, R19, R104, RZ ;  /* 0x0000006813517210 */ /* 0x000fca0007f1e0ff */
[----:B------:R-:W-:Y:S01]  /*6c920*/  IMAD.X R79, R16, 0x1, R106, P0 ;  /* 0x00000001104f7824 */ /* 0x000fe200000e066a */
[----:B------:R-:W-:-:S04]  /*6c930*/  ISETP.GE.U32.AND P0, PT, R81, R104, PT ;  /* 0x000000685100720c */ /* 0x000fc80003f06070 */
[----:B------:R-:W-:-:S04]  /*6c940*/  ISETP.GE.U32.AND.EX P0, PT, R79, R106, PT, P0 ;  /* 0x0000006a4f00720c */ /* 0x000fc80003f06100 */
[----:B------:R-:W-:-:S04]  /*6c950*/  SEL R66, RZ, 0x1, P0 ;  /* 0x00000001ff427807 */ /* 0x000fc80000000000 */
[----:B------:R-:W-:Y:S01]  /*6c960*/  IADD3 R66, P0, P3, R37, R68, R66 ;  /* 0x0000004425427210 */ /* 0x000fe20007b1e042 */
[----:B------:R-:W-:-:S03]  /*6c970*/  IMAD.X R37, RZ, RZ, RZ, P2 ;  /* 0x000000ffff257224 */ /* 0x000fc600010e06ff */
[----:B------:R-:W-:Y:S01]  /*6c980*/  IADD3.X R74, PT, PT, R50, R69, RZ, P0, P3 ;  /* 0x00000045324a7210 */ /* 0x000fe200007e64ff */
[----:B------:R-:W-:Y:S01]  /*6c990*/  IMAD.WIDE.U32 R68, R73, R30, RZ ;  /* 0x0000001e49447225 */ /* 0x000fe200078e00ff */
[----:B------:R-:W-:-:S03]  /*6c9a0*/  IADD3 R93, P0, PT, R56, R93, RZ ;  /* 0x0000005d385d7210 */ /* 0x000fc60007f1e0ff */
[----:B------:R-:W-:-:S04]  /*6c9b0*/  IMAD.WIDE.U32.X R36, R73, R41, R36, P1 ;  /* 0x0000002949247225 */ /* 0x000fc800008e0424 */
[----:B------:R-:W-:Y:S01]  /*6c9c0*/  IMAD.X R95, R76, 0x1, R91, P0 ;  /* 0x000000014c5f7824 */ /* 0x000fe200000e065b */
[----:B------:R-:W-:Y:S01]  /*6c9d0*/  IADD3 R90, P0, PT, R98, R93, RZ ;  /* 0x0000005d625a7210 */ /* 0x000fe20007f1e0ff */
[----:B------:R-:W-:-:S04]  /*6c9e0*/  IMAD.WIDE.U32 R68, P3, R72, R31, R68 ;  /* 0x0000001f48447225 */ /* 0x000fc80007860044 */
[----:B------:R-:W-:Y:S01]  /*6c9f0*/  IMAD.X R88, R84, 0x1, R95, P0 ;  /* 0x0000000154587824 */ /* 0x000fe200000e065f */
[----:B------:R-:W-:-:S04]  /*6ca00*/  ISETP.GE.U32.AND P0, PT, R90, R98, PT ;  /* 0x000000625a00720c */ /* 0x000fc80003f06070 */
[----:B------:R-:W-:Y:S01]  /*6ca10*/  ISETP.GE.U32.AND.EX P0, PT, R88, R84, PT, P0 ;  /* 0x000000545800720c */ /* 0x000fe20003f06100 */
[----:B------:R-:W-:Y:S01]  /*6ca20*/  IMAD.WIDE.U32 R84, R72, R30, RZ ;  /* 0x0000001e48547225 */ /* 0x000fe200078e00ff */
[----:B------:R-:W-:Y:S02]  /*6ca30*/  LOP3.LUT R72, RZ, R109, RZ, 0x33, !PT ;  /* 0x0000006dff487212 */ /* 0x000fe400078e33ff */
[----:B------:R-:W-:Y:S02]  /*6ca40*/  SEL R65, RZ, 0x1, P0 ;  /* 0x00000001ff417807 */ /* 0x000fe40000000000 */
[----:B------:R-:W-:Y:S01]  /*6ca50*/  IADD3 R19, P2, PT, R85, R68, RZ ;  /* 0x0000004455137210 */ /* 0x000fe20007f5e0ff */
[----:B------:R-:W-:Y:S01]  /*6ca60*/  IMAD R68, R109, R46, RZ ;  /* 0x0000002e6d447224 */ /* 0x000fe200078e02ff */
[----:B------:R-:W-:Y:S01]  /*6ca70*/  IADD3 R65, P0, P1, R84, R36, R65 ;  /* 0x0000002454417210 */ /* 0x000fe2000791e041 */
[----:B------:R-:W-:Y:S01]  /*6ca80*/  IMAD.MOV.U32 R36, RZ, RZ, R87 ;  /* 0x000000ffff247224 */ /* 0x000fe200078e0057 */
[----:B------:R-:W-:Y:S01]  /*6ca90*/  @P3 LOP3.LUT R63, R63, 0x10, RZ, 0xfc, !PT ;  /* 0x000000103f3f3812 */ /* 0x000fe200078efcff */
[----:B------:R-:W-:Y:S01]  /*6caa0*/  IMAD R85, R115, R47, R68 ;  /* 0x0000002f73557224 */ /* 0x000fe200078e0244 */
[----:B------:R-:W-:Y:S01]  /*6cab0*/  IADD3.X R50, PT, PT, R19, R37, RZ, P0, P1 ;  /* 0x0000002513327210 */ /* 0x000fe200007e24ff */
[----:B------:R-:W-:Y:S01]  /*6cac0*/  IMAD.X R37, RZ, RZ, RZ, P5 ;  /* 0x000000ffff257224 */ /* 0x000fe200028e06ff */
[----:B------:R-:W-:-:S02]  /*6cad0*/  ISETP.GE.U32.AND P0, PT, R100, R105, PT ;  /* 0x000000696400720c */ /* 0x000fc40003f06070 */
[----:B------:R-:W-:Y:S01]  /*6cae0*/  LOP3.LUT R63, R63, 0xfffffffb, RZ, 0xc0, !PT ;  /* 0xfffffffb3f3f7812 */ /* 0x000fe200078ec0ff */
[----:B------:R-:W-:Y:S01]  /*6caf0*/  IMAD.WIDE.U32.X R36, R55, R52, R36, P6 ;  /* 0x0000003437247225 */ /* 0x000fe200030e0424 */
[----:B------:R-:W-:Y:S02]  /*6cb00*/  ISETP.GE.U32.AND.EX P0, PT, R102, R107, PT, P0 ;  /* 0x0000006b6600720c */ /* 0x000fe40003f06100 */
[----:B------:R-:W-:Y:S02]  /*6cb10*/  @P2 LOP3.LUT R63, R63, 0x4, RZ, 0xfc, !PT ;  /* 0x000000043f3f2812 */ /* 0x000fe400078efcff */
[----:B------:R-:W-:Y:S02]  /*6cb20*/  SEL R16, RZ, 0x1, P0 ;  /* 0x00000001ff107807 */ /* 0x000fe40000000000 */
[----:B------:R-:W-:Y:S02]  /*6cb30*/  LOP3.LUT P6, RZ, R63, 0x1, RZ, 0xc0, !PT ;  /* 0x000000013fff7812 */ /* 0x000fe400078cc0ff */
[----:B------:R-:W-:-:S02]  /*6cb40*/  IADD3 R16, P0, P1, R89, R36, R16 ;  /* 0x0000002459107210 */ /* 0x000fc4000791e010 */
        /* <DEDUP_REMOVED lines=24> */
[----:B------:R-:W-:Y:S02]  /*6ccd0*/  IADD3 R87, P1, P2, R98, R96, R87 ;  /* 0x0000006062577210 */ /* 0x000fe40007a3e057 */
[----:B------:R-:W-:Y:S02]  /*6cce0*/  LOP3.LUT P0, RZ, R63, 0x100, RZ, 0xc0, !PT ;  /* 0x000001003fff7812 */ /* 0x000fe4000780c0ff */
        /* <DEDUP_REMOVED lines=18> */
[----:B------:R-:W-:Y:S01]  /*6ce10*/  IMAD.WIDE.U32 R102, R71, R30, RZ ;  /* 0x0000001e47667225 */ /* 0x000fe200078e00ff */
[----:B------:R-:W-:-:S03]  /*6ce20*/  IADD3 R107, P2, PT, R99, R104, RZ ;  /* 0x00000068636b7210 */ /* 0x000fc60007f5e0ff */
[----:B------:R-:W-:Y:S01]  /*6ce30*/  IMAD.X R99, RZ, RZ, RZ, P6 ;  /* 0x000000ffff637224 */ /* 0x000fe200030e06ff */
[----:B------:R-:W-:Y:S01]  /*6ce40*/  IADD3.X R107, PT, PT, R107, R101, RZ, P3, P5 ;  /* 0x000000656b6b7210 */ /* 0x000fe20001fea4ff */
[----:B------:R-:W-:Y:S01]  /*6ce50*/  IMAD.MOV.U32 R98, RZ, RZ, R83 ;  /* 0x000000ffff627224 */ /* 0x000fe200078e0053 */
        /* <DEDUP_REMOVED lines=49> */
[----:B------:R-:W-:Y:S02]  /*6d170*/  LOP3.LUT P6, RZ, R63, 0x2, RZ, 0xc0, !PT ;  /* 0x000000023fff7812 */ /* 0x000fe400078cc0ff */
        /* <DEDUP_REMOVED lines=66> */
[----:B------:R-:W-:Y:S02]  /*6d5a0*/  SEL R48, R44, RZ, P1 ;  /* 0x000000ff2c307207 */ /* 0x000fe40000800000 */
[----:B------:R-:W-:Y:S01]  /*6d5b0*/  SEL R49, R45, RZ, P1 ;  /* 0x000000ff2d317207 */ /* 0x000fe20000800000 */
        /* <DEDUP_REMOVED lines=9> */
[----:B------:R-:W-:-:S05]  /*6d650*/  IADD3 R75, P2, PT, -R48, R75, RZ ;  /* 0x0000004b304b7210 */ /* 0x000fca0007f5e1ff */
[----:B------:R-:W-:Y:S01]  /*6d660*/  IMAD.X R64, R64, 0x1, ~R49, P2 ;  /* 0x0000000140407824 */ /* 0x000fe200010e0e31 */
        /* <DEDUP_REMOVED lines=8> */
[----:B------:R-:W-:-:S05]  /*6d6f0*/  IADD3 R39, P3, PT, R59, -R42, RZ ;  /* 0x8000002a3b277210 */ /* 0x000fca0007f7e0ff */
[----:B------:R-:W-:Y:S01]  /*6d700*/  IMAD.X R59, R60, 0x1, ~R43, P3 ;  /* 0x000000013c3b7824 */ /* 0x000fe200018e0e2b */
[----:B------:R-:W-:Y:S02]  /*6d710*/  IADD3 R51, P3, PT, R51, -R40, RZ ;  /* 0x8000002833337210 */ /* 0x000fe40007f7e0ff */
[----:B------:R-:W-:Y:S02]  /*6d720*/  SEL R60, R45, RZ, P2 ;  /* 0x000000ff2d3c7207 */ /* 0x000fe40001000000 */
[----:B------:R-:W-:Y:S01]  /*6d730*/  SEL R51, R51, R97, P2 ;  /* 0x0000006133337207 */ /* 0x000fe20001000000 */
[----:B------:R-:W-:Y:S01]  /*6d740*/  IMAD.X R48, R58, 0x1, ~R41, P3 ;  /* 0x000000013a307824 */ /* 0x000fe200018e0e29 */
[----:B------:R-:W-:Y:S02]  /*6d750*/  IADD3 R49, P3, PT, R49, -R30, RZ ;  /* 0x8000001e31317210 */ /* 0x000fe40007f7e0ff */
[----:B------:R-:W-:Y:S02]  /*6d760*/  SEL R58, R59, R84, P2 ;  /* 0x000000543b3a7207 */ /* 0x000fe40001000000 */
[----:B------:R-:W-:Y:S01]  /*6d770*/  SEL R48, R48, R72, P2 ;  /* 0x0000004830307207 */ /* 0x000fe20001000000 */
[----:B------:R-:W-:Y:S01]  /*6d780*/  IMAD.X R83, R38, 0x1, ~R31, P3 ;  /* 0x0000000126537824 */ /* 0x000fe200018e0e1f */
[----:B------:R-:W-:-:S02]  /*6d790*/  SEL R38, R39, R105, P2 ;  /* 0x0000006927267207 */ /* 0x000fc40001000000 */
[----:B------:R-:W-:Y:S02]  /*6d7a0*/  SEL R39, R44, RZ, P2 ;  /* 0x000000ff2c277207 */ /* 0x000fe40001000000 */
[----:B------:R-:W-:Y:S02]  /*6d7b0*/  SEL R49, R49, R70, P2 ;  /* 0x0000004631317207 */ /* 0x000fe40001000000 */
[----:B------:R-:W-:Y:S02]  /*6d7c0*/  SEL R83, R83, R71, P2 ;  /* 0x0000004753537207 */ /* 0x000fe40001000000 */
[----:B------:R-:W-:Y:S02]  /*6d7d0*/  IADD3 R39, P2, PT, -R39, R92, RZ ;  /* 0x0000005c27277210 */ /* 0x000fe40007f5e1ff */
[----:B------:R-:W-:-:S03]  /*6d7e0*/  LOP3.LUT P3, RZ, R63, 0x1000, RZ, 0xc0, !PT ;  /* 0x000010003fff7812 */ /* 0x000fc6000786c0ff */
[----:B------:R-:W-:Y:S01]  /*6d7f0*/  IMAD.X R60, R94, 0x1, ~R60, P2 ;  /* 0x000000015e3c7824 */ /* 0x000fe200010e0e3c */
[----:B------:R-:W-:-:S05]  /*6d800*/  IADD3 R92, P2, PT, R39, -R12, RZ ;  /* 0x8000000c275c7210 */ /* 0x000fca0007f5e0ff */
[----:B------:R-:W-:Y:S01]  /*6d810*/  IMAD.X R94, R60, 0x1, ~R15, P2 ;  /* 0x000000013c5e7824 */ /* 0x000fe200010e0e0f */
[----:B------:R-:W-:-:S04]  /*6d820*/  ISETP.GE.U32.AND P2, PT, R39, R12, PT ;  /* 0x0000000c2700720c */ /* 0x000fc80003f46070 */
[----:B------:R-:W-:Y:S01]  /*6d830*/  ISETP.GE.U32.AND.EX P2, PT, R60, R15, PT, P2 ;  /* 0x0000000f3c00720c */ /* 0x000fe20003f46120 */
[----:B------:R-:W-:-:S03]  /*6d840*/  IMAD.MOV.U32 R60, RZ, RZ, R85 ;  /* 0x000000ffff3c7224 */ /* 0x000fc600078e0055 */
        /* <DEDUP_REMOVED lines=10> */
[----:B------:R-:W-:-:S05]  /*6d8f0*/  IADD3 R12, P2, PT, R39, -R2, RZ ;  /* 0x80000002270c7210 */ /* 0x000fca0007f5e0ff */
[----:B------:R-:W-:Y:S01]  /*6d900*/  IMAD.X R59, R59, 0x1, ~R4, P2 ;  /* 0x000000013b3b7824 */ /* 0x000fe200010e0e04 */
[----:B------:R-:W-:Y:S01]  /*6d910*/  IADD3 R4, P2, PT, R15, R38, RZ ;  /* 0x000000260f047210 */ /* 0x000fe20007f5e0ff */
[----:B------:R-:W-:Y:S02]  /*6d920*/  IMAD.MOV.U32 R38, RZ, RZ, R57 ;  /* 0x000000ffff267224 */ /* 0x000fe400078e0039 */
[----:B------:R-:W-:Y:S02]  /*6d930*/  IMAD.X R57, RZ, RZ, RZ, P4 ;  /* 0x000000ffff397224 */ /* 0x000fe400020e06ff */
        /* <DEDUP_REMOVED lines=9> */
[----:B------:R-:W-:Y:S01]  /*6d9d0*/  IADD3 R51, P2, PT, R2, -R5, RZ ;  /* 0x8000000502337210 */ /* 0x000fe20007f5e0ff */
[----:B------:R-:W-:Y:S01]  /*6d9e0*/  IMAD.X R5, RZ, RZ, RZ, P0 ;  /* 0x000000ffff057224 */ /* 0x000fe200000e06ff */
[----:B------:R-:W-:-:S03]  /*6d9f0*/  ISETP.NE.AND P0, PT, R106, RZ, PT ;  /* 0x000000ff6a00720c */ /* 0x000fc60003f05270 */
[----:B------:R-:W-:Y:S01]  /*6da00*/  IMAD.X R72, R72, 0x1, ~R7, P2 ;  /* 0x0000000148487824 */ /* 0x000fe200010e0e07 */
[----:B------:R-:W-:-:S05]  /*6da10*/  LOP3.LUT P2, RZ, R63, 0x800, RZ, 0xc0, !PT ;  /* 0x000008003fff7812 */ /* 0x000fca000784c0ff */
[----:B------:R-:W-:Y:S01]  /*6da20*/  IMAD.X R39, RZ, RZ, RZ, P2 ;  /* 0x000000ffff277224 */ /* 0x000fe200010e06ff */
[----:B------:R-:W-:Y:S01]  /*6da30*/  IADD3 R4, P2, PT, R4, R15, RZ ;  /* 0x0000000f04047210 */ /* 0x000fe20007f5e0ff */
[----:B------:R-:W-:-:S04]  /*6da40*/  IMAD.WIDE.U32.X R38, R61, R31, R38, P3 ;  /* 0x0000001f3d267225 */ /* 0x000fc800018e0426 */
[----:B------:R-:W-:Y:S01]  /*6da50*/  IMAD.X R48, RZ, RZ, RZ, P2 ;  /* 0x000000ffff307224 */ /* 0x000fe200010e06ff */
[----:B------:R-:W-:Y:S01]  /*6da60*/  ISETP.GE.U32.AND P2, PT, R93, R56, PT ;  /* 0x000000385d00720c */ /* 0x000fe20003f46070 */
[----:B------:R-:W-:Y:S01]  /*6da70*/  IMAD.MOV.U32 R56, RZ, RZ, R69 ;  /* 0x000000ffff387224 */ /* 0x000fe200078e0045 */
[----:B------:R-:W-:Y:S01]  /*6da80*/  IADD3 R69, P4, PT, R103, -R42, RZ ;  /* 0x8000002a67457210 */ /* 0x000fe20007f9e0ff */
[----:B------:R-:W-:Y:S01]  /*6da90*/  IMAD.X R61, RZ, RZ, RZ, P6 ;  /* 0x000000ffff3d7224 */ /* 0x000fe200030e06ff */
[----:B------:R-:W-:Y:S01]  /*6daa0*/  ISETP.GE.U32.AND.EX P2, PT, R95, R76, PT, P2 ;  /* 0x0000004c5f00720c */ /* 0x000fe20003f46120 */
[----:B------:R-:W-:-:S03]  /*6dab0*/  IMAD.WIDE.U32.X R56, R73, R31, R56, P5 ;  /* 0x0000001f49387225 */ /* 0x000fc600028e0438 */
[----:B------:R-:W-:Y:S02]  /*6dac0*/  SEL R7, RZ, 0x1, P2 ;  /* 0x00000001ff077807 */ /* 0x000fe40001000000 */
[----:B------:R-:W-:Y:S02]  /*6dad0*/  IADD3 R2, P2, PT, -R4, R49, RZ ;  /* 0x0000003104027210 */ /* 0x000fe40007f5e1ff */
[----:B------:R-:W-:-:S03]  /*6dae0*/  IADD3 R93, P3, PT, R7, R38, RZ ;  /* 0x00000026075d7210 */ /* 0x000fc60007f7e0ff */
[----:B------:R-:W-:Y:S01]  /*6daf0*/  IMAD.X R15, R83, 0x1, ~R48, P2 ;  /* 0x00000001530f7824 */ /* 0x000fe200010e0e30 */
[CC--:B------:R-:W-:Y:S01]  /*6db00*/  IADD3 R71, P2, PT, R2.reuse, -R9.reuse, RZ ;  /* 0x8000000902477210 */ /* 0x0c0fe20007f5e0ff */
[----:B------:R-:W-:Y:S01]  /*6db10*/  IMAD.X R102, RZ, RZ, R39, P3 ;  /* 0x000000ffff667224 */ /* 0x000fe200018e0627 */
[----:B------:R-:W-:Y:S01]  /*6db20*/  ISETP.GE.U32.AND P3, PT, R2, R9, PT ;  /* 0x000000090200720c */ /* 0x000fe20003f66070 */
[----:B------:R-:W-:-:S03]  /*6db30*/  IMAD.WIDE.U32 R38, R68, R40, RZ ;  /* 0x0000002844267225 */ /* 0x000fc600078e00ff */
[C---:B------:R-:W-:Y:S01]  /*6db40*/  ISETP.GE.U32.AND.EX P3, PT, R15.reuse, R6, PT, P3 ;  /* 0x000000060f00720c */ /* 0x040fe20003f66130 */
[----:B------:R-:W-:Y:S01]  /*6db50*/  IMAD.X R70, R15, 0x1, ~R6, P2 ;  /* 0x000000010f467824 */ /* 0x000fe200010e0e06 */
[----:B------:R-:W-:Y:S01]  /*6db60*/  ISETP.GE.U32.AND P2, PT, R49, R4, PT ;  /* 0x000000043100720c */ /* 0x000fe20003f46070 */
[----:B------:R-:W-:Y:S02]  /*6db70*/  IMAD.MOV.U32 R4, RZ, RZ, R67 ;  /* 0x000000ffff047224 */ /* 0x000fe400078e0043 */
[----:B------:R-:W-:Y:S01]  /*6db80*/  IMAD.WIDE.U32 R6, R36, R40, RZ ;  /* 0x0000002824067225 */ /* 0x000fe200078e00ff */
[----:B------:R-:W-:-:S03]  /*6db90*/  ISETP.GE.U32.AND.EX P2, PT, R83, R48, PT, P2 ;  /* 0x000000305300720c */ /* 0x000fc60003f46120 */
[----:B------:R-:W-:-:S10]  /*6dba0*/  IMAD.WIDE.U32 R48, P5, R36, R41, R38 ;  /* 0x0000002924307225 */ /* 0x000fd400078a0026 */
        /* <DEDUP_REMOVED lines=30> */
.L_x_218:
[----:B------:R-:W-:Y:S05]  /*6dd90*/  BSYNC.RECONVERGENT B3 ;  /* 0x0000000000037941 */ /* 0x000fea0003800200 */
.L_x_217:
        /* <DEDUP_REMOVED lines=13> */
[----:B------:R-:W-:Y:S01]  /*6de70*/  SEL R78, R9, R78, P1 ;  /* 0x0000004e094e7207 */ /* 0x000fe20000800000 */
[----:B------:R-:W-:Y:S01]  /*6de80*/  IMAD.X R76, R98, 0x1, ~R41, P3 ;  /* 0x00000001624c7824 */ /* 0x000fe200018e0e29 */
[C---:B------:R-:W-:Y:S02]  /*6de90*/  IADD3 R73, P3, PT, R12.reuse, R89, RZ ;  /* 0x000000590c497210 */ /* 0x040fe40007f7e0ff */
[----:B------:R-:W-:Y:S02]  /*6dea0*/  SEL R9, RZ, 0x1, P2 ;  /* 0x00000001ff097807 */ /* 0x000fe40001000000 */
        /* <DEDUP_REMOVED lines=12> */
[----:B------:R-:W-:Y:S01]  /*6df70*/  IMAD.WIDE.U32 R48, R90, R46, RZ ;  /* 0x0000002e5a307225 */ /* 0x000fe200078e00ff */
[----:B------:R-:W-:Y:S02]  /*6df80*/  IADD3 R9, P5, PT, R9, R4, RZ ;  /* 0x0000000409097210 */ /* 0x000fe40007fbe0ff */
[----:B------:R-:W-:Y:S01]  /*6df90*/  SEL R2, R58, R81, P1 ;  /* 0x000000513a027207 */ /* 0x000fe20000800000 */
[----:B------:R-:W-:Y:S01]  /*6dfa0*/  IMAD.X R15, RZ, RZ, RZ, P2 ;  /* 0x000000ffff0f7224 */ /* 0x000fe200010e06ff */
[----:B------:R-:W-:Y:S01]  /*6dfb0*/  IADD3 R69, P2, PT, R51, -R12, RZ ;  /* 0x8000000c33457210 */ /* 0x000fe20007f5e0ff */
[----:B------:R-:W-:Y:S01]  /*6dfc0*/  IMAD.X R95, R91, 0x1, R88, P6 ;  /* 0x000000015b5f7824 */ /* 0x000fe200030e0658 */
[----:B------:R-:W-:Y:S01]  /*6dfd0*/  ISETP.GE.U32.AND P3, PT, R90, R87, PT ;  /* 0x000000575a00720c */ /* 0x000fe20003f66070 */
[----:B------:R-:W-:Y:S01]  /*6dfe0*/  IMAD.X R7, RZ, RZ, R5, P5 ;  /* 0x000000ffff077224 */ /* 0x000fe200028e0605 */
[----:B------:R-:W-:Y:S01]  /*6dff0*/  LOP3.LUT R5, RZ, R90, RZ, 0x33, !PT ;  /* 0x0000005aff057212 */ /* 0x000fe200078e33ff */
[----:B------:R-:W-:Y:S01]  /*6e000*/  IMAD.WIDE.U32 R58, R48, R44, RZ ;  /* 0x0000002c303a7225 */ /* 0x000fe200078e00ff */
[----:B------:R-:W-:-:S02]  /*6e010*/  SEL R4, R76, R79, P1 ;  /* 0x0000004f4c047207 */ /* 0x000fc40000800000 */
[----:B------:R-:W-:Y:S01]  /*6e020*/  ISETP.GE.U32.AND P6, PT, R51, R12, PT ;  /* 0x0000000c3300720c */ /* 0x000fe20003fc6070 */
[----:B------:R-:W-:Y:S01]  /*6e030*/  IMAD.X R85, R72, 0x1, ~R15, P2 ;  /* 0x0000000148557824 */ /* 0x000fe200010e0e0f */
[----:B------:R-:W-:Y:S01]  /*6e040*/  ISETP.GE.U32.AND P5, PT, R69, R2, PT ;  /* 0x000000024500720c */ /* 0x000fe20003fa6070 */
[C---:B------:R-:W-:Y:S01]  /*6e050*/  IMAD R76, R95.reuse, R46, RZ ;  /* 0x0000002e5f4c7224 */ /* 0x040fe200078e02ff */
[----:B------:R-:W-:Y:S02]  /*6e060*/  ISETP.GE.U32.AND.EX P3, PT, R95, R91, PT, P3 ;  /* 0x0000005b5f00720c */ /* 0x000fe40003f66130 */
[----:B------:R-:W-:Y:S01]  /*6e070*/  ISETP.GT.U32.AND P2, PT, R58, R5, PT ;  /* 0x000000053a00720c */ /* 0x000fe20003f44070 */
[----:B------:R-:W-:Y:S01]  /*6e080*/  IMAD R79, R90, R47, R76 ;  /* 0x0000002f5a4f7224 */ /* 0x000fe200078e024c */
[----:B------:R-:W-:Y:S02]  /*6e090*/  IADD3 R5, P0, PT, R99, -R30, RZ ;  /* 0x8000001e63057210 */ /* 0x000fe40007f1e0ff */
[----:B------:R-:W-:Y:S01]  /*6e0a0*/  ISETP.GE.U32.AND.EX P6, PT, R72, R15, PT, P6 ;  /* 0x0000000f4800720c */ /* 0x000fe20003fc6160 */
[----:B------:R-:W-:Y:S01]  /*6e0b0*/  IMAD.IADD R79, R49, 0x1, R79 ;  /* 0x00000001314f7824 */ /* 0x000fe200078e024f */
[----:B------:R-:W-:Y:S01]  /*6e0c0*/  ISETP.GE.U32.AND.EX P5, PT, R85, R4, PT, P5 ;  /* 0x000000045500720c */ /* 0x000fe20003fa6150 */
[----:B------:R-:W-:Y:S01]  /*6e0d0*/  IMAD.X R51, R96, 0x1, ~R31, P0 ;  /* 0x0000000160337824 */ /* 0x000fe200000e0e1f */
[----:B------:R-:W-:-:S02]  /*6e0e0*/  SEL R15, RZ, 0x1, P3 ;  /* 0x00000001ff0f7807 */ /* 0x000fc40001800000 */
[----:B------:R-:W-:Y:S01]  /*6e0f0*/  SEL R5, R5, R66, P1 ;  /* 0x0000004205057207 */ /* 0x000fe20000800000 */
[----:B------:R-:W-:Y:S01]  /*6e100*/  IMAD.WIDE.U32 R66, R68, R30, RZ ;  /* 0x0000001e44427225 */ /* 0x000fe200078e00ff */
[----:B------:R-:W-:Y:S02]  /*6e110*/  SEL R37, RZ, 0x1, P6 ;  /* 0x00000001ff257807 */ /* 0x000fe40003000000 */
[----:B------:R-:W-:Y:S02]  /*6e120*/  SEL R84, RZ, 0x1, P5 ;  /* 0x00000001ff547807 */ /* 0x000fe40002800000 */
[----:B------:R-:W-:Y:S02]  /*6e130*/  IADD3 R15, P3, P5, R6, R60, R15 ;  /* 0x0000003c060f7210 */ /* 0x000fe40007d7e00f */
[----:B------:R-:W-:Y:S02]  /*6e140*/  IADD3 R84, P0, PT, R84, R37, RZ ;  /* 0x0000002554547210 */ /* 0x000fe40007f1e0ff */
[----:B------:R-:W-:-:S02]  /*6e150*/  SEL R6, R51, R74, P1 ;  /* 0x0000004a33067207 */ /* 0x000fc40000800000 */
[----:B------:R-:W-:Y:S01]  /*6e160*/  IADD3.X R51, PT, PT, R83, R61, RZ, P3, P5 ;  /* 0x0000003d53337210 */ /* 0x000fe20001fea4ff */
[----:B------:R-:W-:Y:S01]  /*6e170*/  IMAD.WIDE.U32 R66, P3, R36, R31, R66 ;  /* 0x0000001f24427225 */ /* 0x000fe20007860042 */
[CC--:B------:R-:W-:Y:S02]  /*6e180*/  ISETP.GE.U32.AND P1, PT, R71.reuse, R84.reuse, PT ;  /* 0x000000544700720c */ /* 0x0c0fe40003f26070 */
[----:B------:R-:W-:Y:S01]  /*6e190*/  IADD3 R84, P5, PT, R71, -R84, RZ ;  /* 0x8000005447547210 */ /* 0x000fe20007fbe0ff */
[----:B------:R-:W-:Y:S01]  /*6e1a0*/  IMAD.X R83, RZ, RZ, RZ, P0 ;  /* 0x000000ffff537224 */ /* 0x000fe200000e06ff */
[----:B------:R-:W-:Y:S01]  /*6e1b0*/  ISETP.NE.U32.AND P0, PT, R93, RZ, PT ;  /* 0x000000ff5d00720c */ /* 0x000fe20003f05070 */
[----:B------:R-:W-:Y:S01]  /*6e1c0*/  IMAD.X R71, RZ, RZ, RZ, P3 ;  /* 0x000000ffff477224 */ /* 0x000fe200018e06ff */
[----:B------:R-:W-:Y:S01]  /*6e1d0*/  IADD3 R81, P3, PT, R92, -R75, RZ ;  /* 0x8000004b5c517210 */ /* 0x000fe20007f7e0ff */
[----:B------:R-:W-:Y:S01]  /*6e1e0*/  IMAD.WIDE.U32 R60, R36, R30, RZ ;  /* 0x0000001e243c7225 */ /* 0x000fe200078e00ff */
[----:B------:R-:W-:-:S02]  /*6e1f0*/  ISETP.GE.U32.AND.EX P1, PT, R70, R83, PT, P1 ;  /* 0x000000534600720c */ /* 0x000fc40003f26110 */
[----:B------:R-:W-:Y:S01]  /*6e200*/  ISETP.NE.AND.EX P0, PT, R102, RZ, PT, P0 ;  /* 0x000000ff6600720c */ /* 0x000fe20003f05300 */
[----:B------:R-:W-:Y:S01]  /*6e210*/  IMAD.X R83, R70, 0x1, ~R83, P5 ;  /* 0x0000000146537824 */ /* 0x000fe200028e0e53 */
[----:B------:R-:W-:Y:S01]  /*6e220*/  IADD3 R74, P5, PT, R69, -R2, RZ ;  /* 0x80000002454a7210 */ /* 0x000fe20007fbe0ff */
[----:B------:R-:W-:Y:S01]  /*6e230*/  IMAD.X R88, R94, 0x1, ~R64, P3 ;  /* 0x000000015e587824 */ /* 0x000fe200018e0e40 */
[----:B------:R-:W-:Y:S01]  /*6e240*/  ISETP.GE.U32.AND P3, PT, R84, R5, PT ;  /* 0x000000055400720c */ /* 0x000fe20003f66070 */
[----:B------:R-:W-:Y:S01]  /*6e250*/  IMAD.WIDE.U32.X R36, R68, R41, R38, P4 ;  /* 0x0000002944247225 */ /* 0x000fe200020e0426 */
[----:B------:R-:W-:Y:S02]  /*6e260*/  IADD3 R86, P4, PT, R73, -R28, RZ ;  /* 0x8000001c49567210 */ /* 0x000fe40007f9e0ff */
[----:B------:R-:W-:Y:S01]  /*6e270*/  ISETP.GE.U32.AND.EX P3, PT, R83, R6, PT, P3 ;  /* 0x000000065300720c */ /* 0x000fe20003f66130 */
[----:B------:R-:W-:-:S04]  /*6e280*/  IMAD.WIDE.U32 R38, R79, R44, RZ ;  /* 0x0000002c4f267225 */ /* 0x000fc800078e00ff */
[----:B------:R-:W-:Y:S01]  /*6e290*/  IMAD.X R87, R89, 0x1, ~R78, P4 ;  /* 0x0000000159577824 */ /* 0x000fe200020e0e4e */
[----:B------:R-:W-:Y:S01]  /*6e2a0*/  IADD3 R89, P6, PT, R61, R66, RZ ;  /* 0x000000423d597210 */ /* 0x000fe20007fde0ff */
[----:B------:R-:W-:Y:S01]  /*6e2b0*/  IMAD.X R85, R85, 0x1, ~R4, P5 ;  /* 0x0000000155557824 */ /* 0x000fe200028e0e04 */
[----:B------:R-:W-:Y:S01]  /*6e2c0*/  IADD3 R84, P5, PT, R84, -R5, RZ ;  /* 0x8000000554547210 */ /* 0x000fe20007fbe0ff */
[----:B------:R-:W-:Y:S02]  /*6e2d0*/  IMAD.MOV.U32 R70, RZ, RZ, R67 ;  /* 0x000000ffff467224 */ /* 0x000fe400078e0043 */
[----:B------:R-:W-:-:S04]  /*6e2e0*/  IMAD.WIDE.U32 R72, P4, R48, R45, R38 ;  /* 0x0000002d30487225 */ /* 0x000fc80007880026 */
        /* <DEDUP_REMOVED lines=32> */
.L_x_220:
[----:B------:R-:W-:Y:S05]  /*6e4f0*/  BSYNC.RECONVERGENT B3 ;  /* 0x0000000000037941 */ /* 0x000fea0003800200 */
.L_x_219:
        /* <DEDUP_REMOVED lines=26> */
.L_x_222:
[----:B------:R-:W-:Y:S05]  /*6e6a0*/  BSYNC.RECONVERGENT B3 ;  /* 0x0000000000037941 */ /* 0x000fea0003800200 */
.L_x_221:
[----:B------:R-:W-:Y:S01]  /*6e6b0*/  IADD3 R62, P0, PT, R62, R65, RZ ;  /* 0x000000413e3e7210 */ /* 0x000fe20007f1e0ff */
[----:B------:R-:W-:Y:S01]  /*6e6c0*/  IMAD.WIDE.U32 R66, R79, R42, RZ ;  /* 0x0000002a4f427225 */ /* 0x000fe200078e00ff */
[----:B------:R-:W-:Y:S01]  /*6e6d0*/  IADD3 R61, P1, PT, R59, R72, RZ ;  /* 0x000000483b3d7210 */ /* 0x000fe20007f3e0ff */
[----:B------:R-:W-:Y:S01]  /*6e6e0*/  BSSY.RECONVERGENT B3, `(.L_x_223) ;  /* 0x0000068000037945 */ /* 0x000fe20003800200 */
[----:B------:R-:W-:Y:S01]  /*6e6f0*/  IADD3 R90, P3, PT, R15, R62, RZ ;  /* 0x0000003e0f5a7210 */ /* 0x000fe20007f7e0ff */
[----:B------:R-:W-:Y:S01]  /*6e700*/  IMAD.X R49, R77, 0x1, R50, P0 ;  /* 0x000000014d317824 */ /* 0x000fe200000e0632 */
[----:B------:R-:W-:Y:S01]  /*6e710*/  LOP3.LUT R12, RZ, R95, RZ, 0x33, !PT ;  /* 0x0000005fff0c7212 */ /* 0x000fe200078e33ff */
[----:B------:R-:W-:Y:S01]  /*6e720*/  IMAD.X R59, RZ, RZ, RZ, P4 ;  /* 0x000000ffff3b7224 */ /* 0x000fe200020e06ff */
[----:B------:R-:W-:Y:S01]  /*6e730*/  ISETP.GE.U32.AND P0, PT, R90, R15, PT ;  /* 0x0000000f5a00720c */ /* 0x000fe20003f06070 */
[----:B------:R-:W-:Y:S01]  /*6e740*/  IMAD.MOV.U32 R58, RZ, RZ, R73 ;  /* 0x000000ffff3a7224 */ /* 0x000fe200078e0049 */
[----:B------:R-:W-:Y:S01]  /*6e750*/  ISETP.GT.U32.AND.EX P2, PT, R61, R12, PT, P2 ;  /* 0x0000000c3d00720c */ /* 0x000fe20003f44120 */
[----:B------:R-:W-:-:S02]  /*6e760*/  IMAD.X R92, R51, 0x1, R49, P3 ;  /* 0x00000001335c7824 */ /* 0x000fc400018e0631 */
[----:B------:R-:W-:Y:S01]  /*6e770*/  IMAD.WIDE.U32 R68, P3, R48, R43, R66 ;  /* 0x0000002b30447225 */ /* 0x000fe20007860042 */
[----:B------:R-:W-:Y:S02]  /*6e780*/  SEL R15, RZ, 0x1, !P2 ;  /* 0x00000001ff0f7807 */ /* 0x000fe40005000000 */
[----:B------:R-:W-:Y:S01]  /*6e790*/  ISETP.GE.U32.AND.EX P0, PT, R92, R51, PT, P0 ;  /* 0x000000335c00720c */ /* 0x000fe20003f06100 */
[----:B------:R-:W-:-:S03]  /*6e7a0*/  IMAD.WIDE.U32 R66, R48, R42, RZ ;  /* 0x0000002a30427225 */ /* 0x000fc600078e00ff */
[----:B------:R-:W-:Y:S01]  /*6e7b0*/  SEL R61, RZ, 0x1, P0 ;  /* 0x00000001ff3d7807 */ /* 0x000fe20000000000 */
[----:B------:R-:W-:Y:S01]  /*6e7c0*/  IMAD.WIDE.U32.X R58, R79, R45, R58, P1 ;  /* 0x0000002d4f3a7225 */ /* 0x000fe200008e043a */
[----:B------:R-:W-:-:S03]  /*6e7d0*/  IADD3 R51, P4, PT, R67, R68, RZ ;  /* 0x0000004443337210 */ /* 0x000fc60007f9e0ff */
[----:B------:R-:W-:Y:S01]  /*6e7e0*/  IMAD.WIDE.U32 R70, R79, R40, RZ ;  /* 0x000000284f467225 */ /* 0x000fe200078e00ff */
[----:B------:R-:W-:-:S03]  /*6e7f0*/  IADD3 R12, P1, P2, R66, R58, R15 ;  /* 0x0000003a420c7210 */ /* 0x000fc60007a3e00f */
[----:B------:R-:W-:Y:S01]  /*6e800*/  IMAD.WIDE.U32 R72, R48, R40, RZ ;  /* 0x0000002830487225 */ /* 0x000fe200078e00ff */
[----:B------:R-:W-:Y:S02]  /*6e810*/  IADD3.X R59, PT, PT, R51, R59, RZ, P1, P2 ;  /* 0x0000003b333b7210 */ /* 0x000fe40000fe44ff */
[----:B------:R-:W-:Y:S01]  /*6e820*/  IADD3 R61, P0, P2, R60, R36, R61 ;  /* 0x000000243c3d7210 */ /* 0x000fe20007a1e03d */
[----:B------:R-:W-:Y:S01]  /*6e830*/  IMAD.WIDE.U32 R76, P5, R48, R41, R70 ;  /* 0x00000029304c7225 */ /* 0x000fe200078a0046 */
[----:B------:R-:W-:-:S03]  /*6e840*/  LEA.HI R36, P1, R88, R86, RZ, 0x1 ;  /* 0x0000005658247211 */ /* 0x000fc600078308ff */
[----:B------:R-:W-:Y:S02]  /*6e850*/  IMAD.SHL.U32 R91, R81, 0x2, RZ ;  /* 0x00000002515b7824 */ /* 0x000fe400078e00ff */
[----:B------:R-:W-:Y:S01]  /*6e860*/  IMAD.X R71, RZ, RZ, RZ, P3 ;  /* 0x000000ffff477224 */ /* 0x000fe200018e06ff */
[----:B------:R-:W-:Y:S01]  /*6e870*/  IADD3 R95, P3, PT, R73, R76, RZ ;  /* 0x0000004c495f7210 */ /* 0x000fe20007f7e0ff */
[----:B------:R-:W-:Y:S01]  /*6e880*/  IMAD.MOV.U32 R70, RZ, RZ, R69 ;  /* 0x000000ffff467224 */ /* 0x000fe200078e0045 */
[----:B------:R-:W-:Y:S01]  /*6e890*/  SHF.L.U64.HI R76, R81, 0x1, R88 ;  /* 0x00000001514c7819 */ /* 0x000fe20000010258 */
[----:B------:R-:W-:Y:S01]  /*6e8a0*/  IMAD.X R67, RZ, RZ, RZ, P5 ;  /* 0x000000ffff437224 */ /* 0x000fe200028e06ff */
[----:B------:R-:W-:Y:S01]  /*6e8b0*/  IADD3.X R69, PT, PT, R89, R37, RZ, P0, P2 ;  /* 0x0000002559457210 */ /* 0x000fe200007e44ff */
[----:B------:R-:W-:Y:S01]  /*6e8c0*/  IMAD.X R58, RZ, RZ, R87, P1 ;  /* 0x000000ffff3a7224 */ /* 0x000fe200008e0657 */
[----:B------:R-:W-:Y:S01]  /*6e8d0*/  ISETP.GE.U32.AND P0, PT, R91, R44, PT ;  /* 0x0000002c5b00720c */ /* 0x000fe20003f06070 */
[----:B------:R-:W-:Y:S01]  /*6e8e0*/  IMAD.MOV.U32 R66, RZ, RZ, R77 ;  /* 0x000000ffff427224 */ /* 0x000fe200078e004d */
[----:B------:R-:W-:-:S02]  /*6e8f0*/  IADD3 R81, P1, PT, R86, R36, RZ ;  /* 0x0000002456517210 */ /* 0x000fc40007f3e0ff */
[----:B------:R-:W-:Y:S02]  /*6e900*/  ISETP.GE.U32.AND P5, PT, R62, R65, PT ;  /* 0x000000413e00720c */ /* 0x000fe40003fa6070 */
[----:B------:R-:W-:Y:S01]  /*6e910*/  ISETP.GE.U32.AND.EX P0, PT, R76, R45, PT, P0 ;  /* 0x0000002d4c00720c */ /* 0x000fe20003f06100 */
[----:B------:R-:W-:Y:S01]  /*6e920*/  IMAD.X R89, R87, 0x1, R58, P1 ;  /* 0x0000000157597824 */ /* 0x000fe200008e063a */
[----:B------:R-:W-:Y:S01]  /*6e930*/  ISETP.GE.U32.AND.EX P5, PT, R49, R50, PT, P5 ;  /* 0x000000323100720c */ /* 0x000fe20003fa6150 */
[----:B------:R-:W-:Y:S01]  /*6e940*/  IMAD.WIDE.U32 R50, R79, R30, RZ ;  /* 0x0000001e4f327225 */ /* 0x000fe200078e00ff */
[----:B------:R-:W-:Y:S02]  /*6e950*/  ISETP.GE.U32.AND P2, PT, R36, R86, PT ;  /* 0x000000562400720c */ /* 0x000fe40003f46070 */
[----:B------:R-:W-:Y:S02]  /*6e960*/  ISETP.GE.U32.AND P1, PT, R81, R36, PT ;  /* 0x000000245100720c */ /* 0x000fe40003f26070 */
[----:B------:R-:W-:-:S02]  /*6e970*/  SEL R36, RZ, 0x1, P0 ;  /* 0x00000001ff247807 */ /* 0x000fc40000000000 */
[----:B------:R-:W-:Y:S02]  /*6e980*/  SEL R15, RZ, 0x1, P5 ;  /* 0x00000001ff0f7807 */ /* 0x000fe40002800000 */
[----:B------:R-:W-:Y:S02]  /*6e990*/  ISETP.GE.U32.AND.EX P2, PT, R58, R87, PT, P2 ;  /* 0x000000573a00720c */ /* 0x000fe40003f46120 */
[----:B------:R-:W-:Y:S02]  /*6e9a0*/  ISETP.GE.U32.AND.EX P6, PT, R89, R58, PT, P1 ;  /* 0x0000003a5900720c */ /* 0x000fe40003fc6110 */
[----:B------:R-:W-:Y:S02]  /*6e9b0*/  SEL R68, RZ, 0xffffffff, P0 ;  /* 0xffffffffff447807 */ /* 0x000fe40000000000 */
[----:B------:R-:W-:Y:S02]  /*6e9c0*/  ISETP.GE.U32.AND P1, PT, R81, R36, PT ;  /* 0x000000245100720c */ /* 0x000fe40003f26070 */
[----:B------:R-:W-:-:S02]  /*6e9d0*/  IADD3 R73, P5, PT, R15, R56, RZ ;  /* 0x000000380f497210 */ /* 0x000fc40007fbe0ff */
[----:B------:R-:W-:Y:S02]  /*6e9e0*/  SEL R36, RZ, 0x1, P2 ;  /* 0x00000001ff247807 */ /* 0x000fe40001000000 */
[----:B------:R-:W-:Y:S01]  /*6e9f0*/  IADD3 R65, P0, PT, R68, R81, RZ ;  /* 0x0000005144417210 */ /* 0x000fe20007f1e0ff */
[----:B------:R-:W-:Y:S01]  /*6ea00*/  IMAD.X R93, RZ, RZ, R57, P5 ;  /* 0x000000ffff5d7224 */ /* 0x000fe200028e0639 */
[----:B------:R-:W-:Y:S02]  /*6ea10*/  SEL R15, RZ, 0x1, P6 ;  /* 0x00000001ff0f7807 */ /* 0x000fe40003000000 */
[----:B------:R-:W-:Y:S01]  /*6ea20*/  IADD3 R87, P2, PT, R12, R90, RZ ;  /* 0x0000005a0c577210 */ /* 0x000fe20007f5e0ff */
[----:B------:R-:W-:Y:S01]  /*6ea30*/  IMAD.X R68, R68, 0x1, R89, P0 ;  /* 0x0000000144447824 */ /* 0x000fe200000e0659 */
[----:B------:R-:W-:Y:S01]  /*6ea40*/  IADD3 R15, P5, P6, R15, R74, R36 ;  /* 0x0000004a0f0f7210 */ /* 0x000fe20007ebe024 */
[----:B------:R-:W-:Y:S01]  /*6ea50*/  IMAD.WIDE.U32.X R36, R79, R43, R70, P4 ;  /* 0x0000002b4f247225 */ /* 0x000fe200020e0446 */
[----:B------:R-:W-:-:S02]  /*6ea60*/  ISETP.GE.U32.AND.EX P1, PT, R89, RZ, PT, P1 ;  /* 0x000000ff5900720c */ /* 0x000fc40003f26110 */
[----:B------:R-:W-:Y:S01]  /*6ea70*/  ISETP.GE.U32.AND P0, PT, R87, R12, PT ;  /* 0x0000000c5700720c */ /* 0x000fe20003f06070 */
[----:B------:R-:W-:Y:S01]  /*6ea80*/  IMAD.X R88, R59, 0x1, R92, P2 ;  /* 0x000000013b587824 */ /* 0x000fe200010e065c */
[----:B------:R-:W-:Y:S02]  /*6ea90*/  IADD3.X R56, PT, PT, RZ, R85, RZ, P5, P6 ;  /* 0x00000055ff387210 */ /* 0x000fe40002fec4ff */
[----:B------:R-:W-:Y:S02]  /*6eaa0*/  ISETP.GE.U32.AND P2, PT, R15, R74, PT ;  /* 0x0000004a0f00720c */ /* 0x000fe40003f46070 */
[----:B------:R-:W-:Y:S02]  /*6eab0*/  SEL R12, RZ, 0x1, P1 ;  /* 0x00000001ff0c7807 */ /* 0x000fe40000800000 */
[----:B------:R-:W-:Y:S02]  /*6eac0*/  IADD3 R74, P5, PT, R74, R15, RZ ;  /* 0x0000000f4a4a7210 */ /* 0x000fe40007fbe0ff */
[----:B------:R-:W-:-:S02]  /*6ead0*/  ISETP.GE.U32.AND P1, PT, R65, R42, PT ;  /* 0x0000002a4100720c */ /* 0x000fc40003f26070 */
[----:B------:R-:W-:Y:S01]  /*6eae0*/  ISETP.GE.U32.AND.EX P6, PT, R88, R59, PT, P0 ;  /* 0x0000003b5800720c */ /* 0x000fe20003fc6100 */
[----:B------:R-:W-:Y:S01]  /*6eaf0*/  IMAD.X R77, R85, 0x1, R56, P5 ;  /* 0x00000001554d7824 */ /* 0x000fe200028e0638 */
[----:B------:R-:W-:Y:S02]  /*6eb00*/  ISETP.GE.U32.AND P0, PT, R74, R15, PT ;  /* 0x0000000f4a00720c */ /* 0x000fe40003f06070 */
[----:B------:R-:W-:Y:S02]  /*6eb10*/  ISETP.GE.U32.AND.EX P1, PT, R68, R43, PT, P1 ;  /* 0x0000002b4400720c */ /* 0x000fe40003f26110 */
[----:B------:R-:W-:Y:S02]  /*6eb20*/  SEL R15, RZ, 0x1, P6 ;  /* 0x00000001ff0f7807 */ /* 0x000fe40003000000 */
[----:B------:R-:W-:Y:S02]  /*6eb30*/  SEL R59, RZ, 0x1, P1 ;  /* 0x00000001ff3b7807 */ /* 0x000fe40000800000 */
[----:B------:R-:W-:-:S02]  /*6eb40*/  IADD3 R72, P1, P4, R72, R36, R15 ;  /* 0x0000002448487210 */ /* 0x000fc40007c3e00f */
[----:B------:R-:W-:Y:S02]  /*6eb50*/  ISETP.GE.U32.AND.EX P0, PT, R77, R56, PT, P0 ;  /* 0x000000384d00720c */ /* 0x000fe40003f06100 */
[----:B------:R-:W-:Y:S02]  /*6eb60*/  IADD3.X R58, PT, PT, R95, R37, RZ, P1, P4 ;  /* 0x000000255f3a7210 */ /* 0x000fe40000fe84ff */
[----:B------:R-:W-:Y:S02]  /*6eb70*/  ISETP.GE.U32.AND.EX P2, PT, R56, R85, PT, P2 ;  /* 0x000000553800720c */ /* 0x000fe40003f46120 */
[----:B------:R-:W-:Y:S01]  /*6eb80*/  SEL R71, RZ, 0x1, P0 ;  /* 0x00000001ff477807 */ /* 0x000fe20000000000 */
[C---:B------:R-:W-:Y:S01]  /*6eb90*/  IMAD.WIDE.U32 R56, P0, R48.reuse, R31, R50 ;  /* 0x0000001f30387225 */ /* 0x040fe20007800032 */
[----:B------:R-:W-:Y:S02]  /*6eba0*/  ISETP.NE.U32.AND P1, PT, R73, RZ, PT ;  /* 0x000000ff4900720c */ /* 0x000fe40003f25070 */
[----:B------:R-:W-:Y:S01]  /*6ebb0*/  IADD3 R59, P6, PT, R59, R12, RZ ;  /* 0x0000000c3b3b7210 */ /* 0x000fe20007fde0ff */
[----:B------:R-:W-:Y:S01]  /*6ebc0*/  IMAD.WIDE.U32 R50, R48, R30, RZ ;  /* 0x0000001e30327225 */ /* 0x000fe200078e00ff */
[----:B------:R-:W-:-:S03]  /*6ebd0*/  SEL R12, RZ, 0x1, P2 ;  /* 0x00000001ff0c7807 */ /* 0x000fc60001000000 */
[----:B------:R-:W-:Y:S01]  /*6ebe0*/  IMAD.WIDE.U32.X R48, R79, R41, R66, P3 ;  /* 0x000000294f307225 */ /* 0x000fe200018e0442 */
[----:B------:R-:W-:Y:S02]  /*6ebf0*/  ISETP.NE.AND.EX P3, PT, R93, RZ, PT, P1 ;  /* 0x000000ff5d00720c */ /* 0x000fe40003f65310 */
[----:B------:R-:W-:Y:S01]  /*6ec00*/  ISETP.GE.U32.AND P1, PT, R74, R59, PT ;  /* 0x0000003b4a00720c */ /* 0x000fe20003f26070 */
[----:B------:R-:W-:Y:S01]  /*6ec10*/  IMAD.X R37, RZ, RZ, RZ, P0 ;  /* 0x000000ffff257224 */ /* 0x000fe200000e06ff */
[----:B------:R-:W-:Y:S01]  /*6ec20*/  IADD3 R95, P0, PT, R51, R56, RZ ;  /* 0x00000038335f7210 */ /* 0x000fe20007f1e0ff */
[----:B------:R-:W-:Y:S01]  /*6ec30*/  IMAD.MOV.U32 R36, RZ, RZ, R57 ;  /* 0x000000ffff247224 */ /* 0x000fe200078e0039 */
[----:B------:R-:W-:Y:S01]  /*6ec40*/  IADD3 R71, P4, P5, R71, R84, R12 ;  /* 0x0000005447477210 */ /* 0x000fe20007d9e00c */
[----:B------:R-:W-:Y:S01]  /*6ec50*/  IMAD.X R62, RZ, RZ, RZ, P6 ;  /* 0x000000ffff3e7224 */ /* 0x000fe200030e06ff */
[----:B------:R-:W-:Y:S01]  /*6ec60*/  IADD3 R59, P2, PT, -R59, R74, RZ ;  /* 0x0000004a3b3b7210 */ /* 0x000fe20007f5e1ff */
[----:B------:R-:W-:-:S04]  /*6ec70*/  IMAD.WIDE.U32.X R36, R79, R31, R36, P0 ;  /* 0x0000001f4f247225 */ /* 0x000fc800000e0424 */
        /* <DEDUP_REMOVED lines=14> */
.L_x_224:
[----:B------:R-:W-:Y:S05]  /*6ed60*/  BSYNC.RECONVERGENT B3 ;  /* 0x0000000000037941 */ /* 0x000fea0003800200 */
.L_x_223:
[C---:B------:R-:W-:Y:S01]  /*6ed70*/  ISETP.GE.U32.AND.EX P1, PT, R77.reuse, R62, PT, P1 ;  /* 0x0000003e4d00720c */ /* 0x040fe20003f26110 */
[----:B------:R-:W-:Y:S01]  /*6ed80*/  IMAD.X R62, R77, 0x1, ~R62, P2 ;  /* 0x000000014d3e7824 */ /* 0x000fe200010e0e3e */
[----:B------:R-:W-:Y:S01]  /*6ed90*/  IADD3 R66, P6, PT, R84, R71, RZ ;  /* 0x0000004754427210 */ /* 0x000fe20007fde0ff */
[----:B------:R-:W-:Y:S01]  /*6eda0*/  BSSY.RECONVERGENT B3, `(.L_x_225) ;  /* 0x0000111000037945 */ /* 0x000fe20003800200 */
[----:B------:R-:W-:Y:S02]  /*6edb0*/  IADD3.X R56, PT, PT, RZ, R83, RZ, P4, P5 ;  /* 0x00000053ff387210 */ /* 0x000fe400027ea4ff */
[----:B------:R-:W-:Y:S02]  /*6edc0*/  ISETP.GE.U32.AND P2, PT, R59, R40, PT ;  /* 0x000000283b00720c */ /* 0x000fe40003f46070 */
[----:B------:R-:W-:Y:S01]  /*6edd0*/  IADD3 R80, P4, PT, R80, R61, RZ ;  /* 0x0000003d50507210 */ /* 0x000fe20007f9e0ff */
[----:B------:R-:W-:Y:S01]  /*6ede0*/  IMAD.X R57, R83, 0x1, R56, P6 ;  /* 0x0000000153397824 */ /* 0x000fe200030e0638 */
[----:B------:R-:W-:-:S02]  /*6edf0*/  ISETP.GE.U32.AND P3, PT, R66, R71, PT ;  /* 0x000000474200720c */ /* 0x000fc40003f66070 */
[----:B------:R-:W-:Y:S01]  /*6ee00*/  ISETP.GE.U32.AND.EX P5, PT, R62, R41, PT, P2 ;  /* 0x000000293e00720c */ /* 0x000fe20003fa6120 */
[----:B------:R-:W-:Y:S01]  /*6ee10*/  IMAD.X R82, R82, 0x1, R69, P4 ;  /* 0x0000000152527824 */ /* 0x000fe200020e0645 */
[----:B------:R-:W-:Y:S02]  /*6ee20*/  ISETP.GE.U32.AND P2, PT, R80, R61, PT ;  /* 0x0000003d5000720c */ /* 0x000fe40003f46070 */
[----:B------:R-:W-:Y:S02]  /*6ee30*/  SEL R12, RZ, 0x1, P1 ;  /* 0x00000001ff0c7807 */ /* 0x000fe40000800000 */
[----:B------:R-:W-:Y:S02]  /*6ee40*/  ISETP.LT.U32.AND P0, PT, R71, R84, PT ;  /* 0x000000544700720c */ /* 0x000fe40003f01070 */
[----:B------:R-:W-:Y:S02]  /*6ee50*/  SEL R61, RZ, 0x1, P5 ;  /* 0x00000001ff3d7807 */ /* 0x000fe40002800000 */
[----:B------:R-:W-:-:S02]  /*6ee60*/  ISETP.GE.U32.AND.EX P1, PT, R57, R56, PT, P3 ;  /* 0x000000383900720c */ /* 0x000fc40003f26130 */
[----:B------:R-:W-:Y:S02]  /*6ee70*/  ISETP.GE.U32.AND P5, PT, R87, R44, PT ;  /* 0x0000002c5700720c */ /* 0x000fe40003fa6070 */
[----:B------:R-:W-:Y:S02]  /*6ee80*/  ISETP.LT.U32.OR.EX P0, PT, R56, R83, !P1, P0 ;  /* 0x000000533800720c */ /* 0x000fe40004f01500 */
[----:B------:R-:W-:Y:S02]  /*6ee90*/  IADD3 R61, P3, PT, R61, R12, RZ ;  /* 0x0000000c3d3d7210 */ /* 0x000fe40007f7e0ff */
[----:B------:R-:W-:Y:S02]  /*6eea0*/  ISETP.GE.U32.AND.EX P1, PT, R88, R45, PT, P5 ;  /* 0x0000002d5800720c */ /* 0x000fe40003f26150 */
[----:B------:R-:W-:Y:S01]  /*6eeb0*/  IADD3 R83, P5, PT, R72, R80, RZ ;  /* 0x0000005048537210 */ /* 0x000fe20007fbe0ff */
[----:B------:R-:W-:Y:S01]  /*6eec0*/  IMAD.X R56, RZ, RZ, RZ, P3 ;  /* 0x000000ffff387224 */ /* 0x000fe200018e06ff */
[----:B------:R-:W-:-:S02]  /*6eed0*/  ISETP.GE.U32.AND.EX P4, PT, R82, R69, PT, P2 ;  /* 0x000000455200720c */ /* 0x000fc40003f86120 */
[----:B------:R-:W-:Y:S01]  /*6eee0*/  ISETP.GE.U32.AND P2, PT, R66, R61, PT ;  /* 0x0000003d4200720c */ /* 0x000fe20003f46070 */
[----:B------:R-:W-:Y:S01]  /*6eef0*/  IMAD.X R85, R58, 0x1, R82, P5 ;  /* 0x000000013a557824 */ /* 0x000fe200028e0652 */
[----:B------:R-:W-:Y:S02]  /*6ef00*/  IADD3 R61, P3, PT, -R61, R66, RZ ;  /* 0x000000423d3d7210 */ /* 0x000fe40007f7e1ff */
[----:B------:R-:W-:Y:S02]  /*6ef10*/  ISETP.GE.U32.AND P5, PT, R83, R72, PT ;  /* 0x000000485300720c */ /* 0x000fe40003fa6070 */
[----:B------:R-:W-:Y:S01]  /*6ef20*/  SEL R15, RZ, 0x1, P4 ;  /* 0x00000001ff0f7807 */ /* 0x000fe20002000000 */
[----:B------:R-:W-:Y:S01]  /*6ef30*/  IMAD.X R60, R57, 0x1, ~R56, P3 ;  /* 0x00000001393c7824 */ /* 0x000fe200018e0e38 */
[----:B------:R-:W-:Y:S02]  /*6ef40*/  ISETP.GE.U32.AND.EX P5, PT, R85, R58, PT, P5 ;  /* 0x0000003a5500720c */ /* 0x000fe40003fa6150 */
[----:B------:R-:W-:-:S02]  /*6ef50*/  ISETP.GE.U32.AND P3, PT, R61, R30, PT ;  /* 0x0000001e3d00720c */ /* 0x000fc40003f66070 */
[----:B------:R-:W-:Y:S02]  /*6ef60*/  SEL R58, RZ, 0xffffffff, P1 ;  /* 0xffffffffff3a7807 */ /* 0x000fe40000800000 */
[----:B------:R-:W-:Y:S02]  /*6ef70*/  SEL R12, RZ, 0x1, P1 ;  /* 0x00000001ff0c7807 */ /* 0x000fe40000800000 */
[----:B------:R-:W-:Y:S02]  /*6ef80*/  SEL R51, RZ, 0x1, P5 ;  /* 0x00000001ff337807 */ /* 0x000fe40002800000 */
[----:B------:R-:W-:Y:S02]  /*6ef90*/  ISETP.GE.U32.AND.EX P3, PT, R60, R31, PT, P3 ;  /* 0x0000001f3c00720c */ /* 0x000fe40003f66130 */
[----:B------:R-:W-:Y:S02]  /*6efa0*/  IADD3 R69, P1, PT, R15, R38, RZ ;  /* 0x000000260f457210 */ /* 0x000fe40007f3e0ff */
[----:B------:R-:W-:-:S02]  /*6efb0*/  IADD3 R67, P5, PT, R58, R83, RZ ;  /* 0x000000533a437210 */ /* 0x000fc40007fbe0ff */
[----:B------:R-:W-:Y:S02]  /*6efc0*/  ISETP.GE.U32.AND P4, PT, R83, R12, PT ;  /* 0x0000000c5300720c */ /* 0x000fe40003f86070 */
[----:B------:R-:W-:Y:S01]  /*6efd0*/  ISETP.GE.U32.AND.EX P2, PT, R57, R56, P3, P2 ;  /* 0x000000383900720c */ /* 0x000fe20001f46120 */
[----:B------:R-:W-:Y:S01]  /*6efe0*/  IMAD.X R56, RZ, RZ, R39, P1 ;  /* 0x000000ffff387224 */ /* 0x000fe200008e0627 */
[----:B------:R-:W-:Y:S01]  /*6eff0*/  ISETP.GE.U32.AND P1, PT, R67, R42, PT ;  /* 0x0000002a4300720c */ /* 0x000fe20003f26070 */
[----:B------:R-:W-:Y:S01]  /*6f000*/  IMAD.X R58, R58, 0x1, R85, P5 ;  /* 0x000000013a3a7824 */ /* 0x000fe200028e0655 */
[----:B------:R-:W-:Y:S02]  /*6f010*/  ISETP.GE.U32.AND.EX P4, PT, R85, RZ, PT, P4 ;  /* 0x000000ff5500720c */ /* 0x000fe40003f86140 */
[----:B------:R-:W-:Y:S02]  /*6f020*/  ISETP.NE.U32.AND P5, PT, R69, RZ, PT ;  /* 0x000000ff4500720c */ /* 0x000fe40003fa5070 */
[----:B------:R-:W-:-:S02]  /*6f030*/  ISETP.GE.U32.AND.EX P1, PT, R58, R43, PT, P1 ;  /* 0x0000002b3a00720c */ /* 0x000fc40003f26110 */
[----:B------:R-:W-:Y:S02]  /*6f040*/  SEL R12, RZ, 0x1, P4 ;  /* 0x00000001ff0c7807 */ /* 0x000fe40002000000 */
[----:B------:R-:W-:Y:S02]  /*6f050*/  ISETP.NE.AND.EX P4, PT, R56, RZ, PT, P5 ;  /* 0x000000ff3800720c */ /* 0x000fe40003f85350 */
[----:B------:R-:W-:Y:S02]  /*6f060*/  IADD3 R51, P3, P6, R50, R48, R51 ;  /* 0x0000003032337210 */ /* 0x000fe40007e7e033 */
[----:B------:R-:W-:Y:S02]  /*6f070*/  SEL R73, RZ, 0x1, P1 ;  /* 0x00000001ff497807 */ /* 0x000fe40000800000 */
[----:B------:R-:W-:Y:S02]  /*6f080*/  IADD3 R15, P1, PT, R59, -R40, RZ ;  /* 0x800000283b0f7210 */ /* 0x000fe40007f3e0ff */
[----:B------:R-:W-:-:S02]  /*6f090*/  IADD3.X R38, PT, PT, R95, R49, RZ, P3, P6 ;  /* 0x000000315f267210 */ /* 0x000fc40001fec4ff */
[----:B------:R-:W-:Y:S02]  /*6f0a0*/  PLOP3.LUT P0, PT, P0, P2, PT, 0xf8, 0x8f ;  /* 0x00000000008f781c */ /* 0x000fe40000705f70 */
[----:B------:R-:W-:Y:S02]  /*6f0b0*/  IADD3 R39, P3, PT, R65, -R42, RZ ;  /* 0x8000002a41277210 */ /* 0x000fe40007f7e0ff */
[----:B------:R-:W-:Y:S01]  /*6f0c0*/  IADD3 R73, P6, PT, R73, R12, RZ ;  /* 0x0000000c49497210 */ /* 0x000fe20007fde0ff */
[----:B------:R-:W-:Y:S01]  /*6f0d0*/  IMAD.X R12, R62, 0x1, ~R41, P1 ;  /* 0x000000013e0c7824 */ /* 0x000fe200008e0e29 */
[----:B------:R-:W-:Y:S01]  /*6f0e0*/  SEL R62, R44, RZ, P0 ;  /* 0x000000ff2c3e7207 */ /* 0x000fe20000000000 */
[----:B------:R-:W-:Y:S01]  /*6f0f0*/  IMAD.X R48, R68, 0x1, ~R43, P3 ;  /* 0x0000000144307824 */ /* 0x000fe200018e0e2b */
[----:B------:R-:W-:Y:S01]  /*6f100*/  SEL R90, R39, R81, P0 ;  /* 0x00000051275a7207 */ /* 0x000fe20000000000 */
[----:B------:R-:W-:Y:S01]  /*6f110*/  IMAD.X R84, RZ, RZ, RZ, P6 ;  /* 0x000000ffff547224 */ /* 0x000fe200030e06ff */
[----:B------:R-:W-:-:S02]  /*6f120*/  IADD3 R61, P1, PT, R61, -R30, RZ ;  /* 0x8000001e3d3d7210 */ /* 0x000fc40007f3e0ff */
[----:B------:R-:W-:Y:S02]  /*6f130*/  @P4 IADD3 R39, P3, PT, R69, R16, RZ ;  /* 0x0000001045274210 */ /* 0x000fe40007f7e0ff */
[----:B------:R-:W-:Y:S01]  /*6f140*/  IADD3 R62, P2, PT, -R62, R91, RZ ;  /* 0x0000005b3e3e7210 */ /* 0x000fe20007f5e1ff */
[----:B------:R-:W-:Y:S01]  /*6f150*/  IMAD.X R60, R60, 0x1, ~R31, P1 ;  /* 0x000000013c3c7824 */ /* 0x000fe200008e0e1f */
[----:B------:R-:W-:Y:S02]  /*6f160*/  SEL R69, R45, RZ, P0 ;  /* 0x000000ff2d457207 */ /* 0x000fe40000000000 */
[----:B------:R-:W-:Y:S02]  /*6f170*/  SEL R92, R15, R74, P0 ;  /* 0x0000004a0f5c7207 */ /* 0x000fe40000000000 */
[----:B------:R-:W-:Y:S01]  /*6f180*/  SEL R15, R12, R77, P0 ;  /* 0x0000004d0c0f7207 */ /* 0x000fe20000000000 */
[----:B------:R-:W-:Y:S01]  /*6f190*/  @P4 IMAD.X R12, R56, 0x1, R19, P3 ;  /* 0x00000001380c4824 */ /* 0x000fe200018e0613 */
[----:B------:R-:W-:Y:S01]  /*6f1a0*/  @P4 ISETP.GE.U32.AND P1, PT, R39, R16, PT ;  /* 0x000000102700420c */ /* 0x000fe20003f26070 */
[----:B------:R-:W-:Y:S01]  /*6f1b0*/  IMAD.X R69, R76, 0x1, ~R69, P2 ;  /* 0x000000014c457824 */ /* 0x000fe200010e0e45 */
[----:B------:R-:W-:Y:S01]  /*6f1c0*/  SEL R89, R48, R89, P0 ;  /* 0x0000005930597207 */ /* 0x000fe20000000000 */
[----:B------:R-:W-:Y:S01]  /*6f1d0*/  @P4 IMAD.MOV.U32 R16, RZ, RZ, R39 ;  /* 0x000000ffff104224 */ /* 0x000fe200078e0027 */
[----:B------:R-:W-:Y:S01]  /*6f1e0*/  SEL R61, R61, R66, P0 ;  /* 0x000000423d3d7207 */ /* 0x000fe20000000000 */
[----:B------:R-:W-:Y:S01]  /*6f1f0*/  IMAD.SHL.U32 R48, R62, 0x2, RZ ;  /* 0x000000023e307824 */ /* 0x000fe200078e00ff */
[----:B------:R-:W-:-:S02]  /*6f200*/  SEL R60, R60, R57, P0 ;  /* 0x000000393c3c7207 */ /* 0x000fc40000000000 */
[----:B------:R-:W-:Y:S01]  /*6f210*/  @P4 ISETP.GE.U32.AND.EX P0, PT, R12, R19, PT, P1 ;  /* 0x000000130c00420c */ /* 0x000fe20003f06110 */
[----:B------:R-:W-:Y:S01]  /*6f220*/  @P4 IMAD.MOV.U32 R19, RZ, RZ, R12 ;  /* 0x000000ffff134224 */ /* 0x000fe200078e000c */
[----:B------:R-:W-:Y:S02]  /*6f230*/  SHF.R.U32.HI R39, RZ, 0x1f, R69 ;  /* 0x0000001fff277819 */ /* 0x000fe40000011645 */
[----:B------:R-:W-:Y:S02]  /*6f240*/  IADD3 R86, P1, PT, R16, R51, RZ ;  /* 0x0000003310567210 */ /* 0x000fe40007f3e0ff */
[----:B------:R-:W-:Y:S02]  /*6f250*/  @P4 SEL R16, RZ, 0x1, P0 ;  /* 0x00000001ff104807 */ /* 0x000fe40000000000 */
[----:B------:R-:W-:Y:S01]  /*6f260*/  IADD3 R12, P0, PT, R39, R90, RZ ;  /* 0x0000005a270c7210 */ /* 0x000fe20007f1e0ff */
[----:B------:R-:W-:Y:S01]  /*6f270*/  IMAD.X R81, R19, 0x1, R38, P1 ;  /* 0x0000000113517824 */ /* 0x000fe200008e0626 */
[----:B------:R-:W-:-:S02]  /*6f280*/  ISETP.GE.U32.AND P2, PT, R48, R44, PT ;  /* 0x0000002c3000720c */ /* 0x000fc40003f46070 */
[----:B------:R-:W-:Y:S02]  /*6f290*/  SHF.L.U64.HI R56, R62, 0x1, R69 ;  /* 0x000000013e387819 */ /* 0x000fe40000010245 */
[----:B------:R-:W-:Y:S01]  /*6f2a0*/  @P4 IADD3 R9, P5, PT, R16, R9, RZ ;  /* 0x0000000910094210 */ /* 0x000fe20007fbe0ff */
[----:B------:R-:W-:Y:S01]  /*6f2b0*/  IMAD.X R16, RZ, RZ, R89, P0 ;  /* 0x000000ffff107224 */ /* 0x000fe200000e0659 */
[----:B------:R-:W-:Y:S02]  /*6f2c0*/  IADD3 R57, P3, PT, R12, R90, RZ ;  /* 0x0000005a0c397210 */ /* 0x000fe40007f7e0ff */
[----:B------:R-:W-:Y:S01]  /*6f2d0*/  ISETP.GE.U32.AND.EX P2, PT, R56, R45, PT, P2 ;  /* 0x0000002d3800720c */ /* 0x000fe20003f46120 */
[----:B------:R-:W-:Y:S01]  /*6f2e0*/  @P4 IMAD.X R7, RZ, RZ, R7, P5 ;  /* 0x000000ffff074224 */ /* 0x000fe200028e0607 */
[----:B------:R-:W-:Y:S01]  /*6f2f0*/  ISETP.GE.U32.AND P0, PT, R12, R39, PT ;  /* 0x000000270c00720c */ /* 0x000fe20003f06070 */
[----:B------:R-:W-:Y:S01]  /*6f300*/  IMAD.X R59, R16, 0x1, R89, P3 ;  /* 0x00000001103b7824 */ /* 0x000fe200018e0659 */
[----:B------:R-:W-:-:S02]  /*6f310*/  SEL R74, RZ, 0xffffffff, P2 ;  /* 0xffffffffff4a7807 */ /* 0x000fc40001000000 */
[----:B------:R-:W-:Y:S02]  /*6f320*/  ISETP.GE.U32.AND P1, PT, R57, R12, PT ;  /* 0x0000000c3900720c */ /* 0x000fe40003f26070 */
[----:B------:R-:W-:Y:S02]  /*6f330*/  SEL R12, RZ, 0x1, P2 ;  /* 0x00000001ff0c7807 */ /* 0x000fe40001000000 */
[----:B------:R-:W-:Y:S02]  /*6f340*/  ISETP.GE.U32.AND.EX P0, PT, R16, RZ, PT, P0 ;  /* 0x000000ff1000720c */ /* 0x000fe40003f06100 */
[----:B------:R-:W-:Y:S02]  /*6f350*/  IADD3 R39, P3, PT, R74, R57, RZ ;  /* 0x000000394a277210 */ /* 0x000fe40007f7e0ff */
[----:B------:R-:W-:Y:S02]  /*6f360*/  ISETP.GE.U32.AND P2, PT, R86, R51, PT ;  /* 0x000000335600720c */ /* 0x000fe40003f46070 */
[----:B------:R-:W-:Y:S01]  /*6f370*/  ISETP.GE.U32.AND.EX P1, PT, R59, R16, PT, P1 ;  /* 0x000000103b00720c */ /* 0x000fe20003f26110 */
[----:B------:R-:W-:Y:S01]  /*6f380*/  IMAD.X R74, R74, 0x1, R59, P3 ;  /* 0x000000014a4a7824 */ /* 0x000fe200018e063b */
[----:B------:R-:W-:-:S02]  /*6f390*/  SEL R16, RZ, 0x1, P0 ;  /* 0x00000001ff107807 */ /* 0x000fc40000000000 */
[----:B------:R-:W-:Y:S02]  /*6f3a0*/  ISETP.GE.U32.AND.EX P2, PT, R81, R38, PT, P2 ;  /* 0x000000265100720c */ /* 0x000fe40003f46120 */
[----:B------:R-:W-:Y:S02]  /*6f3b0*/  ISETP.GE.U32.AND P0, PT, R57, R12, PT ;  /* 0x0000000c3900720c */ /* 0x000fe40003f06070 */
[----:B------:R-:W-:Y:S02]  /*6f3c0*/  SEL R49, RZ, 0x1, P1 ;  /* 0x00000001ff317807 */ /* 0x000fe40000800000 */
[----:B------:R-:W-:Y:S02]  /*6f3d0*/  ISETP.GE.U32.AND P1, PT, R39, R42, PT ;  /* 0x0000002a2700720c */ /* 0x000fe40003f26070 */
[----:B------:R-:W-:Y:S02]  /*6f3e0*/  SEL R77, RZ, 0x1, P2 ;  /* 0x00000001ff4d7807 */ /* 0x000fe40001000000 */
[----:B------:R-:W-:-:S02]  /*6f3f0*/  ISETP.GE.U32.AND.EX P0, PT, R59, RZ, PT, P0 ;  /* 0x000000ff3b00720c */ /* 0x000fc40003f06100 */
[-C--:B------:R-:W-:Y:S02]  /*6f400*/  IADD3 R49, P3, P2, R49, R92.reuse, R16 ;  /* 0x0000005c31317210 */ /* 0x080fe40007a7e010 */
[----:B------:R-:W-:Y:S02]  /*6f410*/  ISETP.GE.U32.AND.EX P1, PT, R74, R43, PT, P1 ;  /* 0x0000002b4a00720c */ /* 0x000fe40003f26110 */
[----:B------:R-:W-:Y:S02]  /*6f420*/  SEL R12, RZ, 0x1, P0 ;  /* 0x00000001ff0c7807 */ /* 0x000fe40000000000 */
[----:B------:R-:W-:Y:S02]  /*6f430*/  SEL R19, RZ, 0x1, P1 ;  /* 0x00000001ff137807 */ /* 0x000fe40000800000 */
[----:B------:R-:W-:Y:S02]  /*6f440*/  ISETP.GE.U32.AND P0, PT, R49, R92, PT ;  /* 0x0000005c3100720c */ /* 0x000fe40003f06070 */
[----:B------:R-:W-:-:S02]  /*6f450*/  IADD3.X R16, PT, PT, RZ, R15, RZ, P3, P2 ;  /* 0x0000000fff107210 */ /* 0x000fc40001fe44ff */
[----:B------:R-:W-:Y:S02]  /*6f460*/  IADD3 R70, P1, PT, R49, R92, RZ ;  /* 0x0000005c31467210 */ /* 0x000fe40007f3e0ff */
[----:B------:R-:W-:Y:S02]  /*6f470*/  IADD3 R19, P3, PT, R19, R12, RZ ;  /* 0x0000000c13137210 */ /* 0x000fe40007f7e0ff */
[C---:B------:R-:W-:Y:S01]  /*6f480*/  ISETP.GE.U32.AND.EX P0, PT, R16.reuse, R15, PT, P0 ;  /* 0x0000000f1000720c */ /* 0x040fe20003f06100 */
[----:B------:R-:W-:Y:S01]  /*6f490*/  IMAD.X R76, R16, 0x1, R15, P1 ;  /* 0x00000001104c7824 */ /* 0x000fe200008e060f */
[----:B------:R-:W-:Y:S02]  /*6f4a0*/  ISETP.GE.U32.AND P2, PT, R70, R49, PT ;  /* 0x000000314600720c */ /* 0x000fe40003f46070 */
[----:B------:R-:W-:Y:S01]  /*6f4b0*/  IADD3 R77, P4, P5, R9, R36, R77 ;  /* 0x00000024094d7210 */ /* 0x000fe20007d9e04d */
[----:B------:R-:W-:Y:S01]  /*6f4c0*/  IMAD.X R9, RZ, RZ, RZ, P3 ;  /* 0x000000ffff097224 */ /* 0x000fe200018e06ff */
[----:B------:R-:W-:-:S02]  /*6f4d0*/  SEL R12, RZ, 0x1, P0 ;  /* 0x00000001ff0c7807 */ /* 0x000fc40000000000 */
[----:B------:R-:W-:Y:S02]  /*6f4e0*/  ISETP.GE.U32.AND P1, PT, R86, R73, PT ;  /* 0x000000495600720c */ /* 0x000fe40003f26070 */
[----:B------:R-:W-:Y:S02]  /*6f4f0*/  ISETP.GE.U32.AND P0, PT, R70, R19, PT ;  /* 0x000000134600720c */ /* 0x000fe40003f06070 */
[----:B------:R-:W-:Y:S02]  /*6f500*/  IADD3 R73, P3, PT, -R73, R86, RZ ;  /* 0x0000005649497210 */ /* 0x000fe40007f7e1ff */
[----:B------:R-:W-:Y:S02]  /*6f510*/  IADD3 R19, P6, PT, -R19, R70, RZ ;  /* 0x0000004613137210 */ /* 0x000fe40007fde1ff */
[C---:B------:R-:W-:Y:S02]  /*6f520*/  ISETP.GE.U32.AND.EX P2, PT, R76.reuse, R16, PT, P2 ;  /* 0x000000104c00720c */ /* 0x040fe40003f46120 */
        /* <DEDUP_REMOVED lines=32> */
[-C--:B------:R-:W-:Y:S02]  /*6f730*/  ISETP.GE.U32.AND.EX P4, PT, R68, R31.reuse, PT, P3 ;  /* 0x0000001f4400720c */ /* 0x080fe40003f86130 */
[----:B------:R-:W-:Y:S01]  /*6f740*/  ISETP.GE.U32.AND P3, PT, R77, R36, PT ;  /* 0x000000244d00720c */ /* 0x000fe20003f66070 */
[----:B------:R-:W-:Y:S01]  /*6f750*/  IMAD.WIDE.U32 R36, R21, R26, RZ ;  /* 0x0000001a15247225 */ /* 0x000fe200078e00ff */
[----:B------:R-:W-:Y:S02]  /*6f760*/  ISETP.LT.U32.OR.EX P0, PT, R9, R60, !P1, P0 ;  /* 0x0000003c0900720c */ /* 0x000fe40004f01500 */
[----:B------:R-:W-:-:S02]  /*6f770*/  ISETP.GE.U32.AND.EX P5, PT, R82, R31, PT, P5 ;  /* 0x0000001f5200720c */ /* 0x000fc40003fa6150 */
[----:B------:R-:W-:Y:S02]  /*6f780*/  ISETP.GE.U32.AND.EX P2, PT, R66, R7, P4, P2 ;  /* 0x000000074200720c */ /* 0x000fe40002746120 */
[----:B------:R-:W-:Y:S02]  /*6f790*/  ISETP.GE.U32.AND.EX P3, PT, R79, R12, P5, P3 ;  /* 0x0000000c4f00720c */ /* 0x000fe40002f66130 */
[----:B------:R-:W-:Y:S02]  /*6f7a0*/  PLOP3.LUT P0, PT, P0, P2, PT, 0xf8, 0x8f ;  /* 0x00000000008f781c */ /* 0x000fe40000705f70 */
[C---:B------:R-:W-:Y:S02]  /*6f7b0*/  SEL R80, R44.reuse, RZ, P3 ;  /* 0x000000ff2c507207 */ /* 0x040fe40001800000 */
[----:B------:R-:W-:Y:S02]  /*6f7c0*/  SEL R51, R44, RZ, P0 ;  /* 0x000000ff2c337207 */ /* 0x000fe40000000000 */
[----:B------:R-:W-:-:S02]  /*6f7d0*/  IADD3 R12, P2, PT, R67, -R42, RZ ;  /* 0x8000002a430c7210 */ /* 0x000fc40007f5e0ff */
[----:B------:R-:W-:Y:S02]  /*6f7e0*/  IADD3 R80, P1, PT, -R80, R87, RZ ;  /* 0x0000005750507210 */ /* 0x000fe40007f3e1ff */
[----:B------:R-:W-:Y:S01]  /*6f7f0*/  IADD3 R51, P4, PT, -R51, R48, RZ ;  /* 0x0000003033337210 */ /* 0x000fe20007f9e1ff */
[----:B------:R-:W-:Y:S01]  /*6f800*/  IMAD.X R16, R58, 0x1, ~R43, P2 ;  /* 0x000000013a107824 */ /* 0x000fe200010e0e2b */
[C---:B------:R-:W-:Y:S02]  /*6f810*/  SEL R67, R45.reuse, RZ, P3 ;  /* 0x000000ff2d437207 */ /* 0x040fe40001800000 */
[----:B------:R-:W-:Y:S02]  /*6f820*/  SEL R50, R45, RZ, P0 ;  /* 0x000000ff2d327207 */ /* 0x000fe40000000000 */
[----:B------:R-:W-:Y:S01]  /*6f830*/  IADD3 R39, P2, PT, R39, -R42, RZ ;  /* 0x8000002a27277210 */ /* 0x000fe20007f5e0ff */
[----:B------:R-:W-:Y:S01]  /*6f840*/  IMAD.X R67, R88, 0x1, ~R67, P1 ;  /* 0x0000000158437824 */ /* 0x000fe200008e0e43 */
[----:B------:R-:W-:Y:S01]  /*6f850*/  ISETP.GE.U32.AND P1, PT, R80, R51, PT ;  /* 0x000000335000720c */ /* 0x000fe20003f26070 */
[----:B------:R-:W-:Y:S01]  /*6f860*/  IMAD.X R50, R56, 0x1, ~R50, P4 ;  /* 0x0000000138327824 */ /* 0x000fe200020e0e32 */
[----:B------:R-:W-:Y:S01]  /*6f870*/  SEL R12, R12, R83, P3 ;  /* 0x000000530c0c7207 */ /* 0x000fe20001800000 */
[----:B------:R-:W-:Y:S01]  /*6f880*/  IMAD.X R74, R74, 0x1, ~R43, P2 ;  /* 0x000000014a4a7824 */ /* 0x000fe200010e0e2b */
[----:B------:R-:W-:Y:S01]  /*6f890*/  SEL R16, R16, R85, P3 ;  /* 0x0000005510107207 */ /* 0x000fe20001800000 */
[----:B------:R-:W-:Y:S01]  /*6f8a0*/  IMAD.WIDE.U32 R36, P4, R18, R29, R36 ;  /* 0x0000001d12247225 */ /* 0x000fe20007880024 */
[----:B------:R-:W-:-:S02]  /*6f8b0*/  ISETP.GE.U32.AND.EX P1, PT, R67, R50, PT, P1 ;  /* 0x000000324300720c */ /* 0x000fc40003f26110 */
[----:B------:R-:W-:Y:S01]  /*6f8c0*/  SEL R39, R39, R57, P0 ;  /* 0x0000003927277207 */ /* 0x000fe20000000000 */
[----:B------:R-:W-:Y:S01]  /*6f8d0*/  IMAD.X R57, RZ, RZ, RZ, P4 ;  /* 0x000000ffff397224 */ /* 0x000fe200020e06ff */
[----:B------:R-:W-:Y:S01]  /*6f8e0*/  SEL R49, RZ, 0xffffffff, P1 ;  /* 0xffffffffff317807 */ /* 0x000fe20000800000 */
[----:B------:R-:W-:Y:S01]  /*6f8f0*/  IMAD.MOV.U32 R56, RZ, RZ, R37 ;  /* 0x000000ffff387224 */ /* 0x000fe200078e0025 */
[----:B------:R-:W-:Y:S02]  /*6f900*/  SEL R7, RZ, 0x1, P1 ;  /* 0x00000001ff077807 */ /* 0x000fe40000800000 */
[----:B------:R-:W-:Y:S02]  /*6f910*/  IADD3 R48, P2, PT, R49, R12, RZ ;  /* 0x0000000c31307210 */ /* 0x000fe40007f5e0ff */
[----:B------:R-:W-:Y:S01]  /*6f920*/  SEL R74, R74, R59, P0 ;  /* 0x0000003b4a4a7207 */ /* 0x000fe20000000000 */
[----:B------:R-:W-:Y:S01]  /*6f930*/  IMAD.WIDE.U32 R58, R18, R26, RZ ;  /* 0x0000001a123a7225 */ /* 0x000fe200078e00ff */
[----:B------:R-:W-:-:S02]  /*6f940*/  ISETP.GE.U32.AND P1, PT, R12, R7, PT ;  /* 0x000000070c00720c */ /* 0x000fc40003f26070 */
[----:B------:R-:W-:Y:S01]  /*6f950*/  ISETP.GE.U32.AND P4, PT, R48, R39, PT ;  /* 0x000000273000720c */ /* 0x000fe20003f86070 */
[----:B------:R-:W-:Y:S01]  /*6f960*/  IMAD.X R49, R49, 0x1, R16, P2 ;  /* 0x0000000131317824 */ /* 0x000fe200010e0610 */
[----:B------:R-:W-:Y:S02]  /*6f970*/  ISETP.GE.U32.AND.EX P1, PT, R16, RZ, PT, P1 ;  /* 0x000000ff1000720c */ /* 0x000fe40003f26110 */
[----:B------:R-:W-:Y:S02]  /*6f980*/  IADD3 R16, P5, PT, R73, -R40, RZ ;  /* 0x8000002849107210 */ /* 0x000fe40007fbe0ff */
[----:B------:R-:W-:Y:S02]  /*6f990*/  ISETP.GE.U32.AND.EX P4, PT, R49, R74, PT, P4 ;  /* 0x0000004a3100720c */ /* 0x000fe40003f86140 */
[----:B------:R-:W-:Y:S01]  /*6f9a0*/  SEL R12, RZ, 0x1, P1 ;  /* 0x00000001ff0c7807 */ /* 0x000fe20000800000 */
[----:B------:R-:W-:Y:S01]  /*6f9b0*/  IMAD.X R9, R84, 0x1, ~R41, P5 ;  /* 0x0000000154097824 */ /* 0x000fe200028e0e29 */
[----:B------:R-:W-:-:S02]  /*6f9c0*/  SEL R7, RZ, 0x1, P4 ;  /* 0x00000001ff077807 */ /* 0x000fc40002000000 */
[----:B------:R-:W-:Y:S02]  /*6f9d0*/  IADD3 R19, P6, PT, R19, -R40, RZ ;  /* 0x8000002813137210 */ /* 0x000fe40007fde0ff */
[----:B------:R-:W-:Y:S02]  /*6f9e0*/  SEL R16, R16, R86, P3 ;  /* 0x0000005610107207 */ /* 0x000fe40001800000 */
[----:B------:R-:W-:Y:S01]  /*6f9f0*/  IADD3 R7, P1, PT, R7, R12, RZ ;  /* 0x0000000c07077210 */ /* 0x000fe20007f3e0ff */
[----:B------:R-:W-:Y:S01]  /*6fa00*/  IMAD.X R72, R72, 0x1, ~R41, P6 ;  /* 0x0000000148487824 */ /* 0x000fe200030e0e29 */
[----:B------:R-:W-:Y:S02]  /*6fa10*/  IADD3 R91, P2, PT, R59, R36, RZ ;  /* 0x000000243b5b7210 */ /* 0x000fe40007f5e0ff */
[----:B------:R-:W-:Y:S01]  /*6fa20*/  SEL R12, R9, R81, P3 ;  /* 0x00000051090c7207 */ /* 0x000fe20001800000 */
[----:B------:R-:W-:Y:S01]  /*6fa30*/  IMAD.X R9, RZ, RZ, RZ, P1 ;  /* 0x000000ffff097224 */ /* 0x000fe200008e06ff */
[----:B------:R-:W-:Y:S01]  /*6fa40*/  IADD3 R36, P5, PT, -R7, R16, RZ ;  /* 0x0000001007247210 */ /* 0x000fe20007fbe1ff */
[----:B------:R-:W-:Y:S01]  /*6fa50*/  IMAD.WIDE.U32.X R56, R21, R29, R56, P2 ;  /* 0x0000001d15387225 */ /* 0x000fe200010e0438 */
[----:B------:R-:W-:-:S02]  /*6fa60*/  SEL R19, R19, R70, P0 ;  /* 0x0000004613137207 */ /* 0x000fc40000000000 */
[----:B------:R-:W-:Y:S01]  /*6fa70*/  IADD3 R70, P6, PT, R71, -R30, RZ ;  /* 0x8000001e47467210 */ /* 0x000fe20007fde0ff */
[----:B------:R-:W-:Y:S01]  /*6fa80*/  IMAD.X R37, R12, 0x1, ~R9, P5 ;  /* 0x000000010c257824 */ /* 0x000fe200028e0e09 */
[----:B------:R-:W-:Y:S02]  /*6fa90*/  SEL R72, R72, R76, P0 ;  /* 0x0000004c48487207 */ /* 0x000fe40000000000 */
[----:B------:R-:W-:Y:S01]  /*6faa0*/  ISETP.GE.U32.AND P4, PT, R16, R7, PT ;  /* 0x000000071000720c */ /* 0x000fe20003f86070 */
[----:B------:R-:W-:Y:S01]  /*6fab0*/  IMAD.X R7, R82, 0x1, ~R31, P6 ;  /* 0x0000000152077824 */ /* 0x000fe200030e0e1f */
[----:B------:R-:W-:Y:S02]  /*6fac0*/  ISETP.GE.U32.AND P1, PT, R36, R19, PT ;  /* 0x000000132400720c */ /* 0x000fe40003f26070 */
[----:B------:R-:W-:Y:S02]  /*6fad0*/  ISETP.GE.U32.AND.EX P4, PT, R12, R9, PT, P4 ;  /* 0x000000090c00720c */ /* 0x000fe40003f86140 */
[----:B------:R-:W-:-:S02]  /*6fae0*/  ISETP.GE.U32.AND.EX P1, PT, R37, R72, PT, P1 ;  /* 0x000000482500720c */ /* 0x000fc40003f26110 */
[----:B------:R-:W-:Y:S02]  /*6faf0*/  IADD3 R16, P5, PT, R65, -R30, RZ ;  /* 0x8000001e41107210 */ /* 0x000fe40007fbe0ff */
[----:B------:R-:W-:Y:S02]  /*6fb00*/  SEL R65, R7, R79, P3 ;  /* 0x0000004f07417207 */ /* 0x000fe40001800000 */
[----:B------:R-:W-:Y:S01]  /*6fb10*/  SEL R12, RZ, 0x1, P4 ;  /* 0x00000001ff0c7807 */ /* 0x000fe20002000000 */
[----:B------:R-:W-:Y:S01]  /*6fb20*/  IMAD.X R68, R68, 0x1, ~R31, P5 ;  /* 0x0000000144447824 */ /* 0x000fe200028e0e1f */
[----:B------:R-:W-:Y:S02]  /*6fb30*/  SEL R7, RZ, 0x1, P1 ;  /* 0x00000001ff077807 */ /* 0x000fe40000800000 */
[----:B------:R-:W-:Y:S02]  /*6fb40*/  SEL R70, R70, R77, P3 ;  /* 0x0000004d46467207 */ /* 0x000fe40001800000 */
[----:B------:R-:W-:-:S02]  /*6fb50*/  IADD3 R7, P3, PT, R7, R12, RZ ;  /* 0x0000000c07077210 */ /* 0x000fc40007f7e0ff */
[----:B------:R-:W-:Y:S02]  /*6fb60*/  SEL R16, R16, R38, P0 ;  /* 0x0000002610107207 */ /* 0x000fe40000000000 */
[----:B------:R-:W-:Y:S01]  /*6fb70*/  SEL R68, R68, R66, P0 ;  /* 0x0000004244447207 */ /* 0x000fe20000000000 */
[----:B------:R-:W-:Y:S01]  /*6fb80*/  IMAD.X R12, RZ, RZ, RZ, P3 ;  /* 0x000000ffff0c7224 */ /* 0x000fe200018e06ff */
[----:B------:R-:W-:Y:S02]  /*6fb90*/  ISETP.GE.U32.AND P0, PT, R70, R7, PT ;  /* 0x000000074600720c */ /* 0x000fe40003f06070 */
[----:B------:R-:W-:Y:S02]  /*6fba0*/  IADD3 R51, P1, PT, -R51, R80, RZ ;  /* 0x0000005033337210 */ /* 0x000fe40007f3e1ff */
[----:B------:R-:W-:Y:S02]  /*6fbb0*/  IADD3 R7, P4, PT, -R7, R70, RZ ;  /* 0x0000004607077210 */ /* 0x000fe40007f9e1ff */
[----:B------:R-:W-:Y:S01]  /*6fbc0*/  ISETP.GE.U32.AND.EX P0, PT, R65, R12, PT, P0 ;  /* 0x0000000c4100720c */ /* 0x000fe20003f06100 */
[----:B------:R-:W-:Y:S01]  /*6fbd0*/  IMAD.X R50, R67, 0x1, ~R50, P1 ;  /* 0x0000000143327824 */ /* 0x000fe200008e0e32 */
[----:B------:R-:W-:Y:S01]  /*6fbe0*/  ISETP.GE.U32.AND P1, PT, R7, R16, PT ;  /* 0x000000100700720c */ /* 0x000fe20003f26070 */
[----:B------:R-:W-:Y:S01]  /*6fbf0*/  IMAD.X R9, R65, 0x1, ~R12, P4 ;  /* 0x0000000141097824 */ /* 0x000fe200020e0e0c */
[----:B------:R-:W-:Y:S01]  /*6fc00*/  IADD3 R48, P5, PT, R48, -R39, RZ ;  /* 0x8000002730307210 */ /* 0x000fe20007fbe0ff */
[----:B------:R-:W-:Y:S01]  /*6fc10*/  IMAD.WIDE.U32 R38, R21, R20, RZ ;  /* 0x0000001415267225 */ /* 0x000fe200078e00ff */
[----:B------:R-:W-:-:S02]  /*6fc20*/  IADD3 R36, P6, PT, R36, -R19, RZ ;  /* 0x8000001324247210 */ /* 0x000fc40007fde0ff */
[----:B------:R-:W-:Y:S01]  /*6fc30*/  ISETP.GE.U32.AND.EX P1, PT, R9, R68, PT, P1 ;  /* 0x000000440900720c */ /* 0x000fe20003f26110 */
[----:B------:R-:W-:-:S04]  /*6fc40*/  IMAD.WIDE.U32 R66, R17, R26, RZ ;  /* 0x0000001a11427225 */ /* 0x000fc800078e00ff */
[----:B------:R-:W-:-:S04]  /*6fc50*/  IMAD.WIDE.U32 R70, P3, R23, R18, R38 ;  /* 0x0000001217467225 */ /* 0x000fc80007860026 */
[----:B------:R-:W-:Y:S01]  /*6fc60*/  IMAD.X R49, R49, 0x1, ~R74, P5 ;  /* 0x0000000131317824 */ /* 0x000fe200028e0e4a */
[----:B------:R-:W-:Y:S01]  /*6fc70*/  IADD3 R38, P5, PT, R7, -R16, RZ ;  /* 0x8000001007267210 */ /* 0x000fe20007fbe0ff */
[----:B------:R-:W-:-:S04]  /*6fc80*/  IMAD.WIDE.U32 R76, P4, R14, R29, R66 ;  /* 0x0000001d0e4c7225 */ /* 0x000fc80007880042 */
[----:B------:R-:W-:Y:S02]  /*6fc90*/  IMAD.X R37, R37, 0x1, ~R72, P6 ;  /* 0x0000000125257824 */ /* 0x000fe400030e0e48 */
[----:B------:R-:W-:-:S04]  /*6fca0*/  IMAD.WIDE.U32 R72, R14, R26, RZ ;  /* 0x0000001a0e487225 */ /* 0x000fc800078e00ff */
[----:B------:R-:W-:-:S04]  /*6fcb0*/  IMAD.WIDE.U32 R66, R18, R20, RZ ;  /* 0x0000001412427225 */ /* 0x000fc800078e00ff */
        /* <DEDUP_REMOVED lines=31> */
.L_x_226:
[----:B------:R-:W-:Y:S05]  /*6feb0*/  BSYNC.RECONVERGENT B3 ;  /* 0x0000000000037941 */ /* 0x000fea0003800200 */
.L_x_225:
[----:B------:R-:W-:Y:S01]  /*6fec0*/  ISETP.GE.U32.AND P0, PT, R62, R51, PT ;  /* 0x000000333e00720c */ /* 0x000fe20003f06070 */
[----:B------:R-:W-:Y:S01]  /*6fed0*/  IMAD.X R81, RZ, RZ, RZ, P4 ;  /* 0x000000ffff517224 */ /* 0x000fe200020e06ff */
[----:B------:R-:W-:Y:S01]  /*6fee0*/  IADD3 R19, P2, PT, R67, R70, RZ ;  /* 0x0000004643137210 */ /* 0x000fe20007f5e0ff */
[----:B------:R-:W-:Y:S01]  /*6fef0*/  IMAD.MOV.U32 R80, RZ, RZ, R77 ;  /* 0x000000ffff507224 */ /* 0x000fe200078e004d */
[----:B------:R-:W-:Y:S01]  /*6ff00*/  ISETP.GE.U32.AND.EX P0, PT, R69, R50, PT, P0 ;  /* 0x000000324500720c */ /* 0x000fe20003f06100 */
[----:B------:R-:W-:Y:S01]  /*6ff10*/  BSSY.RECONVERGENT B3, `(.L_x_227) ;  /* 0x0000076000037945 */ /* 0x000fe20003800200 */
[----:B------:R-:W-:Y:S01]  /*6ff20*/  IADD3 R9, P1, P5, R72, R66, R56 ;  /* 0x0000004248097210 */ /* 0x000fe20007d3e038 */
[----:B------:R-:W-:Y:S01]  /*6ff30*/  IMAD.WIDE.U32 R66, R17, R20, RZ ;  /* 0x0000001411427225 */ /* 0x000fe200078e00ff */
[----:B------:R-:W-:Y:S02]  /*6ff40*/  IADD3 R56, P4, PT, R73, R76, RZ ;  /* 0x0000004c49387210 */ /* 0x000fe40007f9e0ff */
[----:B------:R-:W-:Y:S01]  /*6ff50*/  SEL R86, RZ, 0xffffffff, P0 ;  /* 0xffffffffff567807 */ /* 0x000fe20000000000 */
[----:B------:R-:W-:Y:S01]  /*6ff60*/  IMAD.X R73, RZ, RZ, RZ, P3 ;  /* 0x000000ffff497224 */ /* 0x000fe200018e06ff */
[----:B------:R-:W-:Y:S01]  /*6ff70*/  SEL R7, RZ, 0x1, P0 ;  /* 0x00000001ff077807 */ /* 0x000fe20000000000 */
[----:B------:R-:W-:Y:S01]  /*6ff80*/  IMAD.WIDE.U32 R66, P6, R23, R14, R66 ;  /* 0x0000000e17427225 */ /* 0x000fe200078c0042 */
[----:B------:R-:W-:-:S02]  /*6ff90*/  IADD3.X R12, PT, PT, R56, R19, R57, P1, P5 ;  /* 0x00000013380c7210 */ /* 0x000fc40000fea439 */
[----:B------:R-:W-:Y:S01]  /*6ffa0*/  ISETP.GE.U32.AND P0, PT, R9, R72, PT ;  /* 0x000000480900720c */ /* 0x000fe20003f06070 */
[----:B------:R-:W-:Y:S01]  /*6ffb0*/  IMAD.WIDE.U32.X R76, R17, R29, R80, P4 ;  /* 0x0000001d114c7225 */ /* 0x000fe200020e0450 */
[----:B------:R-:W-:Y:S02]  /*6ffc0*/  ISETP.GE.U32.AND P1, PT, R90, R7, PT ;  /* 0x000000075a00720c */ /* 0x000fe40003f26070 */
[----:B------:R-:W-:Y:S01]  /*6ffd0*/  ISETP.GE.U32.AND.EX P0, PT, R12, R56, PT, P0 ;  /* 0x000000380c00720c */ /* 0x000fe20003f06100 */
[----:B------:R-:W-:Y:S01]  /*6ffe0*/  IMAD.WIDE.U32 R56, R14, R20, RZ ;  /* 0x000000140e387225 */ /* 0x000fe200078e00ff */
[C---:B------:R-:W-:Y:S02]  /*6fff0*/  IADD3 R79, P5, PT, R86.reuse, R90, RZ ;  /* 0x0000005a564f7210 */ /* 0x040fe40007fbe0ff */
[----:B------:R-:W-:Y:S01]  /*70000*/  LOP3.LUT R63, R63, 0xffffff7f, RZ, 0xc0, !PT ;  /* 0xffffff7f3f3f7812 */ /* 0x000fe200078ec0ff */
[----:B------:R-:W-:Y:S01]  /*70010*/  IMAD.MOV.U32 R72, RZ, RZ, R71 ;  /* 0x000000ffff487224 */ /* 0x000fe200078e0047 */
[----:B------:R-:W-:Y:S01]  /*70020*/  IADD3 R65, P4, PT, R57, R66, RZ ;  /* 0x0000004239417210 */ /* 0x000fe20007f9e0ff */
[----:B------:R-:W-:Y:S01]  /*70030*/  IMAD.X R86, R86, 0x1, R89, P5 ;  /* 0x0000000156567824 */ /* 0x000fe200028e0659 */
[----:B------:R-:W-:Y:S01]  /*70040*/  ISETP.GE.U32.AND.EX P1, PT, R89, RZ, PT, P1 ;  /* 0x000000ff5900720c */ /* 0x000fe20003f26110 */
[----:B------:R-:W-:Y:S01]  /*70050*/  IMAD.WIDE.U32.X R70, R23, R21, R72, P2 ;  /* 0x0000001517467225 */ /* 0x000fe200010e0448 */
[----:B------:R-:W-:-:S02]  /*70060*/  SEL R7, RZ, 0x1, P0 ;  /* 0x00000001ff077807 */ /* 0x000fc40000000000 */
[----:B------:R-:W-:Y:S02]  /*70070*/  ISETP.GE.U32.AND P5, PT, R79, R48, PT ;  /* 0x000000304f00720c */ /* 0x000fe40003fa6070 */
[----:B------:R-:W-:Y:S02]  /*70080*/  @P6 LOP3.LUT R63, R63, 0x80, RZ, 0xfc, !PT ;  /* 0x000000803f3f6812 */ /* 0x000fe400078efcff */
[----:B------:R-:W-:Y:S02]  /*70090*/  SEL R16, RZ, 0x1, P1 ;  /* 0x00000001ff107807 */ /* 0x000fe40000800000 */
[----:B------:R-:W-:Y:S01]  /*700a0*/  IADD3 R68, P0, P1, R56, R76, R7 ;  /* 0x0000004c38447210 */ /* 0x000fe2000791e007 */
[----:B------:R-:W-:Y:S01]  /*700b0*/  IMAD.WIDE.U32 R56, R21, R22, RZ ;  /* 0x0000001615387225 */ /* 0x000fe200078e00ff */
[----:B------:R-:W-:Y:S02]  /*700c0*/  ISETP.GE.U32.AND.EX P3, PT, R86, R49, PT, P5 ;  /* 0x000000315600720c */ /* 0x000fe40003f66150 */
[----:B------:R-:W-:Y:S01]  /*700d0*/  LOP3.LUT R63, R63, 0xffffffbf, RZ, 0xc0, !PT ;  /* 0xffffffbf3f3f7812 */ /* 0x000fe200078ec0ff */
[----:B------:R-:W-:Y:S01]  /*700e0*/  IMAD R7, R91, R46, RZ ;  /* 0x0000002e5b077224 */ /* 0x000fe200078e02ff */
[----:B------:R-:W-:-:S02]  /*700f0*/  SEL R85, RZ, 0x1, P3 ;  /* 0x00000001ff557807 */ /* 0x000fc40001800000 */
[----:B------:R-:W-:Y:S01]  /*70100*/  @P4 LOP3.LUT R63, R63, 0x40, RZ, 0xfc, !PT ;  /* 0x000000403f3f4812 */ /* 0x000fe200078efcff */
[----:B------:R-:W-:Y:S01]  /*70110*/  IMAD.WIDE.U32 R56, P4, R25, R18, R56 ;  /* 0x0000001219387225 */ /* 0x000fe20007880038 */
[----:B------:R-:W-:Y:S02]  /*70120*/  IADD3.X R65, PT, PT, R65, R77, RZ, P0, P1 ;  /* 0x0000004d41417210 */ /* 0x000fe400007e24ff */
[----:B------:R-:W-:Y:S01]  /*70130*/  IADD3 R85, P3, PT, R85, R16, RZ ;  /* 0x0000001055557210 */ /* 0x000fe20007f7e0ff */
[----:B------:R-:W-:Y:S01]  /*70140*/  IMAD.WIDE.U32 R76, R18, R22, RZ ;  /* 0x00000016124c7225 */ /* 0x000fe200078e00ff */
[----:B------:R-:W-:Y:S02]  /*70150*/  LOP3.LUT R63, R63, 0xfffffeff, RZ, 0xc0, !PT ;  /* 0xfffffeff3f3f7812 */ /* 0x000fe400078ec0ff */
[----:B------:R-:W-:Y:S01]  /*70160*/  ISETP.GE.U32.AND P0, PT, R92, R85, PT ;  /* 0x000000555c00720c */ /* 0x000fe20003f06070 */
[----:B------:R-:W-:Y:S01]  /*70170*/  IMAD.X R84, RZ, RZ, RZ, P3 ;  /* 0x000000ffff547224 */ /* 0x000fe200018e06ff */
[----:B------:R-:W-:Y:S01]  /*70180*/  IADD3 R16, P2, PT, R77, R56, RZ ;  /* 0x000000384d107210 */ /* 0x000fe20007f5e0ff */
[----:B------:R-:W-:Y:S01]  /*70190*/  IMAD R7, R58, R47, R7 ;  /* 0x0000002f3a077224 */ /* 0x000fe200078e0207 */
[----:B------:R-:W-:-:S02]  /*701a0*/  IADD3 R85, P1, PT, -R85, R92, RZ ;  /* 0x0000005c55557210 */ /* 0x000fc40007f3e1ff */
[----:B------:R-:W-:Y:S02]  /*701b0*/  @P4 LOP3.LUT R63, R63, 0x100, RZ, 0xfc, !PT ;  /* 0x000001003f3f4812 */ /* 0x000fe400078efcff */
[C---:B------:R-:W-:Y:S01]  /*701c0*/  ISETP.GE.U32.AND.EX P0, PT, R15.reuse, R84, PT, P0 ;  /* 0x000000540f00720c */ /* 0x040fe20003f06100 */
[----:B------:R-:W-:Y:S01]  /*701d0*/  IMAD.X R84, R15, 0x1, ~R84, P1 ;  /* 0x000000010f547824 */ /* 0x000fe200008e0e54 */
[----:B------:R-:W-:Y:S02]  /*701e0*/  ISETP.GE.U32.AND P1, PT, R85, R36, PT ;  /* 0x000000245500720c */ /* 0x000fe40003f26070 */
[----:B------:R-:W-:Y:S01]  /*701f0*/  LOP3.LUT R19, RZ, R58, RZ, 0x33, !PT ;  /* 0x0000003aff137212 */ /* 0x000fe200078e33ff */
[----:B------:R-:W-:Y:S01]  /*70200*/  IMAD.WIDE.U32 R58, R58, R46, RZ ;  /* 0x0000002e3a3a7225 */ /* 0x000fe200078e00ff */
[----:B------:R-:W-:Y:S02]  /*70210*/  LOP3.LUT R63, R63, 0xfffffdff, RZ, 0xc0, !PT ;  /* 0xfffffdff3f3f7812 */ /* 0x000fe400078ec0ff */
[----:B------:R-:W-:Y:S01]  /*70220*/  ISETP.GE.U32.AND.EX P1, PT, R84, R37, PT, P1 ;  /* 0x000000255400720c */ /* 0x000fe20003f26110 */
[----:B------:R-:W-:Y:S01]  /*70230*/  IMAD.IADD R7, R59, 0x1, R7 ;  /* 0x000000013b077824 */ /* 0x000fe200078e0207 */
[----:B------:R-:W-:-:S02]  /*70240*/  SEL R77, RZ, 0x1, P0 ;  /* 0x00000001ff4d7807 */ /* 0x000fc40000000000 */
[----:B------:R-:W-:Y:S01]  /*70250*/  @P2 LOP3.LUT R63, R63, 0x200, RZ, 0xfc, !PT ;  /* 0x000002003f3f2812 */ /* 0x000fe200078efcff */
[----:B------:R-:W-:Y:S01]  /*70260*/  IMAD.WIDE.U32 R72, R7, R44, RZ ;  /* 0x0000002c07487225 */ /* 0x000fe200078e00ff */
[----:B------:R-:W-:Y:S02]  /*70270*/  IADD3 R15, P0, P2, R68, R76, R70 ;  /* 0x0000004c440f7210 */ /* 0x000fe40007a1e046 */
[----:B------:R-:W-:Y:S02]  /*70280*/  SEL R74, RZ, 0x1, P1 ;  /* 0x00000001ff4a7807 */ /* 0x000fe40000800000 */
[----:B------:R-:W-:Y:S02]  /*70290*/  IADD3 R83, P1, PT, R62, -R51, RZ ;  /* 0x800000333e537210 */ /* 0x000fe40007f3e0ff */
[----:B------:R-:W-:Y:S02]  /*702a0*/  IADD3.X R16, PT, PT, R65, R16, R71, P0, P2 ;  /* 0x0000001041107210 */ /* 0x000fe400007e4447 */
[----:B------:R-:W-:Y:S01]  /*702b0*/  IADD3 R74, P0, PT, R74, R77, RZ ;  /* 0x0000004d4a4a7210 */ /* 0x000fe20007f1e0ff */
[----:B------:R-:W-:Y:S01]  /*702c0*/  IMAD.X R82, R69, 0x1, ~R50, P1 ;  /* 0x0000000145527824 */ /* 0x000fe200008e0e32 */
[----:B------:R-:W-:Y:S01]  /*702d0*/  IADD3 R79, P2, PT, R79, -R48, RZ ;  /* 0x800000304f4f7210 */ /* 0x000fe20007f5e0ff */
[----:B------:R-:W-:Y:S01]  /*702e0*/  IMAD.WIDE.U32 R80, P1, R58, R45, R72 ;  /* 0x0000002d3a507225 */ /* 0x000fe20007820048 */
[----:B------:R-:W-:-:S03]  /*702f0*/  LOP3.LUT R63, R63, 0xfffff7ff, RZ, 0xc0, !PT ;  /* 0xfffff7ff3f3f7812 */ /* 0x000fc600078ec0ff */
[----:B------:R-:W-:Y:S01]  /*70300*/  IMAD.X R89, RZ, RZ, RZ, P0 ;  /* 0x000000ffff597224 */ /* 0x000fe200000e06ff */
[----:B------:R-:W-:Y:S01]  /*70310*/  IADD3 R87, P0, PT, -R74, R61, RZ ;  /* 0x0000003d4a577210 */ /* 0x000fe20007f1e1ff */
[----:B------:R-:W-:Y:S01]  /*70320*/  IMAD.X R73, R86, 0x1, ~R49, P2 ;  /* 0x0000000156497824 */ /* 0x000fe200010e0e31 */
[----:B------:R-:W-:Y:S01]  /*70330*/  IADD3 R72, P2, PT, R85, -R36, RZ ;  /* 0x8000002455487210 */ /* 0x000fe20007f5e0ff */
[----:B------:R-:W-:-:S04]  /*70340*/  IMAD.WIDE.U32 R76, R58, R44, RZ ;  /* 0x0000002c3a4c7225 */ /* 0x000fc800078e00ff */
[----:B------:R-:W-:Y:S01]  /*70350*/  IMAD.X R85, RZ, RZ, RZ, P1 ;  /* 0x000000ffff557224 */ /* 0x000fe200008e06ff */
[----:B------:R-:W-:Y:S01]  /*70360*/  IADD3 R86, P1, PT, R77, R80, RZ ;  /* 0x000000504d567210 */ /* 0x000fe20007f3e0ff */
[----:B------:R-:W-:Y:S01]  /*70370*/  IMAD.X R62, R60, 0x1, ~R89, P0 ;  /* 0x000000013c3e7824 */ /* 0x000fe200000e0e59 */
[----:B------:R-:W-:Y:S01]  /*70380*/  IADD3 R69, P0, PT, R87, -R38, RZ ;  /* 0x8000002657457210 */ /* 0x000fe20007f1e0ff */
[----:B------:R-:W-:Y:S01]  /*70390*/  IMAD.X R71, R84, 0x1, ~R37, P2 ;  /* 0x0000000154477824 */ /* 0x000fe200010e0e25 */
[----:B------:R-:W-:Y:S01]  /*703a0*/  ISETP.GT.U32.AND P2, PT, R76, R19, PT ;  /* 0x000000134c00720c */ /* 0x000fe20003f44070 */
[----:B------:R-:W-:Y:S01]  /*703b0*/  IMAD.MOV.U32 R84, RZ, RZ, R81 ;  /* 0x000000ffff547224 */ /* 0x000fe200078e0051 */
[----:B------:R-:W-:Y:S01]  /*703c0*/  LOP3.LUT R19, RZ, R91, RZ, 0x33, !PT ;  /* 0x0000005bff137212 */ /* 0x000fe200078e33ff */
[----:B------:R-:W-:Y:S01]  /*703d0*/  IMAD.X R70, R62, 0x1, ~R39, P0 ;  /* 0x000000013e467824 */ /* 0x000fe200000e0e27 */
[----:B------:R-:W-:Y:S01]  /*703e0*/  ISETP.GE.U32.AND P0, PT, R61, R74, PT ;  /* 0x0000004a3d00720c */ /* 0x000fe20003f06070 */
[----:B------:R-:W-:Y:S01]  /*703f0*/  IMAD.WIDE.U32.X R76, R7, R45, R84, P1 ;  /* 0x0000002d074c7225 */ /* 0x000fe200008e0454 */
[----:B------:R-:W-:-:S02]  /*70400*/  ISETP.GE.U32.AND P1, PT, R87, R38, PT ;  /* 0x000000265700720c */ /* 0x000fc40003f26070 */
[----:B------:R-:W-:Y:S01]  /*70410*/  ISETP.GT.U32.AND.EX P2, PT, R86, R19, PT, P2 ;  /* 0x000000135600720c */ /* 0x000fe20003f44120 */
[----:B------:R-:W-:Y:S01]  /*70420*/  IMAD.WIDE.U32 R80, R7, R42, RZ ;  /* 0x0000002a07507225 */ /* 0x000fe200078e00ff */
[----:B------:R-:W-:Y:S02]  /*70430*/  ISETP.GE.U32.AND.EX P0, PT, R60, R89, PT, P0 ;  /* 0x000000593c00720c */ /* 0x000fe40003f06100 */
[----:B------:R-:W-:Y:S02]  /*70440*/  ISETP.GE.U32.AND.EX P1, PT, R62, R39, PT, P1 ;  /* 0x000000273e00720c */ /* 0x000fe40003f26110 */
[----:B------:R-:W-:Y:S01]  /*70450*/  SEL R19, RZ, 0x1, !P2 ;  /* 0x00000001ff137807 */ /* 0x000fe20005000000 */
[----:B------:R-:W-:-:S04]  /*70460*/  IMAD.WIDE.U32 R60, P2, R58, R43, R80 ;  /* 0x0000002b3a3c7225 */ /* 0x000fc80007840050 */
[----:B------:R-:W-:-:S09]  /*70470*/  IMAD.WIDE.U32 R80, R58, R42, RZ ;  /* 0x0000002a3a507225 */ /* 0x000fd200078e00ff */
[----:B------:R-:W-:Y:S01]  /*70480*/  @P2 LOP3.LUT R63, R63, 0x800, RZ, 0xfc, !PT ;  /* 0x000008003f3f2812 */ /* 0x000fe200078efcff */
        /* <DEDUP_REMOVED lines=30> */
.L_x_228:
[----:B------:R-:W-:Y:S05]  /*70670*/  BSYNC.RECONVERGENT B3 ;  /* 0x0000000000037941 */ /* 0x000fea0003800200 */
.L_x_227:
[----:B------:R-:W-:Y:S01]  /*70680*/  IADD3 R81, P2, PT, R81, R60, RZ ;  /* 0x0000003c51517210 */ /* 0x000fe20007f5e0ff */
[----:B------:R-:W-:Y:S01]  /*70690*/  IMAD.WIDE.U32 R92, R32, R83, RZ ;  /* 0x00000053205c7225 */ /* 0x000fe200078e00ff */
[----:B------:R-:W-:Y:S01]  /*706a0*/  IADD3 R62, P0, P1, R80, R76, R19 ;  /* 0x0000004c503e7210 */ /* 0x000fe2000791e013 */
[----:B------:R-:W-:Y:S01]  /*706b0*/  BSSY.RECONVERGENT B3, `(.L_x_229) ;  /* 0x000013c000037945 */ /* 0x000fe20003800200 */
[----:B------:R-:W-:Y:S01]  /*706c0*/  LOP3.LUT R63, R63, 0xfffffbff, RZ, 0xc0, !PT ;  /* 0xfffffbff3f3f7812 */ /* 0x000fe200078ec0ff */
[----:B------:R-:W-:Y:S01]  /*706d0*/  IMAD.WIDE.U32 R88, R33, R79, RZ ;  /* 0x0000004f21587225 */ /* 0x000fe200078e00ff */
[----:B------:R-:W-:-:S03]  /*706e0*/  IADD3.X R19, PT, PT, R81, R77, RZ, P0, P1 ;  /* 0x0000004d51137210 */ /* 0x000fc600007e24ff */
[----:B------:R-:W-:-:S04]  /*706f0*/  IMAD.WIDE.U32 R76, R33, R83, RZ ;  /* 0x00000053214c7225 */ /* 0x000fc800078e00ff */
[----:B------:R-:W-:Y:S01]  /*70700*/  IMAD.WIDE.U32 R80, R34, R83, RZ ;  /* 0x0000005322507225 */ /* 0x000fe200078e00ff */
[----:B------:R-:W-:-:S03]  /*70710*/  @P2 LOP3.LUT R63, R63, 0x400, RZ, 0xfc, !PT ;  /* 0x000004003f3f2812 */ /* 0x000fc600078efcff */
[----:B------:R-:W-:Y:S01]  /*70720*/  IMAD.WIDE.U32 R76, P0, R82, R34, R76 ;  /* 0x00000022524c7225 */ /* 0x000fe2000780004c */
[----:B------:R-:W-:-:S03]  /*70730*/  LOP3.LUT R63, R63, 0xfffffffe, RZ, 0xc0, !PT ;  /* 0xfffffffe3f3f7812 */ /* 0x000fc600078ec0ff */
[----:B------:R-:W-:Y:S01]  /*70740*/  IMAD.X R85, RZ, RZ, RZ, P0 ;  /* 0x000000ffff557224 */ /* 0x000fe200000e06ff */
[----:B------:R-:W-:Y:S01]  /*70750*/  IADD3 R95, P0, PT, R81, R76, RZ ;  /* 0x0000004c515f7210 */ /* 0x000fe20007f1e0ff */
[----:B------:R-:W-:Y:S02]  /*70760*/  IMAD.MOV.U32 R84, RZ, RZ, R77 ;  /* 0x000000ffff547224 */ /* 0x000fe400078e004d */
[----:B------:R-:W-:Y:S01]  /*70770*/  IMAD.WIDE.U32 R90, R35, R83, RZ ;  /* 0x00000053235a7225 */ /* 0x000fe200078e00ff */
[----:B------:R-:W-:-:S03]  /*70780*/  LOP3.LUT R74, RZ, R95, RZ, 0x33, !PT ;  /* 0x0000005fff4a7212 */ /* 0x000fc600078e33ff */
[----:B------:R-:W-:-:S04]  /*70790*/  IMAD.WIDE.U32.X R76, R82, R33, R84, P0 ;  /* 0x00000021524c7225 */ /* 0x000fc800000e0454 */
[----:B------:R-:W-:-:S04]  /*707a0*/  IMAD.WIDE.U32 R86, R34, R79, RZ ;  /* 0x0000004f22567225 */ /* 0x000fc800078e00ff */
        /* <DEDUP_REMOVED lines=25> */
[----:B------:R-:W-:Y:S01]  /*70940*/  IMAD R66, R95, R46, RZ ;  /* 0x0000002e5f427224 */ /* 0x000fe200078e02ff */
[----:B------:R-:W-:-:S03]  /*70950*/  IADD3 R103, P2, PT, R85, R86, RZ ;  /* 0x0000005655677210 */ /* 0x000fc60007f5e0ff */
[----:B------:R-:W-:Y:S01]  /*70960*/  IMAD R81, R80, R47, R66 ;  /* 0x0000002f50517224 */ /* 0x000fe200078e0242 */
[----:B------:R-:W-:Y:S01]  /*70970*/  IADD3.X R103, PT, PT, R90, R103, R77, P3, P4 ;  /* 0x000000675a677210 */ /* 0x000fe20001fe844d */
[----:B------:R-:W-:-:S03]  /*70980*/  IMAD.WIDE.U32 R76, R80, R46, RZ ;  /* 0x0000002e504c7225 */ /* 0x000fc600078e00ff */
[----:B------:R-:W-:Y:S01]  /*70990*/  @P5 LOP3.LUT R63, R63, 0x1, RZ, 0xfc, !PT ;  /* 0x000000013f3f5812 */ /* 0x000fe200078efcff */
        /* <DEDUP_REMOVED lines=18> */
[----:B------:R-:W-:Y:S02]  /*70ac0*/  IMAD.X R81, RZ, RZ, RZ, P1 ;  /* 0x000000ffff517224 */ /* 0x000fe400008e06ff */
[-C--:B------:R-:W-:Y:S01]  /*70ad0*/  IMAD.WIDE.U32 R84, R35, R72.reuse, RZ ;  /* 0x0000004823547225 */ /* 0x080fe200078e00ff */
[----:B------:R-:W-:Y:S02]  /*70ae0*/  IADD3.X R92, PT, PT, R77, R89, RZ, P5, P6 ;  /* 0x000000594d5c7210 */ /* 0x000fe40002fec4ff */
[C---:B------:R-:W-:Y:S01]  /*70af0*/  LOP3.LUT P6, RZ, R63.reuse, 0x1, RZ, 0xc0, !PT ;  /* 0x000000013fff7812 */ /* 0x040fe200078cc0ff */
[----:B------:R-:W-:Y:S01]  /*70b00*/  IMAD.WIDE.U32 R88, R32, R72, RZ ;  /* 0x0000004820587225 */ /* 0x000fe200078e00ff */
[----:B------:R-:W-:-:S03]  /*70b10*/  LOP3.LUT R63, R63, 0xfffffffd, RZ, 0xc0, !PT ;  /* 0xfffffffd3f3f7812 */ /* 0x000fc600078ec0ff */
[----:B------:R-:W-:Y:S01]  /*70b20*/  IMAD.WIDE.U32.X R80, R73, R32, R80, P0 ;  /* 0x0000002049507225 */ /* 0x000fe200000e0450 */
[----:B------:R-:W-:-:S03]  /*70b30*/  ISETP.GE.U32.AND P0, PT, R101, R97, PT ;  /* 0x000000616500720c */ /* 0x000fc60003f06070 */
[----:B------:R-:W-:Y:S01]  /*70b40*/  IMAD.WIDE.U32 R88, P1, R71, R35, R88 ;  /* 0x0000002347587225 */ /* 0x000fe20007820058 */
[----:B------:R-:W-:-:S04]  /*70b50*/  ISETP.GE.U32.AND.EX P0, PT, R103, R90, PT, P0 ;  /* 0x0000005a6700720c */ /* 0x000fc80003f06100 */
[----:B------:R-:W-:Y:S02]  /*70b60*/  SEL R105, RZ, 0x1, P0 ;  /* 0x00000001ff697807 */ /* 0x000fe40000000000 */
[----:B------:R-:W-:Y:S01]  /*70b70*/  IADD3 R107, P5, PT, R85, R88, RZ ;  /* 0x00000058556b7210 */ /* 0x000fe20007fbe0ff */
[----:B------:R-:W-:-:S05]  /*70b80*/  IMAD.X R85, RZ, RZ, RZ, P6 ;  /* 0x000000ffff557224 */ /* 0x000fca00030e06ff */
[----:B------:R-:W-:Y:S02]  /*70b90*/  @P1 LOP3.LUT R63, R63, 0x2, RZ, 0xfc, !PT ;  /* 0x000000023f3f1812 */ /* 0x000fe400078efcff */
[----:B------:R-:W-:Y:S01]  /*70ba0*/  IADD3 R105, P0, P1, R84, R80, R105 ;  /* 0x0000005054697210 */ /* 0x000fe2000791e069 */
[----:B------:R-:W-:Y:S01]  /*70bb0*/  IMAD.MOV.U32 R84, RZ, RZ, R87 ;  /* 0x000000ffff547224 */ /* 0x000fe200078e0057 */
[----:B------:R-:W-:Y:S01]  /*70bc0*/  LOP3.LUT R63, R63, 0xffffffdf, RZ, 0xc0, !PT ;  /* 0xffffffdf3f3f7812 */ /* 0x000fe200078ec0ff */
[----:B------:R-:W-:Y:S01]  /*70bd0*/  IMAD.WIDE.U32 R86, R34, R69, RZ ;  /* 0x0000004522567225 */ /* 0x000fe200078e00ff */
[----:B------:R-:W-:-:S03]  /*70be0*/  IADD3.X R107, PT, PT, R107, R81, RZ, P0, P1 ;  /* 0x000000516b6b7210 */ /* 0x000fc600007e24ff */
        /* <DEDUP_REMOVED lines=44> */
[----:B------:R-:W-:Y:S02]  /*70eb0*/  LOP3.LUT P4, RZ, R63, 0x2, RZ, 0xc0, !PT ;  /* 0x000000023fff7812 */ /* 0x000fe4000788c0ff */
[----:B------:R-:W-:Y:S02]  /*70ec0*/  ISETP.GE.U32.AND P3, PT, R97, R105, PT ;  /* 0x000000696100720c */ /* 0x000fe40003f66070 */
[----:B------:R-:W-:Y:S01]  /*70ed0*/  LOP3.LUT R63, R63, 0xffffffef, RZ, 0xc0, !PT ;  /* 0xffffffef3f3f7812 */ /* 0x000fe200078ec0ff */
[----:B------:R-:W-:Y:S01]  /*70ee0*/  IMAD.X R85, RZ, RZ, RZ, P4 ;  /* 0x000000ffff557224 */ /* 0x000fe200020e06ff */
[----:B------:R-:W-:Y:S01]  /*70ef0*/  ISETP.GE.U32.AND.EX P3, PT, R94, R107, PT, P3 ;  /* 0x0000006b5e00720c */ /* 0x000fe20003f66130 */
[----:B------:R-:W-:-:S03]  /*70f00*/  IMAD.WIDE.U32 R34, P4, R70, R35, R88 ;  /* 0x0000002346227225 */ /* 0x000fc60007880058 */
[----:B------:R-:W-:Y:S01]  /*70f10*/  SEL R105, RZ, 0x1, P3 ;  /* 0x00000001ff697807 */ /* 0x000fe20001800000 */
[----:B------:R-:W-:Y:S01]  /*70f20*/  IMAD.WIDE.U32.X R84, R71, R32, R84, P5 ;  /* 0x0000002047547225 */ /* 0x000fe200028e0454 */
[----:B------:R-:W-:-:S03]  /*70f30*/  IADD3 R87, P5, PT, R87, R34, RZ ;  /* 0x0000002257577210 */ /* 0x000fc60007fbe0ff */
[----:B------:R-:W-:-:S05]  /*70f40*/  IMAD.WIDE.U32 R88, R52, R72, RZ ;  /* 0x0000004834587225 */ /* 0x000fca00078e00ff */
        /* <DEDUP_REMOVED lines=13> */
[----:B------:R-:W-:-:S04]  /*71020*/  ISETP.GE.U32.AND P2, PT, R97, R90, PT ;  /* 0x0000005a6100720c */ /* 0x000fc80003f46070 */
        /* <DEDUP_REMOVED lines=25> */
[----:B------:R-:W-:Y:S01]  /*711c0*/  IADD3 R98, P0, PT, R80, R101, RZ ;  /* 0x0000006550627210 */ /* 0x000fe20007f1e0ff */
[-C--:B------:R-:W-:Y:S01]  /*711d0*/  IMAD.WIDE.U32 R86, R76, R30.reuse, RZ ;  /* 0x0000001e4c567225 */ /* 0x080fe200078e00ff */
[----:B------:R-:W-:Y:S02]  /*711e0*/  IADD3.X R34, PT, PT, R79, R83, RZ, P5, P6 ;  /* 0x000000534f227210 */ /* 0x000fe40002fec4ff */
[C---:B------:R-:W-:Y:S01]  /*711f0*/  LOP3.LUT P6, RZ, R63.reuse, 0x1, RZ, 0xc0, !PT ;  /* 0x000000013fff7812 */ /* 0x040fe200078cc0ff */
[----:B------:R-:W-:Y:S01]  /*71200*/  IMAD.WIDE.U32 R82, R66, R30, RZ ;  /* 0x0000001e42527225 */ /* 0x000fe200078e00ff */
[----:B------:R-:W-:-:S03]  /*71210*/  LOP3.LUT R63, R63, 0xfffffffd, RZ, 0xc0, !PT ;  /* 0xfffffffd3f3f7812 */ /* 0x000fc600078ec0ff */
[----:B------:R-:W-:Y:S01]  /*71220*/  IMAD.X R103, R92, 0x1, R103, P0 ;  /* 0x000000015c677824 */ /* 0x000fe200000e0667 */
[----:B------:R-:W-:Y:S01]  /*71230*/  ISETP.GE.U32.AND P0, PT, R98, R80, PT ;  /* 0x000000506200720c */ /* 0x000fe20003f06070 */
[----:B------:R-:W-:-:S03]  /*71240*/  IMAD.WIDE.U32 R82, P5, R76, R31, R82 ;  /* 0x0000001f4c527225 */ /* 0x000fc600078a0052 */
[----:B------:R-:W-:Y:S01]  /*71250*/  ISETP.GE.U32.AND.EX P0, PT, R103, R92, PT, P0 ;  /* 0x0000005c6700720c */ /* 0x000fe20003f06100 */
[----:B------:R-:W-:-:S03]  /*71260*/  IMAD.WIDE.U32.X R84, R66, R41, R84, P1 ;  /* 0x0000002942547225 */ /* 0x000fc600008e0454 */
[----:B------:R-:W-:Y:S02]  /*71270*/  SEL R79, RZ, 0x1, P0 ;  /* 0x00000001ff4f7807 */ /* 0x000fe40000000000 */
[----:B------:R-:W-:-:S04]  /*71280*/  IADD3 R87, P0, PT, R87, R82, RZ ;  /* 0x0000005257577210 */ /* 0x000fc80007f1e0ff */
[----:B------:R-:W-:Y:S02]  /*71290*/  @P5 LOP3.LUT R63, R63, 0x2, RZ, 0xfc, !PT ;  /* 0x000000023f3f5812 */ /* 0x000fe400078efcff */
[----:B------:R-:W-:Y:S01]  /*712a0*/  IADD3 R76, P1, P5, R86, R84, R79 ;  /* 0x00000054564c7210 */ /* 0x000fe20007d3e04f */
[----:B------:R-:W-:-:S03]  /*712b0*/  IMAD.MOV.U32 R84, RZ, RZ, R81 ;  /* 0x000000ffff547224 */ /* 0x000fc600078e0051 */
[----:B------:R-:W-:Y:S01]  /*712c0*/  IADD3.X R79, PT, PT, R87, R85, RZ, P1, P5 ;  /* 0x00000055574f7210 */ /* 0x000fe20000fea4ff */
[----:B------:R-:W-:Y:S01]  /*712d0*/  IMAD.WIDE.U32 R86, R52, R69, RZ ;  /* 0x0000004534567225 */ /* 0x000fe200078e00ff */
[C---:B------:R-:W-:Y:S02]  /*712e0*/  LOP3.LUT P1, RZ, R63.reuse, 0x20, RZ, 0xc0, !PT ;  /* 0x000000203fff7812 */ /* 0x040fe4000782c0ff */
[----:B------:R-:W-:-:S03]  /*712f0*/  LOP3.LUT P5, RZ, R63, 0x8, RZ, 0xc0, !PT ;  /* 0x000000083fff7812 */ /* 0x000fc600078ac0ff */
[----:B------:R-:W-:Y:S02]  /*71300*/  IMAD.X R85, RZ, RZ, RZ, P1 ;  /* 0x000000ffff557224 */ /* 0x000fe400008e06ff */
[----:B------:R-:W-:-:S04]  /*71310*/  IMAD.WIDE.U32.X R80, R70, R33, R84, P5 ;  /* 0x0000002146507225 */ /* 0x000fc800028e0454 */
[----:B------:R-:W-:Y:S01]  /*71320*/  IMAD.MOV.U32 R84, RZ, RZ, R89 ;  /* 0x000000ffff547224 */ /* 0x000fe200078e0059 */
        /* <DEDUP_REMOVED lines=28> */
[----:B------:R-:W-:Y:S02]  /*714f0*/  IMAD.MOV.U32 R72, RZ, RZ, R35 ;  /* 0x000000ffff487224 */ /* 0x000fe400078e0023 */
[----:B------:R-:W-:Y:S01]  /*71500*/  IMAD.X R35, RZ, RZ, RZ, P4 ;  /* 0x000000ffff237224 */ /* 0x000fe200020e06ff */
[----:B------:R-:W-:Y:S02]  /*71510*/  IADD3.X R80, PT, PT, R33, R81, RZ, P5, P6 ;  /* 0x0000005121507210 */ /* 0x000fe40002fec4ff */
[----:B------:R-:W-:Y:S01]  /*71520*/  LOP3.LUT P5, RZ, R63, 0x10, RZ, 0xc0, !PT ;  /* 0x000000103fff7812 */ /* 0x000fe200078ac0ff */
[----:B------:R-:W-:Y:S01]  /*71530*/  IMAD.WIDE.U32.X R34, R71, R55, R34, P3 ;  /* 0x0000003747227225 */ /* 0x000fe200018e0422 */
[----:B------:R-:W-:-:S03]  /*71540*/  LOP3.LUT P6, RZ, R63, 0x4, RZ, 0xc0, !PT ;  /* 0x000000043fff7812 */ /* 0x000fc600078cc0ff */
[----:B------:R-:W-:Y:S01]  /*71550*/  IMAD.X R73, RZ, RZ, RZ, P5 ;  /* 0x000000ffff497224 */ /* 0x000fe200028e06ff */
[----:B------:R-:W-:Y:S01]  /*71560*/  ISETP.GE.U32.AND P5, PT, R90, R105, PT ;  /* 0x000000695a00720c */ /* 0x000fe20003fa6070 */
[----:B------:R-:W-:-:S03]  /*71570*/  IMAD.WIDE.U32.X R32, R70, R32, R72, P6 ;  /* 0x0000002046207225 */ /* 0x000fc600030e0448 */
[----:B------:R-:W-:Y:S01]  /*71580*/  ISETP.GE.U32.AND.EX P5, PT, R101, R96, PT, P5 ;  /* 0x000000606500720c */ /* 0x000fe20003fa6150 */
[----:B------:R-:W-:-:S03]  /*71590*/  IMAD.WIDE.U32 R72, R54, R69, RZ ;  /* 0x0000004536487225 */ /* 0x000fc600078e00ff */
[----:B------:R-:W-:-:S04]  /*715a0*/  SEL R84, RZ, 0x1, P5 ;  /* 0x00000001ff547807 */ /* 0x000fc80002800000 */
[----:B------:R-:W-:-:S04]  /*715b0*/  IADD3 R84, P5, P6, R93, R32, R84 ;  /* 0x000000205d547210 */ /* 0x000fc80007ebe054 */
[----:B------:R-:W-:Y:S02]  /*715c0*/  IADD3.X R91, PT, PT, R86, R33, RZ, P5, P6 ;  /* 0x00000021565b7210 */ /* 0x000fe40002fec4ff */
        /* <DEDUP_REMOVED lines=17> */
[----:B------:R-:W-:-:S04]  /*716e0*/  SEL R34, RZ, 0x1, P1 ;  /* 0x00000001ff227807 */ /* 0x000fc80000800000 */
[----:B------:R-:W-:Y:S01]  /*716f0*/  IADD3 R34, P1, P2, R73, R52, R34 ;  /* 0x0000003449227210 */ /* 0x000fe20007a3e022 */
[----:B------:R-:W-:-:S03]  /*71700*/  IMAD.MOV.U32 R52, RZ, RZ, R81 ;  /* 0x000000ffff347224 */ /* 0x000fc600078e0051 */
[----:B------:R-:W-:Y:S01]  /*71710*/  IADD3.X R35, PT, PT, R54, R53, RZ, P1, P2 ;  /* 0x0000003536237210 */ /* 0x000fe20000fe44ff */
[----:B------:R-:W-:Y:S01]  /*71720*/  IMAD.X R53, RZ, RZ, RZ, P3 ;  /* 0x000000ffff357224 */ /* 0x000fe200018e06ff */
[----:B------:R-:W-:Y:S02]  /*71730*/  LOP3.LUT P2, RZ, R63, 0x2, RZ, 0xc0, !PT ;  /* 0x000000023fff7812 */ /* 0x000fe4000784c0ff */
[----:B------:R-:W-:Y:S01]  /*71740*/  ISETP.GE.U32.AND P1, PT, R34, R73, PT ;  /* 0x000000492200720c */ /* 0x000fe20003f26070 */
[----:B------:R-:W-:-:S03]  /*71750*/  IMAD.WIDE.U32.X R70, R70, R55, R52, P4 ;  /* 0x0000003746467225 */ /* 0x000fc600020e0434 */
[----:B------:R-:W-:Y:S01]  /*71760*/  ISETP.GE.U32.AND.EX P1, PT, R35, R54, PT, P1 ;  /* 0x000000362300720c */ /* 0x000fe20003f26110 */
[----:B------:R-:W-:Y:S02]  /*71770*/  IMAD.X R53, RZ, RZ, RZ, P2 ;  /* 0x000000ffff357224 */ /* 0x000fe400010e06ff */
[----:B------:R-:W-:Y:S01]  /*71780*/  IMAD.MOV.U32 R52, RZ, RZ, R83 ;  /* 0x000000ffff347224 */ /* 0x000fe200078e0053 */
[----:B------:R-:W-:Y:S01]  /*71790*/  SEL R69, RZ, 0x1, P1 ;  /* 0x00000001ff457807 */ /* 0x000fe20000800000 */
[----:B------:R-:W-:Y:S02]  /*717a0*/  IMAD.MOV.U32 R54, RZ, RZ, R67 ;  /* 0x000000ffff367224 */ /* 0x000fe400078e0043 */
[----:B------:R-:W-:Y:S01]  /*717b0*/  IMAD.WIDE.U32.X R52, R66, R31, R52, P0 ;  /* 0x0000001f42347225 */ /* 0x000fe200000e0434 */
[----:B------:R-:W-:-:S03]  /*717c0*/  IADD3 R97, P0, PT, R76, R97, RZ ;  /* 0x000000614c617210 */ /* 0x000fc60007f1e0ff */
[----:B------:R-:W-:-:S04]  /*717d0*/  IMAD.WIDE.U32 R66, R14, R22, RZ ;  /* 0x000000160e427225 */ /* 0x000fc800078e00ff */
[----:B------:R-:W-:Y:S01]  /*717e0*/  IMAD.X R88, R79, 0x1, R88, P0 ;  /* 0x000000014f587824 */ /* 0x000fe200000e0658 */
[----:B------:R-:W-:-:S04]  /*717f0*/  ISETP.GE.U32.AND P0, PT, R97, R76, PT ;  /* 0x0000004c6100720c */ /* 0x000fc80003f06070 */
[----:B------:R-:W-:-:S04]  /*71800*/  ISETP.GE.U32.AND.EX P0, PT, R88, R79, PT, P0 ;  /* 0x0000004f5800720c */ /* 0x000fc80003f06100 */
[----:B------:R-:W-:-:S04]  /*71810*/  SEL R55, RZ, 0x1, P0 ;  /* 0x00000001ff377807 */ /* 0x000fc80000000000 */
[----:B------:R-:W-:Y:S01]  /*71820*/  IADD3 R73, P0, PT, R55, R52, RZ ;  /* 0x0000003437497210 */ /* 0x000fe20007f1e0ff */
[----:B------:R-:W-:-:S03]  /*71830*/  IMAD.X R55, RZ, RZ, RZ, P5 ;  /* 0x000000ffff377224 */ /* 0x000fc600028e06ff */
[----:B------:R-:W-:Y:S01]  /*71840*/  ISETP.NE.U32.AND P1, PT, R73, RZ, PT ;  /* 0x000000ff4900720c */ /* 0x000fe20003f25070 */
[----:B------:R-:W-:Y:S01]  /*71850*/  IMAD.X R72, RZ, RZ, R53, P0 ;  /* 0x000000ffff487224 */ /* 0x000fe200000e0635 */
[----:B------:R-:W-:Y:S01]  /*71860*/  IADD3 R53, P0, PT, R69, R70, RZ ;  /* 0x0000004645357210 */ /* 0x000fe20007f1e0ff */
[----:B------:R-:W-:-:S03]  /*71870*/  IMAD.WIDE.U32.X R54, R23, R17, R54, P6 ;  /* 0x0000001117367225 */ /* 0x000fc600030e0436 */
[----:B------:R-:W-:Y:S01]  /*71880*/  ISETP.NE.AND.EX P1, PT, R72, RZ, PT, P1 ;  /* 0x000000ff4800720c */ /* 0x000fe20003f25310 */
[----:B------:R-:W-:Y:S01]  /*71890*/  IMAD.X R52, RZ, RZ, R71, P0 ;  /* 0x000000ffff347224 */ /* 0x000fe200000e0647 */
[----:B------:R-:W-:Y:S01]  /*718a0*/  ISETP.GE.U32.AND P0, PT, R15, R68, PT ;  /* 0x000000440f00720c */ /* 0x000fe20003f06070 */
[----:B------:R-:W-:-:S03]  /*718b0*/  IMAD.WIDE.U32 R70, R17, R22, RZ ;  /* 0x0000001611467225 */ /* 0x000fc600078e00ff */
        /* <DEDUP_REMOVED lines=27> */
.L_x_230:
[----:B------:R-:W-:Y:S05]  /*71a70*/  BSYNC.RECONVERGENT B3 ;  /* 0x0000000000037941 */ /* 0x000fea0003800200 */
.L_x_229:
        /* <DEDUP_REMOVED lines=8> */
[----:B------:R-:W-:-:S03]  /*71b00*/  LOP3.LUT P6, RZ, R63, 0x200, RZ, 0xc0, !PT ;  /* 0x000002003fff7812 */ /* 0x000fc600078cc0ff */
        /* <DEDUP_REMOVED lines=18> */
[----:B------:R-:W-:Y:S01]  /*71c30*/  IMAD.MOV.U32 R68, RZ, RZ, R73 ;  /* 0x000000ffff447224 */ /* 0x000fe200078e0049 */
        /* <DEDUP_REMOVED lines=37> */
[----:B------:R-:W-:-:S03]  /*71e90*/  IMAD.MOV.U32 R72, RZ, RZ, R57 ;  /* 0x000000ffff487224 */ /* 0x000fc600078e0039 */
        /* <DEDUP_REMOVED lines=24> */
.L_x_232:
[----:B------:R-:W-:Y:S05]  /*72020*/  BSYNC.RECONVERGENT B3 ;  /* 0x0000000000037941 */ /* 0x000fea0003800200 */
.L_x_231:
[----:B------:R-:W-:Y:S01]  /*72030*/  IADD3 R79, P3, PT, R77, R68, RZ ;  /* 0x000000444d4f7210 */ /* 0x000fe20007f7e0ff */
[----:B------:R-:W-:Y:S01]  /*72040*/  BSSY.RECONVERGENT B3, `(.L_x_233) ;  /* 0x000030e000037945 */ /* 0x000fe20003800200 */
[----:B------:R-:W-:Y:S02]  /*72050*/  IADD3 R57, P0, P1, R85, R76, R72 ;  /* 0x0000004c55397210 */ /* 0x000fe4000791e048 */
[----:B------:R-:W-:Y:S02]  /*72060*/  LOP3.LUT P6, RZ, R63, 0x400, RZ, 0xc0, !PT ;  /* 0x000004003fff7812 */ /* 0x000fe400078cc0ff */
[----:B------:R-:W-:Y:S01]  /*72070*/  IADD3.X R79, PT, PT, R84, R79, R73, P0, P1 ;  /* 0x0000004f544f7210 */ /* 0x000fe200007e2449 */
[----:B------:R-:W-:Y:S01]  /*72080*/  IMAD.WIDE.U32 R72, R11, R26, RZ ;  /* 0x0000001a0b487225 */ /* 0x000fe200078e00ff */
[----:B------:R-:W-:-:S03]  /*72090*/  LOP3.LUT R63, R63, 0xfffffffb, RZ, 0xc0, !PT ;  /* 0xfffffffb3f3f7812 */ /* 0x000fc600078ec0ff */
[C---:B------:R-:W-:Y:S02]  /*720a0*/  IMAD.WIDE.U32 R76, P0, R8.reuse, R29, R72 ;  /* 0x0000001d084c7225 */ /* 0x040fe40007800048 */
[----:B------:R-:W-:Y:S02]  /*720b0*/  @P3 LOP3.LUT R63, R63, 0x4, RZ, 0xfc, !PT ;  /* 0x000000043f3f3812 */ /* 0x000fe400078efcff */
        /* <DEDUP_REMOVED lines=36> */
[----:B------:R-:W-:Y:S01]  /*72300*/  ISETP.GE.U32.AND P2, PT, R57, R85, PT ;  /* 0x000000553900720c */ /* 0x000fe20003f46070 */
[----:B------:R-:W-:Y:S02]  /*72310*/  IMAD.MOV.U32 R60, RZ, RZ, R71 ;  /* 0x000000ffff3c7224 */ /* 0x000fe400078e0047 */
[----:B------:R-:W-:Y:S01]  /*72320*/  IMAD.WIDE.U32 R70, R11, R22, RZ ;  /* 0x000000160b467225 */ /* 0x000fe200078e00ff */
[----:B------:R-:W-:-:S03]  /*72330*/  ISETP.GE.U32.AND.EX P2, PT, R79, R84, PT, P2 ;  /* 0x000000544f00720c */ /* 0x000fc60003f46120 */
[----:B------:R-:W-:Y:S01]  /*72340*/  IMAD.WIDE.U32.X R60, R25, R17, R60, P4 ;  /* 0x00000011193c7225 */ /* 0x000fe200020e043c */
[----:B------:R-:W-:-:S03]  /*72350*/  SEL R89, RZ, 0x1, P2 ;  /* 0x00000001ff597807 */ /* 0x000fc60001000000 */
[----:B------:R-:W-:-:S04]  /*72360*/  IMAD.WIDE.U32 R18, P2, R27, R14, R18 ;  /* 0x0000000e1b127225 */ /* 0x000fc80007840012 */
[----:B------:R-:W-:-:S05]  /*72370*/  IMAD.WIDE.U32 R14, R14, R24, RZ ;  /* 0x000000180e0e7225 */ /* 0x000fca00078e00ff */
[----:B------:R-:W-:-:S04]  /*72380*/  IADD3 R15, P5, PT, R15, R18, RZ ;  /* 0x000000120f0f7210 */ /* 0x000fc80007fbe0ff */
        /* <DEDUP_REMOVED lines=9> */
[----:B------:R-:W-:Y:S01]  /*72420*/  IMAD.WIDE.U32.X R14, R23, R11, R14, P1 ;  /* 0x0000000b170e7225 */ /* 0x000fe200008e040e */
[----:B------:R-:W-:-:S03]  /*72430*/  @P5 LOP3.LUT R63, R63, 0x10, RZ, 0xfc, !PT ;  /* 0x000000103f3f5812 */ /* 0x000fc600078efcff */
[----:B------:R-:W-:Y:S01]  /*72440*/  IMAD.WIDE.U32 R72, P1, R25, R8, R70 ;  /* 0x0000000819487225 */ /* 0x000fe20007820046 */
[----:B------:R-:W-:-:S03]  /*72450*/  LOP3.LUT R63, R63, 0xfffffffe, RZ, 0xc0, !PT ;  /* 0xfffffffe3f3f7812 */ /* 0x000fc600078ec0ff */
[----:B------:R-:W-:Y:S01]  /*72460*/  IMAD.X R79, R76, 0x1, R79, P0 ;  /* 0x000000014c4f7824 */ /* 0x000fe200000e064f */
[----:B------:R-:W-:-:S04]  /*72470*/  ISETP.GE.U32.AND P0, PT, R57, R16, PT ;  /* 0x000000103900720c */ /* 0x000fc80003f06070 */
[----:B------:R-:W-:-:S04]  /*72480*/  ISETP.GE.U32.AND.EX P0, PT, R79, R76, PT, P0 ;  /* 0x0000004c4f00720c */ /* 0x000fc80003f06100 */
[----:B------:R-:W-:Y:S02]  /*72490*/  SEL R85, RZ, 0x1, P0 ;  /* 0x00000001ff557807 */ /* 0x000fe40000000000 */
[----:B------:R-:W-:Y:S02]  /*724a0*/  @P1 LOP3.LUT R63, R63, 0x1, RZ, 0xfc, !PT ;  /* 0x000000013f3f1812 */ /* 0x000fe400078efcff */
        /* <DEDUP_REMOVED lines=18> */
[----:B------:R-:W-:Y:S02]  /*725d0*/  ISETP.GE.U32.AND.EX P1, PT, R79, R16, PT, P1 ;  /* 0x000000104f00720c */ /* 0x000fe40003f26110 */
[----:B------:R-:W-:Y:S02]  /*725e0*/  LOP3.LUT R16, RZ, R68, RZ, 0x33, !PT ;  /* 0x00000044ff107212 */ /* 0x000fe400078e33ff */
        /* <DEDUP_REMOVED lines=10> */
[----:B------:R-:W-:-:S03]  /*72690*/  IADD3 R76, P3, PT, R9, R59, RZ ;  /* 0x0000003b094c7210 */ /* 0x000fc60007f7e0ff */
[----:B------:R-:W-:-:S04]  /*726a0*/  IMAD.WIDE.U32 R58, P6, R58, R31, R70 ;  /* 0x0000001f3a3a7225 */ /* 0x000fc800078c0046 */
[----:B------:R-:W-:Y:S01]  /*726b0*/  IMAD.X R87, R12, 0x1, R87, P3 ;  /* 0x000000010c577824 */ /* 0x000fe200018e0657 */
[----:B------:R-:W-:Y:S02]  /*726c0*/  ISETP.GE.U32.AND P3, PT, R76, R9, PT ;  /* 0x000000094c00720c */ /* 0x000fe40003f66070 */
[----:B------:R-:W-:Y:S02]  /*726d0*/  IADD3 R61, P5, PT, R61, R58, RZ ;  /* 0x0000003a3d3d7210 */ /* 0x000fe40007fbe0ff */
[----:B------:R-:W-:Y:S01]  /*726e0*/  ISETP.GE.U32.AND.EX P3, PT, R87, R12, PT, P3 ;  /* 0x0000000c5700720c */ /* 0x000fe20003f66130 */
[----:B------:R-:W-:Y:S02]  /*726f0*/  IMAD R12, R68, R46, RZ ;  /* 0x0000002e440c7224 */ /* 0x000fe400078e02ff */
[----:B------:R-:W-:Y:S01]  /*72700*/  IMAD.MOV.U32 R68, RZ, RZ, R73 ;  /* 0x000000ffff447224 */ /* 0x000fe200078e0049 */
[----:B------:R-:W-:Y:S02]  /*72710*/  SEL R9, RZ, 0x1, P3 ;  /* 0x00000001ff097807 */ /* 0x000fe40001800000 */
[----:B------:R-:W-:-:S02]  /*72720*/  @P6 LOP3.LUT R63, R63, 0x40, RZ, 0xfc, !PT ;  /* 0x000000403f3f6812 */ /* 0x000fc400078efcff */
[----:B------:R-:W-:Y:S02]  /*72730*/  IADD3 R9, P3, P4, R60, R14, R9 ;  /* 0x0000000e3c097210 */ /* 0x000fe40007c7e009 */
[----:B------:R-:W-:Y:S02]  /*72740*/  LOP3.LUT R63, R63, 0xffffff7f, RZ, 0xc0, !PT ;  /* 0xffffff7f3f3f7812 */ /* 0x000fe400078ec0ff */
[----:B------:R-:W-:Y:S01]  /*72750*/  IADD3.X R14, PT, PT, R61, R15, RZ, P3, P4 ;  /* 0x0000000f3d0e7210 */ /* 0x000fe20001fe84ff */
[----:B------:R-:W-:Y:S01]  /*72760*/  IMAD.WIDE.U32 R60, R91, R46, RZ ;  /* 0x0000002e5b3c7225 */ /* 0x000fe200078e00ff */
[----:B------:R-:W-:-:S03]  /*72770*/  @P5 LOP3.LUT R63, R63, 0x80, RZ, 0xfc, !PT ;  /* 0x000000803f3f5812 */ /* 0x000fc600078efcff */
        /* <DEDUP_REMOVED lines=20> */
[----:B------:R-:W-:Y:S02]  /*728c0*/  ISETP.NE.AND P0, PT, R72, RZ, PT ;  /* 0x000000ff4800720c */ /* 0x000fe40003f05270 */
[----:B------:R-:W-:Y:S02]  /*728d0*/  IADD3.X R80, PT, PT, R61, R81, RZ, P5, P6 ;  /* 0x000000513d507210 */ /* 0x000fe40002fec4ff */
[C---:B------:R-:W-:Y:S02]  /*728e0*/  LOP3.LUT P5, RZ, R63.reuse, 0x4, RZ, 0xc0, !PT ;  /* 0x000000043fff7812 */ /* 0x040fe400078ac0ff */
[C---:B------:R-:W-:Y:S02]  /*728f0*/  LOP3.LUT P6, RZ, R63.reuse, 0x1, RZ, 0xc0, !PT ;  /* 0x000000013fff7812 */ /* 0x040fe400078cc0ff */
[----:B------:R-:W-:Y:S01]  /*72900*/  LOP3.LUT R63, R63, 0xfffffffe, RZ, 0xc0, !PT ;  /* 0xfffffffe3f3f7812 */ /* 0x000fe200078ec0ff */
[----:B------:R-:W-:-:S04]  /*72910*/  IMAD.WIDE.U32.X R20, R27, R21, R70, P5 ;  /* 0x000000151b147225 */ /* 0x000fc800028e0446 */
[----:B------:R-:W-:Y:S01]  /*72920*/  IMAD.X R69, RZ, RZ, RZ, P6 ;  /* 0x000000ffff457224 */ /* 0x000fe200030e06ff */
[----:B------:R-:W-:Y:S01]  /*72930*/  IADD3 R74, P5, PT, R89, R20, RZ ;  /* 0x00000014594a7210 */ /* 0x000fe20007fbe0ff */
[----:B------:R-:W-:-:S04]  /*72940*/  IMAD.WIDE.U32 R70, R11, R24, RZ ;  /* 0x000000180b467225 */ /* 0x000fc800078e00ff */
[----:B------:R-:W-:Y:S02]  /*72950*/  IMAD.X R81, R84, 0x1, R21, P5 ;  /* 0x0000000154517824 */ /* 0x000fe400028e0615 */
        /* <DEDUP_REMOVED lines=53> */
[----:B------:R-:W-:Y:S01]  /*72cb0*/  IMAD.WIDE.U32 R16, R13, R24, RZ ;  /* 0x000000180d107225 */ /* 0x000fe200078e00ff */
[C---:B------:R-:W-:Y:S02]  /*72cc0*/  LOP3.LUT P6, RZ, R63.reuse, 0x1, RZ, 0xc0, !PT ;  /* 0x000000013fff7812 */ /* 0x040fe400078cc0ff */
[----:B------:R-:W-:Y:S01]  /*72cd0*/  LOP3.LUT R63, R63, 0xffffffef, RZ, 0xc0, !PT ;  /* 0xffffffef3f3f7812 */ /* 0x000fe200078ec0ff */
        /* <DEDUP_REMOVED lines=25> */
[----:B------:R-:W-:Y:S01]  /*72e70*/  IMAD R62, R67, R46, RZ ;  /* 0x0000002e433e7224 */ /* 0x000fe200078e02ff */
[----:B------:R-:W-:Y:S02]  /*72e80*/  LOP3.LUT R67, RZ, R67, RZ, 0x33, !PT ;  /* 0x00000043ff437212 */ /* 0x000fe400078e33ff */
[----:B------:R-:W-:Y:S01]  /*72e90*/  SEL R77, RZ, 0x1, P1 ;  /* 0x00000001ff4d7807 */ /* 0x000fe20000800000 */
[----:B------:R-:W-:Y:S01]  /*72ea0*/  IMAD.WIDE.U32 R18, P1, R60, R31, R18 ;  /* 0x0000001f3c127225 */ /* 0x000fe20007820012 */
[----:B------:R-:W-:Y:S02]  /*72eb0*/  LOP3.LUT R60, RZ, R87, RZ, 0x33, !PT ;  /* 0x00000057ff3c7212 */ /* 0x000fe400078e33ff */
        /* <DEDUP_REMOVED lines=12> */
[----:B------:R-:W-:Y:S01]  /*72f80*/  ISETP.GE.U32.AND.EX P0, PT, R68, R85, PT, P0 ;  /* 0x000000554400720c */ /* 0x000fe20003f06100 */
[-C--:B------:R-:W-:Y:S02]  /*72f90*/  IMAD R87, R56, R47.reuse, R62 ;  /* 0x0000002f38577224 */ /* 0x080fe400078e023e */
        /* <DEDUP_REMOVED lines=22> */
[----:B------:R-:W-:Y:S01]  /*73100*/  IADD3.X R20, PT, PT, R77, R73, RZ, P1, P2 ;  /* 0x000000494d147210 */ /* 0x000fe20000fe44ff */
[----:B------:R-:W-:-:S05]  /*73110*/  IMAD.WIDE.U32 R72, R56, R46, RZ ;  /* 0x0000002e38487225 */ /* 0x000fca00078e00ff */
        /* <DEDUP_REMOVED lines=20> */
[----:B------:R-:W-:Y:S02]  /*73260*/  IADD3 R68, P1, PT, R67, R66, RZ ;  /* 0x0000004243447210 */ /* 0x000fe40007f3e0ff */
[----:B------:R-:W-:Y:S01]  /*73270*/  IADD3.X R80, PT, PT, R73, R81, RZ, P3, P4 ;  /* 0x0000005149507210 */ /* 0x000fe20001fe84ff */
[----:B------:R-:W-:-:S04]  /*73280*/  IMAD.WIDE.U32.X R76, R87, R43, R76, P2 ;  /* 0x0000002b574c7225 */ /* 0x000fc800010e044c */
[----:B------:R-:W-:Y:S01]  /*73290*/  IMAD.X R89, R80, 0x1, R65, P1 ;  /* 0x0000000150597824 */ /* 0x000fe200008e0641 */
[C---:B------:R-:W-:Y:S01]  /*732a0*/  ISETP.GE.U32.AND P1, PT, R68.reuse, R67, PT ;  /* 0x000000434400720c */ /* 0x040fe20003f26070 */
[----:B------:R-:W-:-:S03]  /*732b0*/  IMAD.WIDE.U32 R82, R68, R46, RZ ;  /* 0x0000002e44527225 */ /* 0x000fc600078e00ff */
[----:B------:R-:W-:Y:S01]  /*732c0*/  ISETP.GE.U32.AND.EX P1, PT, R89, R80, PT, P1 ;  /* 0x000000505900720c */ /* 0x000fe20003f26110 */
[----:B------:R-:W-:-:S03]  /*732d0*/  IMAD.WIDE.U32 R80, R87, R40, RZ ;  /* 0x0000002857507225 */ /* 0x000fc600078e00ff */
[----:B------:R-:W-:Y:S01]  /*732e0*/  SEL R73, RZ, 0x1, P1 ;  /* 0x00000001ff497807 */ /* 0x000fe20000800000 */
[----:B------:R-:W-:Y:S02]  /*732f0*/  IMAD R56, R89, R46, RZ ;  /* 0x0000002e59387224 */ /* 0x000fe400078e02ff */
[----:B------:R-:W-:-:S04]  /*73300*/  IMAD.WIDE.U32 R66, R72, R40, RZ ;  /* 0x0000002848427225 */ /* 0x000fc800078e00ff */
[----:B------:R-:W-:Y:S01]  /*73310*/  IMAD R79, R68, R47, R56 ;  /* 0x0000002f444f7224 */ /* 0x000fe200078e0238 */
[----:B------:R-:W-:Y:S01]  /*73320*/  IADD3 R73, P1, P2, R66, R76, R73 ;  /* 0x0000004c42497210 */ /* 0x000fe20007a3e049 */
[----:B------:R-:W-:Y:S01]  /*73330*/  IMAD.WIDE.U32 R80, P3, R72, R41, R80 ;  /* 0x0000002948507225 */ /* 0x000fe20007860050 */
[----:B------:R-:W-:-:S03]  /*73340*/  LOP3.LUT R56, RZ, R89, RZ, 0x33, !PT ;  /* 0x00000059ff387212 */ /* 0x000fc600078e33ff */
[----:B------:R-:W-:Y:S01]  /*73350*/  IMAD.IADD R79, R83, 0x1, R79 ;  /* 0x00000001534f7824 */ /* 0x000fe200078e024f */
[----:B------:R-:W-:-:S03]  /*73360*/  IADD3 R65, P4, PT, R67, R80, RZ ;  /* 0x0000005043417210 */ /* 0x000fc60007f9e0ff */
[----:B------:R-:W-:Y:S01]  /*73370*/  IMAD.WIDE.U32 R66, R79, R44, RZ ;  /* 0x0000002c4f427225 */ /* 0x000fe200078e00ff */
[----:B------:R-:W-:Y:S02]  /*73380*/  IADD3.X R62, PT, PT, R65, R77, RZ, P1, P2 ;  /* 0x0000004d413e7210 */ /* 0x000fe40000fe44ff */
[----:B------:R-:W-:Y:S01]  /*73390*/  LOP3.LUT R65, RZ, R68, RZ, 0x33, !PT ;  /* 0x00000044ff417212 */ /* 0x000fe200078e33ff */
        /* <DEDUP_REMOVED lines=61> */
[----:B------:R-:W-:Y:S01]  /*73770*/  ISETP.GE.U32.AND P3, PT, R56, R83, PT ;  /* 0x000000533800720c */ /* 0x000fe20003f66070 */
[----:B------:R-:W-:Y:S01]  /*73780*/  IMAD.SHL.U32 R83, R75, 0x2, RZ ;  /* 0x000000024b537824 */ /* 0x000fe200078e00ff */
        /* <DEDUP_REMOVED lines=19> */
[----:B------:R-:W-:Y:S01]  /*738c0*/  @P1 IMAD.MOV.U32 R35, RZ, RZ, R68 ;  /* 0x000000ffff231224 */ /* 0x000fe200078e0044 */
[----:B------:R-:W-:Y:S02]  /*738d0*/  SHF.L.U64.HI R68, R75, 0x1, R64 ;  /* 0x000000014b447819 */ /* 0x000fe40000010240 */
[----:B------:R-:W-:-:S05]  /*738e0*/  @P1 IADD3 R53, P2, PT, R56, R53, RZ ;  /* 0x0000003538351210 */ /* 0x000fca0007f5e0ff */
[----:B------:R-:W-:Y:S01]  /*738f0*/  @P1 IMAD.X R52, RZ, RZ, R52, P2 ;  /* 0x000000ffff341224 */ /* 0x000fe200010e0634 */
[----:B------:R-:W-:-:S05]  /*73900*/  IADD3 R56, P1, PT, R34, R73, RZ ;  /* 0x0000004922387210 */ /* 0x000fca0007f3e0ff */
[----:B------:R-:W-:Y:S01]  /*73910*/  IMAD.X R35, R35, 0x1, R62, P1 ;  /* 0x0000000123237824 */ /* 0x000fe200008e063e */
[----:B------:R-:W-:-:S04]  /*73920*/  ISETP.GE.U32.AND P1, PT, R56, R73, PT ;  /* 0x000000493800720c */ /* 0x000fc80003f26070 */
[----:B------:R-:W-:Y:S02]  /*73930*/  ISETP.GE.U32.AND.EX P1, PT, R35, R62, PT, P1 ;  /* 0x0000003e2300720c */ /* 0x000fe40003f26110 */
[----:B------:R-:W-:Y:S02]  /*73940*/  SHF.R.U32.HI R62, RZ, 0x1f, R64 ;  /* 0x0000001fff3e7819 */ /* 0x000fe40000011640 */
        /* <DEDUP_REMOVED lines=72> */
[----:B------:R-:W-:-:S04]  /*73dd0*/  LEA.HI R2, P2, R28, R5, RZ, 0x1 ;  /* 0x000000051c027211 */ /* 0x000fc800078508ff */
[----:B------:R-:W-:Y:S01]  /*73de0*/  SEL R65, R65, R79, P1 ;  /* 0x0000004f41417207 */ /* 0x000fe20000800000 */
        /* <DEDUP_REMOVED lines=17> */
[----:B------:R-:W-:Y:S01]  /*73f00*/  ISETP.GE.U32.AND P2, PT, R2, R53, PT ;  /* 0x000000350200720c */ /* 0x000fe20003f46070 */
[----:B------:R-:W-:Y:S01]  /*73f10*/  IMAD.SHL.U32 R85, R66, 0x2, RZ ;  /* 0x0000000242557824 */ /* 0x000fe200078e00ff */
[----:B------:R-:W-:Y:S02]  /*73f20*/  SEL R53, R62, R75, P1 ;  /* 0x0000004b3e357207 */ /* 0x000fe40000800000 */
[----:B------:R-:W-:Y:S02]  /*73f30*/  ISETP.GE.U32.AND.EX P2, PT, R4, R65, PT, P2 ;  /* 0x000000410400720c */ /* 0x000fe40003f46120 */
[----:B------:R-:W-:Y:S02]  /*73f40*/  SHF.L.U64.HI R66, R66, 0x1, R28 ;  /* 0x0000000142427819 */ /* 0x000fe4000001021c */
[----:B------:R-:W-:-:S02]  /*73f50*/  SEL R5, RZ, 0x1, P2 ;  /* 0x00000001ff057807 */ /* 0x000fc40001000000 */
        /* <DEDUP_REMOVED lines=57> */
[----:B------:R-:W-:Y:S02]  /*742f0*/  IADD3 R89, P2, PT, R2, R81, RZ ;  /* 0x0000005102597210 */ /* 0x000fe40007f5e0ff */
[----:B------:R-:W-:-:S03]  /*74300*/  SHF.L.U64.HI R62, R64, 0x1, R95 ;  /* 0x00000001403e7819 */ /* 0x000fc6000001025f */
        /* <DEDUP_REMOVED lines=12> */
[----:B------:R-:W-:-:S04]  /*743d0*/  IADD3 R85, P2, PT, R2, R77, RZ ;  /* 0x0000004d02557210 */ /* 0x000fc80007f5e0ff */
[----:B------:R-:W-:Y:S01]  /*743e0*/  SEL R75, R53, R75, P1 ;  /* 0x0000004b354b7207 */ /* 0x000fe20000800000 */
[----:B------:R-:W-:Y:S01]  /*743f0*/  IMAD.X R87, R4, 0x1, R79, P2 ;  /* 0x0000000104577824 */ /* 0x000fe200010e064f */
[----:B------:R-:W-:-:S04]  /*74400*/  ISETP.GE.U32.AND P2, PT, R2, R77, PT ;  /* 0x0000004d0200720c */ /* 0x000fc80003f46070 */
[----:B------:R-:W-:-:S04]  /*74410*/  ISETP.GE.U32.AND.EX P2, PT, R4, R79, PT, P2 ;  /* 0x0000004f0400720c */ /* 0x000fc80003f46120 */
[----:B------:R-:W-:Y:S02]  /*74420*/  SEL R5, RZ, 0x1, P2 ;  /* 0x00000001ff057807 */ /* 0x000fe40001000000 */
[----:B------:R-:W-:-:S04]  /*74430*/  ISETP.GE.U32.AND P2, PT, R85, R2, PT ;  /* 0x000000025500720c */ /* 0x000fc80003f46070 */
[----:B------:R-:W-:-:S04]  /*74440*/  ISETP.GE.U32.AND.EX P2, PT, R87, R4, PT, P2 ;  /* 0x000000045700720c */ /* 0x000fc80003f46120 */
[----:B------:R-:W-:-:S04]  /*74450*/  SEL R6, RZ, 0x1, P2 ;  /* 0x00000001ff067807 */ /* 0x000fc80001000000 */
[----:B------:R-:W-:Y:S01]  /*74460*/  IADD3 R6, P1, P2, R6, R73, R5 ;  /* 0x0000004906067210 */ /* 0x000fe20007a3e005 */
[----:B------:R-:W-:Y:S01]  /*74470*/  IMAD.X R5, RZ, RZ, RZ, P5 ;  /* 0x000000ffff057224 */ /* 0x000fe200028e06ff */
[----:B------:R-:W-:Y:S02]  /*74480*/  LOP3.LUT P5, RZ, R63, 0x4, RZ, 0xc0, !PT ;  /* 0x000000043fff7812 */ /* 0x000fe400078ac0ff */
        /* <DEDUP_REMOVED lines=69> */
[----:B------:R-:W-:Y:S01]  /*748e0*/  IMAD.X R4, RZ, RZ, R5, P3 ;  /* 0x000000ffff047224 */ /* 0x000fe200018e0605 */
        /* <DEDUP_REMOVED lines=12> */
[----:B------:R-:W-:-:S05]  /*749b0*/  IADD3 R53, P3, PT, -R6, R55, RZ ;  /* 0x0000003706357210 */ /* 0x000fca0007f7e1ff */
[----:B------:R-:W-:Y:S01]  /*749c0*/  IMAD.X R62, R54, 0x1, ~R5, P3 ;  /* 0x00000001363e7824 */ /* 0x000fe200018e0e05 */
[----:B------:R-:W-:Y:S01]  /*749d0*/  LOP3.LUT P3, RZ, R63, 0x40, RZ, 0xc0, !PT ;  /* 0x000000403fff7812 */ /* 0x000fe2000786c0ff */
[----:B------:R-:W-:-:S04]  /*749e0*/  IMAD.MOV.U32 R54, RZ, RZ, R59 ;  /* 0x000000ffff367224 */ /* 0x000fc800078e003b */
[----:B------:R-:W-:Y:S01]  /*749f0*/  IMAD.X R55, RZ, RZ, RZ, P3 ;  /* 0x000000ffff377224 */ /* 0x000fe200018e06ff */
[----:B------:R-:W-:Y:S01]  /*74a00*/  IADD3 R71, P3, PT, R79, -R42, RZ ;  /* 0x8000002a4f477210 */ /* 0x000fe20007f7e0ff */
[----:B------:R-:W-:-:S03]  /*74a10*/  IMAD.WIDE.U32.X R6, R7, R31, R54, P4 ;  /* 0x0000001f07067225 */ /* 0x000fc600020e0436 */
[----:B------:R-:W-:Y:S01]  /*74a20*/  SEL R54, R71, R89, P1 ;  /* 0x0000005947367207 */ /* 0x000fe20000800000 */
[----:B------:R-:W-:Y:S01]  /*74a30*/  IMAD.X R72, R72, 0x1, ~R43, P3 ;  /* 0x0000000148487824 */ /* 0x000fe200018e0e2b */
[----:B------:R-:W-:-:S04]  /*74a40*/  IADD3 R69, P3, PT, R77, -R40, RZ ;  /* 0x800000284d457210 */ /* 0x000fc80007f7e0ff */
[----:B------:R-:W-:Y:S01]  /*74a50*/  SEL R55, R69, R85, P1 ;  /* 0x0000005545377207 */ /* 0x000fe20000800000 */
[----:B------:R-:W-:Y:S01]  /*74a60*/  IMAD.X R70, R70, 0x1, ~R41, P3 ;  /* 0x0000000146467824 */ /* 0x000fe200018e0e29 */
[----:B------:R-:W-:-:S04]  /*74a70*/  IADD3 R28, P3, PT, R27, -R42, RZ ;  /* 0x8000002a1b1c7210 */ /* 0x000fc80007f7e0ff */
[----:B------:R-:W-:Y:S01]  /*74a80*/  SEL R28, R28, R33, P2 ;  /* 0x000000211c1c7207 */ /* 0x000fe20001000000 */
[----:B------:R-:W-:Y:S01]  /*74a90*/  IMAD.X R5, R68, 0x1, ~R43, P3 ;  /* 0x0000000144057824 */ /* 0x000fe200018e0e2b */
[----:B------:R-:W-:Y:S02]  /*74aa0*/  ISETP.GE.U32.AND P3, PT, R53, R74, PT ;  /* 0x0000004a3500720c */ /* 0x000fe40003f66070 */
[----:B------:R-:W-:Y:S02]  /*74ab0*/  SEL R68, R72, R91, P1 ;  /* 0x0000005b48447207 */ /* 0x000fe40000800000 */
[----:B------:R-:W-:Y:S02]  /*74ac0*/  ISETP.GE.U32.AND.EX P3, PT, R62, R73, PT, P3 ;  /* 0x000000493e00720c */ /* 0x000fe40003f66130 */
[----:B------:R-:W-:Y:S02]  /*74ad0*/  SEL R32, R5, R32, P2 ;  /* 0x0000002005207207 */ /* 0x000fe40001000000 */
[----:B------:R-:W-:-:S02]  /*74ae0*/  SEL R27, RZ, 0xffffffff, P3 ;  /* 0xffffffffff1b7807 */ /* 0x000fc40001800000 */
[----:B------:R-:W-:Y:S02]  /*74af0*/  SEL R13, RZ, 0x1, P3 ;  /* 0x00000001ff0d7807 */ /* 0x000fe40001800000 */
[----:B------:R-:W-:-:S04]  /*74b00*/  IADD3 R17, P3, PT, R27, R28, RZ ;  /* 0x0000001c1b117210 */ /* 0x000fc80007f7e0ff */
[----:B------:R-:W-:Y:S01]  /*74b10*/  ISETP.GE.U32.AND P4, PT, R17, R54, PT ;  /* 0x000000361100720c */ /* 0x000fe20003f86070 */
[----:B------:R-:W-:Y:S01]  /*74b20*/  IMAD.X R27, R27, 0x1, R32, P3 ;  /* 0x000000011b1b7824 */ /* 0x000fe200018e0620 */
[----:B------:R-:W-:-:S04]  /*74b30*/  ISETP.GE.U32.AND P3, PT, R58, R9, PT ;  /* 0x000000093a00720c */ /* 0x000fc80003f66070 */
[----:B------:R-:W-:Y:S02]  /*74b40*/  ISETP.GE.U32.AND.EX P3, PT, R61, R14, PT, P3 ;  /* 0x0000000e3d00720c */ /* 0x000fe40003f66130 */
[----:B------:R-:W-:Y:S02]  /*74b50*/  ISETP.GE.U32.AND.EX P4, PT, R27, R68, PT, P4 ;  /* 0x000000441b00720c */ /* 0x000fe40003f86140 */
[----:B------:R-:W-:-:S04]  /*74b60*/  SEL R5, RZ, 0x1, P3 ;  /* 0x00000001ff057807 */ /* 0x000fc80001800000 */
[----:B------:R-:W-:Y:S01]  /*74b70*/  IADD3 R59, P3, PT, R5, R6, RZ ;  /* 0x00000006053b7210 */ /* 0x000fe20007f7e0ff */
[----:B------:R-:W-:Y:S01]  /*74b80*/  IMAD.MOV.U32 R6, RZ, RZ, R19 ;  /* 0x000000ffff067224 */ /* 0x000fe200078e0013 */
[----:B------:R-:W-:-:S03]  /*74b90*/  SEL R5, RZ, 0x1, P4 ;  /* 0x00000001ff057807 */ /* 0x000fc60002000000 */
[----:B------:R-:W-:Y:S01]  /*74ba0*/  IMAD.X R78, RZ, RZ, R7, P3 ;  /* 0x000000ffff4e7224 */ /* 0x000fe200018e0607 */
[----:B------:R-:W-:Y:S01]  /*74bb0*/  ISETP.GE.U32.AND P3, PT, R28, R13, PT ;  /* 0x0000000d1c00720c */ /* 0x000fe20003f66070 */
[----:B------:R-:W-:Y:S01]  /*74bc0*/  IMAD.X R7, RZ, RZ, RZ, P5 ;  /* 0x000000ffff077224 */ /* 0x000fe200028e06ff */
[----:B------:R-:W-:Y:S02]  /*74bd0*/  SEL R28, R70, R87, P1 ;  /* 0x00000057461c7207 */ /* 0x000fe40000800000 */
[----:B------:R-:W-:Y:S01]  /*74be0*/  ISETP.GE.U32.AND.EX P3, PT, R32, RZ, PT, P3 ;  /* 0x000000ff2000720c */ /* 0x000fe20003f66130 */
[----:B------:R-:W-:Y:S01]  /*74bf0*/  IMAD.WIDE.U32.X R12, R12, R31, R6, P6 ;  /* 0x0000001f0c0c7225 */ /* 0x000fe200030e0406 */
[----:B------:R-:W-:Y:S02]  /*74c00*/  IADD3 R7, P4, PT, R67, -R40, RZ ;  /* 0x8000002843077210 */ /* 0x000fe40007f9e0ff */
[----:B------:R-:W-:Y:S02]  /*74c10*/  SEL R6, RZ, 0x1, P3 ;  /* 0x00000001ff067807 */ /* 0x000fe40001800000 */
[----:B------:R-:W-:Y:S01]  /*74c20*/  IADD3 R19, P3, PT, R75, -R30, RZ ;  /* 0x8000001e4b137210 */ /* 0x000fe20007f7e0ff */
[----:B------:R-:W-:Y:S01]  /*74c30*/  IMAD.X R14, R66, 0x1, ~R41, P4 ;  /* 0x00000001420e7824 */ /* 0x000fe200020e0e29 */
[----:B------:R-:W-:-:S02]  /*74c40*/  IADD3 R5, P4, PT, R5, R6, RZ ;  /* 0x0000000605057210 */ /* 0x000fc40007f9e0ff */
[----:B------:R-:W-:Y:S01]  /*74c50*/  SEL R56, R7, R56, P2 ;  /* 0x0000003807387207 */ /* 0x000fe20001000000 */
[----:B------:R-:W-:Y:S01]  /*74c60*/  IMAD.X R66, R76, 0x1, ~R31, P3 ;  /* 0x000000014c427824 */ /* 0x000fe200018e0e1f */
[----:B------:R-:W-:Y:S01]  /*74c70*/  SEL R35, R14, R35, P2 ;  /* 0x000000230e237207 */ /* 0x000fe20001000000 */
[----:B------:R-:W-:Y:S01]  /*74c80*/  IMAD.X R6, RZ, RZ, RZ, P4 ;  /* 0x000000ffff067224 */ /* 0x000fe200020e06ff */
[----:B------:R-:W-:Y:S02]  /*74c90*/  IADD3 R32, P3, PT, -R5, R56, RZ ;  /* 0x0000003805207210 */ /* 0x000fe40007f7e1ff */
[----:B------:R-:W-:Y:S02]  /*74ca0*/  SEL R19, R19, R81, P1 ;  /* 0x0000005113137207 */ /* 0x000fe40000800000 */
[----:B------:R-:W-:Y:S01]  /*74cb0*/  SEL R66, R66, R83, P1 ;  /* 0x0000005342427207 */ /* 0x000fe20000800000 */
[----:B------:R-:W-:Y:S01]  /*74cc0*/  IMAD.X R33, R35, 0x1, ~R6, P3 ;  /* 0x0000000123217824 */ /* 0x000fe200018e0e06 */
[----:B------:R-:W-:-:S02]  /*74cd0*/  IADD3 R61, P5, PT, R60, R57, RZ ;  /* 0x000000393c3d7210 */ /* 0x000fc40007fbe0ff */
[----:B------:R-:W-:Y:S02]  /*74ce0*/  ISETP.GE.U32.AND P1, PT, R56, R5, PT ;  /* 0x000000053800720c */ /* 0x000fe40003f26070 */
[----:B------:R-:W-:Y:S01]  /*74cf0*/  ISETP.GE.U32.AND P4, PT, R32, R55, PT ;  /* 0x000000372000720c */ /* 0x000fe20003f86070 */
[----:B------:R-:W-:Y:S01]  /*74d00*/  IMAD.X R67, R20, 0x1, R29, P5 ;  /* 0x0000000114437824 */ /* 0x000fe200028e061d */
[----:B------:R-:W-:Y:S02]  /*74d10*/  ISETP.GE.U32.AND.EX P1, PT, R35, R6, PT, P1 ;  /* 0x000000062300720c */ /* 0x000fe40003f26110 */
[----:B------:R-:W-:Y:S02]  /*74d20*/  ISETP.GE.U32.AND.EX P4, PT, R33, R28, PT, P4 ;  /* 0x0000001c2100720c */ /* 0x000fe40003f86140 */
[----:B------:R-:W-:Y:S02]  /*74d30*/  ISETP.GE.U32.AND P3, PT, R61, R60, PT ;  /* 0x0000003c3d00720c */ /* 0x000fe40003f66070 */
[----:B------:R-:W-:-:S02]  /*74d40*/  IADD3 R7, P5, PT, R65, -R30, RZ ;  /* 0x8000001e41077210 */ /* 0x000fc40007fbe0ff */
[----:B------:R-:W-:Y:S02]  /*74d50*/  SEL R6, RZ, 0x1, P1 ;  /* 0x00000001ff067807 */ /* 0x000fe40000800000 */
[----:B------:R-:W-:Y:S01]  /*74d60*/  SEL R5, RZ, 0x1, P4 ;  /* 0x00000001ff057807 */ /* 0x000fe20002000000 */
[----:B------:R-:W-:Y:S01]  /*74d70*/  IMAD.X R9, R64, 0x1, ~R31, P5 ;  /* 0x0000000140097824 */ /* 0x000fe200028e0e1f */
[----:B------:R-:W-:Y:S02]  /*74d80*/  ISETP.GE.U32.AND.EX P1, PT, R67, R20, PT, P3 ;  /* 0x000000144300720c */ /* 0x000fe40003f26130 */
[----:B------:R-:W-:Y:S02]  /*74d90*/  IADD3 R53, P3, PT, R53, -R74, RZ ;  /* 0x8000004a35357210 */ /* 0x000fe40007f7e0ff */
[----:B------:R-:W-:Y:S02]  /*74da0*/  SEL R14, R7, R34, P2 ;  /* 0x00000022070e7207 */ /* 0x000fe40001000000 */
[----:B------:R-:W-:Y:S01]  /*74db0*/  IADD3 R5, P4, PT, R5, R6, RZ ;  /* 0x0000000605057210 */ /* 0x000fe20007f9e0ff */
[----:B------:R-:W-:Y:S01]  /*74dc0*/  IMAD.X R58, R62, 0x1, ~R73, P3 ;  /* 0x000000013e3a7824 */ /* 0x000fe200018e0e49 */
[----:B------:R-:W-:-:S02]  /*74dd0*/  SEL R9, R9, R52, P2 ;  /* 0x0000003409097207 */ /* 0x000fc40001000000 */
[----:B------:R-:W-:Y:S01]  /*74de0*/  IADD3 R54, P2, PT, R17, -R54, RZ ;  /* 0x8000003611367210 */ /* 0x000fe20007f5e0ff */
[----:B------:R-:W-:Y:S01]  /*74df0*/  IMAD.X R6, RZ, RZ, RZ, P4 ;  /* 0x000000ffff067224 */ /* 0x000fe200020e06ff */
[----:B------:R-:W-:Y:S02]  /*74e00*/  IADD3 R34, P3, PT, -R5, R14, RZ ;  /* 0x0000000e05227210 */ /* 0x000fe40007f7e1ff */
[----:B------:R-:W-:Y:S01]  /*74e10*/  IADD3 R32, P5, PT, R32, -R55, RZ ;  /* 0x8000003720207210 */ /* 0x000fe20007fbe0ff */
[----:B------:R-:W-:Y:S01]  /*74e20*/  IMAD.X R55, R27, 0x1, ~R68, P2 ;  /* 0x000000011b377824 */ /* 0x000fe200010e0e44 */
[----:B------:R-:W-:Y:S01]  /*74e30*/  ISETP.GE.U32.AND P4, PT, R14, R5, PT ;  /* 0x000000050e00720c */ /* 0x000fe20003f86070 */
[----:B------:R-:W-:Y:S01]  /*74e40*/  IMAD.X R35, R9, 0x1, ~R6, P3 ;  /* 0x0000000109237824 */ /* 0x000fe200018e0e06 */
[-C--:B------:R-:W-:Y:S01]  /*74e50*/  ISETP.GE.U32.AND P2, PT, R34, R19.reuse, PT ;  /* 0x000000132200720c */ /* 0x080fe20003f46070 */
[----:B------:R-:W-:Y:S01]  /*74e60*/  IMAD.X R33, R33, 0x1, ~R28, P5 ;  /* 0x0000000121217824 */ /* 0x000fe200028e0e1c */
[----:B------:R-:W-:Y:S01]  /*74e70*/  ISETP.GE.U32.AND.EX P4, PT, R9, R6, PT, P4 ;  /* 0x000000060900720c */ /* 0x000fe20003f86140 */
[----:B------:R-:W-:Y:S01]  /*74e80*/  IMAD R14, R67, R46, RZ ;  /* 0x0000002e430e7224 */ /* 0x000fe200078e02ff */
[----:B------:R-:W-:Y:S01]  /*74e90*/  ISETP.GE.U32.AND.EX P2, PT, R35, R66, PT, P2 ;  /* 0x000000422300720c */ /* 0x000fe20003f46120 */
[----:B------:R-:W-:Y:S01]  /*74ea0*/  IMAD.MOV.U32 R6, RZ, RZ, R21 ;  /* 0x000000ffff067224 */ /* 0x000fe200078e0015 */
[----:B------:R-:W-:Y:S01]  /*74eb0*/  LOP3.LUT P6, RZ, R63, 0x1, RZ, 0xc0, !PT ;  /* 0x000000013fff7812 */ /* 0x000fe200078cc0ff */
[----:B------:R-:W-:Y:S01]  /*74ec0*/  IMAD.WIDE.U32 R28, R24, R40, RZ ;  /* 0x00000028181c7225 */ /* 0x000fe200078e00ff */
[----:B------:R-:W-:-:S02]  /*74ed0*/  IADD3 R34, P5, PT, R34, -R19, RZ ;  /* 0x8000001322227210 */ /* 0x000fc40007fbe0ff */
[----:B------:R-:W-:Y:S01]  /*74ee0*/  ISETP.NE.U32.AND P3, PT, R59, RZ, PT ;  /* 0x000000ff3b00720c */ /* 0x000fe20003f65070 */
[C---:B------:R-:W-:Y:S02]  /*74ef0*/  IMAD R19, R61.reuse, R47, R14 ;  /* 0x0000002f3d137224 */ /* 0x040fe400078e020e */
[----:B------:R-:W-:Y:S01]  /*74f00*/  IMAD.X R7, RZ, RZ, RZ, P6 ;  /* 0x000000ffff077224 */ /* 0x000fe200030e06ff */
        /* <DEDUP_REMOVED lines=33> */
.L_x_234:
[----:B------:R-:W-:Y:S05]  /*75120*/  BSYNC.RECONVERGENT B3 ;  /* 0x0000000000037941 */ /* 0x000fea0003800200 */
.L_x_233:
        /* <DEDUP_REMOVED lines=25> */
.L_x_236:
[----:B------:R-:W-:Y:S05]  /*752c0*/  BSYNC.RECONVERGENT B3 ;  /* 0x0000000000037941 */ /* 0x000fea0003800200 */
.L_x_235:
[C---:B------:R-:W-:Y:S01]  /*752d0*/  IMAD.WIDE.U32 R20, R10.reuse, R40, RZ ;  /* 0x000000280a147225 */ /* 0x040fe200078e00ff */
[----:B------:R-:W-:Y:S01]  /*752e0*/  SEL R5, RZ, 0x1, P1 ;  /* 0x00000001ff057807 */ /* 0x000fe20000800000 */
[----:B------:R-:W-:Y:S02]  /*752f0*/  BSSY.RECONVERGENT B3, `(.L_x_237) ;  /* 0x0000037000037945 */ /* 0x000fe40003800200 */
[----:B------:R-:W-:-:S04]  /*75300*/  IMAD.WIDE.U32 R28, P2, R10, R41, R28 ;  /* 0x000000290a1c7225 */ /* 0x000fc8000784001c */
[----:B------:R-:W-:Y:S01]  /*75310*/  IMAD.WIDE.U32.X R6, R24, R43, R6, P0 ;  /* 0x0000002b18067225 */ /* 0x000fe200000e0406 */
[-C--:B------:R-:W-:Y:S02]  /*75320*/  IADD3 R17, P0, PT, R8, R25.reuse, RZ ;  /* 0x0000001908117210 */ /* 0x080fe40007f1e0ff */
[----:B------:R-:W-:Y:S01]  /*75330*/  IADD3 R27, P3, PT, R21, R28, RZ ;  /* 0x0000001c151b7210 */ /* 0x000fe20007f7e0ff */
[----:B------:R-:W-:Y:S01]  /*75340*/  IMAD.IADD R19, R47, 0x1, R19 ;  /* 0x000000012f137824 */ /* 0x000fe200078e0213 */
[----:B------:R-:W-:Y:S01]  /*75350*/  ISETP.GE.U32.AND P1, PT, R17, R25, PT ;  /* 0x000000191100720c */ /* 0x000fe20003f26070 */
[----:B------:R-:W-:Y:S01]  /*75360*/  IMAD.X R21, R15, 0x1, R26, P0 ;  /* 0x000000010f157824 */ /* 0x000fe200000e061a */
[----:B------:R-:W-:Y:S01]  /*75370*/  IADD3 R20, P4, P6, R20, R6, R5 ;  /* 0x0000000614147210 */ /* 0x000fe20007e9e005 */
[----:B------:R-:W-:Y:S01]  /*75380*/  IMAD.WIDE.U32 R56, R19, R44, RZ ;  /* 0x0000002c13387225 */ /* 0x000fe200078e00ff */
[----:B------:R-:W-:Y:S02]  /*75390*/  LOP3.LUT R5, RZ, R61, RZ, 0x33, !PT ;  /* 0x0000003dff057212 */ /* 0x000fe400078e33ff */
[----:B------:R-:W-:Y:S01]  /*753a0*/  ISETP.GE.U32.AND.EX P1, PT, R21, R26, PT, P1 ;  /* 0x0000001a1500720c */ /* 0x000fe20003f26110 */
[----:B------:R-:W-:Y:S01]  /*753b0*/  IMAD.WIDE.U32 R8, R46, R44, RZ ;  /* 0x0000002c2e087225 */ /* 0x000fe200078e00ff */
[----:B------:R-:W-:-:S02]  /*753c0*/  IADD3.X R14, PT, PT, R27, R7, RZ, P4, P6 ;  /* 0x000000071b0e7210 */ /* 0x000fc400027ec4ff */
[----:B------:R-:W-:Y:S01]  /*753d0*/  IADD3 R27, P6, PT, R20, R17, RZ ;  /* 0x00000011141b7210 */ /* 0x000fe20007fde0ff */
[----:B------:R-:W-:Y:S01]  /*753e0*/  IMAD.WIDE.U32 R56, P5, R46, R45, R56 ;  /* 0x0000002d2e387225 */ /* 0x000fe200078a0038 */
[----:B------:R-:W-:Y:S02]  /*753f0*/  SEL R15, RZ, 0x1, P1 ;  /* 0x00000001ff0f7807 */ /* 0x000fe40000800000 */
[----:B------:R-:W-:Y:S01]  /*75400*/  ISETP.GT.U32.AND P0, PT, R8, R5, PT ;  /* 0x000000050800720c */ /* 0x000fe20003f04070 */
[----:B------:R-:W-:Y:S01]  /*75410*/  IMAD.X R21, R14, 0x1, R21, P6 ;  /* 0x000000010e157824 */ /* 0x000fe200030e0615 */
[----:B------:R-:W-:Y:S01]  /*75420*/  IADD3 R8, P4, PT, R9, R56, RZ ;  /* 0x0000003809087210 */ /* 0x000fe20007f9e0ff */
[----:B------:R-:W-:Y:S01]  /*75430*/  IMAD.X R9, RZ, RZ, RZ, P5 ;  /* 0x000000ffff097224 */ /* 0x000fe200028e06ff */
[----:B------:R-:W-:Y:S01]  /*75440*/  ISETP.GE.U32.AND P1, PT, R27, R20, PT ;  /* 0x000000141b00720c */ /* 0x000fe20003f26070 */
[----:B------:R-:W-:Y:S01]  /*75450*/  IMAD.WIDE.U32 R6, R19, R42, RZ ;  /* 0x0000002a13067225 */ /* 0x000fe200078e00ff */
[----:B------:R-:W-:-:S02]  /*75460*/  IADD3 R20, P5, PT, R15, R12, RZ ;  /* 0x0000000c0f147210 */ /* 0x000fc40007fbe0ff */
[----:B------:R-:W-:Y:S02]  /*75470*/  LOP3.LUT R5, RZ, R67, RZ, 0x33, !PT ;  /* 0x00000043ff057212 */ /* 0x000fe400078e33ff */
[----:B------:R-:W-:Y:S01]  /*75480*/  ISETP.NE.U32.AND P6, PT, R20, RZ, PT ;  /* 0x000000ff1400720c */ /* 0x000fe20003fc5070 */
[----:B------:R-:W-:Y:S01]  /*75490*/  IMAD.X R17, RZ, RZ, R13, P5 ;  /* 0x000000ffff117224 */ /* 0x000fe200028e060d */
[----:B------:R-:W-:Y:S01]  /*754a0*/  ISETP.GT.U32.AND.EX P0, PT, R8, R5, PT, P0 ;  /* 0x000000050800720c */ /* 0x000fe20003f04100 */
[----:B------:R-:W-:Y:S01]  /*754b0*/  IMAD.MOV.U32 R8, RZ, RZ, R57 ;  /* 0x000000ffff087224 */ /* 0x000fe200078e0039 */
[----:B------:R-:W-:Y:S01]  /*754c0*/  ISETP.GE.U32.AND.EX P1, PT, R21, R14, PT, P1 ;  /* 0x0000000e1500720c */ /* 0x000fe20003f26110 */
[C---:B------:R-:W-:Y:S01]  /*754d0*/  IMAD.WIDE.U32 R12, R46.reuse, R42, RZ ;  /* 0x0000002a2e0c7225 */ /* 0x040fe200078e00ff */
[----:B------:R-:W-:Y:S02]  /*754e0*/  SEL R5, RZ, 0x1, !P0 ;  /* 0x00000001ff057807 */ /* 0x000fe40004000000 */
[----:B------:R-:W-:Y:S01]  /*754f0*/  ISETP.NE.AND.EX P0, PT, R17, RZ, PT, P6 ;  /* 0x000000ff1100720c */ /* 0x000fe20003f05360 */
        /* <DEDUP_REMOVED lines=22> */
.L_x_238:
[----:B------:R-:W-:Y:S05]  /*75660*/  BSYNC.RECONVERGENT B3 ;  /* 0x0000000000037941 */ /* 0x000fea0003800200 */
.L_x_237:
        /* <DEDUP_REMOVED lines=10> */
[----:B------:R-:W-:Y:S01]  /*75710*/  IMAD.WIDE.U32 R10, R19, R40, RZ ;  /* 0x00000028130a7225 */ /* 0x000fe200078e00ff */
[-C--:B------:R-:W-:Y:S02]  /*75720*/  IADD3 R23, P1, PT, R23, R6.reuse, RZ ;  /* 0x0000000617177210 */ /* 0x080fe40007f3e0ff */
[----:B------:R-:W-:Y:S01]  /*75730*/  IADD3.X R17, PT, PT, R25, R7, RZ, P6, P5 ;  /* 0x0000000719117210 */ /* 0x000fe200037ea4ff */
[----:B------:R-:W-:Y:S01]  /*75740*/  IMAD.MOV.U32 R12, RZ, RZ, R15 ;  /* 0x000000ffff0c7224 */ /* 0x000fe200078e000f */
[----:B------:R-:W-:Y:S01]  /*75750*/  ISETP.GE.U32.AND.EX P0, PT, R26, R5, PT, P0 ;  /* 0x000000051a00720c */ /* 0x000fe20003f06100 */
[----:B------:R-:W-:Y:S01]  /*75760*/  IMAD.X R7, RZ, RZ, RZ, P4 ;  /* 0x000000ffff077224 */ /* 0x000fe200020e06ff */
[----:B------:R-:W-:Y:S01]  /*75770*/  ISETP.GE.U32.AND P5, PT, R23, R6, PT ;  /* 0x000000061700720c */ /* 0x000fe20003fa6070 */
[----:B------:R-:W-:Y:S01]  /*75780*/  IMAD.X R22, R22, 0x1, R17, P1 ;  /* 0x0000000116167824 */ /* 0x000fe200008e0611 */
[----:B------:R-:W-:Y:S01]  /*75790*/  SEL R5, RZ, 0x1, P0 ;  /* 0x00000001ff057807 */ /* 0x000fe20000000000 */
[----:B------:R-:W-:-:S03]  /*757a0*/  IMAD.WIDE.U32 R20, P4, R46, R41, R10 ;  /* 0x000000292e147225 */ /* 0x000fc6000788000a */
[----:B------:R-:W-:Y:S01]  /*757b0*/  ISETP.GE.U32.AND.EX P0, PT, R22, R17, PT, P5 ;  /* 0x000000111600720c */ /* 0x000fe20003f06150 */
[----:B------:R-:W-:Y:S02]  /*757c0*/  IMAD.MOV.U32 R6, RZ, RZ, R9 ;  /* 0x000000ffff067224 */ /* 0x000fe400078e0009 */
[----:B------:R-:W-:-:S04]  /*757d0*/  IMAD.WIDE.U32 R14, R46, R40, RZ ;  /* 0x000000282e0e7225 */ /* 0x000fc800078e00ff */
[----:B------:R-:W-:Y:S01]  /*757e0*/  IMAD.WIDE.U32.X R10, R19, R43, R12, P2 ;  /* 0x0000002b130a7225 */ /* 0x000fe200010e040c */
[----:B------:R-:W-:-:S03]  /*757f0*/  SEL R13, RZ, 0x1, P0 ;  /* 0x00000001ff0d7807 */ /* 0x000fc60000000000 */
[----:B------:R-:W-:Y:S01]  /*75800*/  IMAD.WIDE.U32.X R24, R24, R31, R6, P3 ;  /* 0x0000001f18187225 */ /* 0x000fe200018e0406 */
[----:B------:R-:W-:-:S03]  /*75810*/  IADD3 R5, P1, P2, R14, R10, R5 ;  /* 0x0000000a0e057210 */ /* 0x000fc60007a3e005 */
[----:B------:R-:W-:Y:S01]  /*75820*/  IMAD.X R7, RZ, RZ, RZ, P4 ;  /* 0x000000ffff077224 */ /* 0x000fe200020e06ff */
[----:B------:R-:W-:Y:S01]  /*75830*/  IADD3 R15, P4, PT, R15, R20, RZ ;  /* 0x000000140f0f7210 */ /* 0x000fe20007f9e0ff */
[----:B------:R-:W-:Y:S01]  /*75840*/  IMAD.WIDE.U32 R8, R19, R30, RZ ;  /* 0x0000001e13087225 */ /* 0x000fe200078e00ff */
[----:B------:R-:W-:Y:S02]  /*75850*/  IADD3 R13, P0, PT, R13, R24, RZ ;  /* 0x000000180d0d7210 */ /* 0x000fe40007f1e0ff */
[----:B------:R-:W-:Y:S01]  /*75860*/  IADD3.X R20, PT, PT, R15, R11, RZ, P1, P2 ;  /* 0x0000000b0f147210 */ /* 0x000fe20000fe44ff */
[----:B------:R-:W-:Y:S01]  /*75870*/  IMAD.MOV.U32 R6, RZ, RZ, R21 ;  /* 0x000000ffff067224 */ /* 0x000fe200078e0015 */
[----:B------:R-:W-:Y:S01]  /*75880*/  ISETP.GE.U32.AND P2, PT, R27, R44, PT ;  /* 0x0000002c1b00720c */ /* 0x000fe20003f46070 */
[----:B------:R-:W-:Y:S01]  /*75890*/  IMAD.X R15, RZ, RZ, R25, P0 ;  /* 0x000000ffff0f7224 */ /* 0x000fe200000e0619 */
[----:B------:R-:W-:Y:S01]  /*758a0*/  ISETP.NE.U32.AND P0, PT, R13, RZ, PT ;  /* 0x000000ff0d00720c */ /* 0x000fe20003f05070 */
[----:B------:R-:W-:Y:S01]  /*758b0*/  IMAD.WIDE.U32 R8, P3, R46, R31, R8 ;  /* 0x0000001f2e087225 */ /* 0x000fe20007860008 */
[----:B------:R-:W-:-:S02]  /*758c0*/  ISETP.GE.U32.AND.EX P2, PT, R26, R45, PT, P2 ;  /* 0x0000002d1a00720c */ /* 0x000fc40003f46120 */
[----:B------:R-:W-:Y:S01]  /*758d0*/  IADD3 R14, P5, PT, R5, R23, RZ ;  /* 0x00000017050e7210 */ /* 0x000fe20007fbe0ff */
[----:B------:R-:W-:Y:S01]  /*758e0*/  IMAD.WIDE.U32 R46, R46, R30, RZ ;  /* 0x0000001e2e2e7225 */ /* 0x000fe200078e00ff */
[----:B------:R-:W-:Y:S02]  /*758f0*/  SEL R12, RZ, 0xffffffff, P2 ;  /* 0xffffffffff0c7807 */ /* 0x000fe40001000000 */
[----:B------:R-:W-:Y:S01]  /*75900*/  ISETP.NE.AND.EX P0, PT, R15, RZ, PT, P0 ;  /* 0x000000ff0f00720c */ /* 0x000fe20003f05300 */
[----:B------:R-:W-:Y:S01]  /*75910*/  IMAD.X R21, R20, 0x1, R22, P5 ;  /* 0x0000000114157824 */ /* 0x000fe200028e0616 */
[----:B------:R-:W-:Y:S01]  /*75920*/  ISETP.GE.U32.AND P1, PT, R14, R5, PT ;  /* 0x000000050e00720c */ /* 0x000fe20003f26070 */
[----:B------:R-:W-:Y:S01]  /*75930*/  IMAD.X R11, RZ, RZ, RZ, P3 ;  /* 0x000000ffff0b7224 */ /* 0x000fe200018e06ff */
[----:B------:R-:W-:Y:S01]  /*75940*/  SEL R5, RZ, 0x1, P2 ;  /* 0x00000001ff057807 */ /* 0x000fe20001000000 */
[----:B------:R-:W-:Y:S01]  /*75950*/  IMAD.WIDE.U32.X R6, R19, R41, R6, P4 ;  /* 0x0000002913067225 */ /* 0x000fe200020e0406 */
[----:B------:R-:W-:-:S02]  /*75960*/  IADD3 R17, P5, PT, R12, R14, RZ ;  /* 0x0000000e0c117210 */ /* 0x000fc40007fbe0ff */
[----:B------:R-:W-:Y:S01]  /*75970*/  ISETP.GE.U32.AND.EX P1, PT, R21, R20, PT, P1 ;  /* 0x000000141500720c */ /* 0x000fe20003f26110 */
[----:B------:R-:W-:Y:S01]  /*75980*/  IMAD.MOV.U32 R10, RZ, RZ, R9 ;  /* 0x000000ffff0a7224 */ /* 0x000fe200078e0009 */
[----:B------:R-:W-:Y:S01]  /*75990*/  ISETP.GE.U32.AND P2, PT, R14, R5, PT ;  /* 0x000000050e00720c */ /* 0x000fe20003f46070 */
[----:B------:R-:W-:Y:S01]  /*759a0*/  IMAD.X R12, R12, 0x1, R21, P5 ;  /* 0x000000010c0c7824 */ /* 0x000fe200028e0615 */
[----:B------:R-:W-:Y:S02]  /*759b0*/  IADD3 R23, P3, PT, R47, R8, RZ ;  /* 0x000000082f177210 */ /* 0x000fe40007f7e0ff */
[----:B------:R-:W-:Y:S02]  /*759c0*/  ISETP.GE.U32.AND P5, PT, R17, R42, PT ;  /* 0x0000002a1100720c */ /* 0x000fe40003fa6070 */
[----:B------:R-:W-:Y:S02]  /*759d0*/  SEL R47, RZ, 0x1, P1 ;  /* 0x00000001ff2f7807 */ /* 0x000fe40000800000 */
[----:B------:R-:W-:-:S02]  /*759e0*/  ISETP.GE.U32.AND.EX P1, PT, R21, RZ, PT, P2 ;  /* 0x000000ff1500720c */ /* 0x000fc40003f26120 */
[----:B------:R-:W-:Y:S02]  /*759f0*/  @P0 IADD3 R9, P6, PT, R13, R16, RZ ;  /* 0x000000100d090210 */ /* 0x000fe40007fde0ff */
[----:B------:R-:W-:Y:S02]  /*75a00*/  ISETP.GE.U32.AND.EX P2, PT, R12, R43, PT, P5 ;  /* 0x0000002b0c00720c */ /* 0x000fe40003f46150 */
[----:B------:R-:W-:Y:S01]  /*75a10*/  IADD3 R47, P4, P5, R46, R6, R47 ;  /* 0x000000062e2f7210 */ /* 0x000fe20007d9e02f */
[----:B------:R-:W-:Y:S01]  /*75a20*/  @P0 IMAD.X R15, R15, 0x1, R18, P6 ;  /* 0x000000010f0f0824 */ /* 0x000fe200030e0612 */
[----:B------:R-:W-:Y:S02]  /*75a30*/  SEL R6, RZ, 0x1, P1 ;  /* 0x00000001ff067807 */ /* 0x000fe40000800000 */
[----:B------:R-:W-:Y:S01]  /*75a40*/  @P0 ISETP.GE.U32.AND P1, PT, R9, R16, PT ;  /* 0x000000100900020c */ /* 0x000fe20003f26070 */
[----:B------:R-:W-:Y:S01]  /*75a50*/  @P0 IMAD.MOV.U32 R16, RZ, RZ, R9 ;  /* 0x000000ffff100224 */ /* 0x000fe200078e0009 */
[----:B------:R-:W-:-:S02]  /*75a60*/  SEL R5, RZ, 0x1, P2 ;  /* 0x00000001ff057807 */ /* 0x000fc40001000000 */
[----:B------:R-:W-:Y:S02]  /*75a70*/  IADD3.X R13, PT, PT, R23, R7, RZ, P4, P5 ;  /* 0x00000007170d7210 */ /* 0x000fe400027ea4ff */
        /* <DEDUP_REMOVED lines=30> */
[----:B------:R-:W-:-:S03]  /*75c60*/  IMAD.X R65, R10, 0x1, ~R41, P5 ;  /* 0x000000010a417824 */ /* 0x000fc600028e0e29 */
        /* <DEDUP_REMOVED lines=10> */
[----:B------:R-:W-:Y:S01]  /*75d10*/  SEL R64, R64, R20, P0 ;  /* 0x0000001440407207 */ /* 0x000fe20000000000 */
[C---:B------:R-:W-:Y:S01]  /*75d20*/  IMAD.SHL.U32 R14, R16.reuse, 0x2, RZ ;  /* 0x00000002100e7824 */ /* 0x040fe200078e00ff */
[----:B------:R-:W-:Y:S02]  /*75d30*/  SEL R65, R65, R15, P0 ;  /* 0x0000000f41417207 */ /* 0x000fe40000000000 */
[--C-:B------:R-:W-:Y:S02]  /*75d40*/  SHF.L.U64.HI R16, R16, 0x1, R5.reuse ;  /* 0x0000000110107819 */ /* 0x100fe40000010205 */
[----:B------:R-:W-:Y:S02]  /*75d50*/  SHF.R.U32.HI R5, RZ, 0x1f, R5 ;  /* 0x0000001fff057819 */ /* 0x000fe40000011605 */
[----:B------:R-:W-:-:S02]  /*75d60*/  ISETP.GE.U32.AND P1, PT, R14, R44, PT ;  /* 0x0000002c0e00720c */ /* 0x000fc40003f26070 */
[----:B------:R-:W-:Y:S02]  /*75d70*/  IADD3 R4, P3, PT, R5, R17, RZ ;  /* 0x0000001105047210 */ /* 0x000fe40007f7e0ff */
[----:B------:R-:W-:Y:S02]  /*75d80*/  ISETP.GE.U32.AND.EX P1, PT, R16, R45, PT, P1 ;  /* 0x0000002d1000720c */ /* 0x000fe40003f26110 */
[C---:B------:R-:W-:Y:S01]  /*75d90*/  IADD3 R17, P4, PT, R4.reuse, R17, RZ ;  /* 0x0000001104117210 */ /* 0x040fe20007f9e0ff */
[--C-:B------:R-:W-:Y:S01]  /*75da0*/  IMAD.X R6, RZ, RZ, R107.reuse, P3 ;  /* 0x000000ffff067224 */ /* 0x100fe200018e066b */
[----:B------:R-:W-:Y:S02]  /*75db0*/  SEL R8, RZ, 0xffffffff, P1 ;  /* 0xffffffffff087807 */ /* 0x000fe40000800000 */
[----:B------:R-:W-:Y:S01]  /*75dc0*/  ISETP.GE.U32.AND P2, PT, R4, R5, PT ;  /* 0x000000050400720c */ /* 0x000fe20003f46070 */
[----:B------:R-:W-:Y:S01]  /*75dd0*/  IMAD.X R107, R6, 0x1, R107, P4 ;  /* 0x00000001066b7824 */ /* 0x000fe200020e066b */
[----:B------:R-:W-:-:S02]  /*75de0*/  ISETP.GE.U32.AND P3, PT, R17, R4, PT ;  /* 0x000000041100720c */ /* 0x000fc40003f66070 */
[----:B------:R-:W-:Y:S02]  /*75df0*/  IADD3 R11, P4, PT, R8, R17, RZ ;  /* 0x00000011080b7210 */ /* 0x000fe40007f9e0ff */
[----:B------:R-:W-:Y:S02]  /*75e00*/  SEL R2, RZ, 0x1, P1 ;  /* 0x00000001ff027807 */ /* 0x000fe40000800000 */
[----:B------:R-:W-:Y:S01]  /*75e10*/  ISETP.GE.U32.AND.EX P2, PT, R6, RZ, PT, P2 ;  /* 0x000000ff0600720c */ /* 0x000fe20003f46120 */
[----:B------:R-:W-:Y:S01]  /*75e20*/  IMAD.X R8, R8, 0x1, R107, P4 ;  /* 0x0000000108087824 */ /* 0x000fe200020e066b */
[----:B------:R-:W-:Y:S02]  /*75e30*/  ISETP.GE.U32.AND.EX P3, PT, R107, R6, PT, P3 ;  /* 0x000000066b00720c */ /* 0x000fe40003f66130 */
[----:B------:R-:W-:Y:S02]  /*75e40*/  ISETP.GE.U32.AND P1, PT, R17, R2, PT ;  /* 0x000000021100720c */ /* 0x000fe40003f26070 */
[----:B------:R-:W-:-:S02]  /*75e50*/  ISETP.GE.U32.AND P4, PT, R11, R42, PT ;  /* 0x0000002a0b00720c */ /* 0x000fc40003f86070 */
[----:B------:R-:W-:Y:S02]  /*75e60*/  SEL R2, RZ, 0x1, P2 ;  /* 0x00000001ff027807 */ /* 0x000fe40001000000 */
[----:B------:R-:W-:Y:S02]  /*75e70*/  SEL R5, RZ, 0x1, P3 ;  /* 0x00000001ff057807 */ /* 0x000fe40001800000 */
[----:B------:R-:W-:Y:S02]  /*75e80*/  ISETP.GE.U32.AND.EX P1, PT, R107, RZ, PT, P1 ;  /* 0x000000ff6b00720c */ /* 0x000fe40003f26110 */
[----:B------:R-:W-:Y:S02]  /*75e90*/  ISETP.GE.U32.AND.EX P2, PT, R8, R43, PT, P4 ;  /* 0x0000002b0800720c */ /* 0x000fe40003f46140 */
[----:B------:R-:W-:Y:S02]  /*75ea0*/  IADD3 R5, P5, P6, R5, R64, R2 ;  /* 0x0000004005057210 */ /* 0x000fe40007ebe002 */
[----:B------:R-:W-:-:S02]  /*75eb0*/  SEL R2, RZ, 0x1, P1 ;  /* 0x00000001ff027807 */ /* 0x000fc40000800000 */
[----:B------:R-:W-:Y:S02]  /*75ec0*/  SEL R9, RZ, 0x1, P2 ;  /* 0x00000001ff097807 */ /* 0x000fe40001000000 */
[CC--:B------:R-:W-:Y:S02]  /*75ed0*/  ISETP.GE.U32.AND P3, PT, R5.reuse, R64.reuse, PT ;  /* 0x000000400500720c */ /* 0x0c0fe40003f66070 */
        /* <DEDUP_REMOVED lines=56> */
.L_x_200:
        /* <DEDUP_REMOVED lines=19> */
[----:B------:R-:W-:-:S03]  /*76390*/  IMAD.WIDE.U32 R10, R61, R61, RZ ;  /* 0x0000003d3d0a7225 */ /* 0x000fc600078e00ff */
[----:B------:R-:W-:Y:S01]  /*763a0*/  IADD3.X R86, PT, PT, R9, R7, R5, P0, P5 ;  /* 0x0000000709567210 */ /* 0x000fe200007ea405 */
[----:B------:R-:W-:Y:S01]  /*763b0*/  IMAD.WIDE.U32 R4, R52, R61, RZ ;  /* 0x0000003d34047225 */ /* 0x000fe200078e00ff */
[----:B------:R-:W-:-:S03]  /*763c0*/  ISETP.GE.U32.AND P0, PT, R85, R14, PT ;  /* 0x0000000e5500720c */ /* 0x000fc60003f06070 */
[----:B------:R-:W-:Y:S01]  /*763d0*/  IMAD R7, R39, R46, RZ ;  /* 0x0000002e27077224 */ /* 0x000fe200078e02ff */
[----:B------:R-:W-:Y:S01]  /*763e0*/  ISETP.GE.U32.AND.EX P0, PT, R86, R9, PT, P0 ;  /* 0x000000095600720c */ /* 0x000fe20003f06100 */
[----:B------:R-:W-:-:S03]  /*763f0*/  IMAD.WIDE.U32 R14, P3, R61, R52, R4 ;  /* 0x000000343d0e7225 */ /* 0x000fc60007860004 */
[----:B------:R-:W-:Y:S01]  /*76400*/  SEL R21, RZ, 0x1, P0 ;  /* 0x00000001ff157807 */ /* 0x000fe20000000000 */
[----:B------:R-:W-:Y:S02]  /*76410*/  IMAD.MOV.U32 R18, RZ, RZ, R17 ;  /* 0x000000ffff127224 */ /* 0x000fe400078e0011 */
[----:B------:R-:W-:-:S04]  /*76420*/  IMAD.WIDE.U32 R4, R6, R46, RZ ;  /* 0x0000002e06047225 */ /* 0x000fc800078e00ff */
[----:B------:R-:W-:Y:S02]  /*76430*/  IMAD R7, R6, R47, R7 ;  /* 0x0000002f06077224 */ /* 0x000fe400078e0207 */
[----:B------:R-:W-:Y:S01]  /*76440*/  IMAD.X R9, RZ, RZ, RZ, P2 ;  /* 0x000000ffff097224 */ /* 0x000fe200010e06ff */
[----:B------:R-:W-:Y:S01]  /*76450*/  IADD3 R37, P2, PT, R11, R14, RZ ;  /* 0x0000000e0b257210 */ /* 0x000fe20007f5e0ff */
[----:B------:R-:W-:-:S04]  /*76460*/  IMAD.WIDE.U32 R16, R56, R28, RZ ;  /* 0x0000001c38107225 */ /* 0x000fc800078e00ff */
[----:B------:R-:W-:-:S04]  /*76470*/  IMAD.WIDE.U32.X R18, R56, R52, R18, P4 ;  /* 0x0000003438127225 */ /* 0x000fc800020e0412 */
[----:B------:R-:W-:Y:S01]  /*76480*/  IMAD.IADD R14, R5, 0x1, R7 ;  /* 0x00000001050e7824 */ /* 0x000fe200078e0207 */
[----:B------:R-:W-:Y:S01]  /*76490*/  IADD3 R21, P0, P5, R10, R18, R21 ;  /* 0x000000120a157210 */ /* 0x000fe20007d1e015 */
[----:B------:R-:W-:Y:S01]  /*764a0*/  IMAD.MOV.U32 R8, RZ, RZ, R13 ;  /* 0x000000ffff087224 */ /* 0x000fe200078e000d */
[----:B------:R-:W-:Y:S01]  /*764b0*/  LOP3.LUT R5, RZ, R6, RZ, 0x33, !PT ;  /* 0x00000006ff057212 */ /* 0x000fe200078e33ff */
[----:B------:R-:W-:Y:S01]  /*764c0*/  IMAD.WIDE.U32 R12, R14, R44, RZ ;  /* 0x0000002c0e0c7225 */ /* 0x000fe200078e00ff */
[----:B------:R-:W-:-:S03]  /*764d0*/  IADD3.X R37, PT, PT, R37, R19, RZ, P0, P5 ;  /* 0x0000001325257210 */ /* 0x000fc600007ea4ff */
[----:B------:R-:W-:-:S04]  /*764e0*/  IMAD.WIDE.U32 R10, R65, R28, RZ ;  /* 0x0000001c410a7225 */ /* 0x000fc800078e00ff */
[----:B------:R-:W-:-:S04]  /*764f0*/  IMAD.WIDE.U32 R16, P4, R65, R57, R16 ;  /* 0x0000003941107225 */ /* 0x000fc80007880010 */
        /* <DEDUP_REMOVED lines=9> */
[-C--:B------:R-:W-:Y:S01]  /*76590*/  IMAD.WIDE.U32 R6, R52, R28.reuse, RZ ;  /* 0x0000001c34067225 */ /* 0x080fe200078e00ff */
[----:B------:R-:W-:Y:S02]  /*765a0*/  ISETP.GE.U32.AND P5, PT, R49, R21, PT ;  /* 0x000000153100720c */ /* 0x000fe40003fa6070 */
[----:B------:R-:W-:Y:S01]  /*765b0*/  LOP3.LUT R5, RZ, R39, RZ, 0x33, !PT ;  /* 0x00000027ff057212 */ /* 0x000fe200078e33ff */
[----:B------:R-:W-:Y:S01]  /*765c0*/  IMAD.X R9, RZ, RZ, RZ, P3 ;  /* 0x000000ffff097224 */ /* 0x000fe200018e06ff */
[----:B------:R-:W-:Y:S01]  /*765d0*/  ISETP.GE.U32.AND.EX P5, PT, R94, R37, PT, P5 ;  /* 0x000000255e00720c */ /* 0x000fe20003fa6150 */
[----:B------:R-:W-:Y:S01]  /*765e0*/  IMAD.MOV.U32 R8, RZ, RZ, R15 ;  /* 0x000000ffff087224 */ /* 0x000fe200078e000f */
[----:B------:R-:W-:Y:S01]  /*765f0*/  ISETP.GT.U32.AND.EX P1, PT, R10, R5, PT, P1 ;  /* 0x000000050a00720c */ /* 0x000fe20003f24110 */
[----:B------:R-:W-:Y:S01]  /*76600*/  IMAD.MOV.U32 R18, RZ, RZ, R13 ;  /* 0x000000ffff127224 */ /* 0x000fe200078e000d */
[----:B------:R-:W-:Y:S01]  /*76610*/  SEL R21, RZ, 0x1, P5 ;  /* 0x00000001ff157807 */ /* 0x000fe20002800000 */
[----:B------:R-:W-:Y:S01]  /*76620*/  IMAD.WIDE.U32 R10, R61, R28, RZ ;  /* 0x0000001c3d0a7225 */ /* 0x000fe200078e00ff */
[----:B------:R-:W-:-:S03]  /*76630*/  SEL R5, RZ, 0x1, !P1 ;  /* 0x00000001ff057807 */ /* 0x000fc60004800000 */
[----:B------:R-:W-:-:S04]  /*76640*/  IMAD.WIDE.U32 R12, P3, R61, R57, R6 ;  /* 0x000000393d0c7225 */ /* 0x000fc80007860006 */
[----:B------:R-:W-:-:S04]  /*76650*/  IMAD.WIDE.U32.X R8, R52, R52, R8, P2 ;  /* 0x0000003434087225 */ /* 0x000fc800010e0408 */
[----:B------:R-:W-:Y:S01]  /*76660*/  IMAD.WIDE.U32 R38, R14, R42, RZ ;  /* 0x0000002a0e267225 */ /* 0x000fe200078e00ff */
[----:B------:R-:W-:-:S03]  /*76670*/  IADD3 R21, P2, P5, R10, R8, R21 ;  /* 0x000000080a157210 */ /* 0x000fc60007d5e015 */
[----:B------:R-:W-:Y:S01]  /*76680*/  IMAD.X R7, RZ, RZ, RZ, P4 ;  /* 0x000000ffff077224 */ /* 0x000fe200020e06ff */
[----:B------:R-:W-:Y:S01]  /*76690*/  IADD3 R15, P4, PT, R11, R12, RZ ;  /* 0x0000000c0b0f7210 */ /* 0x000fe20007f9e0ff */
[----:B------:R-:W-:-:S03]  /*766a0*/  IMAD.WIDE.U32.X R18, R14, R45, R18, P0 ;  /* 0x0000002d0e127225 */ /* 0x000fc600000e0412 */
[----:B------:R-:W-:Y:S01]  /*766b0*/  IADD3.X R48, PT, PT, R15, R9, RZ, P2, P5 ;  /* 0x000000090f307210 */ /* 0x000fe200017ea4ff */
[----:B------:R-:W-:-:S04]  /*766c0*/  IMAD.WIDE.U32 R10, R56, R59, RZ ;  /* 0x0000003b380a7225 */ /* 0x000fc800078e00ff */
[----:B------:R-:W-:-:S04]  /*766d0*/  IMAD.WIDE.U32 R36, R4, R42, RZ ;  /* 0x0000002a04247225 */ /* 0x000fc800078e00ff */
[----:B------:R-:W-:Y:S01]  /*766e0*/  IMAD.WIDE.U32 R38, P0, R4, R43, R38 ;  /* 0x0000002b04267225 */ /* 0x000fe20007800026 */
[----:B------:R-:W-:-:S03]  /*766f0*/  IADD3 R36, P2, P5, R36, R18, R5 ;  /* 0x0000001224247210 */ /* 0x000fc60007d5e005 */
[----:B------:R-:W-:Y:S01]  /*76700*/  IMAD.MOV.U32 R6, RZ, RZ, R17 ;  /* 0x000000ffff067224 */ /* 0x000fe200078e0011 */
[----:B------:R-:W-:Y:S01]  /*76710*/  IADD3 R15, P1, PT, R37, R38, RZ ;  /* 0x00000026250f7210 */ /* 0x000fe20007f3e0ff */
[----:B------:R-:W-:-:S03]  /*76720*/  IMAD.WIDE.U32 R8, R65, R59, RZ ;  /* 0x0000003b41087225 */ /* 0x000fc600078e00ff */
[----:B------:R-:W-:Y:S01]  /*76730*/  P2R R37, PR, RZ, 0x2 ;  /* 0x00000002ff257803 */ /* 0x000fe20000000000 */
        /* <DEDUP_REMOVED lines=27> */
[----:B------:R-:W-:Y:S01]  /*768f0*/  IADD3 R10, P5, P6, R6, R8, R15 ;  /* 0x00000008060a7210 */ /* 0x000fe20007ebe00f */
[----:B------:R-:W-:Y:S01]  /*76900*/  IMAD.MOV.U32 R6, RZ, RZ, R13 ;  /* 0x000000ffff067224 */ /* 0x000fe200078e000d */
[----:B------:R-:W-:Y:S01]  /*76910*/  ISETP.NE.AND P1, PT, R37, RZ, PT ;  /* 0x000000ff2500720c */ /* 0x000fe20003f25270 */
        /* <DEDUP_REMOVED lines=15> */
[----:B------:R-:W-:Y:S01]  /*76a10*/  IMAD.X R7, RZ, RZ, RZ, P3 ;  /* 0x000000ffff077224 */ /* 0x000fe200018e06ff */
[C---:B------:R-:W-:Y:S01]  /*76a20*/  LOP3.LUT P5, RZ, R63.reuse, 0x4, RZ, 0xc0, !PT ;  /* 0x000000043fff7812 */ /* 0x040fe200078ac0ff */
[----:B------:R-:W-:Y:S01]  /*76a30*/  IMAD.WIDE.U32 R38, R4, R40, RZ ;  /* 0x0000002804267225 */ /* 0x000fe200078e00ff */
[----:B------:R-:W-:-:S03]  /*76a40*/  LOP3.LUT P6, RZ, R63, 0x2, RZ, 0xc0, !PT ;  /* 0x000000023fff7812 */ /* 0x000fc600078cc0ff */
[----:B------:R-:W-:Y:S01]  /*76a50*/  IMAD.X R9, RZ, RZ, RZ, P5 ;  /* 0x000000ffff097224 */ /* 0x000fe200028e06ff */
[----:B------:R-:W-:Y:S01]  /*76a60*/  IADD3 R95, P5, PT, R10, R95, RZ ;  /* 0x0000005f0a5f7210 */ /* 0x000fe20007fbe0ff */
[----:B------:R-:W-:Y:S02]  /*76a70*/  IMAD.MOV.U32 R6, RZ, RZ, R13 ;  /* 0x000000ffff067224 */ /* 0x000fe400078e000d */
[----:B------:R-:W-:-:S04]  /*76a80*/  IMAD.WIDE.U32.X R8, R56, R2, R8, P6 ;  /* 0x0000000238087225 */ /* 0x000fc800030e0408 */
[----:B------:R-:W-:Y:S01]  /*76a90*/  IMAD.X R101, R16, 0x1, R101, P5 ;  /* 0x0000000110657824 */ /* 0x000fe200028e0665 */
[----:B------:R-:W-:Y:S01]  /*76aa0*/  IADD3 R111, P5, PT, R36, R85, RZ ;  /* 0x00000055246f7210 */ /* 0x000fe20007fbe0ff */
[----:B------:R-:W-:-:S03]  /*76ab0*/  IMAD.WIDE.U32 R12, R2, R65, RZ ;  /* 0x00000041020c7225 */ /* 0x000fc600078e00ff */
[----:B------:R-:W-:Y:S01]  /*76ac0*/  ISETP.GE.U32.AND P0, PT, R111, R36, PT ;  /* 0x000000246f00720c */ /* 0x000fe20003f06070 */
[----:B------:R-:W-:Y:S01]  /*76ad0*/  IMAD.X R108, R5, 0x1, R86, P5 ;  /* 0x00000001056c7824 */ /* 0x000fe200028e0656 */
[----:B------:R-:W-:Y:S01]  /*76ae0*/  ISETP.GE.U32.AND P5, PT, R95, R10, PT ;  /* 0x0000000a5f00720c */ /* 0x000fe20003fa6070 */
[----:B------:R-:W-:-:S03]  /*76af0*/  IMAD.WIDE.U32 R10, R57, R28, RZ ;  /* 0x0000001c390a7225 */ /* 0x000fc600078e00ff */
[----:B------:R-:W-:Y:S01]  /*76b00*/  ISETP.GE.U32.AND.EX P5, PT, R101, R16, PT, P5 ;  /* 0x000000106500720c */ /* 0x000fe20003fa6150 */
[----:B------:R-:W-:Y:S01]  /*76b10*/  IMAD.WIDE.U32 R16, R28, R28, RZ ;  /* 0x0000001c1c107225 */ /* 0x000fe200078e00ff */
[----:B------:R-:W-:Y:S02]  /*76b20*/  ISETP.GE.U32.AND.EX P0, PT, R108, R5, PT, P0 ;  /* 0x000000056c00720c */ /* 0x000fe40003f06100 */
[----:B------:R-:W-:Y:S01]  /*76b30*/  SEL R15, RZ, 0x1, P5 ;  /* 0x00000001ff0f7807 */ /* 0x000fe20002800000 */
[----:B------:R-:W-:Y:S01]  /*76b40*/  IMAD.WIDE.U32 R36, P3, R28, R57, R10 ;  /* 0x000000391c247225 */ /* 0x000fe2000786000a */
[----:B------:R-:W-:-:S03]  /*76b50*/  SEL R21, RZ, 0x1, P0 ;  /* 0x00000001ff157807 */ /* 0x000fc60000000000 */
[----:B------:R-:W-:Y:S01]  /*76b60*/  IMAD.WIDE.U32.X R10, R52, R57, R18, P2 ;  /* 0x00000039340a7225 */ /* 0x000fe200010e0412 */
[----:B------:R-:W-:-:S03]  /*76b70*/  IADD3 R93, P2, PT, R17, R36, RZ ;  /* 0x00000024115d7210 */ /* 0x000fc60007f5e0ff */
[----:B------:R-:W-:-:S04]  /*76b80*/  IMAD.WIDE.U32 R86, R14, R40, RZ ;  /* 0x000000280e567225 */ /* 0x000fc800078e00ff */
[----:B------:R-:W-:Y:S01]  /*76b90*/  IMAD.X R19, RZ, RZ, RZ, P3 ;  /* 0x000000ffff137224 */ /* 0x000fe200018e06ff */
[----:B------:R-:W-:Y:S01]  /*76ba0*/  IADD3 R15, P3, P5, R16, R10, R15 ;  /* 0x0000000a100f7210 */ /* 0x000fe20007d7e00f */
[----:B------:R-:W-:-:S03]  /*76bb0*/  IMAD.WIDE.U32.X R16, R14, R43, R48, P1 ;  /* 0x0000002b0e107225 */ /* 0x000fc600008e0430 */
[----:B------:R-:W-:Y:S01]  /*76bc0*/  IADD3.X R93, PT, PT, R93, R11, RZ, P3, P5 ;  /* 0x0000000b5d5d7210 */ /* 0x000fe20001fea4ff */
[----:B------:R-:W-:Y:S01]  /*76bd0*/  IMAD.WIDE.U32 R90, P1, R4, R41, R86 ;  /* 0x00000029045a7225 */ /* 0x000fe20007820056 */
[----:B------:R-:W-:-:S03]  /*76be0*/  IADD3 R21, P3, P6, R38, R16, R21 ;  /* 0x0000001026157210 */ /* 0x000fc60007e7e015 */
[----:B------:R-:W-:Y:S01]  /*76bf0*/  IMAD.WIDE.U32 R10, R57, R59, RZ ;  /* 0x0000003b390a7225 */ /* 0x000fe200078e00ff */
[----:B------:R-:W-:Y:S02]  /*76c00*/  IADD3 R85, P5, PT, R39, R90, RZ ;  /* 0x0000005a27557210 */ /* 0x000fe40007fbe0ff */
[----:B------:R-:W-:Y:S01]  /*76c10*/  IADD3 R90, P0, PT, R105, R8, RZ ;  /* 0x00000008695a7210 */ /* 0x000fe20007f1e0ff */
[----:B------:R-:W-:Y:S01]  /*76c20*/  IMAD.MOV.U32 R18, RZ, RZ, R37 ;  /* 0x000000ffff127224 */ /* 0x000fe200078e0025 */
[----:B------:R-:W-:Y:S01]  /*76c30*/  IADD3.X R85, PT, PT, R85, R17, RZ, P3, P6 ;  /* 0x0000001155557210 */ /* 0x000fe20001fec4ff */
[----:B------:R-:W-:-:S04]  /*76c40*/  IMAD.WIDE.U32 R38, P6, R56, R59, R12 ;  /* 0x0000003b38267225 */ /* 0x000fc800078c000c */
[----:B------:R-:W-:Y:S02]  /*76c50*/  IMAD.X R106, R107, 0x1, R9, P0 ;  /* 0x000000016b6a7824 */ /* 0x000fe400000e0609 */
[----:B------:R-:W-:-:S04]  /*76c60*/  IMAD.WIDE.U32 R8, R2, R61, RZ ;  /* 0x0000003d02087225 */ /* 0x000fc800078e00ff */
[----:B------:R-:W-:-:S04]  /*76c70*/  IMAD.WIDE.U32.X R12, R57, R57, R18, P2 ;  /* 0x00000039390c7225 */ /* 0x000fc800010e0412 */
[----:B------:R-:W-:-:S04]  /*76c80*/  IMAD.WIDE.U32 R10, P3, R28, R2, R10 ;  /* 0x000000021c0a7225 */ /* 0x000fc8000786000a */
[----:B------:R-:W-:-:S04]  /*76c90*/  IMAD.WIDE.U32 R18, R14, R30, RZ ;  /* 0x0000001e0e127225 */ /* 0x000fc800078e00ff */
[----:B------:R-:W-:-:S04]  /*76ca0*/  IMAD.WIDE.U32 R36, R59, R65, RZ ;  /* 0x000000413b247225 */ /* 0x000fc800078e00ff */
[----:B------:R-:W-:Y:S01]  /*76cb0*/  IMAD.WIDE.U32 R88, P0, R52, R59, R8 ;  /* 0x0000003b34587225 */ /* 0x000fe20007800008 */
[----:B------:R-:W-:-:S03]  /*76cc0*/  IADD3 R98, P2, PT, R95, R36, RZ ;  /* 0x000000245f627210 */ /* 0x000fc60007f5e0ff */
[----:B------:R-:W-:-:S04]  /*76cd0*/  IMAD.WIDE.U32 R16, R28, R59, RZ ;  /* 0x0000003b1c107225 */ /* 0x000fc800078e00ff */
[----:B------:R-:W-:Y:S02]  /*76ce0*/  IMAD.MOV.U32 R8, RZ, RZ, R11 ;  /* 0x000000ffff087224 */ /* 0x000fe400078e000b */
[----:B------:R-:W-:Y:S01]  /*76cf0*/  IMAD.X R49, RZ, RZ, RZ, P6 ;  /* 0x000000ffff317224 */ /* 0x000fe200030e06ff */
[----:B------:R-:W-:Y:S01]  /*76d00*/  IADD3 R96, P6, PT, R37, R38, RZ ;  /* 0x0000002625607210 */ /* 0x000fe20007fde0ff */
[----:B------:R-:W-:Y:S02]  /*76d10*/  IMAD.X R11, RZ, RZ, RZ, P0 ;  /* 0x000000ffff0b7224 */ /* 0x000fe400000e06ff */
[----:B------:R-:W-:-:S04]  /*76d20*/  IMAD.WIDE.U32 R18, P0, R4, R31, R18 ;  /* 0x0000001f04127225 */ /* 0x000fc80007800012 */
[----:B------:R-:W-:Y:S01]  /*76d30*/  IMAD.X R9, RZ, RZ, RZ, P3 ;  /* 0x000000ffff097224 */ /* 0x000fe200018e06ff */
[----:B------:R-:W-:Y:S01]  /*76d40*/  IADD3 R103, P3, PT, R17, R10, RZ ;  /* 0x0000000a11677210 */ /* 0x000fe20007f7e0ff */
[----:B------:R-:W-:Y:S02]  /*76d50*/  IMAD.MOV.U32 R10, RZ, RZ, R89 ;  /* 0x000000ffff0a7224 */ /* 0x000fe400078e0059 */
[----:B------:R-:W-:Y:S01]  /*76d60*/  IMAD.X R37, RZ, RZ, RZ, P1 ;  /* 0x000000ffff257224 */ /* 0x000fe200008e06ff */
[----:B------:R-:W-:Y:S01]  /*76d70*/  IADD3 R100, P1, PT, R15, R90, RZ ;  /* 0x0000005a0f647210 */ /* 0x000fe20007f3e0ff */
[----:B------:R-:W-:Y:S01]  /*76d80*/  IMAD.X R89, RZ, RZ, RZ, P0 ;  /* 0x000000ffff597224 */ /* 0x000fe200000e06ff */
[----:B------:R-:W-:Y:S01]  /*76d90*/  ISETP.GE.U32.AND P0, PT, R98, R36, PT ;  /* 0x000000246200720c */ /* 0x000fe20003f06070 */
[----:B------:R-:W-:Y:S02]  /*76da0*/  IMAD.MOV.U32 R48, RZ, RZ, R39 ;  /* 0x000000ffff307224 */ /* 0x000fe400078e0027 */
[----:B------:R-:W-:-:S02]  /*76db0*/  IMAD.X R101, R101, 0x1, R96, P2 ;  /* 0x0000000165657824 */ /* 0x000fc400010e0660 */
[----:B------:R-:W-:-:S03]  /*76dc0*/  IMAD.WIDE.U32 R38, R4, R30, RZ ;  /* 0x0000001e04267225 */ /* 0x000fc600078e00ff */
[----:B------:R-:W-:Y:S01]  /*76dd0*/  ISETP.GE.U32.AND.EX P0, PT, R101, R96, PT, P0 ;  /* 0x000000606500720c */ /* 0x000fe20003f06100 */
[----:B------:R-:W-:Y:S02]  /*76de0*/  IMAD.MOV.U32 R36, RZ, RZ, R91 ;  /* 0x000000ffff247224 */ /* 0x000fe400078e005b */
[----:B------:R-:W-:Y:S01]  /*76df0*/  IMAD.WIDE.U32 R86, R59, R61, RZ ;  /* 0x0000003d3b567225 */ /* 0x000fe200078e00ff */
[----:B------:R-:W-:-:S03]  /*76e00*/  SEL R97, RZ, 0x1, P0 ;  /* 0x00000001ff617807 */ /* 0x000fc60000000000 */
[----:B------:R-:W-:Y:S01]  /*76e10*/  IMAD.X R104, R93, 0x1, R106, P1 ;  /* 0x000000015d687824 */ /* 0x000fe200008e066a */
[----:B------:R-:W-:Y:S01]  /*76e20*/  IADD3 R39, P1, PT, R39, R18, RZ ;  /* 0x0000001227277210 */ /* 0x000fe20007f3e0ff */
[----:B------:R-:W-:Y:S01]  /*76e30*/  IMAD.WIDE.U32.X R36, R14, R41, R36, P5 ;  /* 0x000000290e247225 */ /* 0x000fe200028e0424 */
[----:B------:R-:W-:Y:S02]  /*76e40*/  IADD3 R110, P5, PT, R21, R92, RZ ;  /* 0x0000005c156e7210 */ /* 0x000fe40007fbe0ff */
[----:B------:R-:W-:Y:S01]  /*76e50*/  IADD3 R99, P2, PT, R87, R88, RZ ;  /* 0x0000005857637210 */ /* 0x000fe20007f5e0ff */
[----:B------:R-:W-:Y:S01]  /*76e60*/  IMAD.WIDE.U32.X R4, R56, R2, R48, P6 ;  /* 0x0000000238047225 */ /* 0x000fe200030e0430 */
[----:B------:R-:W-:Y:S02]  /*76e70*/  ISETP.GE.U32.AND P6, PT, R100, R15, PT ;  /* 0x0000000f6400720c */ /* 0x000fe40003fc6070 */
[----:B------:R-:W-:Y:S01]  /*76e80*/  ISETP.GE.U32.AND P0, PT, R110, R21, PT ;  /* 0x000000156e00720c */ /* 0x000fe20003f06070 */
[----:B------:R-:W-:Y:S01]  /*76e90*/  IMAD R18, R108, R46, RZ ;  /* 0x0000002e6c127224 */ /* 0x000fe200078e02ff */
[----:B------:R-:W-:Y:S01]  /*76ea0*/  ISETP.GE.U32.AND.EX P6, PT, R104, R93, PT, P6 ;  /* 0x0000005d6800720c */ /* 0x000fe20003fc6160 */
[----:B------:R-:W-:-:S02]  /*76eb0*/  IMAD.MOV.U32 R88, RZ, RZ, R19 ;  /* 0x000000ffff587224 */ /* 0x000fc400078e0013 */
[----:B------:R-:W-:Y:S01]  /*76ec0*/  IMAD.X R112, R85, 0x1, R94, P5 ;  /* 0x0000000155707824 */ /* 0x000fe200028e065e */
[----:B------:R-:W-:Y:S01]  /*76ed0*/  SEL R17, RZ, 0x1, P6 ;  /* 0x00000001ff117807 */ /* 0x000fe20003000000 */
[----:B------:R-:W-:-:S03]  /*76ee0*/  IMAD.WIDE.U32 R48, R111, R46, RZ ;  /* 0x0000002e6f307225 */ /* 0x000fc600078e00ff */
[----:B------:R-:W-:Y:S01]  /*76ef0*/  ISETP.GE.U32.AND.EX P0, PT, R112, R85, PT, P0 ;  /* 0x000000557000720c */ /* 0x000fe20003f06100 */
[----:B------:R-:W-:Y:S02]  /*76f00*/  IMAD R21, R111, R47, R18 ;  /* 0x0000002f6f157224 */ /* 0x000fe400078e0212 */
[----:B------:R-:W-:Y:S01]  /*76f10*/  IMAD.WIDE.U32.X R14, R14, R31, R88, P1 ;  /* 0x0000001f0e0e7225 */ /* 0x000fe200008e0458 */
[----:B------:R-:W-:Y:S02]  /*76f20*/  IADD3 R97, P1, P5, R86, R4, R97 ;  /* 0x0000000456617210 */ /* 0x000fe40007d3e061 */
[----:B------:R-:W-:Y:S01]  /*76f30*/  SEL R85, RZ, 0x1, P0 ;  /* 0x00000001ff557807 */ /* 0x000fe20000000000 */
[----:B------:R-:W-:Y:S01]  /*76f40*/  IMAD.WIDE.U32 R18, R2, R28, RZ ;  /* 0x0000001c02127225 */ /* 0x000fe200078e00ff */
[----:B------:R-:W-:Y:S02]  /*76f50*/  IADD3.X R99, PT, PT, R99, R5, RZ, P1, P5 ;  /* 0x0000000563637210 */ /* 0x000fe40000fea4ff */
[----:B------:R-:W-:Y:S01]  /*76f60*/  IADD3 R102, P5, P6, R16, R12, R17 ;  /* 0x0000000c10667210 */ /* 0x000fe20007ebe011 */
[----:B------:R-:W-:-:S02]  /*76f70*/  IMAD.IADD R21, R49, 0x1, R21 ;  /* 0x0000000131157824 */ /* 0x000fc400078e0215 */
[----:B------:R-:W-:Y:S01]  /*76f80*/  IMAD.WIDE.U32 R4, P1, R57, R59, R18 ;  /* 0x0000003b39047225 */ /* 0x000fe20007820012 */
[----:B------:R-:W-:Y:S02]  /*76f90*/  IADD3.X R103, PT, PT, R103, R13, RZ, P5, P6 ;  /* 0x0000000d67677210 */ /* 0x000fe40002fec4ff */
[----:B------:R-:W-:Y:S01]  /*76fa0*/  IADD3 R85, P0, P5, R38, R36, R85 ;  /* 0x0000002426557210 */ /* 0x000fe20007d1e055 */
[----:B------:R-:W-:-:S03]  /*76fb0*/  IMAD.WIDE.U32 R86, R21, R44, RZ ;  /* 0x0000002c15567225 */ /* 0x000fc600078e00ff */
[----:B------:R-:W-:Y:S01]  /*76fc0*/  IADD3.X R96, PT, PT, R39, R37, RZ, P0, P5 ;  /* 0x0000002527607210 */ /* 0x000fe200007ea4ff */
[----:B------:R-:W-:-:S04]  /*76fd0*/  IMAD.WIDE.U32 R18, R59, R28, RZ ;  /* 0x0000001c3b127225 */ /* 0x000fc800078e00ff */
[----:B------:R-:W-:Y:S01]  /*76fe0*/  IMAD.X R17, RZ, RZ, RZ, P1 ;  /* 0x000000ffff117224 */ /* 0x000fe200008e06ff */
[----:B------:R-:W-:Y:S01]  /*76ff0*/  IADD3 R109, P1, PT, R19, R4, RZ ;  /* 0x00000004136d7210 */ /* 0x000fe20007f3e0ff */
[----:B------:R-:W-:Y:S01]  /*77000*/  IMAD.WIDE.U32 R12, R48, R44, RZ ;  /* 0x0000002c300c7225 */ /* 0x000fe200078e00ff */
[----:B------:R-:W-:-:S03]  /*77010*/  LOP3.LUT R19, RZ, R111, RZ, 0x33, !PT ;  /* 0x0000006fff137212 */ /* 0x000fc600078e33ff */
[----:B------:R-:W-:Y:S01]  /*77020*/  IMAD.WIDE.U32 R86, P6, R48, R45, R86 ;  /* 0x0000002d30567225 */ /* 0x000fe200078c0056 */
[----:B------:R-:W-:-:S03]  /*77030*/  ISETP.GT.U32.AND P0, PT, R12, R19, PT ;  /* 0x000000130c00720c */ /* 0x000fc60003f04070 */
[----:B------:R-:W-:Y:S01]  /*77040*/  IMAD.WIDE.U32.X R36, R52, R2, R6, P4 ;  /* 0x0000000234247225 */ /* 0x000fe200020e0406 */
[----:B------:R-:W-:Y:S02]  /*77050*/  IADD3 R13, P5, PT, R13, R86, RZ ;  /* 0x000000560d0d7210 */ /* 0x000fe40007fbe0ff */
[----:B------:R-:W-:Y:S01]  /*77060*/  LOP3.LUT R6, RZ, R108, RZ, 0x33, !PT ;  /* 0x0000006cff067212 */ /* 0x000fe200078e33ff */
[----:B------:R-:W-:Y:S01]  /*77070*/  IMAD.MOV.U32 R16, RZ, RZ, R5 ;  /* 0x000000ffff107224 */ /* 0x000fe200078e0005 */
[----:B------:R-:W-:Y:S01]  /*77080*/  ISETP.GE.U32.AND P4, PT, R90, R105, PT ;  /* 0x000000695a00720c */ /* 0x000fe20003f86070 */
[----:B------:R-:W-:Y:S01]  /*77090*/  IMAD.WIDE.U32 R4, R21, R42, RZ ;  /* 0x0000002a15047225 */ /* 0x000fe200078e00ff */
[----:B------:R-:W-:Y:S02]  /*770a0*/  ISETP.GT.U32.AND.EX P0, PT, R13, R6, PT, P0 ;  /* 0x000000060d00720c */ /* 0x000fe40003f04100 */
[----:B------:R-:W-:Y:S01]  /*770b0*/  ISETP.GE.U32.AND.EX P4, PT, R106, R107, PT, P4 ;  /* 0x0000006b6a00720c */ /* 0x000fe20003f86140 */
[----:B------:R-:W-:-:S04]  /*770c0*/  IMAD.WIDE.U32 R6, R21, R40, RZ ;  /* 0x0000002815067225 */ /* 0x000fc800078e00ff */
[----:B------:R-:W-:Y:S02]  /*770d0*/  IMAD.X R39, RZ, RZ, RZ, P6 ;  /* 0x000000ffff277224 */ /* 0x000fe400030e06ff */
[----:B------:R-:W-:Y:S02]  /*770e0*/  IMAD.MOV.U32 R38, RZ, RZ, R87 ;  /* 0x000000ffff267224 */ /* 0x000fe400078e0057 */
[----:B------:R-:W-:-:S04]  /*770f0*/  IMAD.WIDE.U32 R12, R21, R30, RZ ;  /* 0x0000001e150c7225 */ /* 0x000fc800078e00ff */
[----:B------:R-:W-:-:S04]  /*77100*/  IMAD.WIDE.U32 R4, P6, R48, R43, R4 ;  /* 0x0000002b30047225 */ /* 0x000fc800078c0004 */
[----:B------:R-:W-:-:S04]  /*77110*/  IMAD.WIDE.U32.X R38, R21, R45, R38, P5 ;  /* 0x0000002d15267225 */ /* 0x000fc800028e0426 */
[----:B------:R-:W-:-:S04]  /*77120*/  IMAD.WIDE.U32 R90, P5, R48, R41, R6 ;  /* 0x00000029305a7225 */ /* 0x000fc800078a0006 */
[----:B------:R-:W-:-:S04]  /*77130*/  IMAD.WIDE.U32 R86, R48, R42, RZ ;  /* 0x0000002a30567225 */ /* 0x000fc800078e00ff */
[----:B------:R-:W-:Y:S02]  /*77140*/  IMAD.X R7, RZ, RZ, RZ, P6 ;  /* 0x000000ffff077224 */ /* 0x000fe400030e06ff */
[----:B------:R-:W-:-:S04]  /*77150*/  IMAD.WIDE.U32 R88, R48, R40, RZ ;  /* 0x0000002830587225 */ /* 0x000fc800078e00ff */
[----:B------:R-:W-:-:S04]  /*77160*/  IMAD.WIDE.U32 R94, P6, R48, R31, R12 ;  /* 0x0000001f305e7225 */ /* 0x000fc800078c000c */
[----:B------:R-:W-:Y:S01]  /*77170*/  IMAD.X R93, RZ, RZ, RZ, P5 ;  /* 0x000000ffff5d7224 */ /* 0x000fe200028e06ff */
[----:B------:R-:W-:Y:S01]  /*77180*/  IADD3 R19, P5, PT, R87, R4, RZ ;  /* 0x0000000457137210 */ /* 0x000fe20007fbe0ff */
[----:B------:R-:W-:Y:S01]  /*77190*/  IMAD.MOV.U32 R6, RZ, RZ, R5 ;  /* 0x000000ffff067224 */ /* 0x000fe200078e0005 */
[----:B------:R-:W-:Y:S01]  /*771a0*/  SEL R87, RZ, 0x1, P4 ;  /* 0x00000001ff577807 */ /* 0x000fe20002000000 */
[----:B------:R-:W-:Y:S01]  /*771b0*/  IMAD.X R5, RZ, RZ, RZ, P6 ;  /* 0x000000ffff057224 */ /* 0x000fe200030e06ff */
[----:B------:R-:W-:Y:S01]  /*771c0*/  IADD3 R105, P6, PT, R89, R90, RZ ;  /* 0x0000005a59697210 */ /* 0x000fe20007fde0ff */
[----:B------:R-:W-:-:S04]  /*771d0*/  IMAD.WIDE.U32 R12, R48, R30, RZ ;  /* 0x0000001e300c7225 */ /* 0x000fc800078e00ff */
[----:B------:R-:W-:Y:S01]  /*771e0*/  IMAD.MOV.U32 R92, RZ, RZ, R91 ;  /* 0x000000ffff5c7224 */ /* 0x000fe200078e005b */
[----:B------:R-:W-:Y:S01]  /*771f0*/  IADD3 R107, P4, PT, R13, R94, RZ ;  /* 0x0000005e0d6b7210 */ /* 0x000fe20007f9e0ff */
[C---:B------:R-:W-:Y:S01]  /*77200*/  IMAD.WIDE.U32.X R48, R21.reuse, R43, R6, P5 ;  /* 0x0000002b15307225 */ /* 0x040fe200028e0406 */
[----:B------:R-:W-:Y:S02]  /*77210*/  SEL R13, RZ, 0x1, !P0 ;  /* 0x00000001ff0d7807 */ /* 0x000fe40004000000 */
[----:B------:R-:W-:Y:S01]  /*77220*/  IADD3 R87, P0, P5, R102, R36, R87 ;  /* 0x0000002466577210 */ /* 0x000fe20007d1e057 */
[----:B------:R-:W-:Y:S01]  /*77230*/  IMAD.WIDE.U32.X R6, R21, R41, R92, P6 ;  /* 0x0000002915067225 */ /* 0x000fe200030e045c */
[----:B------:R-:W-:Y:S02]  /*77240*/  IADD3 R92, P6, PT, R97, R100, RZ ;  /* 0x00000064615c7210 */ /* 0x000fe40007fde0ff */
[----:B------:R-:W-:Y:S01]  /*77250*/  IADD3.X R100, PT, PT, R103, R37, RZ, P0, P5 ;  /* 0x0000002567647210 */ /* 0x000fe200007ea4ff */
[----:B------:R-:W-:Y:S01]  /*77260*/  IMAD.MOV.U32 R4, RZ, RZ, R95 ;  /* 0x000000ffff047224 */ /* 0x000fe200078e005f */
[----:B------:R-:W-:Y:S01]  /*77270*/  ISETP.GE.U32.AND P0, PT, R92, R97, PT ;  /* 0x000000615c00720c */ /* 0x000fe20003f06070 */
[----:B------:R-:W-:Y:S01]  /*77280*/  IMAD.X R94, R99, 0x1, R104, P6 ;  /* 0x00000001635e7824 */ /* 0x000fe200030e0668 */
[----:B------:R-:W-:Y:S01]  /*77290*/  IADD3 R98, P6, PT, R85, R98, RZ ;  /* 0x0000006255627210 */ /* 0x000fe20007fde0ff */
[----:B------:R-:W-:Y:S01]  /*772a0*/  IMAD.WIDE.U32.X R4, R21, R31, R4, P4 ;  /* 0x0000001f15047225 */ /* 0x000fe200020e0404 */
[----:B------:R-:W-:-:S02]  /*772b0*/  IADD3 R86, P5, P4, R86, R38, R13 ;  /* 0x0000002656567210 */ /* 0x000fc40007cbe00d */
[----:B------:R-:W-:Y:S01]  /*772c0*/  ISETP.GE.U32.AND.EX P0, PT, R94, R99, PT, P0 ;  /* 0x000000635e00720c */ /* 0x000fe20003f06100 */
[----:B------:R-:W-:Y:S01]  /*772d0*/  IMAD.X R101, R96, 0x1, R101, P6 ;  /* 0x0000000160657824 */ /* 0x000fe200030e0665 */
[----:B------:R-:W-:Y:S01]  /*772e0*/  IADD3.X R13, PT, PT, R19, R39, RZ, P5, P4 ;  /* 0x00000027130d7210 */ /* 0x000fe20002fe84ff */
[----:B------:R-:W-:Y:S01]  /*772f0*/  IMAD.WIDE.U32 R36, R2, R59, RZ ;  /* 0x0000003b02247225 */ /* 0x000fe200078e00ff */
[----:B------:R-:W-:Y:S02]  /*77300*/  ISETP.GE.U32.AND P4, PT, R98, R85, PT ;  /* 0x000000556200720c */ /* 0x000fe40003f86070 */
[----:B------:R-:W-:Y:S01]  /*77310*/  SEL R85, RZ, 0x1, P0 ;  /* 0x00000001ff557807 */ /* 0x000fe20000000000 */
[----:B------:R-:W-:Y:S01]  /*77320*/  IMAD.WIDE.U32.X R10, R52, R2, R10, P2 ;  /* 0x00000002340a7225 */ /* 0x000fe200010e040a */
[----:B------:R-:W-:Y:S02]  /*77330*/  IADD3 R97, P2, PT, R86, R110, RZ ;  /* 0x0000006e56617210 */ /* 0x000fe40007f5e0ff */
[----:B------:R-:W-:Y:S01]  /*77340*/  ISETP.GE.U32.AND.EX P4, PT, R101, R96, PT, P4 ;  /* 0x000000606500720c */ /* 0x000fe20003f86140 */
[----:B------:R-:W-:Y:S01]  /*77350*/  IMAD.WIDE.U32 R38, P5, R59, R2, R36 ;  /* 0x000000023b267225 */ /* 0x000fe200078a0024 */
[----:B------:R-:W-:-:S02]  /*77360*/  ISETP.GE.U32.AND P0, PT, R97, R86, PT ;  /* 0x000000566100720c */ /* 0x000fc40003f06070 */
[----:B------:R-:W-:Y:S01]  /*77370*/  SEL R21, RZ, 0x1, P4 ;  /* 0x00000001ff157807 */ /* 0x000fe20002000000 */
[----:B------:R-:W-:Y:S02]  /*77380*/  IMAD.X R112, R13, 0x1, R112, P2 ;  /* 0x000000010d707824 */ /* 0x000fe400010e0670 */
[----:B------:R-:W-:Y:S01]  /*77390*/  IMAD.X R19, RZ, RZ, RZ, P5 ;  /* 0x000000ffff137224 */ /* 0x000fe200028e06ff */
[----:B------:R-:W-:Y:S01]  /*773a0*/  IADD3 R86, P6, P5, R18, R10, R85 ;  /* 0x0000000a12567210 */ /* 0x000fe20007dde055 */
[----:B------:R-:W-:Y:S01]  /*773b0*/  IMAD.WIDE.U32 R36, R59, R59, RZ ;  /* 0x0000003b3b247225 */ /* 0x000fe200078e00ff */
[----:B------:R-:W-:Y:S02]  /*773c0*/  IADD3 R93, P2, PT, R21, R14, RZ ;  /* 0x0000000e155d7210 */ /* 0x000fe40007f5e0ff */
[C---:B------:R-:W-:Y:S01]  /*773d0*/  ISETP.GE.U32.AND.EX P0, PT, R112.reuse, R13, PT, P0 ;  /* 0x0000000d7000720c */ /* 0x040fe20003f06100 */
[-C--:B------:R-:W-:Y:S01]  /*773e0*/  IMAD R14, R112, R46.reuse, RZ ;  /* 0x0000002e700e7224 */ /* 0x080fe200078e02ff */
[----:B------:R-:W-:Y:S01]  /*773f0*/  IADD3.X R21, PT, PT, R109, R11, RZ, P6, P5 ;  /* 0x0000000b6d157210 */ /* 0x000fe200037ea4ff */
[----:B------:R-:W-:Y:S01]  /*77400*/  IMAD.WIDE.U32 R10, R97, R46, RZ ;  /* 0x0000002e610a7225 */ /* 0x000fe200078e00ff */
[----:B------:R-:W-:-:S02]  /*77410*/  SEL R13, RZ, 0x1, P0 ;  /* 0x00000001ff0d7807 */ /* 0x000fc40000000000 */
[----:B------:R-:W-:Y:S01]  /*77420*/  IADD3 R91, P0, PT, R86, R87, RZ ;  /* 0x00000057565b7210 */ /* 0x000fe20007f1e0ff */
[----:B------:R-:W-:Y:S01]  /*77430*/  IMAD R85, R97, R47, R14 ;  /* 0x0000002f61557224 */ /* 0x000fe200078e020e */
[----:B------:R-:W-:Y:S01]  /*77440*/  IADD3 R88, P5, P6, R88, R48, R13 ;  /* 0x0000003058587210 */ /* 0x000fe20007ebe00d */
[----:B------:R-:W-:Y:S01]  /*77450*/  IMAD.X R95, RZ, RZ, R15, P2 ;  /* 0x000000ffff5f7224 */ /* 0x000fe200010e060f */
[----:B------:R-:W-:Y:S01]  /*77460*/  IADD3 R89, P4, PT, R37, R38, RZ ;  /* 0x0000002625597210 */ /* 0x000fe20007f9e0ff */
[----:B------:R-:W-:Y:S01]  /*77470*/  IMAD.IADD R85, R11, 0x1, R85 ;  /* 0x000000010b557824 */ /* 0x000fe200078e0255 */
[----:B------:R-:W-:Y:S01]  /*77480*/  ISETP.GE.U32.AND P2, PT, R87, R102, PT ;  /* 0x000000665700720c */ /* 0x000fe20003f46070 */
[----:B------:R-:W-:Y:S01]  /*77490*/  IMAD.MOV.U32 R18, RZ, RZ, R39 ;  /* 0x000000ffff127224 */ /* 0x000fe200078e0027 */
[----:B------:R-:W-:Y:S01]  /*774a0*/  IADD3.X R48, PT, PT, R105, R49, RZ, P5, P6 ;  /* 0x0000003169307210 */ /* 0x000fe20002fec4ff */
[----:B------:R-:W-:Y:S01]  /*774b0*/  IMAD.WIDE.U32 R38, R85, R44, RZ ;  /* 0x0000002c55267225 */ /* 0x000fe200078e00ff */
[----:B------:R-:W-:-:S02]  /*774c0*/  IADD3 R87, P5, PT, R88, R98, RZ ;  /* 0x0000006258577210 */ /* 0x000fc40007fbe0ff */
[----:B------:R-:W-:Y:S01]  /*774d0*/  LOP3.LUT R13, RZ, R97, RZ, 0x33, !PT ;  /* 0x00000061ff0d7212 */ /* 0x000fe200078e33ff */
[----:B------:R-:W-:Y:S01]  /*774e0*/  IMAD.X R90, R21, 0x1, R100, P0 ;  /* 0x00000001155a7824 */ /* 0x000fe200000e0664 */
[----:B------:R-:W-:Y:S01]  /*774f0*/  ISETP.GE.U32.AND P0, PT, R91, R86, PT ;  /* 0x000000565b00720c */ /* 0x000fe20003f06070 */
[----:B------:R-:W-:Y:S01]  /*77500*/  IMAD.WIDE.U32 R14, R10, R44, RZ ;  /* 0x0000002c0a0e7225 */ /* 0x000fe200078e00ff */
[----:B------:R-:W-:Y:S02]  /*77510*/  ISETP.GE.U32.AND.EX P6, PT, R100, R103, PT, P2 ;  /* 0x000000676400720c */ /* 0x000fe40003fc6120 */
[----:B------:R-:W-:Y:S01]  /*77520*/  ISETP.GE.U32.AND.EX P0, PT, R90, R21, PT, P0 ;  /* 0x000000155a00720c */ /* 0x000fe20003f06100 */
[----:B------:R-:W-:Y:S01]  /*77530*/  IMAD.X R101, R48, 0x1, R101, P5 ;  /* 0x0000000130657824 */ /* 0x000fe200028e0665 */
[----:B------:R-:W-:Y:S01]  /*77540*/  SEL R102, RZ, 0x1, P6 ;  /* 0x00000001ff667807 */ /* 0x000fe20003000000 */
[----:B------:R-:W-:Y:S01]  /*77550*/  IMAD.WIDE.U32 R38, P5, R10, R45, R38 ;  /* 0x0000002d0a267225 */ /* 0x000fe200078a0026 */
[----:B------:R-:W-:-:S03]  /*77560*/  SEL R21, RZ, 0x1, P0 ;  /* 0x00000001ff157807 */ /* 0x000fc60000000000 */
[----:B------:R-:W-:Y:S01]  /*77570*/  IMAD.WIDE.U32.X R8, R57, R2, R8, P3 ;  /* 0x0000000239087225 */ /* 0x000fe200018e0408 */
[----:B------:R-:W-:-:S03]  /*77580*/  ISETP.GE.U32.AND P3, PT, R87, R88, PT ;  /* 0x000000585700720c */ /* 0x000fc60003f66070 */
[----:B------:R-:W-:Y:S01]  /*77590*/  IMAD.WIDE.U32.X R16, R57, R2, R16, P1 ;  /* 0x0000000239107225 */ /* 0x000fe200008e0410 */
[----:B------:R-:W-:Y:S02]  /*775a0*/  ISETP.GT.U32.AND P1, PT, R14, R13, PT ;  /* 0x0000000d0e00720c */ /* 0x000fe40003f24070 */
[----:B------:R-:W-:Y:S01]  /*775b0*/  IADD3 R14, P0, PT, R15, R38, RZ ;  /* 0x000000260f0e7210 */ /* 0x000fe20007f1e0ff */
[----:B------:R-:W-:Y:S01]  /*775c0*/  IMAD.X R15, RZ, RZ, RZ, P5 ;  /* 0x000000ffff0f7224 */ /* 0x000fe200028e06ff */
[----:B------:R-:W-:Y:S01]  /*775d0*/  LOP3.LUT R13, RZ, R112, RZ, 0x33, !PT ;  /* 0x00000070ff0d7212 */ /* 0x000fe200078e33ff */
[----:B------:R-:W-:Y:S01]  /*775e0*/  IMAD.WIDE.U32.X R18, R2, R2, R18, P4 ;  /* 0x0000000202127225 */ /* 0x000fe200020e0412 */
[----:B------:R-:W-:Y:S02]  /*775f0*/  ISETP.GE.U32.AND.EX P2, PT, R101, R48, PT, P3 ;  /* 0x000000306500720c */ /* 0x000fe40003f46130 */
[----:B------:R-:W-:Y:S01]  /*77600*/  ISETP.GT.U32.AND.EX P1, PT, R14, R13, PT, P1 ;  /* 0x0000000d0e00720c */ /* 0x000fe20003f24110 */
[----:B------:R-:W-:Y:S01]  /*77610*/  IMAD.WIDE.U32 R48, R85, R42, RZ ;  /* 0x0000002a55307225 */ /* 0x000fe200078e00ff */
[----:B------:R-:W-:-:S02]  /*77620*/  IADD3 R21, P3, P5, R36, R16, R21 ;  /* 0x0000001024157210 */ /* 0x000fc40007d7e015 */
[----:B------:R-:W-:Y:S01]  /*77630*/  SEL R13, RZ, 0x1, !P1 ;  /* 0x00000001ff0d7807 */ /* 0x000fe20004800000 */
[----:B------:R-:W-:Y:S01]  /*77640*/  IMAD.MOV.U32 R14, RZ, RZ, R39 ;  /* 0x000000ffff0e7224 */ /* 0x000fe200078e0027 */
[----:B------:R-:W-:Y:S01]  /*77650*/  IADD3.X R17, PT, PT, R89, R17, RZ, P3, P5 ;  /* 0x0000001159117210 */ /* 0x000fe20001fea4ff */
[----:B------:R-:W-:-:S04]  /*77660*/  IMAD.WIDE.U32 R48, P6, R10, R43, R48 ;  /* 0x0000002b0a307225 */ /* 0x000fc800078c0030 */
[----:B------:R-:W-:-:S04]  /*77670*/  IMAD.WIDE.U32 R36, R10, R42, RZ ;  /* 0x0000002a0a247225 */ /* 0x000fc800078e00ff */
[----:B------:R-:W-:-:S04]  /*77680*/  IMAD.WIDE.U32.X R14, R85, R45, R14, P0 ;  /* 0x0000002d550e7225 */ /* 0x000fc800000e040e */
[----:B------:R-:W-:Y:S01]  /*77690*/  IMAD.X R39, RZ, RZ, RZ, P6 ;  /* 0x000000ffff277224 */ /* 0x000fe200030e06ff */
[----:B------:R-:W-:Y:S01]  /*776a0*/  IADD3 R102, P0, P6, R21, R8, R102 ;  /* 0x0000000815667210 */ /* 0x000fe20007e1e066 */
[----:B------:R-:W-:Y:S01]  /*776b0*/  IMAD.MOV.U32 R38, RZ, RZ, R49 ;  /* 0x000000ffff267224 */ /* 0x000fe200078e0031 */
[----:B------:R-:W-:Y:S02]  /*776c0*/  IADD3 R8, P1, P5, R36, R14, R13 ;  /* 0x0000000e24087210 */ /* 0x000fe40007d3e00d */
[----:B------:R-:W-:Y:S02]  /*776d0*/  IADD3 R14, P3, PT, R37, R48, RZ ;  /* 0x00000030250e7210 */ /* 0x000fe40007f7e0ff */
[----:B------:R-:W-:Y:S02]  /*776e0*/  IADD3.X R48, PT, PT, R17, R9, RZ, P0, P6 ;  /* 0x0000000911307210 */ /* 0x000fe400007ec4ff */
[----:B------:R-:W-:Y:S02]  /*776f0*/  SEL R37, RZ, 0x1, P2 ;  /* 0x00000001ff257807 */ /* 0x000fe40001000000 */
[----:B------:R-:W-:-:S02]  /*77700*/  IADD3 R87, P0, PT, R8, R87, RZ ;  /* 0x0000005708577210 */ /* 0x000fc40007f1e0ff */
[----:B------:R-:W-:Y:S02]  /*77710*/  IADD3.X R14, PT, PT, R14, R15, RZ, P1, P5 ;  /* 0x0000000f0e0e7210 */ /* 0x000fe40000fea4ff */
[----:B------:R-:W-:Y:S02]  /*77720*/  ISETP.GE.U32.AND P2, PT, R102, R21, PT ;  /* 0x000000156600720c */ /* 0x000fe40003f46070 */
[----:B------:R-:W-:Y:S01]  /*77730*/  ISETP.NE.U32.AND P5, PT, R93, RZ, PT ;  /* 0x000000ff5d00720c */ /* 0x000fe20003fa5070 */
[----:B------:R-:W-:Y:S01]  /*77740*/  IMAD.X R101, R14, 0x1, R101, P0 ;  /* 0x000000010e657824 */ /* 0x000fe200000e0665 */
[----:B------:R-:W-:Y:S02]  /*77750*/  ISETP.GE.U32.AND.EX P2, PT, R48, R17, PT, P2 ;  /* 0x000000113000720c */ /* 0x000fe40003f46120 */
[----:B------:R-:W-:Y:S01]  /*77760*/  ISETP.GE.U32.AND P1, PT, R87, R8, PT ;  /* 0x000000085700720c */ /* 0x000fe20003f26070 */
[----:B------:R-:W-:Y:S01]  /*77770*/  IMAD.WIDE.U32 R8, R85, R40, RZ ;  /* 0x0000002855087225 */ /* 0x000fe200078e00ff */
[----:B------:R-:W-:-:S02]  /*77780*/  SEL R89, RZ, 0x1, P2 ;  /* 0x00000001ff597807 */ /* 0x000fc40001000000 */
[----:B------:R-:W-:Y:S01]  /*77790*/  ISETP.NE.AND.EX P5, PT, R95, RZ, PT, P5 ;  /* 0x000000ff5f00720c */ /* 0x000fe20003fa5350 */
[C---:B------:R-:W-:Y:S01]  /*777a0*/  IMAD R36, R101.reuse, R46, RZ ;  /* 0x0000002e65247224 */ /* 0x040fe200078e02ff */
[----:B------:R-:W-:Y:S01]  /*777b0*/  ISETP.GE.U32.AND.EX P1, PT, R101, R14, PT, P1 ;  /* 0x0000000e6500720c */ /* 0x000fe20003f26110 */
[----:B------:R-:W-:Y:S01]  /*777c0*/  IMAD.WIDE.U32 R14, R10, R40, RZ ;  /* 0x000000280a0e7225 */ /* 0x000fe200078e00ff */
[----:B------:R-:W-:Y:S02]  /*777d0*/  IADD3 R37, P0, P6, R12, R6, R37 ;  /* 0x000000060c257210 */ /* 0x000fe40007e1e025 */
[----:B------:R-:W-:Y:S01]  /*777e0*/  IADD3 R89, P2, PT, R89, R18, RZ ;  /* 0x0000001259597210 */ /* 0x000fe20007f5e0ff */
[----:B------:R-:W-:Y:S01]  /*777f0*/  IMAD.WIDE.U32.X R12, R85, R43, R38, P3 ;  /* 0x0000002b550c7225 */ /* 0x000fe200018e0426 */
[----:B------:R-:W-:-:S03]  /*77800*/  SEL R21, RZ, 0x1, P1 ;  /* 0x00000001ff157807 */ /* 0x000fc60000800000 */
[----:B------:R-:W-:-:S04]  /*77810*/  IMAD.WIDE.U32 R16, P4, R10, R41, R8 ;  /* 0x000000290a107225 */ /* 0x000fc80007880008 */
[----:B------:R-:W-:Y:S01]  /*77820*/  IMAD.WIDE.U32 R8, R87, R46, RZ ;  /* 0x0000002e57087225 */ /* 0x000fe200078e00ff */
[----:B------:R-:W-:-:S03]  /*77830*/  IADD3 R49, P1, PT, R15, R16, RZ ;  /* 0x000000100f317210 */ /* 0x000fc60007f3e0ff */
[----:B------:R-:W-:Y:S02]  /*77840*/  IMAD R39, R87, R47, R36 ;  /* 0x0000002f57277224 */ /* 0x000fe400078e0224 */
[----:B------:R-:W-:Y:S01]  /*77850*/  IMAD.X R105, RZ, RZ, R19, P2 ;  /* 0x000000ffff697224 */ /* 0x000fe200010e0613 */
[----:B------:R-:W-:Y:S01]  /*77860*/  IADD3 R36, P2, P3, R14, R12, R21 ;  /* 0x0000000c0e247210 */ /* 0x000fe20007b5e015 */
[----:B------:R-:W-:Y:S02]  /*77870*/  IMAD.IADD R21, R9, 0x1, R39 ;  /* 0x0000000109157824 */ /* 0x000fe400078e0227 */
[----:B------:R-:W-:Y:S02]  /*77880*/  IMAD.X R15, RZ, RZ, RZ, P4 ;  /* 0x000000ffff0f7224 */ /* 0x000fe400020e06ff */
        /* <DEDUP_REMOVED lines=26> */
.L_x_240:
[----:B------:R-:W-:Y:S05]  /*77a30*/  BSYNC.RECONVERGENT B3 ;  /* 0x0000000000037941 */ /* 0x000fea0003800200 */
.L_x_239:
[----:B------:R-:W-:Y:S01]  /*77a40*/  IADD3 R92, P4, PT, R92, R37, RZ ;  /* 0x000000255c5c7210 */ /* 0x000fe20007f9e0ff */
[C---:B------:R-:W-:Y:S01]  /*77a50*/  IMAD.WIDE.U32 R16, R8.reuse, R44, RZ ;  /* 0x0000002c08107225 */ /* 0x040fe200078e00ff */
[----:B------:R-:W-:Y:S01]  /*77a60*/  IADD3.X R7, PT, PT, R107, R7, RZ, P0, P6 ;  /* 0x000000076b077210 */ /* 0x000fe200007ec4ff */
[----:B------:R-:W-:Y:S01]  /*77a70*/  BSSY.RECONVERGENT B3, `(.L_x_241) ;  /* 0x0000038000037945 */ /* 0x000fe20003800200 */
[----:B------:R-:W-:Y:S01]  /*77a80*/  LOP3.LUT R11, RZ, R87, RZ, 0x33, !PT ;  /* 0x00000057ff0b7212 */ /* 0x000fe200078e33ff */
[----:B------:R-:W-:Y:S01]  /*77a90*/  IMAD.WIDE.U32 R18, P5, R8, R45, R18 ;  /* 0x0000002d08127225 */ /* 0x000fe200078a0012 */
[----:B------:R-:W-:Y:S02]  /*77aa0*/  IADD3.X R12, PT, PT, R49, R13, RZ, P2, P3 ;  /* 0x0000000d310c7210 */ /* 0x000fe400017e64ff */
[----:B------:R-:W-:Y:S01]  /*77ab0*/  ISETP.GE.U32.AND P2, PT, R92, R37, PT ;  /* 0x000000255c00720c */ /* 0x000fe20003f46070 */
[----:B------:R-:W-:Y:S01]  /*77ac0*/  IMAD.X R94, R94, 0x1, R7, P4 ;  /* 0x000000015e5e7824 */ /* 0x000fe200020e0607 */
[----:B------:R-:W-:Y:S01]  /*77ad0*/  ISETP.GT.U32.AND P0, PT, R16, R11, PT ;  /* 0x0000000b1000720c */ /* 0x000fe20003f04070 */
[----:B------:R-:W-:Y:S01]  /*77ae0*/  IMAD.MOV.U32 R16, RZ, RZ, R19 ;  /* 0x000000ffff107224 */ /* 0x000fe200078e0013 */
[----:B------:R-:W-:Y:S01]  /*77af0*/  IADD3 R11, P3, PT, R17, R18, RZ ;  /* 0x00000012110b7210 */ /* 0x000fe20007f7e0ff */
[----:B------:R-:W-:Y:S01]  /*77b00*/  IMAD.X R17, RZ, RZ, RZ, P5 ;  /* 0x000000ffff117224 */ /* 0x000fe200028e06ff */
[----:B------:R-:W-:Y:S01]  /*77b10*/  LOP3.LUT R6, RZ, R101, RZ, 0x33, !PT ;  /* 0x00000065ff067212 */ /* 0x000fe200078e33ff */
[----:B------:R-:W-:Y:S01]  /*77b20*/  IMAD.WIDE.U32 R18, R21, R42, RZ ;  /* 0x0000002a15127225 */ /* 0x000fe200078e00ff */
[----:B------:R-:W-:-:S02]  /*77b30*/  ISETP.GE.U32.AND.EX P2, PT, R94, R7, PT, P2 ;  /* 0x000000075e00720c */ /* 0x000fc40003f46120 */
[----:B------:R-:W-:Y:S01]  /*77b40*/  IADD3 R87, P6, PT, R36, R92, RZ ;  /* 0x0000005c24577210 */ /* 0x000fe20007fde0ff */
[----:B------:R-:W-:Y:S01]  /*77b50*/  IMAD.WIDE.U32.X R16, R21, R45, R16, P3 ;  /* 0x0000002d15107225 */ /* 0x000fe200018e0410 */
[----:B------:R-:W-:Y:S02]  /*77b60*/  ISETP.GT.U32.AND.EX P4, PT, R11, R6, PT, P0 ;  /* 0x000000060b00720c */ /* 0x000fe40003f84100 */
[----:B------:R-:W-:Y:S01]  /*77b70*/  SEL R11, RZ, 0x1, P2 ;  /* 0x00000001ff0b7807 */ /* 0x000fe20001000000 */
[----:B------:R-:W-:Y:S01]  /*77b80*/  IMAD.X R86, R12, 0x1, R94, P6 ;  /* 0x000000010c567824 */ /* 0x000fe200030e065e */
[----:B------:R-:W-:Y:S01]  /*77b90*/  ISETP.GE.U32.AND P0, PT, R87, R36, PT ;  /* 0x000000245700720c */ /* 0x000fe20003f06070 */
[----:B------:R-:W-:Y:S01]  /*77ba0*/  IMAD.WIDE.U32 R6, R85, R30, RZ ;  /* 0x0000001e55067225 */ /* 0x000fe200078e00ff */
[----:B------:R-:W-:Y:S02]  /*77bb0*/  IADD3 R36, P5, PT, R11, R4, RZ ;  /* 0x000000040b247210 */ /* 0x000fe40007fbe0ff */
[----:B------:R-:W-:Y:S01]  /*77bc0*/  ISETP.GE.U32.AND.EX P0, PT, R86, R12, PT, P0 ;  /* 0x0000000c5600720c */ /* 0x000fe20003f06100 */
[----:B------:R-:W-:Y:S01]  /*77bd0*/  IMAD.WIDE.U32 R12, R8, R42, RZ ;  /* 0x0000002a080c7225 */ /* 0x000fe200078e00ff */
[----:B------:R-:W-:-:S03]  /*77be0*/  SEL R11, RZ, 0x1, !P4 ;  /* 0x00000001ff0b7807 */ /* 0x000fc60006000000 */
[----:B------:R-:W-:Y:S01]  /*77bf0*/  IMAD.X R37, RZ, RZ, R5, P5 ;  /* 0x000000ffff257224 */ /* 0x000fe200028e0605 */
[----:B------:R-:W-:Y:S01]  /*77c00*/  IADD3 R16, P5, P4, R12, R16, R11 ;  /* 0x000000100c107210 */ /* 0x000fe20007cbe00b */
[----:B------:R-:W-:Y:S01]  /*77c10*/  IMAD.WIDE.U32.X R4, R85, R41, R14, P1 ;  /* 0x0000002955047225 */ /* 0x000fe200008e040e */
[----:B------:R-:W-:Y:S02]  /*77c20*/  ISETP.NE.U32.AND P1, PT, R36, RZ, PT ;  /* 0x000000ff2400720c */ /* 0x000fe40003f25070 */
[----:B------:R-:W-:Y:S01]  /*77c30*/  SEL R15, RZ, 0x1, P0 ;  /* 0x00000001ff0f7807 */ /* 0x000fe20000000000 */
[----:B------:R-:W-:Y:S01]  /*77c40*/  IMAD.WIDE.U32 R18, P2, R8, R43, R18 ;  /* 0x0000002b08127225 */ /* 0x000fe20007840012 */
[----:B------:R-:W-:-:S03]  /*77c50*/  ISETP.NE.AND.EX P1, PT, R37, RZ, PT, P1 ;  /* 0x000000ff2500720c */ /* 0x000fc60003f25310 */
[----:B------:R-:W-:Y:S01]  /*77c60*/  IMAD.WIDE.U32 R6, P6, R10, R31, R6 ;  /* 0x0000001f0a067225 */ /* 0x000fe200078c0006 */
[----:B------:R-:W-:-:S03]  /*77c70*/  IADD3 R39, P3, PT, R13, R18, RZ ;  /* 0x000000120d277210 */ /* 0x000fc60007f7e0ff */
[----:B------:R-:W-:Y:S01]  /*77c80*/  IMAD.WIDE.U32 R10, R10, R30, RZ ;  /* 0x0000001e0a0a7225 */ /* 0x000fe200078e00ff */
[----:B------:R-:W-:-:S03]  /*77c90*/  IADD3.X R17, PT, PT, R39, R17, RZ, P5, P4 ;  /* 0x0000001127117210 */ /* 0x000fc60002fe84ff */
[----:B------:R-:W-:Y:S01]  /*77ca0*/  IMAD.X R13, RZ, RZ, RZ, P6 ;  /* 0x000000ffff0d7224 */ /* 0x000fe200030e06ff */
[----:B------:R-:W-:Y:S01]  /*77cb0*/  IADD3 R11, P0, PT, R11, R6, RZ ;  /* 0x000000060b0b7210 */ /* 0x000fe20007f1e0ff */
[----:B------:R-:W-:Y:S01]  /*77cc0*/  IMAD.MOV.U32 R12, RZ, RZ, R7 ;  /* 0x000000ffff0c7224 */ /* 0x000fe200078e0007 */
[----:B------:R-:W-:Y:S02]  /*77cd0*/  IADD3 R10, P4, P5, R10, R4, R15 ;  /* 0x000000040a0a7210 */ /* 0x000fe40007d9e00f */
[----:B------:R-:W-:Y:S01]  /*77ce0*/  IADD3 R87, P6, PT, R16, R87, RZ ;  /* 0x0000005710577210 */ /* 0x000fe20007fde0ff */
[----:B------:R-:W-:Y:S01]  /*77cf0*/  IMAD.WIDE.U32.X R6, R85, R31, R12, P0 ;  /* 0x0000001f55067225 */ /* 0x000fe200000e040c */
[----:B------:R-:W-:Y:S01]  /*77d00*/  IADD3.X R11, PT, PT, R11, R5, RZ, P4, P5 ;  /* 0x000000050b0b7210 */ /* 0x000fe200027ea4ff */
[----:B------:R-:W-:Y:S10]  /*77d10*/  @!P1 BRA `(.L_x_242) ;  /* 0x0000000000349947 */ /* 0x000ff40003800000 */
        /* <DEDUP_REMOVED lines=13> */
.L_x_242:
[----:B------:R-:W-:Y:S05]  /*77df0*/  BSYNC.RECONVERGENT B3 ;  /* 0x0000000000037941 */ /* 0x000fea0003800200 */
.L_x_241:
[----:B------:R-:W-:Y:S01]  /*77e00*/  IADD3 R49, P4, PT, R91, R10, RZ ;  /* 0x0000000a5b317210 */ /* 0x000fe20007f9e0ff */
[----:B------:R-:W-:Y:S01]  /*77e10*/  IMAD.X R86, R17, 0x1, R86, P6 ;  /* 0x0000000111567824 */ /* 0x000fe200030e0656 */
[----:B------:R-:W-:Y:S01]  /*77e20*/  ISETP.GE.U32.AND P1, PT, R87, R16, PT ;  /* 0x000000105700720c */ /* 0x000fe20003f26070 */
[----:B------:R-:W-:Y:S01]  /*77e30*/  IMAD.WIDE.U32 R12, R21, R40, RZ ;  /* 0x00000028150c7225 */ /* 0x000fe200078e00ff */
[----:B------:R-:W-:Y:S01]  /*77e40*/  ISETP.GE.U32.AND P0, PT, R49, R10, PT ;  /* 0x0000000a3100720c */ /* 0x000fe20003f06070 */
[----:B------:R-:W-:Y:S01]  /*77e50*/  BSSY.RECONVERGENT B3, `(.L_x_243) ;  /* 0x00001d6000037945 */ /* 0x000fe20003800200 */
[----:B------:R-:W-:Y:S01]  /*77e60*/  ISETP.GE.U32.AND.EX P1, PT, R86, R17, PT, P1 ;  /* 0x000000115600720c */ /* 0x000fe20003f26110 */
[----:B------:R-:W-:Y:S01]  /*77e70*/  IMAD.X R85, R90, 0x1, R11, P4 ;  /* 0x000000015a557824 */ /* 0x000fe200020e060b */
[----:B------:R-:W-:Y:S01]  /*77e80*/  LOP3.LUT R63, R63, 0xfffffeff, RZ, 0xc0, !PT ;  /* 0xfffffeff3f3f7812 */ /* 0x000fe200078ec0ff */
[----:B------:R-:W-:Y:S01]  /*77e90*/  IMAD.X R5, RZ, RZ, RZ, P2 ;  /* 0x000000ffff057224 */ /* 0x000fe200010e06ff */
[----:B------:R-:W-:Y:S01]  /*77ea0*/  SEL R9, RZ, 0x1, P1 ;  /* 0x00000001ff097807 */ /* 0x000fe20000800000 */
[----:B------:R-:W-:Y:S01]  /*77eb0*/  IMAD.MOV.U32 R4, RZ, RZ, R19 ;  /* 0x000000ffff047224 */ /* 0x000fe200078e0013 */
[----:B------:R-:W-:Y:S01]  /*77ec0*/  ISETP.GE.U32.AND.EX P0, PT, R85, R11, PT, P0 ;  /* 0x0000000b5500720c */ /* 0x000fe20003f06100 */
[----:B------:R-:W-:-:S03]  /*77ed0*/  IMAD.WIDE.U32 R10, R8, R40, RZ ;  /* 0x00000028080a7225 */ /* 0x000fc600078e00ff */
[----:B------:R-:W-:Y:S01]  /*77ee0*/  SEL R15, RZ, 0x1, P0 ;  /* 0x00000001ff0f7807 */ /* 0x000fe20000000000 */
[----:B------:R-:W-:-:S03]  /*77ef0*/  IMAD.WIDE.U32.X R4, R21, R43, R4, P3 ;  /* 0x0000002b15047225 */ /* 0x000fc600018e0404 */
[----:B------:R-:W-:Y:S01]  /*77f00*/  IADD3 R15, P0, PT, R15, R6, RZ ;  /* 0x000000060f0f7210 */ /* 0x000fe20007f1e0ff */
[----:B------:R-:W-:Y:S01]  /*77f10*/  IMAD.WIDE.U32 R12, P4, R8, R41, R12 ;  /* 0x00000029080c7225 */ /* 0x000fe2000788000c */
[----:B------:R-:W-:Y:S02]  /*77f20*/  IADD3 R4, P5, P6, R10, R4, R9 ;  /* 0x000000040a047210 */ /* 0x000fe40007ebe009 */
[----:B------:R-:W-:Y:S01]  /*77f30*/  ISETP.NE.U32.AND P2, PT, R15, RZ, PT ;  /* 0x000000ff0f00720c */ /* 0x000fe20003f45070 */
[----:B------:R-:W-:Y:S01]  /*77f40*/  IMAD.X R17, RZ, RZ, R7, P0 ;  /* 0x000000ffff117224 */ /* 0x000fe200000e0607 */
[----:B------:R-:W-:Y:S01]  /*77f50*/  IADD3 R11, P3, PT, R11, R12, RZ ;  /* 0x0000000c0b0b7210 */ /* 0x000fe20007f7e0ff */
[----:B------:R-:W-:Y:S01]  /*77f60*/  IMAD.WIDE.U32 R6, R21, R30, RZ ;  /* 0x0000001e15067225 */ /* 0x000fe200078e00ff */
[----:B------:R-:W-:Y:S02]  /*77f70*/  IADD3 R49, P1, PT, R4, R49, RZ ;  /* 0x0000003104317210 */ /* 0x000fe40007f3e0ff */
[----:B------:R-:W-:Y:S01]  /*77f80*/  IADD3.X R10, PT, PT, R11, R5, RZ, P5, P6 ;  /* 0x000000050b0a7210 */ /* 0x000fe20002fec4ff */
[----:B------:R-:W-:Y:S01]  /*77f90*/  IMAD.X R5, RZ, RZ, RZ, P4 ;  /* 0x000000ffff057224 */ /* 0x000fe200020e06ff */
[----:B------:R-:W-:Y:S01]  /*77fa0*/  ISETP.NE.AND.EX P2, PT, R17, RZ, PT, P2 ;  /* 0x000000ff1100720c */ /* 0x000fe20003f45320 */
[----:B------:R-:W-:Y:S01]  /*77fb0*/  IMAD.WIDE.U32 R6, P4, R8, R31, R6 ;  /* 0x0000001f08067225 */ /* 0x000fe20007880006 */
[----:B------:R-:W-:-:S03]  /*77fc0*/  ISETP.GE.U32.AND P0, PT, R49, R4, PT ;  /* 0x000000043100720c */ /* 0x000fc60003f06070 */
[----:B------:R-:W-:Y:S01]  /*77fd0*/  IMAD.X R85, R10, 0x1, R85, P1 ;  /* 0x000000010a557824 */ /* 0x000fe200008e0655 */
[----:B------:R-:W-:Y:S01]  /*77fe0*/  ISETP.GE.U32.AND P1, PT, R87, R44, PT ;  /* 0x0000002c5700720c */ /* 0x000fe20003f26070 */
[----:B------:R-:W-:-:S03]  /*77ff0*/  IMAD.WIDE.U32 R8, R8, R30, RZ ;  /* 0x0000001e08087225 */ /* 0x000fc600078e00ff */
[----:B------:R-:W-:Y:S01]  /*78000*/  ISETP.GE.U32.AND.EX P0, PT, R85, R10, PT, P0 ;  /* 0x0000000a5500720c */ /* 0x000fe20003f06100 */
[----:B------:R-:W-:Y:S01]  /*78010*/  IMAD.MOV.U32 R4, RZ, RZ, R13 ;  /* 0x000000ffff047224 */ /* 0x000fe200078e000d */
[----:B------:R-:W-:Y:S01]  /*78020*/  ISETP.GE.U32.AND.EX P1, PT, R86, R45, PT, P1 ;  /* 0x0000002d5600720c */ /* 0x000fe20003f26110 */
[----:B------:R-:W-:Y:S01]  /*78030*/  IMAD.X R11, RZ, RZ, RZ, P4 ;  /* 0x000000ffff0b7224 */ /* 0x000fe200020e06ff */
[----:B------:R-:W-:Y:S01]  /*78040*/  IADD3 R19, P4, PT, R9, R6, RZ ;  /* 0x0000000609137210 */ /* 0x000fe20007f9e0ff */
[----:B------:R-:W-:Y:S01]  /*78050*/  IMAD.WIDE.U32.X R4, R21, R41, R4, P3 ;  /* 0x0000002915047225 */ /* 0x000fe200018e0404 */
[----:B------:R-:W-:Y:S02]  /*78060*/  SEL R9, RZ, 0x1, P0 ;  /* 0x00000001ff097807 */ /* 0x000fe40000000000 */
[----:B------:R-:W-:Y:S01]  /*78070*/  @P2 IADD3 R12, P0, PT, R15, R102, RZ ;  /* 0x000000660f0c2210 */ /* 0x000fe20007f1e0ff */
[----:B------:R-:W-:Y:S01]  /*78080*/  IMAD.MOV.U32 R10, RZ, RZ, R7 ;  /* 0x000000ffff0a7224 */ /* 0x000fe200078e0007 */
[----:B------:R-:W-:Y:S01]  /*78090*/  IADD3 R9, P5, P6, R8, R4, R9 ;  /* 0x0000000408097210 */ /* 0x000fe20007ebe009 */
[----:B------:R-:W-:Y:S01]  /*780a0*/  IMAD.WIDE.U32 R14, R71, R83, RZ ;  /* 0x00000053470e7225 */ /* 0x000fe200078e00ff */
[----:B------:R-:W-:-:S02]  /*780b0*/  @P2 ISETP.GE.U32.AND P3, PT, R12, R102, PT ;  /* 0x000000660c00220c */ /* 0x000fc40003f66070 */
[----:B------:R-:W-:Y:S01]  /*780c0*/  SEL R36, RZ, 0xffffffff, P1 ;  /* 0xffffffffff247807 */ /* 0x000fe20000800000 */
[----:B------:R-:W-:Y:S01]  /*780d0*/  @P2 IMAD.X R13, R17, 0x1, R48, P0 ;  /* 0x00000001110d2824 */ /* 0x000fe200000e0630 */
[----:B------:R-:W-:Y:S01]  /*780e0*/  SEL R4, RZ, 0x1, P1 ;  /* 0x00000001ff047807 */ /* 0x000fe20000800000 */
[----:B------:R-:W-:Y:S01]  /*780f0*/  @P2 IMAD.MOV.U32 R102, RZ, RZ, R12 ;  /* 0x000000ffff662224 */ /* 0x000fe200078e000c */
[----:B------:R-:W-:Y:S01]  /*78100*/  IADD3.X R8, PT, PT, R19, R5, RZ, P5, P6 ;  /* 0x0000000513087210 */ /* 0x000fe20002fec4ff */
[----:B------:R-:W-:Y:S01]  /*78110*/  IMAD.WIDE.U32.X R6, R21, R31, R10, P4 ;  /* 0x0000001f15067225 */ /* 0x000fe200020e040a */
[----:B------:R-:W-:Y:S02]  /*78120*/  @P2 ISETP.GE.U32.AND.EX P3, PT, R13, R48, PT, P3 ;  /* 0x000000300d00220c */ /* 0x000fe40003f66130 */
[----:B------:R-:W-:Y:S01]  /*78130*/  IADD3 R102, P1, PT, R102, R9, RZ ;  /* 0x0000000966667210 */ /* 0x000fe20007f3e0ff */
[----:B------:R-:W-:Y:S01]  /*78140*/  @P2 IMAD.MOV.U32 R48, RZ, RZ, R13 ;  /* 0x000000ffff302224 */ /* 0x000fe200078e000d */
[----:B------:R-:W-:Y:S01]  /*78150*/  IADD3 R37, P5, PT, R36, R49, RZ ;  /* 0x0000003124257210 */ /* 0x000fe20007fbe0ff */
[----:B------:R-:W-:Y:S01]  /*78160*/  IMAD.WIDE.U32 R18, R70, R82, RZ ;  /* 0x0000005246127225 */ /* 0x000fe200078e00ff */
[----:B------:R-:W-:-:S02]  /*78170*/  ISETP.GE.U32.AND P0, PT, R49, R4, PT ;  /* 0x000000043100720c */ /* 0x000fc40003f06070 */
[----:B------:R-:W-:Y:S01]  /*78180*/  @P2 SEL R10, RZ, 0x1, P3 ;  /* 0x00000001ff0a2807 */ /* 0x000fe20001800000 */
[----:B------:R-:W-:Y:S01]  /*78190*/  IMAD.X R39, R48, 0x1, R8, P1 ;  /* 0x0000000130277824 */ /* 0x000fe200008e0608 */
[----:B------:R-:W-:Y:S01]  /*781a0*/  ISETP.GE.U32.AND P1, PT, R37, R42, PT ;  /* 0x0000002a2500720c */ /* 0x000fe20003f26070 */
[----:B------:R-:W-:Y:S01]  /*781b0*/  IMAD.X R36, R36, 0x1, R85, P5 ;  /* 0x0000000124247824 */ /* 0x000fe200028e0655 */
[----:B------:R-:W-:Y:S01]  /*781c0*/  ISETP.GE.U32.AND P3, PT, R102, R9, PT ;  /* 0x000000096600720c */ /* 0x000fe20003f66070 */
[-C--:B------:R-:W-:Y:S01]  /*781d0*/  IMAD.WIDE.U32 R4, R71, R82.reuse, RZ ;  /* 0x0000005247047225 */ /* 0x080fe200078e00ff */
[----:B------:R-:W-:Y:S02]  /*781e0*/  ISETP.GE.U32.AND.EX P0, PT, R85, RZ, PT, P0 ;  /* 0x000000ff5500720c */ /* 0x000fe40003f06100 */
[----:B------:R-:W-:Y:S01]  /*781f0*/  ISETP.GE.U32.AND.EX P1, PT, R36, R43, PT, P1 ;  /* 0x0000002b2400720c */ /* 0x000fe20003f26110 */
[----:B------:R-:W-:Y:S01]  /*78200*/  IMAD.WIDE.U32 R16, R83, R82, RZ ;  /* 0x0000005253107225 */ /* 0x000fe200078e00ff */
[----:B------:R-:W-:-:S02]  /*78210*/  ISETP.GE.U32.AND.EX P3, PT, R39, R8, PT, P3 ;  /* 0x000000082700720c */ /* 0x000fc40003f66130 */
[----:B------:R-:W-:Y:S01]  /*78220*/  SEL R12, RZ, 0x1, P0 ;  /* 0x00000001ff0c7807 */ /* 0x000fe20000000000 */
[C---:B------:R-:W-:Y:S01]  /*78230*/  IMAD.WIDE.U32 R4, P5, R82.reuse, R71, R4 ;  /* 0x0000004752047225 */ /* 0x040fe200078a0004 */
[----:B------:R-:W-:Y:S02]  /*78240*/  SEL R21, RZ, 0x1, P1 ;  /* 0x00000001ff157807 */ /* 0x000fe40000800000 */
[----:B------:R-:W-:Y:S01]  /*78250*/  SEL R103, RZ, 0x1, P3 ;  /* 0x00000001ff677807 */ /* 0x000fe20001800000 */
[----:B------:R-:W-:Y:S01]  /*78260*/  IMAD.X R11, RZ, RZ, RZ, P5 ;  /* 0x000000ffff0b7224 */ /* 0x000fe200028e06ff */
[----:B------:R-:W-:Y:S01]  /*78270*/  IADD3 R21, P3, PT, R21, R12, RZ ;  /* 0x0000000c15157210 */ /* 0x000fe20007f7e0ff */
[----:B------:R-:W-:Y:S01]  /*78280*/  IMAD.WIDE.U32 R8, R82, R82, RZ ;  /* 0x0000005252087225 */ /* 0x000fe200078e00ff */
[----:B------:R-:W-:-:S03]  /*78290*/  @P2 IADD3 R89, P4, PT, R10, R89, RZ ;  /* 0x000000590a592210 */ /* 0x000fc60007f9e0ff */
[----:B------:R-:W-:Y:S01]  /*782a0*/  IMAD.X R98, RZ, RZ, RZ, P3 ;  /* 0x000000ffff627224 */ /* 0x000fe200018e06ff */
[----:B------:R-:W-:Y:S01]  /*782b0*/  ISETP.GE.U32.AND P3, PT, R102, R21, PT ;  /* 0x000000156600720c */ /* 0x000fe20003f66070 */
[----:B------:R-:W-:Y:S01]  /*782c0*/  IMAD.MOV.U32 R10, RZ, RZ, R5 ;  /* 0x000000ffff0a7224 */ /* 0x000fe200078e0005 */
[----:B------:R-:W-:Y:S01]  /*782d0*/  IADD3 R21, P5, PT, -R21, R102, RZ ;  /* 0x0000006615157210 */ /* 0x000fe20007fbe1ff */
[----:B------:R-:W-:Y:S01]  /*782e0*/  IMAD.WIDE.U32 R12, R82, R83, RZ ;  /* 0x00000053520c7225 */ /* 0x000fe200078e00ff */
[----:B------:R-:W-:Y:S02]  /*782f0*/  ISETP.GE.U32.AND.EX P3, PT, R39, R98, PT, P3 ;  /* 0x000000622700720c */ /* 0x000fe40003f66130 */
[----:B------:R-:W-:Y:S01]  /*78300*/  IADD3 R9, P1, PT, R9, R4, RZ ;  /* 0x0000000409097210 */ /* 0x000fe20007f3e0ff */
[----:B------:R-:W-:Y:S01]  /*78310*/  IMAD.X R98, R39, 0x1, ~R98, P5 ;  /* 0x0000000127627824 */ /* 0x000fe200028e0e62 */
[----:B------:R-:W-:Y:S01]  /*78320*/  ISETP.GE.U32.AND P5, PT, R21, R40, PT ;  /* 0x000000281500720c */ /* 0x000fe20003fa6070 */
[----:B------:R-:W-:Y:S01]  /*78330*/  @P2 IMAD.X R105, RZ, RZ, R105, P4 ;  /* 0x000000ffff692224 */ /* 0x000fe200020e0669 */
[----:B------:R-:W-:Y:S01]  /*78340*/  IADD3 R103, P0, P6, R89, R6, R103 ;  /* 0x0000000659677210 */ /* 0x000fe20007e1e067 */
[----:B------:R-:W-:Y:S01]  /*78350*/  IMAD.WIDE.U32.X R4, R71, R71, R10, P1 ;  /* 0x0000004747047225 */ /* 0x000fe200008e040a */
[----:B------:R-:W-:-:S02]  /*78360*/  ISETP.GE.U32.AND.EX P5, PT, R98, R41, PT, P5 ;  /* 0x000000296200720c */ /* 0x000fc40003fa6150 */
[----:B------:R-:W-:Y:S01]  /*78370*/  SEL R11, RZ, 0x1, P3 ;  /* 0x00000001ff0b7807 */ /* 0x000fe20001800000 */
[----:B------:R-:W-:Y:S01]  /*78380*/  IMAD.WIDE.U32 R14, P1, R82, R70, R14 ;  /* 0x00000046520e7225 */ /* 0x000fe2000782000e */
[----:B------:R-:W-:Y:S02]  /*78390*/  SEL R6, RZ, 0x1, P5 ;  /* 0x00000001ff067807 */ /* 0x000fe40002800000 */
[----:B------:R-:W-:Y:S01]  /*783a0*/  IADD3.X R105, PT, PT, R105, R7, RZ, P0, P6 ;  /* 0x0000000769697210 */ /* 0x000fe200007ec4ff */
[----:B------:R-:W-:Y:S01]  /*783b0*/  IMAD.WIDE.U32 R18, P2, R71, R83, R18 ;  /* 0x0000005347127225 */ /* 0x000fe20007840012 */
[----:B------:R-:W-:Y:S02]  /*783c0*/  IADD3 R13, P4, PT, R13, R14, RZ ;  /* 0x0000000e0d0d7210 */ /* 0x000fe40007f9e0ff */
[----:B------:R-:W-:Y:S01]  /*783d0*/  IADD3 R12, P3, P5, R16, R12, R4 ;  /* 0x0000000c100c7210 */ /* 0x000fe20007d7e004 */
[----:B------:R-:W-:Y:S01]  /*783e0*/  IMAD.X R93, RZ, RZ, RZ, P2 ;  /* 0x000000ffff5d7224 */ /* 0x000fe200010e06ff */
[----:B------:R-:W-:Y:S01]  /*783f0*/  IADD3 R14, P0, PT, R17, R18, RZ ;  /* 0x00000012110e7210 */ /* 0x000fe20007f1e0ff */
[----:B------:R-:W-:Y:S01]  /*78400*/  IMAD.MOV.U32 R92, RZ, RZ, R19 ;  /* 0x000000ffff5c7224 */ /* 0x000fe200078e0013 */
[----:B------:R-:W-:Y:S01]  /*78410*/  IADD3 R4, P6, PT, R6, R11, RZ ;  /* 0x0000000b06047210 */ /* 0x000fe20007fde0ff */
[----:B------:R-:W-:Y:S01]  /*78420*/  IMAD.WIDE.U32 R10, R70, R83, RZ ;  /* 0x00000053460a7225 */ /* 0x000fe200078e00ff */
[----:B------:R-:W-:-:S02]  /*78430*/  IADD3.X R13, PT, PT, R14, R13, R5, P3, P5 ;  /* 0x0000000d0e0d7210 */ /* 0x000fc40001fea405 */
[----:B------:R-:W-:Y:S01]  /*78440*/  IADD3 R101, P5, PT, -R4, R103, RZ ;  /* 0x0000006704657210 */ /* 0x000fe20007fbe1ff */
[----:B------:R-:W-:Y:S01]  /*78450*/  IMAD.X R6, RZ, RZ, RZ, P6 ;  /* 0x000000ffff067224 */ /* 0x000fe200030e06ff */
[----:B------:R-:W-:Y:S01]  /*78460*/  ISETP.GE.U32.AND P3, PT, R12, R16, PT ;  /* 0x000000100c00720c */ /* 0x000fe20003f66070 */
[----:B------:R-:W-:Y:S01]  /*78470*/  IMAD.X R5, RZ, RZ, RZ, P1 ;  /* 0x000000ffff057224 */ /* 0x000fe200008e06ff */
[----:B------:R-:W-:Y:S01]  /*78480*/  ISETP.GE.U32.AND P2, PT, R101, R30, PT ;  /* 0x0000001e6500720c */ /* 0x000fe20003f46070 */
[----:B------:R-:W-:Y:S01]  /*78490*/  IMAD.X R100, R105, 0x1, ~R6, P5 ;  /* 0x0000000169647824 */ /* 0x000fe200028e0e06 */
[----:B------:R-:W-:Y:S01]  /*784a0*/  ISETP.GE.U32.AND P5, PT, R103, R4, PT ;  /* 0x000000046700720c */ /* 0x000fe20003fa6070 */
[----:B------:R-:W-:Y:S01]  /*784b0*/  IMAD.MOV.U32 R4, RZ, RZ, R15 ;  /* 0x000000ffff047224 */ /* 0x000fe200078e000f */
[----:B------:R-:W-:Y:S01]  /*784c0*/  ISETP.GE.U32.AND.EX P3, PT, R13, R14, PT, P3 ;  /* 0x0000000e0d00720c */ /* 0x000fe20003f66130 */
[----:B------:R-:W-:Y:S01]  /*784d0*/  IMAD.WIDE.U32 R14, R83, R83, RZ ;  /* 0x00000053530e7225 */ /* 0x000fe200078e00ff */
[----:B------:R-:W-:-:S02]  /*784e0*/  ISETP.GE.U32.AND.EX P1, PT, R100, R31, PT, P2 ;  /* 0x0000001f6400720c */ /* 0x000fc40003f26120 */
[----:B------:R-:W-:Y:S01]  /*784f0*/  SEL R17, RZ, 0x1, P3 ;  /* 0x00000001ff117807 */ /* 0x000fe20001800000 */
[----:B------:R-:W-:Y:S01]  /*78500*/  IMAD.WIDE.U32 R10, P2, R83, R70, R10 ;  /* 0x00000046530a7225 */ /* 0x000fe2000784000a */
[----:B------:R-:W-:-:S03]  /*78510*/  ISETP.GE.U32.AND.EX P1, PT, R105, R6, P1, P5 ;  /* 0x000000066900720c */ /* 0x000fc60000f26150 */
[----:B------:R-:W-:Y:S01]  /*78520*/  IMAD.WIDE.U32.X R92, R71, R70, R92, P0 ;  /* 0x00000046475c7225 */ /* 0x000fe200000e045c */
[----:B------:R-:W-:Y:S02]  /*78530*/  SEL R38, R44, RZ, P1 ;  /* 0x000000ff2c267207 */ /* 0x000fe40000800000 */
[----:B------:R-:W-:Y:S01]  /*78540*/  IADD3 R89, P5, PT, R15, R10, RZ ;  /* 0x0000000a0f597210 */ /* 0x000fe20007fbe0ff */
[-C--:B------:R-:W-:Y:S01]  /*78550*/  IMAD.WIDE.U32 R6, R71, R80.reuse, RZ ;  /* 0x0000005047067225 */ /* 0x080fe200078e00ff */
[----:B------:R-:W-:Y:S02]  /*78560*/  IADD3 R38, P3, PT, -R38, R87, RZ ;  /* 0x0000005726267210 */ /* 0x000fe40007f7e1ff */
[----:B------:R-:W-:Y:S01]  /*78570*/  SEL R48, R45, RZ, P1 ;  /* 0x000000ff2d307207 */ /* 0x000fe20000800000 */
[----:B------:R-:W-:Y:S01]  /*78580*/  IMAD.WIDE.U32 R18, R82, R80, RZ ;  /* 0x0000005052127225 */ /* 0x000fe200078e00ff */
[----:B------:R-:W-:Y:S02]  /*78590*/  @P2 LOP3.LUT R63, R63, 0x100, RZ, 0xfc, !PT ;  /* 0x000001003f3f2812 */ /* 0x000fe400078efcff */
[----:B------:R-:W-:Y:S01]  /*785a0*/  IADD3 R17, P0, P2, R14, R92, R17 ;  /* 0x0000005c0e117210 */ /* 0x000fe20007a1e011 */
[----:B------:R-:W-:Y:S01]  /*785b0*/  IMAD.WIDE.U32.X R14, R71, R70, R4, P4 ;  /* 0x00000046470e7225 */ /* 0x000fe200020e0404 */
[----:B------:R-:W-:-:S02]  /*785c0*/  LOP3.LUT R63, R63, 0xffffff7f, RZ, 0xc0, !PT ;  /* 0xffffff7f3f3f7812 */ /* 0x000fc400078ec0ff */
[----:B------:R-:W-:Y:S01]  /*785d0*/  IADD3.X R92, PT, PT, R89, R93, RZ, P0, P2 ;  /* 0x0000005d595c7210 */ /* 0x000fe200007e44ff */
[----:B------:R-:W-:Y:S01]  /*785e0*/  IMAD.WIDE.U32 R6, P4, R82, R69, R6 ;  /* 0x0000004552067225 */ /* 0x000fe20007880006 */
[----:B------:R-:W-:Y:S02]  /*785f0*/  IADD3 R14, P0, P2, R17, R18, R14 ;  /* 0x00000012110e7210 */ /* 0x000fe40007a1e00e */
[----:B------:R-:W-:Y:S01]  /*78600*/  @P5 LOP3.LUT R63, R63, 0x80, RZ, 0xfc, !PT ;  /* 0x000000803f3f5812 */ /* 0x000fe200078efcff */
[----:B------:R-:W-:Y:S01]  /*78610*/  IMAD.X R48, R86, 0x1, ~R48, P3 ;  /* 0x0000000156307824 */ /* 0x000fe200018e0e30 */
[----:B------:R-:W-:Y:S01]  /*78620*/  IADD3 R19, P3, PT, R19, R6, RZ ;  /* 0x0000000613137210 */ /* 0x000fe20007f7e0ff */
[-C--:B------:R-:W-:Y:S01]  /*78630*/  IMAD.WIDE.U32 R4, R56, R38.reuse, RZ ;  /* 0x0000002638047225 */ /* 0x080fe200078e00ff */
[----:B------:R-:W-:Y:S02]  /*78640*/  LOP3.LUT R63, R63, 0xfffffbff, RZ, 0xc0, !PT ;  /* 0xfffffbff3f3f7812 */ /* 0x000fe400078ec0ff */
[----:B------:R-:W-:Y:S01]  /*78650*/  IADD3.X R15, PT, PT, R92, R19, R15, P0, P2 ;  /* 0x000000135c0f7210 */ /* 0x000fe200007e440f */
[----:B------:R-:W-:Y:S01]  /*78660*/  IMAD.WIDE.U32 R18, R65, R38, RZ ;  /* 0x0000002641127225 */ /* 0x000fe200078e00ff */
[----:B------:R-:W-:-:S02]  /*78670*/  IADD3 R86, P0, PT, R37, -R42, RZ ;  /* 0x8000002a25567210 */ /* 0x000fc40007f1e0ff */
[----:B------:R-:W-:Y:S01]  /*78680*/  @P4 LOP3.LUT R63, R63, 0x400, RZ, 0xfc, !PT ;  /* 0x000004003f3f4812 */ /* 0x000fe200078efcff */
[----:B------:R-:W-:Y:S01]  /*78690*/  IMAD.WIDE.U32 R4, P2, R65, R48, R4 ;  /* 0x0000003041047225 */ /* 0x000fe20007840004 */
[----:B------:R-:W-:Y:S02]  /*786a0*/  SEL R86, R86, R49, P1 ;  /* 0x0000003156567207 */ /* 0x000fe40000800000 */
[----:B------:R-:W-:Y:S01]  /*786b0*/  LOP3.LUT R63, R63, 0xfffff7ff, RZ, 0xc0, !PT ;  /* 0xfffff7ff3f3f7812 */ /* 0x000fe200078ec0ff */
[----:B------:R-:W-:Y:S01]  /*786c0*/  IMAD.X R16, R36, 0x1, ~R43, P0 ;  /* 0x0000000124107824 */ /* 0x000fe200000e0e2b */
[----:B------:R-:W-:Y:S01]  /*786d0*/  IADD3 R87, P0, PT, R19, R4, RZ ;  /* 0x0000000413577210 */ /* 0x000fe20007f1e0ff */
[----:B------:R-:W-:Y:S01]  /*786e0*/  IMAD.WIDE.U32 R90, R56, R86, RZ ;  /* 0x00000056385a7225 */ /* 0x000fe200078e00ff */
[----:B------:R-:W-:Y:S02]  /*786f0*/  @P3 LOP3.LUT R63, R63, 0x800, RZ, 0xfc, !PT ;  /* 0x000008003f3f3812 */ /* 0x000fe400078efcff */
[----:B------:R-:W-:Y:S01]  /*78700*/  SEL R16, R16, R85, P1 ;  /* 0x0000005510107207 */ /* 0x000fe20000800000 */
[----:B------:R-:W-:Y:S01]  /*78710*/  IMAD.WIDE.U32 R96, R52, R38, RZ ;  /* 0x0000002634607225 */ /* 0x000fe200078e00ff */
[----:B------:R-:W-:-:S03]  /*78720*/  LOP3.LUT R63, R63, 0xfffffffd, RZ, 0xc0, !PT ;  /* 0xfffffffd3f3f7812 */ /* 0x000fc600078ec0ff */
[----:B------:R-:W-:Y:S02]  /*78730*/  IMAD.X R37, RZ, RZ, RZ, P2 ;  /* 0x000000ffff257224 */ /* 0x000fe400010e06ff */
        /* <DEDUP_REMOVED lines=8> */
[----:B------:R-:W-:Y:S01]  /*787c0*/  IMAD.WIDE.U32 R88, R52, R86, RZ ;  /* 0x0000005634587225 */ /* 0x000fe200078e00ff */
[----:B------:R-:W-:-:S03]  /*787d0*/  IADD3 R36, P2, PT, R95, R96, RZ ;  /* 0x000000605f247210 */ /* 0x000fc60007f5e0ff */
[----:B------:R-:W-:Y:S01]  /*787e0*/  IMAD.MOV.U32 R4, RZ, RZ, R97 ;  /* 0x000000ffff047224 */ /* 0x000fe200078e0061 */
[----:B------:R-:W-:Y:S01]  /*787f0*/  IADD3.X R111, PT, PT, R36, R111, R5, P5, P6 ;  /* 0x0000006f246f7210 */ /* 0x000fe20002fec405 */
[----:B------:R-:W-:Y:S01]  /*78800*/  IMAD.X R5, RZ, RZ, RZ, P0 ;  /* 0x000000ffff057224 */ /* 0x000fe200000e06ff */
[----:B------:R-:W-:Y:S01]  /*78810*/  ISETP.GE.U32.AND P0, PT, R107, R94, PT ;  /* 0x0000005e6b00720c */ /* 0x000fe20003f06070 */
[----:B------:R-:W-:Y:S02]  /*78820*/  IMAD R19, R87, R46, RZ ;  /* 0x0000002e57137224 */ /* 0x000fe400078e02ff */
[----:B------:R-:W-:Y:S01]  /*78830*/  IMAD.WIDE.U32.X R4, R52, R48, R4, P2 ;  /* 0x0000003034047225 */ /* 0x000fe200010e0404 */
[----:B------:R-:W-:-:S03]  /*78840*/  ISETP.GE.U32.AND.EX P0, PT, R111, R36, PT, P0 ;  /* 0x000000246f00720c */ /* 0x000fc60003f06100 */
[----:B------:R-:W-:Y:S01]  /*78850*/  IMAD.WIDE.U32 R36, R61, R86, RZ ;  /* 0x000000563d247225 */ /* 0x000fe200078e00ff */
[----:B------:R-:W-:-:S03]  /*78860*/  SEL R49, RZ, 0x1, P0 ;  /* 0x00000001ff317807 */ /* 0x000fc60000000000 */
[----:B------:R-:W-:Y:S01]  /*78870*/  IMAD.WIDE.U32 R88, P2, R61, R16, R88 ;  /* 0x000000103d587225 */ /* 0x000fe20007840058 */
[----:B------:R-:W-:-:S03]  /*78880*/  IADD3 R49, P5, P6, R36, R4, R49 ;  /* 0x0000000424317210 */ /* 0x000fc60007ebe031 */
[----:B------:R-:W-:Y:S01]  /*78890*/  IMAD.MOV.U32 R4, RZ, RZ, R91 ;  /* 0x000000ffff047224 */ /* 0x000fe200078e005b */
[----:B------:R-:W-:Y:S01]  /*788a0*/  IADD3 R85, P0, PT, R37, R88, RZ ;  /* 0x0000005825557210 */ /* 0x000fe20007f1e0ff */
[----:B------:R-:W-:-:S03]  /*788b0*/  IMAD R19, R18, R47, R19 ;  /* 0x0000002f12137224 */ /* 0x000fc600078e0213 */
        /* <DEDUP_REMOVED lines=10> */
[----:B------:R-:W-:Y:S02]  /*78960*/  IADD3 R93, P3, P4, R49, R36, R4 ;  /* 0x00000024315d7210 */ /* 0x000fe40007c7e004 */
[----:B------:R-:W-:-:S04]  /*78970*/  IADD3 R39, P5, PT, R37, R96, RZ ;  /* 0x0000006025277210 */ /* 0x000fc80007fbe0ff */
[----:B------:R-:W-:Y:S01]  /*78980*/  IADD3.X R39, PT, PT, R85, R39, R5, P3, P4 ;  /* 0x0000002755277210 */ /* 0x000fe20001fe8405 */
[----:B------:R-:W-:-:S05]  /*78990*/  IMAD.WIDE.U32 R4, R18, R46, RZ ;  /* 0x0000002e12047225 */ /* 0x000fca00078e00ff */
[----:B------:R-:W-:Y:S01]  /*789a0*/  @P6 LOP3.LUT R63, R63, 0x2, RZ, 0xfc, !PT ;  /* 0x000000023f3f6812 */ /* 0x000fe200078efcff */
[----:B------:R-:W-:Y:S01]  /*789b0*/  IMAD.IADD R21, R5, 0x1, R19 ;  /* 0x0000000105157824 */ /* 0x000fe200078e0213 */
[----:B------:R-:W-:Y:S02]  /*789c0*/  LOP3.LUT R19, RZ, R18, RZ, 0x33, !PT ;  /* 0x00000012ff137212 */ /* 0x000fe400078e33ff */
[----:B------:R-:W-:Y:S01]  /*789d0*/  LOP3.LUT R5, RZ, R87, RZ, 0x33, !PT ;  /* 0x00000057ff057212 */ /* 0x000fe200078e33ff */
        /* <DEDUP_REMOVED lines=14> */
[----:B------:R-:W-:Y:S01]  /*78ac0*/  IMAD.WIDE.U32 R36, R52, R88, RZ ;  /* 0x0000005834247225 */ /* 0x000fe200078e00ff */
[----:B------:R-:W-:-:S03]  /*78ad0*/  IADD3 R106, P5, P6, R18, R98, R5 ;  /* 0x00000062126a7210 */ /* 0x000fc60007ebe005 */
[----:B------:R-:W-:-:S04]  /*78ae0*/  IMAD.WIDE.U32 R94, P3, R4, R43, R94 ;  /* 0x0000002b045e7225 */ /* 0x000fc8000786005e */
[----:B------:R-:W-:Y:S01]  /*78af0*/  IMAD.MOV.U32 R18, RZ, RZ, R89 ;  /* 0x000000ffff127224 */ /* 0x000fe200078e0059 */
[----:B------:R-:W-:-:S04]  /*78b00*/  IADD3 R19, P4, PT, R19, R94, RZ ;  /* 0x0000005e13137210 */ /* 0x000fc80007f9e0ff */
        /* <DEDUP_REMOVED lines=13> */
[----:B------:R-:W-:-:S03]  /*78be0*/  IMAD.MOV.U32 R98, RZ, RZ, R97 ;  /* 0x000000ffff627224 */ /* 0x000fc600078e0061 */
        /* <DEDUP_REMOVED lines=58> */
[----:B------:R-:W-:Y:S02]  /*78f90*/  IMAD.X R103, RZ, RZ, RZ, P6 ;  /* 0x000000ffff677224 */ /* 0x000fe400030e06ff */
        /* <DEDUP_REMOVED lines=11> */
[----:B------:R-:W-:Y:S02]  /*79050*/  IADD3 R109, P2, PT, R104, R109, RZ ;  /* 0x0000006d686d7210 */ /* 0x000fe40007f5e0ff */
[----:B------:R-:W-:Y:S01]  /*79060*/  LOP3.LUT R63, R63, 0xfffffffe, RZ, 0xc0, !PT ;  /* 0xfffffffe3f3f7812 */ /* 0x000fe200078ec0ff */
        /* <DEDUP_REMOVED lines=36> */
[----:B------:R-:W-:-:S04]  /*792b0*/  IMAD.WIDE.U32 R104, R4, R30, RZ ;  /* 0x0000001e04687225 */ /* 0x000fc800078e00ff */
[----:B------:R-:W-:-:S04]  /*792c0*/  IMAD.WIDE.U32 R4, P5, R4, R31, R106 ;  /* 0x0000001f04047225 */ /* 0x000fc800078a006a */
[----:B------:R-:W-:Y:S01]  /*792d0*/  IMAD.X R97, R108, 0x1, R97, P0 ;  /* 0x000000016c617824 */ /* 0x000fe200000e0661 */
[----:B------:R-:W-:-:S04]  /*792e0*/  ISETP.GE.U32.AND P0, PT, R93, R18, PT ;  /* 0x000000125d00720c */ /* 0x000fc80003f06070 */
        /* <DEDUP_REMOVED lines=34> */
[----:B------:R-:W-:-:S03]  /*79510*/  IMAD.WIDE.U32 R104, P4, R59, R90, R104 ;  /* 0x0000005a3b687225 */ /* 0x000fc60007880068 */
[----:B------:R-:W-:Y:S01]  /*79520*/  ISETP.GE.U32.AND.EX P3, PT, R99, R102, PT, P3 ;  /* 0x000000666300720c */ /* 0x000fe20003f66130 */
[----:B------:R-:W-:-:S03]  /*79530*/  IMAD.WIDE.U32 R102, R59, R88, RZ ;  /* 0x000000583b667225 */ /* 0x000fc600078e00ff */
        /* <DEDUP_REMOVED lines=32> */
[----:B------:R-:W-:Y:S01]  /*79740*/  ISETP.GE.U32.AND P1, PT, R111, R106, PT ;  /* 0x0000006a6f00720c */ /* 0x000fe20003f26070 */
[----:B------:R-:W-:Y:S01]  /*79750*/  IMAD.X R101, RZ, RZ, RZ, P3 ;  /* 0x000000ffff657224 */ /* 0x000fe200018e06ff */
[----:B------:R-:W-:Y:S01]  /*79760*/  LOP3.LUT P6, RZ, R63, 0x2, RZ, 0xc0, !PT ;  /* 0x000000023fff7812 */ /* 0x000fe200078cc0ff */
[----:B------:R-:W-:Y:S01]  /*79770*/  IMAD.WIDE.U32.X R18, R57, R94, R36, P2 ;  /* 0x0000005e39127225 */ /* 0x000fe200010e0424 */
[----:B------:R-:W-:Y:S02]  /*79780*/  ISETP.GE.U32.AND.EX P1, PT, R113, R108, PT, P1 ;  /* 0x0000006c7100720c */ /* 0x000fe40003f26110 */
[----:B------:R-:W-:Y:S01]  /*79790*/  LOP3.LUT R63, R63, 0xfffffdff, RZ, 0xc0, !PT ;  /* 0xfffffdff3f3f7812 */ /* 0x000fe200078ec0ff */
[----:B------:R-:W-:Y:S01]  /*797a0*/  IMAD.X R105, RZ, RZ, RZ, P6 ;  /* 0x000000ffff697224 */ /* 0x000fe200030e06ff */
[----:B------:R-:W-:Y:S01]  /*797b0*/  SEL R4, RZ, 0x1, P1 ;  /* 0x00000001ff047807 */ /* 0x000fe20000800000 */
[----:B------:R-:W-:-:S02]  /*797c0*/  IMAD R36, R9, R46, RZ ;  /* 0x0000002e09247224 */ /* 0x000fc400078e02ff */
[----:B------:R-:W-:Y:S01]  /*797d0*/  IMAD.WIDE.U32.X R104, R21, R31, R104, P0 ;  /* 0x0000001f15687225 */ /* 0x000fe200000e0468 */
[----:B------:R-:W-:Y:S02]  /*797e0*/  IADD3 R18, P1, P2, R107, R18, R4 ;  /* 0x000000126b127210 */ /* 0x000fe40007a3e004 */
[----:B------:R-:W-:Y:S01]  /*797f0*/  LOP3.LUT R21, RZ, R8, RZ, 0x33, !PT ;  /* 0x00000008ff157212 */ /* 0x000fe200078e33ff */
[----:B------:R-:W-:Y:S01]  /*79800*/  IMAD.WIDE.U32 R4, R8, R46, RZ ;  /* 0x0000002e08047225 */ /* 0x000fe200078e00ff */
[----:B------:R-:W-:Y:S02]  /*79810*/  IADD3.X R19, PT, PT, R98, R19, RZ, P1, P2 ;  /* 0x0000001362137210 */ /* 0x000fe40000fe44ff */
[----:B------:R-:W-:Y:S01]  /*79820*/  IADD3 R108, P1, PT, R87, R109, RZ ;  /* 0x0000006d576c7210 */ /* 0x000fe20007f3e0ff */
[----:B------:R-:W-:Y:S02]  /*79830*/  IMAD R37, R8, R47, R36 ;  /* 0x0000002f08257224 */ /* 0x000fe400078e0224 */
[----:B------:R-:W-:Y:S01]  /*79840*/  IMAD.WIDE.U32.X R100, R2, R94, R100, P4 ;  /* 0x0000005e02647225 */ /* 0x000fe200020e0464 */
[----:B------:R-:W-:-:S03]  /*79850*/  ISETP.GE.U32.AND P0, PT, R108, R87, PT ;  /* 0x000000576c00720c */ /* 0x000fc60003f06070 */
[----:B------:R-:W-:Y:S01]  /*79860*/  IMAD.X R110, R95, 0x1, R110, P1 ;  /* 0x000000015f6e7824 */ /* 0x000fe200008e066e */
[----:B------:R-:W-:Y:S01]  /*79870*/  ISETP.GE.U32.AND P1, PT, R18, R107, PT ;  /* 0x0000006b1200720c */ /* 0x000fe20003f26070 */
[----:B------:R-:W-:Y:S02]  /*79880*/  IMAD.IADD R36, R5, 0x1, R37 ;  /* 0x0000000105247824 */ /* 0x000fe400078e0225 */
[----:B------:R-:W-:Y:S01]  /*79890*/  IMAD.WIDE.U32 R102, R4, R44, RZ ;  /* 0x0000002c04667225 */ /* 0x000fe200078e00ff */
[----:B------:R-:W-:Y:S02]  /*798a0*/  ISETP.GE.U32.AND.EX P0, PT, R110, R95, PT, P0 ;  /* 0x0000005f6e00720c */ /* 0x000fe40003f06100 */
[----:B------:R-:W-:Y:S01]  /*798b0*/  ISETP.GE.U32.AND.EX P1, PT, R19, R98, PT, P1 ;  /* 0x000000621300720c */ /* 0x000fe20003f26110 */
[----:B------:R-:W-:Y:S01]  /*798c0*/  IMAD.WIDE.U32 R106, R36, R44, RZ ;  /* 0x0000002c246a7225 */ /* 0x000fe200078e00ff */
[----:B------:R-:W-:Y:S02]  /*798d0*/  SEL R37, RZ, 0x1, P0 ;  /* 0x00000001ff257807 */ /* 0x000fe40000000000 */
[----:B------:R-:W-:-:S02]  /*798e0*/  SEL R87, RZ, 0x1, P1 ;  /* 0x00000001ff577807 */ /* 0x000fc40000800000 */
[----:B------:R-:W-:Y:S01]  /*798f0*/  IADD3 R98, P1, PT, R37, R104, RZ ;  /* 0x0000006825627210 */ /* 0x000fe20007f3e0ff */
[----:B------:R-:W-:Y:S01]  /*79900*/  IMAD.WIDE.U32 R106, P0, R4, R45, R106 ;  /* 0x0000002d046a7225 */ /* 0x000fe2000780006a */
[----:B------:R-:W-:Y:S02]  /*79910*/  IADD3 R37, P2, PT, R87, R100, RZ ;  /* 0x0000006457257210 */ /* 0x000fe40007f5e0ff */
[----:B------:R-:W-:Y:S01]  /*79920*/  LOP3.LUT R87, RZ, R9, RZ, 0x33, !PT ;  /* 0x00000009ff577212 */ /* 0x000fe200078e33ff */
[----:B------:R-:W-:Y:S01]  /*79930*/  IMAD.X R112, RZ, RZ, R105, P1 ;  /* 0x000000ffff707224 */ /* 0x000fe200008e0669 */
[----:B------:R-:W-:Y:S01]  /*79940*/  ISETP.GT.U32.AND P1, PT, R102, R21, PT ;  /* 0x000000156600720c */ /* 0x000fe20003f24070 */
[----:B------:R-:W-:Y:S01]  /*79950*/  IMAD.X R21, RZ, RZ, R101, P2 ;  /* 0x000000ffff157224 */ /* 0x000fe200010e0665 */
[----:B------:R-:W-:Y:S01]  /*79960*/  IADD3 R106, P2, PT, R103, R106, RZ ;  /* 0x0000006a676a7210 */ /* 0x000fe20007f5e0ff */
[----:B------:R-:W-:Y:S01]  /*79970*/  IMAD.X R105, RZ, RZ, RZ, P0 ;  /* 0x000000ffff697224 */ /* 0x000fe200000e06ff */
[----:B------:R-:W-:Y:S01]  /*79980*/  ISETP.NE.U32.AND P0, PT, R98, RZ, PT ;  /* 0x000000ff6200720c */ /* 0x000fe20003f05070 */
[----:B------:R-:W-:Y:S01]  /*79990*/  IMAD.WIDE.U32 R102, R36, R42, RZ ;  /* 0x0000002a24667225 */ /* 0x000fe200078e00ff */
[----:B------:R-:W-:-:S02]  /*799a0*/  ISETP.GT.U32.AND.EX P1, PT, R106, R87, PT, P1 ;  /* 0x000000576a00720c */ /* 0x000fc40003f24110 */
[----:B------:R-:W-:Y:S01]  /*799b0*/  ISETP.NE.AND.EX P0, PT, R112, RZ, PT, P0 ;  /* 0x000000ff7000720c */ /* 0x000fe20003f05300 */
[----:B------:R-:W-:Y:S01]  /*799c0*/  IMAD.MOV.U32 R104, RZ, RZ, R107 ;  /* 0x000000ffff687224 */ /* 0x000fe200078e006b */
[----:B------:R-:W-:-:S03]  /*799d0*/  SEL R87, RZ, 0x1, !P1 ;  /* 0x00000001ff577807 */ /* 0x000fc60004800000 */
[----:B------:R-:W-:-:S04]  /*799e0*/  IMAD.WIDE.U32.X R100, R36, R45, R104, P2 ;  /* 0x0000002d24647225 */ /* 0x000fc800010e0468 */
[----:B------:R-:W-:-:S04]  /*799f0*/  IMAD.WIDE.U32 R8, P2, R4, R43, R102 ;  /* 0x0000002b04087225 */ /* 0x000fc80007840066 */
        /* <DEDUP_REMOVED lines=27> */
.L_x_244:
[----:B------:R-:W-:Y:S05]  /*79bb0*/  BSYNC.RECONVERGENT B3 ;  /* 0x0000000000037941 */ /* 0x000fea0003800200 */
.L_x_243:
[----:B------:R-:W-:Y:S01]  /*79bc0*/  IADD3 R95, P0, PT, R103, R8, RZ ;  /* 0x00000008675f7210 */ /* 0x000fe20007f1e0ff */
[----:B------:R-:W-:Y:S01]  /*79bd0*/  IMAD R10, R39, R46, RZ ;  /* 0x0000002e270a7224 */ /* 0x000fe200078e02ff */
[C---:B------:R-:W-:Y:S01]  /*79be0*/  LOP3.LUT P5, RZ, R63.reuse, 0x100, RZ, 0xc0, !PT ;  /* 0x000001003fff7812 */ /* 0x040fe200078ac0ff */
[----:B------:R-:W-:Y:S01]  /*79bf0*/  BSSY.RECONVERGENT B3, `(.L_x_245) ;  /* 0x000005c000037945 */ /* 0x000fe20003800200 */
[----:B------:R-:W-:Y:S01]  /*79c00*/  LOP3.LUT P4, RZ, R63, 0x80, RZ, 0xc0, !PT ;  /* 0x000000803fff7812 */ /* 0x000fe2000788c0ff */
[----:B------:R-:W-:Y:S01]  /*79c10*/  IMAD R109, R89, R47, R10 ;  /* 0x0000002f596d7224 */ /* 0x000fe200078e020a */
[----:B------:R-:W-:Y:S02]  /*79c20*/  LOP3.LUT R63, R63, 0xffffffbf, RZ, 0xc0, !PT ;  /* 0xffffffbf3f3f7812 */ /* 0x000fe400078ec0ff */
[----:B------:R-:W-:-:S05]  /*79c30*/  LOP3.LUT R39, RZ, R39, RZ, 0x33, !PT ;  /* 0x00000027ff277212 */ /* 0x000fca00078e33ff */
[----:B------:R-:W-:Y:S02]  /*79c40*/  @P0 LOP3.LUT R63, R63, 0x40, RZ, 0xfc, !PT ;  /* 0x000000403f3f0812 */ /* 0x000fe400078efcff */
[----:B------:R-:W-:Y:S02]  /*79c50*/  IADD3 R87, P0, P1, R102, R100, R87 ;  /* 0x0000006466577210 */ /* 0x000fe4000791e057 */
[----:B------:R-:W-:Y:S02]  /*79c60*/  LOP3.LUT R63, R63, 0xfffffeff, RZ, 0xc0, !PT ;  /* 0xfffffeff3f3f7812 */ /* 0x000fe400078ec0ff */
[----:B------:R-:W-:Y:S01]  /*79c70*/  IADD3.X R98, PT, PT, R95, R101, RZ, P0, P1 ;  /* 0x000000655f627210 */ /* 0x000fe200007e24ff */
[----:B------:R-:W-:Y:S01]  /*79c80*/  IMAD.WIDE.U32 R100, R89, R46, RZ ;  /* 0x0000002e59647225 */ /* 0x000fe200078e00ff */
        /* <DEDUP_REMOVED lines=45> */
[----:B------:R-:W-:Y:S02]  /*79f60*/  IMAD.MOV.U32 R100, RZ, RZ, R105 ;  /* 0x000000ffff647224 */ /* 0x000fe400078e0069 */
[----:B------:R-:W-:Y:S01]  /*79f70*/  IMAD.WIDE.U32 R104, R70, R80, RZ ;  /* 0x0000005046687225 */ /* 0x000fe200078e00ff */
[----:B------:R-:W-:-:S03]  /*79f80*/  IADD3.X R102, PT, PT, R101, R103, RZ, P2, P3 ;  /* 0x0000006765667210 */ /* 0x000fc600017e64ff */
[----:B------:R-:W-:Y:S01]  /*79f90*/  IMAD.X R101, RZ, RZ, RZ, P0 ;  /* 0x000000ffff657224 */ /* 0x000fe200000e06ff */
[----:B------:R-:W-:Y:S01]  /*79fa0*/  IADD3 R91, P0, PT, R91, R10, RZ ;  /* 0x0000000a5b5b7210 */ /* 0x000fe20007f1e0ff */
[----:B------:R-:W-:Y:S02]  /*79fb0*/  IMAD.X R103, RZ, RZ, RZ, P5 ;  /* 0x000000ffff677224 */ /* 0x000fe400028e06ff */
[----:B------:R-:W-:-:S04]  /*79fc0*/  IMAD.WIDE.U32.X R100, R109, R31, R100, P1 ;  /* 0x0000001f6d647225 */ /* 0x000fc800008e0464 */
[----:B------:R-:W-:Y:S01]  /*79fd0*/  IMAD.X R89, R99, 0x1, R102, P0 ;  /* 0x0000000163597824 */ /* 0x000fe200000e0666 */
[----:B------:R-:W-:-:S04]  /*79fe0*/  ISETP.GE.U32.AND P0, PT, R91, R10, PT ;  /* 0x0000000a5b00720c */ /* 0x000fc80003f06070 */
[----:B------:R-:W-:Y:S01]  /*79ff0*/  ISETP.GE.U32.AND.EX P0, PT, R89, R102, PT, P0 ;  /* 0x000000665900720c */ /* 0x000fe20003f06100 */
[----:B------:R-:W-:Y:S02]  /*7a000*/  IMAD.MOV.U32 R102, RZ, RZ, R11 ;  /* 0x000000ffff667224 */ /* 0x000fe400078e000b */
[----:B------:R-:W-:Y:S01]  /*7a010*/  IMAD.WIDE.U32 R10, P2, R83, R69, R104 ;  /* 0x00000045530a7225 */ /* 0x000fe20007840068 */
[----:B------:R-:W-:-:S04]  /*7a020*/  SEL R99, RZ, 0x1, P0 ;  /* 0x00000001ff637807 */ /* 0x000fc80000000000 */
[----:B------:R-:W-:-:S04]  /*7a030*/  IADD3 R106, P0, PT, R99, R100, RZ ;  /* 0x00000064636a7210 */ /* 0x000fc80007f1e0ff */
[----:B------:R-:W-:Y:S01]  /*7a040*/  ISETP.NE.U32.AND P1, PT, R106, RZ, PT ;  /* 0x000000ff6a00720c */ /* 0x000fe20003f25070 */
[----:B------:R-:W-:Y:S01]  /*7a050*/  IMAD.X R108, RZ, RZ, R101, P0 ;  /* 0x000000ffff6c7224 */ /* 0x000fe200000e0665 */
[----:B------:R-:W-:Y:S01]  /*7a060*/  ISETP.GE.U32.AND P0, PT, R14, R17, PT ;  /* 0x000000110e00720c */ /* 0x000fe20003f06070 */
[----:B------:R-:W-:Y:S01]  /*7a070*/  IMAD.WIDE.U32.X R100, R70, R70, R102, P4 ;  /* 0x0000004646647225 */ /* 0x000fe200020e0466 */
[----:B------:R-:W-:Y:S02]  /*7a080*/  @P2 LOP3.LUT R63, R63, 0x100, RZ, 0xfc, !PT ;  /* 0x000001003f3f2812 */ /* 0x000fe400078efcff */
[----:B------:R-:W-:Y:S01]  /*7a090*/  ISETP.NE.AND.EX P1, PT, R108, RZ, PT, P1 ;  /* 0x000000ff6c00720c */ /* 0x000fe20003f25310 */
[----:B------:R-:W-:Y:S01]  /*7a0a0*/  IMAD.WIDE.U32 R102, R83, R80, RZ ;  /* 0x0000005053667225 */ /* 0x000fe200078e00ff */
[----:B------:R-:W-:-:S04]  /*7a0b0*/  ISETP.GE.U32.AND.EX P0, PT, R15, R92, PT, P0 ;  /* 0x0000005c0f00720c */ /* 0x000fc80003f06100 */
[----:B------:R-:W-:-:S07]  /*7a0c0*/  SEL R17, RZ, 0x1, P0 ;  /* 0x00000001ff117807 */ /* 0x000fce0000000000 */
        /* <DEDUP_REMOVED lines=14> */
.L_x_246:
[----:B------:R-:W-:Y:S05]  /*7a1b0*/  BSYNC.RECONVERGENT B3 ;  /* 0x0000000000037941 */ /* 0x000fea0003800200 */
.L_x_245:
        /* <DEDUP_REMOVED lines=14> */
[----:B------:R-:W-:Y:S01]  /*7a2a0*/  IMAD.MOV.U32 R102, RZ, RZ, R101 ;  /* 0x000000ffff667224 */ /* 0x000fe200078e0065 */
[----:B------:R-:W-:Y:S01]  /*7a2b0*/  LOP3.LUT R105, RZ, R104, RZ, 0x33, !PT ;  /* 0x00000068ff697212 */ /* 0x000fe200078e33ff */
        /* <DEDUP_REMOVED lines=30> */
[C---:B------:R-:W-:Y:S01]  /*7a4a0*/  IMAD R99, R104.reuse, R47, R92 ;  /* 0x0000002f68637224 */ /* 0x040fe200078e025c */
[----:B------:R-:W-:Y:S01]  /*7a4b0*/  IADD3.X R120, PT, PT, R119, R120, R101, P3, P4 ;  /* 0x0000007877787210 */ /* 0x000fe20001fe8465 */
[----:B------:R-:W-:Y:S01]  /*7a4c0*/  IMAD.WIDE.U32 R100, R104, R46, RZ ;  /* 0x0000002e68647225 */ /* 0x000fe200078e00ff */
        /* <DEDUP_REMOVED lines=21> */
[----:B------:R-:W-:Y:S01]  /*7a620*/  LOP3.LUT P6, RZ, R63, 0x1, RZ, 0xc0, !PT ;  /* 0x000000013fff7812 */ /* 0x000fe200078cc0ff */
[----:B------:R-:W-:Y:S01]  /*7a630*/  IMAD.WIDE.U32 R110, R51, R88, RZ ;  /* 0x00000058336e7225 */ /* 0x000fe200078e00ff */
[----:B------:R-:W-:-:S03]  /*7a640*/  LOP3.LUT R63, R63, 0xfffffffd, RZ, 0xc0, !PT ;  /* 0xfffffffd3f3f7812 */ /* 0x000fc600078ec0ff */
        /* <DEDUP_REMOVED lines=110> */
[----:B------:R-:W-:Y:S01]  /*7ad30*/  IMAD.MOV.U32 R102, RZ, RZ, R107 ;  /* 0x000000ffff667224 */ /* 0x000fe200078e006b */
        /* <DEDUP_REMOVED lines=13> */
[----:B------:R-:W-:Y:S02]  /*7ae10*/  IMAD.MOV.U32 R108, RZ, RZ, R103 ;  /* 0x000000ffff6c7224 */ /* 0x000fe400078e0067 */
[----:B------:R-:W-:Y:S01]  /*7ae20*/  IMAD.X R103, RZ, RZ, RZ, P6 ;  /* 0x000000ffff677224 */ /* 0x000fe200030e06ff */
[----:B------:R-:W-:Y:S01]  /*7ae30*/  IADD3.X R117, PT, PT, R117, R109, RZ, P1, P5 ;  /* 0x0000006d75757210 */ /* 0x000fe20000fea4ff */
[----:B------:R-:W-:Y:S01]  /*7ae40*/  IMAD.WIDE.U32 R114, R35, R88, RZ ;  /* 0x0000005823727225 */ /* 0x000fe200078e00ff */
[C---:B------:R-:W-:Y:S02]  /*7ae50*/  LOP3.LUT P1, RZ, R63.reuse, 0x20, RZ, 0xc0, !PT ;  /* 0x000000203fff7812 */ /* 0x040fe4000782c0ff */
[----:B------:R-:W-:Y:S01]  /*7ae60*/  LOP3.LUT P5, RZ, R63, 0x8, RZ, 0xc0, !PT ;  /* 0x000000083fff7812 */ /* 0x000fe200078ac0ff */
[----:B------:R-:W-:-:S04]  /*7ae70*/  IMAD.WIDE.U32.X R102, R90, R33, R102, P2 ;  /* 0x000000215a667225 */ /* 0x000fc800010e0466 */
[----:B------:R-:W-:Y:S02]  /*7ae80*/  IMAD.X R109, RZ, RZ, RZ, P1 ;  /* 0x000000ffff6d7224 */ /* 0x000fe400008e06ff */
[----:B------:R-:W-:-:S04]  /*7ae90*/  IMAD.WIDE.U32.X R54, R94, R55, R108, P5 ;  /* 0x000000375e367225 */ /* 0x000fc800028e046c */
[----:B------:R-:W-:Y:S01]  /*7aea0*/  IMAD.X R109, RZ, RZ, RZ, P3 ;  /* 0x000000ffff6d7224 */ /* 0x000fe200018e06ff */
[----:B------:R-:W-:Y:S01]  /*7aeb0*/  IADD3 R127, P1, PT, R122, R54, RZ ;  /* 0x000000367a7f7210 */ /* 0x000fe20007f3e0ff */
[----:B------:R-:W-:Y:S02]  /*7aec0*/  IMAD.MOV.U32 R108, RZ, RZ, R111 ;  /* 0x000000ffff6c7224 */ /* 0x000fe400078e006f */
[----:B------:R-:W-:-:S04]  /*7aed0*/  IMAD.WIDE.U32 R110, R50, R88, RZ ;  /* 0x00000058326e7225 */ /* 0x000fc800078e00ff */
[----:B------:R-:W-:Y:S01]  /*7aee0*/  IMAD.X R116, R129, 0x1, R55, P1 ;  /* 0x0000000181747824 */ /* 0x000fe200008e0637 */
[----:B------:R-:W-:Y:S01]  /*7aef0*/  IADD3 R51, P1, PT, R104, R127, RZ ;  /* 0x0000007f68337210 */ /* 0x000fe20007f3e0ff */
[----:B------:R-:W-:-:S04]  /*7af00*/  IMAD.WIDE.U32 R54, R33, R96, RZ ;  /* 0x0000006021367225 */ /* 0x000fc800078e00ff */
[----:B------:R-:W-:Y:S01]  /*7af10*/  IMAD.X R100, R125, 0x1, R116, P1 ;  /* 0x000000017d647824 */ /* 0x000fe200008e0674 */
[----:B------:R-:W-:Y:S01]  /*7af20*/  ISETP.GE.U32.AND P1, PT, R51, R104, PT ;  /* 0x000000683300720c */ /* 0x000fe20003f26070 */
[----:B------:R-:W-:-:S03]  /*7af30*/  IMAD.WIDE.U32.X R108, R16, R35, R108, P4 ;  /* 0x00000023106c7225 */ /* 0x000fc600020e046c */
[----:B------:R-:W-:Y:S01]  /*7af40*/  ISETP.GE.U32.AND.EX P1, PT, R100, R125, PT, P1 ;  /* 0x0000007d6400720c */ /* 0x000fe20003f26110 */
[----:B------:R-:W-:-:S03]  /*7af50*/  IMAD.WIDE.U32 R114, P4, R90, R50, R114 ;  /* 0x000000325a727225 */ /* 0x000fc60007880072 */
[----:B------:R-:W-:Y:S01]  /*7af60*/  SEL R119, RZ, 0x1, P1 ;  /* 0x00000001ff777807 */ /* 0x000fe20000800000 */
[----:B------:R-:W-:-:S03]  /*7af70*/  IMAD.WIDE.U32 R54, P1, R94, R34, R54 ;  /* 0x000000225e367225 */ /* 0x000fc60007820036 */
[----:B------:R-:W-:Y:S02]  /*7af80*/  IADD3 R119, P5, P6, R106, R102, R119 ;  /* 0x000000666a777210 */ /* 0x000fe40007ebe077 */
[----:B------:R-:W-:-:S04]  /*7af90*/  IADD3 R107, P2, PT, R107, R54, RZ ;  /* 0x000000366b6b7210 */ /* 0x000fc80007f5e0ff */
[----:B------:R-:W-:Y:S02]  /*7afa0*/  IADD3.X R102, PT, PT, R107, R103, RZ, P5, P6 ;  /* 0x000000676b667210 */ /* 0x000fe40002fec4ff */
[----:B------:R-:W-:-:S05]  /*7afb0*/  IADD3 R103, P3, PT, R48, R51, RZ ;  /* 0x0000003330677210 */ /* 0x000fca0007f7e0ff */
[----:B------:R-:W-:Y:S01]  /*7afc0*/  IMAD.X R106, R121, 0x1, R100, P3 ;  /* 0x00000001796a7824 */ /* 0x000fe200018e0664 */
[----:B------:R-:W-:-:S04]  /*7afd0*/  ISETP.GE.U32.AND P3, PT, R103, R48, PT ;  /* 0x000000306700720c */ /* 0x000fc80003f66070 */
        /* <DEDUP_REMOVED lines=27> */
[----:B------:R-:W-:Y:S02]  /*7b190*/  IADD3 R115, P4, PT, R109, R110, RZ ;  /* 0x0000006e6d737210 */ /* 0x000fe40007f9e0ff */
[----:B------:R-:W-:Y:S01]  /*7b1a0*/  IADD3 R109, P5, P6, R108, R104, R51 ;  /* 0x000000686c6d7210 */ /* 0x000fe20007ebe033 */
[----:B------:R-:W-:Y:S01]  /*7b1b0*/  IMAD.X R51, RZ, RZ, RZ, P1 ;  /* 0x000000ffff337224 */ /* 0x000fe200008e06ff */
[----:B------:R-:W-:Y:S02]  /*7b1c0*/  ISETP.GE.U32.AND P1, PT, R34, R119, PT ;  /* 0x000000772200720c */ /* 0x000fe40003f26070 */
[----:B------:R-:W-:Y:S01]  /*7b1d0*/  IADD3.X R104, PT, PT, R115, R105, RZ, P5, P6 ;  /* 0x0000006973687210 */ /* 0x000fe20002fec4ff */
[----:B------:R-:W-:Y:S01]  /*7b1e0*/  IMAD.WIDE.U32.X R50, R94, R33, R50, P2 ;  /* 0x000000215e327225 */ /* 0x000fe200010e0432 */
[----:B------:R-:W-:Y:S02]  /*7b1f0*/  ISETP.GE.U32.AND.EX P1, PT, R107, R102, PT, P1 ;  /* 0x000000666b00720c */ /* 0x000fe40003f26110 */
[----:B------:R-:W-:-:S02]  /*7b200*/  LOP3.LUT P5, RZ, R63, 0x400, RZ, 0xc0, !PT ;  /* 0x000004003fff7812 */ /* 0x000fc400078ac0ff */
[----:B------:R-:W-:Y:S02]  /*7b210*/  SEL R48, RZ, 0x1, P1 ;  /* 0x00000001ff307807 */ /* 0x000fe40000800000 */
[----:B------:R-:W-:Y:S02]  /*7b220*/  LOP3.LUT P6, RZ, R63, 0x800, RZ, 0xc0, !PT ;  /* 0x000008003fff7812 */ /* 0x000fe400078cc0ff */
[----:B------:R-:W-:Y:S01]  /*7b230*/  IADD3 R48, P1, P2, R109, R50, R48 ;  /* 0x000000326d307210 */ /* 0x000fe20007a3e030 */
[----:B------:R-:W-:-:S03]  /*7b240*/  IMAD.MOV.U32 R50, RZ, RZ, R111 ;  /* 0x000000ffff327224 */ /* 0x000fc600078e006f */
[----:B------:R-:W-:Y:S01]  /*7b250*/  IADD3.X R33, PT, PT, R104, R51, RZ, P1, P2 ;  /* 0x0000003368217210 */ /* 0x000fe20000fe44ff */
[----:B------:R-:W-:Y:S01]  /*7b260*/  IMAD.X R51, RZ, RZ, RZ, P3 ;  /* 0x000000ffff337224 */ /* 0x000fe200018e06ff */
[----:B------:R-:W-:Y:S01]  /*7b270*/  ISETP.GE.U32.AND P1, PT, R48, R109, PT ;  /* 0x0000006d3000720c */ /* 0x000fe20003f26070 */
[----:B------:R-:W-:Y:S01]  /*7b280*/  IMAD.WIDE.U32 R108, R82, R81, RZ ;  /* 0x00000051526c7225 */ /* 0x000fe200078e00ff */
[----:B------:R-:W-:Y:S02]  /*7b290*/  LOP3.LUT P2, RZ, R63, 0x2, RZ, 0xc0, !PT ;  /* 0x000000023fff7812 */ /* 0x000fe4000784c0ff */
[----:B------:R-:W-:Y:S01]  /*7b2a0*/  ISETP.GE.U32.AND.EX P1, PT, R33, R104, PT, P1 ;  /* 0x000000682100720c */ /* 0x000fe20003f26110 */
[----:B------:R-:W-:Y:S01]  /*7b2b0*/  IMAD.WIDE.U32.X R34, R94, R35, R50, P4 ;  /* 0x000000235e227225 */ /* 0x000fe200020e0432 */
[----:B------:R-:W-:Y:S02]  /*7b2c0*/  LOP3.LUT R63, R63, 0xfffffffe, RZ, 0xc0, !PT ;  /* 0xfffffffe3f3f7812 */ /* 0x000fe400078ec0ff */
[----:B------:R-:W-:Y:S01]  /*7b2d0*/  SEL R51, RZ, 0x1, P1 ;  /* 0x00000001ff337807 */ /* 0x000fe20000800000 */
[----:B------:R-:W-:-:S02]  /*7b2e0*/  IMAD.X R105, RZ, RZ, RZ, P2 ;  /* 0x000000ffff697224 */ /* 0x000fc400010e06ff */
[----:B------:R-:W-:Y:S01]  /*7b2f0*/  IMAD.MOV.U32 R104, RZ, RZ, R101 ;  /* 0x000000ffff687224 */ /* 0x000fe200078e0065 */
[----:B------:R-:W-:-:S03]  /*7b300*/  IADD3 R50, P1, PT, R51, R34, RZ ;  /* 0x0000002233327210 */ /* 0x000fc60007f3e0ff */
[----:B------:R-:W-:-:S04]  /*7b310*/  IMAD.WIDE.U32.X R100, R99, R31, R104, P0 ;  /* 0x0000001f63647225 */ /* 0x000fc800000e0468 */
[----:B------:R-:W-:Y:S01]  /*7b320*/  IMAD.X R51, RZ, RZ, R35, P1 ;  /* 0x000000ffff337224 */ /* 0x000fe200008e0623 */
[----:B------:R-:W-:Y:S01]  /*7b330*/  IADD3 R35, P0, PT, R112, R123, RZ ;  /* 0x0000007b70237210 */ /* 0x000fe20007f1e0ff */
[----:B------:R-:W-:Y:S02]  /*7b340*/  IMAD.X R105, RZ, RZ, RZ, P5 ;  /* 0x000000ffff697224 */ /* 0x000fe400028e06ff */
[----:B------:R-:W-:Y:S02]  /*7b350*/  IMAD.MOV.U32 R104, RZ, RZ, R7 ;  /* 0x000000ffff687224 */ /* 0x000fe400078e0007 */
[----:B------:R-:W-:Y:S01]  /*7b360*/  IMAD.X R34, R117, 0x1, R118, P0 ;  /* 0x0000000175227824 */ /* 0x000fe200000e0676 */
[----:B------:R-:W-:Y:S01]  /*7b370*/  ISETP.GE.U32.AND P0, PT, R35, R112, PT ;  /* 0x000000702300720c */ /* 0x000fe20003f06070 */
[----:B------:R-:W-:-:S03]  /*7b380*/  IMAD.WIDE.U32.X R104, R71, R69, R104, P6 ;  /* 0x0000004547687225 */ /* 0x000fc600030e0468 */
[----:B------:R-:W-:-:S04]  /*7b390*/  ISETP.GE.U32.AND.EX P0, PT, R34, R117, PT, P0 ;  /* 0x000000752200720c */ /* 0x000fc80003f06100 */
[----:B------:R-:W-:-:S04]  /*7b3a0*/  SEL R55, RZ, 0x1, P0 ;  /* 0x00000001ff377807 */ /* 0x000fc80000000000 */
        /* <DEDUP_REMOVED lines=32> */
.L_x_248:
[----:B------:R-:W-:Y:S05]  /*7b5b0*/  BSYNC.RECONVERGENT B3 ;  /* 0x0000000000037941 */ /* 0x000fea0003800200 */
.L_x_247:
[----:B------:R-:W-:Y:S01]  /*7b5c0*/  IADD3 R112, P2, PT, R109, R100, RZ ;  /* 0x000000646d707210 */ /* 0x000fe20007f5e0ff */
[----:B------:R-:W-:Y:S01]  /*7b5d0*/  BSSY.RECONVERGENT B3, `(.L_x_249) ;  /* 0x00002ba000037945 */ /* 0x000fe20003800200 */
[----:B------:R-:W-:Y:S02]  /*7b5e0*/  IADD3 R55, P0, P1, R6, R108, R104 ;  /* 0x0000006c06377210 */ /* 0x000fe4000791e068 */
[----:B------:R-:W-:Y:S02]  /*7b5f0*/  LOP3.LUT P6, RZ, R63, 0x200, RZ, 0xc0, !PT ;  /* 0x000002003fff7812 */ /* 0x000fe400078cc0ff */
[----:B------:R-:W-:Y:S01]  /*7b600*/  IADD3.X R112, PT, PT, R17, R112, R105, P0, P1 ;  /* 0x0000007011707210 */ /* 0x000fe200007e2469 */
[----:B------:R-:W-:Y:S01]  /*7b610*/  IMAD.WIDE.U32 R104, R69, R82, RZ ;  /* 0x0000005245687225 */ /* 0x000fe200078e00ff */
[----:B------:R-:W-:Y:S02]  /*7b620*/  LOP3.LUT P5, RZ, R63, 0x40, RZ, 0xc0, !PT ;  /* 0x000000403fff7812 */ /* 0x000fe400078ac0ff */
[----:B------:R-:W-:-:S02]  /*7b630*/  P2R R94, PR, RZ, 0x4 ;  /* 0x00000004ff5e7803 */ /* 0x000fc40000000000 */
[----:B------:R-:W-:Y:S01]  /*7b640*/  LOP3.LUT P2, RZ, R63, 0x80, RZ, 0xc0, !PT ;  /* 0x000000803fff7812 */ /* 0x000fe2000784c0ff */
        /* <DEDUP_REMOVED lines=33> */
[----:B------:R-:W-:Y:S01]  /*7b860*/  ISETP.GE.U32.AND P5, PT, R55, R6, PT ;  /* 0x000000063700720c */ /* 0x000fe20003fa6070 */
[----:B------:R-:W-:Y:S01]  /*7b870*/  IMAD.WIDE.U32 R6, R70, R81, RZ ;  /* 0x0000005146067225 */ /* 0x000fe200078e00ff */
[----:B------:R-:W-:-:S02]  /*7b880*/  LOP3.LUT P6, RZ, R63, 0x100, RZ, 0xc0, !PT ;  /* 0x000001003fff7812 */ /* 0x000fc400078cc0ff */
[----:B------:R-:W-:Y:S01]  /*7b890*/  ISETP.GE.U32.AND.EX P5, PT, R112, R17, PT, P5 ;  /* 0x000000117000720c */ /* 0x000fe20003fa6150 */
[----:B------:R-:W-:Y:S01]  /*7b8a0*/  IMAD.WIDE.U32 R12, R69, R80, RZ ;  /* 0x00000050450c7225 */ /* 0x000fe200078e00ff */
[----:B------:R-:W-:Y:S02]  /*7b8b0*/  LOP3.LUT R63, R63, 0xffffffef, RZ, 0xc0, !PT ;  /* 0xffffffef3f3f7812 */ /* 0x000fe400078ec0ff */
[----:B------:R-:W-:Y:S01]  /*7b8c0*/  SEL R117, RZ, 0x1, P5 ;  /* 0x00000001ff757807 */ /* 0x000fe20002800000 */
[----:B------:R-:W-:Y:S02]  /*7b8d0*/  IMAD.X R9, RZ, RZ, RZ, P6 ;  /* 0x000000ffff097224 */ /* 0x000fe400030e06ff */
[----:B------:R-:W-:-:S04]  /*7b8e0*/  IMAD.WIDE.U32 R6, P6, R83, R68, R6 ;  /* 0x0000004453067225 */ /* 0x000fc800078c0006 */
[----:B------:R-:W-:Y:S01]  /*7b8f0*/  IMAD.WIDE.U32.X R8, R70, R69, R8, P2 ;  /* 0x0000004546087225 */ /* 0x000fe200010e0408 */
[----:B------:R-:W-:-:S08]  /*7b900*/  IADD3 R119, P2, PT, R11, R6, RZ ;  /* 0x000000060b777210 */ /* 0x000fd00007f5e0ff */
[----:B------:R-:W-:Y:S02]  /*7b910*/  @P6 LOP3.LUT R63, R63, 0x10, RZ, 0xfc, !PT ;  /* 0x000000103f3f6812 */ /* 0x000fe400078efcff */
[----:B------:R-:W-:Y:S01]  /*7b920*/  IADD3 R117, P5, P6, R10, R8, R117 ;  /* 0x000000080a757210 */ /* 0x000fe20007ebe075 */
[----:B------:R-:W-:Y:S01]  /*7b930*/  IMAD.MOV.U32 R8, RZ, RZ, R105 ;  /* 0x000000ffff087224 */ /* 0x000fe200078e0069 */
[----:B------:R-:W-:Y:S01]  /*7b940*/  LOP3.LUT R63, R63, 0xfffffff7, RZ, 0xc0, !PT ;  /* 0xfffffff73f3f7812 */ /* 0x000fe200078ec0ff */
[C---:B------:R-:W-:Y:S01]  /*7b950*/  IMAD.WIDE.U32 R10, R80.reuse, R80, RZ ;  /* 0x00000050500a7225 */ /* 0x040fe200078e00ff */
[----:B------:R-:W-:Y:S02]  /*7b960*/  IADD3.X R119, PT, PT, R119, R9, RZ, P5, P6 ;  /* 0x0000000977777210 */ /* 0x000fe40002fec4ff */
[----:B------:R-:W-:Y:S01]  /*7b970*/  @P2 LOP3.LUT R63, R63, 0x8, RZ, 0xfc, !PT ;  /* 0x000000083f3f2812 */ /* 0x000fe200078efcff */
[----:B------:R-:W-:Y:S02]  /*7b980*/  IMAD.X R9, RZ, RZ, RZ, P1 ;  /* 0x000000ffff097224 */ /* 0x000fe400008e06ff */
[----:B------:R-:W-:Y:S01]  /*7b990*/  IMAD.WIDE.U32 R12, P1, R80, R69, R12 ;  /* 0x00000045500c7225 */ /* 0x000fe2000782000c */
[----:B------:R-:W-:-:S02]  /*7b9a0*/  LOP3.LUT P2, RZ, R63, 0x1, RZ, 0xc0, !PT ;  /* 0x000000013fff7812 */ /* 0x000fc4000784c0ff */
[----:B------:R-:W-:Y:S01]  /*7b9b0*/  LOP3.LUT R63, R63, 0xfffffffb, RZ, 0xc0, !PT ;  /* 0xfffffffb3f3f7812 */ /* 0x000fe200078ec0ff */
[----:B------:R-:W-:Y:S01]  /*7b9c0*/  IMAD.WIDE.U32.X R8, R70, R69, R8, P0 ;  /* 0x0000004546087225 */ /* 0x000fe200000e0408 */
[----:B------:R-:W-:-:S05]  /*7b9d0*/  IADD3 R111, P0, PT, R16, R55, RZ ;  /* 0x00000037106f7210 */ /* 0x000fca0007f1e0ff */
[----:B------:R-:W-:Y:S01]  /*7b9e0*/  IMAD.X R112, R109, 0x1, R112, P0 ;  /* 0x000000016d707824 */ /* 0x000fe200000e0670 */
[----:B------:R-:W-:-:S04]  /*7b9f0*/  ISETP.GE.U32.AND P0, PT, R111, R16, PT ;  /* 0x000000106f00720c */ /* 0x000fc80003f06070 */
[----:B------:R-:W-:Y:S01]  /*7ba00*/  ISETP.GE.U32.AND.EX P0, PT, R112, R109, PT, P0 ;  /* 0x0000006d7000720c */ /* 0x000fe20003f06100 */
[----:B------:R-:W-:-:S03]  /*7ba10*/  IMAD.WIDE.U32 R108, R4, R30, RZ ;  /* 0x0000001e046c7225 */ /* 0x000fc600078e00ff */
[----:B------:R-:W-:Y:S02]  /*7ba20*/  SEL R105, RZ, 0x1, P0 ;  /* 0x00000001ff697807 */ /* 0x000fe40000000000 */
[----:B------:R-:W-:Y:S02]  /*7ba30*/  IADD3 R115, P0, PT, R11, R12, RZ ;  /* 0x0000000c0b737210 */ /* 0x000fe40007f1e0ff */
        /* <DEDUP_REMOVED lines=23> */
[----:B------:R-:W-:Y:S02]  /*7bbb0*/  LOP3.LUT R63, R63, 0xfffeffff, RZ, 0xc0, !PT ;  /* 0xfffeffff3f3f7812 */ /* 0x000fe400078ec0ff */
[----:B------:R-:W-:Y:S01]  /*7bbc0*/  IADD3.X R87, PT, PT, R87, R11, RZ, P5, P6 ;  /* 0x0000000b57577210 */ /* 0x000fe20002fec4ff */
        /* <DEDUP_REMOVED lines=9> */
[----:B------:R-:W-:Y:S02]  /*7bc60*/  IADD3 R108, P3, P4, R108, R10, R17 ;  /* 0x0000000a6c6c7210 */ /* 0x000fe40007c7e011 */
[----:B------:R-:W-:Y:S01]  /*7bc70*/  IADD3 R109, P5, PT, R109, R4, RZ ;  /* 0x000000046d6d7210 */ /* 0x000fe20007fbe0ff */
[----:B------:R-:W-:-:S03]  /*7bc80*/  IMAD R4, R121, R46, RZ ;  /* 0x0000002e79047224 */ /* 0x000fc600078e02ff */
[----:B------:R-:W-:Y:S01]  /*7bc90*/  IADD3.X R109, PT, PT, R109, R11, RZ, P3, P4 ;  /* 0x0000000b6d6d7210 */ /* 0x000fe20001fe84ff */
[----:B------:R-:W-:-:S03]  /*7bca0*/  IMAD.WIDE.U32 R10, R90, R46, RZ ;  /* 0x0000002e5a0a7225 */ /* 0x000fc600078e00ff */
[----:B------:R-:W-:Y:S01]  /*7bcb0*/  @P6 LOP3.LUT R63, R63, 0x10000, RZ, 0xfc, !PT ;  /* 0x000100003f3f6812 */ /* 0x000fe200078efcff */
[----:B------:R-:W-:Y:S01]  /*7bcc0*/  IMAD R107, R90, R47, R4 ;  /* 0x0000002f5a6b7224 */ /* 0x000fe200078e0204 */
[----:B------:R-:W-:Y:S02]  /*7bcd0*/  LOP3.LUT R4, RZ, R121, RZ, 0x33, !PT ;  /* 0x00000079ff047212 */ /* 0x000fe400078e33ff */
[----:B------:R-:W-:Y:S01]  /*7bce0*/  LOP3.LUT R63, R63, 0xfffdffff, RZ, 0xc0, !PT ;  /* 0xfffdffff3f3f7812 */ /* 0x000fe200078ec0ff */
        /* <DEDUP_REMOVED lines=19> */
[----:B------:R-:W-:Y:S02]  /*7be20*/  IMAD.MOV.U32 R98, RZ, RZ, R13 ;  /* 0x000000ffff627224 */ /* 0x000fe400078e000d */
[----:B------:R-:W-:Y:S01]  /*7be30*/  IMAD.WIDE.U32 R12, R69, R81, RZ ;  /* 0x00000051450c7225 */ /* 0x000fe200078e00ff */
[----:B------:R-:W-:Y:S02]  /*7be40*/  IADD3.X R11, PT, PT, R99, R17, RZ, P4, P5 ;  /* 0x00000011630b7210 */ /* 0x000fe400027ea4ff */
[C---:B------:R-:W-:Y:S01]  /*7be50*/  LOP3.LUT P4, RZ, R63.reuse, 0x4, RZ, 0xc0, !PT ;  /* 0x000000043fff7812 */ /* 0x040fe2000788c0ff */
[----:B------:R-:W-:Y:S01]  /*7be60*/  IMAD.X R17, RZ, RZ, RZ, P2 ;  /* 0x000000ffff117224 */ /* 0x000fe200010e06ff */
[----:B------:R-:W-:Y:S01]  /*7be70*/  ISETP.NE.AND P2, PT, R94, RZ, PT ;  /* 0x000000ff5e00720c */ /* 0x000fe20003f45270 */
[----:B------:R-:W-:Y:S01]  /*7be80*/  IMAD.X R99, RZ, RZ, RZ, P1 ;  /* 0x000000ffff637224 */ /* 0x000fe200008e06ff */
[----:B------:R-:W-:-:S02]  /*7be90*/  LOP3.LUT P5, RZ, R63, 0x2, RZ, 0xc0, !PT ;  /* 0x000000023fff7812 */ /* 0x000fc400078ac0ff */
[----:B------:R-:W-:Y:S01]  /*7bea0*/  LOP3.LUT R63, R63, 0xfffffffe, RZ, 0xc0, !PT ;  /* 0xfffffffe3f3f7812 */ /* 0x000fe200078ec0ff */
[----:B------:R-:W-:-:S04]  /*7beb0*/  IMAD.WIDE.U32.X R16, R71, R68, R16, P2 ;  /* 0x0000004447107225 */ /* 0x000fc800010e0410 */
[----:B------:R-:W-:Y:S01]  /*7bec0*/  IMAD.WIDE.U32 R12, P2, R80, R68, R12 ;  /* 0x00000044500c7225 */ /* 0x000fe2000784000c */
[----:B------:R-:W-:-:S05]  /*7bed0*/  IADD3 R14, P1, PT, R117, R16, RZ ;  /* 0x00000010750e7210 */ /* 0x000fca0007f3e0ff */
[----:B------:R-:W-:Y:S02]  /*7bee0*/  IMAD.X R96, R119, 0x1, R17, P1 ;  /* 0x0000000177607824 */ /* 0x000fe400008e0611 */
[----:B------:R-:W-:Y:S01]  /*7bef0*/  IMAD.WIDE.U32.X R16, R69, R69, R98, P0 ;  /* 0x0000004545107225 */ /* 0x000fe200000e0462 */
[----:B------:R-:W-:-:S03]  /*7bf00*/  IADD3 R88, P0, PT, R105, R14, RZ ;  /* 0x0000000e69587210 */ /* 0x000fc60007f1e0ff */
[----:B------:R-:W-:Y:S01]  /*7bf10*/  IMAD.WIDE.U32 R98, R80, R81, RZ ;  /* 0x0000005150627225 */ /* 0x000fe200078e00ff */
[----:B------:R-:W-:-:S03]  /*7bf20*/  @P2 LOP3.LUT R63, R63, 0x1, RZ, 0xfc, !PT ;  /* 0x000000013f3f2812 */ /* 0x000fc600078efcff */
[----:B------:R-:W-:Y:S01]  /*7bf30*/  IMAD.X R90, R115, 0x1, R96, P0 ;  /* 0x00000001735a7824 */ /* 0x000fe200000e0660 */
[----:B------:R-:W-:-:S04]  /*7bf40*/  ISETP.GE.U32.AND P0, PT, R88, R105, PT ;  /* 0x000000695800720c */ /* 0x000fc80003f06070 */
[----:B------:R-:W-:-:S04]  /*7bf50*/  ISETP.GE.U32.AND.EX P0, PT, R90, R115, PT, P0 ;  /* 0x000000735a00720c */ /* 0x000fc80003f06100 */
[----:B------:R-:W-:Y:S02]  /*7bf60*/  SEL R105, RZ, 0x1, P0 ;  /* 0x00000001ff697807 */ /* 0x000fe40000000000 */
[----:B------:R-:W-:Y:S02]  /*7bf70*/  IADD3 R99, P0, PT, R99, R12, RZ ;  /* 0x0000000c63637210 */ /* 0x000fe40007f1e0ff */
[----:B------:R-:W-:Y:S01]  /*7bf80*/  IADD3 R105, P1, P2, R98, R16, R105 ;  /* 0x0000001062697210 */ /* 0x000fe20007a3e069 */
[----:B------:R-:W-:-:S03]  /*7bf90*/  IMAD.MOV.U32 R16, RZ, RZ, R9 ;  /* 0x000000ffff107224 */ /* 0x000fc600078e0009 */
        /* <DEDUP_REMOVED lines=46> */
[----:B------:R-:W-:-:S03]  /*7c280*/  IMAD.WIDE.U32 R16, R68, R81, RZ ;  /* 0x0000005144107225 */ /* 0x000fc600078e00ff */
[----:B------:R-:W-:Y:S01]  /*7c290*/  ISETP.GE.U32.AND.EX P1, PT, R55, R94, PT, P1 ;  /* 0x0000005e3700720c */ /* 0x000fe20003f26110 */
[----:B------:R-:W-:-:S03]  /*7c2a0*/  IMAD.WIDE.U32.X R6, R69, R68, R6, P2 ;  /* 0x0000004445067225 */ /* 0x000fc600010e0406 */
        /* <DEDUP_REMOVED lines=11> */
[----:B------:R-:W-:-:S03]  /*7c360*/  @P5 LOP3.LUT R63, R63, 0x1000, RZ, 0xfc, !PT ;  /* 0x000010003f3f5812 */ /* 0x000fc600078efcff */
[----:B------:R-:W-:Y:S01]  /*7c370*/  IMAD.X R112, R109, 0x1, R112, P1 ;  /* 0x000000016d707824 */ /* 0x000fe200008e0670 */
[----:B------:R-:W-:Y:S01]  /*7c380*/  IADD3 R121, P1, PT, R12, R111, RZ ;  /* 0x0000006f0c797210 */ /* 0x000fe20007f3e0ff */
[----:B------:R-:W-:Y:S01]  /*7c390*/  IMAD.WIDE.U32.X R6, R107, R41, R6, P4 ;  /* 0x000000296b067225 */ /* 0x000fe200020e0406 */
[----:B------:R-:W-:-:S03]  /*7c3a0*/  LOP3.LUT R63, R63, 0xffff7fff, RZ, 0xc0, !PT ;  /* 0xffff7fff3f3f7812 */ /* 0x000fc600078ec0ff */
        /* <DEDUP_REMOVED lines=15> */
[----:B------:R-:W-:Y:S01]  /*7c4a0*/  IMAD.WIDE.U32.X R6, R69, R68, R6, P0 ;  /* 0x0000004445067225 */ /* 0x000fe200000e0406 */
[----:B------:R-:W-:Y:S02]  /*7c4b0*/  ISETP.GE.U32.AND P0, PT, R96, R105, PT ;  /* 0x000000696000720c */ /* 0x000fe40003f06070 */
[----:B------:R-:W-:Y:S02]  /*7c4c0*/  LOP3.LUT R63, R63, 0xfffff7ff, RZ, 0xc0, !PT ;  /* 0xfffff7ff3f3f7812 */ /* 0x000fe400078ec0ff */
[----:B------:R-:W-:-:S04]  /*7c4d0*/  ISETP.GE.U32.AND.EX P0, PT, R87, R100, PT, P0 ;  /* 0x000000645700720c */ /* 0x000fc80003f06100 */
[----:B------:R-:W-:-:S04]  /*7c4e0*/  SEL R16, RZ, 0x1, P0 ;  /* 0x00000001ff107807 */ /* 0x000fc80000000000 */
[----:B------:R-:W-:Y:S01]  /*7c4f0*/  IADD3 R16, P0, P1, R117, R6, R16 ;  /* 0x0000000675107210 */ /* 0x000fe2000791e010 */
[----:B------:R-:W-:-:S03]  /*7c500*/  IMAD R6, R104, R46, RZ ;  /* 0x0000002e68067224 */ /* 0x000fc600078e02ff */
        /* <DEDUP_REMOVED lines=33> */
[----:B------:R-:W-:Y:S01]  /*7c720*/  IADD3 R100, P0, P1, R10, R6, R13 ;  /* 0x000000060a647210 */ /* 0x000fe2000791e00d */
[----:B------:R-:W-:Y:S01]  /*7c730*/  IMAD R10, R94, R46, RZ ;  /* 0x0000002e5e0a7224 */ /* 0x000fe200078e02ff */
[----:B------:R-:W-:Y:S02]  /*7c740*/  LOP3.LUT R14, RZ, R94, RZ, 0x33, !PT ;  /* 0x0000005eff0e7212 */ /* 0x000fe400078e33ff */
[----:B------:R-:W-:Y:S01]  /*7c750*/  IADD3.X R102, PT, PT, R11, R7, RZ, P0, P1 ;  /* 0x000000070b667210 */ /* 0x000fe200007e24ff */
[----:B------:R-:W-:Y:S01]  /*7c760*/  IMAD.WIDE.U32 R6, R121, R46, RZ ;  /* 0x0000002e79067225 */ /* 0x000fe200078e00ff */
[----:B------:R-:W-:-:S03]  /*7c770*/  @P3 LOP3.LUT R63, R63, 0x800, RZ, 0xfc, !PT ;  /* 0x000008003f3f3812 */ /* 0x000fc600078efcff */
[----:B------:R-:W-:Y:S01]  /*7c780*/  IMAD R13, R121, R47, R10 ;  /* 0x0000002f790d7224 */ /* 0x000fe200078e020a */
[----:B------:R-:W-:-:S03]  /*7c790*/  LOP3.LUT R63, R63, 0xfffffdff, RZ, 0xc0, !PT ;  /* 0xfffffdff3f3f7812 */ /* 0x000fc600078ec0ff */
[----:B------:R-:W-:Y:S01]  /*7c7a0*/  IMAD.IADD R13, R7, 0x1, R13 ;  /* 0x00000001070d7824 */ /* 0x000fe200078e020d */
[----:B------:R-:W-:-:S03]  /*7c7b0*/  @P2 LOP3.LUT R63, R63, 0x200, RZ, 0xfc, !PT ;  /* 0x000002003f3f2812 */ /* 0x000fc600078efcff */
[----:B------:R-:W-:Y:S01]  /*7c7c0*/  IMAD.WIDE.U32 R10, R13, R44, RZ ;  /* 0x0000002c0d0a7225 */ /* 0x000fe200078e00ff */
[----:B------:R-:W-:-:S03]  /*7c7d0*/  LOP3.LUT R63, R63, 0xfffffeff, RZ, 0xc0, !PT ;  /* 0xfffffeff3f3f7812 */ /* 0x000fc600078ec0ff */
        /* <DEDUP_REMOVED lines=67> */
[----:B------:R-:W-:Y:S01]  /*7cc10*/  IMAD R38, R97, R46, RZ ;  /* 0x0000002e61267224 */ /* 0x000fe200078e02ff */
[----:B------:R-:W-:Y:S02]  /*7cc20*/  IADD3 R113, P2, PT, R119, R34, RZ ;  /* 0x0000002277717210 */ /* 0x000fe40007f5e0ff */
[----:B------:R-:W-:Y:S01]  /*7cc30*/  IADD3 R34, P0, P1, R118, R86, R105 ;  /* 0x0000005676227210 */ /* 0x000fe2000791e069 */
[----:B------:R-:W-:Y:S01]  /*7cc40*/  IMAD R105, R93, R47, R38 ;  /* 0x0000002f5d697224 */ /* 0x000fe200078e0226 */
[----:B------:R-:W-:Y:S02]  /*7cc50*/  LOP3.LUT R97, RZ, R97, RZ, 0x33, !PT ;  /* 0x00000061ff617212 */ /* 0x000fe400078e33ff */
[----:B------:R-:W-:Y:S01]  /*7cc60*/  IADD3.X R113, PT, PT, R113, R87, RZ, P0, P1 ;  /* 0x0000005771717210 */ /* 0x000fe200007e24ff */
[----:B------:R-:W-:Y:S01]  /*7cc70*/  IMAD.WIDE.U32 R86, R93, R46, RZ ;  /* 0x0000002e5d567225 */ /* 0x000fe200078e00ff */
[----:B------:R-:W-:Y:S02]  /*7cc80*/  LOP3.LUT R93, RZ, R93, RZ, 0x33, !PT ;  /* 0x0000005dff5d7212 */ /* 0x000fe400078e33ff */
[----:B------:R-:W-:Y:S01]  /*7cc90*/  @P3 LOP3.LUT R63, R63, 0x40, RZ, 0xfc, !PT ;  /* 0x000000403f3f3812 */ /* 0x000fe200078efcff */
[----:B------:R-:W-:-:S03]  /*7cca0*/  IMAD.IADD R116, R87, 0x1, R105 ;  /* 0x0000000157747824 */ /* 0x000fc600078e0269 */
        /* <DEDUP_REMOVED lines=16> */
[----:B------:R-:W-:Y:S01]  /*7cdb0*/  IADD3 R94, P0, P1, R92, R118, R87 ;  /* 0x000000765c5e7210 */ /* 0x000fe2000791e057 */
[----:B------:R-:W-:-:S04]  /*7cdc0*/  IMAD.WIDE.U32 R96, P2, R86, R43, R96 ;  /* 0x0000002b56607225 */ /* 0x000fc80007840060 */
[----:B------:R-:W-:Y:S01]  /*7cdd0*/  IMAD R87, R123, R47, R38 ;  /* 0x0000002f7b577224 */ /* 0x000fe200078e0226 */
[----:B------:R-:W-:Y:S02]  /*7cde0*/  IADD3 R93, P3, PT, R93, R96, RZ ;  /* 0x000000605d5d7210 */ /* 0x000fe40007f7e0ff */
[----:B------:R-:W-:Y:S02]  /*7cdf0*/  LOP3.LUT R38, RZ, R124, RZ, 0x33, !PT ;  /* 0x0000007cff267212 */ /* 0x000fe400078e33ff */
        /* <DEDUP_REMOVED lines=47> */
[-C--:B------:R-:W-:Y:S02]  /*7d0f0*/  IMAD R38, R127, R46.reuse, RZ ;  /* 0x0000002e7f267224 */ /* 0x080fe400078e02ff */
[----:B------:R-:W-:Y:S01]  /*7d100*/  IMAD.WIDE.U32 R96, R125, R46, RZ ;  /* 0x0000002e7d607225 */ /* 0x000fe200078e00ff */
[----:B------:R-:W-:Y:S02]  /*7d110*/  IADD3.X R130, PT, PT, R87, R39, RZ, P0, P2 ;  /* 0x0000002757827210 */ /* 0x000fe400007e44ff */
[----:B------:R-:W-:Y:S01]  /*7d120*/  LOP3.LUT R87, RZ, R127, RZ, 0x33, !PT ;  /* 0x0000007fff577212 */ /* 0x000fe200078e33ff */
[----:B------:R-:W-:Y:S01]  /*7d130*/  IMAD R39, R125, R47, R38 ;  /* 0x0000002f7d277224 */ /* 0x000fe200078e0226 */
[----:B------:R-:W-:-:S03]  /*7d140*/  @P5 LOP3.LUT R63, R63, 0x4, RZ, 0xfc, !PT ;  /* 0x000000043f3f5812 */ /* 0x000fc600078efcff */
[----:B------:R-:W-:Y:S01]  /*7d150*/  IMAD.IADD R122, R97, 0x1, R39 ;  /* 0x00000001617a7824 */ /* 0x000fe200078e0227 */
[----:B------:R-:W-:-:S03]  /*7d160*/  LOP3.LUT R63, R63, 0xfffffffd, RZ, 0xc0, !PT ;  /* 0xfffffffd3f3f7812 */ /* 0x000fc600078ec0ff */
        /* <DEDUP_REMOVED lines=16> */
[----:B------:R-:W-:Y:S02]  /*7d270*/  IADD3 R97, P2, PT, R39, R120, RZ ;  /* 0x0000007827617210 */ /* 0x000fe40007f5e0ff */
[----:B------:R-:W-:Y:S01]  /*7d280*/  IADD3 R120, P5, P6, R38, R104, R87 ;  /* 0x0000006826787210 */ /* 0x000fe20007ebe057 */
[----:B------:R-:W-:-:S03]  /*7d290*/  IMAD.WIDE.U32 R38, R129, R46, RZ ;  /* 0x0000002e81267225 */ /* 0x000fc600078e00ff */
[----:B------:R-:W-:Y:S01]  /*7d2a0*/  IADD3.X R97, PT, PT, R97, R105, RZ, P5, P6 ;  /* 0x0000006961617210 */ /* 0x000fe20002fec4ff */
[----:B------:R-:W-:Y:S01]  /*7d2b0*/  IMAD R87, R129, R47, R94 ;  /* 0x0000002f81577224 */ /* 0x000fe200078e025e */
        /* <DEDUP_REMOVED lines=21> */
[C---:B------:R-:W-:Y:S01]  /*7d410*/  IMAD.WIDE.U32 R126, R116.reuse, R30, RZ ;  /* 0x0000001e747e7225 */ /* 0x040fe200078e00ff */
[----:B------:R-:W-:Y:S02]  /*7d420*/  IADD3.X R129, PT, PT, R129, R125, RZ, P5, P6 ;  /* 0x0000007d81817210 */ /* 0x000fe40002fec4ff */
[C---:B------:R-:W-:Y:S01]  /*7d430*/  LOP3.LUT P5, RZ, R63.reuse, 0x8, RZ, 0xc0, !PT ;  /* 0x000000083fff7812 */ /* 0x040fe200078ac0ff */
[----:B------:R-:W-:Y:S01]  /*7d440*/  IMAD.X R125, RZ, RZ, RZ, P4 ;  /* 0x000000ffff7d7224 */ /* 0x000fe200020e06ff */
[----:B------:R-:W-:Y:S01]  /*7d450*/  LOP3.LUT R63, R63, 0xffffffdf, RZ, 0xc0, !PT ;  /* 0xffffffdf3f3f7812 */ /* 0x000fe200078ec0ff */
        /* <DEDUP_REMOVED lines=12> */
[----:B------:R-:W-:-:S04]  /*7d520*/  LOP3.LUT R63, R63, 0xffffffef, RZ, 0xc0, !PT ;  /* 0xffffffef3f3f7812 */ /* 0x000fc800078ec0ff */
        /* <DEDUP_REMOVED lines=30> */
[----:B------:R-:W-:-:S03]  /*7d710*/  IMAD.WIDE.U32 R96, P2, R96, R31, R124 ;  /* 0x0000001f60607225 */ /* 0x000fc6000784007c */
[----:B------:R-:W-:Y:S01]  /*7d720*/  SEL R131, RZ, 0x1, P0 ;  /* 0x00000001ff837807 */ /* 0x000fe20000000000 */
[----:B------:R-:W-:Y:S01]  /*7d730*/  IMAD.X R125, RZ, RZ, RZ, P4 ;  /* 0x000000ffff7d7224 */ /* 0x000fe200020e06ff */
[----:B------:R-:W-:Y:S01]  /*7d740*/  IADD3 R89, P0, PT, R121, R96, RZ ;  /* 0x0000006079597210 */ /* 0x000fe20007f1e0ff */
[----:B------:R-:W-:Y:S02]  /*7d750*/  IMAD.MOV.U32 R124, RZ, RZ, R95 ;  /* 0x000000ffff7c7224 */ /* 0x000fe400078e005f */
[----:B------:R-:W-:Y:S01]  /*7d760*/  IMAD.WIDE.U32 R94, R92, R30, RZ ;  /* 0x0000001e5c5e7225 */ /* 0x000fe200078e00ff */
[----:B------:R-:W-:-:S03]  /*7d770*/  P2R R141, PR, RZ, 0x1 ;  /* 0x00000001ff8d7803 */ /* 0x000fc60000000000 */
[----:B------:R-:W-:Y:S01]  /*7d780*/  IMAD.WIDE.U32.X R124, R93, R41, R124, P1 ;  /* 0x000000295d7c7225 */ /* 0x000fe200008e047c */
[----:B------:R-:W-:Y:S02]  /*7d790*/  @P2 LOP3.LUT R63, R63, 0x1, RZ, 0xfc, !PT ;  /* 0x000000013f3f2812 */ /* 0x000fe400078efcff */
[----:B------:R-:W-:Y:S01]  /*7d7a0*/  IADD3 R137, P1, PT, R103, R34, RZ ;  /* 0x0000002267897210 */ /* 0x000fe20007f3e0ff */
[----:B------:R-:W-:Y:S01]  /*7d7b0*/  IMAD.X R121, RZ, RZ, RZ, P5 ;  /* 0x000000ffff797224 */ /* 0x000fe200028e06ff */
[----:B------:R-:W-:Y:S01]  /*7d7c0*/  IADD3 R131, P2, P3, R120, R118, R131 ;  /* 0x0000007678837210 */ /* 0x000fe20007b5e083 */
[----:B------:R-:W-:Y:S01]  /*7d7d0*/  IMAD.MOV.U32 R120, RZ, RZ, R105 ;  /* 0x000000ffff787224 */ /* 0x000fe200078e0069 */
[----:B------:R-:W-:Y:S01]  /*7d7e0*/  LOP3.LUT P0, RZ, R63, 0x400, RZ, 0xc0, !PT ;  /* 0x000004003fff7812 */ /* 0x000fe2000780c0ff */
[----:B------:R-:W-:Y:S01]  /*7d7f0*/  IMAD.X R139, R106, 0x1, R113, P1 ;  /* 0x000000016a8b7824 */ /* 0x000fe200008e0671 */
[----:B------:R-:W-:Y:S01]  /*7d800*/  IADD3.X R134, PT, PT, R89, R119, RZ, P2, P3 ;  /* 0x0000007759867210 */ /* 0x000fe200017e64ff */
[----:B------:R-:W-:Y:S01]  /*7d810*/  IMAD.WIDE.U32 R118, R93, R30, RZ ;  /* 0x0000001e5d767225 */ /* 0x000fe200078e00ff */
[----:B------:R-:W-:-:S02]  /*7d820*/  IADD3 R89, P1, PT, R123, R137, RZ ;  /* 0x000000897b597210 */ /* 0x000fc40007f3e0ff */
[----:B------:R-:W-:Y:S01]  /*7d830*/  P2R R140, PR, RZ, 0x1 ;  /* 0x00000001ff8c7803 */ /* 0x000fe20000000000 */
[----:B------:R-:W-:Y:S01]  /*7d840*/  IMAD.WIDE.U32.X R120, R39, R43, R120, P6 ;  /* 0x0000002b27787225 */ /* 0x000fe200030e0478 */
[----:B------:R-:W-:-:S03]  /*7d850*/  LOP3.LUT P0, RZ, R63, 0x20, RZ, 0xc0, !PT ;  /* 0x000000203fff7812 */ /* 0x000fc6000780c0ff */
[----:B------:R-:W-:Y:S01]  /*7d860*/  IMAD.X R96, R130, 0x1, R139, P1 ;  /* 0x0000000182607824 */ /* 0x000fe200008e068b */
[----:B------:R-:W-:Y:S02]  /*7d870*/  ISETP.GE.U32.AND P1, PT, R89, R123, PT ;  /* 0x0000007b5900720c */ /* 0x000fe40003f26070 */
[----:B------:R-:W-:Y:S02]  /*7d880*/  P2R R86, PR, RZ, 0x1 ;  /* 0x00000001ff567803 */ /* 0x000fe40000000000 */
[----:B------:R-:W-:Y:S02]  /*7d890*/  ISETP.GE.U32.AND.EX P1, PT, R96, R130, PT, P1 ;  /* 0x000000826000720c */ /* 0x000fe40003f26110 */
[----:B------:R-:W-:Y:S02]  /*7d8a0*/  LOP3.LUT P0, RZ, R63, 0x4000, RZ, 0xc0, !PT ;  /* 0x000040003fff7812 */ /* 0x000fe4000780c0ff */
[----:B------:R-:W-:Y:S01]  /*7d8b0*/  SEL R123, RZ, 0x1, P1 ;  /* 0x00000001ff7b7807 */ /* 0x000fe20000800000 */
[----:B------:R-:W-:-:S03]  /*7d8c0*/  IMAD.WIDE.U32 R118, P1, R92, R31, R118 ;  /* 0x0000001f5c767225 */ /* 0x000fc60007820076 */
[----:B------:R-:W-:Y:S02]  /*7d8d0*/  IADD3 R123, P3, P4, R94, R124, R123 ;  /* 0x0000007c5e7b7210 */ /* 0x000fe40007c7e07b */
[----:B------:R-:W-:-:S04]  /*7d8e0*/  IADD3 R95, P2, PT, R95, R118, RZ ;  /* 0x000000765f5f7210 */ /* 0x000fc80007f5e0ff */
[----:B------:R-:W-:Y:S01]  /*7d8f0*/  IADD3.X R124, PT, PT, R95, R125, RZ, P3, P4 ;  /* 0x0000007d5f7c7210 */ /* 0x000fe20001fe84ff */
[----:B------:R-:W-:Y:S01]  /*7d900*/  IMAD.WIDE.U32 R94, R39, R40, RZ ;  /* 0x00000028275e7225 */ /* 0x000fe200078e00ff */
[----:B------:R-:W-:-:S05]  /*7d910*/  IADD3 R89, P3, PT, R128, R89, RZ ;  /* 0x0000005980597210 */ /* 0x000fca0007f7e0ff */
[----:B------:R-:W-:Y:S01]  /*7d920*/  IMAD.X R96, R129, 0x1, R96, P3 ;  /* 0x0000000181607824 */ /* 0x000fe200018e0660 */
[----:B------:R-:W-:Y:S01]  /*7d930*/  ISETP.GE.U32.AND P3, PT, R89, R128, PT ;  /* 0x000000805900720c */ /* 0x000fe20003f66070 */
[----:B------:R-:W-:Y:S02]  /*7d940*/  IMAD.MOV.U32 R128, RZ, RZ, R119 ;  /* 0x000000ffff807224 */ /* 0x000fe400078e0077 */
[----:B------:R-:W-:Y:S01]  /*7d950*/  IMAD.WIDE.U32 R118, R39, R30, RZ ;  /* 0x0000001e27767225 */ /* 0x000fe200078e00ff */
[----:B------:R-:W-:-:S03]  /*7d960*/  ISETP.GE.U32.AND.EX P3, PT, R96, R129, PT, P3 ;  /* 0x000000816000720c */ /* 0x000fc60003f66130 */
[----:B------:R-:W-:Y:S01]  /*7d970*/  IMAD.X R129, RZ, RZ, RZ, P1 ;  /* 0x000000ffff817224 */ /* 0x000fe200008e06ff */
[----:B------:R-:W-:Y:S01]  /*7d980*/  SEL R103, RZ, 0x1, P3 ;  /* 0x00000001ff677807 */ /* 0x000fe20001800000 */
[----:B------:R-:W-:Y:S01]  /*7d990*/  IMAD.WIDE.U32 R94, P3, R38, R41, R94 ;  /* 0x00000029265e7225 */ /* 0x000fe2000786005e */
[----:B------:R-:W-:Y:S02]  /*7d9a0*/  LOP3.LUT P1, RZ, R63, 0x1, RZ, 0xc0, !PT ;  /* 0x000000013fff7812 */ /* 0x000fe4000782c0ff */
[----:B------:R-:W-:Y:S01]  /*7d9b0*/  IADD3 R130, P5, P6, R126, R120, R103 ;  /* 0x000000787e827210 */ /* 0x000fe20007ebe067 */
[----:B------:R-:W-:Y:S01]  /*7d9c0*/  IMAD.MOV.U32 R120, RZ, RZ, R17 ;  /* 0x000000ffff787224 */ /* 0x000fe200078e0011 */
[----:B------:R-:W-:Y:S01]  /*7d9d0*/  IADD3 R105, P4, PT, R127, R94, RZ ;  /* 0x0000005e7f697210 */ /* 0x000fe20007f9e0ff */
[----:B------:R-:W-:Y:S02]  /*7d9e0*/  IMAD.MOV.U32 R126, RZ, RZ, R35 ;  /* 0x000000ffff7e7224 */ /* 0x000fe400078e0023 */
[----:B------:R-:W-:Y:S01]  /*7d9f0*/  IMAD.MOV.U32 R92, RZ, RZ, R95 ;  /* 0x000000ffff5c7224 */ /* 0x000fe200078e005f */
[----:B------:R-:W-:Y:S01]  /*7da00*/  IADD3.X R132, PT, PT, R105, R121, RZ, P5, P6 ;  /* 0x0000007969847210 */ /* 0x000fe20002fec4ff */
[----:B------:R-:W-:Y:S01]  /*7da10*/  IMAD.X R121, RZ, RZ, RZ, P0 ;  /* 0x000000ffff797224 */ /* 0x000fe200000e06ff */
[----:B------:R-:W-:Y:S01]  /*7da20*/  LOP3.LUT P5, RZ, R63, 0x1000, RZ, 0xc0, !PT ;  /* 0x000010003fff7812 */ /* 0x000fe200078ac0ff */
[----:B------:R-:W-:Y:S01]  /*7da30*/  IMAD.WIDE.U32 R94, R38, R30, RZ ;  /* 0x0000001e265e7225 */ /* 0x000fe200078e00ff */
[----:B------:R-:W-:-:S02]  /*7da40*/  ISETP.NE.AND P0, PT, R86, RZ, PT ;  /* 0x000000ff5600720c */ /* 0x000fc40003f05270 */
[----:B------:R-:W-:Y:S01]  /*7da50*/  LOP3.LUT P6, RZ, R63, 0x10, RZ, 0xc0, !PT ;  /* 0x000000103fff7812 */ /* 0x000fe200078cc0ff */
[----:B------:R-:W-:Y:S01]  /*7da60*/  IMAD.WIDE.U32.X R120, R68, R68, R120, P5 ;  /* 0x0000004444787225 */ /* 0x000fe200028e0478 */
[----:B------:R-:W-:-:S03]  /*7da70*/  ISETP.GE.U32.AND P5, PT, R16, R117, PT ;  /* 0x000000751000720c */ /* 0x000fc60003fa6070 */
[----:B------:R-:W-:Y:S01]  /*7da80*/  IMAD.X R117, RZ, RZ, RZ, P1 ;  /* 0x000000ffff757224 */ /* 0x000fe200008e06ff */
[----:B------:R-:W-:-:S04]  /*7da90*/  ISETP.GE.U32.AND.EX P5, PT, R8, R115, PT, P5 ;  /* 0x000000730800720c */ /* 0x000fc80003fa6150 */
[----:B------:R-:W-:Y:S02]  /*7daa0*/  SEL R105, RZ, 0x1, P5 ;  /* 0x00000001ff697807 */ /* 0x000fe40002800000 */
[----:B------:R-:W-:-:S05]  /*7dab0*/  LOP3.LUT P5, RZ, R63, 0x40, RZ, 0xc0, !PT ;  /* 0x000000403fff7812 */ /* 0x000fca00078ac0ff */
[----:B------:R-:W-:Y:S01]  /*7dac0*/  IMAD.X R127, RZ, RZ, RZ, P5 ;  /* 0x000000ffff7f7224 */ /* 0x000fe200028e06ff */
[----:B------:R-:W-:Y:S01]  /*7dad0*/  IADD3 R105, P5, PT, R105, R120, RZ ;  /* 0x0000007869697210 */ /* 0x000fe20007fbe0ff */
[----:B------:R-:W-:Y:S02]  /*7dae0*/  IMAD.MOV.U32 R120, RZ, RZ, R87 ;  /* 0x000000ffff787224 */ /* 0x000fe400078e0057 */
[----:B------:R-:W-:Y:S01]  /*7daf0*/  IMAD.WIDE.U32.X R86, R93, R31, R128, P2 ;  /* 0x0000001f5d567225 */ /* 0x000fe200010e0480 */
[----:B------:R-:W-:-:S03]  /*7db00*/  LOP3.LUT P2, RZ, R63, 0x2000, RZ, 0xc0, !PT ;  /* 0x000020003fff7812 */ /* 0x000fc6000784c0ff */
[----:B------:R-:W-:Y:S01]  /*7db10*/  IMAD.X R103, RZ, RZ, R121, P5 ;  /* 0x000000ffff677224 */ /* 0x000fe200028e0679 */
[C---:B------:R-:W-:Y:S01]  /*7db20*/  LOP3.LUT P5, RZ, R63.reuse, 0x10000, RZ, 0xc0, !PT ;  /* 0x000100003fff7812 */ /* 0x040fe200078ac0ff */
[----:B------:R-:W-:Y:S01]  /*7db30*/  IMAD.X R121, RZ, RZ, RZ, P0 ;  /* 0x000000ffff797224 */ /* 0x000fe200000e06ff */
[----:B------:R-:W-:Y:S01]  /*7db40*/  ISETP.NE.AND P0, PT, R140, RZ, PT ;  /* 0x000000ff8c00720c */ /* 0x000fe20003f05270 */
[----:B------:R-:W-:Y:S01]  /*7db50*/  IMAD.X R93, RZ, RZ, RZ, P3 ;  /* 0x000000ffff5d7224 */ /* 0x000fe200018e06ff */
[C---:B------:R-:W-:Y:S01]  /*7db60*/  LOP3.LUT P3, RZ, R63.reuse, 0x8000, RZ, 0xc0, !PT ;  /* 0x000080003fff7812 */ /* 0x040fe2000786c0ff */
[----:B------:R-:W-:Y:S01]  /*7db70*/  IMAD.WIDE.U32.X R120, R116, R31, R120, P6 ;  /* 0x0000001f74787225 */ /* 0x000fe200030e0478 */
[----:B------:R-:W-:-:S03]  /*7db80*/  LOP3.LUT P6, RZ, R63, 0x20000, RZ, 0xc0, !PT ;  /* 0x000200003fff7812 */ /* 0x000fc600078cc0ff */
[----:B------:R-:W-:Y:S01]  /*7db90*/  IMAD.WIDE.U32.X R114, R114, R31, R126, P0 ;  /* 0x0000001f72727225 */ /* 0x000fe200000e047e */
[----:B------:R-:W-:-:S03]  /*7dba0*/  ISETP.NE.AND P0, PT, R141, RZ, PT ;  /* 0x000000ff8d00720c */ /* 0x000fc60003f05270 */
[----:B------:R-:W-:Y:S02]  /*7dbb0*/  IMAD.MOV.U32 R116, RZ, RZ, R97 ;  /* 0x000000ffff747224 */ /* 0x000fe400078e0061 */
[----:B------:R-:W-:-:S04]  /*7dbc0*/  IMAD.WIDE.U32.X R92, R39, R41, R92, P4 ;  /* 0x00000029275c7225 */ /* 0x000fc800020e045c */
[----:B------:R-:W-:-:S04]  /*7dbd0*/  IMAD.WIDE.U32.X R116, R122, R31, R116, P0 ;  /* 0x0000001f7a747225 */ /* 0x000fc800000e0474 */
[----:B------:R-:W-:-:S04]  /*7dbe0*/  IMAD.WIDE.U32 R118, P0, R38, R31, R118 ;  /* 0x0000001f26767225 */ /* 0x000fc80007800076 */
[----:B------:R-:W-:Y:S01]  /*7dbf0*/  IMAD.X R127, RZ, RZ, RZ, P0 ;  /* 0x000000ffff7f7224 */ /* 0x000fe200000e06ff */
[----:B------:R-:W-:Y:S01]  /*7dc00*/  ISETP.GE.U32.AND P0, PT, R133, R136, PT ;  /* 0x000000888500720c */ /* 0x000fe20003f06070 */
[----:B------:R-:W-:Y:S02]  /*7dc10*/  IMAD.MOV.U32 R126, RZ, RZ, R119 ;  /* 0x000000ffff7e7224 */ /* 0x000fe400078e0077 */
[----:B------:R-:W-:Y:S01]  /*7dc20*/  IMAD.X R35, RZ, RZ, RZ, P5 ;  /* 0x000000ffff237224 */ /* 0x000fe200028e06ff */
[----:B------:R-:W-:Y:S02]  /*7dc30*/  ISETP.GE.U32.AND.EX P0, PT, R135, R138, PT, P0 ;  /* 0x0000008a8700720c */ /* 0x000fe40003f06100 */
[----:B------:R-:W-:Y:S02]  /*7dc40*/  LOP3.LUT P5, RZ, R63, 0x800, RZ, 0xc0, !PT ;  /* 0x000008003fff7812 */ /* 0x000fe400078ac0ff */
[----:B------:R-:W-:Y:S02]  /*7dc50*/  SEL R17, RZ, 0x1, P0 ;  /* 0x00000001ff117807 */ /* 0x000fe40000000000 */
[----:B------:R-:W-:-:S05]  /*7dc60*/  IADD3 R125, P0, PT, R95, R118, RZ ;  /* 0x000000765f7d7210 */ /* 0x000fca0007f1e0ff */
[----:B------:R-:W-:Y:S01]  /*7dc70*/  IMAD.WIDE.U32.X R38, R39, R31, R126, P0 ;  /* 0x0000001f27267225 */ /* 0x000fe200000e047e */
[----:B------:R-:W-:-:S05]  /*7dc80*/  IADD3 R119, P0, PT, R17, R120, RZ ;  /* 0x0000007811777210 */ /* 0x000fca0007f1e0ff */
[----:B------:R-:W-:Y:S01]  /*7dc90*/  IMAD.X R122, RZ, RZ, R121, P0 ;  /* 0x000000ffff7a7224 */ /* 0x000fe200000e0679 */
        /* <DEDUP_REMOVED lines=9> */
[----:B------:R-:W-:Y:S01]  /*7dd30*/  ISETP.GE.U32.AND P0, PT, R137, R34, PT ;  /* 0x000000228900720c */ /* 0x000fe20003f06070 */
[----:B------:R-:W-:-:S03]  /*7dd40*/  IMAD.MOV.U32 R34, RZ, RZ, R5 ;  /* 0x000000ffff227224 */ /* 0x000fc600078e0005 */
[----:B------:R-:W-:Y:S01]  /*7dd50*/  ISETP.GE.U32.AND.EX P0, PT, R139, R113, PT, P0 ;  /* 0x000000718b00720c */ /* 0x000fe20003f06100 */
[----:B------:R-:W-:Y:S01]  /*7dd60*/  IMAD.WIDE.U32.X R34, R36, R31, R34, P6 ;  /* 0x0000001f24227225 */ /* 0x000fe200030e0422 */
[----:B------:R-:W-:Y:S02]  /*7dd70*/  LOP3.LUT P6, RZ, R63, 0x200, RZ, 0xc0, !PT ;  /* 0x000002003fff7812 */ /* 0x000fe400078cc0ff */
[----:B------:R-:W-:Y:S01]  /*7dd80*/  SEL R97, RZ, 0x1, P0 ;  /* 0x00000001ff617807 */ /* 0x000fe20000000000 */
[----:B------:R-:W-:Y:S01]  /*7dd90*/  IMAD.X R113, RZ, RZ, RZ, P5 ;  /* 0x000000ffff717224 */ /* 0x000fe200028e06ff */
[----:B------:R-:W-:-:S04]  /*7dda0*/  ISETP.GE.U32.AND P0, PT, R111, R108, PT ;  /* 0x0000006c6f00720c */ /* 0x000fc80003f06070 */
[----:B------:R-:W-:Y:S01]  /*7ddb0*/  ISETP.GE.U32.AND.EX P0, PT, R112, R109, PT, P0 ;  /* 0x0000006d7000720c */ /* 0x000fe20003f06100 */
[----:B------:R-:W-:-:S03]  /*7ddc0*/  IMAD.MOV.U32 R112, RZ, RZ, R15 ;  /* 0x000000ffff707224 */ /* 0x000fc600078e000f */
[----:B------:R-:W-:Y:S01]  /*7ddd0*/  SEL R5, RZ, 0x1, P0 ;  /* 0x00000001ff057807 */ /* 0x000fe20000000000 */
[----:B------:R-:W-:-:S03]  /*7dde0*/  IMAD.WIDE.U32.X R112, R110, R41, R112, P6 ;  /* 0x000000296e707225 */ /* 0x000fc600030e0470 */
        /* <DEDUP_REMOVED lines=11> */
[----:B------:R-:W-:Y:S01]  /*7dea0*/  IADD3 R34, P1, PT, R18, R131, RZ ;  /* 0x0000008312227210 */ /* 0x000fe20007f3e0ff */
[----:B------:R-:W-:-:S04]  /*7deb0*/  IMAD.MOV.U32 R18, RZ, RZ, R9 ;  /* 0x000000ffff127224 */ /* 0x000fc800078e0009 */
[----:B------:R-:W-:Y:S01]  /*7dec0*/  IMAD.X R5, R19, 0x1, R134, P1 ;  /* 0x0000000113057824 */ /* 0x000fe200008e0686 */
[----:B------:R-:W-:Y:S01]  /*7ded0*/  ISETP.GE.U32.AND P1, PT, R34, R131, PT ;  /* 0x000000832200720c */ /* 0x000fe20003f26070 */
[----:B------:R-:W-:-:S03]  /*7dee0*/  IMAD.X R19, RZ, RZ, RZ, P3 ;  /* 0x000000ffff137224 */ /* 0x000fc600018e06ff */
[----:B------:R-:W-:Y:S01]  /*7def0*/  ISETP.GE.U32.AND.EX P1, PT, R5, R134, PT, P1 ;  /* 0x000000860500720c */ /* 0x000fe20003f26110 */
[----:B------:R-:W-:Y:S01]  /*7df00*/  IMAD.WIDE.U32.X R106, R107, R31, R18, P2 ;  /* 0x0000001f6b6a7225 */ /* 0x000fe200010e0412 */
[----:B------:R-:W-:Y:S02]  /*7df10*/  @P0 IADD3 R37, P2, PT, R36, R37, RZ ;  /* 0x0000002524250210 */ /* 0x000fe40007f5e0ff */
[----:B------:R-:W-:Y:S01]  /*7df20*/  SEL R35, RZ, 0x1, P1 ;  /* 0x00000001ff237807 */ /* 0x000fe20000800000 */
[----:B------:R-:W-:Y:S01]  /*7df30*/  IMAD.WIDE.U32 R18, R110, R30, RZ ;  /* 0x0000001e6e127225 */ /* 0x000fe200078e00ff */
[----:B------:R-:W-:-:S03]  /*7df40*/  ISETP.GE.U32.AND P1, PT, R17, R42, PT ;  /* 0x0000002a1100720c */ /* 0x000fc60003f26070 */
[----:B------:R-:W-:Y:S01]  /*7df50*/  @P0 IMAD.X R21, RZ, RZ, R21, P2 ;  /* 0x000000ffff150224 */ /* 0x000fe200010e0615 */
[----:B------:R-:W-:Y:S01]  /*7df60*/  ISETP.GE.U32.AND.EX P1, PT, R118, R43, PT, P1 ;  /* 0x0000002b7600720c */ /* 0x000fe20003f26110 */
[C---:B------:R-:W-:Y:S01]  /*7df70*/  IMAD.WIDE.U32 R18, P3, R12.reuse, R31, R18 ;  /* 0x0000001f0c127225 */ /* 0x040fe20007860012 */
[----:B------:R-:W-:Y:S02]  /*7df80*/  IADD3 R37, P0, P2, R37, R116, R35 ;  /* 0x0000007425257210 */ /* 0x000fe40007a1e023 */
[----:B------:R-:W-:Y:S01]  /*7df90*/  SEL R9, RZ, 0x1, P1 ;  /* 0x00000001ff097807 */ /* 0x000fe20000800000 */
[----:B------:R-:W-:Y:S01]  /*7dfa0*/  IMAD.X R109, RZ, RZ, RZ, P3 ;  /* 0x000000ffff6d7224 */ /* 0x000fe200018e06ff */
[----:B------:R-:W-:Y:S01]  /*7dfb0*/  IADD3 R119, P1, PT, R97, R114, RZ ;  /* 0x0000007261777210 */ /* 0x000fe20007f3e0ff */
[----:B------:R-:W-:Y:S01]  /*7dfc0*/  IMAD.MOV.U32 R108, RZ, RZ, R19 ;  /* 0x000000ffff6c7224 */ /* 0x000fe200078e0013 */
[----:B------:R-:W-:Y:S01]  /*7dfd0*/  IADD3.X R35, PT, PT, R21, R117, RZ, P0, P2 ;  /* 0x0000007515237210 */ /* 0x000fe200007e44ff */
[----:B------:R-:W-:Y:S01]  /*7dfe0*/  IMAD.WIDE.U32 R116, R12, R30, RZ ;  /* 0x0000001e0c747225 */ /* 0x000fe200078e00ff */
[----:B------:R-:W-:-:S02]  /*7dff0*/  ISETP.NE.U32.AND P2, PT, R119, RZ, PT ;  /* 0x000000ff7700720c */ /* 0x000fc40003f45070 */
[----:B------:R-:W-:Y:S01]  /*7e000*/  ISETP.NE.U32.AND P0, PT, R127, RZ, PT ;  /* 0x000000ff7f00720c */ /* 0x000fe20003f05070 */
[----:B------:R-:W-:Y:S01]  /*7e010*/  IMAD.X R36, RZ, RZ, R115, P1 ;  /* 0x000000ffff247224 */ /* 0x000fe200008e0673 */
[----:B------:R-:W-:Y:S01]  /*7e020*/  IADD3 R131, P3, PT, R117, R18, RZ ;  /* 0x0000001275837210 */ /* 0x000fe20007f7e0ff */
[----:B------:R-:W-:Y:S01]  /*7e030*/  IMAD.WIDE.U32 R114, R13, R40, RZ ;  /* 0x000000280d727225 */ /* 0x000fe200078e00ff */
[----:B------:R-:W-:Y:S02]  /*7e040*/  IADD3 R97, P1, PT, R9, R120, RZ ;  /* 0x0000007809617210 */ /* 0x000fe40007f3e0ff */
[----:B------:R-:W-:Y:S01]  /*7e050*/  ISETP.NE.AND.EX P2, PT, R36, RZ, PT, P2 ;  /* 0x000000ff2400720c */ /* 0x000fe20003f45320 */
[----:B------:R-:W-:-:S04]  /*7e060*/  IMAD.WIDE.U32.X R110, R110, R31, R108, P3 ;  /* 0x0000001f6e6e7225 */ /* 0x000fc800018e046c */
[----:B------:R-:W-:-:S04]  /*7e070*/  IMAD.WIDE.U32 R120, P4, R6, R41, R114 ;  /* 0x0000002906787225 */ /* 0x000fc80007880072 */
[----:B------:R-:W-:-:S04]  /*7e080*/  IMAD.WIDE.U32 R108, R6, R40, RZ ;  /* 0x00000028066c7225 */ /* 0x000fc800078e00ff */
        /* <DEDUP_REMOVED lines=14> */
.L_x_250:
[----:B------:R-:W-:Y:S05]  /*7e170*/  BSYNC.RECONVERGENT B3 ;  /* 0x0000000000037941 */ /* 0x000fea0003800200 */
.L_x_249:
[----:B------:R-:W-:Y:S01]  /*7e180*/  ISETP.NE.AND.EX P0, PT, R129, RZ, PT, P0 ;  /* 0x000000ff8100720c */ /* 0x000fe20003f05300 */
[----:B------:R-:W-:Y:S01]  /*7e190*/  BSSY.RECONVERGENT B3, `(.L_x_251) ;  /* 0x0000022000037945 */ /* 0x000fe20003800200 */
[----:B------:R-:W-:Y:S01]  /*7e1a0*/  LOP3.LUT P3, RZ, R63, 0x100, RZ, 0xc0, !PT ;  /* 0x000001003fff7812 */ /* 0x000fe2000786c0ff */
[----:B------:R-:W-:Y:S01]  /*7e1b0*/  IMAD.X R19, RZ, RZ, RZ, P4 ;  /* 0x000000ffff137224 */ /* 0x000fe200020e06ff */
[----:B------:R-:W-:Y:S01]  /*7e1c0*/  IADD3 R54, P2, PT, R54, R123, RZ ;  /* 0x0000007b36367210 */ /* 0x000fe20007f5e0ff */
[----:B------:R-:W-:Y:S02]  /*7e1d0*/  IMAD.MOV.U32 R114, RZ, RZ, R11 ;  /* 0x000000ffff727224 */ /* 0x000fe400078e000b */
[----:B------:R-:W-:Y:S01]  /*7e1e0*/  IMAD.X R115, RZ, RZ, RZ, P3 ;  /* 0x000000ffff737224 */ /* 0x000fe200018e06ff */
[----:B------:R-:W-:Y:S01]  /*7e1f0*/  IADD3 R133, P3, PT, R109, R120, RZ ;  /* 0x000000786d857210 */ /* 0x000fe20007f7e0ff */
[----:B------:R-:W-:Y:S01]  /*7e200*/  IMAD.MOV.U32 R18, RZ, RZ, R121 ;  /* 0x000000ffff127224 */ /* 0x000fe200078e0079 */
[----:B------:R-:W-:-:S03]  /*7e210*/  IADD3 R119, P5, PT, R130, R54, RZ ;  /* 0x0000003682777210 */ /* 0x000fc60007fbe0ff */
[----:B------:R-:W-:Y:S10]  /*7e220*/  @!P0 BRA `(.L_x_252) ;  /* 0x0000000000608947 */ /* 0x000ff40003800000 */
        /* <DEDUP_REMOVED lines=24> */
.L_x_252:
[----:B------:R-:W-:Y:S05]  /*7e3b0*/  BSYNC.RECONVERGENT B3 ;  /* 0x0000000000037941 */ /* 0x000fea0003800200 */
.L_x_251:
[----:B------:R-:W-:Y:S01]  /*7e3c0*/  IMAD.X R53, R53, 0x1, R124, P2 ;  /* 0x0000000135357824 */ /* 0x000fe200010e067c */
[----:B------:R-:W-:Y:S01]  /*7e3d0*/  ISETP.GE.U32.AND P2, PT, R34, R97, PT ;  /* 0x000000612200720c */ /* 0x000fe20003f46070 */
[----:B------:R-:W-:Y:S01]  /*7e3e0*/  IMAD.X R120, RZ, RZ, RZ, P1 ;  /* 0x000000ffff787224 */ /* 0x000fe200008e06ff */
[----:B------:R-:W-:Y:S01]  /*7e3f0*/  IADD3 R97, P4, PT, -R97, R34, RZ ;  /* 0x0000002261617210 */ /* 0x000fe20007f9e1ff */
[----:B------:R-:W-:Y:S01]  /*7e400*/  IMAD.X R121, R132, 0x1, R53, P5 ;  /* 0x0000000184797824 */ /* 0x000fe200028e0635 */
[----:B------:R-:W-:Y:S01]  /*7e410*/  IADD3 R88, P1, PT, R88, R99, RZ ;  /* 0x0000006358587210 */ /* 0x000fe20007f3e0ff */
[----:B------:R-:W-:Y:S01]  /*7e420*/  BSSY.RECONVERGENT B3, `(.L_x_253) ;  /* 0x0000061000037945 */ /* 0x000fe20003800200 */
[----:B------:R-:W-:Y:S02]  /*7e430*/  ISETP.GE.U32.AND P0, PT, R119, R130, PT ;  /* 0x000000827700720c */ /* 0x000fe40003f06070 */
[C---:B------:R-:W-:Y:S01]  /*7e440*/  ISETP.GE.U32.AND.EX P2, PT, R5.reuse, R120, PT, P2 ;  /* 0x000000780500720c */ /* 0x040fe20003f46120 */
[----:B------:R-:W-:Y:S01]  /*7e450*/  IMAD.X R120, R5, 0x1, ~R120, P4 ;  /* 0x0000000105787824 */ /* 0x000fe200020e0e78 */
[----:B------:R-:W-:Y:S01]  /*7e460*/  ISETP.GE.U32.AND P4, PT, R97, R40, PT ;  /* 0x000000286100720c */ /* 0x000fe20003f86070 */
[----:B------:R-:W-:Y:S01]  /*7e470*/  IMAD.X R90, R90, 0x1, R101, P1 ;  /* 0x000000015a5a7824 */ /* 0x000fe200008e0665 */
[----:B------:R-:W-:-:S02]  /*7e480*/  IADD3 R11, P5, PT, R100, R88, RZ ;  /* 0x00000058640b7210 */ /* 0x000fc40007fbe0ff */
[----:B------:R-:W-:Y:S02]  /*7e490*/  ISETP.GE.U32.AND.EX P1, PT, R121, R132, PT, P0 ;  /* 0x000000847900720c */ /* 0x000fe40003f26100 */
[----:B------:R-:W-:Y:S01]  /*7e4a0*/  ISETP.GE.U32.AND.EX P4, PT, R120, R41, PT, P4 ;  /* 0x000000297800720c */ /* 0x000fe20003f86140 */
[----:B------:R-:W-:Y:S01]  /*7e4b0*/  IMAD.X R15, R102, 0x1, R90, P5 ;  /* 0x00000001660f7824 */ /* 0x000fe200028e065a */
[----:B------:R-:W-:Y:S02]  /*7e4c0*/  SEL R21, RZ, 0x1, P1 ;  /* 0x00000001ff157807 */ /* 0x000fe40000800000 */
[----:B------:R-:W-:Y:S02]  /*7e4d0*/  ISETP.GE.U32.AND P0, PT, R11, R100, PT ;  /* 0x000000640b00720c */ /* 0x000fe40003f06070 */
[----:B------:R-:W-:Y:S02]  /*7e4e0*/  SEL R7, RZ, 0x1, P2 ;  /* 0x00000001ff077807 */ /* 0x000fe40001000000 */
[----:B------:R-:W-:-:S02]  /*7e4f0*/  SEL R12, RZ, 0x1, P4 ;  /* 0x00000001ff0c7807 */ /* 0x000fc40002000000 */
[----:B------:R-:W-:Y:S02]  /*7e500*/  IADD3 R21, P2, P4, R94, R92, R21 ;  /* 0x0000005c5e157210 */ /* 0x000fe40007c5e015 */
[----:B------:R-:W-:Y:S02]  /*7e510*/  ISETP.GE.U32.AND P1, PT, R54, R123, PT ;  /* 0x0000007b3600720c */ /* 0x000fe40003f26070 */
[----:B------:R-:W-:Y:S02]  /*7e520*/  ISETP.GE.U32.AND.EX P0, PT, R15, R102, PT, P0 ;  /* 0x000000660f00720c */ /* 0x000fe40003f06100 */
[----:B------:R-:W-:Y:S02]  /*7e530*/  IADD3.X R36, PT, PT, R125, R93, RZ, P2, P4 ;  /* 0x0000005d7d247210 */ /* 0x000fe400017e84ff */
[----:B------:R-:W-:Y:S02]  /*7e540*/  ISETP.GE.U32.AND.EX P1, PT, R53, R124, PT, P1 ;  /* 0x0000007c3500720c */ /* 0x000fe40003f26110 */
[----:B------:R-:W-:-:S02]  /*7e550*/  IADD3 R12, P2, PT, R12, R7, RZ ;  /* 0x000000070c0c7210 */ /* 0x000fc40007f5e0ff */
[----:B------:R-:W-:Y:S02]  /*7e560*/  SEL R117, RZ, 0x1, P0 ;  /* 0x00000001ff757807 */ /* 0x000fe40000000000 */
[----:B------:R-:W-:Y:S01]  /*7e570*/  SEL R7, RZ, 0x1, P1 ;  /* 0x00000001ff077807 */ /* 0x000fe20000800000 */
[----:B------:R-:W-:Y:S01]  /*7e580*/  IMAD.X R54, RZ, RZ, RZ, P2 ;  /* 0x000000ffff367224 */ /* 0x000fe200010e06ff */
[----:B------:R-:W-:Y:S02]  /*7e590*/  IADD3 R9, P5, PT, -R12, R37, RZ ;  /* 0x000000250c097210 */ /* 0x000fe40007fbe1ff */
[----:B------:R-:W-:Y:S02]  /*7e5a0*/  ISETP.GE.U32.AND P0, PT, R88, R99, PT ;  /* 0x000000635800720c */ /* 0x000fe40003f06070 */
[----:B------:R-:W-:Y:S01]  /*7e5b0*/  IADD3 R117, P1, P4, R116, R112, R117 ;  /* 0x0000007074757210 */ /* 0x000fe20007c3e075 */
[----:B------:R-:W-:Y:S01]  /*7e5c0*/  IMAD.X R10, R35, 0x1, ~R54, P5 ;  /* 0x00000001230a7824 */ /* 0x000fe200028e0e36 */
[----:B------:R-:W-:-:S02]  /*7e5d0*/  ISETP.GE.U32.AND.EX P0, PT, R90, R101, PT, P0 ;  /* 0x000000655a00720c */ /* 0x000fc40003f06100 */
[----:B------:R-:W-:Y:S02]  /*7e5e0*/  IADD3.X R112, PT, PT, R131, R113, RZ, P1, P4 ;  /* 0x0000007183707210 */ /* 0x000fe40000fe84ff */
[----:B------:R-:W-:Y:S02]  /*7e5f0*/  ISETP.GE.U32.AND P1, PT, R9, R30, PT ;  /* 0x0000001e0900720c */ /* 0x000fe40003f26070 */
[----:B------:R-:W-:Y:S02]  /*7e600*/  IADD3 R93, P4, PT, R7, R86, RZ ;  /* 0x00000056075d7210 */ /* 0x000fe40007f9e0ff */
[----:B------:R-:W-:Y:S02]  /*7e610*/  SEL R7, RZ, 0x1, P0 ;  /* 0x00000001ff077807 */ /* 0x000fe40000000000 */
[----:B------:R-:W-:Y:S01]  /*7e620*/  ISETP.GE.U32.AND P0, PT, R37, R12, PT ;  /* 0x0000000c2500720c */ /* 0x000fe20003f06070 */
[----:B------:R-:W-:Y:S01]  /*7e630*/  IMAD.X R88, RZ, RZ, R87, P4 ;  /* 0x000000ffff587224 */ /* 0x000fe200020e0657 */
[----:B------:R-:W-:Y:S01]  /*7e640*/  ISETP.GE.U32.AND.EX P1, PT, R10, R31, PT, P1 ;  /* 0x0000001f0a00720c */ /* 0x000fe20003f26110 */
[----:B------:R-:W-:Y:S01]  /*7e650*/  IMAD.WIDE.U32 R86, R13, R30, RZ ;  /* 0x0000001e0d567225 */ /* 0x000fe200078e00ff */
[----:B------:R-:W-:-:S02]  /*7e660*/  ISETP.GE.U32.AND P2, PT, R89, R44, PT ;  /* 0x0000002c5900720c */ /* 0x000fc40003f46070 */
[----:B------:R-:W-:Y:S02]  /*7e670*/  ISETP.GE.U32.AND.EX P0, PT, R35, R54, P1, P0 ;  /* 0x000000362300720c */ /* 0x000fe40000f06100 */
[----:B------:R-:W-:Y:S02]  /*7e680*/  ISETP.GE.U32.AND.EX P2, PT, R96, R45, PT, P2 ;  /* 0x0000002d6000720c */ /* 0x000fe40003f46120 */
[----:B------:R-:W-:Y:S02]  /*7e690*/  IADD3 R99, P1, PT, R14, R11, RZ ;  /* 0x0000000b0e637210 */ /* 0x000fe40007f3e0ff */
[----:B------:R-:W-:Y:S02]  /*7e6a0*/  IADD3 R109, P4, PT, R7, R106, RZ ;  /* 0x0000006a076d7210 */ /* 0x000fe40007f9e0ff */
[----:B------:R-:W-:Y:S01]  /*7e6b0*/  SEL R94, RZ, 0xffffffff, P2 ;  /* 0xffffffffff5e7807 */ /* 0x000fe20001000000 */
[----:B------:R-:W-:Y:S01]  /*7e6c0*/  IMAD.X R101, R98, 0x1, R15, P1 ;  /* 0x0000000162657824 */ /* 0x000fe200008e060f */
[----:B------:R-:W-:Y:S01]  /*7e6d0*/  ISETP.NE.U32.AND P1, PT, R93, RZ, PT ;  /* 0x000000ff5d00720c */ /* 0x000fe20003f25070 */
[----:B------:R-:W-:Y:S01]  /*7e6e0*/  IMAD.X R106, RZ, RZ, R107, P4 ;  /* 0x000000ffff6a7224 */ /* 0x000fe200020e066b */
[----:B------:R-:W-:-:S02]  /*7e6f0*/  ISETP.GE.U32.AND P4, PT, R99, R14, PT ;  /* 0x0000000e6300720c */ /* 0x000fc40003f86070 */
[C---:B------:R-:W-:Y:S02]  /*7e700*/  IADD3 R95, P5, PT, R94.reuse, R119, RZ ;  /* 0x000000775e5f7210 */ /* 0x040fe40007fbe0ff */
[----:B------:R-:W-:Y:S02]  /*7e710*/  LOP3.LUT P6, RZ, R63, 0x80, RZ, 0xc0, !PT ;  /* 0x000000803fff7812 */ /* 0x000fe400078cc0ff */
[----:B------:R-:W-:Y:S01]  /*7e720*/  SEL R7, RZ, 0x1, P2 ;  /* 0x00000001ff077807 */ /* 0x000fe20001000000 */
[----:B------:R-:W-:Y:S01]  /*7e730*/  IMAD.X R94, R94, 0x1, R121, P5 ;  /* 0x000000015e5e7824 */ /* 0x000fe200028e0679 */
[----:B------:R-:W-:Y:S01]  /*7e740*/  ISETP.NE.AND.EX P1, PT, R88, RZ, PT, P1 ;  /* 0x000000ff5800720c */ /* 0x000fe20003f25310 */
[----:B------:R-:W-:Y:S01]  /*7e750*/  IMAD.WIDE.U32.X R114, R13, R43, R114, P6 ;  /* 0x0000002b0d727225 */ /* 0x000fe200030e0472 */
[----:B------:R-:W-:Y:S02]  /*7e760*/  ISETP.GE.U32.AND.EX P4, PT, R101, R98, PT, P4 ;  /* 0x000000626500720c */ /* 0x000fe40003f86140 */
[----:B------:R-:W-:-:S02]  /*7e770*/  ISETP.GE.U32.AND P2, PT, R119, R7, PT ;  /* 0x000000077700720c */ /* 0x000fc40003f46070 */
[----:B------:R-:W-:Y:S02]  /*7e780*/  ISETP.GE.U32.AND P5, PT, R95, R42, PT ;  /* 0x0000002a5f00720c */ /* 0x000fe40003fa6070 */
[----:B------:R-:W-:Y:S02]  /*7e790*/  SEL R7, RZ, 0x1, P4 ;  /* 0x00000001ff077807 */ /* 0x000fe40002000000 */
[----:B------:R-:W-:Y:S02]  /*7e7a0*/  ISETP.GE.U32.AND.EX P5, PT, R94, R43, PT, P5 ;  /* 0x0000002b5e00720c */ /* 0x000fe40003fa6150 */
[----:B------:R-:W-:Y:S02]  /*7e7b0*/  IADD3 R108, P4, P6, R108, R114, R7 ;  /* 0x000000726c6c7210 */ /* 0x000fe40007e9e007 */
[----:B------:R-:W-:Y:S02]  /*7e7c0*/  SEL R14, RZ, 0x1, P5 ;  /* 0x00000001ff0e7807 */ /* 0x000fe40002800000 */
[----:B------:R-:W-:-:S02]  /*7e7d0*/  IADD3.X R115, PT, PT, R133, R115, RZ, P4, P6 ;  /* 0x0000007385737210 */ /* 0x000fc400027ec4ff */
[----:B------:R-:W-:Y:S01]  /*7e7e0*/  @P1 IADD3 R7, P5, PT, R93, R48, RZ ;  /* 0x000000305d071210 */ /* 0x000fe20007fbe0ff */
[----:B------:R-:W-:Y:S01]  /*7e7f0*/  IMAD.WIDE.U32 R92, P6, R6, R31, R86 ;  /* 0x0000001f065c7225 */ /* 0x000fe200078c0056 */
[----:B------:R-:W-:Y:S02]  /*7e800*/  ISETP.GE.U32.AND.EX P2, PT, R121, RZ, PT, P2 ;  /* 0x000000ff7900720c */ /* 0x000fe40003f46120 */
[----:B------:R-:W-:Y:S01]  /*7e810*/  SEL R12, R44, RZ, P0 ;  /* 0x000000ff2c0c7207 */ /* 0x000fe20000000000 */
[----:B------:R-:W-:Y:S01]  /*7e820*/  IMAD.WIDE.U32.X R86, R13, R41, R18, P3 ;  /* 0x000000290d567225 */ /* 0x000fe200018e0412 */
[----:B------:R-:W-:Y:S02]  /*7e830*/  ISETP.NE.U32.AND P3, PT, R109, RZ, PT ;  /* 0x000000ff6d00720c */ /* 0x000fe40003f65070 */
[----:B------:R-:W-:Y:S02]  /*7e840*/  SEL R15, RZ, 0x1, P2 ;  /* 0x00000001ff0f7807 */ /* 0x000fe40001000000 */
[----:B------:R-:W-:-:S02]  /*7e850*/  ISETP.NE.AND.EX P3, PT, R106, RZ, PT, P3 ;  /* 0x000000ff6a00720c */ /* 0x000fc40003f65330 */
[----:B------:R-:W-:Y:S01]  /*7e860*/  IADD3 R11, P2, PT, -R12, R91, RZ ;  /* 0x0000005b0c0b7210 */ /* 0x000fe20007f5e1ff */
[----:B------:R-:W-:Y:S01]  /*7e870*/  IMAD.WIDE.U32 R90, R6, R30, RZ ;  /* 0x0000001e065a7225 */ /* 0x000fe200078e00ff */
[----:B------:R-:W-:Y:S02]  /*7e880*/  SEL R53, R45, RZ, P0 ;  /* 0x000000ff2d357207 */ /* 0x000fe40000000000 */
[----:B------:R-:W-:Y:S01]  /*7e890*/  IADD3 R14, P4, PT, R14, R15, RZ ;  /* 0x0000000f0e0e7210 */ /* 0x000fe20007f9e0ff */
[----:B------:R-:W-:Y:S02]  /*7e8a0*/  @P1 IMAD.X R12, R88, 0x1, R33, P5 ;  /* 0x00000001580c1824 */ /* 0x000fe400028e0621 */
[----:B------:R-:W-:Y:S01]  /*7e8b0*/  IMAD.X R15, R104, 0x1, ~R53, P2 ;  /* 0x00000001680f7824 */ /* 0x000fe200010e0e35 */
[----:B------:R-:W-:Y:S01]  /*7e8c0*/  @P1 ISETP.GE.U32.AND P2, PT, R7, R48, PT ;  /* 0x000000300700120c */ /* 0x000fe20003f46070 */
[----:B------:R-:W-:Y:S01]  /*7e8d0*/  @P1 IMAD.MOV.U32 R48, RZ, RZ, R7 ;  /* 0x000000ffff301224 */ /* 0x000fe200078e0007 */
[----:B------:R-:W-:Y:S01]  /*7e8e0*/  IADD3 R53, P5, PT, R91, R92, RZ ;  /* 0x0000005c5b357210 */ /* 0x000fe20007fbe0ff */
[----:B------:R-:W-:Y:S01]  /*7e8f0*/  IMAD.X R7, RZ, RZ, RZ, P6 ;  /* 0x000000ffff077224 */ /* 0x000fe200030e06ff */
[----:B------:R-:W-:Y:S01]  /*7e900*/  @P1 ISETP.GE.U32.AND.EX P2, PT, R12, R33, PT, P2 ;  /* 0x000000210c00120c */ /* 0x000fe20003f46120 */
[----:B------:R-:W-:Y:S01]  /*7e910*/  IMAD.MOV.U32 R6, RZ, RZ, R93 ;  /* 0x000000ffff067224 */ /* 0x000fe200078e005d */
[----:B------:R-:W-:Y:S01]  /*7e920*/  IADD3 R107, P6, PT, R48, R21, RZ ;  /* 0x00000015306b7210 */ /* 0x000fe20007fde0ff */
[----:B------:R-:W-:-:S02]  /*7e930*/  @P1 IMAD.MOV.U32 R33, RZ, RZ, R12 ;  /* 0x000000ffff211224 */ /* 0x000fc400078e000c */
[----:B------:R-:W-:Y:S01]  /*7e940*/  IMAD.WIDE.U32.X R6, R13, R31, R6, P5 ;  /* 0x0000001f0d067225 */ /* 0x000fe200028e0406 */
[----:B------:R-:W-:Y:S09]  /*7e950*/  @!P3 BRA `(.L_x_254) ;  /* 0x000000000034b947 */ /* 0x000ff20003800000 */
        /* <DEDUP_REMOVED lines=13> */
.L_x_254:
[----:B------:R-:W-:Y:S05]  /*7ea30*/  BSYNC.RECONVERGENT B3 ;  /* 0x0000000000037941 */ /* 0x000fea0003800200 */
.L_x_253:
[----:B------:R-:W-:Y:S01]  /*7ea40*/  IMAD.X R109, R33, 0x1, R36, P6 ;  /* 0x00000001216d7824 */ /* 0x000fe200030e0624 */
[----:B------:R-:W-:Y:S01]  /*7ea50*/  ISETP.GE.U32.AND P3, PT, R107, R21, PT ;  /* 0x000000156b00720c */ /* 0x000fe20003f66070 */
[----:B------:R-:W-:Y:S01]  /*7ea60*/  IMAD.X R12, RZ, RZ, RZ, P4 ;  /* 0x000000ffff0c7224 */ /* 0x000fe200020e06ff */
[----:B------:R-:W-:Y:S01]  /*7ea70*/  @P1 SEL R13, RZ, 0x1, P2 ;  /* 0x00000001ff0d1807 */ /* 0x000fe20001000000 */
[----:B------:R-:W-:Y:S01]  /*7ea80*/  BSSY.RECONVERGENT B3, `(.L_x_255) ;  /* 0x0000107000037945 */ /* 0x000fe20003800200 */
[----:B------:R-:W-:Y:S02]  /*7ea90*/  IADD3 R4, P4, PT, R4, R117, RZ ;  /* 0x0000007504047210 */ /* 0x000fe40007f9e0ff */
[----:B------:R-:W-:Y:S02]  /*7eaa0*/  IADD3 R91, P2, PT, -R14, R107, RZ ;  /* 0x0000006b0e5b7210 */ /* 0x000fe40007f5e1ff */
[----:B------:R-:W-:Y:S02]  /*7eab0*/  ISETP.GE.U32.AND.EX P3, PT, R109, R36, PT, P3 ;  /* 0x000000246d00720c */ /* 0x000fe40003f66130 */
[----:B------:R-:W-:Y:S01]  /*7eac0*/  @P1 IADD3 R50, P6, PT, R13, R50, RZ ;  /* 0x000000320d321210 */ /* 0x000fe20007fde0ff */
[----:B------:R-:W-:Y:S01]  /*7ead0*/  IMAD.X R13, R55, 0x1, R112, P4 ;  /* 0x00000001370d7824 */ /* 0x000fe200020e0670 */
[----:B------:R-:W-:Y:S01]  /*7eae0*/  ISETP.GE.U32.AND P4, PT, R107, R14, PT ;  /* 0x0000000e6b00720c */ /* 0x000fe20003f86070 */
[----:B------:R-:W-:Y:S01]  /*7eaf0*/  IMAD.X R36, R109, 0x1, ~R12, P2 ;  /* 0x000000016d247824 */ /* 0x000fe200010e0e0c */
[----:B------:R-:W-:Y:S01]  /*7eb00*/  IADD3 R55, P2, PT, R108, R4, RZ ;  /* 0x000000046c377210 */ /* 0x000fe20007f5e0ff */
[----:B------:R-:W-:Y:S01]  /*7eb10*/  @P1 IMAD.X R51, RZ, RZ, R51, P6 ;  /* 0x000000ffff331224 */ /* 0x000fe200030e0633 */
[----:B------:R-:W-:-:S02]  /*7eb20*/  SEL R93, RZ, 0x1, P3 ;  /* 0x00000001ff5d7807 */ /* 0x000fc40001800000 */
[----:B------:R-:W-:Y:S01]  /*7eb30*/  ISETP.GE.U32.AND P3, PT, R91, R40, PT ;  /* 0x000000285b00720c */ /* 0x000fe20003f66070 */
[----:B------:R-:W-:Y:S01]  /*7eb40*/  IMAD.X R88, R115, 0x1, R13, P2 ;  /* 0x0000000173587824 */ /* 0x000fe200010e060d */
[----:B------:R-:W-:Y:S02]  /*7eb50*/  ISETP.GE.U32.AND P5, PT, R4, R117, PT ;  /* 0x000000750400720c */ /* 0x000fe40003fa6070 */
[----:B------:R-:W-:Y:S02]  /*7eb60*/  ISETP.GE.U32.AND.EX P4, PT, R109, R12, PT, P4 ;  /* 0x0000000c6d00720c */ /* 0x000fe40003f86140 */
[----:B------:R-:W-:Y:S02]  /*7eb70*/  ISETP.GE.U32.AND.EX P3, PT, R36, R41, PT, P3 ;  /* 0x000000292400720c */ /* 0x000fe40003f66130 */
[----:B------:R-:W-:Y:S02]  /*7eb80*/  ISETP.GE.U32.AND P2, PT, R55, R108, PT ;  /* 0x0000006c3700720c */ /* 0x000fe40003f46070 */
[----:B------:R-:W-:-:S02]  /*7eb90*/  ISETP.GE.U32.AND.EX P5, PT, R13, R112, PT, P5 ;  /* 0x000000700d00720c */ /* 0x000fc40003fa6150 */
[----:B------:R-:W-:Y:S02]  /*7eba0*/  SEL R21, RZ, 0x1, P4 ;  /* 0x00000001ff157807 */ /* 0x000fe40002000000 */
[----:B------:R-:W-:Y:S02]  /*7ebb0*/  IADD3 R93, P1, P4, R50, R38, R93 ;  /* 0x00000026325d7210 */ /* 0x000fe40007c3e05d */
[----:B------:R-:W-:Y:S02]  /*7ebc0*/  SEL R12, RZ, 0x1, P3 ;  /* 0x00000001ff0c7807 */ /* 0x000fe40001800000 */
[----:B------:R-:W-:Y:S02]  /*7ebd0*/  ISETP.GE.U32.AND.EX P2, PT, R88, R115, PT, P2 ;  /* 0x000000735800720c */ /* 0x000fe40003f46120 */
[----:B------:R-:W-:Y:S02]  /*7ebe0*/  SEL R19, RZ, 0x1, P5 ;  /* 0x00000001ff137807 */ /* 0x000fe40002800000 */
[----:B------:R-:W-:-:S02]  /*7ebf0*/  IADD3.X R98, PT, PT, R51, R39, RZ, P1, P4 ;  /* 0x0000002733627210 */ /* 0x000fc40000fe84ff */
[----:B------:R-:W-:Y:S02]  /*7ec00*/  IADD3 R12, P1, PT, R12, R21, RZ ;  /* 0x000000150c0c7210 */ /* 0x000fe40007f3e0ff */
[----:B------:R-:W-:Y:S02]  /*7ec10*/  SEL R13, RZ, 0x1, P2 ;  /* 0x00000001ff0d7807 */ /* 0x000fe40001000000 */
[----:B------:R-:W-:Y:S02]  /*7ec20*/  IADD3 R21, P4, PT, R19, R110, RZ ;  /* 0x0000006e13157210 */ /* 0x000fe40007f9e0ff */
[----:B------:R-:W-:Y:S01]  /*7ec30*/  IADD3 R90, P5, P6, R90, R86, R13 ;  /* 0x000000565a5a7210 */ /* 0x000fe20007ebe00d */
[----:B------:R-:W-:Y:S01]  /*7ec40*/  IMAD.X R13, RZ, RZ, RZ, P1 ;  /* 0x000000ffff0d7224 */ /* 0x000fe200008e06ff */
[----:B------:R-:W-:Y:S01]  /*7ec50*/  ISETP.GE.U32.AND P2, PT, R99, R44, PT ;  /* 0x0000002c6300720c */ /* 0x000fe20003f46070 */
[----:B------:R-:W-:Y:S01]  /*7ec60*/  IMAD.X R111, RZ, RZ, R111, P4 ;  /* 0x000000ffff6f7224 */ /* 0x000fe200020e066f */
[----:B------:R-:W-:-:S02]  /*7ec70*/  ISETP.NE.U32.AND P1, PT, R21, RZ, PT ;  /* 0x000000ff1500720c */ /* 0x000fc40003f25070 */
[----:B------:R-:W-:Y:S02]  /*7ec80*/  IADD3 R33, P3, PT, -R12, R93, RZ ;  /* 0x0000005d0c217210 */ /* 0x000fe40007f7e1ff */
[----:B------:R-:W-:Y:S02]  /*7ec90*/  ISETP.GE.U32.AND.EX P2, PT, R101, R45, PT, P2 ;  /* 0x0000002d6500720c */ /* 0x000fe40003f46120 */
[----:B------:R-:W-:Y:S01]  /*7eca0*/  ISETP.NE.AND.EX P1, PT, R111, RZ, PT, P1 ;  /* 0x000000ff6f00720c */ /* 0x000fe20003f25310 */
[----:B------:R-:W-:Y:S01]  /*7ecb0*/  IMAD.X R18, R98, 0x1, ~R13, P3 ;  /* 0x0000000162127824 */ /* 0x000fe200018e0e0d */
[----:B------:R-:W-:Y:S02]  /*7ecc0*/  SEL R54, RZ, 0xffffffff, P2 ;  /* 0xffffffffff367807 */ /* 0x000fe40001000000 */
[----:B------:R-:W-:Y:S02]  /*7ecd0*/  ISETP.GE.U32.AND P3, PT, R33, R30, PT ;  /* 0x0000001e2100720c */ /* 0x000fe40003f66070 */
[----:B------:R-:W-:-:S02]  /*7ece0*/  IADD3.X R86, PT, PT, R53, R87, RZ, P5, P6 ;  /* 0x0000005735567210 */ /* 0x000fc40002fec4ff */
[C---:B------:R-:W-:Y:S02]  /*7ecf0*/  IADD3 R39, P5, PT, R54.reuse, R55, RZ ;  /* 0x0000003736277210 */ /* 0x040fe40007fbe0ff */
[----:B------:R-:W-:Y:S02]  /*7ed00*/  IADD3 R14, P4, PT, R17, -R42, RZ ;  /* 0x8000002a110e7210 */ /* 0x000fe40007f9e0ff */
[----:B------:R-:W-:Y:S01]  /*7ed10*/  SEL R4, RZ, 0x1, P2 ;  /* 0x00000001ff047807 */ /* 0x000fe20001000000 */
[----:B------:R-:W-:Y:S01]  /*7ed20*/  IMAD.X R54, R54, 0x1, R88, P5 ;  /* 0x0000000136367824 */ /* 0x000fe200028e0658 */
[----:B------:R-:W-:Y:S01]  /*7ed30*/  ISETP.GE.U32.AND P2, PT, R93, R12, PT ;  /* 0x0000000c5d00720c */ /* 0x000fe20003f46070 */
[----:B------:R-:W-:Y:S01]  /*7ed40*/  IMAD.X R118, R118, 0x1, ~R43, P4 ;  /* 0x0000000176767824 */ /* 0x000fe200020e0e2b */
[----:B------:R-:W-:Y:S02]  /*7ed50*/  ISETP.GE.U32.AND.EX P3, PT, R18, R31, PT, P3 ;  /* 0x0000001f1200720c */ /* 0x000fe40003f66130 */
[----:B------:R-:W-:-:S02]  /*7ed60*/  @P1 IADD3 R17, P5, PT, R21, R16, RZ ;  /* 0x0000001015111210 */ /* 0x000fc40007fbe0ff */
[----:B------:R-:W-:Y:S02]  /*7ed70*/  ISETP.GE.U32.AND.EX P2, PT, R98, R13, P3, P2 ;  /* 0x0000000d6200720c */ /* 0x000fe40001f46120 */
[----:B------:R-:W-:Y:S01]  /*7ed80*/  ISETP.GE.U32.AND P3, PT, R55, R4, PT ;  /* 0x000000043700720c */ /* 0x000fe20003f66070 */
[----:B------:R-:W-:Y:S01]  /*7ed90*/  @P1 IMAD.X R21, R111, 0x1, R8, P5 ;  /* 0x000000016f151824 */ /* 0x000fe200028e0608 */
[----:B------:R-:W-:Y:S02]  /*7eda0*/  ISETP.GE.U32.AND P4, PT, R39, R42, PT ;  /* 0x0000002a2700720c */ /* 0x000fe40003f86070 */
[----:B------:R-:W-:Y:S02]  /*7edb0*/  ISETP.GE.U32.AND.EX P3, PT, R88, RZ, PT, P3 ;  /* 0x000000ff5800720c */ /* 0x000fe40003f66130 */
[----:B------:R-:W-:Y:S02]  /*7edc0*/  ISETP.GE.U32.AND.EX P4, PT, R54, R43, PT, P4 ;  /* 0x0000002b3600720c */ /* 0x000fe40003f86140 */
[----:B------:R-:W-:Y:S01]  /*7edd0*/  @P1 ISETP.GE.U32.AND P6, PT, R17, R16, PT ;  /* 0x000000101100120c */ /* 0x000fe20003fc6070 */
[----:B------:R-:W-:Y:S01]  /*7ede0*/  @P1 IMAD.MOV.U32 R16, RZ, RZ, R17 ;  /* 0x000000ffff101224 */ /* 0x000fe200078e0011 */
[----:B------:R-:W-:-:S02]  /*7edf0*/  SEL R13, R118, R49, P0 ;  /* 0x00000031760d7207 */ /* 0x000fc40000000000 */
[----:B------:R-:W-:Y:S02]  /*7ee00*/  IADD3 R49, P5, PT, R97, -R40, RZ ;  /* 0x8000002861317210 */ /* 0x000fe40007fbe0ff */
[----:B------:R-:W-:Y:S02]  /*7ee10*/  SEL R17, RZ, 0x1, P3 ;  /* 0x00000001ff117807 */ /* 0x000fe40001800000 */
[----:B------:R-:W-:Y:S02]  /*7ee20*/  SEL R4, RZ, 0x1, P4 ;  /* 0x00000001ff047807 */ /* 0x000fe40002000000 */
[----:B------:R-:W-:Y:S01]  /*7ee30*/  @P1 ISETP.GE.U32.AND.EX P4, PT, R21, R8, PT, P6 ;  /* 0x000000081500120c */ /* 0x000fe20003f86160 */
[----:B------:R-:W-:Y:S01]  /*7ee40*/  @P1 IMAD.MOV.U32 R8, RZ, RZ, R21 ;  /* 0x000000ffff081224 */ /* 0x000fe200078e0015 */
[----:B------:R-:W-:Y:S01]  /*7ee50*/  SEL R19, R14, R85, P0 ;  /* 0x000000550e137207 */ /* 0x000fe20000000000 */
[----:B------:R-:W-:Y:S01]  /*7ee60*/  IMAD.X R14, R120, 0x1, ~R41, P5 ;  /* 0x00000001780e7824 */ /* 0x000fe200028e0e29 */
[----:B------:R-:W-:-:S02]  /*7ee70*/  IADD3 R87, P6, PT, R16, R90, RZ ;  /* 0x0000005a10577210 */ /* 0x000fc40007fde0ff */
[----:B------:R-:W-:Y:S02]  /*7ee80*/  IADD3 R4, P5, PT, R4, R17, RZ ;  /* 0x0000001104047210 */ /* 0x000fe40007fbe0ff */
[C---:B------:R-:W-:Y:S01]  /*7ee90*/  ISETP.GE.U32.AND P3, PT, R87.reuse, R90, PT ;  /* 0x0000005a5700720c */ /* 0x040fe20003f66070 */
[----:B------:R-:W-:Y:S01]  /*7eea0*/  IMAD.X R97, R8, 0x1, R86, P6 ;  /* 0x0000000108617824 */ /* 0x000fe200030e0656 */
[----:B------:R-:W-:Y:S01]  /*7eeb0*/  IADD3 R53, P6, PT, -R4, R87, RZ ;  /* 0x0000005704357210 */ /* 0x000fe20007fde1ff */
[----:B------:R-:W-:Y:S01]  /*7eec0*/  IMAD.X R8, RZ, RZ, RZ, P5 ;  /* 0x000000ffff087224 */ /* 0x000fe200028e06ff */
[----:B------:R-:W-:Y:S02]  /*7eed0*/  @P1 SEL R12, RZ, 0x1, P4 ;  /* 0x00000001ff0c1807 */ /* 0x000fe40002000000 */
[----:B------:R-:W-:Y:S01]  /*7eee0*/  ISETP.GE.U32.AND P5, PT, R87, R4, PT ;  /* 0x000000045700720c */ /* 0x000fe20003fa6070 */
[----:B------:R-:W-:Y:S01]  /*7eef0*/  IMAD.X R38, R97, 0x1, ~R8, P6 ;  /* 0x0000000161267824 */ /* 0x000fe200030e0e08 */
[----:B------:R-:W-:-:S02]  /*7ef00*/  ISETP.GE.U32.AND P4, PT, R53, R40, PT ;  /* 0x000000283500720c */ /* 0x000fc40003f86070 */
[C---:B------:R-:W-:Y:S02]  /*7ef10*/  ISETP.GE.U32.AND.EX P3, PT, R97.reuse, R86, PT, P3 ;  /* 0x000000566100720c */ /* 0x040fe40003f66130 */
[----:B------:R-:W-:Y:S02]  /*7ef20*/  ISETP.GE.U32.AND.EX P5, PT, R97, R8, PT, P5 ;  /* 0x000000086100720c */ /* 0x000fe40003fa6150 */
[----:B------:R-:W-:Y:S02]  /*7ef30*/  ISETP.GE.U32.AND.EX P4, PT, R38, R41, PT, P4 ;  /* 0x000000292600720c */ /* 0x000fe40003f86140 */
[----:B------:R-:W-:Y:S02]  /*7ef40*/  @P1 IADD3 R105, P6, PT, R12, R105, RZ ;  /* 0x000000690c691210 */ /* 0x000fe40007fde0ff */
[----:B------:R-:W-:Y:S02]  /*7ef50*/  SEL R21, R14, R5, P0 ;  /* 0x000000050e157207 */ /* 0x000fe40000000000 */
[----:B------:R-:W-:Y:S01]  /*7ef60*/  SEL R8, RZ, 0x1, P3 ;  /* 0x00000001ff087807 */ /* 0x000fe20001800000 */
[----:B------:R-:W-:Y:S01]  /*7ef70*/  @P1 IMAD.X R103, RZ, RZ, R103, P6 ;  /* 0x000000ffff671224 */ /* 0x000fe200030e0667 */
[----:B------:R-:W-:-:S02]  /*7ef80*/  SEL R5, RZ, 0x1, P5 ;  /* 0x00000001ff057807 */ /* 0x000fc40002800000 */
[----:B------:R-:W-:Y:S02]  /*7ef90*/  SEL R4, RZ, 0x1, P4 ;  /* 0x00000001ff047807 */ /* 0x000fe40002000000 */
[----:B------:R-:W-:Y:S02]  /*7efa0*/  IADD3 R12, P5, PT, R95, -R42, RZ ;  /* 0x8000002a5f0c7210 */ /* 0x000fe40007fbe0ff */
[----:B------:R-:W-:Y:S02]  /*7efb0*/  IADD3 R105, P3, P4, R105, R6, R8 ;  /* 0x0000000669697210 */ /* 0x000fe40007c7e008 */
[----:B------:R-:W-:Y:S01]  /*7efc0*/  IADD3 R4, P1, PT, R4, R5, RZ ;  /* 0x0000000504047210 */ /* 0x000fe20007f3e0ff */
[----:B------:R-:W-:Y:S01]  /*7efd0*/  IMAD.X R6, R94, 0x1, ~R43, P5 ;  /* 0x000000015e067824 */ /* 0x000fe200028e0e2b */
[----:B------:R-:W-:Y:S02]  /*7efe0*/  IADD3.X R100, PT, PT, R103, R7, RZ, P3, P4 ;  /* 0x0000000767647210 */ /* 0x000fe40001fe84ff */
[----:B------:R-:W-:Y:S01]  /*7eff0*/  IADD3 R95, P3, PT, -R4, R105, RZ ;  /* 0x00000069045f7210 */ /* 0x000fe20007f7e1ff */
[----:B------:R-:W-:Y:S01]  /*7f000*/  IMAD.X R5, RZ, RZ, RZ, P1 ;  /* 0x000000ffff057224 */ /* 0x000fe200008e06ff */
[----:B------:R-:W-:-:S02]  /*7f010*/  SEL R121, R6, R121, P2 ;  /* 0x0000007906797207 */ /* 0x000fc40001000000 */
[----:B------:R-:W-:Y:S01]  /*7f020*/  ISETP.GE.U32.AND P1, PT, R95, R30, PT ;  /* 0x0000001e5f00720c */ /* 0x000fe20003f26070 */
[----:B------:R-:W-:Y:S01]  /*7f030*/  IMAD.X R50, R100, 0x1, ~R5, P3 ;  /* 0x0000000164327824 */ /* 0x000fe200018e0e05 */
[----:B------:R-:W-:Y:S02]  /*7f040*/  SEL R6, R44, RZ, P2 ;  /* 0x000000ff2c067207 */ /* 0x000fe40001000000 */
[----:B------:R-:W-:Y:S02]  /*7f050*/  ISETP.GE.U32.AND P3, PT, R105, R4, PT ;  /* 0x000000046900720c */ /* 0x000fe40003f66070 */
[----:B------:R-:W-:Y:S02]  /*7f060*/  ISETP.GE.U32.AND.EX P1, PT, R50, R31, PT, P1 ;  /* 0x0000001f3200720c */ /* 0x000fe40003f26110 */
[----:B------:R-:W-:Y:S02]  /*7f070*/  IADD3 R4, P4, PT, -R6, R89, RZ ;  /* 0x0000005906047210 */ /* 0x000fe40007f9e1ff */
[----:B------:R-:W-:-:S02]  /*7f080*/  SEL R7, R45, RZ, P2 ;  /* 0x000000ff2d077207 */ /* 0x000fc40001000000 */
[----:B------:R-:W-:Y:S01]  /*7f090*/  ISETP.GE.U32.AND.EX P1, PT, R100, R5, P1, P3 ;  /* 0x000000056400720c */ /* 0x000fe20000f26130 */
[----:B------:R-:W-:Y:S01]  /*7f0a0*/  IMAD.SHL.U32 R48, R4, 0x2, RZ ;  /* 0x0000000204307824 */ /* 0x000fe200078e00ff */
[----:B------:R-:W-:Y:S01]  /*7f0b0*/  IADD3 R14, P5, PT, R91, -R40, RZ ;  /* 0x800000285b0e7210 */ /* 0x000fe20007fbe0ff */
[----:B------:R-:W-:Y:S01]  /*7f0c0*/  IMAD.X R5, R96, 0x1, ~R7, P4 ;  /* 0x0000000160057824 */ /* 0x000fe200020e0e07 */
[----:B------:R-:W-:Y:S02]  /*7f0d0*/  IADD3 R6, P3, PT, R33, -R30, RZ ;  /* 0x8000001e21067210 */ /* 0x000fe40007f7e0ff */
[----:B------:R-:W-:Y:S02]  /*7f0e0*/  SEL R90, R44, RZ, P1 ;  /* 0x000000ff2c5a7207 */ /* 0x000fe40000800000 */
[----:B------:R-:W-:Y:S01]  /*7f0f0*/  SEL R8, R12, R119, P2 ;  /* 0x000000770c087207 */ /* 0x000fe20001000000 */
[----:B------:R-:W-:Y:S01]  /*7f100*/  IMAD.X R12, R36, 0x1, ~R41, P5 ;  /* 0x00000001240c7824 */ /* 0x000fe200028e0e29 */
[----:B------:R-:W-:-:S02]  /*7f110*/  SHF.R.U32.HI R33, RZ, 0x1f, R5 ;  /* 0x0000001fff217819 */ /* 0x000fc40000011605 */
[----:B------:R-:W-:Y:S02]  /*7f120*/  SEL R17, R49, R34, P0 ;  /* 0x0000002231117207 */ /* 0x000fe40000000000 */
[----:B------:R-:W-:Y:S01]  /*7f130*/  SEL R7, R6, R93, P2 ;  /* 0x0000005d06077207 */ /* 0x000fe20001000000 */
[----:B------:R-:W-:Y:S01]  /*7f140*/  IMAD.X R6, R18, 0x1, ~R31, P3 ;  /* 0x0000000112067824 */ /* 0x000fe200018e0e1f */
[----:B------:R-:W-:Y:S02]  /*7f150*/  IADD3 R90, P6, PT, -R90, R99, RZ ;  /* 0x000000635a5a7210 */ /* 0x000fe40007fde1ff */
[----:B------:R-:W-:Y:S02]  /*7f160*/  ISETP.GE.U32.AND P5, PT, R48, R44, PT ;  /* 0x0000002c3000720c */ /* 0x000fe40003fa6070 */
[----:B------:R-:W-:Y:S02]  /*7f170*/  SHF.L.U64.HI R49, R4, 0x1, R5 ;  /* 0x0000000104317819 */ /* 0x000fe40000010205 */
[----:B------:R-:W-:-:S02]  /*7f180*/  SEL R92, R45, RZ, P1 ;  /* 0x000000ff2d5c7207 */ /* 0x000fc40000800000 */
[-C--:B------:R-:W-:Y:S02]  /*7f190*/  IADD3 R18, P4, PT, R33, R8.reuse, RZ ;  /* 0x0000000821127210 */ /* 0x080fe40007f9e0ff */
[----:B------:R-:W-:Y:S01]  /*7f1a0*/  ISETP.GE.U32.AND.EX P5, PT, R49, R45, PT, P5 ;  /* 0x0000002d3100720c */ /* 0x000fe20003fa6150 */
[----:B------:R-:W-:Y:S01]  /*7f1b0*/  IMAD.X R92, R101, 0x1, ~R92, P6 ;  /* 0x00000001655c7824 */ /* 0x000fe200030e0e5c */
[----:B------:R-:W-:Y:S01]  /*7f1c0*/  IADD3 R89, P6, PT, R18, R8, RZ ;  /* 0x0000000812597210 */ /* 0x000fe20007fde0ff */
[--C-:B------:R-:W-:Y:S01]  /*7f1d0*/  IMAD.X R36, RZ, RZ, R121.reuse, P4 ;  /* 0x000000ffff247224 */ /* 0x100fe200020e0679 */
[----:B------:R-:W-:Y:S02]  /*7f1e0*/  SEL R34, RZ, 0xffffffff, P5 ;  /* 0xffffffffff227807 */ /* 0x000fe40002800000 */
[----:B------:R-:W-:Y:S01]  /*7f1f0*/  SEL R16, RZ, 0x1, P5 ;  /* 0x00000001ff107807 */ /* 0x000fe20002800000 */
[----:B------:R-:W-:Y:S01]  /*7f200*/  IMAD.X R91, R36, 0x1, R121, P6 ;  /* 0x00000001245b7824 */ /* 0x000fe200030e0679 */
[----:B------:R-:W-:-:S02]  /*7f210*/  IADD3 R85, P6, PT, R34, R89, RZ ;  /* 0x0000005922557210 */ /* 0x000fc40007fde0ff */
[----:B------:R-:W-:Y:S02]  /*7f220*/  SEL R14, R14, R107, P2 ;  /* 0x0000006b0e0e7207 */ /* 0x000fe40001000000 */
[----:B------:R-:W-:Y:S01]  /*7f230*/  SEL R12, R12, R109, P2 ;  /* 0x0000006d0c0c7207 */ /* 0x000fe20001000000 */
[----:B------:R-:W-:Y:S01]  /*7f240*/  IMAD.X R34, R34, 0x1, R91, P6 ;  /* 0x0000000122227824 */ /* 0x000fe200030e065b */
[----:B------:R-:W-:Y:S02]  /*7f250*/  SEL R6, R6, R98, P2 ;  /* 0x0000006206067207 */ /* 0x000fe40001000000 */
[----:B------:R-:W-:Y:S02]  /*7f260*/  ISETP.GE.U32.AND P5, PT, R90, R11, PT ;  /* 0x0000000b5a00720c */ /* 0x000fe40003fa6070 */
[----:B------:R-:W-:Y:S02]  /*7f270*/  IADD3 R39, P2, PT, R39, -R42, RZ ;  /* 0x8000002a27277210 */ /* 0x000fe40007f5e0ff */
[----:B------:R-:W-:-:S02]  /*7f280*/  ISETP.GE.U32.AND P3, PT, R18, R33, PT ;  /* 0x000000211200720c */ /* 0x000fc40003f66070 */
[----:B------:R-:W-:Y:S01]  /*7f290*/  ISETP.GE.U32.AND.EX P5, PT, R92, R15, PT, P5 ;  /* 0x0000000f5c00720c */ /* 0x000fe20003fa6150 */
[----:B------:R-:W-:Y:S01]  /*7f2a0*/  IMAD.X R51, R54, 0x1, ~R43, P2 ;  /* 0x0000000136337824 */ /* 0x000fe200010e0e2b */
[----:B------:R-:W-:Y:S02]  /*7f2b0*/  ISETP.GE.U32.AND P6, PT, R85, R42, PT ;  /* 0x0000002a5500720c */ /* 0x000fe40003fc6070 */
[C---:B------:R-:W-:Y:S02]  /*7f2c0*/  ISETP.GE.U32.AND P4, PT, R89.reuse, R18, PT ;  /* 0x000000125900720c */ /* 0x040fe40003f86070 */
[----:B------:R-:W-:Y:S02]  /*7f2d0*/  ISETP.GE.U32.AND P2, PT, R89, R16, PT ;  /* 0x000000105900720c */ /* 0x000fe40003f46070 */
[----:B------:R-:W-:Y:S02]  /*7f2e0*/  ISETP.GE.U32.AND.EX P3, PT, R36, RZ, PT, P3 ;  /* 0x000000ff2400720c */ /* 0x000fe40003f66130 */
[----:B------:R-:W-:-:S02]  /*7f2f0*/  SEL R39, R39, R55, P1 ;  /* 0x0000003727277207 */ /* 0x000fc40000800000 */
[----:B------:R-:W-:Y:S02]  /*7f300*/  SEL R16, RZ, 0x1, P5 ;  /* 0x00000001ff107807 */ /* 0x000fe40002800000 */
[----:B------:R-:W-:Y:S02]  /*7f310*/  SEL R98, RZ, 0xffffffff, P5 ;  /* 0xffffffffff627807 */ /* 0x000fe40002800000 */
[----:B------:R-:W-:Y:S02]  /*7f320*/  ISETP.GE.U32.AND.EX P5, PT, R34, R43, PT, P6 ;  /* 0x0000002b2200720c */ /* 0x000fe40003fa6160 */
[----:B------:R-:W-:Y:S02]  /*7f330*/  ISETP.GE.U32.AND.EX P4, PT, R91, R36, PT, P4 ;  /* 0x000000245b00720c */ /* 0x000fe40003f86140 */
[----:B------:R-:W-:Y:S02]  /*7f340*/  SEL R18, RZ, 0x1, P3 ;  /* 0x00000001ff127807 */ /* 0x000fe40001800000 */
[----:B------:R-:W-:-:S02]  /*7f350*/  ISETP.GE.U32.AND P3, PT, R39, R16, PT ;  /* 0x000000102700720c */ /* 0x000fc40003f66070 */
[----:B------:R-:W-:Y:S02]  /*7f360*/  ISETP.GE.U32.AND.EX P2, PT, R91, RZ, PT, P2 ;  /* 0x000000ff5b00720c */ /* 0x000fe40003f46120 */
[----:B------:R-:W-:Y:S02]  /*7f370*/  SEL R16, RZ, 0x1, P5 ;  /* 0x00000001ff107807 */ /* 0x000fe40002800000 */
[----:B------:R-:W-:Y:S02]  /*7f380*/  SEL R51, R51, R88, P1 ;  /* 0x0000005833337207 */ /* 0x000fe40000800000 */
[----:B------:R-:W-:Y:S02]  /*7f390*/  SEL R33, RZ, 0x1, P4 ;  /* 0x00000001ff217807 */ /* 0x000fe40002000000 */
[----:B------:R-:W-:Y:S02]  /*7f3a0*/  IADD3 R96, P5, PT, R98, R39, RZ ;  /* 0x0000002762607210 */ /* 0x000fe40007fbe0ff */
[----:B------:R-:W-:-:S02]  /*7f3b0*/  SEL R55, RZ, 0x1, P2 ;  /* 0x00000001ff377807 */ /* 0x000fc40001000000 */
[----:B------:R-:W-:Y:S01]  /*7f3c0*/  IADD3 R53, P6, PT, R53, -R40, RZ ;  /* 0x8000002835357210 */ /* 0x000fe20007fde0ff */
[----:B------:R-:W-:Y:S01]  /*7f3d0*/  IMAD.X R98, R98, 0x1, R51, P5 ;  /* 0x0000000162627824 */ /* 0x000fe200028e0633 */
[----:B------:R-:W-:Y:S02]  /*7f3e0*/  IADD3 R33, P2, P4, R33, R14, R18 ;  /* 0x0000000e21217210 */ /* 0x000fe40007c5e012 */
[----:B------:R-:W-:Y:S01]  /*7f3f0*/  ISETP.GE.U32.AND.EX P5, PT, R51, RZ, PT, P3 ;  /* 0x000000ff3300720c */ /* 0x000fe20003fa6130 */
[----:B------:R-:W-:Y:S01]  /*7f400*/  IMAD.X R93, R38, 0x1, ~R41, P6 ;  /* 0x00000001265d7824 */ /* 0x000fe200030e0e29 */
[----:B------:R-:W-:Y:S02]  /*7f410*/  ISETP.GE.U32.AND P3, PT, R96, R19, PT ;  /* 0x000000136000720c */ /* 0x000fe40003f66070 */
[----:B------:R-:W-:Y:S02]  /*7f420*/  IADD3.X R39, PT, PT, RZ, R12, RZ, P2, P4 ;  /* 0x0000000cff277210 */ /* 0x000fe400017e84ff */
[----:B------:R-:W-:-:S02]  /*7f430*/  IADD3 R54, P4, PT, R33, R14, RZ ;  /* 0x0000000e21367210 */ /* 0x000fc40007f9e0ff */
[----:B------:R-:W-:Y:S02]  /*7f440*/  IADD3 R55, P6, PT, R55, R16, RZ ;  /* 0x0000001037377210 */ /* 0x000fe40007fde0ff */
[----:B------:R-:W-:Y:S02]  /*7f450*/  ISETP.GE.U32.AND.EX P3, PT, R98, R13, PT, P3 ;  /* 0x0000000d6200720c */ /* 0x000fe40003f66130 */
[----:B------:R-:W-:Y:S01]  /*7f460*/  SEL R53, R53, R87, P1 ;  /* 0x0000005735357207 */ /* 0x000fe20000800000 */
[----:B------:R-:W-:Y:S01]  /*7f470*/  IMAD.X R87, R39, 0x1, R12, P4 ;  /* 0x0000000127577824 */ /* 0x000fe200020e060c */
[----:B------:R-:W-:Y:S01]  /*7f480*/  ISETP.GE.U32.AND P2, PT, R33, R14, PT ;  /* 0x0000000e2100720c */ /* 0x000fe20003f46070 */
[----:B------:R-:W-:Y:S01]  /*7f490*/  IMAD.X R18, RZ, RZ, RZ, P6 ;  /* 0x000000ffff127224 */ /* 0x000fe200030e06ff */
[----:B------:R-:W-:Y:S02]  /*7f4a0*/  SEL R51, RZ, 0x1, P5 ;  /* 0x00000001ff337807 */ /* 0x000fe40002800000 */
[----:B------:R-:W-:-:S02]  /*7f4b0*/  SEL R88, RZ, 0x1, P3 ;  /* 0x00000001ff587807 */ /* 0x000fc40001800000 */
[C---:B------:R-:W-:Y:S02]  /*7f4c0*/  ISETP.GE.U32.AND P4, PT, R54.reuse, R55, PT ;  /* 0x000000373600720c */ /* 0x040fe40003f86070 */
[----:B------:R-:W-:Y:S02]  /*7f4d0*/  IADD3 R55, P3, PT, -R55, R54, RZ ;  /* 0x0000003637377210 */ /* 0x000fe40007f7e1ff */
[----:B------:R-:W-:Y:S02]  /*7f4e0*/  ISETP.GE.U32.AND P5, PT, R54, R33, PT ;  /* 0x000000213600720c */ /* 0x000fe40003fa6070 */
[----:B------:R-:W-:Y:S02]  /*7f4f0*/  ISETP.GE.U32.AND.EX P2, PT, R39, R12, PT, P2 ;  /* 0x0000000c2700720c */ /* 0x000fe40003f46120 */
[----:B------:R-:W-:Y:S02]  /*7f500*/  IADD3 R88, P6, PT, R88, R51, RZ ;  /* 0x0000003358587210 */ /* 0x000fe40007fde0ff */
[C---:B------:R-:W-:Y:S01]  /*7f510*/  ISETP.GE.U32.AND.EX P4, PT, R87.reuse, R18, PT, P4 ;  /* 0x000000125700720c */ /* 0x040fe20003f86140 */
[----:B------:R-:W-:Y:S01]  /*7f520*/  IMAD.X R18, R87, 0x1, ~R18, P3 ;  /* 0x0000000157127824 */ /* 0x000fe200018e0e12 */
[----:B------:R-:W-:Y:S01]  /*7f530*/  ISETP.GE.U32.AND P3, PT, R55, R40, PT ;  /* 0x000000283700720c */ /* 0x000fe20003f66070 */
[----:B------:R-:W-:Y:S01]  /*7f540*/  IMAD.X R38, RZ, RZ, RZ, P6 ;  /* 0x000000ffff267224 */ /* 0x000fe200030e06ff */
[----:B------:R-:W-:-:S02]  /*7f550*/  ISETP.GE.U32.AND.EX P5, PT, R87, R39, PT, P5 ;  /* 0x000000275700720c */ /* 0x000fc40003fa6150 */
[----:B------:R-:W-:Y:S02]  /*7f560*/  SEL R33, RZ, 0x1, P2 ;  /* 0x00000001ff217807 */ /* 0x000fe40001000000 */
[----:B------:R-:W-:Y:S02]  /*7f570*/  ISETP.GE.U32.AND P2, PT, R53, R88, PT ;  /* 0x000000583500720c */ /* 0x000fe40003f46070 */
[----:B------:R-:W-:Y:S02]  /*7f580*/  SEL R93, R93, R97, P1 ;  /* 0x000000615d5d7207 */ /* 0x000fe40000800000 */
[----:B------:R-:W-:Y:S02]  /*7f590*/  IADD3 R88, P6, PT, -R88, R53, RZ ;  /* 0x0000003558587210 */ /* 0x000fe40007fde1ff */
[----:B------:R-:W-:Y:S02]  /*7f5a0*/  ISETP.GE.U32.AND.EX P3, PT, R18, R41, PT, P3 ;  /* 0x000000291200720c */ /* 0x000fe40003f66130 */
[----:B------:R-:W-:Y:S01]  /*7f5b0*/  SEL R36, RZ, 0x1, P5 ;  /* 0x00000001ff247807 */ /* 0x000fe20002800000 */
[----:B------:R-:W-:Y:S01]  /*7f5c0*/  IMAD.X R94, R93, 0x1, ~R38, P6 ;  /* 0x000000015d5e7824 */ /* 0x000fe200030e0e26 */
[----:B------:R-:W-:-:S02]  /*7f5d0*/  IADD3 R86, P5, PT, R9, -R30, RZ ;  /* 0x8000001e09567210 */ /* 0x000fc40007fbe0ff */
[----:B------:R-:W-:Y:S02]  /*7f5e0*/  SEL R9, RZ, 0x1, P4 ;  /* 0x00000001ff097807 */ /* 0x000fe40002000000 */
[----:B------:R-:W-:Y:S01]  /*7f5f0*/  SEL R16, RZ, 0x1, P3 ;  /* 0x00000001ff107807 */ /* 0x000fe20001800000 */
[----:B------:R-:W-:Y:S01]  /*7f600*/  IMAD.X R102, R10, 0x1, ~R31, P5 ;  /* 0x000000010a667824 */ /* 0x000fe200028e0e1f */
[----:B------:R-:W-:Y:S02]  /*7f610*/  IADD3 R36, P4, P6, R36, R7, R33 ;  /* 0x0000000724247210 */ /* 0x000fe40007e9e021 */
[----:B------:R-:W-:Y:S02]  /*7f620*/  SEL R33, R86, R37, P0 ;  /* 0x0000002556217207 */ /* 0x000fe40000000000 */
[----:B------:R-:W-:Y:S02]  /*7f630*/  IADD3 R9, P3, PT, R9, R16, RZ ;  /* 0x0000001009097210 */ /* 0x000fe40007f7e0ff */
[----:B------:R-:W-:-:S02]  /*7f640*/  ISETP.GE.U32.AND.EX P2, PT, R93, R38, PT, P2 ;  /* 0x000000265d00720c */ /* 0x000fc40003f46120 */
[----:B------:R-:W-:Y:S01]  /*7f650*/  IADD3.X R37, PT, PT, RZ, R6, RZ, P4, P6 ;  /* 0x00000006ff257210 */ /* 0x000fe200027ec4ff */
[----:B------:R-:W-:Y:S01]  /*7f660*/  IMAD.X R10, RZ, RZ, RZ, P3 ;  /* 0x000000ffff0a7224 */ /* 0x000fe200018e06ff */
[----:B------:R-:W-:Y:S02]  /*7f670*/  IADD3 R38, P6, PT, R36, R7, RZ ;  /* 0x0000000724267210 */ /* 0x000fe40007fde0ff */
[----:B------:R-:W-:Y:S02]  /*7f680*/  ISETP.GE.U32.AND P5, PT, R88, R17, PT ;  /* 0x000000115800720c */ /* 0x000fe40003fa6070 */
[----:B------:R-:W-:Y:S01]  /*7f690*/  IADD3 R53, P3, PT, -R9, R38, RZ ;  /* 0x0000002609357210 */ /* 0x000fe20007f7e1ff */
[----:B------:R-:W-:Y:S01]  /*7f6a0*/  IMAD.X R39, R37, 0x1, R6, P6 ;  /* 0x0000000125277824 */ /* 0x000fe200030e0606 */
[----:B------:R-:W-:Y:S02]  /*7f6b0*/  ISETP.GE.U32.AND.EX P5, PT, R94, R21, PT, P5 ;  /* 0x000000155e00720c */ /* 0x000fe40003fa6150 */
[----:B------:R-:W-:Y:S01]  /*7f6c0*/  SEL R51, RZ, 0x1, P2 ;  /* 0x00000001ff337807 */ /* 0x000fe20001000000 */
[----:B------:R-:W-:Y:S01]  /*7f6d0*/  IMAD.X R16, R39, 0x1, ~R10, P3 ;  /* 0x0000000127107824 */ /* 0x000fe200018e0e0a */
[----:B------:R-:W-:-:S02]  /*7f6e0*/  ISETP.GE.U32.AND P2, PT, R53, R30, PT ;  /* 0x0000001e3500720c */ /* 0x000fc40003f46070 */
[----:B------:R-:W-:Y:S02]  /*7f6f0*/  ISETP.LT.U32.AND P4, PT, R36, R7, PT ;  /* 0x000000072400720c */ /* 0x000fe40003f81070 */
[C---:B------:R-:W-:Y:S02]  /*7f700*/  ISETP.GE.U32.AND P6, PT, R38.reuse, R36, PT ;  /* 0x000000242600720c */ /* 0x040fe40003fc6070 */
[----:B------:R-:W-:Y:S02]  /*7f710*/  SEL R86, RZ, 0x1, P5 ;  /* 0x00000001ff567807 */ /* 0x000fe40002800000 */
[----:B------:R-:W-:Y:S02]  /*7f720*/  IADD3 R36, P5, PT, R95, -R30, RZ ;  /* 0x8000001e5f247210 */ /* 0x000fe40007fbe0ff */
[----:B------:R-:W-:Y:S02]  /*7f730*/  ISETP.GE.U32.AND P3, PT, R38, R9, PT ;  /* 0x000000092600720c */ /* 0x000fe40003f66070 */
[----:B------:R-:W-:-:S02]  /*7f740*/  ISETP.GE.U32.AND.EX P2, PT, R16, R31, PT, P2 ;  /* 0x0000001f1000720c */ /* 0x000fc40003f46120 */
[----:B------:R-:W-:Y:S01]  /*7f750*/  SEL R9, R36, R105, P1 ;  /* 0x0000006924097207 */ /* 0x000fe20000800000 */
[----:B------:R-:W-:Y:S01]  /*7f760*/  IMAD.X R36, R50, 0x1, ~R31, P5 ;  /* 0x0000000132247824 */ /* 0x000fe200028e0e1f */
[C---:B------:R-:W-:Y:S02]  /*7f770*/  ISETP.GE.U32.AND.EX P2, PT, R39.reuse, R10, P2, P3 ;  /* 0x0000000a2700720c */ /* 0x040fe40001746130 */
[----:B------:R-:W-:Y:S02]  /*7f780*/  IADD3 R86, P3, PT, R86, R51, RZ ;  /* 0x0000003356567210 */ /* 0x000fe40007f7e0ff */
[----:B------:R-:W-:Y:S02]  /*7f790*/  ISETP.GE.U32.AND.EX P6, PT, R39, R37, PT, P6 ;  /* 0x000000252700720c */ /* 0x000fe40003fc6160 */
[----:B------:R-:W-:Y:S02]  /*7f7a0*/  SEL R36, R36, R100, P1 ;  /* 0x0000006424247207 */ /* 0x000fe40000800000 */
[----:B------:R-:W-:-:S02]  /*7f7b0*/  ISETP.GE.U32.AND P1, PT, R9, R86, PT ;  /* 0x000000560900720c */ /* 0x000fc40003f26070 */
[----:B------:R-:W-:Y:S01]  /*7f7c0*/  IADD3 R86, P5, PT, -R86, R9, RZ ;  /* 0x0000000956567210 */ /* 0x000fe20007fbe1ff */
[----:B------:R-:W-:Y:S01]  /*7f7d0*/  IMAD.X R9, RZ, RZ, RZ, P3 ;  /* 0x000000ffff097224 */ /* 0x000fe200018e06ff */
[----:B------:R-:W-:Y:S02]  /*7f7e0*/  ISETP.LT.U32.OR.EX P4, PT, R37, R6, !P6, P4 ;  /* 0x000000062500720c */ /* 0x000fe40007781540 */
[----:B------:R-:W-:Y:S01]  /*7f7f0*/  SEL R35, R102, R35, P0 ;  /* 0x0000002366237207 */ /* 0x000fe20000000000 */
[----:B------:R-:W-:Y:S01]  /*7f800*/  IMAD.X R10, R36, 0x1, ~R9, P5 ;  /* 0x00000001240a7824 */ /* 0x000fe200028e0e09 */
[----:B------:R-:W-:Y:S02]  /*7f810*/  PLOP3.LUT P0, PT, P4, P2, PT, 0xf8, 0x8f ;  /* 0x00000000008f781c */ /* 0x000fe40002705f70 */
[----:B------:R-:W-:Y:S02]  /*7f820*/  ISETP.GE.U32.AND P2, PT, R86, R33, PT ;  /* 0x000000215600720c */ /* 0x000fe40003f46070 */
[----:B------:R-:W-:-:S02]  /*7f830*/  ISETP.GE.U32.AND.EX P1, PT, R36, R9, PT, P1 ;  /* 0x000000092400720c */ /* 0x000fc40003f26110 */
[----:B------:R-:W-:Y:S02]  /*7f840*/  ISETP.GE.U32.AND.EX P2, PT, R10, R35, PT, P2 ;  /* 0x000000230a00720c */ /* 0x000fe40003f46120 */
[----:B------:R-:W-:Y:S02]  /*7f850*/  IADD3 R90, P4, PT, R90, -R11, RZ ;  /* 0x8000000b5a5a7210 */ /* 0x000fe40007f9e0ff */
[----:B------:R-:W-:Y:S02]  /*7f860*/  SEL R51, R44, RZ, P0 ;  /* 0x000000ff2c337207 */ /* 0x000fe40000000000 */
[----:B------:R-:W-:Y:S01]  /*7f870*/  SEL R50, R45, RZ, P0 ;  /* 0x000000ff2d327207 */ /* 0x000fe20000000000 */
[----:B------:R-:W-:Y:S01]  /*7f880*/  IMAD.X R92, R92, 0x1, ~R15, P4 ;  /* 0x000000015c5c7824 */ /* 0x000fe200020e0e0f */
[----:B------:R-:W-:Y:S02]  /*7f890*/  IADD3 R51, P3, PT, -R51, R48, RZ ;  /* 0x0000003033337210 */ /* 0x000fe40007f7e1ff */
[----:B------:R-:W-:-:S02]  /*7f8a0*/  IADD3 R36, P4, PT, R96, -R19, RZ ;  /* 0x8000001360247210 */ /* 0x000fc40007f9e0ff */
[----:B------:R-:W-:Y:S01]  /*7f8b0*/  IADD3 R88, P5, PT, R88, -R17, RZ ;  /* 0x8000001158587210 */ /* 0x000fe20007fbe0ff */
[----:B------:R-:W-:Y:S01]  /*7f8c0*/  IMAD.X R50, R49, 0x1, ~R50, P3 ;  /* 0x0000000131327824 */ /* 0x000fe200018e0e32 */
[----:B------:R-:W-:Y:S01]  /*7f8d0*/  IADD3 R86, P6, PT, R86, -R33, RZ ;  /* 0x8000002156567210 */ /* 0x000fe20007fde0ff */
[----:B------:R-:W-:Y:S02]  /*7f8e0*/  IMAD.X R37, R98, 0x1, ~R13, P4 ;  /* 0x0000000162257824 */ /* 0x000fe400020e0e0d */
        /* <DEDUP_REMOVED lines=32> */
.L_x_256:
[----:B------:R-:W-:Y:S05]  /*7faf0*/  BSYNC.RECONVERGENT B3 ;  /* 0x0000000000037941 */ /* 0x000fea0003800200 */
.L_x_255:
        /* <DEDUP_REMOVED lines=8> */
[----:B------:R-:W-:Y:S02]  /*7fb80*/  IADD3 R48, P2, PT, R36, R49, RZ ;  /* 0x0000003124307210 */ /* 0x000fe40007f5e0ff */
[----:B------:R-:W-:Y:S02]  /*7fb90*/  SEL R34, R34, R91, P0 ;  /* 0x0000005b22227207 */ /* 0x000fe40000000000 */
[----:B------:R-:W-:Y:S01]  /*7fba0*/  ISETP.GE.U32.AND P1, PT, R36, R9, PT ;  /* 0x000000092400720c */ /* 0x000fe20003f26070 */
[C---:B------:R-:W-:Y:S01]  /*7fbb0*/  IMAD.X R49, R37.reuse, 0x1, R49, P2 ;  /* 0x0000000125317824 */ /* 0x040fe200010e0631 */
        /* <DEDUP_REMOVED lines=13> */
[C---:B------:R-:W-:Y:S01]  /*7fc90*/  IMAD.X R37, R95.reuse, 0x1, ~R10, P3 ;  /* 0x000000015f257824 */ /* 0x040fe200018e0e0a */
        /* <DEDUP_REMOVED lines=55> */
.L_x_258:
[----:B------:R-:W-:Y:S05]  /*80010*/  BSYNC.RECONVERGENT B3 ;  /* 0x0000000000037941 */ /* 0x000fea0003800200 */
.L_x_257:
[----:B------:R-:W-:Y:S01]  /*80020*/  ISETP.GE.U32.AND P0, PT, R4, R51, PT ;  /* 0x000000330400720c */ /* 0x000fe20003f06070 */
[-C--:B------:R-:W-:Y:S01]  /*80030*/  IMAD.WIDE.U32 R54, R29, R77.reuse, RZ ;  /* 0x0000004d1d367225 */ /* 0x080fe200078e00ff */
[----:B------:R-:W-:Y:S01]  /*80040*/  LOP3.LUT R63, R63, 0xfffffeff, RZ, 0xc0, !PT ;  /* 0xfffffeff3f3f7812 */ /* 0x000fe200078ec0ff */
[----:B------:R-:W-:Y:S01]  /*80050*/  BSSY.RECONVERGENT B3, `(.L_x_259) ;  /* 0x0000065000037945 */ /* 0x000fe20003800200 */
[----:B------:R-:W-:Y:S01]  /*80060*/  ISETP.GE.U32.AND.EX P0, PT, R5, R50, PT, P0 ;  /* 0x000000320500720c */ /* 0x000fe20003f06100 */
[----:B------:R-:W-:-:S03]  /*80070*/  IMAD.WIDE.U32 R96, R23, R77, RZ ;  /* 0x0000004d17607225 */ /* 0x000fc600078e00ff */
[----:B------:R-:W-:Y:S01]  /*80080*/  SEL R9, RZ, 0xffffffff, P0 ;  /* 0xffffffffff097807 */ /* 0x000fe20000000000 */
[----:B------:R-:W-:Y:S01]  /*80090*/  IMAD.WIDE.U32 R86, P2, R26, R78, R54 ;  /* 0x0000004e1a567225 */ /* 0x000fe20007840036 */
[----:B------:R-:W-:Y:S02]  /*800a0*/  SEL R53, RZ, 0x1, P0 ;  /* 0x00000001ff357807 */ /* 0x000fe40000000000 */
[C---:B------:R-:W-:Y:S01]  /*800b0*/  IADD3 R103, P1, PT, R9.reuse, R8, RZ ;  /* 0x0000000809677210 */ /* 0x040fe20007f3e0ff */
[----:B------:R-:W-:Y:S01]  /*800c0*/  IMAD.X R89, RZ, RZ, RZ, P2 ;  /* 0x000000ffff597224 */ /* 0x000fe200010e06ff */
[----:B------:R-:W-:Y:S01]  /*800d0*/  ISETP.GE.U32.AND P0, PT, R8, R53, PT ;  /* 0x000000350800720c */ /* 0x000fe20003f06070 */
[----:B------:R-:W-:Y:S02]  /*800e0*/  IMAD.MOV.U32 R88, RZ, RZ, R87 ;  /* 0x000000ffff587224 */ /* 0x000fe400078e0057 */
[----:B------:R-:W-:Y:S01]  /*800f0*/  IMAD.X R16, R9, 0x1, R121, P1 ;  /* 0x0000000109107824 */ /* 0x000fe200008e0679 */
[----:B------:R-:W-:Y:S01]  /*80100*/  ISETP.GE.U32.AND P1, PT, R103, R48, PT ;  /* 0x000000306700720c */ /* 0x000fe20003f26070 */
[----:B------:R-:W-:Y:S01]  /*80110*/  IMAD.WIDE.U32 R8, R26, R77, RZ ;  /* 0x0000004d1a087225 */ /* 0x000fe200078e00ff */
[----:B------:R-:W-:-:S02]  /*80120*/  ISETP.GE.U32.AND.EX P0, PT, R121, RZ, PT, P0 ;  /* 0x000000ff7900720c */ /* 0x000fc40003f06100 */
[----:B------:R-:W-:Y:S01]  /*80130*/  ISETP.GE.U32.AND.EX P1, PT, R16, R49, PT, P1 ;  /* 0x000000311000720c */ /* 0x000fe20003f26110 */
[----:B------:R-:W-:Y:S01]  /*80140*/  IMAD.WIDE.U32 R90, R26, R75, RZ ;  /* 0x0000004b1a5a7225 */ /* 0x000fe200078e00ff */
[----:B------:R-:W-:Y:S02]  /*80150*/  SEL R10, RZ, 0x1, P0 ;  /* 0x00000001ff0a7807 */ /* 0x000fe40000000000 */
[----:B------:R-:W-:Y:S01]  /*80160*/  SEL R101, RZ, 0x1, P1 ;  /* 0x00000001ff657807 */ /* 0x000fe20000800000 */
[----:B------:R-:W-:Y:S01]  /*80170*/  IMAD.WIDE.U32 R94, R20, R77, RZ ;  /* 0x0000004d145e7225 */ /* 0x000fe200078e00ff */
[----:B------:R-:W-:Y:S02]  /*80180*/  IADD3 R55, P2, PT, R9, R86, RZ ;  /* 0x0000005609377210 */ /* 0x000fe40007f5e0ff */
[----:B------:R-:W-:Y:S01]  /*80190*/  IADD3 R101, P0, PT, R101, R10, RZ ;  /* 0x0000000a65657210 */ /* 0x000fe20007f1e0ff */
[----:B------:R-:W-:-:S03]  /*801a0*/  IMAD.WIDE.U32 R86, R29, R75, RZ ;  /* 0x0000004b1d567225 */ /* 0x000fc600078e00ff */
[----:B------:R-:W-:Y:S01]  /*801b0*/  ISETP.GE.U32.AND P4, PT, R14, R101, PT ;  /* 0x000000650e00720c */ /* 0x000fe20003f86070 */
[----:B------:R-:W-:Y:S01]  /*801c0*/  IMAD.X R53, RZ, RZ, RZ, P0 ;  /* 0x000000ffff357224 */ /* 0x000fe200000e06ff */
[----:B------:R-:W-:Y:S01]  /*801d0*/  IADD3 R101, P1, PT, -R101, R14, RZ ;  /* 0x0000000e65657210 */ /* 0x000fe20007f3e1ff */
[----:B------:R-:W-:-:S03]  /*801e0*/  IMAD.WIDE.U32 R92, P3, R26, R76, R86 ;  /* 0x0000004c1a5c7225 */ /* 0x000fc60007860056 */
[----:B------:R-:W-:Y:S01]  /*801f0*/  ISETP.GE.U32.AND P5, PT, R101, R36, PT ;  /* 0x000000246500720c */ /* 0x000fe20003fa6070 */
[C---:B------:R-:W-:Y:S01]  /*80200*/  IMAD.X R34, R12.reuse, 0x1, ~R53, P1 ;  /* 0x000000010c227824 */ /* 0x040fe200008e0e35 */
[----:B------:R-:W-:Y:S01]  /*80210*/  ISETP.GE.U32.AND.EX P4, PT, R12, R53, PT, P4 ;  /* 0x000000350c00720c */ /* 0x000fe20003f86140 */
[----:B------:R-:W-:Y:S01]  /*80220*/  IMAD.WIDE.U32.X R86, R29, R78, R88, P2 ;  /* 0x0000004e1d567225 */ /* 0x000fe200010e0458 */
[----:B------:R-:W-:Y:S02]  /*80230*/  IADD3 R85, P2, PT, R91, R92, RZ ;  /* 0x0000005c5b557210 */ /* 0x000fe40007f5e0ff */
[----:B------:R-:W-:Y:S01]  /*80240*/  ISETP.GE.U32.AND.EX P5, PT, R34, R37, PT, P5 ;  /* 0x000000252200720c */ /* 0x000fe20003fa6150 */
[----:B------:R-:W-:Y:S01]  /*80250*/  IMAD.WIDE.U32 R96, P1, R20, R78, R96 ;  /* 0x0000004e14607225 */ /* 0x000fe20007820060 */
[----:B------:R-:W-:Y:S02]  /*80260*/  SEL R53, RZ, 0x1, P4 ;  /* 0x00000001ff357807 */ /* 0x000fe40002000000 */
[----:B------:R-:W-:Y:S01]  /*80270*/  SEL R14, RZ, 0x1, P5 ;  /* 0x00000001ff0e7807 */ /* 0x000fe20002800000 */
[----:B------:R-:W-:Y:S01]  /*80280*/  IMAD.WIDE.U32 R88, R23, R75, RZ ;  /* 0x0000004b17587225 */ /* 0x000fe200078e00ff */
[----:B------:R-:W-:-:S02]  /*80290*/  IADD3 R10, P0, P6, R94, R90, R86 ;  /* 0x0000005a5e0a7210 */ /* 0x000fc40007e1e056 */
[----:B------:R-:W-:Y:S01]  /*802a0*/  IADD3 R14, P5, PT, R14, R53, RZ ;  /* 0x000000350e0e7210 */ /* 0x000fe20007fbe0ff */
[----:B------:R-:W-:Y:S01]  /*802b0*/  IMAD.MOV.U32 R86, RZ, RZ, R97 ;  /* 0x000000ffff567224 */ /* 0x000fe200078e0061 */
[----:B------:R-:W-:Y:S01]  /*802c0*/  IADD3 R91, P4, PT, R95, R96, RZ ;  /* 0x000000605f5b7210 */ /* 0x000fe20007f9e0ff */
[----:B------:R-:W-:Y:S01]  /*802d0*/  IMAD.X R99, RZ, RZ, RZ, P3 ;  /* 0x000000ffff637224 */ /* 0x000fe200018e06ff */
[----:B------:R-:W-:Y:S01]  /*802e0*/  IADD3 R95, P3, PT, R4, -R51, RZ ;  /* 0x80000033045f7210 */ /* 0x000fe20007f7e0ff */
[----:B------:R-:W-:Y:S01]  /*802f0*/  IMAD.X R53, RZ, RZ, RZ, P5 ;  /* 0x000000ffff357224 */ /* 0x000fe200028e06ff */
[----:B------:R-:W-:Y:S01]  /*80300*/  IADD3.X R12, PT, PT, R91, R85, R87, P0, P6 ;  /* 0x000000555b0c7210 */ /* 0x000fe200007ec457 */
[----:B------:R-:W-:Y:S01]  /*80310*/  IMAD.X R87, RZ, RZ, RZ, P1 ;  /* 0x000000ffff577224 */ /* 0x000fe200008e06ff */
[----:B------:R-:W-:Y:S01]  /*80320*/  IADD3 R85, P5, PT, -R14, R7, RZ ;  /* 0x000000070e557210 */ /* 0x000fe20007fbe1ff */
[----:B------:R-:W-:Y:S01]  /*80330*/  IMAD.X R92, R5, 0x1, ~R50, P3 ;  /* 0x00000001055c7824 */ /* 0x000fe200018e0e32 */
[----:B------:R-:W-:Y:S01]  /*80340*/  ISETP.GE.U32.AND P1, PT, R7, R14, PT ;  /* 0x0000000e0700720c */ /* 0x000fe20003f26070 */
[----:B------:R-:W-:Y:S01]  /*80350*/  IMAD.WIDE.U32.X R96, R23, R78, R86, P4 ;  /* 0x0000004e17607225 */ /* 0x000fe200020e0456 */
[----:B------:R-:W-:-:S02]  /*80360*/  ISETP.GE.U32.AND P0, PT, R10, R94, PT ;  /* 0x0000005e0a00720c */ /* 0x000fc40003f06070 */
[C---:B------:R-:W-:Y:S01]  /*80370*/  ISETP.GE.U32.AND.EX P1, PT, R6.reuse, R53, PT, P1 ;  /* 0x000000350600720c */ /* 0x040fe20003f26110 */
[----:B------:R-:W-:Y:S01]  /*80380*/  IMAD.X R18, R6, 0x1, ~R53, P5 ;  /* 0x0000000106127824 */ /* 0x000fe200028e0e35 */
[----:B------:R-:W-:Y:S01]  /*80390*/  ISETP.GE.U32.AND.EX P0, PT, R12, R91, PT, P0 ;  /* 0x0000005b0c00720c */ /* 0x000fe20003f06100 */
[C---:B------:R-:W-:Y:S01]  /*803a0*/  IMAD.WIDE.U32 R6, P5, R20.reuse, R76, R88 ;  /* 0x0000004c14067225 */ /* 0x040fe200078a0058 */
[----:B------:R-:W-:Y:S02]  /*803b0*/  IADD3 R89, P4, PT, R103, -R48, RZ ;  /* 0x8000003067597210 */ /* 0x000fe40007f9e0ff */
[----:B------:R-:W-:Y:S01]  /*803c0*/  IADD3 R54, P3, PT, R101, -R36, RZ ;  /* 0x8000002465367210 */ /* 0x000fe20007f7e0ff */
[----:B------:R-:W-:Y:S01]  /*803d0*/  IMAD.WIDE.U32 R90, R20, R75, RZ ;  /* 0x0000004b145a7225 */ /* 0x000fe200078e00ff */
[----:B------:R-:W-:-:S03]  /*803e0*/  SEL R53, RZ, 0x1, P0 ;  /* 0x00000001ff357807 */ /* 0x000fc60000000000 */
[----:B------:R-:W-:Y:S01]  /*803f0*/  IMAD.X R88, R16, 0x1, ~R49, P4 ;  /* 0x0000000110587824 */ /* 0x000fe200020e0e31 */
[----:B------:R-:W-:Y:S01]  /*80400*/  ISETP.GE.U32.AND P4, PT, R85, R38, PT ;  /* 0x000000265500720c */ /* 0x000fe20003f86070 */
[----:B------:R-:W-:Y:S01]  /*80410*/  IMAD.X R34, R34, 0x1, ~R37, P3 ;  /* 0x0000000122227824 */ /* 0x000fe200018e0e25 */
[----:B------:R-:W-:Y:S01]  /*80420*/  IADD3 R101, P3, PT, R91, R6, RZ ;  /* 0x000000065b657210 */ /* 0x000fe20007f7e0ff */
[----:B------:R-:W-:Y:S01]  /*80430*/  IMAD.WIDE.U32 R4, R29, R74, RZ ;  /* 0x0000004a1d047225 */ /* 0x000fe200078e00ff */
[----:B------:R-:W-:Y:S02]  /*80440*/  ISETP.GE.U32.AND.EX P4, PT, R18, R39, PT, P4 ;  /* 0x000000271200720c */ /* 0x000fe40003f86140 */
[----:B------:R-:W-:Y:S01]  /*80450*/  @P5 LOP3.LUT R63, R63, 0x100, RZ, 0xfc, !PT ;  /* 0x000001003f3f5812 */ /* 0x000fe200078efcff */
[----:B------:R-:W-:Y:S01]  /*80460*/  IMAD.MOV.U32 R98, RZ, RZ, R93 ;  /* 0x000000ffff627224 */ /* 0x000fe200078e005d */
[----:B------:R-:W-:Y:S02]  /*80470*/  IADD3 R85, P0, PT, R85, -R38, RZ ;  /* 0x8000002655557210 */ /* 0x000fe40007f1e0ff */
[----:B------:R-:W-:-:S03]  /*80480*/  LOP3.LUT R63, R63, 0xffffffbf, RZ, 0xc0, !PT ;  /* 0xffffffbf3f3f7812 */ /* 0x000fc600078ec0ff */
[----:B------:R-:W-:Y:S02]  /*80490*/  IMAD.X R18, R18, 0x1, ~R39, P0 ;  /* 0x0000000112127824 */ /* 0x000fe400000e0e27 */
        /* <DEDUP_REMOVED lines=32> */
.L_x_260:
[----:B------:R-:W-:Y:S05]  /*806a0*/  BSYNC.RECONVERGENT B3 ;  /* 0x0000000000037941 */ /* 0x000fea0003800200 */
.L_x_259:
[----:B------:R-:W-:Y:S01]  /*806b0*/  IMAD.WIDE.U32 R4, P1, R26, R79, R4 ;  /* 0x0000004f1a047225 */ /* 0x000fe20007820004 */
[----:B------:R-:W-:Y:S01]  /*806c0*/  LOP3.LUT R63, R63, 0xfffffbff, RZ, 0xc0, !PT ;  /* 0xfffffbff3f3f7812 */ /* 0x000fe200078ec0ff */
[----:B------:R-:W-:Y:S01]  /*806d0*/  BSSY.RECONVERGENT B3, `(.L_x_261) ;  /* 0x000014e000037945 */ /* 0x000fe20003800200 */
[----:B------:R-:W-:Y:S01]  /*806e0*/  IADD3.X R53, PT, PT, R101, R97, RZ, P0, P3 ;  /* 0x0000006165357210 */ /* 0x000fe200007e64ff */
[----:B------:R-:W-:-:S04]  /*806f0*/  IMAD.WIDE.U32 R86, R71, R95, RZ ;  /* 0x0000005f47567225 */ /* 0x000fc800078e00ff */
[----:B------:R-:W-:-:S04]  /*80700*/  IMAD.WIDE.U32 R90, R26, R74, RZ ;  /* 0x0000004a1a5a7225 */ /* 0x000fc800078e00ff */
[----:B------:R-:W-:Y:S01]  /*80710*/  IMAD.WIDE.U32.X R98, R29, R76, R98, P2 ;  /* 0x0000004c1d627225 */ /* 0x000fe200010e0462 */
[----:B------:R-:W-:Y:S02]  /*80720*/  @P1 LOP3.LUT R63, R63, 0x400, RZ, 0xfc, !PT ;  /* 0x000004003f3f1812 */ /* 0x000fe400078efcff */
[----:B------:R-:W-:Y:S01]  /*80730*/  IADD3 R14, P3, PT, R91, R4, RZ ;  /* 0x000000045b0e7210 */ /* 0x000fe20007f7e0ff */
[----:B------:R-:W-:Y:S01]  /*80740*/  IMAD.WIDE.U32 R86, P0, R82, R92, R86 ;  /* 0x0000005c52567225 */ /* 0x000fe20007800056 */
[----:B------:R-:W-:Y:S02]  /*80750*/  IADD3 R9, P1, P2, R16, R90, R98 ;  /* 0x0000005a10097210 */ /* 0x000fe40007a3e062 */
[----:B------:R-:W-:Y:S01]  /*80760*/  LOP3.LUT R63, R63, 0xfffff7ff, RZ, 0xc0, !PT ;  /* 0xfffff7ff3f3f7812 */ /* 0x000fe200078ec0ff */
[----:B------:R-:W-:Y:S01]  /*80770*/  IMAD.WIDE.U32 R90, R82, R95, RZ ;  /* 0x0000005f525a7225 */ /* 0x000fe200078e00ff */
[----:B------:R-:W-:-:S03]  /*80780*/  IADD3.X R14, PT, PT, R53, R14, R99, P1, P2 ;  /* 0x0000000e350e7210 */ /* 0x000fc60000fe4463 */
[----:B------:R-:W-:Y:S01]  /*80790*/  IMAD.WIDE.U32 R104, R70, R95, RZ ;  /* 0x0000005f46687225 */ /* 0x000fe200078e00ff */
[----:B------:R-:W-:-:S03]  /*807a0*/  IADD3 R107, P1, PT, R91, R86, RZ ;  /* 0x000000565b6b7210 */ /* 0x000fc60007f3e0ff */
[----:B------:R-:W-:Y:S01]  /*807b0*/  IMAD.WIDE.U32 R100, R71, R89, RZ ;  /* 0x0000005947647225 */ /* 0x000fe200078e00ff */
[----:B------:R-:W-:-:S03]  /*807c0*/  @P3 LOP3.LUT R63, R63, 0x800, RZ, 0xfc, !PT ;  /* 0x000008003f3f3812 */ /* 0x000fc600078efcff */
[----:B------:R-:W-:Y:S01]  /*807d0*/  IMAD.X R97, RZ, RZ, RZ, P0 ;  /* 0x000000ffff617224 */ /* 0x000fe200000e06ff */
[----:B------:R-:W-:Y:S01]  /*807e0*/  LOP3.LUT R63, R63, 0xfffffffe, RZ, 0xc0, !PT ;  /* 0xfffffffe3f3f7812 */ /* 0x000fe200078ec0ff */
        /* <DEDUP_REMOVED lines=8> */
[----:B------:R-:W-:Y:S01]  /*80870*/  IMAD.WIDE.U32 R96, R83, R89, RZ ;  /* 0x0000005953607225 */ /* 0x000fe200078e00ff */
[----:B------:R-:W-:-:S03]  /*80880*/  IADD3 R114, P4, P5, R102, R98, R86 ;  /* 0x0000006266727210 */ /* 0x000fc60007d9e056 */
[----:B------:R-:W-:Y:S01]  /*80890*/  IMAD.WIDE.U32 R98, R70, R89, RZ ;  /* 0x0000005946627225 */ /* 0x000fe200078e00ff */
[----:B------:R-:W-:-:S03]  /*808a0*/  IADD3.X R117, PT, PT, R94, R117, R87, P4, P5 ;  /* 0x000000755e757210 */ /* 0x000fc600027ea457 */
[----:B------:R-:W-:Y:S01]  /*808b0*/  IMAD.X R87, RZ, RZ, RZ, P0 ;  /* 0x000000ffff577224 */ /* 0x000fe200000e06ff */
[----:B------:R-:W-:Y:S01]  /*808c0*/  ISETP.GE.U32.AND P0, PT, R114, R102, PT ;  /* 0x000000667200720c */ /* 0x000fe20003f06070 */
[----:B------:R-:W-:Y:S02]  /*808d0*/  IMAD.MOV.U32 R86, RZ, RZ, R105 ;  /* 0x000000ffff567224 */ /* 0x000fe400078e0069 */
[----:B------:R-:W-:Y:S01]  /*808e0*/  IMAD R91, R107, R46, RZ ;  /* 0x0000002e6b5b7224 */ /* 0x000fe200078e02ff */
        /* <DEDUP_REMOVED lines=14> */
[----:B------:R-:W-:Y:S01]  /*809d0*/  IMAD R91, R90, R47, R91 ;  /* 0x0000002f5a5b7224 */ /* 0x000fe200078e025b */
[----:B------:R-:W-:-:S04]  /*809e0*/  IADD3 R110, P2, PT, R97, R100, RZ ;  /* 0x00000064616e7210 */ /* 0x000fc80007f5e0ff */
[----:B------:R-:W-:Y:S01]  /*809f0*/  IADD3.X R110, PT, PT, R111, R110, R87, P3, P4 ;  /* 0x0000006e6f6e7210 */ /* 0x000fe20001fe8457 */
[----:B------:R-:W-:-:S03]  /*80a00*/  IMAD.WIDE.U32 R86, R90, R46, RZ ;  /* 0x0000002e5a567225 */ /* 0x000fc600078e00ff */
[----:B------:R-:W-:Y:S01]  /*80a10*/  @P5 LOP3.LUT R63, R63, 0x1, RZ, 0xfc, !PT ;  /* 0x000000013f3f5812 */ /* 0x000fe200078efcff */
[----:B------:R-:W-:Y:S01]  /*80a20*/  IMAD.IADD R87, R87, 0x1, R91 ;  /* 0x0000000157577824 */ /* 0x000fe200078e025b */
[----:B------:R-:W-:Y:S02]  /*80a30*/  LOP3.LUT R91, RZ, R90, RZ, 0x33, !PT ;  /* 0x0000005aff5b7212 */ /* 0x000fe400078e33ff */
[----:B------:R-:W-:Y:S01]  /*80a40*/  LOP3.LUT R90, RZ, R107, RZ, 0x33, !PT ;  /* 0x0000006bff5a7212 */ /* 0x000fe200078e33ff */
[----:B------:R-:W-:-:S04]  /*80a50*/  IMAD.WIDE.U32 R96, R87, R44, RZ ;  /* 0x0000002c57607225 */ /* 0x000fc800078e00ff */
[----:B------:R-:W-:-:S04]  /*80a60*/  IMAD.WIDE.U32 R98, P3, R86, R45, R96 ;  /* 0x0000002d56627225 */ /* 0x000fc80007860060 */
[----:B------:R-:W-:-:S04]  /*80a70*/  IMAD.WIDE.U32 R96, R86, R44, RZ ;  /* 0x0000002c56607225 */ /* 0x000fc800078e00ff */
[----:B------:R-:W-:Y:S01]  /*80a80*/  IMAD.X R105, RZ, RZ, RZ, P3 ;  /* 0x000000ffff697224 */ /* 0x000fe200018e06ff */
[----:B------:R-:W-:Y:S01]  /*80a90*/  IADD3 R97, P3, PT, R97, R98, RZ ;  /* 0x0000006261617210 */ /* 0x000fe20007f7e0ff */
[----:B------:R-:W-:-:S04]  /*80aa0*/  IMAD.MOV.U32 R104, RZ, RZ, R99 ;  /* 0x000000ffff687224 */ /* 0x000fc800078e0063 */
[----:B------:R-:W-:Y:S01]  /*80ab0*/  IMAD.WIDE.U32.X R98, R87, R45, R104, P3 ;  /* 0x0000002d57627225 */ /* 0x000fe200018e0468 */
[----:B------:R-:W-:-:S04]  /*80ac0*/  ISETP.GT.U32.AND P3, PT, R96, R91, PT ;  /* 0x0000005b6000720c */ /* 0x000fc80003f64070 */
[----:B------:R-:W-:Y:S01]  /*80ad0*/  ISETP.GT.U32.AND.EX P3, PT, R97, R90, PT, P3 ;  /* 0x0000005a6100720c */ /* 0x000fe20003f64130 */
[----:B------:R-:W-:-:S03]  /*80ae0*/  IMAD.WIDE.U32 R96, R87, R42, RZ ;  /* 0x0000002a57607225 */ /* 0x000fc600078e00ff */
[----:B------:R-:W-:Y:S01]  /*80af0*/  SEL R107, RZ, 0x1, !P3 ;  /* 0x00000001ff6b7807 */ /* 0x000fe20005800000 */
[----:B------:R-:W-:-:S04]  /*80b00*/  IMAD.WIDE.U32 R90, R86, R42, RZ ;  /* 0x0000002a565a7225 */ /* 0x000fc800078e00ff */
[----:B------:R-:W-:Y:S01]  /*80b10*/  IMAD.WIDE.U32 R96, P3, R86, R43, R96 ;  /* 0x0000002b56607225 */ /* 0x000fe20007860060 */
[----:B------:R-:W-:-:S03]  /*80b20*/  IADD3 R107, P5, P6, R90, R98, R107 ;  /* 0x000000625a6b7210 */ /* 0x000fc60007ebe06b */
[----:B------:R-:W-:Y:S01]  /*80b30*/  IMAD.MOV.U32 R90, RZ, RZ, R103 ;  /* 0x000000ffff5a7224 */ /* 0x000fe200078e0067 */
[----:B------:R-:W-:Y:S01]  /*80b40*/  IADD3 R91, P4, PT, R91, R96, RZ ;  /* 0x000000605b5b7210 */ /* 0x000fe20007f9e0ff */
[----:B------:R-:W-:-:S03]  /*80b50*/  IMAD.WIDE.U32 R102, R83, R54, RZ ;  /* 0x0000003653667225 */ /* 0x000fc600078e00ff */
[----:B------:R-:W-:Y:S01]  /*80b60*/  IADD3.X R94, PT, PT, R91, R99, RZ, P5, P6 ;  /* 0x000000635b5e7210 */ /* 0x000fe20002fec4ff */
[----:B------:R-:W-:Y:S01]  /*80b70*/  IMAD.WIDE.U32 R98, R70, R54, RZ ;  /* 0x0000003646627225 */ /* 0x000fe200078e00ff */
[C---:B------:R-:W-:Y:S02]  /*80b80*/  LOP3.LUT P6, RZ, R63.reuse, 0x1, RZ, 0xc0, !PT ;  /* 0x000000013fff7812 */ /* 0x040fe400078cc0ff */
[----:B------:R-:W-:Y:S01]  /*80b90*/  LOP3.LUT R63, R63, 0xfffffffd, RZ, 0xc0, !PT ;  /* 0xfffffffd3f3f7812 */ /* 0x000fe200078ec0ff */
        /* <DEDUP_REMOVED lines=12> */
[----:B------:R-:W-:Y:S02]  /*80c60*/  IMAD.X R91, RZ, RZ, RZ, P6 ;  /* 0x000000ffff5b7224 */ /* 0x000fe400030e06ff */
[----:B------:R-:W-:-:S04]  /*80c70*/  IMAD.WIDE.U32 R102, R82, R85, RZ ;  /* 0x0000005552667225 */ /* 0x000fc800078e00ff */
        /* <DEDUP_REMOVED lines=26> */
[----:B------:R-:W-:Y:S02]  /*80e20*/  IMAD.MOV.U32 R100, RZ, RZ, R97 ;  /* 0x000000ffff647224 */ /* 0x000fe400078e0061 */
[----:B------:R-:W-:Y:S01]  /*80e30*/  IMAD.WIDE.U32 R96, R87, R40, RZ ;  /* 0x0000002857607225 */ /* 0x000fe200078e00ff */
[----:B------:R-:W-:Y:S02]  /*80e40*/  IADD3.X R106, PT, PT, R101, R103, RZ, P0, P1 ;  /* 0x00000067656a7210 */ /* 0x000fe400007e24ff */
[----:B------:R-:W-:Y:S01]  /*80e50*/  IADD3 R90, P0, PT, R107, R114, RZ ;  /* 0x000000726b5a7210 */ /* 0x000fe20007f1e0ff */
[----:B------:R-:W-:-:S02]  /*80e60*/  IMAD.X R101, RZ, RZ, RZ, P3 ;  /* 0x000000ffff657224 */ /* 0x000fc400018e06ff */
        /* <DEDUP_REMOVED lines=20> */
[----:B------:R-:W-:-:S04]  /*80fb0*/  IMAD.WIDE.U32 R82, P4, R83, R18, R102 ;  /* 0x0000001253527225 */ /* 0x000fc80007880066 */
[----:B------:R-:W-:Y:S01]  /*80fc0*/  IMAD.WIDE.U32 R102, R80, R54, RZ ;  /* 0x0000003650667225 */ /* 0x000fe200078e00ff */
[----:B------:R-:W-:-:S03]  /*80fd0*/  IADD3 R119, P5, PT, R101, R82, RZ ;  /* 0x0000005265777210 */ /* 0x000fc60007fbe0ff */
[----:B------:R-:W-:-:S05]  /*80fe0*/  IMAD.X R101, RZ, RZ, RZ, P6 ;  /* 0x000000ffff657224 */ /* 0x000fca00030e06ff */
        /* <DEDUP_REMOVED lines=46> */
[----:B------:R-:W-:-:S03]  /*812d0*/  IMAD.WIDE.U32.X R102, R87, R41, R102, P1 ;  /* 0x0000002957667225 */ /* 0x000fc600008e0466 */
[----:B------:R-:W-:Y:S01]  /*812e0*/  ISETP.GE.U32.AND.EX P0, PT, R92, R109, PT, P0 ;  /* 0x0000006d5c00720c */ /* 0x000fe20003f06100 */
[----:B------:R-:W-:-:S03]  /*812f0*/  IMAD.WIDE.U32 R104, R86, R30, RZ ;  /* 0x0000001e56687225 */ /* 0x000fc600078e00ff */
[----:B------:R-:W-:Y:S02]  /*81300*/  SEL R89, RZ, 0x1, P0 ;  /* 0x00000001ff597807 */ /* 0x000fe40000000000 */
[----:B------:R-:W-:Y:S02]  /*81310*/  @P5 LOP3.LUT R63, R63, 0x2, RZ, 0xfc, !PT ;  /* 0x000000023f3f5812 */ /* 0x000fe400078efcff */
[----:B------:R-:W-:Y:S01]  /*81320*/  IADD3 R97, P0, PT, R105, R94, RZ ;  /* 0x0000005e69617210 */ /* 0x000fe20007f1e0ff */
[----:B------:R-:W-:Y:S01]  /*81330*/  IMAD.X R105, RZ, RZ, RZ, P6 ;  /* 0x000000ffff697224 */ /* 0x000fe200030e06ff */
[----:B------:R-:W-:Y:S01]  /*81340*/  IADD3 R86, P1, P5, R104, R102, R89 ;  /* 0x0000006668567210 */ /* 0x000fe20007d3e059 */
[----:B------:R-:W-:Y:S02]  /*81350*/  IMAD.MOV.U32 R102, RZ, RZ, R91 ;  /* 0x000000ffff667224 */ /* 0x000fe400078e005b */
[----:B------:R-:W-:Y:S01]  /*81360*/  IMAD.MOV.U32 R104, RZ, RZ, R99 ;  /* 0x000000ffff687224 */ /* 0x000fe200078e0063 */
[----:B------:R-:W-:-:S02]  /*81370*/  IADD3.X R106, PT, PT, R97, R103, RZ, P1, P5 ;  /* 0x00000067616a7210 */ /* 0x000fc40000fea4ff */
[C---:B------:R-:W-:Y:S02]  /*81380*/  LOP3.LUT P1, RZ, R63.reuse, 0x20, RZ, 0xc0, !PT ;  /* 0x000000203fff7812 */ /* 0x040fe4000782c0ff */
[----:B------:R-:W-:-:S03]  /*81390*/  LOP3.LUT P5, RZ, R63, 0x8, RZ, 0xc0, !PT ;  /* 0x000000083fff7812 */ /* 0x000fc600078ac0ff */
        /* <DEDUP_REMOVED lines=57> */
[----:B------:R-:W-:Y:S01]  /*81730*/  IMAD.X R71, RZ, RZ, RZ, P1 ;  /* 0x000000ffff477224 */ /* 0x000fe200008e06ff */
[----:B------:R-:W-:Y:S01]  /*81740*/  ISETP.GE.U32.AND P1, PT, R98, R105, PT ;  /* 0x000000696200720c */ /* 0x000fe20003f26070 */
[----:B------:R-:W-:Y:S01]  /*81750*/  IMAD R83, R8, R47, R83 ;  /* 0x0000002f08537224 */ /* 0x000fe200078e0253 */
[----:B------:R-:W-:Y:S01]  /*81760*/  LOP3.LUT P6, RZ, R63, 0x2, RZ, 0xc0, !PT ;  /* 0x000000023fff7812 */ /* 0x000fe200078cc0ff */
[----:B------:R-:W-:Y:S01]  /*81770*/  IMAD.WIDE.U32.X R70, R69, R18, R70, P2 ;  /* 0x0000001245467225 */ /* 0x000fe200010e0446 */
[----:B------:R-:W-:-:S02]  /*81780*/  ISETP.GE.U32.AND.EX P1, PT, R100, R107, PT, P1 ;  /* 0x0000006b6400720c */ /* 0x000fc40003f26110 */
[----:B------:R-:W-:Y:S01]  /*81790*/  LOP3.LUT R63, R63, 0xfffffdff, RZ, 0xc0, !PT ;  /* 0xfffffdff3f3f7812 */ /* 0x000fe200078ec0ff */
[----:B------:R-:W-:Y:S01]  /*817a0*/  IMAD.X R101, RZ, RZ, RZ, P6 ;  /* 0x000000ffff657224 */ /* 0x000fe200030e06ff */
[----:B------:R-:W-:Y:S01]  /*817b0*/  SEL R81, RZ, 0x1, P1 ;  /* 0x00000001ff517807 */ /* 0x000fe20000800000 */
[----:B------:R-:W-:Y:S02]  /*817c0*/  IMAD.MOV.U32 R100, RZ, RZ, R95 ;  /* 0x000000ffff647224 */ /* 0x000fe400078e005f */
[----:B------:R-:W-:Y:S01]  /*817d0*/  IMAD.MOV.U32 R98, RZ, RZ, R89 ;  /* 0x000000ffff627224 */ /* 0x000fe200078e0059 */
[----:B------:R-:W-:Y:S01]  /*817e0*/  IADD3 R81, P1, P2, R82, R70, R81 ;  /* 0x0000004652517210 */ /* 0x000fe20007a3e051 */
[----:B------:R-:W-:-:S03]  /*817f0*/  IMAD.WIDE.U32.X R100, R87, R31, R100, P0 ;  /* 0x0000001f57647225 */ /* 0x000fc600000e0464 */
[----:B------:R-:W-:Y:S01]  /*81800*/  IADD3.X R69, PT, PT, R54, R71, RZ, P1, P2 ;  /* 0x0000004736457210 */ /* 0x000fe20000fe44ff */
[----:B------:R-:W-:Y:S01]  /*81810*/  IMAD.WIDE.U32 R70, R8, R46, RZ ;  /* 0x0000002e08467225 */ /* 0x000fe200078e00ff */
[----:B------:R-:W-:-:S04]  /*81820*/  IADD3 R113, P1, PT, R86, R113, RZ ;  /* 0x0000007156717210 */ /* 0x000fc80007f3e0ff */
[----:B------:R-:W-:Y:S01]  /*81830*/  ISETP.GE.U32.AND P0, PT, R113, R86, PT ;  /* 0x000000567100720c */ /* 0x000fe20003f06070 */
[----:B------:R-:W-:Y:S01]  /*81840*/  IMAD.X R115, R106, 0x1, R115, P1 ;  /* 0x000000016a737824 */ /* 0x000fe200008e0673 */
[----:B------:R-:W-:Y:S01]  /*81850*/  ISETP.GE.U32.AND P1, PT, R81, R82, PT ;  /* 0x000000525100720c */ /* 0x000fe20003f26070 */
[----:B------:R-:W-:Y:S01]  /*81860*/  IMAD.IADD R82, R71, 0x1, R83 ;  /* 0x0000000147527824 */ /* 0x000fe200078e0253 */
[----:B------:R-:W-:Y:S01]  /*81870*/  LOP3.LUT R83, RZ, R8, RZ, 0x33, !PT ;  /* 0x00000008ff537212 */ /* 0x000fe200078e33ff */
[----:B------:R-:W-:Y:S01]  /*81880*/  IMAD.WIDE.U32.X R86, R68, R18, R98, P4 ;  /* 0x0000001244567225 */ /* 0x000fe200020e0462 */
[----:B------:R-:W-:Y:S02]  /*81890*/  ISETP.GE.U32.AND.EX P0, PT, R115, R106, PT, P0 ;  /* 0x0000006a7300720c */ /* 0x000fe40003f06100 */
[----:B------:R-:W-:Y:S01]  /*818a0*/  ISETP.GE.U32.AND.EX P1, PT, R69, R54, PT, P1 ;  /* 0x000000364500720c */ /* 0x000fe20003f26110 */
[----:B------:R-:W-:Y:S01]  /*818b0*/  IMAD.WIDE.U32 R102, R82, R44, RZ ;  /* 0x0000002c52667225 */ /* 0x000fe200078e00ff */
[----:B------:R-:W-:-:S02]  /*818c0*/  SEL R85, RZ, 0x1, P0 ;  /* 0x00000001ff557807 */ /* 0x000fc40000000000 */
[----:B------:R-:W-:Y:S01]  /*818d0*/  SEL R91, RZ, 0x1, P1 ;  /* 0x00000001ff5b7807 */ /* 0x000fe20000800000 */
[C---:B------:R-:W-:Y:S01]  /*818e0*/  IMAD.WIDE.U32 R88, R70.reuse, R44, RZ ;  /* 0x0000002c46587225 */ /* 0x040fe200078e00ff */
[----:B------:R-:W-:Y:S02]  /*818f0*/  IADD3 R100, P1, PT, R85, R100, RZ ;  /* 0x0000006455647210 */ /* 0x000fe40007f3e0ff */
[----:B------:R-:W-:Y:S01]  /*81900*/  IADD3 R8, P2, PT, R91, R86, RZ ;  /* 0x000000565b087210 */ /* 0x000fe20007f5e0ff */
[----:B------:R-:W-:Y:S01]  /*81910*/  IMAD.WIDE.U32 R102, P0, R70, R45, R102 ;  /* 0x0000002d46667225 */ /* 0x000fe20007800066 */
[----:B------:R-:W-:-:S03]  /*81920*/  LOP3.LUT R68, RZ, R55, RZ, 0x33, !PT ;  /* 0x00000037ff447212 */ /* 0x000fc600078e33ff */
[----:B------:R-:W-:Y:S01]  /*81930*/  IMAD.X R101, RZ, RZ, R101, P1 ;  /* 0x000000ffff657224 */ /* 0x000fe200008e0665 */
[----:B------:R-:W-:Y:S01]  /*81940*/  ISETP.GT.U32.AND P1, PT, R88, R83, PT ;  /* 0x000000535800720c */ /* 0x000fe20003f24070 */
[----:B------:R-:W-:Y:S01]  /*81950*/  IMAD.X R18, RZ, RZ, R87, P2 ;  /* 0x000000ffff127224 */ /* 0x000fe200010e0657 */
[----:B------:R-:W-:Y:S01]  /*81960*/  IADD3 R83, P2, PT, R89, R102, RZ ;  /* 0x0000006659537210 */ /* 0x000fe20007f5e0ff */
[----:B------:R-:W-:Y:S01]  /*81970*/  IMAD.X R99, RZ, RZ, RZ, P0 ;  /* 0x000000ffff637224 */ /* 0x000fe200000e06ff */
[----:B------:R-:W-:Y:S01]  /*81980*/  ISETP.NE.U32.AND P0, PT, R100, RZ, PT ;  /* 0x000000ff6400720c */ /* 0x000fe20003f05070 */
[----:B------:R-:W-:Y:S01]  /*81990*/  IMAD.WIDE.U32 R88, R82, R42, RZ ;  /* 0x0000002a52587225 */ /* 0x000fe200078e00ff */
[----:B------:R-:W-:Y:S02]  /*819a0*/  ISETP.GT.U32.AND.EX P1, PT, R83, R68, PT, P1 ;  /* 0x000000445300720c */ /* 0x000fe40003f24110 */
        /* <DEDUP_REMOVED lines=32> */
.L_x_262:
[----:B------:R-:W-:Y:S05]  /*81bb0*/  BSYNC.RECONVERGENT B3 ;  /* 0x0000000000037941 */ /* 0x000fea0003800200 */
.L_x_261:
[----:B------:R-:W-:Y:S01]  /*81bc0*/  IADD3 R91, P0, PT, R89, R54, RZ ;  /* 0x00000036595b7210 */ /* 0x000fe20007f1e0ff */
[-C--:B------:R-:W-:Y:S01]  /*81bd0*/  IMAD R6, R93, R46.reuse, RZ ;  /* 0x0000002e5d067224 */ /* 0x080fe200078e02ff */
[C---:B------:R-:W-:Y:S01]  /*81be0*/  LOP3.LUT P5, RZ, R63.reuse, 0x100, RZ, 0xc0, !PT ;  /* 0x000001003fff7812 */ /* 0x040fe200078ac0ff */
[C---:B------:R-:W-:Y:S01]  /*81bf0*/  IMAD.WIDE.U32 R98, R90.reuse, R46, RZ ;  /* 0x0000002e5a627225 */ /* 0x040fe200078e00ff */
[C---:B------:R-:W-:Y:S01]  /*81c00*/  LOP3.LUT P4, RZ, R63.reuse, 0x40, RZ, 0xc0, !PT ;  /* 0x000000403fff7812 */ /* 0x040fe2000788c0ff */
[----:B------:R-:W-:Y:S01]  /*81c10*/  BSSY.RECONVERGENT B3, `(.L_x_263) ;  /* 0x000005a000037945 */ /* 0x000fe20003800200 */
[----:B------:R-:W-:Y:S01]  /*81c20*/  LOP3.LUT R63, R63, 0xffffff7f, RZ, 0xc0, !PT ;  /* 0xffffff7f3f3f7812 */ /* 0x000fe200078ec0ff */
[----:B------:R-:W-:Y:S01]  /*81c30*/  IMAD R105, R90, R47, R6 ;  /* 0x0000002f5a697224 */ /* 0x000fe200078e0206 */
[----:B------:R-:W-:-:S03]  /*81c40*/  LOP3.LUT R93, RZ, R93, RZ, 0x33, !PT ;  /* 0x0000005dff5d7212 */ /* 0x000fc600078e33ff */
[----:B------:R-:W-:Y:S02]  /*81c50*/  IMAD.IADD R105, R99, 0x1, R105 ;  /* 0x0000000163697824 */ /* 0x000fe400078e0269 */
[----:B------:R-:W-:Y:S02]  /*81c60*/  @P0 LOP3.LUT R63, R63, 0x80, RZ, 0xfc, !PT ;  /* 0x000000803f3f0812 */ /* 0x000fe400078efcff */
[----:B------:R-:W-:Y:S02]  /*81c70*/  IADD3 R89, P0, P1, R88, R86, R83 ;  /* 0x0000005658597210 */ /* 0x000fe4000791e053 */
[----:B------:R-:W-:Y:S02]  /*81c80*/  LOP3.LUT R83, RZ, R90, RZ, 0x33, !PT ;  /* 0x0000005aff537212 */ /* 0x000fe400078e33ff */
        /* <DEDUP_REMOVED lines=54> */
[----:B------:R-:W-:Y:S02]  /*81ff0*/  IMAD.MOV.U32 R94, RZ, RZ, R7 ;  /* 0x000000ffff5e7224 */ /* 0x000fe400078e0007 */
[----:B------:R-:W-:Y:S01]  /*82000*/  IMAD.WIDE.U32 R6, P2, R20, R79, R96 ;  /* 0x0000004f14067225 */ /* 0x000fe20007840060 */
[----:B------:R-:W-:-:S04]  /*82010*/  SEL R95, RZ, 0x1, P0 ;  /* 0x00000001ff5f7807 */ /* 0x000fc80000000000 */
[----:B------:R-:W-:Y:S01]  /*82020*/  IADD3 R99, P0, PT, R95, R92, RZ ;  /* 0x0000005c5f637210 */ /* 0x000fe20007f1e0ff */
[----:B------:R-:W-:-:S03]  /*82030*/  IMAD.X R95, RZ, RZ, RZ, P5 ;  /* 0x000000ffff5f7224 */ /* 0x000fc600028e06ff */
        /* <DEDUP_REMOVED lines=23> */
.L_x_264:
[----:B------:R-:W-:Y:S05]  /*821b0*/  BSYNC.RECONVERGENT B3 ;  /* 0x0000000000037941 */ /* 0x000fea0003800200 */
.L_x_263:
        /* <DEDUP_REMOVED lines=29> */
[----:B------:R-:W-:-:S03]  /*82390*/  IMAD.WIDE.U32 R96, R60, R19, RZ ;  /* 0x000000133c607225 */ /* 0x000fc600078e00ff */
[----:B------:R-:W-:Y:S01]  /*823a0*/  ISETP.GE.U32.AND.EX P0, PT, R121, R90, PT, P0 ;  /* 0x0000005a7900720c */ /* 0x000fe20003f06100 */
[----:B------:R-:W-:Y:S01]  /*823b0*/  IMAD.WIDE.U32.X R92, R15, R62, R92, P1 ;  /* 0x0000003e0f5c7225 */ /* 0x000fe200008e045c */
[----:B------:R-:W-:Y:S02]  /*823c0*/  LOP3.LUT R90, RZ, R107, RZ, 0x33, !PT ;  /* 0x0000006bff5a7212 */ /* 0x000fe400078e33ff */
        /* <DEDUP_REMOVED lines=43> */
[----:B------:R-:W-:-:S03]  /*82680*/  ISETP.GE.U32.AND.EX P0, PT, R115, R102, PT, P0 ;  /* 0x000000667300720c */ /* 0x000fc60003f06100 */
[----:B------:R-:W-:Y:S01]  /*82690*/  IMAD.WIDE.U32 R102, R60, R17, RZ ;  /* 0x000000113c667225 */ /* 0x000fe200078e00ff */
[----:B------:R-:W-:-:S04]  /*826a0*/  SEL R117, RZ, 0x1, P0 ;  /* 0x00000001ff757807 */ /* 0x000fc80000000000 */
[----:B------:R-:W-:-:S04]  /*826b0*/  IADD3 R119, P5, PT, R103, R98, RZ ;  /* 0x0000006267777210 */ /* 0x000fc80007fbe0ff */
        /* <DEDUP_REMOVED lines=148> */
[----:B------:R-:W-:Y:S01]  /*83000*/  IMAD.MOV.U32 R96, RZ, RZ, R101 ;  /* 0x000000ffff607224 */ /* 0x000fe200078e0065 */
        /* <DEDUP_REMOVED lines=44> */
[----:B------:R-:W-:Y:S01]  /*832d0*/  LOP3.LUT R63, R63, 0xfffffff7, RZ, 0xc0, !PT ;  /* 0xfffffff73f3f7812 */ /* 0x000fe200078ec0ff */
[----:B------:R-:W-:Y:S01]  /*832e0*/  IMAD.X R97, RZ, RZ, RZ, P2 ;  /* 0x000000ffff617224 */ /* 0x000fe200010e06ff */
[----:B------:R-:W-:-:S04]  /*832f0*/  SEL R35, RZ, 0x1, P1 ;  /* 0x00000001ff237807 */ /* 0x000fc80000800000 */
[----:B------:R-:W-:-:S05]  /*83300*/  IADD3 R35, P1, PT, R35, R66, RZ ;  /* 0x0000004223237210 */ /* 0x000fca0007f3e0ff */
[----:B------:R-:W-:Y:S02]  /*83310*/  IMAD.X R58, RZ, RZ, R67, P1 ;  /* 0x000000ffff3a7224 */ /* 0x000fe400008e0643 */
[----:B------:R-:W-:Y:S01]  /*83320*/  IMAD.WIDE.U32.X R66, R53, R31, R96, P0 ;  /* 0x0000001f35427225 */ /* 0x000fe200000e0460 */
[----:B------:R-:W-:-:S03]  /*83330*/  IADD3 R64, P0, PT, R109, R110, RZ ;  /* 0x0000006e6d407210 */ /* 0x000fc60007f1e0ff */
[----:B------:R-:W-:Y:S02]  /*83340*/  IMAD.X R97, RZ, RZ, RZ, P5 ;  /* 0x000000ffff617224 */ /* 0x000fe400028e06ff */
[----:B------:R-:W-:Y:S01]  /*83350*/  IMAD.X R13, R60, 0x1, R111, P0 ;  /* 0x000000013c0d7824 */ /* 0x000fe200000e066f */
[----:B------:R-:W-:Y:S01]  /*83360*/  ISETP.GE.U32.AND P0, PT, R64, R109, PT ;  /* 0x0000006d4000720c */ /* 0x000fe20003f06070 */
[----:B------:R-:W-:-:S03]  /*83370*/  IMAD.MOV.U32 R96, RZ, RZ, R5 ;  /* 0x000000ffff607224 */ /* 0x000fc600078e0005 */
[----:B------:R-:W-:Y:S01]  /*83380*/  ISETP.GE.U32.AND.EX P0, PT, R13, R60, PT, P0 ;  /* 0x0000003c0d00720c */ /* 0x000fe20003f06100 */
[----:B------:R-:W-:-:S03]  /*83390*/  IMAD.WIDE.U32.X R96, R29, R79, R96, P6 ;  /* 0x0000004f1d607225 */ /* 0x000fc600030e0460 */
        /* <DEDUP_REMOVED lines=33> */
.L_x_266:
[----:B------:R-:W-:Y:S05]  /*835b0*/  BSYNC.RECONVERGENT B3 ;  /* 0x0000000000037941 */ /* 0x000fea0003800200 */
.L_x_265:
        /* <DEDUP_REMOVED lines=46> */
[----:B------:R-:W-:Y:S02]  /*838a0*/  ISETP.GE.U32.AND.EX P4, PT, R26, R16, PT, P4 ;  /* 0x000000101a00720c */ /* 0x000fe40003f86140 */
[----:B------:R-:W-:Y:S01]  /*838b0*/  LOP3.LUT R63, R63, 0xffffffdf, RZ, 0xc0, !PT ;  /* 0xffffffdf3f3f7812 */ /* 0x000fe200078ec0ff */
[----:B------:R-:W-:Y:S01]  /*838c0*/  IMAD.X R11, RZ, RZ, RZ, P5 ;  /* 0x000000ffff0b7224 */ /* 0x000fe200028e06ff */
[----:B------:R-:W-:Y:S01]  /*838d0*/  SEL R55, RZ, 0x1, P4 ;  /* 0x00000001ff377807 */ /* 0x000fe20002000000 */
[----:B------:R-:W-:-:S04]  /*838e0*/  IMAD.WIDE.U32 R6, P4, R20, R73, R6 ;  /* 0x0000004914067225 */ /* 0x000fc80007880006 */
[----:B------:R-:W-:Y:S01]  /*838f0*/  IMAD.WIDE.U32.X R10, R23, R79, R10, P6 ;  /* 0x0000004f170a7225 */ /* 0x000fe200030e040a */
[----:B------:R-:W-:-:S03]  /*83900*/  IADD3 R107, P6, PT, R5, R6, RZ ;  /* 0x00000006056b7210 */ /* 0x000fc60007fde0ff */
[----:B------:R-:W-:Y:S02]  /*83910*/  IMAD.X R5, RZ, RZ, RZ, P3 ;  /* 0x000000ffff057224 */ /* 0x000fe400018e06ff */
[----:B------:R-:W-:-:S03]  /*83920*/  IMAD R6, R92, R46, RZ ;  /* 0x0000002e5c067224 */ /* 0x000fc600078e02ff */
[----:B------:R-:W-:Y:S02]  /*83930*/  @P4 LOP3.LUT R63, R63, 0x20, RZ, 0xfc, !PT ;  /* 0x000000203f3f4812 */ /* 0x000fe400078efcff */
[----:B------:R-:W-:Y:S01]  /*83940*/  IADD3 R84, P4, P5, R4, R10, R55 ;  /* 0x0000000a04547210 */ /* 0x000fe20007d9e037 */
[----:B------:R-:W-:Y:S01]  /*83950*/  IMAD.MOV.U32 R4, RZ, RZ, R101 ;  /* 0x000000ffff047224 */ /* 0x000fe200078e0065 */
[----:B------:R-:W-:Y:S01]  /*83960*/  LOP3.LUT R63, R63, 0xffffffef, RZ, 0xc0, !PT ;  /* 0xffffffef3f3f7812 */ /* 0x000fe200078ec0ff */
[----:B------:R-:W-:Y:S01]  /*83970*/  IMAD.WIDE.U32 R54, R22, R74, RZ ;  /* 0x0000004a16367225 */ /* 0x000fe200078e00ff */
[----:B------:R-:W-:Y:S02]  /*83980*/  IADD3.X R107, PT, PT, R107, R11, RZ, P4, P5 ;  /* 0x0000000b6b6b7210 */ /* 0x000fe400027ea4ff */
[----:B------:R-:W-:Y:S01]  /*83990*/  @P6 LOP3.LUT R63, R63, 0x10, RZ, 0xfc, !PT ;  /* 0x000000103f3f6812 */ /* 0x000fe200078efcff */
[----:B------:R-:W-:Y:S01]  /*839a0*/  IMAD.WIDE.U32.X R4, R25, R76, R4, P2 ;  /* 0x0000004c19047225 */ /* 0x000fe200010e0404 */
[----:B------:R-:W-:-:S02]  /*839b0*/  IADD3 R71, P2, PT, R14, R71, RZ ;  /* 0x000000470e477210 */ /* 0x000fc40007f5e0ff */
[----:B------:R-:W-:Y:S01]  /*839c0*/  LOP3.LUT R63, R63, 0xfffffffe, RZ, 0xc0, !PT ;  /* 0xfffffffe3f3f7812 */ /* 0x000fe200078ec0ff */
        /* <DEDUP_REMOVED lines=29> */
[C---:B------:R-:W-:Y:S01]  /*83ba0*/  IMAD.WIDE.U32 R98, R82.reuse, R30, RZ ;  /* 0x0000001e52627225 */ /* 0x040fe200078e00ff */
[----:B------:R-:W-:Y:S02]  /*83bb0*/  IADD3.X R75, PT, PT, R75, R55, RZ, P5, P6 ;  /* 0x000000374b4b7210 */ /* 0x000fe40002fec4ff */
[----:B------:R-:W-:Y:S01]  /*83bc0*/  LOP3.LUT P6, RZ, R63, 0x1, RZ, 0xc0, !PT ;  /* 0x000000013fff7812 */ /* 0x000fe200078cc0ff */
[----:B------:R-:W-:Y:S01]  /*83bd0*/  IMAD.WIDE.U32.X R4, R82, R41, R4, P0 ;  /* 0x0000002952047225 */ /* 0x000fe200000e0404 */
[----:B------:R-:W-:-:S02]  /*83be0*/  IADD3 R78, P0, PT, R9, R62, RZ ;  /* 0x0000003e094e7210 */ /* 0x000fc40007f1e0ff */
[----:B------:R-:W-:Y:S01]  /*83bf0*/  LOP3.LUT R63, R63, 0xffffefff, RZ, 0xc0, !PT ;  /* 0xffffefff3f3f7812 */ /* 0x000fe200078ec0ff */
[----:B------:R-:W-:-:S04]  /*83c00*/  IMAD.WIDE.U32 R54, R70, R30, RZ ;  /* 0x0000001e46367225 */ /* 0x000fc800078e00ff */
        /* <DEDUP_REMOVED lines=8> */
[C---:B------:R-:W-:Y:S01]  /*83c90*/  IMAD R9, R66.reuse, R47, R6 ;  /* 0x0000002f42097224 */ /* 0x040fe200078e0206 */
[----:B------:R-:W-:Y:S02]  /*83ca0*/  LOP3.LUT R63, R63, 0xfffff7ff, RZ, 0xc0, !PT ;  /* 0xfffff7ff3f3f7812 */ /* 0x000fe400078ec0ff */
[----:B------:R-:W-:Y:S01]  /*83cb0*/  IADD3.X R53, PT, PT, R53, R5, RZ, P0, P1 ;  /* 0x0000000535357210 */ /* 0x000fe200007e24ff */
[----:B------:R-:W-:Y:S01]  /*83cc0*/  IMAD.WIDE.U32 R4, R66, R46, RZ ;  /* 0x0000002e42047225 */ /* 0x000fe200078e00ff */
[----:B------:R-:W-:-:S02]  /*83cd0*/  @P5 LOP3.LUT R63, R63, 0x800, RZ, 0xfc, !PT ;  /* 0x000008003f3f5812 */ /* 0x000fc400078efcff */
[----:B------:R-:W-:Y:S01]  /*83ce0*/  LOP3.LUT R6, RZ, R92, RZ, 0x33, !PT ;  /* 0x0000005cff067212 */ /* 0x000fe200078e33ff */
[----:B------:R-:W-:Y:S01]  /*83cf0*/  IMAD.IADD R54, R5, 0x1, R9 ;  /* 0x0000000105367824 */ /* 0x000fe200078e0209 */
[----:B------:R-:W-:Y:S02]  /*83d00*/  LOP3.LUT R9, RZ, R66, RZ, 0x33, !PT ;  /* 0x00000042ff097212 */ /* 0x000fe400078e33ff */
        /* <DEDUP_REMOVED lines=62> */
[----:B------:R-:W-:Y:S01]  /*840f0*/  ISETP.GE.U32.AND.EX P5, PT, R62, R107, PT, P5 ;  /* 0x0000006b3e00720c */ /* 0x000fe20003fa6150 */
[----:B------:R-:W-:-:S03]  /*84100*/  IMAD.MOV.U32 R10, RZ, RZ, R103 ;  /* 0x000000ffff0a7224 */ /* 0x000fc600078e0067 */
[----:B------:R-:W-:Y:S01]  /*84110*/  SEL R62, RZ, 0x1, P5 ;  /* 0x00000001ff3e7807 */ /* 0x000fe20002800000 */
[----:B------:R-:W-:-:S03]  /*84120*/  IMAD.WIDE.U32 R22, R4, R40, RZ ;  /* 0x0000002804167225 */ /* 0x000fc600078e00ff */
        /* <DEDUP_REMOVED lines=8> */
[----:B------:R-:W-:Y:S02]  /*841b0*/  IADD3 R29, P0, PT, R12, R78, RZ ;  /* 0x0000004e0c1d7210 */ /* 0x000fe40007f1e0ff */
[----:B------:R-:W-:Y:S01]  /*841c0*/  IADD3 R23, P6, PT, R23, R6, RZ ;  /* 0x0000000617177210 */ /* 0x000fe20007fde0ff */
[----:B------:R-:W-:Y:S02]  /*841d0*/  IMAD.MOV.U32 R78, RZ, RZ, R99 ;  /* 0x000000ffff4e7224 */ /* 0x000fe400078e0063 */
[----:B------:R-:W-:Y:S01]  /*841e0*/  IMAD.X R67, R100, 0x1, R109, P0 ;  /* 0x0000000164437824 */ /* 0x000fe200000e066d */
[----:B------:R-:W-:Y:S01]  /*841f0*/  ISETP.GE.U32.AND P0, PT, R29, R12, PT ;  /* 0x0000000c1d00720c */ /* 0x000fe20003f06070 */
[----:B------:R-:W-:Y:S01]  /*84200*/  IMAD R12, R93, R46, RZ ;  /* 0x0000002e5d0c7224 */ /* 0x000fe200078e02ff */
[----:B------:R-:W-:Y:S02]  /*84210*/  @P5 LOP3.LUT R63, R63, 0x400, RZ, 0xfc, !PT ;  /* 0x000004003f3f5812 */ /* 0x000fe400078efcff */
[----:B------:R-:W-:-:S02]  /*84220*/  ISETP.GE.U32.AND.EX P0, PT, R67, R100, PT, P0 ;  /* 0x000000644300720c */ /* 0x000fc40003f06100 */
[----:B------:R-:W-:Y:S02]  /*84230*/  LOP3.LUT R63, R63, 0xfffffdff, RZ, 0xc0, !PT ;  /* 0xfffffdff3f3f7812 */ /* 0x000fe400078ec0ff */
[----:B------:R-:W-:Y:S02]  /*84240*/  SEL R75, RZ, 0x1, P0 ;  /* 0x00000001ff4b7807 */ /* 0x000fe40000000000 */
[----:B------:R-:W-:Y:S02]  /*84250*/  @P6 LOP3.LUT R63, R63, 0x200, RZ, 0xfc, !PT ;  /* 0x000002003f3f6812 */ /* 0x000fe400078efcff */
[----:B------:R-:W-:Y:S01]  /*84260*/  IADD3 R60, P0, P5, R22, R10, R75 ;  /* 0x0000000a163c7210 */ /* 0x000fe20007d1e04b */
[-C--:B------:R-:W-:Y:S01]  /*84270*/  IMAD.WIDE.U32 R74, R24, R72.reuse, RZ ;  /* 0x00000048184a7225 */ /* 0x080fe200078e00ff */
[----:B------:R-:W-:Y:S02]  /*84280*/  LOP3.LUT R63, R63, 0xfffffeff, RZ, 0xc0, !PT ;  /* 0xfffffeff3f3f7812 */ /* 0x000fe400078ec0ff */
[----:B------:R-:W-:Y:S01]  /*84290*/  IADD3.X R23, PT, PT, R23, R11, RZ, P0, P5 ;  /* 0x0000000b17177210 */ /* 0x000fe200007ea4ff */
[----:B------:R-:W-:Y:S01]  /*842a0*/  IMAD.WIDE.U32 R10, R27, R72, RZ ;  /* 0x000000481b0a7225 */ /* 0x000fe200078e00ff */
[----:B------:R-:W-:-:S05]  /*842b0*/  IADD3 R6, P0, PT, R89, R62, RZ ;  /* 0x0000003e59067210 */ /* 0x000fca0007f1e0ff */
        /* <DEDUP_REMOVED lines=8> */
[----:B------:R-:W-:Y:S01]  /*84340*/  IMAD.X R79, RZ, RZ, RZ, P2 ;  /* 0x000000ffff4f7224 */ /* 0x000fe200010e06ff */
[----:B------:R-:W-:Y:S02]  /*84350*/  LOP3.LUT R63, R63, 0xffffff7f, RZ, 0xc0, !PT ;  /* 0xffffff7f3f3f7812 */ /* 0x000fe400078ec0ff */
[----:B------:R-:W-:Y:S01]  /*84360*/  IADD3.X R77, PT, PT, R89, R77, RZ, P0, P3 ;  /* 0x0000004d594d7210 */ /* 0x000fe200007e64ff */
[----:B------:R-:W-:Y:S01]  /*84370*/  IMAD.WIDE.U32.X R24, R25, R73, R78, P1 ;  /* 0x0000004919187225 */ /* 0x000fe200008e044e */
[----:B------:R-:W-:Y:S02]  /*84380*/  ISETP.GE.U32.AND P0, PT, R62, R101, PT ;  /* 0x000000653e00720c */ /* 0x000fe40003f06070 */
[----:B------:R-:W-:Y:S01]  /*84390*/  @P4 LOP3.LUT R63, R63, 0x80, RZ, 0xfc, !PT ;  /* 0x000000803f3f4812 */ /* 0x000fe200078efcff */
[----:B------:R-:W-:Y:S01]  /*843a0*/  IMAD.WIDE.U32 R78, R90, R46, RZ ;  /* 0x0000002e5a4e7225 */ /* 0x000fe200078e00ff */
[----:B------:R-:W-:-:S02]  /*843b0*/  ISETP.GE.U32.AND.EX P0, PT, R66, R105, PT, P0 ;  /* 0x000000694200720c */ /* 0x000fc40003f06100 */
[----:B------:R-:W-:Y:S02]  /*843c0*/  LOP3.LUT R63, R63, 0xffffffbf, RZ, 0xc0, !PT ;  /* 0xffffffbf3f3f7812 */ /* 0x000fe400078ec0ff */
[----:B------:R-:W-:-:S04]  /*843d0*/  SEL R10, RZ, 0x1, P0 ;  /* 0x00000001ff0a7807 */ /* 0x000fc80000000000 */
[----:B------:R-:W-:-:S04]  /*843e0*/  IADD3 R10, P0, P1, R75, R24, R10 ;  /* 0x000000184b0a7210 */ /* 0x000fc8000791e00a */
[----:B------:R-:W-:Y:S01]  /*843f0*/  IADD3.X R22, PT, PT, R77, R25, RZ, P0, P1 ;  /* 0x000000194d167210 */ /* 0x000fe200007e24ff */
[----:B------:R-:W-:Y:S01]  /*84400*/  IMAD R25, R90, R47, R12 ;  /* 0x0000002f5a197224 */ /* 0x000fe200078e020c */
[----:B------:R-:W-:-:S03]  /*84410*/  LOP3.LUT R12, RZ, R93, RZ, 0x33, !PT ;  /* 0x0000005dff0c7212 */ /* 0x000fc600078e33ff */
[----:B------:R-:W-:-:S04]  /*84420*/  IMAD.IADD R62, R79, 0x1, R25 ;  /* 0x000000014f3e7824 */ /* 0x000fc800078e0219 */
[----:B------:R-:W-:-:S04]  /*84430*/  IMAD.WIDE.U32 R24, R62, R44, RZ ;  /* 0x0000002c3e187225 */ /* 0x000fc800078e00ff */
[----:B------:R-:W-:-:S04]  /*84440*/  IMAD.WIDE.U32 R92, R62, R42, RZ ;  /* 0x0000002a3e5c7225 */ /* 0x000fc800078e00ff */
[----:B------:R-:W-:-:S04]  /*84450*/  IMAD.WIDE.U32 R96, P0, R78, R45, R24 ;  /* 0x0000002d4e607225 */ /* 0x000fc80007800018 */
[----:B------:R-:W-:-:S04]  /*84460*/  IMAD.WIDE.U32 R24, R78, R44, RZ ;  /* 0x0000002c4e187225 */ /* 0x000fc800078e00ff */
[----:B------:R-:W-:Y:S01]  /*84470*/  IMAD.X R91, RZ, RZ, RZ, P0 ;  /* 0x000000ffff5b7224 */ /* 0x000fe200000e06ff */
[----:B------:R-:W-:Y:S02]  /*84480*/  IADD3 R79, P0, PT, R25, R96, RZ ;  /* 0x00000060194f7210 */ /* 0x000fe40007f1e0ff */
[----:B------:R-:W-:Y:S01]  /*84490*/  LOP3.LUT R25, RZ, R90, RZ, 0x33, !PT ;  /* 0x0000005aff197212 */ /* 0x000fe200078e33ff */
        /* <DEDUP_REMOVED lines=28> */
[----:B------:R-:W-:-:S03]  /*84660*/  LOP3.LUT R64, RZ, R95, RZ, 0x33, !PT ;  /* 0x0000005fff407212 */ /* 0x000fc600078e33ff */
[----:B------:R-:W-:Y:S01]  /*84670*/  IMAD.X R97, R12, 0x1, R13, P0 ;  /* 0x000000010c617824 */ /* 0x000fe200000e060d */
[----:B------:R-:W-:Y:S01]  /*84680*/  ISETP.GE.U32.AND P0, PT, R66, R79, PT ;  /* 0x0000004f4200720c */ /* 0x000fe20003f06070 */
[----:B------:R-:W-:-:S03]  /*84690*/  IMAD.WIDE.U32.X R90, R62, R41, R90, P1 ;  /* 0x000000293e5a7225 */ /* 0x000fc600008e045a */
[----:B------:R-:W-:Y:S01]  /*846a0*/  ISETP.GE.U32.AND.EX P0, PT, R97, R12, PT, P0 ;  /* 0x0000000c6100720c */ /* 0x000fe20003f06100 */
[----:B------:R-:W-:-:S03]  /*846b0*/  IMAD R12, R95, R46, RZ ;  /* 0x0000002e5f0c7224 */ /* 0x000fc600078e02ff */
[----:B------:R-:W-:Y:S01]  /*846c0*/  SEL R13, RZ, 0x1, P0 ;  /* 0x00000001ff0d7807 */ /* 0x000fe20000000000 */
[----:B------:R-:W-:-:S04]  /*846d0*/  IMAD.WIDE.U32 R24, P0, R78, R31, R24 ;  /* 0x0000001f4e187225 */ /* 0x000fc80007800018 */
[----:B------:R-:W-:-:S05]  /*846e0*/  IMAD.WIDE.U32 R78, R78, R30, RZ ;  /* 0x0000001e4e4e7225 */ /* 0x000fca00078e00ff */
[----:B------:R-:W-:-:S04]  /*846f0*/  IADD3 R89, P2, PT, R79, R24, RZ ;  /* 0x000000184f597210 */ /* 0x000fc80007f5e0ff */
[----:B------:R-:W-:Y:S02]  /*84700*/  @P0 LOP3.LUT R63, R63, 0x40, RZ, 0xfc, !PT ;  /* 0x000000403f3f0812 */ /* 0x000fe400078efcff */
[----:B------:R-:W-:Y:S01]  /*84710*/  IADD3 R24, P0, P1, R78, R90, R13 ;  /* 0x0000005a4e187210 */ /* 0x000fe2000791e00d */
[C---:B------:R-:W-:Y:S01]  /*84720*/  IMAD.WIDE.U32 R78, R94.reuse, R46, RZ ;  /* 0x0000002e5e4e7225 */ /* 0x040fe200078e00ff */
[----:B------:R-:W-:Y:S02]  /*84730*/  LOP3.LUT R63, R63, 0xffffffdf, RZ, 0xc0, !PT ;  /* 0xffffffdf3f3f7812 */ /* 0x000fe400078ec0ff */
[----:B------:R-:W-:Y:S01]  /*84740*/  IADD3.X R89, PT, PT, R89, R91, RZ, P0, P1 ;  /* 0x0000005b59597210 */ /* 0x000fe200007e24ff */
[----:B------:R-:W-:Y:S02]  /*84750*/  IMAD R13, R94, R47, R12 ;  /* 0x0000002f5e0d7224 */ /* 0x000fe400078e020c */
[----:B------:R-:W-:Y:S02]  /*84760*/  @P2 LOP3.LUT R63, R63, 0x20, RZ, 0xfc, !PT ;  /* 0x000000203f3f2812 */ /* 0x000fe400078efcff */
[----:B------:R-:W-:-:S02]  /*84770*/  IMAD.IADD R70, R79, 0x1, R13 ;  /* 0x000000014f467824 */ /* 0x000fc400078e020d */
[----:B------:R-:W-:Y:S02]  /*84780*/  LOP3.LUT R63, R63, 0xffffffef, RZ, 0xc0, !PT ;  /* 0xffffffef3f3f7812 */ /* 0x000fe400078ec0ff */
        /* <DEDUP_REMOVED lines=30> */
[----:B------:R-:W-:Y:S01]  /*84970*/  IMAD R79, R99, R47, R64 ;  /* 0x0000002f634f7224 */ /* 0x000fe200078e0240 */
[----:B------:R-:W-:Y:S02]  /*84980*/  IADD3 R93, P1, PT, R93, R90, RZ ;  /* 0x0000005a5d5d7210 */ /* 0x000fe40007f3e0ff */
[----:B------:R-:W-:Y:S02]  /*84990*/  LOP3.LUT R64, RZ, R101, RZ, 0x33, !PT ;  /* 0x00000065ff407212 */ /* 0x000fe400078e33ff */
[----:B------:R-:W-:Y:S01]  /*849a0*/  IADD3.X R76, PT, PT, R93, R13, RZ, P2, P3 ;  /* 0x0000000d5d4c7210 */ /* 0x000fe200017e64ff */
[----:B------:R-:W-:Y:S01]  /*849b0*/  IMAD.WIDE.U32 R12, R99, R46, RZ ;  /* 0x0000002e630c7225 */ /* 0x000fe200078e00ff */
[----:B------:R-:W-:-:S03]  /*849c0*/  P2R R104, PR, RZ, 0x1 ;  /* 0x00000001ff687803 */ /* 0x000fc60000000000 */
        /* <DEDUP_REMOVED lines=49> */
[----:B------:R-:W-:-:S03]  /*84ce0*/  ISETP.GE.U32.AND P2, PT, R66, R79, PT ;  /* 0x0000004f4200720c */ /* 0x000fc60003f46070 */
[C---:B------:R-:W-:Y:S01]  /*84cf0*/  IMAD R64, R85.reuse, R46, RZ ;  /* 0x0000002e55407224 */ /* 0x040fe200078e02ff */
[----:B------:R-:W-:Y:S01]  /*84d00*/  ISETP.GE.U32.AND.EX P2, PT, R85, R99, PT, P2 ;  /* 0x000000635500720c */ /* 0x000fe20003f46120 */
[----:B------:R-:W-:-:S03]  /*84d10*/  IMAD.WIDE.U32 R98, R13, R40, RZ ;  /* 0x000000280d627225 */ /* 0x000fc600078e00ff */
[----:B------:R-:W-:Y:S01]  /*84d20*/  SEL R95, RZ, 0x1, P2 ;  /* 0x00000001ff5f7807 */ /* 0x000fe20001000000 */
[----:B------:R-:W-:Y:S01]  /*84d30*/  IMAD R107, R66, R47, R64 ;  /* 0x0000002f426b7224 */ /* 0x000fe200078e0240 */
[----:B------:R-:W-:Y:S01]  /*84d40*/  LOP3.LUT R64, RZ, R85, RZ, 0x33, !PT ;  /* 0x00000055ff407212 */ /* 0x000fe200078e33ff */
[----:B------:R-:W-:Y:S01]  /*84d50*/  IMAD.WIDE.U32 R98, P0, R94, R41, R98 ;  /* 0x000000295e627225 */ /* 0x000fe20007800062 */
[----:B------:R-:W-:Y:S02]  /*84d60*/  IADD3 R95, P3, P4, R86, R96, R95 ;  /* 0x00000060565f7210 */ /* 0x000fe40007c7e05f */
[----:B------:R-:W-:-:S04]  /*84d70*/  IADD3 R79, P2, PT, R87, R98, RZ ;  /* 0x00000062574f7210 */ /* 0x000fc80007f5e0ff */
        /* <DEDUP_REMOVED lines=22> */
[----:B------:R-:W-:Y:S01]  /*84ee0*/  IADD3.X R85, PT, PT, R85, R101, RZ, P5, P6 ;  /* 0x0000006555557210 */ /* 0x000fe20002fec4ff */
[----:B------:R-:W-:Y:S01]  /*84ef0*/  IMAD.WIDE.U32.X R98, R13, R41, R86, P2 ;  /* 0x000000290d627225 */ /* 0x000fe200010e0456 */
[----:B------:R-:W-:Y:S02]  /*84f00*/  IADD3 R68, P2, PT, R95, R68, RZ ;  /* 0x000000445f447210 */ /* 0x000fe40007f5e0ff */
[----:B------:R-:W-:Y:S01]  /*84f10*/  LOP3.LUT P6, RZ, R63, 0x2, RZ, 0xc0, !PT ;  /* 0x000000023fff7812 */ /* 0x000fe200078cc0ff */
[----:B------:R-:W-:Y:S01]  /*84f20*/  IMAD.WIDE.U32 R86, R13, R30, RZ ;  /* 0x0000001e0d567225 */ /* 0x000fe200078e00ff */
[----:B------:R-:W-:-:S03]  /*84f30*/  LOP3.LUT R63, R63, 0xfffffff7, RZ, 0xc0, !PT ;  /* 0xfffffff73f3f7812 */ /* 0x000fc600078ec0ff */
        /* <DEDUP_REMOVED lines=9> */
[----:B------:R-:W-:-:S05]  /*84fd0*/  IMAD.WIDE.U32.X R94, R107, R43, R94, P4 ;  /* 0x0000002b6b5e7225 */ /* 0x000fca00020e045e */
[----:B------:R-:W-:-:S04]  /*84fe0*/  @P2 LOP3.LUT R63, R63, 0x8, RZ, 0xfc, !PT ;  /* 0x000000083f3f2812 */ /* 0x000fc800078efcff */
[----:B------:R-:W-:-:S04]  /*84ff0*/  LOP3.LUT R63, R63, 0xfffffffb, RZ, 0xc0, !PT ;  /* 0xfffffffb3f3f7812 */ /* 0x000fc800078ec0ff */
[----:B------:R-:W-:Y:S02]  /*85000*/  @P5 LOP3.LUT R63, R63, 0x4, RZ, 0xfc, !PT ;  /* 0x000000043f3f5812 */ /* 0x000fe400078efcff */
[----:B------:R-:W-:Y:S01]  /*85010*/  IADD3 R109, P2, P5, R100, R98, R109 ;  /* 0x00000062646d7210 */ /* 0x000fe20007d5e06d */
[----:B------:R-:W-:-:S03]  /*85020*/  IMAD.WIDE.U32 R100, R107, R40, RZ ;  /* 0x000000286b647225 */ /* 0x000fc600078e00ff */
        /* <DEDUP_REMOVED lines=19> */
[----:B------:R-:W-:Y:S01]  /*85160*/  IADD3 R66, P2, PT, R99, R88, RZ ;  /* 0x0000005863427210 */ /* 0x000fe20007f5e0ff */
[----:B------:R-:W-:-:S04]  /*85170*/  IMAD.WIDE.U32 R100, P3, R96, R31, R100 ;  /* 0x0000001f60647225 */ /* 0x000fc80007860064 */
[----:B------:R-:W-:Y:S01]  /*85180*/  IMAD.X R34, R83, 0x1, R104, P2 ;  /* 0x0000000153227824 */ /* 0x000fe200010e0668 */
[----:B------:R-:W-:Y:S01]  /*85190*/  ISETP.GE.U32.AND P2, PT, R66, R99, PT ;  /* 0x000000634200720c */ /* 0x000fe20003f46070 */
[----:B------:R-:W-:-:S03]  /*851a0*/  IMAD.WIDE.U32 R98, R96, R30, RZ ;  /* 0x0000001e60627225 */ /* 0x000fc600078e00ff */
        /* <DEDUP_REMOVED lines=12> */
[----:B------:R-:W-:-:S03]  /*85270*/  IMAD.WIDE.U32.X R90, R70, R41, R94, P1 ;  /* 0x00000029465a7225 */ /* 0x000fc600008e045e */
[----:B------:R-:W-:Y:S01]  /*85280*/  P2R R86, PR, RZ, 0x4 ;  /* 0x00000004ff567803 */ /* 0x000fe20000000000 */
[----:B------:R-:W-:Y:S01]  /*85290*/  IMAD.X R106, R32, 0x1, R89, P0 ;  /* 0x00000001206a7824 */ /* 0x000fe200000e0659 */
[----:B------:R-:W-:Y:S01]  /*852a0*/  IADD3 R83, P0, PT, R72, R85, RZ ;  /* 0x0000005548537210 */ /* 0x000fe20007f1e0ff */
[----:B------:R-:W-:Y:S01]  /*852b0*/  IMAD.WIDE.U32 R94, R78, R30, RZ ;  /* 0x0000001e4e5e7225 */ /* 0x000fe200078e00ff */
[----:B------:R-:W-:-:S03]  /*852c0*/  LOP3.LUT P2, RZ, R63, 0x40, RZ, 0xc0, !PT ;  /* 0x000000403fff7812 */ /* 0x000fc6000784c0ff */
        /* <DEDUP_REMOVED lines=17> */
[----:B------:R-:W-:Y:S01]  /*853e0*/  IMAD.X R97, RZ, RZ, RZ, P2 ;  /* 0x000000ffff617224 */ /* 0x000fe200010e06ff */
[----:B------:R-:W-:Y:S01]  /*853f0*/  ISETP.NE.AND P2, PT, R86, RZ, PT ;  /* 0x000000ff5600720c */ /* 0x000fe20003f45270 */
[----:B------:R-:W-:Y:S01]  /*85400*/  IMAD.MOV.U32 R96, RZ, RZ, R25 ;  /* 0x000000ffff607224 */ /* 0x000fe200078e0019 */
[----:B------:R-:W-:Y:S01]  /*85410*/  SEL R19, RZ, 0x1, P3 ;  /* 0x00000001ff137807 */ /* 0x000fe20001800000 */
[----:B------:R-:W-:-:S03]  /*85420*/  IMAD.WIDE.U32 R102, P3, R12, R41, R94 ;  /* 0x000000290c667225 */ /* 0x000fc6000786005e */
[----:B------:R-:W-:Y:S01]  /*85430*/  IADD3 R19, P5, P6, R92, R90, R19 ;  /* 0x0000005a5c137210 */ /* 0x000fe20007ebe013 */
[----:B------:R-:W-:Y:S01]  /*85440*/  IMAD.MOV.U32 R92, RZ, RZ, R87 ;  /* 0x000000ffff5c7224 */ /* 0x000fe200078e0057 */
[----:B------:R-:W-:Y:S01]  /*85450*/  IADD3 R93, P4, PT, R93, R102, RZ ;  /* 0x000000665d5d7210 */ /* 0x000fe20007f9e0ff */
[----:B------:R-:W-:Y:S02]  /*85460*/  IMAD.MOV.U32 R90, RZ, RZ, R99 ;  /* 0x000000ffff5a7224 */ /* 0x000fe400078e0063 */
[----:B------:R-:W-:Y:S01]  /*85470*/  IMAD.MOV.U32 R94, RZ, RZ, R101 ;  /* 0x000000ffff5e7224 */ /* 0x000fe200078e0065 */
[----:B------:R-:W-:Y:S01]  /*85480*/  IADD3.X R68, PT, PT, R93, R91, RZ, P5, P6 ;  /* 0x0000005b5d447210 */ /* 0x000fe20002fec4ff */
[----:B------:R-:W-:Y:S01]  /*85490*/  IMAD.X R91, RZ, RZ, RZ, P0 ;  /* 0x000000ffff5b7224 */ /* 0x000fe200000e06ff */
[C---:B------:R-:W-:Y:S01]  /*854a0*/  LOP3.LUT P0, RZ, R63.reuse, 0x20, RZ, 0xc0, !PT ;  /* 0x000000203fff7812 */ /* 0x040fe2000780c0ff */
[----:B------:R-:W-:Y:S01]  /*854b0*/  IMAD.X R93, RZ, RZ, RZ, P2 ;  /* 0x000000ffff5d7224 */ /* 0x000fe200010e06ff */
[C---:B------:R-:W-:Y:S01]  /*854c0*/  LOP3.LUT P6, RZ, R63.reuse, 0x4, RZ, 0xc0, !PT ;  /* 0x000000043fff7812 */ /* 0x040fe200078cc0ff */
[----:B------:R-:W-:Y:S01]  /*854d0*/  IMAD.WIDE.U32.X R90, R70, R31, R90, P1 ;  /* 0x0000001f465a7225 */ /* 0x000fe200008e045a */
[----:B------:R-:W-:-:S02]  /*854e0*/  LOP3.LUT P1, RZ, R63, 0x100, RZ, 0xc0, !PT ;  /* 0x000001003fff7812 */ /* 0x000fc4000782c0ff */
[----:B------:R-:W-:Y:S01]  /*854f0*/  LOP3.LUT P5, RZ, R63, 0x1, RZ, 0xc0, !PT ;  /* 0x000000013fff7812 */ /* 0x000fe200078ac0ff */
[----:B------:R-:W-:Y:S01]  /*85500*/  IMAD.WIDE.U32.X R96, R62, R31, R96, P0 ;  /* 0x0000001f3e607225 */ /* 0x000fe200000e0460 */
[----:B------:R-:W-:Y:S02]  /*85510*/  ISETP.GE.U32.AND P0, PT, R88, R109, PT ;  /* 0x0000006d5800720c */ /* 0x000fe40003f06070 */
[----:B------:R-:W-:Y:S01]  /*85520*/  ISETP.NE.AND P2, PT, R108, RZ, PT ;  /* 0x000000ff6c00720c */ /* 0x000fe20003f45270 */
[----:B------:R-:W-:Y:S01]  /*85530*/  IMAD.WIDE.U32.X R86, R13, R31, R92, P6 ;  /* 0x0000001f0d567225 */ /* 0x000fe200030e045c */
[----:B------:R-:W-:Y:S02]  /*85540*/  ISETP.GE.U32.AND.EX P0, PT, R104, R111, PT, P0 ;  /* 0x0000006f6800720c */ /* 0x000fe40003f06100 */
[----:B------:R-:W-:Y:S01]  /*85550*/  LOP3.LUT P6, RZ, R63, 0x400, RZ, 0xc0, !PT ;  /* 0x000004003fff7812 */ /* 0x000fe200078cc0ff */
[----:B------:R-:W-:Y:S01]  /*85560*/  IMAD.X R95, RZ, RZ, RZ, P5 ;  /* 0x000000ffff5f7224 */ /* 0x000fe200028e06ff */
[----:B------:R-:W-:-:S02]  /*85570*/  SEL R25, RZ, 0x1, P0 ;  /* 0x00000001ff197807 */ /* 0x000fc40000000000 */
[----:B------:R-:W-:Y:S01]  /*85580*/  ISETP.GE.U32.AND P0, PT, R85, R24, PT ;  /* 0x000000185500720c */ /* 0x000fe20003f06070 */
[----:B------:R-:W-:Y:S01]  /*85590*/  IMAD.WIDE.U32.X R92, R107, R31, R94, P2 ;  /* 0x0000001f6b5c7225 */ /* 0x000fe200010e045e */
[C---:B------:R-:W-:Y:S02]  /*855a0*/  LOP3.LUT P2, RZ, R63.reuse, 0x80, RZ, 0xc0, !PT ;  /* 0x000000803fff7812 */ /* 0x040fe4000784c0ff */
[----:B------:R-:W-:Y:S01]  /*855b0*/  ISETP.GE.U32.AND.EX P0, PT, R106, R89, PT, P0 ;  /* 0x000000596a00720c */ /* 0x000fe20003f06100 */
[----:B------:R-:W-:Y:S01]  /*855c0*/  IMAD.WIDE.U32 R88, R12, R30, RZ ;  /* 0x0000001e0c587225 */ /* 0x000fe200078e00ff */
[----:B------:R-:W-:Y:S02]  /*855d0*/  LOP3.LUT P5, RZ, R63, 0x800, RZ, 0xc0, !PT ;  /* 0x000008003fff7812 */ /* 0x000fe400078ac0ff */
[----:B------:R-:W-:Y:S02]  /*855e0*/  SEL R13, RZ, 0x1, P0 ;  /* 0x00000001ff0d7807 */ /* 0x000fe40000000000 */
[----:B------:R-:W-:Y:S01]  /*855f0*/  IADD3 R62, P0, PT, R25, R86, RZ ;  /* 0x00000056193e7210 */ /* 0x000fe20007f1e0ff */
[----:B------:R-:W-:-:S04]  /*85600*/  IMAD.WIDE.U32 R24, R84, R30, RZ ;  /* 0x0000001e54187225 */ /* 0x000fc800078e00ff */
[----:B------:R-:W-:Y:S01]  /*85610*/  IMAD.X R70, RZ, RZ, R87, P0 ;  /* 0x000000ffff467224 */ /* 0x000fe200000e0657 */
[----:B------:R-:W-:Y:S01]  /*85620*/  IADD3 R74, P0, PT, R13, R96, RZ ;  /* 0x000000600d4a7210 */ /* 0x000fe20007f1e0ff */
[----:B------:R-:W-:Y:S01]  /*85630*/  IMAD.X R87, RZ, RZ, RZ, P3 ;  /* 0x000000ffff577224 */ /* 0x000fe200018e06ff */
[----:B------:R-:W-:Y:S01]  /*85640*/  LOP3.LUT P3, RZ, R63, 0x1000, RZ, 0xc0, !PT ;  /* 0x000010003fff7812 */ /* 0x000fe2000786c0ff */
[----:B------:R-:W-:Y:S02]  /*85650*/  IMAD.MOV.U32 R86, RZ, RZ, R103 ;  /* 0x000000ffff567224 */ /* 0x000fe400078e0067 */
[----:B------:R-:W-:Y:S02]  /*85660*/  IMAD.X R96, RZ, RZ, R97, P0 ;  /* 0x000000ffff607224 */ /* 0x000fe400000e0661 */
[----:B------:R-:W-:-:S04]  /*85670*/  IMAD.WIDE.U32 R24, P0, R12, R31, R24 ;  /* 0x0000001f0c187225 */ /* 0x000fc80007800018 */
[----:B------:R-:W-:Y:S01]  /*85680*/  IMAD.X R13, RZ, RZ, RZ, P0 ;  /* 0x000000ffff0d7224 */ /* 0x000fe200000e06ff */
[----:B------:R-:W-:Y:S01]  /*85690*/  IADD3 R97, P0, PT, R89, R24, RZ ;  /* 0x0000001859617210 */ /* 0x000fe20007f1e0ff */
[----:B------:R-:W-:Y:S02]  /*856a0*/  IMAD.MOV.U32 R12, RZ, RZ, R25 ;  /* 0x000000ffff0c7224 */ /* 0x000fe400078e0019 */
[----:B------:R-:W-:-:S04]  /*856b0*/  IMAD.WIDE.U32.X R86, R84, R41, R86, P4 ;  /* 0x0000002954567225 */ /* 0x000fc800020e0456 */
[----:B------:R-:W-:Y:S01]  /*856c0*/  IMAD.WIDE.U32.X R84, R84, R31, R12, P0 ;  /* 0x0000001f54547225 */ /* 0x000fe200000e040c */
[----:B------:R-:W-:-:S03]  /*856d0*/  ISETP.NE.U32.AND P0, PT, R62, RZ, PT ;  /* 0x000000ff3e00720c */ /* 0x000fc60003f05070 */
[----:B------:R-:W-:Y:S01]  /*856e0*/  IMAD.X R25, RZ, RZ, RZ, P1 ;  /* 0x000000ffff197224 */ /* 0x000fe200008e06ff */
[----:B------:R-:W-:Y:S01]  /*856f0*/  ISETP.NE.AND.EX P0, PT, R70, RZ, PT, P0 ;  /* 0x000000ff4600720c */ /* 0x000fe20003f05300 */
[----:B------:R-:W-:Y:S02]  /*85700*/  IMAD.MOV.U32 R24, RZ, RZ, R11 ;  /* 0x000000ffff187224 */ /* 0x000fe400078e000b */
[----:B------:R-:W-:Y:S02]  /*85710*/  IMAD.X R13, RZ, RZ, RZ, P3 ;  /* 0x000000ffff0d7224 */ /* 0x000fe400018e06ff */
[----:B------:R-:W-:-:S08]  /*85720*/  IMAD.WIDE.U32.X R24, R27, R73, R24, P2 ;  /* 0x000000491b187225 */ /* 0x000fd000010e0418 */
[----:B------:R-:W-:-:S04]  /*85730*/  @P0 IADD3 R12, P1, PT, R62, R81, RZ ;  /* 0x000000513e0c0210 */ /* 0x000fc80007f3e0ff */
[----:B------:R-:W-:Y:S01]  /*85740*/  @P0 ISETP.GE.U32.AND P2, PT, R12, R81, PT ;  /* 0x000000510c00020c */ /* 0x000fe20003f46070 */
[----:B------:R-:W-:Y:S01]  /*85750*/  @P0 IMAD.X R62, R70, 0x1, R69, P1 ;  /* 0x00000001463e0824 */ /* 0x000fe200008e0645 */
[----:B------:R-:W-:Y:S01]  /*85760*/  ISETP.NE.U32.AND P1, PT, R74, RZ, PT ;  /* 0x000000ff4a00720c */ /* 0x000fe20003f25070 */
[----:B------:R-:W-:Y:S02]  /*85770*/  @P0 IMAD.MOV.U32 R81, RZ, RZ, R12 ;  /* 0x000000ffff510224 */ /* 0x000fe400078e000c */
[----:B------:R-:W-:Y:S01]  /*85780*/  IMAD.MOV.U32 R12, RZ, RZ, R71 ;  /* 0x000000ffff0c7224 */ /* 0x000fe200078e0047 */
[----:B------:R-:W-:Y:S01]  /*85790*/  ISETP.NE.AND.EX P1, PT, R96, RZ, PT, P1 ;  /* 0x000000ff6000720c */ /* 0x000fe20003f25310 */
[----:B------:R-:W-:Y:S01]  /*857a0*/  IMAD.X R71, RZ, RZ, RZ, P6 ;  /* 0x000000ffff477224 */ /* 0x000fe200030e06ff */
[----:B------:R-:W-:Y:S01]  /*857b0*/  IADD3 R94, P3, PT, R81, R80, RZ ;  /* 0x00000050515e7210 */ /* 0x000fe20007f7e0ff */
[----:B------:R-:W-:Y:S01]  /*857c0*/  IMAD.WIDE.U32.X R12, R82, R31, R12, P5 ;  /* 0x0000001f520c7225 */ /* 0x000fe200028e040c */
[----:B------:R-:W-:-:S02]  /*857d0*/  @P0 ISETP.GE.U32.AND.EX P2, PT, R62, R69, PT, P2 ;  /* 0x000000453e00020c */ /* 0x000fc40003f46120 */
[----:B------:R-:W-:Y:S01]  /*857e0*/  ISETP.GE.U32.AND P4, PT, R94, R80, PT ;  /* 0x000000505e00720c */ /* 0x000fe20003f86070 */
[----:B------:R-:W-:Y:S02]  /*857f0*/  @P0 IMAD.MOV.U32 R69, RZ, RZ, R62 ;  /* 0x000000ffff450224 */ /* 0x000fe400078e003e */
[----:B------:R-:W-:Y:S02]  /*85800*/  IMAD.MOV.U32 R70, RZ, RZ, R7 ;  /* 0x000000ffff467224 */ /* 0x000fe400078e0007 */
[----:B------:R-:W-:Y:S02]  /*85810*/  IMAD.X R95, R69, 0x1, R100, P3 ;  /* 0x00000001455f7824 */ /* 0x000fe400018e0664 */
        /* <DEDUP_REMOVED lines=14> */
.L_x_268:
[----:B------:R-:W-:Y:S05]  /*85900*/  BSYNC.RECONVERGENT B3 ;  /* 0x0000000000037941 */ /* 0x000fea0003800200 */
.L_x_267:
[----:B------:R-:W-:Y:S01]  /*85910*/  @P0 SEL R5, RZ, 0x1, P2 ;  /* 0x00000001ff050807 */ /* 0x000fe20001000000 */
[----:B------:R-:W-:Y:S01]  /*85920*/  BSSY.RECONVERGENT B3, `(.L_x_269) ;  /* 0x0000105000037945 */ /* 0x000fe20003800200 */
[----:B------:R-:W-:Y:S02]  /*85930*/  ISETP.GE.U32.AND.EX P4, PT, R95, R100, PT, P4 ;  /* 0x000000645f00720c */ /* 0x000fe40003f86140 */
[----:B------:R-:W-:Y:S02]  /*85940*/  ISETP.GE.U32.AND P2, PT, R79, R44, PT ;  /* 0x0000002c4f00720c */ /* 0x000fe40003f46070 */
[----:B------:R-:W-:Y:S02]  /*85950*/  IADD3 R17, P3, PT, R17, R72, RZ ;  /* 0x0000004811117210 */ /* 0x000fe40007f7e0ff */
[----:B------:R-:W-:Y:S02]  /*85960*/  @P0 IADD3 R8, P5, PT, R5, R8, RZ ;  /* 0x0000000805080210 */ /* 0x000fe40007fbe0ff */
[----:B------:R-:W-:Y:S01]  /*85970*/  SEL R5, RZ, 0x1, P4 ;  /* 0x00000001ff057807 */ /* 0x000fe20002000000 */
[----:B------:R-:W-:Y:S01]  /*85980*/  IMAD.X R15, R15, 0x1, R78, P3 ;  /* 0x000000010f0f7824 */ /* 0x000fe200018e064e */
[----:B------:R-:W-:Y:S01]  /*85990*/  ISETP.GE.U32.AND.EX P2, PT, R64, R45, PT, P2 ;  /* 0x0000002d4000720c */ /* 0x000fe20003f46120 */
[----:B------:R-:W-:Y:S01]  /*859a0*/  @P0 IMAD.X R18, RZ, RZ, R18, P5 ;  /* 0x000000ffff120224 */ /* 0x000fe200028e0612 */
[----:B------:R-:W-:-:S02]  /*859b0*/  IADD3 R92, P0, P3, R8, R92, R5 ;  /* 0x0000005c085c7210 */ /* 0x000fc40007b1e005 */
[----:B------:R-:W-:Y:S02]  /*859c0*/  SEL R5, RZ, 0xffffffff, P2 ;  /* 0xffffffffff057807 */ /* 0x000fe40001000000 */
[----:B------:R-:W-:Y:S02]  /*859d0*/  ISETP.GE.U32.AND P1, PT, R17, R72, PT ;  /* 0x000000481100720c */ /* 0x000fe40003f26070 */
[----:B------:R-:W-:Y:S02]  /*859e0*/  IADD3.X R96, PT, PT, R18, R93, RZ, P0, P3 ;  /* 0x0000005d12607210 */ /* 0x000fe400007e64ff */
[----:B------:R-:W-:Y:S02]  /*859f0*/  IADD3 R93, P3, PT, R5, R66, RZ ;  /* 0x00000042055d7210 */ /* 0x000fe40007f7e0ff */
[----:B------:R-:W-:Y:S02]  /*85a00*/  IADD3 R76, P4, PT, R19, R17, RZ ;  /* 0x00000011134c7210 */ /* 0x000fe40007f9e0ff */
[----:B------:R-:W-:Y:S01]  /*85a10*/  SEL R7, RZ, 0x1, P2 ;  /* 0x00000001ff077807 */ /* 0x000fe20001000000 */
[----:B------:R-:W-:Y:S01]  /*85a20*/  IMAD.X R82, R5, 0x1, R34, P3 ;  /* 0x0000000105527824 */ /* 0x000fe200018e0622 */
[----:B------:R-:W-:Y:S01]  /*85a30*/  ISETP.GE.U32.AND.EX P1, PT, R15, R78, PT, P1 ;  /* 0x0000004e0f00720c */ /* 0x000fe20003f26110 */
[----:B------:R-:W-:Y:S01]  /*85a40*/  IMAD.X R89, R68, 0x1, R15, P4 ;  /* 0x0000000144597824 */ /* 0x000fe200020e060f */
[----:B------:R-:W-:-:S02]  /*85a50*/  ISETP.GE.U32.AND P0, PT, R66, R7, PT ;  /* 0x000000074200720c */ /* 0x000fc40003f06070 */
[----:B------:R-:W-:Y:S02]  /*85a60*/  ISETP.GE.U32.AND P3, PT, R93, R42, PT ;  /* 0x0000002a5d00720c */ /* 0x000fe40003f66070 */
[----:B------:R-:W-:Y:S02]  /*85a70*/  SEL R7, RZ, 0x1, P1 ;  /* 0x00000001ff077807 */ /* 0x000fe40000800000 */
[----:B------:R-:W-:Y:S02]  /*85a80*/  ISETP.GE.U32.AND P2, PT, R76, R19, PT ;  /* 0x000000134c00720c */ /* 0x000fe40003f46070 */
[----:B------:R-:W-:Y:S02]  /*85a90*/  ISETP.GE.U32.AND.EX P1, PT, R34, RZ, PT, P0 ;  /* 0x000000ff2200720c */ /* 0x000fe40003f26100 */
[----:B------:R-:W-:Y:S02]  /*85aa0*/  ISETP.GE.U32.AND.EX P0, PT, R82, R43, PT, P3 ;  /* 0x0000002b5200720c */ /* 0x000fe40003f06130 */
[----:B------:R-:W-:-:S02]  /*85ab0*/  IADD3 R18, P4, PT, R7, R90, RZ ;  /* 0x0000005a07127210 */ /* 0x000fc40007f9e0ff */
[----:B------:R-:W-:Y:S02]  /*85ac0*/  ISETP.GE.U32.AND.EX P2, PT, R89, R68, PT, P2 ;  /* 0x000000445900720c */ /* 0x000fe40003f46120 */
[----:B------:R-:W-:Y:S01]  /*85ad0*/  SEL R7, RZ, 0x1, P1 ;  /* 0x00000001ff077807 */ /* 0x000fe20000800000 */
[----:B------:R-:W-:Y:S01]  /*85ae0*/  IMAD.X R90, RZ, RZ, R91, P4 ;  /* 0x000000ffff5a7224 */ /* 0x000fe200020e065b */
[----:B------:R-:W-:Y:S02]  /*85af0*/  SEL R8, RZ, 0x1, P0 ;  /* 0x00000001ff087807 */ /* 0x000fe40000000000 */
[----:B------:R-:W-:Y:S02]  /*85b00*/  SEL R5, RZ, 0x1, P2 ;  /* 0x00000001ff057807 */ /* 0x000fe40001000000 */
[----:B------:R-:W-:Y:S02]  /*85b10*/  ISETP.NE.U32.AND P0, PT, R18, RZ, PT ;  /* 0x000000ff1200720c */ /* 0x000fe40003f05070 */
[----:B------:R-:W-:-:S02]  /*85b20*/  IADD3 R7, P4, PT, R7, R8, RZ ;  /* 0x0000000807077210 */ /* 0x000fc40007f9e0ff */
[----:B------:R-:W-:Y:S02]  /*85b30*/  IADD3 R88, P3, P2, R88, R86, R5 ;  /* 0x0000005658587210 */ /* 0x000fe40007a7e005 */
[----:B------:R-:W-:Y:S01]  /*85b40*/  ISETP.NE.AND.EX P0, PT, R90, RZ, PT, P0 ;  /* 0x000000ff5a00720c */ /* 0x000fe20003f05300 */
[----:B------:R-:W-:Y:S01]  /*85b50*/  IMAD.X R80, RZ, RZ, RZ, P4 ;  /* 0x000000ffff507224 */ /* 0x000fe200020e06ff */
[----:B------:R-:W-:Y:S02]  /*85b60*/  ISETP.GE.U32.AND P1, PT, R83, R44, PT ;  /* 0x0000002c5300720c */ /* 0x000fe40003f26070 */
[----:B------:R-:W-:Y:S02]  /*85b70*/  IADD3.X R86, PT, PT, R97, R87, RZ, P3, P2 ;  /* 0x0000005761567210 */ /* 0x000fe40001fe44ff */
[----:B------:R-:W-:Y:S02]  /*85b80*/  ISETP.GE.U32.AND P3, PT, R94, R7, PT ;  /* 0x000000075e00720c */ /* 0x000fe40003f66070 */
[----:B------:R-:W-:-:S02]  /*85b90*/  ISETP.GE.U32.AND.EX P1, PT, R32, R45, PT, P1 ;  /* 0x0000002d2000720c */ /* 0x000fc40003f26110 */
[----:B------:R-:W-:Y:S02]  /*85ba0*/  ISETP.GE.U32.AND.EX P3, PT, R95, R80, PT, P3 ;  /* 0x000000505f00720c */ /* 0x000fe40003f66130 */
[----:B------:R-:W-:Y:S02]  /*85bb0*/  SEL R5, RZ, 0x1, P1 ;  /* 0x00000001ff057807 */ /* 0x000fe40000800000 */
[----:B------:R-:W-:Y:S02]  /*85bc0*/  SEL R72, RZ, 0xffffffff, P1 ;  /* 0xffffffffff487807 */ /* 0x000fe40000800000 */
[----:B------:R-:W-:Y:S02]  /*85bd0*/  IADD3 R87, P1, PT, -R7, R94, RZ ;  /* 0x0000005e07577210 */ /* 0x000fe40007f3e1ff */
[----:B------:R-:W-:Y:S02]  /*85be0*/  SEL R17, RZ, 0x1, P3 ;  /* 0x00000001ff117807 */ /* 0x000fe40001800000 */
[----:B------:R-:W-:Y:S01]  /*85bf0*/  @P0 IADD3 R8, P3, PT, R18, R21, RZ ;  /* 0x0000001512080210 */ /* 0x000fe20007f7e0ff */
[----:B------:R-:W-:Y:S01]  /*85c00*/  IMAD.X R80, R95, 0x1, ~R80, P1 ;  /* 0x000000015f507824 */ /* 0x000fe200008e0e50 */
[----:B------:R-:W-:Y:S01]  /*85c10*/  ISETP.GE.U32.AND P2, PT, R76, R5, PT ;  /* 0x000000054c00720c */ /* 0x000fe20003f46070 */
[----:B------:R-:W-:Y:S01]  /*85c20*/  IMAD.WIDE.U32 R18, R54, R30, RZ ;  /* 0x0000001e36127225 */ /* 0x000fe200078e00ff */
[----:B------:R-:W-:-:S02]  /*85c30*/  IADD3 R78, P1, PT, R55, R20, RZ ;  /* 0x00000014374e7210 */ /* 0x000fc40007f3e0ff */
[----:B------:R-:W-:Y:S01]  /*85c40*/  ISETP.GE.U32.AND.EX P2, PT, R89, RZ, PT, P2 ;  /* 0x000000ff5900720c */ /* 0x000fe20003f46120 */
[----:B------:R-:W-:Y:S01]  /*85c50*/  @P0 IMAD.X R20, R90, 0x1, R33, P3 ;  /* 0x000000015a140824 */ /* 0x000fe200018e0621 */
[----:B------:R-:W-:Y:S01]  /*85c60*/  @P0 ISETP.GE.U32.AND P5, PT, R8, R21, PT ;  /* 0x000000150800020c */ /* 0x000fe20003fa6070 */
[----:B------:R-:W-:Y:S01]  /*85c70*/  @P0 IMAD.MOV.U32 R21, RZ, RZ, R8 ;  /* 0x000000ffff150224 */ /* 0x000fe200078e0008 */
[----:B------:R-:W-:Y:S01]  /*85c80*/  SEL R15, RZ, 0x1, P2 ;  /* 0x00000001ff0f7807 */ /* 0x000fe20001000000 */
[----:B------:R-:W-:Y:S01]  /*85c90*/  IMAD R8, R67, R46, RZ ;  /* 0x0000002e43087224 */ /* 0x000fe200078e02ff */
[----:B------:R-:W-:Y:S01]  /*85ca0*/  IADD3 R73, P4, PT, R72, R76, RZ ;  /* 0x0000004c48497210 */ /* 0x000fe20007f9e0ff */
[----:B------:R-:W-:Y:S01]  /*85cb0*/  IMAD.WIDE.U32 R68, P3, R4, R31, R18 ;  /* 0x0000001f04447225 */ /* 0x000fe20007860012 */
[----:B------:R-:W-:Y:S02]  /*85cc0*/  @P0 ISETP.GE.U32.AND.EX P2, PT, R20, R33, PT, P5 ;  /* 0x000000211400020c */ /* 0x000fe40003f46150 */
[----:B------:R-:W-:Y:S01]  /*85cd0*/  IADD3 R81, P5, PT, R21, R88, RZ ;  /* 0x0000005815517210 */ /* 0x000fe20007fbe0ff */
[----:B------:R-:W-:Y:S01]  /*85ce0*/  IMAD.WIDE.U32 R18, R4, R30, RZ ;  /* 0x0000001e04127225 */ /* 0x000fe200078e00ff */
[----:B------:R-:W-:-:S02]  /*85cf0*/  @P0 SEL R62, RZ, 0x1, P2 ;  /* 0x00000001ff3e0807 */ /* 0x000fc40001000000 */
[----:B------:R-:W-:Y:S01]  /*85d00*/  IADD3 R97, P2, PT, R60, R78, RZ ;  /* 0x0000004e3c617210 */ /* 0x000fe20007f5e0ff */
[----:B------:R-:W-:Y:S01]  /*85d10*/  @P0 IMAD.MOV.U32 R33, RZ, RZ, R20 ;  /* 0x000000ffff210224 */ /* 0x000fe200078e0014 */
[----:B------:R-:W-:Y:S01]  /*85d20*/  LOP3.LUT P6, RZ, R63, 0x200, RZ, 0xc0, !PT ;  /* 0x000002003fff7812 */ /* 0x000fe200078cc0ff */
[----:B------:R-:W-:Y:S01]  /*85d30*/  IMAD.WIDE.U32 R4, R29, R46, RZ ;  /* 0x0000002e1d047225 */ /* 0x000fe200078e00ff */
[----:B------:R-:W-:-:S03]  /*85d40*/  LOP3.LUT R67, RZ, R67, RZ, 0x33, !PT ;  /* 0x00000043ff437212 */ /* 0x000fc600078e33ff */
[----:B------:R-:W-:Y:S01]  /*85d50*/  IMAD R7, R29, R47, R8 ;  /* 0x0000002f1d077224 */ /* 0x000fe200078e0208 */
[----:B------:R-:W-:Y:S01]  /*85d60*/  LOP3.LUT R29, RZ, R29, RZ, 0x33, !PT ;  /* 0x0000001dff1d7212 */ /* 0x000fe200078e33ff */
[----:B------:R-:W-:Y:S01]  /*85d70*/  IMAD.X R72, R72, 0x1, R89, P4 ;  /* 0x0000000148487824 */ /* 0x000fe200020e0659 */
[----:B------:R-:W-:Y:S01]  /*85d80*/  ISETP.GE.U32.AND P4, PT, R78, R55, PT ;  /* 0x000000374e00720c */ /* 0x000fe20003f86070 */
[----:B------:R-:W-:Y:S01]  /*85d90*/  IMAD.X R90, R53, 0x1, R26, P1 ;  /* 0x00000001355a7824 */ /* 0x000fe200008e061a */
[----:B------:R-:W-:Y:S01]  /*85da0*/  ISETP.GE.U32.AND P1, PT, R81, R88, PT ;  /* 0x000000585100720c */ /* 0x000fe20003f26070 */
[----:B------:R-:W-:Y:S01]  /*85db0*/  IMAD.X R74, R33, 0x1, R86, P5 ;  /* 0x00000001214a7824 */ /* 0x000fe200028e0656 */
[----:B------:R-:W-:Y:S01]  /*85dc0*/  ISETP.GE.U32.AND P5, PT, R73, R42, PT ;  /* 0x0000002a4900720c */ /* 0x000fe20003fa6070 */
[----:B------:R-:W-:Y:S01]  /*85dd0*/  IMAD.IADD R7, R5, 0x1, R7 ;  /* 0x0000000105077824 */ /* 0x000fe200078e0207 */
[----:B------:R-:W-:Y:S01]  /*85de0*/  ISETP.GE.U32.AND.EX P4, PT, R90, R53, PT, P4 ;  /* 0x000000355a00720c */ /* 0x000fe20003f86140 */
[----:B------:R-:W-:Y:S01]  /*85df0*/  IMAD.X R21, RZ, RZ, RZ, P3 ;  /* 0x000000ffff157224 */ /* 0x000fe200018e06ff */
[----:B------:R-:W-:Y:S01]  /*85e00*/  IADD3 R55, P3, PT, R19, R68, RZ ;  /* 0x0000004413377210 */ /* 0x000fe20007f7e0ff */
[----:B------:R-:W-:Y:S01]  /*85e10*/  IMAD.MOV.U32 R20, RZ, RZ, R69 ;  /* 0x000000ffff147224 */ /* 0x000fe200078e0045 */
[----:B------:R-:W-:Y:S01]  /*85e20*/  ISETP.GE.U32.AND.EX P5, PT, R72, R43, PT, P5 ;  /* 0x0000002b4800720c */ /* 0x000fe20003fa6150 */
[----:B------:R-:W-:Y:S01]  /*85e30*/  IMAD.WIDE.U32 R68, R7, R44, RZ ;  /* 0x0000002c07447225 */ /* 0x000fe200078e00ff */
[----:B------:R-:W-:-:S02]  /*85e40*/  SEL R11, RZ, 0x1, P4 ;  /* 0x00000001ff0b7807 */ /* 0x000fc40002000000 */
[----:B------:R-:W-:Y:S01]  /*85e50*/  ISETP.GE.U32.AND.EX P1, PT, R74, R86, PT, P1 ;  /* 0x000000564a00720c */ /* 0x000fe20003f26110 */
[C---:B------:R-:W-:Y:S01]  /*85e60*/  IMAD.WIDE.U32 R26, R4.reuse, R44, RZ ;  /* 0x0000002c041a7225 */ /* 0x040fe200078e00ff */
[----:B------:R-:W-:Y:S02]  /*85e70*/  SEL R8, RZ, 0x1, P5 ;  /* 0x00000001ff087807 */ /* 0x000fe40002800000 */
[----:B------:R-:W-:Y:S01]  /*85e80*/  IADD3 R86, P4, PT, R11, R12, RZ ;  /* 0x0000000c0b567210 */ /* 0x000fe20007f9e0ff */
[----:B------:R-:W-:Y:S01]  /*85e90*/  IMAD.WIDE.U32 R68, P5, R4, R45, R68 ;  /* 0x0000002d04447225 */ /* 0x000fe200078a0044 */
[----:B------:R-:W-:Y:S02]  /*85ea0*/  SEL R11, RZ, 0x1, P1 ;  /* 0x00000001ff0b7807 */ /* 0x000fe40000800000 */
[----:B------:R-:W-:Y:S01]  /*85eb0*/  ISETP.GT.U32.AND P1, PT, R26, R29, PT ;  /* 0x0000001d1a00720c */ /* 0x000fe20003f24070 */
[----:B------:R-:W-:Y:S01]  /*85ec0*/  IMAD.X R90, R23, 0x1, R90, P2 ;  /* 0x00000001175a7824 */ /* 0x000fe200010e065a */
[----:B------:R-:W-:Y:S01]  /*85ed0*/  ISETP.GE.U32.AND P2, PT, R87, R40, PT ;  /* 0x000000285700720c */ /* 0x000fe20003f46070 */
[----:B------:R-:W-:Y:S01]  /*85ee0*/  IMAD.WIDE.U32.X R70, R54, R41, R70, P6 ;  /* 0x0000002936467225 */ /* 0x000fe200030e0446 */
[----:B------:R-:W-:-:S02]  /*85ef0*/  IADD3 R26, P6, PT, R27, R68, RZ ;  /* 0x000000441b1a7210 */ /* 0x000fc40007fde0ff */
[----:B------:R-:W-:Y:S01]  /*85f00*/  ISETP.GE.U32.AND.EX P2, PT, R80, R41, PT, P2 ;  /* 0x000000295000720c */ /* 0x000fe20003f46120 */
[----:B------:R-:W-:Y:S01]  /*85f10*/  IMAD.X R91, RZ, RZ, R13, P4 ;  /* 0x000000ffff5b7224 */ /* 0x000fe200020e060d */
[----:B------:R-:W-:Y:S01]  /*85f20*/  ISETP.GT.U32.AND.EX P1, PT, R26, R67, PT, P1 ;  /* 0x000000431a00720c */ /* 0x000fe20003f24110 */
[----:B------:R-:W-:Y:S01]  /*85f30*/  IMAD.WIDE.U32.X R12, R54, R31, R20, P3 ;  /* 0x0000001f360c7225 */ /* 0x000fe200018e0414 */
[----:B------:R-:W-:Y:S02]  /*85f40*/  @P0 IADD3 R35, P3, PT, R62, R35, RZ ;  /* 0x000000233e230210 */ /* 0x000fe40007f7e0ff */
[----:B------:R-:W-:Y:S01]  /*85f50*/  SEL R26, RZ, 0x1, P2 ;  /* 0x00000001ff1a7807 */ /* 0x000fe20001000000 */
[----:B------:R-:W-:Y:S01]  /*85f60*/  IMAD.X R21, RZ, RZ, RZ, P5 ;  /* 0x000000ffff157224 */ /* 0x000fe200028e06ff */
[----:B------:R-:W-:Y:S01]  /*85f70*/  IADD3 R8, P2, PT, R8, R15, RZ ;  /* 0x0000000f08087210 */ /* 0x000fe20007f5e0ff */
[----:B------:R-:W-:Y:S01]  /*85f80*/  @P0 IMAD.X R58, RZ, RZ, R58, P3 ;  /* 0x000000ffff3a0224 */ /* 0x000fe200018e063a */
[----:B------:R-:W-:Y:S01]  /*85f90*/  IADD3 R35, P0, P3, R35, R84, R11 ;  /* 0x0000005423237210 */ /* 0x000fe20007b1e00b */
[----:B------:R-:W-:Y:S01]  /*85fa0*/  IMAD.MOV.U32 R20, RZ, RZ, R69 ;  /* 0x000000ffff147224 */ /* 0x000fe200078e0045 */
[----:B------:R-:W-:Y:S01]  /*85fb0*/  ISETP.GE.U32.AND P4, PT, R97, R60, PT ;  /* 0x0000003c6100720c */ /* 0x000fe20003f86070 */
[----:B------:R-:W-:Y:S01]  /*85fc0*/  IMAD.X R11, RZ, RZ, RZ, P2 ;  /* 0x000000ffff0b7224 */ /* 0x000fe200010e06ff */
[----:B------:R-:W-:Y:S01]  /*85fd0*/  IADD3 R29, P2, PT, -R8, R81, RZ ;  /* 0x00000051081d7210 */ /* 0x000fe20007f5e1ff */
[----:B------:R-:W-:Y:S01]  /*85fe0*/  IMAD.WIDE.U32.X R20, R7, R45, R20, P6 ;  /* 0x0000002d07147225 */ /* 0x000fe200030e0414 */
[----:B------:R-:W-:-:S02]  /*85ff0*/  IADD3.X R84, PT, PT, R58, R85, RZ, P0, P3 ;  /* 0x000000553a547210 */ /* 0x000fc400007e64ff */
[----:B------:R-:W-:Y:S01]  /*86000*/  ISETP.GE.U32.AND P0, PT, R81, R8, PT ;  /* 0x000000085100720c */ /* 0x000fe20003f06070 */
[----:B------:R-:W-:Y:S01]  /*86010*/  IMAD.X R62, R74, 0x1, ~R11, P2 ;  /* 0x000000014a3e7824 */ /* 0x000fe200010e0e0b */
[----:B------:R-:W-:Y:S01]  /*86020*/  IADD3 R17, P3, PT, R17, R26, RZ ;  /* 0x0000001a11117210 */ /* 0x000fe20007f7e0ff */
[----:B------:R-:W-:Y:S01]  /*86030*/  IMAD.WIDE.U32 R26, R4, R42, RZ ;  /* 0x0000002a041a7225 */ /* 0x000fe200078e00ff */
[----:B------:R-:W-:Y:S02]  /*86040*/  ISETP.GE.U32.AND P2, PT, R29, R40, PT ;  /* 0x000000281d00720c */ /* 0x000fe40003f46070 */
[----:B------:R-:W-:Y:S01]  /*86050*/  ISETP.GE.U32.AND.EX P4, PT, R90, R23, PT, P4 ;  /* 0x000000175a00720c */ /* 0x000fe20003f86140 */
[----:B------:R-:W-:Y:S01]  /*86060*/  IMAD.X R23, RZ, RZ, RZ, P3 ;  /* 0x000000ffff177224 */ /* 0x000fe200018e06ff */
[----:B------:R-:W-:Y:S02]  /*86070*/  ISETP.GE.U32.AND.EX P0, PT, R74, R11, PT, P0 ;  /* 0x0000000b4a00720c */ /* 0x000fe40003f06100 */
[----:B------:R-:W-:-:S02]  /*86080*/  ISETP.GE.U32.AND.EX P2, PT, R62, R41, PT, P2 ;  /* 0x000000293e00720c */ /* 0x000fc40003f46120 */
[----:B------:R-:W-:Y:S02]  /*86090*/  SEL R11, RZ, 0x1, P4 ;  /* 0x00000001ff0b7807 */ /* 0x000fe40002000000 */
[----:B------:R-:W-:Y:S02]  /*860a0*/  IADD3 R33, P3, PT, -R17, R92, RZ ;  /* 0x0000005c11217210 */ /* 0x000fe40007f7e1ff */
[----:B------:R-:W-:Y:S02]  /*860b0*/  SEL R15, RZ, 0x1, P0 ;  /* 0x00000001ff0f7807 */ /* 0x000fe40000000000 */
[----:B------:R-:W-:Y:S02]  /*860c0*/  SEL R8, RZ, 0x1, P2 ;  /* 0x00000001ff087807 */ /* 0x000fe40001000000 */
[----:B------:R-:W-:Y:S01]  /*860d0*/  IADD3 R60, P4, P5, R18, R70, R11 ;  /* 0x00000046123c7210 */ /* 0x000fe20007d9e00b */
[----:B------:R-:W-:Y:S01]  /*860e0*/  IMAD.X R70, R96, 0x1, ~R23, P3 ;  /* 0x0000000160467824 */ /* 0x000fe200018e0e17 */
[----:B------:R-:W-:Y:S01]  /*860f0*/  IADD3 R8, P3, PT, R8, R15, RZ ;  /* 0x0000000f08087210 */ /* 0x000fe20007f7e0ff */
[----:B------:R-:W-:Y:S01]  /*86100*/  IMAD.WIDE.U32 R18, R7, R42, RZ ;  /* 0x0000002a07127225 */ /* 0x000fe200078e00ff */
[----:B------:R-:W-:-:S02]  /*86110*/  ISETP.GE.U32.AND P0, PT, R92, R17, PT ;  /* 0x000000115c00720c */ /* 0x000fc40003f06070 */
[-C--:B------:R-:W-:Y:S01]  /*86120*/  ISETP.GE.U32.AND P2, PT, R33, R30.reuse, PT ;  /* 0x0000001e2100720c */ /* 0x080fe20003f46070 */
[----:B------:R-:W-:Y:S01]  /*86130*/  IMAD.X R15, RZ, RZ, RZ, P3 ;  /* 0x000000ffff0f7224 */ /* 0x000fe200018e06ff */
[----:B------:R-:W-:Y:S02]  /*86140*/  IADD3 R17, P3, PT, -R8, R35, RZ ;  /* 0x0000002308117210 */ /* 0x000fe40007f7e1ff */
[----:B------:R-:W-:Y:S02]  /*86150*/  ISETP.GE.U32.AND.EX P2, PT, R70, R31, PT, P2 ;  /* 0x0000001f4600720c */ /* 0x000fe40003f46120 */
[----:B------:R-:W-:Y:S01]  /*86160*/  SEL R11, RZ, 0x1, !P1 ;  /* 0x00000001ff0b7807 */ /* 0x000fe20004800000 */
[----:B------:R-:W-:Y:S01]  /*86170*/  IMAD.X R68, R84, 0x1, ~R15, P3 ;  /* 0x0000000154447824 */ /* 0x000fe200018e0e0f */
[----:B------:R-:W-:Y:S02]  /*86180*/  ISETP.GE.U32.AND P3, PT, R17, R30, PT ;  /* 0x0000001e1100720c */ /* 0x000fe40003f66070 */
[----:B------:R-:W-:-:S02]  /*86190*/  ISETP.GE.U32.AND.EX P0, PT, R96, R23, P2, P0 ;  /* 0x000000176000720c */ /* 0x000fc40001706100 */
[----:B------:R-:W-:Y:S02]  /*861a0*/  ISETP.GE.U32.AND P2, PT, R35, R8, PT ;  /* 0x000000082300720c */ /* 0x000fe40003f46070 */
[----:B------:R-:W-:Y:S02]  /*861b0*/  ISETP.GE.U32.AND.EX P1, PT, R68, R31, PT, P3 ;  /* 0x0000001f4400720c */ /* 0x000fe40003f26130 */
[----:B------:R-:W-:Y:S01]  /*861c0*/  IADD3.X R71, PT, PT, R55, R71, RZ, P4, P5 ;  /* 0x0000004737477210 */ /* 0x000fe200027ea4ff */
[----:B------:R-:W-:Y:S01]  /*861d0*/  IMAD.WIDE.U32 R54, P4, R4, R43, R18 ;  /* 0x0000002b04367225 */ /* 0x000fe20007880012 */
[----:B------:R-:W-:Y:S02]  /*861e0*/  ISETP.GE.U32.AND.EX P1, PT, R84, R15, P1, P2 ;  /* 0x0000000f5400720c */ /* 0x000fe40000f26120 */
[----:B------:R-:W-:Y:S01]  /*861f0*/  ISETP.GE.U32.AND P2, PT, R10, R75, PT ;  /* 0x0000004b0a00720c */ /* 0x000fe20003f46070 */
[----:B------:R-:W-:Y:S01]  /*86200*/  IMAD.X R19, RZ, RZ, RZ, P4 ;  /* 0x000000ffff137224 */ /* 0x000fe200020e06ff */
[----:B------:R-:W-:Y:S01]  /*86210*/  IADD3 R23, P3, PT, R27, R54, RZ ;  /* 0x000000361b177210 */ /* 0x000fe20007f7e0ff */
[----:B------:R-:W-:Y:S01]  /*86220*/  IMAD.MOV.U32 R18, RZ, RZ, R55 ;  /* 0x000000ffff127224 */ /* 0x000fe200078e0037 */
[----:B------:R-:W-:-:S02]  /*86230*/  IADD3 R26, P4, P5, R26, R20, R11 ;  /* 0x000000141a1a7210 */ /* 0x000fc40007d9e00b */
[----:B------:R-:W-:Y:S02]  /*86240*/  ISETP.GE.U32.AND.EX P2, PT, R22, R77, PT, P2 ;  /* 0x0000004d1600720c */ /* 0x000fe40003f46120 */
[C---:B------:R-:W-:Y:S02]  /*86250*/  SEL R78, R44.reuse, RZ, P0 ;  /* 0x000000ff2c4e7207 */ /* 0x040fe40000000000 */
[----:B------:R-:W-:Y:S02]  /*86260*/  SEL R8, R44, RZ, P1 ;  /* 0x000000ff2c087207 */ /* 0x000fe40000800000 */
[----:B------:R-:W-:Y:S02]  /*86270*/  IADD3.X R20, PT, PT, R23, R21, RZ, P4, P5 ;  /* 0x0000001517147210 */ /* 0x000fe400027ea4ff */
[----:B------:R-:W-:Y:S02]  /*86280*/  SEL R11, RZ, 0x1, P2 ;  /* 0x00000001ff0b7807 */ /* 0x000fe40001000000 */
[----:B------:R-:W-:-:S02]  /*86290*/  IADD3 R78, P4, PT, -R78, R79, RZ ;  /* 0x0000004f4e4e7210 */ /* 0x000fc40007f9e1ff */
[C---:B------:R-:W-:Y:S02]  /*862a0*/  SEL R27, R45.reuse, RZ, P0 ;  /* 0x000000ff2d1b7207 */ /* 0x040fe40000000000 */
[----:B------:R-:W-:Y:S02]  /*862b0*/  IADD3 R53, P2, PT, -R8, R83, RZ ;  /* 0x0000005308357210 */ /* 0x000fe40007f5e1ff */
[----:B------:R-:W-:Y:S01]  /*862c0*/  SEL R15, R45, RZ, P1 ;  /* 0x000000ff2d0f7207 */ /* 0x000fe20000800000 */
[----:B------:R-:W-:Y:S01]  /*862d0*/  IMAD.X R27, R64, 0x1, ~R27, P4 ;  /* 0x00000001401b7824 */ /* 0x000fe200020e0e1b */
[----:B------:R-:W-:Y:S02]  /*862e0*/  IADD3 R8, P5, PT, R11, R24, RZ ;  /* 0x000000180b087210 */ /* 0x000fe40007fbe0ff */
[----:B------:R-:W-:Y:S01]  /*862f0*/  IADD3 R11, P4, PT, R93, -R42, RZ ;  /* 0x8000002a5d0b7210 */ /* 0x000fe20007f9e0ff */
[----:B------:R-:W-:Y:S01]  /*86300*/  IMAD.X R58, R32, 0x1, ~R15, P2 ;  /* 0x00000001203a7824 */ /* 0x000fe200010e0e0f */
[----:B------:R-:W-:Y:S01]  /*86310*/  ISETP.GE.U32.AND P2, PT, R78, R53, PT ;  /* 0x000000354e00720c */ /* 0x000fe20003f46070 */
[----:B------:R-:W-:Y:S01]  /*86320*/  IMAD.X R24, RZ, RZ, R25, P5 ;  /* 0x000000ffff187224 */ /* 0x000fe200028e0619 */
[----:B------:R-:W-:Y:S01]  /*86330*/  SEL R66, R11, R66, P0 ;  /* 0x000000420b427207 */ /* 0x000fe20000000000 */
[----:B------:R-:W-:Y:S01]  /*86340*/  IMAD.X R15, R82, 0x1, ~R43, P4 ;  /* 0x00000001520f7824 */ /* 0x000fe200020e0e2b */
[----:B------:R-:W-:-:S02]  /*86350*/  ISETP.GE.U32.AND.EX P2, PT, R27, R58, PT, P2 ;  /* 0x0000003a1b00720c */ /* 0x000fc40003f46120 */
[----:B------:R-:W-:Y:S02]  /*86360*/  IADD3 R23, P4, PT, R73, -R42, RZ ;  /* 0x8000002a49177210 */ /* 0x000fe40007f9e0ff */
[----:B------:R-:W-:Y:S02]  /*86370*/  SEL R55, RZ, 0xffffffff, P2 ;  /* 0xffffffffff377807 */ /* 0x000fe40001000000 */
[----:B------:R-:W-:Y:S01]  /*86380*/  SEL R32, R15, R34, P0 ;  /* 0x000000220f207207 */ /* 0x000fe20000000000 */
[----:B------:R-:W-:Y:S01]  /*86390*/  IMAD.X R64, R72, 0x1, ~R43, P4 ;  /* 0x0000000148407824 */ /* 0x000fe200020e0e2b */
[----:B------:R-:W-:Y:S02]  /*863a0*/  SEL R11, RZ, 0x1, P2 ;  /* 0x00000001ff0b7807 */ /* 0x000fe40001000000 */
[----:B------:R-:W-:Y:S02]  /*863b0*/  IADD3 R34, P4, PT, R87, -R40, RZ ;  /* 0x8000002857227210 */ /* 0x000fe40007f9e0ff */
[----:B------:R-:W-:-:S02]  /*863c0*/  IADD3 R54, P5, PT, R55, R66, RZ ;  /* 0x0000004237367210 */ /* 0x000fc40007fbe0ff */
[----:B------:R-:W-:Y:S01]  /*863d0*/  SEL R23, R23, R76, P1 ;  /* 0x0000004c17177207 */ /* 0x000fe20000800000 */
[----:B------:R-:W-:Y:S01]  /*863e0*/  IMAD.X R72, R80, 0x1, ~R41, P4 ;  /* 0x0000000150487824 */ /* 0x000fe200020e0e29 */
[----:B------:R-:W-:Y:S01]  /*863f0*/  ISETP.GE.U32.AND P2, PT, R66, R11, PT ;  /* 0x0000000b4200720c */ /* 0x000fe20003f46070 */
[----:B------:R-:W-:Y:S01]  /*86400*/  IMAD.X R55, R55, 0x1, R32, P5 ;  /* 0x0000000137377824 */ /* 0x000fe200028e0620 */
[----:B------:R-:W-:Y:S02]  /*86410*/  SEL R64, R64, R89, P1 ;  /* 0x0000005940407207 */ /* 0x000fe40000800000 */
[----:B------:R-:W-:Y:S02]  /*86420*/  ISETP.GE.U32.AND P4, PT, R54, R23, PT ;  /* 0x000000173600720c */ /* 0x000fe40003f86070 */
[----:B------:R-:W-:Y:S02]  /*86430*/  ISETP.GE.U32.AND.EX P2, PT, R32, RZ, PT, P2 ;  /* 0x000000ff2000720c */ /* 0x000fe40003f46120 */
[----:B------:R-:W-:-:S02]  /*86440*/  ISETP.GE.U32.AND.EX P4, PT, R55, R64, PT, P4 ;  /* 0x000000403700720c */ /* 0x000fc40003f86140 */
[----:B------:R-:W-:Y:S02]  /*86450*/  IADD3 R66, P5, PT, R33, -R30, RZ ;  /* 0x8000001e21427210 */ /* 0x000fe40007fbe0ff */
[----:B------:R-:W-:Y:S02]  /*86460*/  SEL R32, RZ, 0x1, P2 ;  /* 0x00000001ff207807 */ /* 0x000fe40001000000 */
[----:B------:R-:W-:Y:S01]  /*86470*/  IADD3 R21, P2, PT, R29, -R40, RZ ;  /* 0x800000281d157210 */ /* 0x000fe20007f5e0ff */
[----:B------:R-:W-:Y:S01]  /*86480*/  IMAD.X R70, R70, 0x1, ~R31, P5 ;  /* 0x0000000146467824 */ /* 0x000fe200028e0e1f */
[----:B------:R-:W-:Y:S02]  /*86490*/  SEL R11, RZ, 0x1, P4 ;  /* 0x00000001ff0b7807 */ /* 0x000fe40002000000 */
[----:B------:R-:W-:Y:S01]  /*864a0*/  SEL R34, R34, R94, P0 ;  /* 0x0000005e22227207 */ /* 0x000fe20000000000 */
[----:B------:R-:W-:Y:S01]  /*864b0*/  IMAD.X R62, R62, 0x1, ~R41, P2 ;  /* 0x000000013e3e7824 */ /* 0x000fe200010e0e29 */
[----:B------:R-:W-:-:S02]  /*864c0*/  IADD3 R11, P2, PT, R11, R32, RZ ;  /* 0x000000200b0b7210 */ /* 0x000fc40007f5e0ff */
[----:B------:R-:W-:Y:S02]  /*864d0*/  SEL R72, R72, R95, P0 ;  /* 0x0000005f48487207 */ /* 0x000fe40000000000 */
[----:B------:R-:W-:Y:S01]  /*864e0*/  SEL R66, R66, R92, P0 ;  /* 0x0000005c42427207 */ /* 0x000fe20000000000 */
[----:B------:R-:W-:Y:S01]  /*864f0*/  IMAD.X R15, RZ, RZ, RZ, P2 ;  /* 0x000000ffff0f7224 */ /* 0x000fe200010e06ff */
[----:B------:R-:W-:Y:S02]  /*86500*/  SEL R70, R70, R96, P0 ;  /* 0x0000006046467207 */ /* 0x000fe40000000000 */
[----:B------:R-:W-:Y:S02]  /*86510*/  IADD3 R32, P0, PT, -R11, R34, RZ ;  /* 0x000000220b207210 */ /* 0x000fe40007f1e1ff */
[----:B------:R-:W-:Y:S02]  /*86520*/  SEL R21, R21, R81, P1 ;  /* 0x0000005115157207 */ /* 0x000fe40000800000 */
[----:B------:R-:W-:Y:S01]  /*86530*/  IADD3 R97, P5, PT, R26, R97, RZ ;  /* 0x000000611a617210 */ /* 0x000fe20007fbe0ff */
[----:B------:R-:W-:Y:S01]  /*86540*/  IMAD.X R33, R72, 0x1, ~R15, P0 ;  /* 0x0000000148217824 */ /* 0x000fe200000e0e0f */
[----:B------:R-:W-:-:S02]  /*86550*/  SEL R62, R62, R74, P1 ;  /* 0x0000004a3e3e7207 */ /* 0x000fc40000800000 */
[----:B------:R-:W-:Y:S01]  /*86560*/  ISETP.GE.U32.AND P2, PT, R34, R11, PT ;  /* 0x0000000b2200720c */ /* 0x000fe20003f46070 */
[----:B------:R-:W-:Y:S01]  /*86570*/  IMAD.X R29, R20, 0x1, R90, P5 ;  /* 0x00000001141d7824 */ /* 0x000fe200028e065a */
[----:B------:R-:W-:Y:S02]  /*86580*/  ISETP.GE.U32.AND P4, PT, R32, R21, PT ;  /* 0x000000152000720c */ /* 0x000fe40003f86070 */
[----:B------:R-:W-:Y:S02]  /*86590*/  ISETP.GE.U32.AND P0, PT, R97, R26, PT ;  /* 0x0000001a6100720c */ /* 0x000fe40003f06070 */
[----:B------:R-:W-:Y:S02]  /*865a0*/  ISETP.GE.U32.AND.EX P2, PT, R72, R15, PT, P2 ;  /* 0x0000000f4800720c */ /* 0x000fe40003f46120 */
[----:B------:R-:W-:Y:S02]  /*865b0*/  ISETP.GE.U32.AND.EX P4, PT, R33, R62, PT, P4 ;  /* 0x0000003e2100720c */ /* 0x000fe40003f86140 */
[----:B------:R-:W-:-:S02]  /*865c0*/  ISETP.GE.U32.AND.EX P0, PT, R29, R20, PT, P0 ;  /* 0x000000141d00720c */ /* 0x000fc40003f06100 */
[----:B------:R-:W-:Y:S02]  /*865d0*/  SEL R20, RZ, 0x1, P2 ;  /* 0x00000001ff147807 */ /* 0x000fe40001000000 */
[----:B------:R-:W-:Y:S02]  /*865e0*/  SEL R11, RZ, 0x1, P4 ;  /* 0x00000001ff0b7807 */ /* 0x000fe40002000000 */
[----:B------:R-:W-:Y:S02]  /*865f0*/  IADD3 R17, P5, PT, R17, -R30, RZ ;  /* 0x8000001e11117210 */ /* 0x000fe40007fbe0ff */
[----:B------:R-:W-:Y:S02]  /*86600*/  IADD3 R11, P4, PT, R11, R20, RZ ;  /* 0x000000140b0b7210 */ /* 0x000fe40007f9e0ff */
[----:B------:R-:W-:Y:S01]  /*86610*/  SEL R17, R17, R35, P1 ;  /* 0x0000002311117207 */ /* 0x000fe20000800000 */
[----:B------:R-:W-:Y:S01]  /*86620*/  IMAD.X R26, R68, 0x1, ~R31, P5 ;  /* 0x00000001441a7824 */ /* 0x000fe200028e0e1f */
[----:B------:R-:W-:Y:S01]  /*86630*/  IADD3 R34, P6, PT, -R11, R66, RZ ;  /* 0x000000420b227210 */ /* 0x000fe20007fde1ff */
[----:B------:R-:W-:Y:S01]  /*86640*/  IMAD.X R15, RZ, RZ, RZ, P4 ;  /* 0x000000ffff0f7224 */ /* 0x000fe200020e06ff */
[----:B------:R-:W-:-:S02]  /*86650*/  IADD3 R53, P2, PT, -R53, R78, RZ ;  /* 0x0000004e35357210 */ /* 0x000fc40007f5e1ff */
[----:B------:R-:W-:Y:S01]  /*86660*/  SEL R26, R26, R84, P1 ;  /* 0x000000541a1a7207 */ /* 0x000fe20000800000 */
[----:B------:R-:W-:Y:S01]  /*86670*/  IMAD.X R35, R70, 0x1, ~R15, P6 ;  /* 0x0000000146237824 */ /* 0x000fe200030e0e0f */
[----:B------:R-:W-:Y:S01]  /*86680*/  ISETP.GE.U32.AND P1, PT, R66, R11, PT ;  /* 0x0000000b4200720c */ /* 0x000fe20003f26070 */
[----:B------:R-:W-:Y:S01]  /*86690*/  IMAD.X R58, R27, 0x1, ~R58, P2 ;  /* 0x000000011b3a7824 */ /* 0x000fe200010e0e3a */
[----:B------:R-:W-:Y:S01]  /*866a0*/  ISETP.GE.U32.AND P5, PT, R34, R17, PT ;  /* 0x000000112200720c */ /* 0x000fe20003fa6070 */
[----:B------:R-:W-:Y:S01]  /*866b0*/  IMAD.WIDE.U32 R66, R7, R40, RZ ;  /* 0x0000002807427225 */ /* 0x000fe200078e00ff */
[----:B------:R-:W-:Y:S02]  /*866c0*/  ISETP.GE.U32.AND.EX P1, PT, R70, R15, PT, P1 ;  /* 0x0000000f4600720c */ /* 0x000fe40003f26110 */
[----:B------:R-:W-:Y:S02]  /*866d0*/  ISETP.GE.U32.AND.EX P5, PT, R35, R26, PT, P5 ;  /* 0x0000001a2300720c */ /* 0x000fe40003fa6150 */
[----:B------:R-:W-:Y:S01]  /*866e0*/  IADD3 R32, P4, PT, R32, -R21, RZ ;  /* 0x8000001520207210 */ /* 0x000fe20007f9e0ff */
[----:B------:R-:W-:Y:S01]  /*866f0*/  IMAD.WIDE.U32 R20, R97, R46, RZ ;  /* 0x0000002e61147225 */ /* 0x000fe200078e00ff */
[----:B------:R-:W-:-:S03]  /*86700*/  IADD3 R54, P2, PT, R54, -R23, RZ ;  /* 0x8000001736367210 */ /* 0x000fc60007f5e0ff */
[----:B------:R-:W-:Y:S01]  /*86710*/  IMAD.X R33, R33, 0x1, ~R62, P4 ;  /* 0x0000000121217824 */ /* 0x000fe200020e0e3e */
[----:B------:R-:W-:Y:S01]  /*86720*/  IADD3 R34, P4, PT, R34, -R17, RZ ;  /* 0x8000001122227210 */ /* 0x000fe20007f9e0ff */
[----:B------:R-:W-:Y:S01]  /*86730*/  IMAD.X R55, R55, 0x1, ~R64, P2 ;  /* 0x0000000137377824 */ /* 0x000fe200010e0e40 */
[----:B------:R-:W-:Y:S01]  /*86740*/  ISETP.NE.U32.AND P2, PT, R86, RZ, PT ;  /* 0x000000ff5600720c */ /* 0x000fe20003f45070 */
[----:B------:R-:W-:Y:S02]  /*86750*/  IMAD R62, R29, R46, RZ ;  /* 0x0000002e1d3e7224 */ /* 0x000fe400078e02ff */
[----:B------:R-:W-:Y:S01]  /*86760*/  IMAD.X R35, R35, 0x1, ~R26, P4 ;  /* 0x0000000123237824 */ /* 0x000fe200020e0e1a */
[----:B------:R-:W-:Y:S01]  /*86770*/  ISETP.NE.AND.EX P2, PT, R91, RZ, PT, P2 ;  /* 0x000000ff5b00720c */ /* 0x000fe20003f45320 */
[----:B------:R-:W-:Y:S01]  /*86780*/  IMAD R25, R97, R47, R62 ;  /* 0x0000002f61197224 */ /* 0x000fe200078e023e */
[----:B------:R-:W-:Y:S11]  /*86790*/  @P5 BRA P1, `(.L_x_270) ;  /* 0x0000000000745947 */ /* 0x000ff60000800000 */
        /* <DEDUP_REMOVED lines=29> */
.L_x_270:
[----:B------:R-:W-:Y:S05]  /*86970*/  BSYNC.RECONVERGENT B3 ;  /* 0x0000000000037941 */ /* 0x000fea0003800200 */
.L_x_269:
        /* <DEDUP_REMOVED lines=26> */
.L_x_272:
[----:B------:R-:W-:Y:S05]  /*86b20*/  BSYNC.RECONVERGENT B3 ;  /* 0x0000000000037941 */ /* 0x000fea0003800200 */
.L_x_271:
[----:B------:R-:W-:Y:S01]  /*86b30*/  SEL R11, RZ, 0x1, P0 ;  /* 0x00000001ff0b7807 */ /* 0x000fe20000000000 */
[----:B------:R-:W-:Y:S01]  /*86b40*/  IMAD.IADD R25, R21, 0x1, R25 ;  /* 0x0000000115197824 */ /* 0x000fe200078e0219 */
[----:B------:R-:W-:Y:S01]  /*86b50*/  IADD3 R17, P0, PT, R9, R60, RZ ;  /* 0x0000003c09117210 */ /* 0x000fe20007f1e0ff */
[----:B------:R-:W-:Y:S01]  /*86b60*/  IMAD.WIDE.U32 R26, R4, R40, RZ ;  /* 0x00000028041a7225 */ /* 0x000fe200078e00ff */
[----:B------:R-:W-:Y:S01]  /*86b70*/  LOP3.LUT R9, RZ, R97, RZ, 0x33, !PT ;  /* 0x00000061ff097212 */ /* 0x000fe200078e33ff */
[----:B------:R-:W-:Y:S01]  /*86b80*/  BSSY.RECONVERGENT B3, `(.L_x_273) ;  /* 0x0000034000037945 */ /* 0x000fe20003800200 */
[----:B------:R-:W-:Y:S01]  /*86b90*/  ISETP.GE.U32.AND P1, PT, R17, R60, PT ;  /* 0x0000003c1100720c */ /* 0x000fe20003f26070 */
[----:B------:R-:W-:-:S04]  /*86ba0*/  IMAD.WIDE.U32 R68, R25, R44, RZ ;  /* 0x0000002c19447225 */ /* 0x000fc800078e00ff */
[----:B------:R-:W-:Y:S02]  /*86bb0*/  IMAD.X R23, R14, 0x1, R71, P0 ;  /* 0x000000010e177824 */ /* 0x000fe400000e0647 */
[----:B------:R-:W-:-:S03]  /*86bc0*/  IMAD.WIDE.U32 R66, P2, R4, R41, R66 ;  /* 0x0000002904427225 */ /* 0x000fc60007840042 */
[----:B------:R-:W-:Y:S01]  /*86bd0*/  ISETP.GE.U32.AND.EX P1, PT, R23, R71, PT, P1 ;  /* 0x000000471700720c */ /* 0x000fe20003f26110 */
[----:B------:R-:W-:Y:S01]  /*86be0*/  IMAD.WIDE.U32.X R18, R7, R43, R18, P3 ;  /* 0x0000002b07127225 */ /* 0x000fe200018e0412 */
[----:B------:R-:W-:-:S03]  /*86bf0*/  IADD3 R27, P3, PT, R27, R66, RZ ;  /* 0x000000421b1b7210 */ /* 0x000fc60007f7e0ff */
[----:B------:R-:W-:Y:S01]  /*86c00*/  IMAD.WIDE.U32 R14, R20, R44, RZ ;  /* 0x0000002c140e7225 */ /* 0x000fe200078e00ff */
[----:B------:R-:W-:Y:S02]  /*86c10*/  IADD3 R26, P4, P6, R26, R18, R11 ;  /* 0x000000121a1a7210 */ /* 0x000fe40007e9e00b */
[----:B------:R-:W-:Y:S01]  /*86c20*/  SEL R11, RZ, 0x1, P1 ;  /* 0x00000001ff0b7807 */ /* 0x000fe20000800000 */
[----:B------:R-:W-:Y:S01]  /*86c30*/  IMAD.WIDE.U32 R68, P5, R20, R45, R68 ;  /* 0x0000002d14447225 */ /* 0x000fe200078a0044 */
[----:B------:R-:W-:Y:S02]  /*86c40*/  IADD3.X R18, PT, PT, R27, R19, RZ, P4, P6 ;  /* 0x000000131b127210 */ /* 0x000fe400027ec4ff */
[----:B------:R-:W-:Y:S02]  /*86c50*/  ISETP.GT.U32.AND P0, PT, R14, R9, PT ;  /* 0x000000090e00720c */ /* 0x000fe40003f04070 */
[----:B------:R-:W-:Y:S01]  /*86c60*/  IADD3 R14, P4, PT, R15, R68, RZ ;  /* 0x000000440f0e7210 */ /* 0x000fe20007f9e0ff */
[----:B------:R-:W-:Y:S01]  /*86c70*/  IMAD.X R15, RZ, RZ, RZ, P5 ;  /* 0x000000ffff0f7224 */ /* 0x000fe200028e06ff */
[----:B------:R-:W-:-:S02]  /*86c80*/  IADD3 R71, P6, PT, R26, R17, RZ ;  /* 0x000000111a477210 */ /* 0x000fc40007fde0ff */
[----:B------:R-:W-:Y:S01]  /*86c90*/  IADD3 R11, P5, PT, R11, R12, RZ ;  /* 0x0000000c0b0b7210 */ /* 0x000fe20007fbe0ff */
[----:B------:R-:W-:Y:S01]  /*86ca0*/  IMAD.MOV.U32 R12, RZ, RZ, R67 ;  /* 0x000000ffff0c7224 */ /* 0x000fe200078e0043 */
[----:B------:R-:W-:Y:S01]  /*86cb0*/  LOP3.LUT R9, RZ, R29, RZ, 0x33, !PT ;  /* 0x0000001dff097212 */ /* 0x000fe200078e33ff */
[----:B------:R-:W-:Y:S01]  /*86cc0*/  IMAD.X R29, R18, 0x1, R23, P6 ;  /* 0x00000001121d7824 */ /* 0x000fe200030e0617 */
[----:B------:R-:W-:Y:S01]  /*86cd0*/  ISETP.NE.U32.AND P6, PT, R11, RZ, PT ;  /* 0x000000ff0b00720c */ /* 0x000fe20003fc5070 */
[----:B------:R-:W-:Y:S01]  /*86ce0*/  IMAD.X R17, RZ, RZ, R13, P5 ;  /* 0x000000ffff117224 */ /* 0x000fe200028e060d */
[----:B------:R-:W-:Y:S01]  /*86cf0*/  ISETP.GT.U32.AND.EX P0, PT, R14, R9, PT, P0 ;  /* 0x000000090e00720c */ /* 0x000fe20003f04100 */
[----:B------:R-:W-:Y:S01]  /*86d00*/  IMAD.MOV.U32 R14, RZ, RZ, R69 ;  /* 0x000000ffff0e7224 */ /* 0x000fe200078e0045 */
[----:B------:R-:W-:Y:S01]  /*86d10*/  ISETP.GE.U32.AND P1, PT, R71, R26, PT ;  /* 0x0000001a4700720c */ /* 0x000fe20003f26070 */
[----:B------:R-:W-:Y:S01]  /*86d20*/  IMAD.WIDE.U32 R26, R25, R42, RZ ;  /* 0x0000002a191a7225 */ /* 0x000fe200078e00ff */
[----:B------:R-:W-:-:S02]  /*86d30*/  SEL R9, RZ, 0x1, !P0 ;  /* 0x00000001ff097807 */ /* 0x000fc40004000000 */
[----:B------:R-:W-:Y:S01]  /*86d40*/  ISETP.NE.AND.EX P0, PT, R17, RZ, PT, P6 ;  /* 0x000000ff1100720c */ /* 0x000fe20003f05360 */
[----:B------:R-:W-:Y:S01]  /*86d50*/  IMAD.WIDE.U32.X R14, R25, R45, R14, P4 ;  /* 0x0000002d190e7225 */ /* 0x000fe200020e040e */
[----:B------:R-:W-:-:S03]  /*86d60*/  ISETP.GE.U32.AND.EX P1, PT, R29, R18, PT, P1 ;  /* 0x000000121d00720c */ /* 0x000fc60003f26110 */
[----:B------:R-:W-:-:S04]  /*86d70*/  IMAD.WIDE.U32 R18, R20, R42, RZ ;  /* 0x0000002a14127225 */ /* 0x000fc800078e00ff */
[----:B------:R-:W-:Y:S01]  /*86d80*/  IMAD.WIDE.U32 R26, P5, R20, R43, R26 ;  /* 0x0000002b141a7225 */ /* 0x000fe200078a001a */
[----:B------:R-:W-:-:S03]  /*86d90*/  IADD3 R60, P4, P6, R18, R14, R9 ;  /* 0x0000000e123c7210 */ /* 0x000fc60007e9e009 */
[----:B------:R-:W-:Y:S01]  /*86da0*/  IMAD.X R13, RZ, RZ, RZ, P2 ;  /* 0x000000ffff0d7224 */ /* 0x000fe200010e06ff */
        /* <DEDUP_REMOVED lines=17> */
.L_x_274:
[----:B------:R-:W-:Y:S05]  /*86ec0*/  BSYNC.RECONVERGENT B3 ;  /* 0x0000000000037941 */ /* 0x000fea0003800200 */
.L_x_273:
[----:B------:R-:W-:Y:S01]  /*86ed0*/  IMAD.WIDE.U32 R18, P4, R4, R31, R14 ;  /* 0x0000001f04127225 */ /* 0x000fe2000788000e */
[----:B------:R-:W-:Y:S01]  /*86ee0*/  SEL R11, RZ, 0x1, P1 ;  /* 0x00000001ff0b7807 */ /* 0x000fe20000800000 */
[----:B------:R-:W-:Y:S01]  /*86ef0*/  BSSY.RECONVERGENT B3, `(.L_x_275) ;  /* 0x00001da000037945 */ /* 0x000fe20003800200 */
        /* <DEDUP_REMOVED lines=10> */
[-C--:B------:R-:W-:Y:S01]  /*86fa0*/  IMAD.WIDE.U32 R26, R25, R40.reuse, RZ ;  /* 0x00000028191a7225 */ /* 0x080fe200078e00ff */
        /* <DEDUP_REMOVED lines=8> */
[----:B------:R-:W-:-:S03]  /*87030*/  IMAD.WIDE.U32.X R12, R25, R43, R12, P2 ;  /* 0x0000002b190c7225 */ /* 0x000fc600010e040c */
[----:B------:R-:W-:Y:S01]  /*87040*/  SEL R11, RZ, 0x1, P0 ;  /* 0x00000001ff0b7807 */ /* 0x000fe20000000000 */
[----:B------:R-:W-:Y:S01]  /*87050*/  IMAD.MOV.U32 R4, RZ, RZ, R19 ;  /* 0x000000ffff047224 */ /* 0x000fe200078e0013 */
[----:B------:R-:W-:Y:S01]  /*87060*/  IADD3 R12, P1, P2, R14, R12, R9 ;  /* 0x0000000c0e0c7210 */ /* 0x000fe20007a3e009 */
[----:B------:R-:W-:-:S03]  /*87070*/  IMAD.WIDE.U32 R26, P4, R20, R41, R26 ;  /* 0x00000029141a7225 */ /* 0x000fc6000788001a */
        /* <DEDUP_REMOVED lines=43> */
[-C--:B------:R-:W-:Y:S01]  /*87330*/  IADD3 R11, P2, PT, R10, R20.reuse, RZ ;  /* 0x000000140a0b7210 */ /* 0x080fe20007f5e0ff */
[----:B------:R-:W-:Y:S01]  /*87340*/  IMAD.X R7, RZ, RZ, RZ, P4 ;  /* 0x000000ffff077224 */ /* 0x000fe200020e06ff */
[----:B------:R-:W-:Y:S02]  /*87350*/  @P0 SEL R13, RZ, 0x1, P1 ;  /* 0x00000001ff0d0807 */ /* 0x000fe40000800000 */
[----:B------:R-:W-:Y:S01]  /*87360*/  IADD3 R25, P5, PT, -R6, R11, RZ ;  /* 0x0000000b06197210 */ /* 0x000fe20007fbe1ff */
[----:B------:R-:W-:Y:S01]  /*87370*/  IMAD.X R22, R22, 0x1, R9, P2 ;  /* 0x0000000116167824 */ /* 0x000fe200010e0609 */
[C---:B------:R-:W-:Y:S02]  /*87380*/  ISETP.GE.U32.AND P3, PT, R11.reuse, R20, PT ;  /* 0x000000140b00720c */ /* 0x040fe40003f66070 */
[----:B------:R-:W-:Y:S01]  /*87390*/  ISETP.GE.U32.AND P4, PT, R11, R6, PT ;  /* 0x000000060b00720c */ /* 0x000fe20003f86070 */
[----:B------:R-:W-:Y:S01]  /*873a0*/  IMAD.X R10, R22, 0x1, ~R7, P5 ;  /* 0x00000001160a7824 */ /* 0x000fe200028e0e07 */
[----:B------:R-:W-:-:S02]  /*873b0*/  ISETP.GE.U32.AND P2, PT, R25, R40, PT ;  /* 0x000000281900720c */ /* 0x000fc40003f46070 */
[C---:B------:R-:W-:Y:S02]  /*873c0*/  ISETP.GE.U32.AND.EX P1, PT, R22.reuse, R9, PT, P3 ;  /* 0x000000091600720c */ /* 0x040fe40003f26130 */
        /* <DEDUP_REMOVED lines=22> */
[----:B------:R-:W-:Y:S02]  /*87530*/  SEL R69, R69, R16, P0 ;  /* 0x0000001045457207 */ /* 0x000fe40000000000 */
[----:B------:R-:W-:Y:S01]  /*87540*/  SEL R17, R17, R19, P0 ;  /* 0x0000001311117207 */ /* 0x000fe20000000000 */
[----:B------:R-:W-:Y:S01]  /*87550*/  IMAD.X R95, R10, 0x1, ~R41, P1 ;  /* 0x000000010a5f7824 */ /* 0x000fe200008e0e29 */
[----:B------:R-:W-:Y:S01]  /*87560*/  SEL R111, R44, RZ, P0 ;  /* 0x000000ff2c6f7207 */ /* 0x000fe20000000000 */
[----:B------:R-:W-:Y:S01]  /*87570*/  IMAD.WIDE.U32 R4, R69, R65, RZ ;  /* 0x0000004145047225 */ /* 0x000fe200078e00ff */
[----:B------:R-:W-:-:S02]  /*87580*/  SEL R25, R25, R11, P0 ;  /* 0x0000000b19197207 */ /* 0x000fc40000000000 */
[----:B------:R-:W-:Y:S01]  /*87590*/  IADD3 R111, P1, PT, -R111, R23, RZ ;  /* 0x000000176f6f7210 */ /* 0x000fe20007f3e1ff */
[----:B------:R-:W-:Y:S01]  /*875a0*/  IMAD.WIDE.U32 R6, R69, R61, RZ ;  /* 0x0000003d45067225 */ /* 0x000fe200078e00ff */
[----:B------:R-:W-:Y:S02]  /*875b0*/  SEL R113, R45, RZ, P0 ;  /* 0x000000ff2d717207 */ /* 0x000fe40000000000 */
[----:B------:R-:W-:Y:S01]  /*875c0*/  SEL R95, R95, R22, P0 ;  /* 0x000000165f5f7207 */ /* 0x000fe20000000000 */
[----:B------:R-:W-:Y:S01]  /*875d0*/  IMAD.WIDE.U32 R10, R69, R28, RZ ;  /* 0x0000001c450a7225 */ /* 0x000fe200078e00ff */
[----:B------:R-:W-:Y:S02]  /*875e0*/  SEL R29, R29, R9, P0 ;  /* 0x000000091d1d7207 */ /* 0x000fe40000000000 */
[----:B------:R-:W-:Y:S01]  /*875f0*/  SEL R105, R105, R24, P0 ;  /* 0x0000001869697207 */ /* 0x000fe20000000000 */
[----:B------:R-:W-:-:S04]  /*87600*/  IMAD.WIDE.U32 R4, P2, R56, R17, R4 ;  /* 0x0000001138047225 */ /* 0x000fc80007840004 */
[----:B------:R-:W-:-:S04]  /*87610*/  IMAD.WIDE.U32 R84, R17, R65, RZ ;  /* 0x0000004111547225 */ /* 0x000fc800078e00ff */
[----:B------:R-:W-:Y:S02]  /*87620*/  IMAD.X R89, RZ, RZ, RZ, P2 ;  /* 0x000000ffff597224 */ /* 0x000fe400010e06ff */
[----:B------:R-:W-:Y:S01]  /*87630*/  IMAD.X R113, R18, 0x1, ~R113, P1 ;  /* 0x0000000112717824 */ /* 0x000fe200008e0e71 */
[----:B------:R-:W-:Y:S01]  /*87640*/  IADD3 R115, P1, PT, R85, R4, RZ ;  /* 0x0000000455737210 */ /* 0x000fe20007f3e0ff */
[----:B------:R-:W-:-:S04]  /*87650*/  IMAD.WIDE.U32 R8, P0, R52, R17, R6 ;  /* 0x0000001134087225 */ /* 0x000fc80007800006 */
[----:B------:R-:W-:Y:S02]  /*87660*/  IMAD.MOV.U32 R88, RZ, RZ, R5 ;  /* 0x000000ffff587224 */ /* 0x000fe400078e0005 */
[----:B------:R-:W-:-:S04]  /*87670*/  IMAD.WIDE.U32 R10, P2, R57, R17, R10 ;  /* 0x00000011390a7225 */ /* 0x000fc8000784000a */
[----:B------:R-:W-:-:S04]  /*87680*/  IMAD.WIDE.U32 R6, R17, R28, RZ ;  /* 0x0000001c11067225 */ /* 0x000fc800078e00ff */
[----:B------:R-:W-:Y:S01]  /*87690*/  IMAD.WIDE.U32 R4, R69, R59, RZ ;  /* 0x0000003b45047225 */ /* 0x000fe200078e00ff */
[----:B------:R-:W-:-:S03]  /*876a0*/  IADD3 R85, P5, PT, R7, R10, RZ ;  /* 0x0000000a07557210 */ /* 0x000fc60007fbe0ff */
[----:B------:R-:W-:-:S04]  /*876b0*/  IMAD.WIDE.U32 R14, R95, R65, RZ ;  /* 0x000000415f0e7225 */ /* 0x000fc800078e00ff */
[----:B------:R-:W-:Y:S02]  /*876c0*/  IMAD.MOV.U32 R66, RZ, RZ, R11 ;  /* 0x000000ffff427224 */ /* 0x000fe400078e000b */
[----:B------:R-:W-:-:S04]  /*876d0*/  IMAD.WIDE.U32 R76, R17, R61, RZ ;  /* 0x0000003d114c7225 */ /* 0x000fc800078e00ff */
[----:B------:R-:W-:Y:S01]  /*876e0*/  IMAD.X R75, RZ, RZ, RZ, P0 ;  /* 0x000000ffff4b7224 */ /* 0x000fe200000e06ff */
[----:B------:R-:W-:Y:S01]  /*876f0*/  IADD3 R117, P4, PT, R77, R8, RZ ;  /* 0x000000084d757210 */ /* 0x000fe20007f9e0ff */
[----:B------:R-:W-:Y:S02]  /*87700*/  IMAD.X R67, RZ, RZ, RZ, P2 ;  /* 0x000000ffff437224 */ /* 0x000fe400010e06ff */
[----:B------:R-:W-:-:S04]  /*87710*/  IMAD.WIDE.U32 R10, R95, R61, RZ ;  /* 0x0000003d5f0a7225 */ /* 0x000fc800078e00ff */
[----:B------:R-:W-:-:S04]  /*87720*/  IMAD.WIDE.U32 R12, P0, R2, R17, R4 ;  /* 0x00000011020c7225 */ /* 0x000fc80007800004 */
[----:B------:R-:W-:-:S04]  /*87730*/  IMAD.WIDE.U32 R14, P2, R56, R25, R14 ;  /* 0x00000019380e7225 */ /* 0x000fc8000784000e */
[----:B------:R-:W-:-:S04]  /*87740*/  IMAD.WIDE.U32 R20, R95, R28, RZ ;  /* 0x0000001c5f147225 */ /* 0x000fc800078e00ff */
[----:B------:R-:W-:-:S04]  /*87750*/  IMAD.WIDE.U32 R4, R17, R59, RZ ;  /* 0x0000003b11047225 */ /* 0x000fc800078e00ff */
[----:B------:R-:W-:Y:S01]  /*87760*/  IMAD.MOV.U32 R74, RZ, RZ, R9 ;  /* 0x000000ffff4a7224 */ /* 0x000fe200078e0009 */
[----:B------:R-:W-:Y:S01]  /*87770*/  IADD3 R77, P6, PT, R5, R12, RZ ;  /* 0x0000000c054d7210 */ /* 0x000fe20007fde0ff */
[----:B------:R-:W-:Y:S02]  /*87780*/  IMAD.X R83, RZ, RZ, RZ, P2 ;  /* 0x000000ffff537224 */ /* 0x000fe400010e06ff */
[----:B------:R-:W-:-:S04]  /*87790*/  IMAD.WIDE.U32 R8, R25, R65, RZ ;  /* 0x0000004119087225 */ /* 0x000fc800078e00ff */
[----:B------:R-:W-:Y:S01]  /*877a0*/  IMAD.X R17, RZ, RZ, RZ, P0 ;  /* 0x000000ffff117224 */ /* 0x000fe200000e06ff */
[----:B------:R-:W-:Y:S01]  /*877b0*/  IADD3 R9, P3, PT, R9, R14, RZ ;  /* 0x0000000e09097210 */ /* 0x000fe20007f7e0ff */
[----:B------:R-:W-:-:S04]  /*877c0*/  IMAD.WIDE.U32 R22, R95, R59, RZ ;  /* 0x0000003b5f167225 */ /* 0x000fc800078e00ff */
[----:B------:R-:W-:-:S04]  /*877d0*/  IMAD.WIDE.U32 R18, P2, R52, R25, R10 ;  /* 0x0000001934127225 */ /* 0x000fc8000784000a */
[----:B------:R-:W-:Y:S02]  /*877e0*/  IMAD.MOV.U32 R16, RZ, RZ, R13 ;  /* 0x000000ffff107224 */ /* 0x000fe400078e000d */
[----:B------:R-:W-:-:S04]  /*877f0*/  IMAD.WIDE.U32 R20, P0, R57, R25, R20 ;  /* 0x0000001939147225 */ /* 0x000fc80007800014 */
[----:B------:R-:W-:-:S04]  /*87800*/  IMAD.WIDE.U32 R10, R25, R61, RZ ;  /* 0x0000003d190a7225 */ /* 0x000fc800078e00ff */
[----:B------:R-:W-:-:S04]  /*87810*/  IMAD.WIDE.U32 R12, R25, R28, RZ ;  /* 0x0000001c190c7225 */ /* 0x000fc800078e00ff */
[----:B------:R-:W-:Y:S02]  /*87820*/  IMAD.MOV.U32 R82, RZ, RZ, R15 ;  /* 0x000000ffff527224 */ /* 0x000fe400078e000f */
[----:B------:R-:W-:Y:S02]  /*87830*/  IMAD.X R81, RZ, RZ, RZ, P2 ;  /* 0x000000ffff517224 */ /* 0x000fe400010e06ff */
[----:B------:R-:W-:Y:S01]  /*87840*/  IMAD.X R27, RZ, RZ, RZ, P0 ;  /* 0x000000ffff1b7224 */ /* 0x000fe200000e06ff */
[----:B------:R-:W-:Y:S01]  /*87850*/  IADD3 R87, P0, PT, R11, R18, RZ ;  /* 0x000000120b577210 */ /* 0x000fe20007f1e0ff */
[----:B------:R-:W-:-:S04]  /*87860*/  IMAD.WIDE.U32 R22, P2, R2, R25, R22 ;  /* 0x0000001902167225 */ /* 0x000fc80007840016 */
[----:B------:R-:W-:Y:S02]  /*87870*/  IMAD.MOV.U32 R80, RZ, RZ, R19 ;  /* 0x000000ffff507224 */ /* 0x000fe400078e0013 */
[----:B------:R-:W-:-:S04]  /*87880*/  IMAD.WIDE.U32 R14, R25, R59, RZ ;  /* 0x0000003b190e7225 */ /* 0x000fc800078e00ff */
[----:B------:R-:W-:Y:S01]  /*87890*/  IMAD.WIDE.U32.X R88, R56, R69, R88, P1 ;  /* 0x0000004538587225 */ /* 0x000fe200008e0458 */
[----:B------:R-:W-:-:S03]  /*878a0*/  IADD3 R13, P1, PT, R13, R20, RZ ;  /* 0x000000140d0d7210 */ /* 0x000fc60007f3e0ff */
[----:B------:R-:W-:Y:S02]  /*878b0*/  IMAD.MOV.U32 R26, RZ, RZ, R21 ;  /* 0x000000ffff1a7224 */ /* 0x000fe400078e0015 */
[----:B------:R-:W-:-:S04]  /*878c0*/  IMAD.WIDE.U32 R18, R105, R65, RZ ;  /* 0x0000004169127225 */ /* 0x000fc800078e00ff */
[----:B------:R-:W-:-:S04]  /*878d0*/  IMAD.WIDE.U32 R20, R105, R61, RZ ;  /* 0x0000003d69147225 */ /* 0x000fc800078e00ff */
[----:B------:R-:W-:Y:S01]  /*878e0*/  IMAD.X R71, RZ, RZ, RZ, P2 ;  /* 0x000000ffff477224 */ /* 0x000fe200010e06ff */
[----:B------:R-:W-:Y:S01]  /*878f0*/  IADD3 R5, P2, PT, R15, R22, RZ ;  /* 0x000000160f057210 */ /* 0x000fe20007f5e0ff */
[----:B------:R-:W-:Y:S02]  /*87900*/  IMAD.MOV.U32 R70, RZ, RZ, R23 ;  /* 0x000000ffff467224 */ /* 0x000fe400078e0017 */
[----:B------:R-:W-:-:S04]  /*87910*/  IMAD.WIDE.U32.X R74, R52, R69, R74, P4 ;  /* 0x00000045344a7225 */ /* 0x000fc800020e044a */
[----:B------:R-:W-:-:S04]  /*87920*/  IMAD.WIDE.U32 R22, R105, R28, RZ ;  /* 0x0000001c69167225 */ /* 0x000fc800078e00ff */
[----:B------:R-:W-:-:S04]  /*87930*/  IMAD.WIDE.U32.X R66, R57, R69, R66, P5 ;  /* 0x0000004539427225 */ /* 0x000fc800028e0442 */
[----:B------:R-:W-:-:S04]  /*87940*/  IMAD.WIDE.U32 R18, P4, R56, R29, R18 ;  /* 0x0000001d38127225 */ /* 0x000fc80007880012 */
[----:B------:R-:W-:-:S04]  /*87950*/  IMAD.WIDE.U32 R72, R29, R65, RZ ;  /* 0x000000411d487225 */ /* 0x000fc800078e00ff */
[----:B------:R-:W-:-:S04]  /*87960*/  IMAD.WIDE.U32 R24, R105, R59, RZ ;  /* 0x0000003b69187225 */ /* 0x000fc800078e00ff */
[----:B------:R-:W-:-:S04]  /*87970*/  IMAD.WIDE.U32 R20, P5, R52, R29, R20 ;  /* 0x0000001d34147225 */ /* 0x000fc800078a0014 */
[----:B------:R-:W-:-:S04]  /*87980*/  IMAD.WIDE.U32.X R16, R2, R69, R16, P6 ;  /* 0x0000004502107225 */ /* 0x000fc800030e0410 */
[----:B------:R-:W-:Y:S01]  /*87990*/  IMAD.X R79, RZ, RZ, RZ, P4 ;  /* 0x000000ffff4f7224 */ /* 0x000fe200020e06ff */
[----:B------:R-:W-:Y:S01]  /*879a0*/  IADD3 R60, P4, PT, R73, R18, RZ ;  /* 0x00000012493c7210 */ /* 0x000fe20007f9e0ff */
[----:B------:R-:W-:-:S04]  /*879b0*/  IMAD.WIDE.U32 R90, P6, R57, R29, R22 ;  /* 0x0000001d395a7225 */ /* 0x000fc800078c0016 */
[----:B------:R-:W-:Y:S02]  /*879c0*/  IMAD.X R99, RZ, RZ, RZ, P5 ;  /* 0x000000ffff637224 */ /* 0x000fe400028e06ff */
[----:B------:R-:W-:Y:S02]  /*879d0*/  IMAD.MOV.U32 R78, RZ, RZ, R19 ;  /* 0x000000ffff4e7224 */ /* 0x000fe400078e0013 */
[----:B------:R-:W-:-:S04]  /*879e0*/  IMAD.WIDE.U32 R18, P5, R2, R29, R24 ;  /* 0x0000001d02127225 */ /* 0x000fc800078a0018 */
[----:B------:R-:W-:-:S04]  /*879f0*/  IMAD.WIDE.U32 R22, R29, R59, RZ ;  /* 0x0000003b1d167225 */ /* 0x000fc800078e00ff */
[----:B------:R-:W-:-:S04]  /*87a00*/  IMAD.WIDE.U32 R24, R29, R28, RZ ;  /* 0x0000001c1d187225 */ /* 0x000fc800078e00ff */
[----:B------:R-:W-:-:S04]  /*87a10*/  IMAD.WIDE.U32 R92, R111, R65, RZ ;  /* 0x000000416f5c7225 */ /* 0x000fc800078e00ff */
[----:B------:R-:W-:Y:S01]  /*87a20*/  IMAD.WIDE.U32.X R82, R56, R95, R82, P3 ;  /* 0x0000005f38527225 */ /* 0x000fe200018e0452 */
[----:B------:R-:W-:Y:S02]  /*87a30*/  IADD3 R7, P3, PT, R23, R18, RZ ;  /* 0x0000001217077210 */ /* 0x000fe40007f7e0ff */
[----:B------:R-:W-:Y:S01]  /*87a40*/  LOP3.LUT R23, RZ, R92, RZ, 0x33, !PT ;  /* 0x0000005cff177212 */ /* 0x000fe200078e33ff */
[----:B------:R-:W-:-:S04]  /*87a50*/  IMAD.WIDE.U32 R68, R29, R61, RZ ;  /* 0x0000003d1d447225 */ /* 0x000fc800078e00ff */
[----:B------:R-:W-:Y:S02]  /*87a60*/  IMAD.MOV.U32 R102, RZ, RZ, R19 ;  /* 0x000000ffff667224 */ /* 0x000fe400078e0013 */
[----:B------:R-:W-:-:S04]  /*87a70*/  IMAD.WIDE.U32 R18, R113, R65, RZ ;  /* 0x0000004171127225 */ /* 0x000fc800078e00ff */
[----:B------:R-:W-:Y:S01]  /*87a80*/  IMAD.X R103, RZ, RZ, RZ, P5 ;  /* 0x000000ffff677224 */ /* 0x000fe200028e06ff */
[----:B------:R-:W-:Y:S01]  /*87a90*/  IADD3 R11, P5, PT, R25, R90, RZ ;  /* 0x0000005a190b7210 */ /* 0x000fe20007fbe0ff */
[----:B------:R-:W-:Y:S01]  /*87aa0*/  IMAD.X R101, RZ, RZ, RZ, P6 ;  /* 0x000000ffff657224 */ /* 0x000fe200030e06ff */
[----:B------:R-:W-:Y:S01]  /*87ab0*/  IADD3 R15, P6, PT, R69, R20, RZ ;  /* 0x00000014450f7210 */ /* 0x000fe20007fde0ff */
[----:B------:R-:W-:Y:S02]  /*87ac0*/  IMAD.MOV.U32 R100, RZ, RZ, R91 ;  /* 0x000000ffff647224 */ /* 0x000fe400078e005b */
[----:B------:R-:W-:Y:S02]  /*87ad0*/  IMAD.MOV.U32 R98, RZ, RZ, R21 ;  /* 0x000000ffff627224 */ /* 0x000fe400078e0015 */
[----:B------:R-:W-:-:S04]  /*87ae0*/  IMAD.WIDE.U32 R90, R92, R46, RZ ;  /* 0x0000002e5c5a7225 */ /* 0x000fc800078e00ff */
[----:B------:R-:W-:-:S04]  /*87af0*/  IMAD.WIDE.U32.X R80, R52, R95, R80, P0 ;  /* 0x0000005f34507225 */ /* 0x000fc800000e0450 */
[----:B------:R-:W-:-:S04]  /*87b00*/  IMAD.WIDE.U32.X R64, R57, R95, R26, P1 ;  /* 0x0000005f39407225 */ /* 0x000fc800008e041a */
[----:B------:R-:W-:-:S04]  /*87b10*/  IMAD.WIDE.U32.X R20, R2, R95, R70, P2 ;  /* 0x0000005f02147225 */ /* 0x000fc800010e0446 */
[----:B------:R-:W-:-:S04]  /*87b20*/  IMAD.WIDE.U32 R94, P1, R56, R111, R18 ;  /* 0x0000006f385e7225 */ /* 0x000fc80007820012 */
[----:B------:R-:W-:-:S04]  /*87b30*/  IMAD.WIDE.U32.X R70, R52, R105, R98, P6 ;  /* 0x0000006934467225 */ /* 0x000fc800030e0462 */
[----:B------:R-:W-:-:S04]  /*87b40*/  IMAD.WIDE.U32 R96, R113, R61, RZ ;  /* 0x0000003d71607225 */ /* 0x000fc800078e00ff */
[----:B------:R-:W-:-:S04]  /*87b50*/  IMAD.WIDE.U32 R108, R90, R44, RZ ;  /* 0x0000002c5a6c7225 */ /* 0x000fc800078e00ff */
[----:B------:R-:W-:Y:S01]  /*87b60*/  IMAD.WIDE.U32 R98, R111, R61, RZ ;  /* 0x0000003d6f627225 */ /* 0x000fe200078e00ff */
[----:B------:R-:W-:Y:S02]  /*87b70*/  IADD3 R61, P2, PT, R93, R94, RZ ;  /* 0x0000005e5d3d7210 */ /* 0x000fe40007f5e0ff */
[----:B------:R-:W-:Y:S01]  /*87b80*/  ISETP.GT.U32.AND P0, PT, R108, R23, PT ;  /* 0x000000176c00720c */ /* 0x000fe20003f04070 */
[----:B------:R-:W-:-:S04]  /*87b90*/  IMAD.WIDE.U32.X R26, R57, R105, R100, P5 ;  /* 0x00000069391a7225 */ /* 0x000fc800028e0464 */
[----:B------:R-:W-:-:S04]  /*87ba0*/  IMAD.WIDE.U32.X R18, R2, R105, R102, P3 ;  /* 0x0000006902127225 */ /* 0x000fc800018e0466 */
[----:B------:R-:W-:-:S04]  /*87bb0*/  IMAD.WIDE.U32 R106, R113, R59, RZ ;  /* 0x0000003b716a7225 */ /* 0x000fc800078e00ff */
[----:B------:R-:W-:-:S04]  /*87bc0*/  IMAD.WIDE.U32.X R78, R56, R105, R78, P4 ;  /* 0x00000069384e7225 */ /* 0x000fc800020e044e */
[----:B------:R-:W-:-:S04]  /*87bd0*/  IMAD.WIDE.U32 R100, P3, R52, R111, R96 ;  /* 0x0000006f34647225 */ /* 0x000fc80007860060 */
[----:B------:R-:W-:Y:S02]  /*87be0*/  IMAD R23, R61, R46, RZ ;  /* 0x0000002e3d177224 */ /* 0x000fe400078e02ff */
[----:B------:R-:W-:Y:S01]  /*87bf0*/  IMAD.X R97, RZ, RZ, RZ, P1 ;  /* 0x000000ffff617224 */ /* 0x000fe200008e06ff */
[----:B------:R-:W-:Y:S01]  /*87c00*/  IADD3 R69, P1, PT, R99, R100, RZ ;  /* 0x0000006463457210 */ /* 0x000fe20007f3e0ff */
[----:B------:R-:W-:-:S04]  /*87c10*/  IMAD.WIDE.U32 R104, R113, R28, RZ ;  /* 0x0000001c71687225 */ /* 0x000fc800078e00ff */
[----:B------:R-:W-:Y:S02]  /*87c20*/  IMAD.MOV.U32 R96, RZ, RZ, R95 ;  /* 0x000000ffff607224 */ /* 0x000fe400078e005f */
[----:B------:R-:W-:Y:S02]  /*87c30*/  IMAD R23, R92, R47, R23 ;  /* 0x0000002f5c177224 */ /* 0x000fe400078e0217 */
[----:B------:R-:W-:-:S04]  /*87c40*/  IMAD.WIDE.U32.X R92, R56, R113, R96, P2 ;  /* 0x00000071385c7225 */ /* 0x000fc800010e0460 */
[----:B------:R-:W-:-:S04]  /*87c50*/  IMAD.WIDE.U32 R106, P4, R2, R111, R106 ;  /* 0x0000006f026a7225 */ /* 0x000fc8000788006a */
[----:B------:R-:W-:Y:S02]  /*87c60*/  IMAD.X R103, RZ, RZ, RZ, P3 ;  /* 0x000000ffff677224 */ /* 0x000fe400018e06ff */
[----:B------:R-:W-:-:S04]  /*87c70*/  IMAD.WIDE.U32 R104, P3, R57, R111, R104 ;  /* 0x0000006f39687225 */ /* 0x000fc80007860068 */
[----:B------:R-:W-:-:S04]  /*87c80*/  IMAD.WIDE.U32 R94, R111, R28, RZ ;  /* 0x0000001c6f5e7225 */ /* 0x000fc800078e00ff */
[----:B------:R-:W-:Y:S01]  /*87c90*/  IMAD.MOV.U32 R102, RZ, RZ, R101 ;  /* 0x000000ffff667224 */ /* 0x000fe200078e0065 */
[----:B------:R-:W-:Y:S01]  /*87ca0*/  IADD3 R86, P2, PT, R95, R104, RZ ;  /* 0x000000685f567210 */ /* 0x000fe20007f5e0ff */
[----:B------:R-:W-:Y:S02]  /*87cb0*/  IMAD.IADD R25, R91, 0x1, R23 ;  /* 0x000000015b197824 */ /* 0x000fe400078e0217 */
[----:B------:R-:W-:Y:S01]  /*87cc0*/  IMAD.X R99, RZ, RZ, RZ, P4 ;  /* 0x000000ffff637224 */ /* 0x000fe200020e06ff */
[----:B------:R-:W-:Y:S01]  /*87cd0*/  IADD3 R91, P4, P5, R84, R98, R92 ;  /* 0x00000062545b7210 */ /* 0x000fe20007d9e05c */
[----:B------:R-:W-:Y:S02]  /*87ce0*/  IMAD.X R97, RZ, RZ, RZ, P3 ;  /* 0x000000ffff617224 */ /* 0x000fe400018e06ff */
[----:B------:R-:W-:Y:S01]  /*87cf0*/  IMAD.MOV.U32 R96, RZ, RZ, R105 ;  /* 0x000000ffff607224 */ /* 0x000fe200078e0069 */
[----:B------:R-:W-:Y:S01]  /*87d00*/  IADD3.X R62, PT, PT, R115, R69, R93, P4, P5 ;  /* 0x00000045733e7210 */ /* 0x000fe200027ea45d */
[----:B------:R-:W-:Y:S01]  /*87d10*/  IMAD.WIDE.U32.X R28, R52, R113, R102, P1 ;  /* 0x00000071341c7225 */ /* 0x000fe200008e0466 */
[----:B------:R-:W-:-:S03]  /*87d20*/  ISETP.GE.U32.AND P1, PT, R91, R84, PT ;  /* 0x000000545b00720c */ /* 0x000fc60003f26070 */
[----:B------:R-:W-:Y:S01]  /*87d30*/  IMAD.WIDE.U32 R100, R111, R59, RZ ;  /* 0x0000003b6f647225 */ /* 0x000fe200078e00ff */
[----:B------:R-:W-:-:S03]  /*87d40*/  ISETP.GE.U32.AND.EX P1, PT, R62, R115, PT, P1 ;  /* 0x000000733e00720c */ /* 0x000fc60003f26110 */
[----:B------:R-:W-:Y:S01]  /*87d50*/  IMAD.WIDE.U32 R104, R25, R44, RZ ;  /* 0x0000002c19687225 */ /* 0x000fe200078e00ff */
[----:B------:R-:W-:Y:S02]  /*87d60*/  IADD3 R110, P3, PT, R101, R106, RZ ;  /* 0x0000006a656e7210 */ /* 0x000fe40007f7e0ff */
[----:B------:R-:W-:Y:S01]  /*87d70*/  SEL R69, RZ, 0x1, P1 ;  /* 0x00000001ff457807 */ /* 0x000fe20000800000 */
[----:B------:R-:W-:-:S04]  /*87d80*/  IMAD.WIDE.U32.X R96, R57, R113, R96, P2 ;  /* 0x0000007139607225 */ /* 0x000fc800010e0460 */
[----:B------:R-:W-:-:S04]  /*87d90*/  IMAD.WIDE.U32 R56, R25, R42, RZ ;  /* 0x0000002a19387225 */ /* 0x000fc800078e00ff */
[----:B------:R-:W-:Y:S02]  /*87da0*/  IMAD.MOV.U32 R98, RZ, RZ, R107 ;  /* 0x000000ffff627224 */ /* 0x000fe400078e006b */
[----:B------:R-:W-:-:S04]  /*87db0*/  IMAD.WIDE.U32 R104, P4, R90, R45, R104 ;  /* 0x0000002d5a687225 */ /* 0x000fc80007880068 */
[----:B------:R-:W-:Y:S01]  /*87dc0*/  IMAD.WIDE.U32.X R92, R2, R113, R98, P3 ;  /* 0x00000071025c7225 */ /* 0x000fe200018e0462 */
[----:B------:R-:W-:Y:S02]  /*87dd0*/  IADD3 R23, P3, PT, R109, R104, RZ ;  /* 0x000000686d177210 */ /* 0x000fe40007f7e0ff */
[----:B------:R-:W-:Y:S01]  /*87de0*/  LOP3.LUT R2, RZ, R61, RZ, 0x33, !PT ;  /* 0x0000003dff027212 */ /* 0x000fe200078e33ff */
[----:B------:R-:W-:-:S03]  /*87df0*/  IMAD.WIDE.U32 R102, P1, R90, R43, R56 ;  /* 0x0000002b5a667225 */ /* 0x000fc60007820038 */
[----:B------:R-:W-:Y:S01]  /*87e00*/  ISETP.GT.U32.AND.EX P0, PT, R23, R2, PT, P0 ;  /* 0x000000021700720c */ /* 0x000fe20003f04100 */
[----:B------:R-:W-:Y:S01]  /*87e10*/  IMAD.X R57, RZ, RZ, RZ, P4 ;  /* 0x000000ffff397224 */ /* 0x000fe200020e06ff */
[----:B------:R-:W-:Y:S01]  /*87e20*/  IADD3 R69, P4, P5, R76, R88, R69 ;  /* 0x000000584c457210 */ /* 0x000fe20007d9e045 */
[----:B------:R-:W-:Y:S01]  /*87e30*/  IMAD.WIDE.U32 R108, R25, R40, RZ ;  /* 0x00000028196c7225 */ /* 0x000fe200078e00ff */
[----:B------:R-:W-:Y:S02]  /*87e40*/  SEL R23, RZ, 0x1, !P0 ;  /* 0x00000001ff177807 */ /* 0x000fe40004000000 */
[----:B------:R-:W-:Y:S01]  /*87e50*/  IADD3.X R73, PT, PT, R117, R89, RZ, P4, P5 ;  /* 0x0000005975497210 */ /* 0x000fe200027ea4ff */
[----:B------:R-:W-:Y:S01]  /*87e60*/  IMAD.MOV.U32 R56, RZ, RZ, R105 ;  /* 0x000000ffff387224 */ /* 0x000fe200078e0069 */
[----:B------:R-:W-:Y:S01]  /*87e70*/  IADD3 R59, P5, P6, R69, R94, R28 ;  /* 0x0000005e453b7210 */ /* 0x000fe20007ebe01c */
[----:B------:R-:W-:Y:S02]  /*87e80*/  IMAD.X R107, RZ, RZ, RZ, P1 ;  /* 0x000000ffff6b7224 */ /* 0x000fe400008e06ff */
[----:B------:R-:W-:Y:S01]  /*87e90*/  IMAD.WIDE.U32 R98, R90, R42, RZ ;  /* 0x0000002a5a627225 */ /* 0x000fe200078e00ff */
[----:B------:R-:W-:-:S02]  /*87ea0*/  IADD3.X R28, PT, PT, R73, R86, R29, P5, P6 ;  /* 0x00000056491c7210 */ /* 0x000fc40002fec41d */
[----:B------:R-:W-:Y:S01]  /*87eb0*/  IADD3 R61, P5, PT, R59, R8, RZ ;  /* 0x000000083b3d7210 */ /* 0x000fe20007fbe0ff */
[----:B------:R-:W-:Y:S01]  /*87ec0*/  IMAD.WIDE.U32 R108, P1, R90, R41, R108 ;  /* 0x000000295a6c7225 */ /* 0x000fe2000782006c */
[----:B------:R-:W-:-:S03]  /*87ed0*/  IADD3 R99, P2, PT, R99, R102, RZ ;  /* 0x0000006663637210 */ /* 0x000fc60007f5e0ff */
[----:B------:R-:W-:-:S04]  /*87ee0*/  IMAD.WIDE.U32.X R88, R25, R45, R56, P3 ;  /* 0x0000002d19587225 */ /* 0x000fc800018e0438 */
[----:B------:R-:W-:Y:S01]  /*87ef0*/  IMAD.WIDE.U32 R104, R25, R30, RZ ;  /* 0x0000001e19687225 */ /* 0x000fe200078e00ff */
[----:B------:R-:W-:-:S03]  /*87f00*/  IADD3 R2, P0, P6, R98, R88, R23 ;  /* 0x0000005862027210 */ /* 0x000fc60007e1e017 */
[----:B------:R-:W-:Y:S01]  /*87f10*/  IMAD.MOV.U32 R106, RZ, RZ, R103 ;  /* 0x000000ffff6a7224 */ /* 0x000fe200078e0067 */
[----:B------:R-:W-:Y:S01]  /*87f20*/  IADD3.X R23, PT, PT, R99, R89, RZ, P0, P6 ;  /* 0x0000005963177210 */ /* 0x000fe200007ec4ff */
[----:B------:R-:W-:Y:S01]  /*87f30*/  IMAD.X R103, RZ, RZ, RZ, P1 ;  /* 0x000000ffff677224 */ /* 0x000fe200008e06ff */
[----:B------:R-:W-:Y:S01]  /*87f40*/  ISETP.GE.U32.AND P1, PT, R59, R69, PT ;  /* 0x000000453b00720c */ /* 0x000fe20003f26070 */
[----:B------:R-:W-:Y:S01]  /*87f50*/  IMAD.WIDE.U32 R94, R90, R40, RZ ;  /* 0x000000285a5e7225 */ /* 0x000fe200078e00ff */
[----:B------:R-:W-:Y:S02]  /*87f60*/  ISETP.GE.U32.AND P0, PT, R61, R8, PT ;  /* 0x000000083d00720c */ /* 0x000fe40003f06070 */
[----:B------:R-:W-:Y:S01]  /*87f70*/  ISETP.GE.U32.AND.EX P1, PT, R28, R73, PT, P1 ;  /* 0x000000491c00720c */ /* 0x000fe20003f26110 */
[----:B------:R-:W-:Y:S01]  /*87f80*/  IMAD.WIDE.U32 R104, P3, R90, R31, R104 ;  /* 0x0000001f5a687225 */ /* 0x000fe20007860068 */
[----:B------:R-:W-:-:S03]  /*87f90*/  IADD3 R95, P4, PT, R95, R108, RZ ;  /* 0x0000006c5f5f7210 */ /* 0x000fc60007f9e0ff */
[----:B------:R-:W-:-:S04]  /*87fa0*/  IMAD.WIDE.U32 R56, R90, R30, RZ ;  /* 0x0000001e5a387225 */ /* 0x000fc800078e00ff */
[----:B------:R-:W-:Y:S01]  /*87fb0*/  IMAD.X R52, R28, 0x1, R9, P5 ;  /* 0x000000011c347824 */ /* 0x000fe200028e0609 */
[----:B------:R-:W-:Y:S01]  /*87fc0*/  IADD3 R69, P5, PT, R2, R91, RZ ;  /* 0x0000005b02457210 */ /* 0x000fe20007fbe0ff */
[----:B------:R-:W-:Y:S02]  /*87fd0*/  IMAD.MOV.U32 R102, RZ, RZ, R109 ;  /* 0x000000ffff667224 */ /* 0x000fe400078e006d */
[----:B------:R-:W-:Y:S01]  /*87fe0*/  IMAD.X R99, RZ, RZ, RZ, P3 ;  /* 0x000000ffff637224 */ /* 0x000fe200018e06ff */
[----:B------:R-:W-:Y:S01]  /*87ff0*/  IADD3 R109, P3, PT, R57, R104, RZ ;  /* 0x00000068396d7210 */ /* 0x000fe20007f7e0ff */
[----:B------:R-:W-:Y:S01]  /*88000*/  IMAD.MOV.U32 R98, RZ, RZ, R105 ;  /* 0x000000ffff627224 */ /* 0x000fe200078e0069 */
[----:B------:R-:W-:Y:S01]  /*88010*/  SEL R57, RZ, 0x1, P1 ;  /* 0x00000001ff397807 */ /* 0x000fe20000800000 */
[C---:B------:R-:W-:Y:S01]  /*88020*/  IMAD.WIDE.U32.X R90, R25.reuse, R43, R106, P2 ;  /* 0x0000002b195a7225 */ /* 0x040fe200010e046a */
[----:B------:R-:W-:Y:S02]  /*88030*/  ISETP.GE.U32.AND.EX P0, PT, R52, R9, PT, P0 ;  /* 0x000000093400720c */ /* 0x000fe40003f06100 */
[----:B------:R-:W-:Y:S01]  /*88040*/  IADD3 R57, P2, P6, R6, R74, R57 ;  /* 0x0000004a06397210 */ /* 0x000fe20007e5e039 */
[----:B------:R-:W-:Y:S01]  /*88050*/  IMAD.WIDE.U32.X R88, R25, R41, R102, P4 ;  /* 0x0000002919587225 */ /* 0x000fe200020e0466 */
[----:B------:R-:W-:-:S02]  /*88060*/  ISETP.GE.U32.AND P1, PT, R69, R2, PT ;  /* 0x000000024500720c */ /* 0x000fc40003f26070 */
[----:B------:R-:W-:Y:S01]  /*88070*/  IADD3.X R85, PT, PT, R85, R75, RZ, P2, P6 ;  /* 0x0000004b55557210 */ /* 0x000fe200017ec4ff */
[----:B------:R-:W-:Y:S01]  /*88080*/  IMAD.WIDE.U32.X R8, R25, R31, R98, P3 ;  /* 0x0000001f19087225 */ /* 0x000fe200018e0462 */
[----:B------:R-:W-:Y:S02]  /*88090*/  SEL R25, RZ, 0x1, P0 ;  /* 0x00000001ff197807 */ /* 0x000fe40000000000 */
[----:B------:R-:W-:Y:S01]  /*880a0*/  IADD3 R101, P0, P2, R57, R100, R96 ;  /* 0x0000006439657210 */ /* 0x000fe20007a1e060 */
[----:B------:R-:W-:Y:S01]  /*880b0*/  IMAD.X R62, R23, 0x1, R62, P5 ;  /* 0x00000001173e7824 */ /* 0x000fe200028e063e */
[----:B------:R-:W-:Y:S01]  /*880c0*/  IADD3 R10, P4, P5, R10, R82, R25 ;  /* 0x000000520a0a7210 */ /* 0x000fe20007d9e019 */
[----:B------:R-:W-:Y:S01]  /*880d0*/  IMAD.WIDE.U32 R28, R69, R46, RZ ;  /* 0x0000002e451c7225 */ /* 0x000fe200078e00ff */
[----:B------:R-:W-:Y:S02]  /*880e0*/  IADD3.X R97, PT, PT, R85, R110, R97, P0, P2 ;  /* 0x0000006e55617210 */ /* 0x000fe400007e4461 */
[----:B------:R-:W-:Y:S01]  /*880f0*/  IADD3 R25, P6, PT, R10, R101, RZ ;  /* 0x000000650a197210 */ /* 0x000fe20007fde0ff */
[----:B------:R-:W-:Y:S01]  /*88100*/  IMAD R2, R62, R46, RZ ;  /* 0x0000002e3e027224 */ /* 0x000fe200078e02ff */
[----:B------:R-:W-:Y:S01]  /*88110*/  IADD3.X R82, PT, PT, R87, R83, RZ, P4, P5 ;  /* 0x0000005357527210 */ /* 0x000fe200027ea4ff */
[----:B------:R-:W-:Y:S01]  /*88120*/  IMAD.WIDE.U32 R74, R28, R44, RZ ;  /* 0x0000002c1c4a7225 */ /* 0x000fe200078e00ff */
[----:B------:R-:W-:-:S02]  /*88130*/  ISETP.GE.U32.AND.EX P3, PT, R62, R23, PT, P1 ;  /* 0x000000173e00720c */ /* 0x000fc40003f66110 */
[----:B------:R-:W-:Y:S01]  /*88140*/  LOP3.LUT R23, RZ, R69, RZ, 0x33, !PT ;  /* 0x00000045ff177212 */ /* 0x000fe200078e33ff */
[----:B------:R-:W-:Y:S01]  /*88150*/  IMAD.X R59, R82, 0x1, R97, P6 ;  /* 0x00000001523b7824 */ /* 0x000fe200030e0661 */
[----:B------:R-:W-:Y:S01]  /*88160*/  ISETP.GE.U32.AND P2, PT, R101, R57, PT ;  /* 0x000000396500720c */ /* 0x000fe20003f46070 */
[----:B------:R-:W-:Y:S01]  /*88170*/  IMAD R69, R69, R47, R2 ;  /* 0x0000002f45457224 */ /* 0x000fe200078e0202 */
[----:B------:R-:W-:Y:S02]  /*88180*/  ISETP.GE.U32.AND P0, PT, R25, R10, PT ;  /* 0x0000000a1900720c */ /* 0x000fe40003f06070 */
[----:B------:R-:W-:Y:S01]  /*88190*/  ISETP.GT.U32.AND P1, PT, R74, R23, PT ;  /* 0x000000174a00720c */ /* 0x000fe20003f24070 */
[----:B------:R-:W-:Y:S01]  /*881a0*/  IMAD.IADD R57, R29, 0x1, R69 ;  /* 0x000000011d397824 */ /* 0x000fe200078e0245 */
[----:B------:R-:W-:Y:S02]  /*881b0*/  ISETP.GE.U32.AND.EX P2, PT, R97, R85, PT, P2 ;  /* 0x000000556100720c */ /* 0x000fe40003f46120 */
[----:B------:R-:W-:-:S02]  /*881c0*/  SEL R23, RZ, 0x1, P3 ;  /* 0x00000001ff177807 */ /* 0x000fc40001800000 */
[----:B------:R-:W-:Y:S02]  /*881d0*/  IADD3 R83, P3, PT, R25, R72, RZ ;  /* 0x0000004819537210 */ /* 0x000fe40007f7e0ff */
[C---:B------:R-:W-:Y:S02]  /*881e0*/  ISETP.GE.U32.AND.EX P0, PT, R59.reuse, R82, PT, P0 ;  /* 0x000000523b00720c */ /* 0x040fe40003f06100 */
[----:B------:R-:W-:Y:S01]  /*881f0*/  SEL R25, RZ, 0x1, P2 ;  /* 0x00000001ff197807 */ /* 0x000fe20001000000 */
[----:B------:R-:W-:Y:S01]  /*88200*/  IMAD.X R29, R59, 0x1, R60, P3 ;  /* 0x000000013b1d7824 */ /* 0x000fe200018e063c */
[----:B------:R-:W-:Y:S02]  /*88210*/  IADD3 R94, P6, P5, R94, R90, R23 ;  /* 0x0000005a5e5e7210 */ /* 0x000fe40007dde017 */
[----:B------:R-:W-:Y:S01]  /*88220*/  ISETP.GE.U32.AND P2, PT, R83, R72, PT ;  /* 0x000000485300720c */ /* 0x000fe20003f46070 */
[----:B------:R-:W-:Y:S01]  /*88230*/  IMAD.WIDE.U32 R72, R57, R44, RZ ;  /* 0x0000002c39487225 */ /* 0x000fe200078e00ff */
[----:B------:R-:W-:-:S02]  /*88240*/  SEL R23, RZ, 0x1, P0 ;  /* 0x00000001ff177807 */ /* 0x000fc40000000000 */
[----:B------:R-:W-:Y:S02]  /*88250*/  IADD3 R4, P3, P4, R4, R66, R25 ;  /* 0x0000004204047210 */ /* 0x000fe40007c7e019 */
[----:B------:R-:W-:Y:S02]  /*88260*/  IADD3.X R90, PT, PT, R95, R91, RZ, P6, P5 ;  /* 0x0000005b5f5a7210 */ /* 0x000fe400037ea4ff */
[----:B------:R-:W-:Y:S02]  /*88270*/  IADD3 R12, P0, P5, R12, R80, R23 ;  /* 0x000000500c0c7210 */ /* 0x000fe40007d1e017 */
[----:B------:R-:W-:Y:S02]  /*88280*/  ISETP.GE.U32.AND.EX P2, PT, R29, R60, PT, P2 ;  /* 0x0000003c1d00720c */ /* 0x000fe40003f46120 */
[----:B------:R-:W-:Y:S01]  /*88290*/  IADD3.X R77, PT, PT, R77, R67, RZ, P3, P4 ;  /* 0x000000434d4d7210 */ /* 0x000fe20001fe84ff */
[----:B------:R-:W-:Y:S01]  /*882a0*/  IMAD.WIDE.U32 R72, P4, R28, R45, R72 ;  /* 0x0000002d1c487225 */ /* 0x000fe20007880048 */
[----:B------:R-:W-:-:S02]  /*882b0*/  IADD3 R85, P3, PT, R94, R61, RZ ;  /* 0x0000003d5e557210 */ /* 0x000fc40007f7e0ff */
[----:B------:R-:W-:Y:S01]  /*882c0*/  IADD3 R23, P6, PT, R4, R92, RZ ;  /* 0x0000005c04177210 */ /* 0x000fe20007fde0ff */
[----:B------:R-:W-:Y:S01]  /*882d0*/  IMAD.WIDE.U32 R66, R57, R42, RZ ;  /* 0x0000002a39427225 */ /* 0x000fe200078e00ff */
[----:B------:R-:W-:Y:S02]  /*882e0*/  IADD3.X R80, PT, PT, R13, R81, RZ, P0, P5 ;  /* 0x000000510d507210 */ /* 0x000fe400007ea4ff */
[----:B------:R-:W-:Y:S01]  /*882f0*/  SEL R13, RZ, 0x1, P2 ;  /* 0x00000001ff0d7807 */ /* 0x000fe20001000000 */
[----:B------:R-:W-:Y:S01]  /*88300*/  IMAD.X R81, R90, 0x1, R52, P3 ;  /* 0x000000015a517824 */ /* 0x000fe200018e0634 */
[----:B------:R-:W-:Y:S01]  /*88310*/  IADD3 R75, P5, PT, R75, R72, RZ ;  /* 0x000000484b4b7210 */ /* 0x000fe20007fbe0ff */
[----:B------:R-:W-:Y:S01]  /*88320*/  IMAD.X R93, R77, 0x1, R93, P6 ;  /* 0x000000014d5d7824 */ /* 0x000fe200030e065d */
[----:B------:R-:W-:Y:S01]  /*88330*/  LOP3.LUT R2, RZ, R62, RZ, 0x33, !PT ;  /* 0x0000003eff027212 */ /* 0x000fe200078e33ff */
[----:B------:R-:W-:Y:S01]  /*88340*/  IMAD.WIDE.U32 R60, R28, R42, RZ ;  /* 0x0000002a1c3c7225 */ /* 0x000fe200078e00ff */
[----:B------:R-:W-:-:S02]  /*88350*/  IADD3 R69, P3, PT, R12, R23, RZ ;  /* 0x000000170c457210 */ /* 0x000fc40007f7e0ff */
[----:B------:R-:W-:Y:S01]  /*88360*/  IADD3 R68, P2, P6, R68, R78, R13 ;  /* 0x0000004e44447210 */ /* 0x000fe20007e5e00d */
[----:B------:R-:W-:Y:S01]  /*88370*/  IMAD.X R13, RZ, RZ, RZ, P4 ;  /* 0x000000ffff0d7224 */ /* 0x000fe200020e06ff */
[----:B------:R-:W-:Y:S01]  /*88380*/  ISETP.GT.U32.AND.EX P1, PT, R75, R2, PT, P1 ;  /* 0x000000024b00720c */ /* 0x000fe20003f24110 */
[----:B------:R-:W-:Y:S01]  /*88390*/  IMAD.X R75, R80, 0x1, R93, P3 ;  /* 0x00000001504b7824 */ /* 0x000fe200018e065d */
[----:B------:R-:W-:Y:S02]  /*883a0*/  IADD3.X R78, PT, PT, R15, R79, RZ, P2, P6 ;  /* 0x0000004f0f4e7210 */ /* 0x000fe400017ec4ff */
[----:B------:R-:W-:Y:S01]  /*883b0*/  ISETP.GE.U32.AND P2, PT, R69, R12, PT ;  /* 0x0000000c4500720c */ /* 0x000fe20003f46070 */
[----:B------:R-:W-:Y:S01]  /*883c0*/  IMAD.MOV.U32 R12, RZ, RZ, R73 ;  /* 0x000000ffff0c7224 */ /* 0x000fe200078e0049 */
[----:B------:R-:W-:Y:S02]  /*883d0*/  IADD3 R69, P6, PT, R68, R69, RZ ;  /* 0x0000004544457210 */ /* 0x000fe40007fde0ff */
[----:B------:R-:W-:Y:S01]  /*883e0*/  ISETP.GE.U32.AND.EX P2, PT, R75, R80, PT, P2 ;  /* 0x000000504b00720c */ /* 0x000fe20003f46120 */
[----:B------:R-:W-:Y:S01]  /*883f0*/  IMAD.WIDE.U32.X R12, R57, R45, R12, P5 ;  /* 0x0000002d390c7225 */ /* 0x000fe200028e040c */
[----:B------:R-:W-:-:S02]  /*88400*/  ISETP.GE.U32.AND P3, PT, R23, R4, PT ;  /* 0x000000041700720c */ /* 0x000fc40003f66070 */
[----:B------:R-:W-:Y:S01]  /*88410*/  SEL R15, RZ, 0x1, P2 ;  /* 0x00000001ff0f7807 */ /* 0x000fe20001000000 */
[----:B------:R-:W-:Y:S01]  /*88420*/  IMAD.X R75, R78, 0x1, R75, P6 ;  /* 0x000000014e4b7824 */ /* 0x000fe200030e064b */
[----:B------:R-:W-:Y:S01]  /*88430*/  ISETP.GE.U32.AND P6, PT, R69, R68, PT ;  /* 0x000000444500720c */ /* 0x000fe20003fc6070 */
[----:B------:R-:W-:Y:S01]  /*88440*/  IMAD.WIDE.U32 R66, P2, R28, R43, R66 ;  /* 0x0000002b1c427225 */ /* 0x000fe20007840042 */
[----:B------:R-:W-:Y:S02]  /*88450*/  ISETP.GE.U32.AND P0, PT, R85, R94, PT ;  /* 0x0000005e5500720c */ /* 0x000fe40003f06070 */
[----:B------:R-:W-:Y:S02]  /*88460*/  ISETP.GE.U32.AND.EX P4, PT, R93, R77, PT, P3 ;  /* 0x0000004d5d00720c */ /* 0x000fe40003f86130 */
[----:B------:R-:W-:Y:S02]  /*88470*/  ISETP.GE.U32.AND.EX P3, PT, R75, R78, PT, P6 ;  /* 0x0000004e4b00720c */ /* 0x000fe40003f66160 */
[----:B------:R-:W-:Y:S01]  /*88480*/  IADD3 R6, P6, P5, R14, R64, R15 ;  /* 0x000000400e067210 */ /* 0x000fe20007dde00f */
[----:B------:R-:W-:Y:S01]  /*88490*/  IMAD.MOV.U32 R14, RZ, RZ, R67 ;  /* 0x000000ffff0e7224 */ /* 0x000fe200078e0043 */
[----:B------:R-:W-:-:S02]  /*884a0*/  ISETP.GE.U32.AND.EX P0, PT, R81, R90, PT, P0 ;  /* 0x0000005a5100720c */ /* 0x000fc40003f06100 */
[----:B------:R-:W-:Y:S02]  /*884b0*/  SEL R15, RZ, 0x1, !P1 ;  /* 0x00000001ff0f7807 */ /* 0x000fe40004800000 */
[----:B------:R-:W-:Y:S02]  /*884c0*/  SEL R25, RZ, 0x1, P4 ;  /* 0x00000001ff197807 */ /* 0x000fe40002000000 */
[----:B------:R-:W-:Y:S02]  /*884d0*/  SEL R23, RZ, 0x1, P3 ;  /* 0x00000001ff177807 */ /* 0x000fe40001800000 */
[----:B------:R-:W-:Y:S02]  /*884e0*/  IADD3.X R64, PT, PT, R5, R65, RZ, P6, P5 ;  /* 0x0000004105407210 */ /* 0x000fe400037ea4ff */
[----:B------:R-:W-:Y:S02]  /*884f0*/  IADD3 R59, P1, PT, R61, R66, RZ ;  /* 0x000000423d3b7210 */ /* 0x000fe40007f3e0ff */
[----:B------:R-:W-:Y:S01]  /*88500*/  IADD3 R60, P4, P3, R60, R12, R15 ;  /* 0x0000000c3c3c7210 */ /* 0x000fe20007b9e00f */
[----:B------:R-:W-:Y:S01]  /*88510*/  IMAD.X R15, RZ, RZ, RZ, P2 ;  /* 0x000000ffff0f7224 */ /* 0x000fe200010e06ff */
[----:B------:R-:W-:-:S02]  /*88520*/  SEL R5, RZ, 0x1, P0 ;  /* 0x00000001ff057807 */ /* 0x000fc40000000000 */
[----:B------:R-:W-:Y:S02]  /*88530*/  IADD3 R25, P6, P0, R6, R16, R25 ;  /* 0x0000001006197210 */ /* 0x000fe400078de019 */
[----:B------:R-:W-:Y:S02]  /*88540*/  IADD3 R24, P2, P5, R24, R70, R23 ;  /* 0x0000004618187210 */ /* 0x000fe40007d5e017 */
[----:B------:R-:W-:Y:S02]  /*88550*/  IADD3.X R2, PT, PT, R59, R13, RZ, P4, P3 ;  /* 0x0000000d3b027210 */ /* 0x000fe400027e64ff */
[----:B------:R-:W-:Y:S02]  /*88560*/  IADD3.X R59, PT, PT, R64, R17, RZ, P6, P0 ;  /* 0x00000011403b7210 */ /* 0x000fe400037e04ff */
[----:B------:R-:W-:Y:S01]  /*88570*/  IADD3.X R70, PT, PT, R11, R71, RZ, P2, P5 ;  /* 0x000000470b467210 */ /* 0x000fe200017ea4ff */
[----:B------:R-:W-:Y:S01]  /*88580*/  IMAD.WIDE.U32 R10, R28, R40, RZ ;  /* 0x000000281c0a7225 */ /* 0x000fe200078e00ff */
[----:B------:R-:W-:-:S02]  /*88590*/  IADD3 R61, P3, PT, R24, R25, RZ ;  /* 0x00000019183d7210 */ /* 0x000fc40007f7e0ff */
[----:B------:R-:W-:Y:S02]  /*885a0*/  IADD3 R85, P0, PT, R60, R85, RZ ;  /* 0x000000553c557210 */ /* 0x000fe40007f1e0ff */
[----:B------:R-:W-:Y:S01]  /*885b0*/  IADD3 R56, P4, P5, R56, R88, R5 ;  /* 0x0000005838387210 */ /* 0x000fe20007d9e005 */
[----:B------:R-:W-:Y:S01]  /*885c0*/  IMAD.X R65, R70, 0x1, R59, P3 ;  /* 0x0000000146417824 */ /* 0x000fe200018e063b */
[----:B------:R-:W-:Y:S01]  /*885d0*/  ISETP.GE.U32.AND P2, PT, R61, R24, PT ;  /* 0x000000183d00720c */ /* 0x000fe20003f46070 */
[----:B------:R-:W-:Y:S01]  /*885e0*/  IMAD.X R81, R2, 0x1, R81, P0 ;  /* 0x0000000102517824 */ /* 0x000fe200000e0651 */
[----:B------:R-:W-:Y:S01]  /*885f0*/  IADD3.X R88, PT, PT, R109, R89, RZ, P4, P5 ;  /* 0x000000596d587210 */ /* 0x000fe200027ea4ff */
[----:B------:R-:W-:Y:S01]  /*88600*/  IMAD.WIDE.U32 R4, R57, R40, RZ ;  /* 0x0000002839047225 */ /* 0x000fe200078e00ff */
[----:B------:R-:W-:Y:S02]  /*88610*/  ISETP.GE.U32.AND.EX P2, PT, R65, R70, PT, P2 ;  /* 0x000000464100720c */ /* 0x000fe40003f46120 */
[----:B------:R-:W-:Y:S01]  /*88620*/  ISETP.GE.U32.AND P0, PT, R85, R60, PT ;  /* 0x0000003c5500720c */ /* 0x000fe20003f06070 */
[----:B------:R-:W-:Y:S01]  /*88630*/  IMAD R16, R81, R46, RZ ;  /* 0x0000002e51107224 */ /* 0x000fe200078e02ff */
[----:B------:R-:W-:Y:S01]  /*88640*/  SEL R23, RZ, 0x1, P2 ;  /* 0x00000001ff177807 */ /* 0x000fe20001000000 */
[----:B------:R-:W-:Y:S01]  /*88650*/  IMAD.WIDE.U32 R12, P3, R28, R41, R4 ;  /* 0x000000291c0c7225 */ /* 0x000fe20007860004 */
[----:B------:R-:W-:-:S02]  /*88660*/  ISETP.GE.U32.AND P2, PT, R25, R6, PT ;  /* 0x000000061900720c */ /* 0x000fc40003f46070 */
[----:B------:R-:W-:Y:S01]  /*88670*/  ISETP.GE.U32.AND.EX P0, PT, R81, R2, PT, P0 ;  /* 0x000000025100720c */ /* 0x000fe20003f06100 */
[----:B------:R-:W-:Y:S01]  /*88680*/  IMAD.WIDE.U32 R4, R85, R46, RZ ;  /* 0x0000002e55047225 */ /* 0x000fe200078e00ff */
[----:B------:R-:W-:Y:S02]  /*88690*/  ISETP.GE.U32.AND.EX P2, PT, R59, R64, PT, P2 ;  /* 0x000000403b00720c */ /* 0x000fe40003f46120 */
[----:B------:R-:W-:Y:S01]  /*886a0*/  IADD3 R71, P5, PT, R11, R12, RZ ;  /* 0x0000000c0b477210 */ /* 0x000fe20007fbe0ff */
[----:B------:R-:W-:Y:S01]  /*886b0*/  IMAD R67, R85, R47, R16 ;  /* 0x0000002f55437224 */ /* 0x000fe200078e0210 */
[----:B------:R-:W-:Y:S01]  /*886c0*/  SEL R59, RZ, 0x1, P2 ;  /* 0x00000001ff3b7807 */ /* 0x000fe20001000000 */
[----:B------:R-:W-:Y:S01]  /*886d0*/  IMAD.X R17, RZ, RZ, RZ, P3 ;  /* 0x000000ffff117224 */ /* 0x000fe200018e06ff */
[----:B------:R-:W-:Y:S01]  /*886e0*/  IADD3 R26, P3, P4, R22, R26, R23 ;  /* 0x0000001a161a7210 */ /* 0x000fe20007c7e017 */
[----:B------:R-:W-:Y:S01]  /*886f0*/  IMAD.IADD R25, R5, 0x1, R67 ;  /* 0x0000000105197824 */ /* 0x000fe200078e0243 */
[----:B------:R-:W-:Y:S01]  /*88700*/  LOP3.LUT R11, RZ, R85, RZ, 0x33, !PT ;  /* 0x00000055ff0b7212 */ /* 0x000fe200078e33ff */
[----:B------:R-:W-:Y:S01]  /*88710*/  IMAD.MOV.U32 R16, RZ, RZ, R13 ;  /* 0x000000ffff107224 */ /* 0x000fe200078e000d */
[----:B------:R-:W-:Y:S01]  /*88720*/  IADD3.X R27, PT, PT, R7, R27, RZ, P3, P4 ;  /* 0x0000001b071b7210 */ /* 0x000fe20001fe84ff */
[----:B------:R-:W-:Y:S01]  /*88730*/  IMAD.WIDE.U32 R22, R25, R44, RZ ;  /* 0x0000002c19167225 */ /* 0x000fe200078e00ff */
[----:B------:R-:W-:-:S02]  /*88740*/  IADD3 R59, P2, P3, R26, R20, R59 ;  /* 0x000000141a3b7210 */ /* 0x000fc40007b5e03b */
[----:B------:R-:W-:Y:S01]  /*88750*/  LOP3.LUT R2, RZ, R81, RZ, 0x33, !PT ;  /* 0x00000051ff027212 */ /* 0x000fe200078e33ff */
[----:B------:R-:W-:Y:S01]  /*88760*/  IMAD.WIDE.U32.X R6, R57, R43, R14, P1 ;  /* 0x0000002b39067225 */ /* 0x000fe200008e040e */
[----:B------:R-:W-:Y:S02]  /*88770*/  SEL R15, RZ, 0x1, P0 ;  /* 0x00000001ff0f7807 */ /* 0x000fe40000000000 */
[----:B------:R-:W-:Y:S01]  /*88780*/  IADD3.X R24, PT, PT, R27, R21, RZ, P2, P3 ;  /* 0x000000151b187210 */ /* 0x000fe200017e64ff */
[----:B------:R-:W-:Y:S01]  /*88790*/  IMAD.WIDE.U32 R12, R4, R44, RZ ;  /* 0x0000002c040c7225 */ /* 0x000fe200078e00ff */
[----:B------:R-:W-:Y:S02]  /*887a0*/  IADD3 R20, P4, P6, R10, R6, R15 ;  /* 0x000000060a147210 */ /* 0x000fe40007e9e00f */
[----:B------:R-:W-:Y:S01]  /*887b0*/  IADD3 R83, P2, PT, R56, R83, RZ ;  /* 0x0000005338537210 */ /* 0x000fe20007f5e0ff */
[----:B------:R-:W-:Y:S01]  /*887c0*/  IMAD.WIDE.U32 R22, P1, R4, R45, R22 ;  /* 0x0000002d04167225 */ /* 0x000fe20007820016 */
[----:B------:R-:W-:-:S03]  /*887d0*/  ISETP.GT.U32.AND P0, PT, R12, R11, PT ;  /* 0x0000000b0c00720c */ /* 0x000fc60003f04070 */
[----:B------:R-:W-:Y:S01]  /*887e0*/  IMAD.WIDE.U32 R14, R25, R42, RZ ;  /* 0x0000002a190e7225 */ /* 0x000fe200078e00ff */
[----:B------:R-:W-:Y:S02]  /*887f0*/  IADD3 R11, P3, PT, R13, R22, RZ ;  /* 0x000000160d0b7210 */ /* 0x000fe40007f7e0ff */
[----:B------:R-:W-:Y:S01]  /*88800*/  IADD3.X R22, PT, PT, R71, R7, RZ, P4, P6 ;  /* 0x0000000747167210 */ /* 0x000fe200027ec4ff */
[----:B------:R-:W-:Y:S01]  /*88810*/  IMAD.X R13, RZ, RZ, RZ, P1 ;  /* 0x000000ffff0d7224 */ /* 0x000fe200008e06ff */
[----:B------:R-:W-:Y:S01]  /*88820*/  ISETP.GT.U32.AND.EX P0, PT, R11, R2, PT, P0 ;  /* 0x000000020b00720c */ /* 0x000fe20003f04100 */
[----:B------:R-:W-:Y:S01]  /*88830*/  IMAD.MOV.U32 R12, RZ, RZ, R23 ;  /* 0x000000ffff0c7224 */ /* 0x000fe200078e0017 */
[----:B------:R-:W-:Y:S01]  /*88840*/  ISETP.GE.U32.AND P1, PT, R83, R56, PT ;  /* 0x000000385300720c */ /* 0x000fe20003f26070 */
[----:B------:R-:W-:Y:S01]  /*88850*/  IMAD.X R23, R88, 0x1, R29, P2 ;  /* 0x0000000158177824 */ /* 0x000fe200010e061d */
[----:B------:R-:W-:Y:S01]  /*88860*/  IADD3 R83, P4, PT, R20, R83, RZ ;  /* 0x0000005314537210 */ /* 0x000fe20007f9e0ff */
[----:B------:R-:W-:Y:S01]  /*88870*/  IMAD.WIDE.U32 R6, R57, R30, RZ ;  /* 0x0000001e39067225 */ /* 0x000fe200078e00ff */
[----:B------:R-:W-:-:S02]  /*88880*/  SEL R21, RZ, 0x1, !P0 ;  /* 0x00000001ff157807 */ /* 0x000fc40004000000 */
[----:B------:R-:W-:Y:S01]  /*88890*/  ISETP.GE.U32.AND.EX P1, PT, R23, R88, PT, P1 ;  /* 0x000000581700720c */ /* 0x000fe20003f26110 */
[----:B------:R-:W-:-:S04]  /*888a0*/  IMAD.WIDE.U32 R10, R4, R42, RZ ;  /* 0x0000002a040a7225 */ /* 0x000fc800078e00ff */
[----:B------:R-:W-:-:S04]  /*888b0*/  IMAD.WIDE.U32 R14, P2, R4, R43, R14 ;  /* 0x0000002b040e7225 */ /* 0x000fc8000784000e */
[----:B------:R-:W-:Y:S01]  /*888c0*/  IMAD.WIDE.U32.X R12, R25, R45, R12, P3 ;  /* 0x0000002d190c7225 */ /* 0x000fe200018e040c */
[----:B------:R-:W-:-:S03]  /*888d0*/  IADD3 R71, P3, PT, R11, R14, RZ ;  /* 0x0000000e0b477210 */ /* 0x000fc60007f7e0ff */
[----:B------:R-:W-:Y:S01]  /*888e0*/  IMAD.X R67, R22, 0x1, R23, P4 ;  /* 0x0000000116437824 */ /* 0x000fe200020e0617 */
[----:B------:R-:W-:Y:S01]  /*888f0*/  IADD3 R2, P4, P6, R10, R12, R21 ;  /* 0x0000000c0a027210 */ /* 0x000fe20007e9e015 */
[----:B------:R-:W-:-:S03]  /*88900*/  IMAD.WIDE.U32 R6, P0, R28, R31, R6 ;  /* 0x0000001f1c067225 */ /* 0x000fc60007800006 */
[----:B------:R-:W-:Y:S01]  /*88910*/  IADD3.X R14, PT, PT, R71, R13, RZ, P4, P6 ;  /* 0x0000000d470e7210 */ /* 0x000fe200027ec4ff */
[----:B------:R-:W-:Y:S01]  /*88920*/  IMAD.WIDE.U32 R28, R28, R30, RZ ;  /* 0x0000001e1c1c7225 */ /* 0x000fe200078e00ff */
[----:B------:R-:W-:Y:S02]  /*88930*/  SEL R13, RZ, 0x1, P1 ;  /* 0x00000001ff0d7807 */ /* 0x000fe40000800000 */
[----:B------:R-:W-:Y:S01]  /*88940*/  ISETP.GE.U32.AND P1, PT, R59, R26, PT ;  /* 0x0000001a3b00720c */ /* 0x000fe20003f26070 */
[----:B------:R-:W-:Y:S01]  /*88950*/  IMAD.MOV.U32 R10, RZ, RZ, R7 ;  /* 0x000000ffff0a7224 */ /* 0x000fe200078e0007 */
[----:B------:R-:W-:Y:S01]  /*88960*/  IADD3 R29, P4, PT, R29, R6, RZ ;  /* 0x000000061d1d7210 */ /* 0x000fe20007f9e0ff */
[----:B------:R-:W-:Y:S01]  /*88970*/  IMAD.X R11, RZ, RZ, RZ, P0 ;  /* 0x000000ffff0b7224 */ /* 0x000fe200000e06ff */
[----:B------:R-:W-:Y:S01]  /*88980*/  ISETP.GE.U32.AND P0, PT, R83, R20, PT ;  /* 0x000000145300720c */ /* 0x000fe20003f06070 */
[----:B------:R-:W-:Y:S01]  /*88990*/  IMAD.WIDE.U32.X R6, R57, R41, R16, P5 ;  /* 0x0000002939067225 */ /* 0x000fe200028e0410 */
[----:B------:R-:W-:-:S02]  /*889a0*/  IADD3 R16, P5, PT, R13, R8, RZ ;  /* 0x000000080d107210 */ /* 0x000fc40007fbe0ff */
[----:B------:R-:W-:Y:S01]  /*889b0*/  ISETP.GE.U32.AND.EX P0, PT, R67, R22, PT, P0 ;  /* 0x000000164300720c */ /* 0x000fe20003f06100 */
[----:B------:R-:W-:Y:S01]  /*889c0*/  IMAD.MOV.U32 R12, RZ, RZ, R15 ;  /* 0x000000ffff0c7224 */ /* 0x000fe200078e000f */
[----:B------:R-:W-:Y:S01]  /*889d0*/  IADD3 R83, P6, PT, R2, R83, RZ ;  /* 0x0000005302537210 */ /* 0x000fe20007fde0ff */
[----:B------:R-:W-:Y:S01]  /*889e0*/  IMAD.X R22, RZ, RZ, R9, P5 ;  /* 0x000000ffff167224 */ /* 0x000fe200028e0609 */
[----:B------:R-:W-:Y:S01]  /*889f0*/  ISETP.NE.U32.AND P5, PT, R16, RZ, PT ;  /* 0x000000ff1000720c */ /* 0x000fe20003fa5070 */
[----:B------:R-:W-:Y:S01]  /*88a00*/  IMAD.WIDE.U32.X R8, R57, R31, R10, P4 ;  /* 0x0000001f39087225 */ /* 0x000fe200020e040a */
[----:B------:R-:W-:Y:S02]  /*88a10*/  ISETP.GE.U32.AND.EX P1, PT, R24, R27, PT, P1 ;  /* 0x0000001b1800720c */ /* 0x000fe40003f26110 */
[----:B------:R-:W-:Y:S01]  /*88a20*/  ISETP.NE.AND.EX P5, PT, R22, RZ, PT, P5 ;  /* 0x000000ff1600720c */ /* 0x000fe20003fa5350 */
[----:B------:R-:W-:Y:S01]  /*88a30*/  IMAD.X R67, R14, 0x1, R67, P6 ;  /* 0x000000010e437824 */ /* 0x000fe200030e0643 */
[----:B------:R-:W-:-:S02]  /*88a40*/  SEL R13, RZ, 0x1, P0 ;  /* 0x00000001ff0d7807 */ /* 0x000fc40000000000 */
[----:B------:R-:W-:Y:S02]  /*88a50*/  SEL R23, RZ, 0x1, P1 ;  /* 0x00000001ff177807 */ /* 0x000fe40000800000 */
[----:B------:R-:W-:Y:S01]  /*88a60*/  IADD3 R28, P6, P1, R28, R6, R13 ;  /* 0x000000061c1c7210 */ /* 0x000fe200079de00d */
[----:B------:R-:W-:Y:S01]  /*88a70*/  IMAD R6, R67, R46, RZ ;  /* 0x0000002e43067224 */ /* 0x000fe200078e02ff */
[----:B------:R-:W-:Y:S01]  /*88a80*/  ISETP.GE.U32.AND P0, PT, R83, R2, PT ;  /* 0x000000025300720c */ /* 0x000fe20003f06070 */
[----:B------:R-:W-:Y:S01]  /*88a90*/  IMAD.X R13, RZ, RZ, RZ, P2 ;  /* 0x000000ffff0d7224 */ /* 0x000fe200010e06ff */
[----:B------:R-:W-:Y:S01]  /*88aa0*/  IADD3 R23, P2, PT, R23, R18, RZ ;  /* 0x0000001217177210 */ /* 0x000fe20007f5e0ff */
[----:B------:R-:W-:Y:S01]  /*88ab0*/  IMAD R21, R83, R47, R6 ;  /* 0x0000002f53157224 */ /* 0x000fe200078e0206 */
[----:B------:R-:W-:Y:S01]  /*88ac0*/  IADD3.X R20, PT, PT, R29, R7, RZ, P6, P1 ;  /* 0x000000071d147210 */ /* 0x000fe200037e24ff */
[----:B------:R-:W-:-:S04]  /*88ad0*/  IMAD.WIDE.U32 R46, R83, R46, RZ ;  /* 0x0000002e532e7225 */ /* 0x000fc800078e00ff */
        /* <DEDUP_REMOVED lines=27> */
.L_x_276:
[----:B------:R-:W-:Y:S05]  /*88c90*/  BSYNC.RECONVERGENT B3 ;  /* 0x0000000000037941 */ /* 0x000fea0003800200 */
.L_x_275:
[----:B------:R-:W-:Y:S01]  /*88ca0*/  IMAD.WIDE.U32 R10, R21, R44, RZ ;  /* 0x0000002c150a7225 */ /* 0x000fe200078e00ff */
[----:B------:R-:W-:Y:S01]  /*88cb0*/  LOP3.LUT R5, RZ, R83, RZ, 0x33, !PT ;  /* 0x00000053ff057212 */ /* 0x000fe200078e33ff */
[----:B------:R-:W-:Y:S01]  /*88cc0*/  BSSY.RECONVERGENT B3, `(.L_x_277) ;  /* 0x000003d000037945 */ /* 0x000fe20003800200 */
[----:B------:R-:W-:Y:S01]  /*88cd0*/  ISETP.GE.U32.AND.EX P2, PT, R67, R14, PT, P0 ;  /* 0x0000000e4300720c */ /* 0x000fe20003f46100 */
[----:B------:R-:W-:Y:S01]  /*88ce0*/  IMAD.WIDE.U32 R6, R25, R40, RZ ;  /* 0x0000002819067225 */ /* 0x000fe200078e00ff */
[----:B------:R-:W-:Y:S02]  /*88cf0*/  IADD3 R69, P6, PT, R69, R28, RZ ;  /* 0x0000001c45457210 */ /* 0x000fe40007fde0ff */
[----:B------:R-:W-:Y:S01]  /*88d00*/  LOP3.LUT R2, RZ, R67, RZ, 0x33, !PT ;  /* 0x00000043ff027212 */ /* 0x000fe200078e33ff */
[----:B------:R-:W-:Y:S01]  /*88d10*/  IMAD.WIDE.U32 R16, R46, R44, RZ ;  /* 0x0000002c2e107225 */ /* 0x000fe200078e00ff */
[----:B------:R-:W-:-:S03]  /*88d20*/  ISETP.GE.U32.AND P0, PT, R69, R28, PT ;  /* 0x0000001c4500720c */ /* 0x000fc60003f06070 */
[----:B------:R-:W-:Y:S01]  /*88d30*/  IMAD.WIDE.U32 R18, P4, R46, R45, R10 ;  /* 0x0000002d2e127225 */ /* 0x000fe2000788000a */
[----:B------:R-:W-:Y:S02]  /*88d40*/  ISETP.GT.U32.AND P1, PT, R16, R5, PT ;  /* 0x000000051000720c */ /* 0x000fe40003f24070 */
[----:B------:R-:W-:Y:S01]  /*88d50*/  SEL R5, RZ, 0x1, P2 ;  /* 0x00000001ff057807 */ /* 0x000fe20001000000 */
[----:B------:R-:W-:-:S04]  /*88d60*/  IMAD.WIDE.U32 R10, R4, R40, RZ ;  /* 0x00000028040a7225 */ /* 0x000fc800078e00ff */
[----:B------:R-:W-:-:S04]  /*88d70*/  IMAD.WIDE.U32 R14, P5, R4, R41, R6 ;  /* 0x00000029040e7225 */ /* 0x000fc800078a0006 */
[----:B------:R-:W-:Y:S01]  /*88d80*/  IMAD.WIDE.U32.X R6, R25, R43, R12, P3 ;  /* 0x0000002b19067225 */ /* 0x000fe200018e040c */
[----:B------:R-:W-:Y:S02]  /*88d90*/  IADD3 R29, P2, PT, R11, R14, RZ ;  /* 0x0000000e0b1d7210 */ /* 0x000fe40007f5e0ff */
[----:B------:R-:W-:Y:S01]  /*88da0*/  IADD3 R13, P3, PT, R17, R18, RZ ;  /* 0x00000012110d7210 */ /* 0x000fe20007f7e0ff */
[----:B------:R-:W-:Y:S02]  /*88db0*/  IMAD.X R75, R75, 0x1, R20, P6 ;  /* 0x000000014b4b7824 */ /* 0x000fe400030e0614 */
[----:B------:R-:W-:Y:S01]  /*88dc0*/  IMAD.X R11, RZ, RZ, RZ, P4 ;  /* 0x000000ffff0b7224 */ /* 0x000fe200020e06ff */
[----:B------:R-:W-:Y:S01]  /*88dd0*/  IADD3 R6, P4, P6, R10, R6, R5 ;  /* 0x000000060a067210 */ /* 0x000fe20007e9e005 */
[----:B------:R-:W-:Y:S01]  /*88de0*/  IMAD.WIDE.U32 R16, R21, R42, RZ ;  /* 0x0000002a15107225 */ /* 0x000fe200078e00ff */
[----:B------:R-:W-:Y:S02]  /*88df0*/  ISETP.GT.U32.AND.EX P1, PT, R13, R2, PT, P1 ;  /* 0x000000020d00720c */ /* 0x000fe40003f24110 */
[----:B------:R-:W-:Y:S01]  /*88e00*/  ISETP.GE.U32.AND.EX P0, PT, R75, R20, PT, P0 ;  /* 0x000000144b00720c */ /* 0x000fe20003f06100 */
[----:B------:R-:W-:Y:S01]  /*88e10*/  IMAD.MOV.U32 R10, RZ, RZ, R19 ;  /* 0x000000ffff0a7224 */ /* 0x000fe200078e0013 */
[----:B------:R-:W-:Y:S01]  /*88e20*/  SEL R5, RZ, 0x1, !P1 ;  /* 0x00000001ff057807 */ /* 0x000fe20004800000 */
[----:B------:R-:W-:Y:S01]  /*88e30*/  IMAD.WIDE.U32 R12, R46, R42, RZ ;  /* 0x0000002a2e0c7225 */ /* 0x000fe200078e00ff */
[----:B------:R-:W-:-:S02]  /*88e40*/  SEL R19, RZ, 0x1, P0 ;  /* 0x00000001ff137807 */ /* 0x000fc40000000000 */
[----:B------:R-:W-:Y:S01]  /*88e50*/  IADD3.X R2, PT, PT, R29, R7, RZ, P4, P6 ;  /* 0x000000071d027210 */ /* 0x000fe200027ec4ff */
[----:B------:R-:W-:-:S04]  /*88e60*/  IMAD.WIDE.U32.X R10, R21, R45, R10, P3 ;  /* 0x0000002d150a7225 */ /* 0x000fc800018e040a */
[----:B------:R-:W-:-:S03]  /*88e70*/  IMAD.WIDE.U32 R16, P3, R46, R43, R16 ;  /* 0x0000002b2e107225 */ /* 0x000fc60007860010 */
[----:B------:R-:W-:Y:S02]  /*88e80*/  IADD3 R7, P4, PT, R13, R16, RZ ;  /* 0x000000100d077210 */ /* 0x000fe40007f9e0ff */
[----:B------:R-:W-:Y:S02]  /*88e90*/  IADD3 R13, P1, P6, R12, R10, R5 ;  /* 0x0000000a0c0d7210 */ /* 0x000fe40007e3e005 */
[----:B------:R-:W-:Y:S02]  /*88ea0*/  IADD3 R12, P0, PT, R19, R8, RZ ;  /* 0x00000008130c7210 */ /* 0x000fe40007f1e0ff */
        /* <DEDUP_REMOVED lines=9> */
[----:B------:R-:W-:Y:S02]  /*88f40*/  IMAD.MOV.U32 R6, RZ, RZ, R15 ;  /* 0x000000ffff067224 */ /* 0x000fe400078e000f */
[----:B------:R-:W-:Y:S01]  /*88f50*/  IMAD.WIDE.U32 R10, P5, R4, R31, R8 ;  /* 0x0000001f040a7225 */ /* 0x000fe200078a0008 */
[----:B------:R-:W-:-:S03]  /*88f60*/  ISETP.GE.U32.AND.EX P0, PT, R75, R2, PT, P0 ;  /* 0x000000024b00720c */ /* 0x000fc60003f06100 */
[----:B------:R-:W-:-:S04]  /*88f70*/  IMAD.WIDE.U32 R8, R4, R30, RZ ;  /* 0x0000001e04087225 */ /* 0x000fc800078e00ff */
[----:B------:R-:W-:Y:S01]  /*88f80*/  IMAD.WIDE.U32.X R4, R25, R41, R6, P2 ;  /* 0x0000002919047225 */ /* 0x000fe200010e0406 */
[----:B------:R-:W-:-:S03]  /*88f90*/  SEL R7, RZ, 0x1, P0 ;  /* 0x00000001ff077807 */ /* 0x000fc60000000000 */
        /* <DEDUP_REMOVED lines=15> */
.L_x_278:
[----:B------:R-:W-:Y:S05]  /*89090*/  BSYNC.RECONVERGENT B3 ;  /* 0x0000000000037941 */ /* 0x000fea0003800200 */
.L_x_277:
[----:B------:R-:W-:Y:S01]  /*890a0*/  IADD3 R14, P3, PT, R13, R69, RZ ;  /* 0x000000450d0e7210 */ /* 0x000fe20007f7e0ff */
[----:B------:R-:W-:Y:S01]  /*890b0*/  IMAD.MOV.U32 R6, RZ, RZ, R17 ;  /* 0x000000ffff067224 */ /* 0x000fe200078e0011 */
[----:B------:R-:W-:Y:S02]  /*890c0*/  IADD3 R9, P2, PT, R9, R10, RZ ;  /* 0x0000000a09097210 */ /* 0x000fe40007f5e0ff */
[----:B------:R-:W-:Y:S01]  /*890d0*/  IADD3 R8, P1, P6, R8, R4, R7 ;  /* 0x0000000408087210 */ /* 0x000fe20007e3e007 */
[----:B------:R-:W-:Y:S01]  /*890e0*/  IMAD.X R16, R19, 0x1, R75, P3 ;  /* 0x0000000113107824 */ /* 0x000fe200018e064b */
[----:B------:R-:W-:Y:S01]  /*890f0*/  ISETP.GE.U32.AND P0, PT, R14, R13, PT ;  /* 0x0000000d0e00720c */ /* 0x000fe20003f06070 */
        /* <DEDUP_REMOVED lines=12> */
[----:B------:R-:W-:Y:S02]  /*891c0*/  IMAD.MOV.U32 R4, RZ, RZ, R11 ;  /* 0x000000ffff047224 */ /* 0x000fe400078e000b */
[----:B------:R-:W-:-:S04]  /*891d0*/  IMAD.WIDE.U32 R12, P5, R46, R41, R12 ;  /* 0x000000292e0c7225 */ /* 0x000fc800078a000c */
[----:B------:R-:W-:Y:S01]  /*891e0*/  IMAD.WIDE.U32.X R4, R25, R31, R4, P2 ;  /* 0x0000001f19047225 */ /* 0x000fe200010e0404 */
[----:B------:R-:W-:Y:S02]  /*891f0*/  IADD3 R2, P1, P2, R8, R6, R15 ;  /* 0x0000000608027210 */ /* 0x000fe40007a3e00f */
[----:B------:R-:W-:Y:S01]  /*89200*/  IADD3 R6, P4, PT, R9, R12, RZ ;  /* 0x0000000c09067210 */ /* 0x000fe20007f9e0ff */
[----:B------:R-:W-:Y:S01]  /*89210*/  IMAD.WIDE.U32 R8, R21, R30, RZ ;  /* 0x0000001e15087225 */ /* 0x000fe200078e00ff */
[----:B------:R-:W-:Y:S02]  /*89220*/  SEL R15, RZ, 0x1, P0 ;  /* 0x00000001ff0f7807 */ /* 0x000fe40000000000 */
[----:B------:R-:W-:Y:S01]  /*89230*/  IADD3.X R12, PT, PT, R6, R7, RZ, P1, P2 ;  /* 0x00000007060c7210 */ /* 0x000fe20000fe44ff */
[----:B------:R-:W-:Y:S01]  /*89240*/  IMAD.X R11, RZ, RZ, RZ, P5 ;  /* 0x000000ffff0b7224 */ /* 0x000fe200028e06ff */
[----:B------:R-:W-:Y:S01]  /*89250*/  IADD3 R18, P0, PT, R15, R4, RZ ;  /* 0x000000040f127210 */ /* 0x000fe20007f1e0ff */
[----:B------:R-:W-:Y:S01]  /*89260*/  IMAD.WIDE.U32 R8, P3, R46, R31, R8 ;  /* 0x0000001f2e087225 */ /* 0x000fe20007860008 */
[----:B------:R-:W-:-:S02]  /*89270*/  ISETP.GE.U32.AND P2, PT, R14, R44, PT ;  /* 0x0000002c0e00720c */ /* 0x000fc40003f46070 */
[----:B------:R-:W-:Y:S01]  /*89280*/  IADD3 R17, P5, PT, R2, R17, RZ ;  /* 0x0000001102117210 */ /* 0x000fe20007fbe0ff */
[----:B------:R-:W-:Y:S01]  /*89290*/  IMAD.WIDE.U32 R46, R46, R30, RZ ;  /* 0x0000001e2e2e7225 */ /* 0x000fe200078e00ff */
[----:B------:R-:W-:Y:S02]  /*892a0*/  ISETP.GE.U32.AND.EX P2, PT, R16, R45, PT, P2 ;  /* 0x0000002d1000720c */ /* 0x000fe40003f46120 */
[----:B------:R-:W-:Y:S01]  /*892b0*/  ISETP.GE.U32.AND P1, PT, R17, R2, PT ;  /* 0x000000021100720c */ /* 0x000fe20003f26070 */
        /* <DEDUP_REMOVED lines=9> */
[----:B------:R-:W-:Y:S01]  /*89350*/  SEL R2, RZ, 0x1, P2 ;  /* 0x00000001ff027807 */ /* 0x000fe20001000000 */
[----:B------:R-:W-:Y:S01]  /*89360*/  IMAD.WIDE.U32.X R4, R21, R41, R10, P4 ;  /* 0x0000002915047225 */ /* 0x000fe200020e040a */
[----:B------:R-:W-:-:S02]  /*89370*/  IADD3 R13, P5, PT, R8, R17, RZ ;  /* 0x00000011080d7210 */ /* 0x000fc40007fbe0ff */
[----:B------:R-:W-:Y:S02]  /*89380*/  ISETP.GE.U32.AND.EX P1, PT, R107, R12, PT, P1 ;  /* 0x0000000c6b00720c */ /* 0x000fe40003f26110 */
[----:B------:R-:W-:Y:S01]  /*89390*/  ISETP.GE.U32.AND P2, PT, R17, R2, PT ;  /* 0x000000021100720c */ /* 0x000fe20003f46070 */
[----:B------:R-:W-:Y:S01]  /*893a0*/  IMAD.X R8, R8, 0x1, R107, P5 ;  /* 0x0000000108087824 */ /* 0x000fe200028e066b */
        /* <DEDUP_REMOVED lines=16> */
[----:B------:R-:W-:-:S03]  /*894b0*/  IMAD.WIDE.U32.X R4, R21, R31, R6, P3 ;  /* 0x0000001f15047225 */ /* 0x000fc600018e0406 */
[----:B------:R-:W-:Y:S01]  /*894c0*/  IADD3 R9, P5, PT, -R2, R15, RZ ;  /* 0x0000000f02097210 */ /* 0x000fe20007fbe1ff */
[----:B------:R-:W-:Y:S01]  /*894d0*/  IMAD.X R7, RZ, RZ, RZ, P4 ;  /* 0x000000ffff077224 */ /* 0x000fe200020e06ff */
[C---:B------:R-:W-:Y:S01]  /*894e0*/  ISETP.GE.U32.AND P3, PT, R15.reuse, R46, PT ;  /* 0x0000002e0f00720c */ /* 0x040fe20003f66070 */
[----:B------:R-:W-:Y:S01]  /*894f0*/  IMAD.X R12, R24, 0x1, R11, P2 ;  /* 0x00000001180c7824 */ /* 0x000fe200010e060b */
[----:B------:R-:W-:Y:S02]  /*89500*/  ISETP.GE.U32.AND P4, PT, R15, R2, PT ;  /* 0x000000020f00720c */ /* 0x000fe40003f86070 */
[----:B------:R-:W-:Y:S01]  /*89510*/  ISETP.GE.U32.AND P2, PT, R9, R40, PT ;  /* 0x000000280900720c */ /* 0x000fe20003f46070 */
[C---:B------:R-:W-:Y:S01]  /*89520*/  IMAD.X R6, R12.reuse, 0x1, ~R7, P5 ;  /* 0x000000010c067824 */ /* 0x040fe200028e0e07 */
        /* <DEDUP_REMOVED lines=35> */
.L_x_163:
[----:B------:R-:W-:Y:S05]  /*89760*/  BSYNC.RECONVERGENT B2 ;  /* 0x0000000000027941 */ /* 0x000fea0003800200 */
.L_x_162:
[----:B------:R-:W-:-:S05]  /*89770*/  VIADD R3, R3, 0x1 ;  /* 0x0000000103037836 */ /* 0x000fca0000000000 */
[----:B------:R-:W-:-:S13]  /*89780*/  ISETP.GE.U32.AND P0, PT, R3, R0, PT ;  /* 0x000000000300720c */ /* 0x000fda0003f06070 */
[----:B------:R-:W-:Y:S05]  /*89790*/  @!P0 BRA `(.L_x_279) ;  /* 0xfffff76800f48947 */ /* 0x000fea000383ffff */
[----:B------:R-:W-:Y:S05]  /*897a0*/  BSYNC.RECONVERGENT B0 ;  /* 0x0000000000007941 */ /* 0x000fea0003800200 */
.L_x_2:
[----:B------:R-:W0:Y:S01]  /*897b0*/  S2R R3, SR_CgaCtaId ;  /* 0x0000000000037919 */ /* 0x000e220000008800 */
[----:B------:R-:W-:Y:S01]  /*897c0*/  MOV R0, 0x400 ;  /* 0x0000040000007802 */ /* 0x000fe20000000f00 */
[----:B------:R-:W-:Y:S01]  /*897d0*/  IMAD.MOV.U32 R104, RZ, RZ, R5 ;  /* 0x000000ffff687224 */ /* 0x000fe200078e0005 */
[----:B------:R-:W1:Y:S01]  /*897e0*/  S2R R45, SR_TID.X ;  /* 0x00000000002d7919 */ /* 0x000e620000002100 */
[----:B------:R-:W-:Y:S02]  /*897f0*/  IMAD.MOV.U32 R52, RZ, RZ, R53 ;  /* 0x000000ffff347224 */ /* 0x000fe400078e0035 */
[----:B------:R-:W-:Y:S02]  /*89800*/  IMAD.MOV.U32 R105, RZ, RZ, R2 ;  /* 0x000000ffff697224 */ /* 0x000fe400078e0002 */
[----:B------:R-:W-:Y:S02]  /*89810*/  IMAD.MOV.U32 R4, RZ, RZ, R51 ;  /* 0x000000ffff047224 */ /* 0x000fe400078e0033 */
[----:B------:R-:W-:-:S02]  /*89820*/  IMAD.MOV.U32 R5, RZ, RZ, R50 ;  /* 0x000000ffff057224 */ /* 0x000fc400078e0032 */
[----:B------:R-:W-:Y:S02]  /*89830*/  IMAD.MOV.U32 R6, RZ, RZ, R48 ;  /* 0x000000ffff067224 */ /* 0x000fe400078e0030 */
[----:B------:R-:W-:Y:S02]  /*89840*/  IMAD.MOV.U32 R7, RZ, RZ, R49 ;  /* 0x000000ffff077224 */ /* 0x000fe400078e0031 */
[----:B------:R-:W-:Y:S01]  /*89850*/  IMAD.MOV.U32 R53, RZ, RZ, R58 ;  /* 0x000000ffff357224 */ /* 0x000fe200078e003a */
[----:B0-----:R-:W-:-:S05]  /*89860*/  LEA R0, R3, R0, 0x18 ;  /* 0x0000000003007211 */ /* 0x001fca00078ec0ff */
[----:B-1----:R-:W-:-:S05]  /*89870*/  IMAD R44, R45, 0x60, R0 ;  /* 0x000000602d2c7824 */ /* 0x002fca00078e0200 */
[----:B------:R0:W-:Y:S04]  /*89880*/  STS.128 [R44+0x40], R104 ;  /* 0x000040682c007388 */ /* 0x0001e80000000c00 */
[----:B------:R0:W-:Y:S04]  /*89890*/  STS.128 [R44+0x50], R64 ;  /* 0x000050402c007388 */ /* 0x0001e80000000c00 */
[----:B------:R0:W-:Y:S04]  /*898a0*/  STS.128 [R44], R4 ;  /* 0x000000042c007388 */ /* 0x0001e80000000c00 */
[----:B------:R0:W-:Y:S04]  /*898b0*/  STS.128 [R44+0x10], R36 ;  /* 0x000010242c007388 */ /* 0x0001e80000000c00 */
[----:B------:R0:W-:Y:S04]  /*898c0*/  STS.128 [R44+0x20], R52 ;  /* 0x000020342c007388 */ /* 0x0001e80000000c00 */
[----:B------:R0:W-:Y:S02]  /*898d0*/  STS.128 [R44+0x30], R32 ;  /* 0x000030202c007388 */ /* 0x0001e40000000c00 */
.L_x_1:
[----:B------:R-:W-:Y:S05]  /*898e0*/  BSYNC.RECONVERGENT B1 ;  /* 0x0000000000017941 */ /* 0x000fea0003800200 */
.L_x_0:
[----:B------:R-:W1:Y:S01]  /*898f0*/  LDCU UR4, c[0x0][0x360] ;  /* 0x00006c00ff0477ac */ /* 0x000e620008000800 */
[----:B------:R-:W-:Y:S01]  /*89900*/  BAR.SYNC.DEFER_BLOCKING 0x0 ;  /* 0x0000000000007b1d */ /* 0x000fe20000010000 */
[----:B-1----:R-:W-:-:S09]  /*89910*/  UISETP.GE.U32.AND UP0, UPT, UR4, 0x2, UPT ;  /* 0x000000020400788c */ /* 0x002fd2000bf06070 */
[----:B------:R-:W-:Y:S05]  /*89920*/  BRA.U !UP0, `(.L_x_280) ;  /* 0x000003a508087547 */ /* 0x000fea000b800000 */
[----:B------:R-:W-:-:S07]  /*89930*/  IMAD.U32 R0, RZ, RZ, UR4 ;  /* 0x00000004ff007e24 */ /* 0x000fce000f8e00ff */
.L_x_404:
[----:B------:R-:W-:Y:S01]  /*89940*/  SHF.R.U32.HI R46, RZ, 0x1, R0 ;  /* 0x00000001ff2e7819 */ /* 0x000fe20000011600 */
[----:B------:R-:W-:Y:S03]  /*89950*/  BSSY.RECONVERGENT B1, `(.L_x_281) ;  /* 0x0003a3a000017945 */ /* 0x000fe60003800200 */
[----:B------:R-:W-:-:S13]  /*89960*/  ISETP.GE.U32.AND P0, PT, R45, R46, PT ;  /* 0x0000002e2d00720c */ /* 0x000fda0003f06070 */
[----:B-1----:R-:W-:Y:S05]  /*89970*/  @P0 BRA `(.L_x_282) ;  /* 0x000003a000dc0947 */ /* 0x002fea0003800000 */
[----:B0-----:R-:W0:Y:S01]  /*89980*/  LDS.128 R4, [R44+0x40] ;  /* 0x000040002c047984 */ /* 0x001e220000000c00 */
[----:B------:R-:W-:Y:S04]  /*89990*/  BSSY.RECONVERGENT B0, `(.L_x_283) ;  /* 0x0003a27000007945 */ /* 0x000fe80003800200 */
[----:B------:R-:W-:Y:S01]  /*899a0*/  BSSY.RELIABLE B2, `(.L_x_284) ;  /* 0x0000016000027945 */ /* 0x000fe20003800100 */
[----:B------:R-:W-:Y:S01]  /*899b0*/  IMAD R52, R46, 0x60, R44 ;  /* 0x000000602e347824 */ /* 0x000fe200078e022c */
[----:B0-----:R-:W-:-:S04]  /*899c0*/  ISETP.NE.U32.AND P0, PT, R4, RZ, PT ;  /* 0x000000ff0400720c */ /* 0x001fc80003f05070 */
[----:B------:R-:W-:-:S13]  /*899d0*/  ISETP.NE.AND.EX P0, PT, R5, RZ, PT, P0 ;  /* 0x000000ff0500720c */ /* 0x000fda0003f05300 */
[----:B------:R-:W-:Y:S05]  /*899e0*/  @P0 BRA `(.L_x_285) ;  /* 0x0000000000440947 */ /* 0x000fea0003800000 */
[----:B------:R-:W-:-:S04]  /*899f0*/  ISETP.NE.U32.AND P0, PT, R6, RZ, PT ;  /* 0x000000ff0600720c */ /* 0x000fc80003f05070 */
[----:B------:R-:W-:-:S13]  /*89a00*/  ISETP.NE.AND.EX P0, PT, R7, RZ, PT, P0 ;  /* 0x000000ff0700720c */ /* 0x000fda0003f05300 */
[----:B------:R-:W-:Y:S05]  /*89a10*/  @P0 BRA `(.L_x_285) ;  /* 0x0000000000380947 */ /* 0x000fea0003800000 */
[----:B------:R-:W0:Y:S02]  /*89a20*/  LDS.128 R8, [R44+0x50] ;  /* 0x000050002c087984 */ /* 0x000e240000000c00 */
[----:B0-----:R-:W-:-:S04]  /*89a30*/  ISETP.NE.U32.AND P0, PT, R8, RZ, PT ;  /* 0x000000ff0800720c */ /* 0x001fc80003f05070 */
[----:B------:R-:W-:-:S13]  /*89a40*/  ISETP.NE.AND.EX P0, PT, R9, RZ, PT, P0 ;  /* 0x000000ff0900720c */ /* 0x000fda0003f05300 */
[----:B------:R-:W-:Y:S05]  /*89a50*/  @P0 BRA `(.L_x_285) ;  /* 0x0000000000280947 */ /* 0x000fea0003800000 */
[----:B------:R-:W-:-:S04]  /*89a60*/  ISETP.NE.U32.AND P0, PT, R10, RZ, PT ;  /* 0x000000ff0a00720c */ /* 0x000fc80003f05070 */
[----:B------:R-:W-:-:S13]  /*89a70*/  ISETP.NE.AND.EX P0, PT, R11, RZ, PT, P0 ;  /* 0x000000ff0b00720c */ /* 0x000fda0003f05300 */
[----:B------:R0:W1:Y:S01]  /*89a80*/  @!P0 LDS.128 R24, [R52] ;  /* 0x0000000034188984 */ /* 0x0000620000000c00 */
[----:B------:R-:W-:Y:S05]  /*89a90*/  @!P0 BREAK.RELIABLE B2 ;  /* 0x0000000000028942 */ /* 0x000fea0003800100 */
[----:B------:R0:W2:Y:S04]  /*89aa0*/  @!P0 LDS.128 R20, [R52+0x10] ;  /* 0x0000100034148984 */ /* 0x0000a80000000c00 */
[----:B------:R0:W3:Y:S04]  /*89ab0*/  @!P0 LDS.128 R32, [R52+0x20] ;  /* 0x0000200034208984 */ /* 0x0000e80000000c00 */
[----:B------:R0:W4:Y:S04]  /*89ac0*/  @!P0 LDS.128 R28, [R52+0x30] ;  /* 0x00003000341c8984 */ /* 0x0001280000000c00 */
[----:B------:R0:W0:Y:S04]  /*89ad0*/  @!P0 LDS.128 R56, [R52+0x40] ;  /* 0x0000400034388984 */ /* 0x0000280000000c00 */
[----:B------:R0:W0:Y:S01]  /*89ae0*/  @!P0 LDS.128 R48, [R52+0x50] ;  /* 0x0000500034308984 */ /* 0x0000220000000c00 */
[----:B------:R-:W-:Y:S05]  /*89af0*/  @!P0 BRA `(.L_x_286) ;  /* 0x000003a000408947 */ /* 0x000fea0003800000 */
.L_x_285:
[----:B------:R-:W-:Y:S05]  /*89b00*/  BSYNC.RELIABLE B2 ;  /* 0x0000000000027941 */ /* 0x000fea0003800100 */
.L_x_284:
[----:B------:R-:W5:Y:S01]  /*89b10*/  LDS.128 R8, [R52+0x40] ;  /* 0x0000400034087984 */ /* 0x000f620000000c00 */
[----:B------:R-:W-:Y:S01]  /*89b20*/  BSSY.RELIABLE B2, `(.L_x_287) ;  /* 0x0000018000027945 */ /* 0x000fe20003800100 */
[----:B-----5:R-:W-:-:S04]  /*89b30*/  ISETP.NE.U32.AND P0, PT, R8, RZ, PT ;  /* 0x000000ff0800720c */ /* 0x020fc80003f05070 */
[----:B------:R-:W-:-:S13]  /*89b40*/  ISETP.NE.AND.EX P0, PT, R9, RZ, PT, P0 ;  /* 0x000000ff0900720c */ /* 0x000fda0003f05300 */
[----:B------:R-:W-:Y:S05]  /*89b50*/  @P0 BRA `(.L_x_288) ;  /* 0x0000000000500947 */ /* 0x000fea0003800000 */
[----:B------:R-:W-:-:S04]  /*89b60*/  ISETP.NE.U32.AND P0, PT, R10, RZ, PT ;  /* 0x000000ff0a00720c */ /* 0x000fc80003f05070 */
[----:B------:R-:W-:-:S13]  /*89b70*/  ISETP.NE.AND.EX P0, PT, R11, RZ, PT, P0 ;  /* 0x000000ff0b00720c */ /* 0x000fda0003f05300 */
[----:B------:R-:W-:Y:S05]  /*89b80*/  @P0 BRA `(.L_x_288) ;  /* 0x0000000000440947 */ /* 0x000fea0003800000 */
[----:B------:R-:W5:Y:S02]  /*89b90*/  LDS.128 R12, [R52+0x50] ;  /* 0x00005000340c7984 */ /* 0x000f640000000c00 */
[----:B-----5:R-:W-:-:S04]  /*89ba0*/  ISETP.NE.U32.AND P0, PT, R12, RZ, PT ;  /* 0x000000ff0c00720c */ /* 0x020fc80003f05070 */
[----:B------:R-:W-:-:S13]  /*89bb0*/  ISETP.NE.AND.EX P0, PT, R13, RZ, PT, P0 ;  /* 0x000000ff0d00720c */ /* 0x000fda0003f05300 */
[----:B------:R-:W-:Y:S05]  /*89bc0*/  @P0 BRA `(.L_x_288) ;  /* 0x0000000000340947 */ /* 0x000fea0003800000 */
[----:B------:R-:W-:-:S04]  /*89bd0*/  ISETP.NE.U32.AND P0, PT, R14, RZ, PT ;  /* 0x000000ff0e00720c */ /* 0x000fc80003f05070 */
[----:B------:R-:W-:-:S13]  /*89be0*/  ISETP.NE.AND.EX P0, PT, R15, RZ, PT, P0 ;  /* 0x000000ff0f00720c */ /* 0x000fda0003f05300 */
[----:B-1----:R1:W1:Y:S01]  /*89bf0*/  @!P0 LDS.128 R24, [R44] ;  /* 0x000000002c188984 */ /* 0x0022620000000c00 */
[----:B------:R-:W-:Y:S05]  /*89c00*/  @!P0 BREAK.RELIABLE B2 ;  /* 0x0000000000028942 */ /* 0x000fea0003800100 */
[----:B--2---:R2:W1:Y:S01]  /*89c10*/  @!P0 LDS.128 R20, [R44+0x10] ;  /* 0x000010002c148984 */ /* 0x0044620000000c00 */
[----:B0-----:R-:W-:Y:S02]  /*89c20*/  @!P0 IMAD.MOV.U32 R58, RZ, RZ, R6 ;  /* 0x000000ffff3a8224 */ /* 0x001fe400078e0006 */
[----:B------:R-:W-:Y:S01]  /*89c30*/  @!P0 IMAD.MOV.U32 R59, RZ, RZ, R7 ;  /* 0x000000ffff3b8224 */ /* 0x000fe200078e0007 */
[----:B---3--:R2:W0:Y:S01]  /*89c40*/  @!P0 LDS.128 R32, [R44+0x20] ;  /* 0x000020002c208984 */ /* 0x0084220000000c00 */
[----:B------:R-:W-:-:S02]  /*89c50*/  @!P0 IMAD.MOV.U32 R56, RZ, RZ, R4 ;  /* 0x000000ffff388224 */ /* 0x000fc400078e0004 */
[----:B------:R-:W-:Y:S01]  /*89c60*/  @!P0 IMAD.MOV.U32 R57, RZ, RZ, R5 ;  /* 0x000000ffff398224 */ /* 0x000fe200078e0005 */
[----:B----4-:R2:W3:Y:S04]  /*89c70*/  @!P0 LDS.128 R28, [R44+0x30] ;  /* 0x000030002c1c8984 */ /* 0x0104e80000000c00 */
[----:B------:R2:W4:Y:S01]  /*89c80*/  @!P0 LDS.128 R48, [R44+0x50] ;  /* 0x000050002c308984 */ /* 0x0005220000000c00 */
[----:B------:R-:W-:Y:S05]  /*89c90*/  @!P0 BRA `(.L_x_286) ;  /* 0x0000039c00d88947 */ /* 0x000fea0003800000 */
.L_x_288:
[----:B------:R-:W-:Y:S05]  /*89ca0*/  BSYNC.RELIABLE B2 ;  /* 0x0000000000027941 */ /* 0x000fea0003800100 */
.L_x_287:
[----:B------:R-:W-:Y:S01]  /*89cb0*/  IMAD.WIDE.U32 R2, R5, R4, RZ ;  /* 0x0000000405027225 */ /* 0x000fe200078e00ff */
[----:B------:R-:W-:Y:S01]  /*89cc0*/  LOP3.LUT R63, R63, 0xffffffef, RZ, 0xc0, !PT ;  /* 0xffffffef3f3f7812 */ /* 0x000fe200078ec0ff */
[----:B------:R-:W-:Y:S02]  /*89cd0*/  BSSY.RECONVERGENT B2, `(.L_x_289) ;  /* 0x000017c000027945 */ /* 0x000fe40003800200 */
[----:B------:R-:W-:-:S04]  /*89ce0*/  IMAD.WIDE.U32 R14, R5, R6, RZ ;  /* 0x00000006050e7225 */ /* 0x000fc800078e00ff */
[----:B------:R-:W-:-:S04]  /*89cf0*/  IMAD.WIDE.U32 R12, P0, R4, R5, R2 ;  /* 0x00000005040c7225 */ /* 0x000fc80007800002 */
[----:B------:R-:W-:-:S04]  /*89d00*/  IMAD.WIDE.U32 R2, R4, R4, RZ ;  /* 0x0000000404027225 */ /* 0x000fc800078e00ff */
[----:B-1----:R-:W-:Y:S01]  /*89d10*/  IMAD.X R27, RZ, RZ, RZ, P0 ;  /* 0x000000ffff1b7224 */ /* 0x002fe200000e06ff */
[----:B------:R-:W-:Y:S01]  /*89d20*/  IADD3 R3, P0, PT, R3, R12, RZ ;  /* 0x0000000c03037210 */ /* 0x000fe20007f1e0ff */
[----:B------:R-:W-:-:S04]  /*89d30*/  IMAD.WIDE.U32 R16, R7, R4, RZ ;  /* 0x0000000407107225 */ /* 0x000fc800078e00ff */
[----:B------:R-:W-:-:S04]  /*89d40*/  IMAD.WIDE.U32 R18, R9, R8, RZ ;  /* 0x0000000809127225 */ /* 0x000fc800078e00ff */
[----:B------:R-:W-:Y:S02]  /*89d50*/  IMAD.MOV.U32 R26, RZ, RZ, R13 ;  /* 0x000000ffff1a7224 */ /* 0x000fe400078e000d */
[----:B---34-:R-:W-:-:S04]  /*89d60*/  IMAD.WIDE.U32 R30, P2, R4, R7, R14 ;  /* 0x00000007041e7225 */ /* 0x018fc8000784000e */
[----:B------:R-:W-:-:S04]  /*89d70*/  IMAD.WIDE.U32.X R26, R5, R5, R26, P0 ;  /* 0x00000005051a7225 */ /* 0x000fc800000e041a */
[----:B------:R-:W-:-:S04]  /*89d80*/  IMAD.WIDE.U32 R12, R6, R4, RZ ;  /* 0x00000004060c7225 */ /* 0x000fc800078e00ff */
[----:B------:R-:W-:-:S04]  /*89d90*/  IMAD.WIDE.U32 R24, R4, R6, RZ ;  /* 0x0000000604187225 */ /* 0x000fc800078e00ff */
[----:B--2---:R-:W-:Y:S01]  /*89da0*/  IMAD.WIDE.U32 R20, P3, R8, R9, R18 ;  /* 0x0000000908147225 */ /* 0x004fe20007860012 */
[----:B------:R-:W-:Y:S02]  /*89db0*/  IADD3 R29, P1, PT, R25, R30, RZ ;  /* 0x0000001e191d7210 */ /* 0x000fe40007f3e0ff */
[----:B------:R-:W-:Y:S01]  /*89dc0*/  IADD3 R24, P5, P6, R12, R24, R26 ;  /* 0x000000180c187210 */ /* 0x000fe20007ebe01a */
[----:B------:R-:W-:-:S04]  /*89dd0*/  IMAD.WIDE.U32 R14, P0, R5, R6, R16 ;  /* 0x00000006050e7225 */ /* 0x000fc80007800010 */
[----:B0-----:R-:W-:Y:S01]  /*89de0*/  IMAD.X R33, RZ, RZ, RZ, P3 ;  /* 0x000000ffff217224 */ /* 0x001fe200018e06ff */
[----:B------:R-:W-:Y:S01]  /*89df0*/  IADD3 R13, P3, PT, R13, R14, RZ ;  /* 0x0000000e0d0d7210 */ /* 0x000fe20007f7e0ff */
[----:B------:R-:W-:-:S03]  /*89e00*/  IMAD.WIDE.U32 R22, R11, R8, RZ ;  /* 0x000000080b167225 */ /* 0x000fc600078e00ff */
[----:B------:R-:W-:Y:S01]  /*89e10*/  IADD3.X R26, PT, PT, R13, R29, R27, P5, P6 ;  /* 0x0000001d0d1a7210 */ /* 0x000fe20002fec41b */
[----:B------:R-:W-:-:S04]  /*89e20*/  IMAD.WIDE.U32 R16, R9, R10, RZ ;  /* 0x0000000a09107225 */ /* 0x000fc800078e00ff */
[----:B------:R-:W-:-:S04]  /*89e30*/  IMAD.WIDE.U32 R22, P5, R9, R10, R22 ;  /* 0x0000000a09167225 */ /* 0x000fc800078a0016 */
[----:B------:R-:W-:-:S04]  /*89e40*/  IMAD.WIDE.U32 R18, R8, R8, RZ ;  /* 0x0000000808127225 */ /* 0x000fc800078e00ff */
[----:B------:R-:W-:Y:S01]  /*89e50*/  IMAD.WIDE.U32 R16, P6, R8, R11, R16 ;  /* 0x0000000b08107225 */ /* 0x000fe200078c0010 */
[----:B------:R-:W-:-:S03]  /*89e60*/  IADD3 R25, P4, PT, R19, R20, RZ ;  /* 0x0000001413197210 */ /* 0x000fc60007f9e0ff */
[----:B------:R-:W-:Y:S01]  /*89e70*/  IMAD.MOV.U32 R32, RZ, RZ, R21 ;  /* 0x000000ffff207224 */ /* 0x000fe200078e0015 */
[----:B------:R-:W-:Y:S01]  /*89e80*/  @P5 LOP3.LUT R63, R63, 0x10, RZ, 0xfc, !PT ;  /* 0x000000103f3f5812 */ /* 0x000fe200078efcff */
[----:B------:R-:W-:-:S03]  /*89e90*/  IMAD.WIDE.U32 R20, R10, R8, RZ ;  /* 0x000000080a147225 */ /* 0x000fc600078e00ff */
[----:B------:R-:W-:Y:S01]  /*89ea0*/  LOP3.LUT R63, R63, 0xffffefff, RZ, 0xc0, !PT ;  /* 0xffffefff3f3f7812 */ /* 0x000fe200078ec0ff */
[----:B------:R-:W-:Y:S01]  /*89eb0*/  IMAD.WIDE.U32 R34, R8, R10, RZ ;  /* 0x0000000a08227225 */ /* 0x000fe200078e00ff */
[----:B------:R-:W-:Y:S02]  /*89ec0*/  IADD3 R29, P5, PT, R21, R22, RZ ;  /* 0x00000016151d7210 */ /* 0x000fe40007fbe0ff */
[----:B------:R-:W-:Y:S01]  /*89ed0*/  @P6 LOP3.LUT R63, R63, 0x1000, RZ, 0xfc, !PT ;  /* 0x000010003f3f6812 */ /* 0x000fe200078efcff */
[----:B------:R-:W-:Y:S01]  /*89ee0*/  IMAD.WIDE.U32.X R32, R9, R9, R32, P4 ;  /* 0x0000000909207225 */ /* 0x000fe200020e0420 */
[----:B------:R-:W-:Y:S02]  /*89ef0*/  IADD3 R22, P6, PT, R35, R16, RZ ;  /* 0x0000001023167210 */ /* 0x000fe40007fde0ff */
[----:B------:R-:W-:-:S07]  /*89f00*/  LOP3.LUT R63, R63, 0xffffffdf, RZ, 0xc0, !PT ;  /* 0xffffffdf3f3f7812 */ /* 0x000fce00078ec0ff */
[----:B------:R-:W-:Y:S02]  /*89f10*/  @P5 LOP3.LUT R63, R63, 0x20, RZ, 0xfc, !PT ;  /* 0x000000203f3f5812 */ /* 0x000fe400078efcff */
[----:B------:R-:W-:Y:S01]  /*89f20*/  IADD3 R27, P4, P5, R20, R34, R32 ;  /* 0x00000022141b7210 */ /* 0x000fe20007d9e020 */
[----:B------:R-:W-:Y:S01]  /*89f30*/  IMAD.MOV.U32 R32, RZ, RZ, R15 ;  /* 0x000000ffff207224 */ /* 0x000fe200078e000f */
[----:B------:R-:W-:Y:S02]  /*89f40*/  LOP3.LUT R63, R63, 0xfffff7ff, RZ, 0xc0, !PT ;  /* 0xfffff7ff3f3f7812 */ /* 0x000fe400078ec0ff */
[----:B------:R-:W-:Y:S01]  /*89f50*/  IADD3.X R22, PT, PT, R29, R22, R33, P4, P5 ;  /* 0x000000161d167210 */ /* 0x000fe200027ea421 */
[----:B------:R-:W-:Y:S01]  /*89f60*/  IMAD.X R33, RZ, RZ, RZ, P0 ;  /* 0x000000ffff217224 */ /* 0x000fe200000e06ff */
[----:B------:R-:W-:Y:S02]  /*89f70*/  ISETP.GE.U32.AND P0, PT, R24, R12, PT ;  /* 0x0000000c1800720c */ /* 0x000fe40003f06070 */
[----:B------:R-:W-:Y:S01]  /*89f80*/  @P6 LOP3.LUT R63, R63, 0x800, RZ, 0xfc, !PT ;  /* 0x000008003f3f6812 */ /* 0x000fe200078efcff */
[----:B------:R-:W-:Y:S01]  /*89f90*/  IMAD.WIDE.U32.X R14, R5, R7, R32, P3 ;  /* 0x00000007050e7225 */ /* 0x000fe200018e0420 */
[----:B------:R-:W-:-:S02]  /*89fa0*/  ISETP.GE.U32.AND.EX P0, PT, R26, R13, PT, P0 ;  /* 0x0000000d1a00720c */ /* 0x000fc40003f06100 */
[----:B------:R-:W-:Y:S01]  /*89fb0*/  LOP3.LUT R63, R63, 0xfffffff7, RZ, 0xc0, !PT ;  /* 0xfffffff73f3f7812 */ /* 0x000fe200078ec0ff */
[----:B------:R-:W-:Y:S01]  /*89fc0*/  IMAD.WIDE.U32 R32, R7, R6, RZ ;  /* 0x0000000607207225 */ /* 0x000fe200078e00ff */
[----:B------:R-:W-:-:S03]  /*89fd0*/  SEL R43, RZ, 0x1, P0 ;  /* 0x00000001ff2b7807 */ /* 0x000fc60000000000 */
[----:B------:R-:W-:-:S04]  /*89fe0*/  IMAD.WIDE.U32 R12, R6, R6, RZ ;  /* 0x00000006060c7225 */ /* 0x000fc800078e00ff */
[----:B------:R-:W-:Y:S01]  /*89ff0*/  IMAD.WIDE.U32 R38, P0, R6, R7, R32 ;  /* 0x0000000706267225 */ /* 0x000fe20007800020 */
[----:B------:R-:W-:-:S03]  /*8a000*/  IADD3 R43, P4, P5, R12, R14, R43 ;  /* 0x0000000e0c2b7210 */ /* 0x000fc60007d9e02b */
[----:B------:R-:W-:Y:S01]  /*8a010*/  IMAD.X R33, RZ, RZ, RZ, P2 ;  /* 0x000000ffff217224 */ /* 0x000fe200010e06ff */
[----:B------:R-:W-:Y:S01]  /*8a020*/  IADD3 R13, P3, PT, R13, R38, RZ ;  /* 0x000000260d0d7210 */ /* 0x000fe20007f7e0ff */
[----:B------:R-:W-:-:S03]  /*8a030*/  IMAD.MOV.U32 R32, RZ, RZ, R31 ;  /* 0x000000ffff207224 */ /* 0x000fc600078e001f */
[----:B------:R-:W-:Y:S01]  /*8a040*/  IADD3.X R28, PT, PT, R13, R15, RZ, P4, P5 ;  /* 0x0000000f0d1c7210 */ /* 0x000fe200027ea4ff */
[C---:B------:R-:W-:Y:S01]  /*8a050*/  IMAD.WIDE.U32.X R30, R5.reuse, R7, R32, P1 ;  /* 0x00000007051e7225 */ /* 0x040fe200008e0420 */
[----:B------:R-:W0:Y:S03]  /*8a060*/  LDS.128 R12, [R44+0x50] ;  /* 0x000050002c0c7984 */ /* 0x000e260000000c00 */
[----:B0-----:R-:W-:-:S04]  /*8a070*/  IMAD.WIDE.U32 R36, R5, R12, RZ ;  /* 0x0000000c05247225 */ /* 0x001fc800078e00ff */
        /* <DEDUP_REMOVED lines=23> */
[----:B------:R-:W-:Y:S02]  /*8a1f0*/  IADD3 R47, P1, P2, R51, R32, R30 ;  /* 0x00000020332f7210 */ /* 0x000fe40007a3e01e */
[----:B------:R-:W-:Y:S02]  /*8a200*/  IADD3 R49, P4, PT, R33, R34, RZ ;  /* 0x0000002221317210 */ /* 0x000fe40007f9e0ff */
[----:B------:R-:W-:Y:S02]  /*8a210*/  P2R R50, PR, RZ, 0x20 ;  /* 0x00000020ff327803 */ /* 0x000fe40000000000 */
[----:B------:R-:W-:Y:S01]  /*8a220*/  IADD3.X R49, PT, PT, R38, R49, R31, P1, P2 ;  /* 0x0000003126317210 */ /* 0x000fe20000fe441f */
[----:B------:R-:W-:Y:S01]  /*8a230*/  IMAD.WIDE.U32 R30, R13, R4, RZ ;  /* 0x000000040d1e7225 */ /* 0x000fe200078e00ff */
[----:B------:R-:W-:-:S03]  /*8a240*/  P2R R53, PR, RZ, 0x10 ;  /* 0x00000010ff357803 */ /* 0x000fc60000000000 */
        /* <DEDUP_REMOVED lines=17> */
[----:B------:R-:W-:-:S03]  /*8a360*/  IMAD.MOV.U32 R30, RZ, RZ, R39 ;  /* 0x000000ffff1e7224 */ /* 0x000fc600078e0027 */
[----:B------:R-:W-:Y:S01]  /*8a370*/  IADD3.X R34, PT, PT, R31, R33, RZ, P4, P5 ;  /* 0x000000211f227210 */ /* 0x000fe200027ea4ff */
[----:B------:R-:W-:Y:S02]  /*8a380*/  IMAD.X R31, RZ, RZ, RZ, P3 ;  /* 0x000000ffff1f7224 */ /* 0x000fe400018e06ff */
[----:B------:R-:W-:-:S04]  /*8a390*/  IMAD.WIDE.U32 R32, R6, R14, RZ ;  /* 0x0000000e06207225 */ /* 0x000fc800078e00ff */
[----:B------:R-:W-:Y:S01]  /*8a3a0*/  IMAD.WIDE.U32.X R30, R13, R7, R30, P0 ;  /* 0x000000070d1e7225 */ /* 0x000fe200000e041e */
[----:B------:R-:W-:-:S03]  /*8a3b0*/  ISETP.GE.U32.AND P0, PT, R47, R51, PT ;  /* 0x000000332f00720c */ /* 0x000fc60003f06070 */
[----:B------:R-:W-:Y:S01]  /*8a3c0*/  IMAD.WIDE.U32 R36, P5, R6, R15, R36 ;  /* 0x0000000f06247225 */ /* 0x000fe200078a0024 */
[----:B------:R-:W-:-:S03]  /*8a3d0*/  ISETP.GE.U32.AND.EX P0, PT, R49, R38, PT, P0 ;  /* 0x000000263100720c */ /* 0x000fc60003f06100 */
[----:B------:R-:W-:Y:S01]  /*8a3e0*/  IMAD.WIDE.U32 R38, R13, R12, RZ ;  /* 0x0000000c0d267225 */ /* 0x000fe200078e00ff */
[----:B------:R-:W-:Y:S02]  /*8a3f0*/  SEL R55, RZ, 0x1, P0 ;  /* 0x00000001ff377807 */ /* 0x000fe40000000000 */
[----:B------:R-:W-:Y:S02]  /*8a400*/  IADD3 R33, P0, PT, R33, R36, RZ ;  /* 0x0000002421217210 */ /* 0x000fe40007f1e0ff */
[----:B------:R-:W-:Y:S01]  /*8a410*/  IADD3 R55, P3, P4, R32, R30, R55 ;  /* 0x0000001e20377210 */ /* 0x000fe20007c7e037 */
[----:B------:R-:W-:Y:S01]  /*8a420*/  IMAD.MOV.U32 R30, RZ, RZ, R41 ;  /* 0x000000ffff1e7224 */ /* 0x000fe200078e0029 */
[----:B------:R-:W-:Y:S02]  /*8a430*/  P2R R36, PR, RZ, 0x20 ;  /* 0x00000020ff247803 */ /* 0x000fe40000000000 */
[----:B------:R-:W-:Y:S01]  /*8a440*/  IADD3.X R42, PT, PT, R33, R31, RZ, P3, P4 ;  /* 0x0000001f212a7210 */ /* 0x000fe20001fe84ff */
        /* <DEDUP_REMOVED lines=31> */
[----:B------:R-:W-:Y:S01]  /*8a640*/  IMAD.WIDE.U32 R38, R15, R12, RZ ;  /* 0x0000000c0f267225 */ /* 0x000fe200078e00ff */
[----:B------:R-:W-:Y:S02]  /*8a650*/  IADD3.X R28, PT, PT, R31, R33, RZ, P5, P6 ;  /* 0x000000211f1c7210 */ /* 0x000fe40002fec4ff */
[----:B------:R-:W-:Y:S01]  /*8a660*/  ISETP.NE.AND P5, PT, R50, RZ, PT ;  /* 0x000000ff3200720c */ /* 0x000fe20003fa5270 */
[----:B------:R-:W-:Y:S01]  /*8a670*/  IMAD.X R33, RZ, RZ, RZ, P1 ;  /* 0x000000ffff217224 */ /* 0x000fe200008e06ff */
[----:B------:R-:W-:-:S03]  /*8a680*/  ISETP.NE.AND P6, PT, R53, RZ, PT ;  /* 0x000000ff3500720c */ /* 0x000fc60003fc5270 */
[----:B------:R-:W-:Y:S02]  /*8a690*/  IMAD.X R31, RZ, RZ, RZ, P5 ;  /* 0x000000ffff1f7224 */ /* 0x000fe400028e06ff */
[----:B------:R-:W-:-:S04]  /*8a6a0*/  IMAD.WIDE.U32.X R32, R13, R13, R32, P2 ;  /* 0x0000000d0d207225 */ /* 0x000fc800010e0420 */
[----:B------:R-:W-:Y:S01]  /*8a6b0*/  IMAD.WIDE.U32.X R30, R5, R15, R30, P6 ;  /* 0x0000000f051e7225 */ /* 0x000fe200030e041e */
[----:B------:R-:W-:Y:S02]  /*8a6c0*/  ISETP.NE.AND P6, PT, R36, RZ, PT ;  /* 0x000000ff2400720c */ /* 0x000fe40003fc5270 */
[----:B------:R-:W-:-:S05]  /*8a6d0*/  IADD3 R36, P1, PT, R55, R30, RZ ;  /* 0x0000001e37247210 */ /* 0x000fca0007f3e0ff */
        /* <DEDUP_REMOVED lines=12> */
[----:B------:R-:W-:Y:S01]  /*8a7a0*/  IMAD.MOV.U32 R32, RZ, RZ, R41 ;  /* 0x000000ffff207224 */ /* 0x000fe200078e0029 */
[----:B------:R-:W-:Y:S01]  /*8a7b0*/  LOP3.LUT R63, R63, 0xfffffffb, RZ, 0xc0, !PT ;  /* 0xfffffffb3f3f7812 */ /* 0x000fe200078ec0ff */
[----:B------:R-:W-:Y:S01]  /*8a7c0*/  IMAD.WIDE.U32 R34, R14, R12, RZ ;  /* 0x0000000c0e227225 */ /* 0x000fe200078e00ff */
[----:B------:R-:W-:Y:S01]  /*8a7d0*/  IADD3.X R79, PT, PT, R79, R33, RZ, P1, P2 ;  /* 0x000000214f4f7210 */ /* 0x000fe20000fe44ff */
[----:B------:R-:W0:Y:S01]  /*8a7e0*/  LDC.64 R40, c[0x3][RZ] ;  /* 0x00c00000ff287b82 */ /* 0x000e220000000a00 */
[----:B------:R-:W-:Y:S01]  /*8a7f0*/  IADD3 R66, P1, PT, R43, R66, RZ ;  /* 0x000000422b427210 */ /* 0x000fe20007f3e0ff */
[----:B------:R-:W-:Y:S01]  /*8a800*/  IMAD.X R33, RZ, RZ, RZ, P3 ;  /* 0x000000ffff217224 */ /* 0x000fe200018e06ff */
[----:B------:R-:W-:Y:S01]  /*8a810*/  @P5 LOP3.LUT R63, R63, 0x4, RZ, 0xfc, !PT ;  /* 0x000000043f3f5812 */ /* 0x000fe200078efcff */
[----:B------:R-:W-:-:S03]  /*8a820*/  IMAD.WIDE.U32 R50, P3, R13, R14, R38 ;  /* 0x0000000e0d327225 */ /* 0x000fc60007860026 */
[----:B------:R-:W-:Y:S01]  /*8a830*/  LOP3.LUT R63, R63, 0xfffffffd, RZ, 0xc0, !PT ;  /* 0xfffffffd3f3f7812 */ /* 0x000fe200078ec0ff */
[----:B------:R-:W-:Y:S01]  /*8a840*/  IMAD.X R47, R28, 0x1, R47, P1 ;  /* 0x000000011c2f7824 */ /* 0x000fe200008e062f */
[----:B------:R-:W-:Y:S01]  /*8a850*/  ISETP.GE.U32.AND P1, PT, R66, R43, PT ;  /* 0x0000002b4200720c */ /* 0x000fe20003f26070 */
[----:B------:R-:W-:Y:S01]  /*8a860*/  IMAD.WIDE.U32.X R32, R7, R15, R32, P4 ;  /* 0x0000000f07207225 */ /* 0x000fe200020e0420 */
[----:B------:R-:W-:Y:S02]  /*8a870*/  IADD3 R75, P5, PT, R35, R50, RZ ;  /* 0x00000032234b7210 */ /* 0x000fe40007fbe0ff */
[----:B------:R-:W-:-:S04]  /*8a880*/  ISETP.GE.U32.AND.EX P1, PT, R47, R28, PT, P1 ;  /* 0x0000001c2f00720c */ /* 0x000fc80003f26110 */
[----:B------:R-:W-:Y:S02]  /*8a890*/  SEL R73, RZ, 0x1, P1 ;  /* 0x00000001ff497807 */ /* 0x000fe40000800000 */
[----:B------:R-:W-:Y:S02]  /*8a8a0*/  @P3 LOP3.LUT R63, R63, 0x2, RZ, 0xfc, !PT ;  /* 0x000000023f3f3812 */ /* 0x000fe400078efcff */
[----:B------:R-:W-:Y:S01]  /*8a8b0*/  IADD3 R73, P1, P2, R34, R32, R73 ;  /* 0x0000002022497210 */ /* 0x000fe20007a3e049 */
[----:B------:R-:W-:-:S03]  /*8a8c0*/  IMAD.MOV.U32 R32, RZ, RZ, R37 ;  /* 0x000000ffff207224 */ /* 0x000fc600078e0025 */
[----:B------:R-:W-:Y:S01]  /*8a8d0*/  IADD3.X R75, PT, PT, R75, R33, RZ, P1, P2 ;  /* 0x000000214b4b7210 */ /* 0x000fe20000fe44ff */
[----:B------:R-:W-:Y:S02]  /*8a8e0*/  IMAD.X R33, RZ, RZ, RZ, P6 ;  /* 0x000000ffff217224 */ /* 0x000fe400030e06ff */
[----:B------:R-:W-:Y:S01]  /*8a8f0*/  IMAD.WIDE.U32.X R32, R7, R15, R32, P0 ;  /* 0x0000000f07207225 */ /* 0x000fe200000e0420 */
[----:B------:R-:W-:-:S04]  /*8a900*/  ISETP.GE.U32.AND P0, PT, R36, R55, PT ;  /* 0x000000372400720c */ /* 0x000fc80003f06070 */
[----:B------:R-:W-:Y:S02]  /*8a910*/  ISETP.GE.U32.AND.EX P0, PT, R53, R42, PT, P0 ;  /* 0x0000002a3500720c */ /* 0x000fe40003f06100 */
[----:B------:R-:W1:Y:S02]  /*8a920*/  LDC.64 R42, c[0x3][0x40] ;  /* 0x00c01000ff2a7b82 */ /* 0x000e640000000a00 */
[----:B------:R-:W-:-:S04]  /*8a930*/  SEL R70, RZ, 0x1, P0 ;  /* 0x00000001ff467807 */ /* 0x000fc80000000000 */
[----:B------:R-:W-:-:S04]  /*8a940*/  IADD3 R70, P0, P1, R77, R32, R70 ;  /* 0x000000204d467210 */ /* 0x000fc8000791e046 */
[----:B------:R-:W-:Y:S01]  /*8a950*/  IADD3.X R72, PT, PT, R79, R33, RZ, P0, P1 ;  /* 0x000000214f487210 */ /* 0x000fe200007e24ff */
[-C--:B-1----:R-:W-:Y:S01]  /*8a960*/  IMAD R28, R3, R42.reuse, RZ ;  /* 0x0000002a031c7224 */ /* 0x082fe200078e02ff */
[----:B------:R-:W-:Y:S01]  /*8a970*/  LOP3.LUT R3, RZ, R3, RZ, 0x33, !PT ;  /* 0x00000003ff037212 */ /* 0x000fe200078e33ff */
[----:B------:R-:W-:-:S04]  /*8a980*/  IMAD.WIDE.U32 R32, R2, R42, RZ ;  /* 0x0000002a02207225 */ /* 0x000fc800078e00ff */
[----:B------:R-:W-:-:S04]  /*8a990*/  IMAD R71, R2, R43, R28 ;  /* 0x0000002b02477224 */ /* 0x000fc800078e021c */
[----:B------:R-:W-:Y:S01]  /*8a9a0*/  IMAD.IADD R71, R33, 0x1, R71 ;  /* 0x0000000121477824 */ /* 0x000fe200078e0247 */
[----:B------:R-:W-:-:S03]  /*8a9b0*/  LOP3.LUT R33, RZ, R2, RZ, 0x33, !PT ;  /* 0x00000002ff217212 */ /* 0x000fc600078e33ff */
[----:B0-----:R-:W-:-:S04]  /*8a9c0*/  IMAD.WIDE.U32 R34, R71, R40, RZ ;  /* 0x0000002847227225 */ /* 0x001fc800078e00ff */
[----:B------:R-:W-:-:S04]  /*8a9d0*/  IMAD.WIDE.U32 R36, P0, R32, R41, R34 ;  /* 0x0000002920247225 */ /* 0x000fc80007800022 */
[----:B------:R-:W-:-:S04]  /*8a9e0*/  IMAD.WIDE.U32 R34, R32, R40, RZ ;  /* 0x0000002820227225 */ /* 0x000fc800078e00ff */
[----:B------:R-:W-:Y:S01]  /*8a9f0*/  IMAD.X R39, RZ, RZ, RZ, P0 ;  /* 0x000000ffff277224 */ /* 0x000fe200000e06ff */
[----:B------:R-:W-:Y:S01]  /*8aa00*/  IADD3 R28, P0, PT, R35, R36, RZ ;  /* 0x00000024231c7210 */ /* 0x000fe20007f1e0ff */
[----:B------:R-:W-:-:S04]  /*8aa10*/  IMAD.MOV.U32 R38, RZ, RZ, R37 ;  /* 0x000000ffff267224 */ /* 0x000fc800078e0025 */
[----:B------:R-:W-:Y:S01]  /*8aa20*/  IMAD.WIDE.U32.X R36, R71, R41, R38, P0 ;  /* 0x0000002947247225 */ /* 0x000fe200000e0426 */
[----:B------:R-:W-:Y:S01]  /*8aa30*/  ISETP.GT.U32.AND P0, PT, R34, R33, PT ;  /* 0x000000212200720c */ /* 0x000fe20003f04070 */
[----:B------:R-:W0:Y:S03]  /*8aa40*/  LDC.64 R38, c[0x3][0x8] ;  /* 0x00c00200ff267b82 */ /* 0x000e260000000a00 */
[----:B------:R-:W-:-:S04]  /*8aa50*/  ISETP.GT.U32.AND.EX P0, PT, R28, R3, PT, P0 ;  /* 0x000000031c00720c */ /* 0x000fc80003f04100 */
[----:B------:R-:W-:Y:S01]  /*8aa60*/  SEL R57, RZ, 0x1, !P0 ;  /* 0x00000001ff397807 */ /* 0x000fe20004000000 */
[----:B0-----:R-:W-:-:S04]  /*8aa70*/  IMAD.WIDE.U32 R34, R71, R38, RZ ;  /* 0x0000002647227225 */ /* 0x001fc800078e00ff */
[----:B------:R-:W-:-:S04]  /*8aa80*/  IMAD.WIDE.U32 R2, R32, R38, RZ ;  /* 0x0000002620027225 */ /* 0x000fc800078e00ff */
[----:B------:R-:W-:Y:S01]  /*8aa90*/  IMAD.WIDE.U32 R34, P2, R32, R39, R34 ;  /* 0x0000002720227225 */ /* 0x000fe20007840022 */
[----:B------:R-:W-:Y:S02]  /*8aaa0*/  IADD3 R57, P0, P1, R2, R36, R57 ;  /* 0x0000002402397210 */ /* 0x000fe4000791e039 */
[----:B------:R-:W-:-:S04]  /*8aab0*/  IADD3 R3, P3, PT, R3, R34, RZ ;  /* 0x0000002203037210 */ /* 0x000fc80007f7e0ff */
[----:B------:R-:W-:Y:S02]  /*8aac0*/  IADD3.X R30, PT, PT, R3, R37, RZ, P0, P1 ;  /* 0x00000025031e7210 */ /* 0x000fe400007e24ff */
[----:B------:R-:W-:-:S05]  /*8aad0*/  IADD3 R28, P0, PT, R57, R24, RZ ;  /* 0x00000018391c7210 */ /* 0x000fca0007f1e0ff */
[----:B------:R-:W-:Y:S02]  /*8aae0*/  IMAD.X R53, R30, 0x1, R26, P0 ;  /* 0x000000011e357824 */ /* 0x000fe400000e061a */
[----:B------:R-:W-:-:S03]  /*8aaf0*/  IMAD.WIDE.U32 R60, R28, R42, RZ ;  /* 0x0000002a1c3c7225 */ /* 0x000fc600078e00ff */
[----:B------:R-:W-:Y:S01]  /*8ab00*/  LOP3.LUT R24, RZ, R53, RZ, 0x33, !PT ;  /* 0x00000035ff187212 */ /* 0x000fe200078e33ff */
[----:B------:R-:W-:-:S04]  /*8ab10*/  IMAD R2, R53, R42, RZ ;  /* 0x0000002a35027224 */ /* 0x000fc800078e02ff */
        /* <DEDUP_REMOVED lines=21> */
[----:B------:R-:W0:Y:S01]  /*8ac70*/  LDC.64 R36, c[0x3][0x10] ;  /* 0x00c00400ff247b82 */ /* 0x000e220000000a00 */
[----:B------:R-:W-:Y:S01]  /*8ac80*/  ISETP.GE.U32.AND P2, PT, R28, R57, PT ;  /* 0x000000391c00720c */ /* 0x000fe20003f46070 */
[----:B------:R-:W-:-:S03]  /*8ac90*/  IMAD.WIDE.U32.X R2, R71, R39, R2, P3 ;  /* 0x0000002747027225 */ /* 0x000fc600018e0402 */
[----:B------:R-:W-:-:S04]  /*8aca0*/  ISETP.GE.U32.AND.EX P2, PT, R53, R30, PT, P2 ;  /* 0x0000001e3500720c */ /* 0x000fc80003f46120 */
[----:B------:R-:W-:Y:S01]  /*8acb0*/  SEL R69, RZ, 0x1, P2 ;  /* 0x00000001ff457807 */ /* 0x000fe20001000000 */
[----:B0-----:R-:W-:-:S04]  /*8acc0*/  IMAD.WIDE.U32 R54, R71, R36, RZ ;  /* 0x0000002447367225 */ /* 0x001fc800078e00ff */
        /* <DEDUP_REMOVED lines=15> */
[----:B------:R-:W-:-:S03]  /*8adc0*/  IMAD.WIDE.U32 R64, P1, R60, R37, R58 ;  /* 0x000000253c407225 */ /* 0x000fc6000782003a */
[----:B------:R-:W-:Y:S02]  /*8add0*/  ISETP.GE.U32.AND.EX P0, PT, R35, R24, PT, P0 ;  /* 0x000000182300720c */ /* 0x000fe40003f06100 */
[----:B------:R-:W-:Y:S02]  /*8ade0*/  IADD3 R33, P2, PT, R55, R64, RZ ;  /* 0x0000004037217210 */ /* 0x000fe40007f5e0ff */
[----:B------:R-:W-:-:S04]  /*8adf0*/  SEL R53, RZ, 0x1, P0 ;  /* 0x00000001ff357807 */ /* 0x000fc80000000000 */
[----:B------:R-:W-:Y:S01]  /*8ae00*/  IADD3 R53, P0, P6, R54, R2, R53 ;  /* 0x0000000236357210 */ /* 0x000fe20007e1e035 */
[----:B------:R-:W-:-:S03]  /*8ae10*/  IMAD.WIDE.U32 R54, R15, R14, RZ ;  /* 0x0000000e0f367225 */ /* 0x000fc600078e00ff */
[----:B------:R-:W-:Y:S01]  /*8ae20*/  IADD3.X R62, PT, PT, R33, R3, RZ, P0, P6 ;  /* 0x00000003213e7210 */ /* 0x000fe200007ec4ff */
[----:B------:R-:W-:Y:S01]  /*8ae30*/  IMAD.MOV.U32 R2, RZ, RZ, R51 ;  /* 0x000000ffff027224 */ /* 0x000fe200078e0033 */
[----:B------:R-:W-:Y:S01]  /*8ae40*/  LOP3.LUT P6, RZ, R63, 0x2, RZ, 0xc0, !PT ;  /* 0x000000023fff7812 */ /* 0x000fe200078cc0ff */
[C---:B------:R-:W-:Y:S01]  /*8ae50*/  IMAD.WIDE.U32 R50, R14.reuse, R14, RZ ;  /* 0x0000000e0e327225 */ /* 0x040fe200078e00ff */
[----:B------:R-:W-:Y:S02]  /*8ae60*/  IADD3 R24, P0, PT, R73, R70, RZ ;  /* 0x0000004649187210 */ /* 0x000fe40007f1e0ff */
[----:B------:R-:W-:Y:S01]  /*8ae70*/  LOP3.LUT R63, R63, 0xfffffffe, RZ, 0xc0, !PT ;  /* 0xfffffffe3f3f7812 */ /* 0x000fe200078ec0ff */
[----:B------:R-:W-:Y:S02]  /*8ae80*/  IMAD.X R3, RZ, RZ, RZ, P6 ;  /* 0x000000ffff037224 */ /* 0x000fe400030e06ff */
[----:B------:R-:W-:-:S04]  /*8ae90*/  IMAD.WIDE.U32 R54, P6, R14, R15, R54 ;  /* 0x0000000f0e367225 */ /* 0x000fc800078c0036 */
[----:B------:R-:W-:Y:S01]  /*8aea0*/  IMAD.X R26, R75, 0x1, R72, P0 ;  /* 0x000000014b1a7824 */ /* 0x000fe200000e0648 */
[----:B------:R-:W-:Y:S01]  /*8aeb0*/  ISETP.GE.U32.AND P0, PT, R24, R73, PT ;  /* 0x000000491800720c */ /* 0x000fe20003f06070 */
[----:B------:R-:W-:-:S03]  /*8aec0*/  IMAD.WIDE.U32.X R2, R13, R15, R2, P5 ;  /* 0x0000000f0d027225 */ /* 0x000fc600028e0402 */
[----:B------:R-:W-:-:S04]  /*8aed0*/  ISETP.GE.U32.AND.EX P0, PT, R26, R75, PT, P0 ;  /* 0x0000004b1a00720c */ /* 0x000fc80003f06100 */
        /* <DEDUP_REMOVED lines=8> */
[----:B------:R-:W-:Y:S01]  /*8af60*/  LOP3.LUT P5, RZ, R63, 0x8, RZ, 0xc0, !PT ;  /* 0x000000083fff7812 */ /* 0x000fe200078ac0ff */
[----:B------:R-:W-:Y:S01]  /*8af70*/  IMAD.WIDE.U32.X R50, R71, R37, R50, P3 ;  /* 0x0000002547327225 */ /* 0x000fe200018e0432 */
[----:B------:R-:W-:Y:S02]  /*8af80*/  LOP3.LUT P6, RZ, R63, 0x4, RZ, 0xc0, !PT ;  /* 0x000000043fff7812 */ /* 0x000fe400078cc0ff */
[----:B------:R-:W-:Y:S01]  /*8af90*/  ISETP.GE.U32.AND P3, PT, R56, R69, PT ;  /* 0x000000453800720c */ /* 0x000fe20003f66070 */
[----:B------:R-:W-:Y:S01]  /*8afa0*/  IMAD.X R3, RZ, RZ, RZ, P5 ;  /* 0x000000ffff037224 */ /* 0x000fe200028e06ff */
[----:B------:R-:W-:Y:S02]  /*8afb0*/  ISETP.GE.U32.AND P5, PT, R70, R77, PT ;  /* 0x0000004d4600720c */ /* 0x000fe40003fa6070 */
[----:B------:R-:W-:Y:S01]  /*8afc0*/  ISETP.GE.U32.AND.EX P3, PT, R61, R68, PT, P3 ;  /* 0x000000443d00720c */ /* 0x000fe20003f66130 */
[----:B------:R-:W-:Y:S01]  /*8afd0*/  IMAD.WIDE.U32.X R30, R13, R15, R2, P6 ;  /* 0x0000000f0d1e7225 */ /* 0x000fe200030e0402 */
[----:B------:R-:W-:Y:S01]  /*8afe0*/  ISETP.GE.U32.AND.EX P5, PT, R72, R79, PT, P5 ;  /* 0x0000004f4800720c */ /* 0x000fe20003fa6150 */
[----:B------:R-:W0:Y:S03]  /*8aff0*/  LDC.64 R2, c[0x3][0x18] ;  /* 0x00c00600ff027b82 */ /* 0x000e260000000a00 */
[----:B------:R-:W-:-:S04]  /*8b000*/  SEL R28, RZ, 0x1, P5 ;  /* 0x00000001ff1c7807 */ /* 0x000fc80002800000 */
[----:B------:R-:W-:-:S04]  /*8b010*/  IADD3 R28, P5, P6, R73, R30, R28 ;  /* 0x0000001e491c7210 */ /* 0x000fc80007ebe01c */
[----:B------:R-:W-:Y:S02]  /*8b020*/  IADD3.X R30, PT, PT, R75, R31, RZ, P5, P6 ;  /* 0x0000001f4b1e7210 */ /* 0x000fe40002fec4ff */
[----:B------:R-:W-:Y:S01]  /*8b030*/  SEL R31, RZ, 0x1, P3 ;  /* 0x00000001ff1f7807 */ /* 0x000fe20001800000 */
[----:B0-----:R-:W-:-:S04]  /*8b040*/  IMAD.WIDE.U32 R58, R71, R2, RZ ;  /* 0x00000002473a7225 */ /* 0x001fc800078e00ff */
[----:B------:R-:W-:-:S04]  /*8b050*/  IMAD.WIDE.U32 R56, R32, R2, RZ ;  /* 0x0000000220387225 */ /* 0x000fc800078e00ff */
[----:B------:R-:W-:-:S04]  /*8b060*/  IMAD.WIDE.U32 R58, P3, R32, R3, R58 ;  /* 0x00000003203a7225 */ /* 0x000fc8000786003a */
[----:B------:R-:W-:Y:S01]  /*8b070*/  IMAD.MOV.U32 R32, RZ, RZ, R65 ;  /* 0x000000ffff207224 */ /* 0x000fe200078e0041 */
[----:B------:R-:W-:Y:S02]  /*8b080*/  IADD3 R33, P4, PT, R57, R58, RZ ;  /* 0x0000003a39217210 */ /* 0x000fe40007f9e0ff */
[----:B------:R-:W-:-:S04]  /*8b090*/  IADD3 R57, P5, P6, R56, R50, R31 ;  /* 0x0000003238397210 */ /* 0x000fc80007ebe01f */
        /* <DEDUP_REMOVED lines=28> */
[----:B------:R-:W-:Y:S02]  /*8b260*/  ISETP.GE.U32.AND.EX P0, PT, R31, R58, PT, P0 ;  /* 0x0000003a1f00720c */ /* 0x000fe40003f06100 */
[----:B------:R-:W-:Y:S02]  /*8b270*/  IADD3 R31, P3, PT, R61, R32, RZ ;  /* 0x000000203d1f7210 */ /* 0x000fe40007f7e0ff */
[----:B------:R-:W-:-:S04]  /*8b280*/  SEL R55, RZ, 0x1, P0 ;  /* 0x00000001ff377807 */ /* 0x000fc80000000000 */
[----:B------:R-:W-:Y:S01]  /*8b290*/  IADD3 R55, P0, PT, R55, R48, RZ ;  /* 0x0000003037377210 */ /* 0x000fe20007f1e0ff */
[----:B------:R-:W-:Y:S02]  /*8b2a0*/  IMAD.MOV.U32 R48, RZ, RZ, R23 ;  /* 0x000000ffff307224 */ /* 0x000fe400078e0017 */
[----:B------:R-:W-:Y:S02]  /*8b2b0*/  IMAD.X R23, RZ, RZ, R33, P3 ;  /* 0x000000ffff177224 */ /* 0x000fe400018e0621 */
[----:B------:R-:W-:Y:S01]  /*8b2c0*/  IMAD.X R56, RZ, RZ, R49, P0 ;  /* 0x000000ffff387224 */ /* 0x000fe200000e0631 */
[----:B------:R-:W-:Y:S01]  /*8b2d0*/  ISETP.NE.U32.AND P0, PT, R55, RZ, PT ;  /* 0x000000ff3700720c */ /* 0x000fe20003f05070 */
[----:B------:R-:W-:-:S03]  /*8b2e0*/  IMAD.X R49, RZ, RZ, RZ, P6 ;  /* 0x000000ffff317224 */ /* 0x000fc600030e06ff */
        /* <DEDUP_REMOVED lines=26> */
.L_x_290:
[----:B------:R-:W-:Y:S05]  /*8b490*/  BSYNC.RECONVERGENT B2 ;  /* 0x0000000000027941 */ /* 0x000fea0003800200 */
.L_x_289:
[-C--:B------:R-:W-:Y:S01]  /*8b4a0*/  IADD3 R66, P0, PT, R66, R53.reuse, RZ ;  /* 0x0000003542427210 */ /* 0x080fe20007f1e0ff */
[----:B------:R-:W-:Y:S01]  /*8b4b0*/  IMAD.X R19, RZ, RZ, RZ, P1 ;  /* 0x000000ffff137224 */ /* 0x000fe200008e06ff */
[----:B------:R-:W-:Y:S01]  /*8b4c0*/  ISETP.GE.U32.AND P3, PT, R27, R20, PT ;  /* 0x000000141b00720c */ /* 0x000fe20003f66070 */
[----:B------:R-:W-:Y:S01]  /*8b4d0*/  IMAD R20, R25, R42, RZ ;  /* 0x0000002a19147224 */ /* 0x000fe200078e02ff */
[----:B------:R-:W-:Y:S01]  /*8b4e0*/  LOP3.LUT P5, RZ, R63, 0x20, RZ, 0xc0, !PT ;  /* 0x000000203fff7812 */ /* 0x000fe200078ac0ff */
[----:B------:R-:W-:Y:S01]  /*8b4f0*/  IMAD.X R68, R47, 0x1, R54, P0 ;  /* 0x000000012f447824 */ /* 0x000fe200000e0636 */
[----:B------:R-:W-:Y:S01]  /*8b500*/  ISETP.GE.U32.AND P1, PT, R66, R53, PT ;  /* 0x000000354200720c */ /* 0x000fe20003f26070 */
[----:B------:R-:W-:Y:S01]  /*8b510*/  IMAD R33, R18, R43, R20 ;  /* 0x0000002b12217224 */ /* 0x000fe200078e0214 */
[----:B------:R-:W-:Y:S01]  /*8b520*/  ISETP.GE.U32.AND.EX P3, PT, R22, R29, PT, P3 ;  /* 0x0000001d1600720c */ /* 0x000fe20003f66130 */
[----:B------:R-:W-:Y:S01]  /*8b530*/  IMAD.WIDE.U32 R60, R11, R10, RZ ;  /* 0x0000000a0b3c7225 */ /* 0x000fe200078e00ff */
[----:B------:R-:W-:Y:S01]  /*8b540*/  LOP3.LUT R53, RZ, R18, RZ, 0x33, !PT ;  /* 0x00000012ff357212 */ /* 0x000fe200078e33ff */
[----:B------:R-:W-:Y:S01]  /*8b550*/  BSSY.RECONVERGENT B2, `(.L_x_291) ;  /* 0x000002e000027945 */ /* 0x000fe20003800200 */
[----:B------:R-:W-:Y:S01]  /*8b560*/  ISETP.GE.U32.AND.EX P4, PT, R68, R54, PT, P1 ;  /* 0x000000364400720c */ /* 0x000fe20003f86110 */
[----:B------:R-:W-:Y:S01]  /*8b570*/  IMAD.WIDE.U32 R20, R18, R42, RZ ;  /* 0x0000002a12147225 */ /* 0x000fe200078e00ff */
[----:B------:R-:W-:-:S02]  /*8b580*/  SEL R47, RZ, 0x1, P3 ;  /* 0x00000001ff2f7807 */ /* 0x000fc40001800000 */
[----:B------:R-:W-:Y:S01]  /*8b590*/  LOP3.LUT R25, RZ, R25, RZ, 0x33, !PT ;  /* 0x00000019ff197212 */ /* 0x000fe200078e33ff */
[----:B------:R-:W-:Y:S02]  /*8b5a0*/  IMAD.MOV.U32 R18, RZ, RZ, R51 ;  /* 0x000000ffff127224 */ /* 0x000fe400078e0033 */
[----:B------:R-:W-:Y:S02]  /*8b5b0*/  IMAD.IADD R29, R21, 0x1, R33 ;  /* 0x00000001151d7824 */ /* 0x000fe400078e0221 */
[----:B------:R-:W-:-:S04]  /*8b5c0*/  IMAD.WIDE.U32 R50, R10, R10, RZ ;  /* 0x0000000a0a327225 */ /* 0x000fc800078e00ff */
[----:B------:R-:W-:-:S04]  /*8b5d0*/  IMAD.WIDE.U32 R60, P1, R10, R11, R60 ;  /* 0x0000000b0a3c7225 */ /* 0x000fc8000782003c */
[----:B------:R-:W-:Y:S01]  /*8b5e0*/  IMAD.WIDE.U32.X R32, R9, R11, R48, P5 ;  /* 0x0000000b09207225 */ /* 0x000fe200028e0430 */
[----:B------:R-:W-:-:S03]  /*8b5f0*/  IADD3 R51, P0, PT, R51, R60, RZ ;  /* 0x0000003c33337210 */ /* 0x000fc60007f1e0ff */
[----:B------:R-:W-:Y:S01]  /*8b600*/  IMAD.WIDE.U32.X R18, R67, R3, R18, P2 ;  /* 0x0000000343127225 */ /* 0x000fe200010e0412 */
[----:B------:R-:W-:Y:S02]  /*8b610*/  IADD3 R62, P2, P3, R50, R32, R47 ;  /* 0x00000020323e7210 */ /* 0x000fe40007b5e02f */
[----:B------:R-:W-:Y:S01]  /*8b620*/  SEL R47, RZ, 0x1, P4 ;  /* 0x00000001ff2f7807 */ /* 0x000fe20002000000 */
        /* <DEDUP_REMOVED lines=32> */
.L_x_292:
[----:B------:R-:W-:Y:S05]  /*8b830*/  BSYNC.RECONVERGENT B2 ;  /* 0x0000000000027941 */ /* 0x000fea0003800200 */
.L_x_291:
[----:B------:R-:W-:Y:S01]  /*8b840*/  IADD3 R21, P3, PT, R33, R50, RZ ;  /* 0x0000003221157210 */ /* 0x000fe20007f7e0ff */
[----:B------:R-:W-:Y:S01]  /*8b850*/  IMAD.WIDE.U32 R58, R29, R36, RZ ;  /* 0x000000241d3a7225 */ /* 0x000fe200078e00ff */
[----:B------:R-:W-:Y:S01]  /*8b860*/  IADD3 R50, P4, P5, R32, R18, R25 ;  /* 0x0000001220327210 */ /* 0x000fe20007d9e019 */
[----:B------:R-:W-:Y:S01]  /*8b870*/  BSSY.RECONVERGENT B2, `(.L_x_293) ;  /* 0x00001a3000027945 */ /* 0x000fe20003800200 */
[----:B------:R-:W-:Y:S02]  /*8b880*/  P2R R69, PR, RZ, 0x1 ;  /* 0x00000001ff457803 */ /* 0x000fe40000000000 */
[----:B------:R-:W-:Y:S02]  /*8b890*/  IADD3.X R21, PT, PT, R21, R19, RZ, P4, P5 ;  /* 0x0000001315157210 */ /* 0x000fe400027ea4ff */
[----:B------:R-:W-:Y:S02]  /*8b8a0*/  IADD3 R47, P4, PT, R50, R27, RZ ;  /* 0x0000001b322f7210 */ /* 0x000fe40007f9e0ff */
[----:B------:R-:W-:-:S03]  /*8b8b0*/  LOP3.LUT R63, R63, 0xffffff7f, RZ, 0xc0, !PT ;  /* 0xffffff7f3f3f7812 */ /* 0x000fc600078ec0ff */
        /* <DEDUP_REMOVED lines=19> */
[----:B------:R-:W-:-:S03]  /*8b9f0*/  SEL R27, RZ, 0x1, !P4 ;  /* 0x00000001ff1b7807 */ /* 0x000fc60006000000 */
[----:B------:R-:W-:Y:S01]  /*8ba00*/  IMAD R16, R35, R42, RZ ;  /* 0x0000002a23107224 */ /* 0x000fe200078e02ff */
[----:B------:R-:W-:Y:S01]  /*8ba10*/  IADD3 R33, P0, PT, R19, R48, RZ ;  /* 0x0000003013217210 */ /* 0x000fe20007f1e0ff */
[----:B------:R-:W-:Y:S01]  /*8ba20*/  IMAD.X R19, RZ, RZ, RZ, P2 ;  /* 0x000000ffff137224 */ /* 0x000fe200010e06ff */
[----:B------:R-:W-:Y:S02]  /*8ba30*/  ISETP.GE.U32.AND P2, PT, R47, R50, PT ;  /* 0x000000322f00720c */ /* 0x000fe40003f46070 */
[----:B------:R-:W-:Y:S01]  /*8ba40*/  IADD3 R27, P4, P5, R18, R54, R27 ;  /* 0x00000036121b7210 */ /* 0x000fe20007d9e01b */
[----:B------:R-:W-:Y:S01]  /*8ba50*/  IMAD.MOV.U32 R18, RZ, RZ, R51 ;  /* 0x000000ffff127224 */ /* 0x000fe200078e0033 */
[----:B------:R-:W-:Y:S01]  /*8ba60*/  @P6 LOP3.LUT R63, R63, 0x80, RZ, 0xfc, !PT ;  /* 0x000000803f3f6812 */ /* 0x000fe200078efcff */
[----:B------:R-:W-:Y:S01]  /*8ba70*/  IMAD.WIDE.U32 R50, R20, R36, RZ ;  /* 0x0000002414327225 */ /* 0x000fe200078e00ff */
[----:B------:R-:W-:Y:S02]  /*8ba80*/  ISETP.GE.U32.AND.EX P2, PT, R22, R21, PT, P2 ;  /* 0x000000151600720c */ /* 0x000fe40003f46120 */
[----:B------:R-:W-:Y:S01]  /*8ba90*/  IADD3.X R33, PT, PT, R33, R55, RZ, P4, P5 ;  /* 0x0000003721217210 */ /* 0x000fe200027ea4ff */
[----:B------:R-:W-:Y:S01]  /*8baa0*/  IMAD.WIDE.U32 R58, P4, R20, R37, R58 ;  /* 0x00000025143a7225 */ /* 0x000fe2000788003a */
[----:B------:R-:W-:-:S02]  /*8bab0*/  LOP3.LUT R63, R63, 0xffffffdf, RZ, 0xc0, !PT ;  /* 0xffffffdf3f3f7812 */ /* 0x000fc400078ec0ff */
[----:B------:R-:W-:Y:S01]  /*8bac0*/  SEL R21, RZ, 0x1, P2 ;  /* 0x00000001ff157807 */ /* 0x000fe20001000000 */
[----:B------:R-:W-:Y:S01]  /*8bad0*/  IMAD.WIDE.U32.X R18, R29, R39, R18, P3 ;  /* 0x000000271d127225 */ /* 0x000fe200018e0412 */
[----:B------:R-:W-:Y:S02]  /*8bae0*/  @P0 LOP3.LUT R63, R63, 0x20, RZ, 0xfc, !PT ;  /* 0x000000203f3f0812 */ /* 0x000fe400078efcff */
[----:B------:R-:W-:Y:S02]  /*8baf0*/  IADD3 R47, P0, PT, R51, R58, RZ ;  /* 0x0000003a332f7210 */ /* 0x000fe40007f1e0ff */
[----:B------:R-:W-:Y:S01]  /*8bb00*/  IADD3 R58, P2, P3, R50, R18, R21 ;  /* 0x00000012323a7210 */ /* 0x000fe20007b5e015 */
[C---:B------:R-:W-:Y:S01]  /*8bb10*/  IMAD.WIDE.U32 R50, R34.reuse, R42, RZ ;  /* 0x0000002a22327225 */ /* 0x040fe200078e00ff */
[----:B------:R-:W-:Y:S02]  /*8bb20*/  LOP3.LUT R35, RZ, R35, RZ, 0x33, !PT ;  /* 0x00000023ff237212 */ /* 0x000fe400078e33ff */
[----:B------:R-:W-:Y:S01]  /*8bb30*/  IADD3.X R60, PT, PT, R47, R19, RZ, P2, P3 ;  /* 0x000000132f3c7210 */ /* 0x000fe200017e64ff */
[----:B------:R-:W-:Y:S01]  /*8bb40*/  IMAD R21, R34, R43, R16 ;  /* 0x0000002b22157224 */ /* 0x000fe200078e0210 */
[----:B------:R-:W-:-:S03]  /*8bb50*/  LOP3.LUT R63, R63, 0xfffffff7, RZ, 0xc0, !PT ;  /* 0xfffffff73f3f7812 */ /* 0x000fc600078ec0ff */
[----:B------:R-:W-:Y:S01]  /*8bb60*/  IMAD.IADD R21, R51, 0x1, R21 ;  /* 0x0000000133157824 */ /* 0x000fe200078e0215 */
[----:B------:R-:W-:-:S03]  /*8bb70*/  @P4 LOP3.LUT R63, R63, 0x8, RZ, 0xfc, !PT ;  /* 0x000000083f3f4812 */ /* 0x000fc600078efcff */
[----:B------:R-:W-:Y:S01]  /*8bb80*/  IMAD.WIDE.U32 R18, R21, R40, RZ ;  /* 0x0000002815127225 */ /* 0x000fe200078e00ff */
[----:B------:R-:W-:-:S04]  /*8bb90*/  LOP3.LUT R63, R63, 0xfffffffd, RZ, 0xc0, !PT ;  /* 0xfffffffd3f3f7812 */ /* 0x000fc800078ec0ff */
[----:B------:R-:W-:Y:S01]  /*8bba0*/  @P0 LOP3.LUT R63, R63, 0x2, RZ, 0xfc, !PT ;  /* 0x000000023f3f0812 */ /* 0x000fe200078efcff */
        /* <DEDUP_REMOVED lines=28> */
[----:B------:R-:W-:Y:S01]  /*8bd70*/  IMAD R18, R53, R42, RZ ;  /* 0x0000002a35127224 */ /* 0x000fe200078e02ff */
[----:B------:R-:W-:Y:S01]  /*8bd80*/  IADD3 R51, P2, PT, R35, R54, RZ ;  /* 0x0000003623337210 */ /* 0x000fe20007f5e0ff */
[----:B------:R-:W-:-:S03]  /*8bd90*/  IMAD.WIDE.U32 R34, R16, R42, RZ ;  /* 0x0000002a10227225 */ /* 0x000fc600078e00ff */
        /* <DEDUP_REMOVED lines=22> */
[----:B------:R-:W-:Y:S01]  /*8bf00*/  ISETP.NE.AND P0, PT, R69, RZ, PT ;  /* 0x000000ff4500720c */ /* 0x000fe20003f05270 */
[----:B------:R-:W-:Y:S01]  /*8bf10*/  IMAD.WIDE.U32 R54, R50, R2, RZ ;  /* 0x0000000232367225 */ /* 0x000fe200078e00ff */
[----:B------:R-:W-:Y:S02]  /*8bf20*/  IADD3.X R67, PT, PT, R67, R57, RZ, P5, P6 ;  /* 0x0000003943437210 */ /* 0x000fe40002fec4ff */
[----:B------:R-:W-:Y:S01]  /*8bf30*/  LOP3.LUT P6, RZ, R63, 0x800, RZ, 0xc0, !PT ;  /* 0x000008003fff7812 */ /* 0x000fe200078cc0ff */
[----:B------:R-:W-:Y:S01]  /*8bf40*/  IMAD.WIDE.U32.X R18, R21, R37, R18, P2 ;  /* 0x0000002515127225 */ /* 0x000fe200010e0412 */
[----:B------:R-:W-:Y:S02]  /*8bf50*/  IADD3 R71, P2, PT, R48, R66, RZ ;  /* 0x0000004230477210 */ /* 0x000fe40007f5e0ff */
[----:B------:R-:W-:Y:S01]  /*8bf60*/  LOP3.LUT R63, R63, 0xfffffdff, RZ, 0xc0, !PT ;  /* 0xfffffdff3f3f7812 */ /* 0x000fe200078ec0ff */
[----:B------:R-:W-:-:S03]  /*8bf70*/  IMAD.WIDE.U32 R56, R21, R2, RZ ;  /* 0x0000000215387225 */ /* 0x000fc600078e00ff */
[----:B------:R-:W-:Y:S01]  /*8bf80*/  LOP3.LUT R63, R63, 0xfffffbff, RZ, 0xc0, !PT ;  /* 0xfffffbff3f3f7812 */ /* 0x000fe200078ec0ff */
        /* <DEDUP_REMOVED lines=12> */
[----:B------:R-:W-:Y:S01]  /*8c050*/  IADD3 R71, P2, PT, R16, R71, RZ ;  /* 0x0000004710477210 */ /* 0x000fe20007f5e0ff */
[C---:B------:R-:W-:Y:S01]  /*8c060*/  IMAD.WIDE.U32 R54, P3, R34.reuse, R37, R54 ;  /* 0x0000002522367225 */ /* 0x040fe20007860036 */
        /* <DEDUP_REMOVED lines=16> */
[----:B------:R-:W0:Y:S01]  /*8c170*/  LDS.128 R16, [R52+0x50] ;  /* 0x0000500034107984 */ /* 0x000e220000000c00 */
[----:B------:R-:W-:-:S04]  /*8c180*/  IMAD.WIDE.U32.X R64, R9, R11, R64, P6 ;  /* 0x0000000b09407225 */ /* 0x000fc800030e0440 */
[----:B------:R-:W-:-:S04]  /*8c190*/  @P4 LOP3.LUT R63, R63, 0x40, RZ, 0xfc, !PT ;  /* 0x000000403f3f4812 */ /* 0x000fc800078efcff */
[----:B------:R-:W-:Y:S01]  /*8c1a0*/  LOP3.LUT R63, R63, 0xfffffffe, RZ, 0xc0, !PT ;  /* 0xfffffffe3f3f7812 */ /* 0x000fe200078ec0ff */
        /* <DEDUP_REMOVED lines=53> */
[----:B------:R-:W-:-:S03]  /*8c500*/  IMAD.WIDE.U32 R72, P6, R10, R19, R72 ;  /* 0x000000130a487225 */ /* 0x000fc600078c0048 */
[----:B------:R-:W-:Y:S01]  /*8c510*/  SEL R61, RZ, 0x1, P1 ;  /* 0x00000001ff3d7807 */ /* 0x000fe20000800000 */
[----:B------:R-:W-:Y:S01]  /*8c520*/  IMAD.WIDE.U32.X R64, R11, R17, R64, P2 ;  /* 0x000000110b407225 */ /* 0x000fe200010e0440 */
[----:B------:R-:W-:Y:S02]  /*8c530*/  IADD3 R91, P5, PT, R67, R72, RZ ;  /* 0x00000048435b7210 */ /* 0x000fe40007fbe0ff */
[----:B------:R-:W-:Y:S01]  /*8c540*/  IADD3 R72, P1, P2, R66, R64, R61 ;  /* 0x0000004042487210 */ /* 0x000fe20007a3e03d */
[----:B------:R-:W-:Y:S02]  /*8c550*/  IMAD.MOV.U32 R64, RZ, RZ, R75 ;  /* 0x000000ffff407224 */ /* 0x000fe400078e004b */
        /* <DEDUP_REMOVED lines=8> */
[----:B------:R-:W-:Y:S01]  /*8c5e0*/  ISETP.GE.U32.AND P1, PT, R81, R62, PT ;  /* 0x0000003e5100720c */ /* 0x000fe20003f26070 */
[-C--:B------:R-:W-:Y:S01]  /*8c5f0*/  IMAD.WIDE.U32.X R64, R11, R17.reuse, R64, P4 ;  /* 0x000000110b407225 */ /* 0x080fe200020e0440 */
[----:B------:R-:W-:Y:S02]  /*8c600*/  @P5 LOP3.LUT R63, R63, 0x4, RZ, 0xfc, !PT ;  /* 0x000000043f3f5812 */ /* 0x000fe400078efcff */
[----:B------:R-:W-:Y:S01]  /*8c610*/  ISETP.GE.U32.AND.EX P1, PT, R83, R68, PT, P1 ;  /* 0x000000445300720c */ /* 0x000fe20003f26110 */
[----:B------:R-:W-:-:S03]  /*8c620*/  IMAD.WIDE.U32 R74, P4, R16, R17, R74 ;  /* 0x00000011104a7225 */ /* 0x000fc6000788004a */
        /* <DEDUP_REMOVED lines=44> */
[C---:B------:R-:W-:Y:S01]  /*8c8f0*/  LOP3.LUT P6, RZ, R63.reuse, 0x1, RZ, 0xc0, !PT ;  /* 0x000000013fff7812 */ /* 0x040fe200078cc0ff */
[----:B------:R-:W-:Y:S01]  /*8c900*/  IMAD.X R65, RZ, RZ, RZ, P4 ;  /* 0x000000ffff417224 */ /* 0x000fe200020e06ff */
[----:B------:R-:W-:Y:S01]  /*8c910*/  LOP3.LUT P5, RZ, R63, 0x80, RZ, 0xc0, !PT ;  /* 0x000000803fff7812 */ /* 0x000fe200078ac0ff */
[----:B------:R-:W-:-:S04]  /*8c920*/  IMAD.WIDE.U32 R66, P4, R16, R19, R66 ;  /* 0x0000001310427225 */ /* 0x000fc80007880042 */
[----:B------:R-:W-:Y:S01]  /*8c930*/  IMAD.X R61, RZ, RZ, RZ, P6 ;  /* 0x000000ffff3d7224 */ /* 0x000fe200030e06ff */
[C---:B------:R-:W-:Y:S01]  /*8c940*/  LOP3.LUT P6, RZ, R63.reuse, 0x20, RZ, 0xc0, !PT ;  /* 0x000000203fff7812 */ /* 0x040fe200078cc0ff */
[----:B------:R-:W-:Y:S01]  /*8c950*/  IMAD.MOV.U32 R64, RZ, RZ, R75 ;  /* 0x000000ffff407224 */ /* 0x000fe200078e004b */
[----:B------:R-:W-:Y:S01]  /*8c960*/  LOP3.LUT R63, R63, 0xfffffffe, RZ, 0xc0, !PT ;  /* 0xfffffffe3f3f7812 */ /* 0x000fe200078ec0ff */
[----:B------:R-:W-:-:S03]  /*8c970*/  IMAD.WIDE.U32.X R60, R9, R19, R60, P0 ;  /* 0x00000013093c7225 */ /* 0x000fc600000e043c */
[----:B------:R-:W-:Y:S02]  /*8c980*/  IADD3 R87, P0, PT, R72, R60, RZ ;  /* 0x0000003c48577210 */ /* 0x000fe40007f1e0ff */
[----:B------:R-:W-:-:S03]  /*8c990*/  @P4 LOP3.LUT R63, R63, 0x1, RZ, 0xfc, !PT ;  /* 0x000000013f3f4812 */ /* 0x000fc600078efcff */
[----:B------:R-:W-:Y:S01]  /*8c9a0*/  IMAD.X R20, R91, 0x1, R61, P0 ;  /* 0x000000015b147824 */ /* 0x000fe200000e063d */
[----:B------:R-:W-:Y:S01]  /*8c9b0*/  IADD3 R69, P0, PT, R68, R87, RZ ;  /* 0x0000005744457210 */ /* 0x000fe20007f1e0ff */
[----:B------:R-:W-:-:S04]  /*8c9c0*/  IMAD.WIDE.U32.X R60, R17, R17, R64, P3 ;  /* 0x00000011113c7225 */ /* 0x000fc800018e0440 */
        /* <DEDUP_REMOVED lines=21> */
[----:B------:R-:W-:-:S03]  /*8cb20*/  IMAD.MOV.U32 R60, RZ, RZ, R73 ;  /* 0x000000ffff3c7224 */ /* 0x000fc600078e0049 */
        /* <DEDUP_REMOVED lines=15> */
[----:B------:R-:W-:-:S04]  /*8cc20*/  IMAD.WIDE.U32 R72, P2, R32, R37, R72 ;  /* 0x0000002520487225 */ /* 0x000fc80007840048 */
[----:B------:R-:W-:Y:S01]  /*8cc30*/  IMAD.X R89, R33, 0x1, R89, P1 ;  /* 0x0000000121597824 */ /* 0x000fe200008e0659 */
[----:B------:R-:W-:Y:S01]  /*8cc40*/  ISETP.GE.U32.AND P1, PT, R82, R27, PT ;  /* 0x0000001b5200720c */ /* 0x000fe20003f26070 */
[----:B------:R-:W-:-:S03]  /*8cc50*/  IMAD.WIDE.U32.X R60, R25, R39, R60, P6 ;  /* 0x00000027193c7225 */ /* 0x000fc600030e043c */
[----:B------:R-:W-:-:S04]  /*8cc60*/  ISETP.GE.U32.AND.EX P1, PT, R89, R33, PT, P1 ;  /* 0x000000215900720c */ /* 0x000fc80003f26110 */
[----:B------:R-:W-:Y:S02]  /*8cc70*/  SEL R27, RZ, 0x1, P1 ;  /* 0x00000001ff1b7807 */ /* 0x000fe40000800000 */
        /* <DEDUP_REMOVED lines=21> */
[----:B------:R-:W-:Y:S01]  /*8cdd0*/  IMAD.WIDE.U32.X R60, R25, R37, R60, P1 ;  /* 0x00000025193c7225 */ /* 0x000fe200008e043c */
[----:B------:R-:W-:-:S05]  /*8cde0*/  IADD3 R81, P1, PT, R74, R81, RZ ;  /* 0x000000514a517210 */ /* 0x000fca0007f3e0ff */
[----:B------:R-:W-:Y:S01]  /*8cdf0*/  IMAD.X R83, R76, 0x1, R83, P1 ;  /* 0x000000014c537824 */ /* 0x000fe200008e0653 */
        /* <DEDUP_REMOVED lines=15> */
[----:B------:R-:W-:Y:S02]  /*8cef0*/  IMAD.X R33, RZ, RZ, RZ, P5 ;  /* 0x000000ffff217224 */ /* 0x000fe400028e06ff */
[----:B------:R-:W-:Y:S01]  /*8cf00*/  IMAD.WIDE.U32.X R32, R17, R19, R32, P0 ;  /* 0x0000001311207225 */ /* 0x000fe200000e0420 */
[----:B------:R-:W-:-:S04]  /*8cf10*/  ISETP.GE.U32.AND P0, PT, R78, R85, PT ;  /* 0x000000554e00720c */ /* 0x000fc80003f06070 */
[----:B------:R-:W-:-:S04]  /*8cf20*/  ISETP.GE.U32.AND.EX P0, PT, R79, R80, PT, P0 ;  /* 0x000000504f00720c */ /* 0x000fc80003f06100 */
[----:B------:R-:W-:-:S04]  /*8cf30*/  SEL R60, RZ, 0x1, P0 ;  /* 0x00000001ff3c7807 */ /* 0x000fc80000000000 */
[----:B------:R-:W-:Y:S01]  /*8cf40*/  IADD3 R60, P0, P5, R75, R32, R60 ;  /* 0x000000204b3c7210 */ /* 0x000fe20007d1e03c */
[----:B------:R-:W-:-:S03]  /*8cf50*/  IMAD R32, R89, R42, RZ ;  /* 0x0000002a59207224 */ /* 0x000fc600078e02ff */
[----:B------:R-:W-:Y:S02]  /*8cf60*/  IADD3.X R49, PT, PT, R66, R33, RZ, P0, P5 ;  /* 0x0000002142317210 */ /* 0x000fe400007ea4ff */
[----:B------:R-:W-:Y:S02]  /*8cf70*/  ISETP.GE.U32.AND P0, PT, R60, R75, PT ;  /* 0x0000004b3c00720c */ /* 0x000fe40003f06070 */
[----:B------:R-:W-:Y:S02]  /*8cf80*/  LOP3.LUT P5, RZ, R63, 0x8, RZ, 0xc0, !PT ;  /* 0x000000083fff7812 */ /* 0x000fe400078ac0ff */
[----:B------:R-:W-:Y:S01]  /*8cf90*/  ISETP.GE.U32.AND.EX P0, PT, R49, R66, PT, P0 ;  /* 0x000000423100720c */ /* 0x000fe20003f06100 */
[----:B------:R-:W-:Y:S02]  /*8cfa0*/  IMAD.MOV.U32 R66, RZ, RZ, R59 ;  /* 0x000000ffff427224 */ /* 0x000fe400078e003b */
[----:B------:R-:W-:Y:S01]  /*8cfb0*/  IMAD.X R67, RZ, RZ, RZ, P5 ;  /* 0x000000ffff437224 */ /* 0x000fe200028e06ff */
[----:B------:R-:W-:Y:S01]  /*8cfc0*/  SEL R33, RZ, 0x1, P0 ;  /* 0x00000001ff217807 */ /* 0x000fe20000000000 */
[----:B------:R-:W-:-:S03]  /*8cfd0*/  IMAD R59, R82, R43, R32 ;  /* 0x0000002b523b7224 */ /* 0x000fc600078e0220 */
[----:B------:R-:W-:-:S05]  /*8cfe0*/  IADD3 R33, P0, PT, R33, R64, RZ ;  /* 0x0000004021217210 */ /* 0x000fca0007f1e0ff */
[----:B------:R-:W-:Y:S01]  /*8cff0*/  IMAD.X R20, RZ, RZ, R65, P0 ;  /* 0x000000ffff147224 */ /* 0x000fe200000e0641 */
[----:B------:R-:W-:Y:S01]  /*8d000*/  ISETP.GE.U32.AND P0, PT, R81, R74, PT ;  /* 0x0000004a5100720c */ /* 0x000fe20003f06070 */
[----:B------:R-:W-:-:S03]  /*8d010*/  IMAD.WIDE.U32.X R64, R29, R3, R66, P6 ;  /* 0x000000031d407225 */ /* 0x000fc600030e0442 */
[----:B------:R-:W-:Y:S01]  /*8d020*/  ISETP.GE.U32.AND.EX P0, PT, R83, R76, PT, P0 ;  /* 0x0000004c5300720c */ /* 0x000fe20003f06100 */
[----:B------:R-:W-:-:S03]  /*8d030*/  IMAD.WIDE.U32 R66, R82, R42, RZ ;  /* 0x0000002a52427225 */ /* 0x000fc600078e00ff */
[----:B------:R-:W-:Y:S01]  /*8d040*/  SEL R29, RZ, 0x1, P0 ;  /* 0x00000001ff1d7807 */ /* 0x000fe20000000000 */
[----:B------:R-:W-:-:S03]  /*8d050*/  IMAD.IADD R59, R67, 0x1, R59 ;  /* 0x00000001433b7824 */ /* 0x000fc600078e023b */
[----:B------:R-:W-:Y:S01]  /*8d060*/  IADD3 R32, P0, PT, R29, R64, RZ ;  /* 0x000000401d207210 */ /* 0x000fe20007f1e0ff */
[----:B------:R-:W-:-:S04]  /*8d070*/  IMAD.WIDE.U32 R68, R59, R40, RZ ;  /* 0x000000283b447225 */ /* 0x000fc800078e00ff */
[----:B------:R-:W-:Y:S01]  /*8d080*/  IMAD.X R29, RZ, RZ, R65, P0 ;  /* 0x000000ffff1d7224 */ /* 0x000fe200000e0641 */
[----:B------:R-:W-:Y:S01]  /*8d090*/  ISETP.NE.U32.AND P0, PT, R32, RZ, PT ;  /* 0x000000ff2000720c */ /* 0x000fe20003f05070 */
[----:B------:R-:W-:Y:S02]  /*8d0a0*/  IMAD.X R65, RZ, RZ, RZ, P1 ;  /* 0x000000ffff417224 */ /* 0x000fe400008e06ff */
[----:B------:R-:W-:Y:S01]  /*8d0b0*/  IMAD.MOV.U32 R64, RZ, RZ, R73 ;  /* 0x000000ffff407224 */ /* 0x000fe200078e0049 */
[----:B------:R-:W-:Y:S01]  /*8d0c0*/  ISETP.NE.AND.EX P1, PT, R29, RZ, PT, P0 ;  /* 0x000000ff1d00720c */ /* 0x000fe20003f25300 */
[----:B------:R-:W-:-:S04]  /*8d0d0*/  IMAD.WIDE.U32 R74, P0, R66, R41, R68 ;  /* 0x00000029424a7225 */ /* 0x000fc80007800044 */
[----:B------:R-:W-:Y:S01]  /*8d0e0*/  IMAD.WIDE.U32.X R64, R25, R3, R64, P2 ;  /* 0x0000000319407225 */ /* 0x000fe200010e0440 */
[----:B------:R-:W-:-:S03]  /*8d0f0*/  LOP3.LUT R25, RZ, R82, RZ, 0x33, !PT ;  /* 0x00000052ff197212 */ /* 0x000fc600078e33ff */
        /* <DEDUP_REMOVED lines=26> */
.L_x_294:
[----:B------:R-:W-:Y:S05]  /*8d2a0*/  BSYNC.RECONVERGENT B2 ;  /* 0x0000000000027941 */ /* 0x000fea0003800200 */
.L_x_293:
[----:B------:R-:W-:Y:S01]  /*8d2b0*/  ISETP.GT.U32.AND P2, PT, R68, R25, PT ;  /* 0x000000194400720c */ /* 0x000fe20003f44070 */
[----:B------:R-:W-:Y:S01]  /*8d2c0*/  IMAD.WIDE.U32 R72, R59, R38, RZ ;  /* 0x000000263b487225 */ /* 0x000fe200078e00ff */
[----:B------:R-:W-:Y:S01]  /*8d2d0*/  IADD3 R68, P1, PT, R69, R74, RZ ;  /* 0x0000004a45447210 */ /* 0x000fe20007f3e0ff */
[----:B------:R-:W-:Y:S01]  /*8d2e0*/  BSSY.RECONVERGENT B2, `(.L_x_295) ;  /* 0x000002e000027945 */ /* 0x000fe20003800200 */
[----:B------:R-:W-:Y:S01]  /*8d2f0*/  LOP3.LUT R25, RZ, R89, RZ, 0x33, !PT ;  /* 0x00000059ff197212 */ /* 0x000fe200078e33ff */
[----:B------:R-:W-:Y:S01]  /*8d300*/  IMAD.X R69, RZ, RZ, RZ, P0 ;  /* 0x000000ffff457224 */ /* 0x000fe200000e06ff */
[-C--:B------:R-:W-:Y:S02]  /*8d310*/  IADD3 R78, P0, PT, R77, R62.reuse, RZ ;  /* 0x0000003e4d4e7210 */ /* 0x080fe40007f1e0ff */
[----:B------:R-:W-:Y:S01]  /*8d320*/  ISETP.GT.U32.AND.EX P2, PT, R68, R25, PT, P2 ;  /* 0x000000194400720c */ /* 0x000fe20003f44120 */
[----:B------:R-:W-:Y:S02]  /*8d330*/  IMAD.MOV.U32 R68, RZ, RZ, R75 ;  /* 0x000000ffff447224 */ /* 0x000fe400078e004b */
        /* <DEDUP_REMOVED lines=13> */
[----:B------:R-:W-:Y:S01]  /*8d410*/  IMAD.WIDE.U32 R68, R59, R36, RZ ;  /* 0x000000243b447225 */ /* 0x000fe200078e00ff */
[----:B------:R-:W-:-:S04]  /*8d420*/  IADD3 R61, P0, PT, R29, R64, RZ ;  /* 0x000000401d3d7210 */ /* 0x000fc80007f1e0ff */
[----:B------:R-:W-:Y:S01]  /*8d430*/  ISETP.NE.U32.AND P2, PT, R61, RZ, PT ;  /* 0x000000ff3d00720c */ /* 0x000fe20003f45070 */
[----:B------:R-:W-:Y:S01]  /*8d440*/  IMAD.X R32, RZ, RZ, R65, P0 ;  /* 0x000000ffff207224 */ /* 0x000fe200000e0641 */
[----:B------:R-:W-:Y:S01]  /*8d450*/  IADD3 R87, P0, PT, R72, R87, RZ ;  /* 0x0000005748577210 */ /* 0x000fe20007f1e0ff */
[----:B------:R-:W-:-:S03]  /*8d460*/  IMAD.WIDE.U32.X R64, R59, R39, R76, P1 ;  /* 0x000000273b407225 */ /* 0x000fc600008e044c */
        /* <DEDUP_REMOVED lines=21> */
.L_x_296:
[----:B------:R-:W-:Y:S05]  /*8d5c0*/  BSYNC.RECONVERGENT B2 ;  /* 0x0000000000027941 */ /* 0x000fea0003800200 */
.L_x_295:
[----:B------:R-:W-:Y:S01]  /*8d5d0*/  IMAD R32, R84, R42, RZ ;  /* 0x0000002a54207224 */ /* 0x000fe200078e02ff */
[----:B------:R-:W-:Y:S01]  /*8d5e0*/  IADD3 R25, P3, PT, R69, R72, RZ ;  /* 0x0000004845197210 */ /* 0x000fe20007f7e0ff */
[----:B------:R-:W-:Y:S01]  /*8d5f0*/  IMAD.WIDE.U32 R74, R87, R42, RZ ;  /* 0x0000002a574a7225 */ /* 0x000fe200078e00ff */
[----:B------:R-:W-:Y:S01]  /*8d600*/  IADD3 R29, P0, P1, R68, R64, R29 ;  /* 0x00000040441d7210 */ /* 0x000fe2000791e01d */
[----:B------:R-:W-:Y:S01]  /*8d610*/  BSSY.RECONVERGENT B2, `(.L_x_297) ;  /* 0x000023f000027945 */ /* 0x000fe20003800200 */
[----:B------:R-:W-:Y:S01]  /*8d620*/  LOP3.LUT P6, RZ, R63, 0x200, RZ, 0xc0, !PT ;  /* 0x000002003fff7812 */ /* 0x000fe200078cc0ff */
[----:B------:R-:W-:Y:S01]  /*8d630*/  IMAD R35, R87, R43, R32 ;  /* 0x0000002b57237224 */ /* 0x000fe200078e0220 */
[----:B------:R-:W-:Y:S02]  /*8d640*/  IADD3.X R50, PT, PT, R25, R65, RZ, P0, P1 ;  /* 0x0000004119327210 */ /* 0x000fe400007e24ff */
        /* <DEDUP_REMOVED lines=23> */
[----:B------:R-:W-:Y:S01]  /*8d7c0*/  IMAD.X R70, R50, 0x1, R70, P2 ;  /* 0x0000000132467824 */ /* 0x000fe200010e0646 */
[----:B------:R-:W-:Y:S01]  /*8d7d0*/  ISETP.GE.U32.AND P2, PT, R78, R29, PT ;  /* 0x0000001d4e00720c */ /* 0x000fe20003f46070 */
[----:B------:R-:W-:-:S03]  /*8d7e0*/  IMAD.WIDE.U32 R68, R59, R2, RZ ;  /* 0x000000023b447225 */ /* 0x000fc600078e00ff */
[----:B------:R-:W-:Y:S01]  /*8d7f0*/  ISETP.GE.U32.AND.EX P2, PT, R70, R50, PT, P2 ;  /* 0x000000324600720c */ /* 0x000fe20003f46120 */
[----:B------:R-:W-:-:S03]  /*8d800*/  IMAD.WIDE.U32.X R64, R59, R37, R64, P3 ;  /* 0x000000253b407225 */ /* 0x000fc600018e0440 */
        /* <DEDUP_REMOVED lines=18> */
[----:B------:R-:W-:Y:S01]  /*8d930*/  IMAD.X R25, RZ, RZ, RZ, P3 ;  /* 0x000000ffff197224 */ /* 0x000fe200018e06ff */
[----:B------:R-:W-:Y:S01]  /*8d940*/  IADD3 R58, P3, PT, R58, R61, RZ ;  /* 0x0000003d3a3a7210 */ /* 0x000fe20007f7e0ff */
[----:B------:R-:W-:Y:S01]  /*8d950*/  IMAD.MOV.U32 R64, RZ, RZ, R51 ;  /* 0x000000ffff407224 */ /* 0x000fe200078e0033 */
[----:B------:R-:W-:Y:S02]  /*8d960*/  IADD3.X R29, PT, PT, R29, R65, RZ, P4, P5 ;  /* 0x000000411d1d7210 */ /* 0x000fe400027ea4ff */
[----:B------:R-:W-:Y:S02]  /*8d970*/  LOP3.LUT P5, RZ, R63, 0x400, RZ, 0xc0, !PT ;  /* 0x000004003fff7812 */ /* 0x000fe400078ac0ff */
[----:B------:R-:W-:Y:S01]  /*8d980*/  IADD3 R32, P4, PT, R24, R47, RZ ;  /* 0x0000002f18207210 */ /* 0x000fe20007f9e0ff */
[----:B------:R-:W-:-:S02]  /*8d990*/  IMAD.MOV.U32 R24, RZ, RZ, R69 ;  /* 0x000000ffff187224 */ /* 0x000fc400078e0045 */
[----:B------:R-:W-:Y:S02]  /*8d9a0*/  IMAD.X R65, RZ, RZ, RZ, P5 ;  /* 0x000000ffff417224 */ /* 0x000fe400028e06ff */
[----:B------:R-:W-:Y:S01]  /*8d9b0*/  IMAD.X R62, R26, 0x1, R53, P4 ;  /* 0x000000011a3e7824 */ /* 0x000fe200020e0635 */
[----:B------:R-:W-:Y:S01]  /*8d9c0*/  ISETP.GE.U32.AND P4, PT, R32, R47, PT ;  /* 0x0000002f2000720c */ /* 0x000fe20003f86070 */
[----:B------:R-:W-:Y:S01]  /*8d9d0*/  IMAD.WIDE.U32.X R24, R59, R3, R24, P2 ;  /* 0x000000033b187225 */ /* 0x000fe200010e0418 */
[----:B------:R-:W-:Y:S02]  /*8d9e0*/  IADD3 R70, P2, PT, R67, R58, RZ ;  /* 0x0000003a43467210 */ /* 0x000fe40007f5e0ff */
[----:B------:R-:W-:Y:S01]  /*8d9f0*/  ISETP.GE.U32.AND.EX P4, PT, R62, R53, PT, P4 ;  /* 0x000000353e00720c */ /* 0x000fe20003f86140 */
[----:B------:R-:W-:Y:S01]  /*8da00*/  IMAD.WIDE.U32.X R50, R21, R3, R64, P6 ;  /* 0x0000000315327225 */ /* 0x000fe200030e0440 */
[----:B------:R-:W-:Y:S02]  /*8da10*/  IADD3 R32, P5, PT, R57, R32, RZ ;  /* 0x0000002039207210 */ /* 0x000fe40007fbe0ff */
[----:B------:R-:W-:Y:S01]  /*8da20*/  LOP3.LUT P6, RZ, R63, 0x100, RZ, 0xc0, !PT ;  /* 0x000001003fff7812 */ /* 0x000fe200078cc0ff */
[----:B------:R-:W-:Y:S01]  /*8da30*/  IMAD.X R21, R27, 0x1, R54, P3 ;  /* 0x000000011b157824 */ /* 0x000fe200018e0636 */
[----:B------:R-:W-:Y:S01]  /*8da40*/  ISETP.GE.U32.AND P3, PT, R70, R67, PT ;  /* 0x000000434600720c */ /* 0x000fe20003f66070 */
[----:B------:R-:W-:Y:S01]  /*8da50*/  IMAD.X R59, RZ, RZ, RZ, P0 ;  /* 0x000000ffff3b7224 */ /* 0x000fe200000e06ff */
[----:B------:R-:W-:Y:S01]  /*8da60*/  ISETP.GE.U32.AND P0, PT, R58, R61, PT ;  /* 0x0000003d3a00720c */ /* 0x000fe20003f06070 */
[----:B------:R-:W-:-:S03]  /*8da70*/  IMAD.WIDE.U32 R26, R35, R2, RZ ;  /* 0x00000002231a7225 */ /* 0x000fc600078e00ff */
[----:B------:R-:W-:Y:S01]  /*8da80*/  ISETP.GE.U32.AND.EX P0, PT, R21, R54, PT, P0 ;  /* 0x000000361500720c */ /* 0x000fe20003f06100 */
[----:B------:R-:W-:Y:S01]  /*8da90*/  IMAD.X R72, R29, 0x1, R21, P2 ;  /* 0x000000011d487824 */ /* 0x000fe200010e0615 */
[----:B------:R-:W-:Y:S01]  /*8daa0*/  SEL R21, RZ, 0x1, P4 ;  /* 0x00000001ff157807 */ /* 0x000fe20002000000 */
[----:B------:R-:W-:Y:S02]  /*8dab0*/  IMAD.MOV.U32 R58, RZ, RZ, R73 ;  /* 0x000000ffff3a7224 */ /* 0x000fe400078e0049 */
[----:B------:R-:W-:Y:S01]  /*8dac0*/  IMAD.WIDE.U32 R64, P2, R74, R3, R26 ;  /* 0x000000034a407225 */ /* 0x000fe2000784001a */
[----:B------:R-:W-:Y:S02]  /*8dad0*/  ISETP.GE.U32.AND.EX P3, PT, R72, R29, PT, P3 ;  /* 0x0000001d4800720c */ /* 0x000fe40003f66130 */
[----:B------:R-:W-:Y:S01]  /*8dae0*/  IADD3 R53, P4, PT, R21, R50, RZ ;  /* 0x0000003215357210 */ /* 0x000fe20007f9e0ff */
[----:B------:R-:W-:Y:S01]  /*8daf0*/  IMAD.WIDE.U32 R74, R74, R2, RZ ;  /* 0x000000024a4a7225 */ /* 0x000fe200078e00ff */
[----:B------:R-:W-:-:S02]  /*8db00*/  SEL R29, RZ, 0x1, P0 ;  /* 0x00000001ff1d7807 */ /* 0x000fc40000000000 */
[----:B------:R-:W-:Y:S01]  /*8db10*/  SEL R21, RZ, 0x1, P3 ;  /* 0x00000001ff157807 */ /* 0x000fe20001800000 */
[----:B------:R-:W-:Y:S01]  /*8db20*/  IMAD.WIDE.U32.X R26, R35, R37, R58, P1 ;  /* 0x00000025231a7225 */ /* 0x000fe200008e043a */
[----:B------:R-:W-:Y:S02]  /*8db30*/  IADD3 R47, P3, PT, R75, R64, RZ ;  /* 0x000000404b2f7210 */ /* 0x000fe40007f7e0ff */
[----:B------:R-:W-:Y:S01]  /*8db40*/  IADD3 R29, P0, PT, R29, R24, RZ ;  /* 0x000000181d1d7210 */ /* 0x000fe20007f1e0ff */
[----:B------:R-:W-:Y:S01]  /*8db50*/  IMAD.X R59, RZ, RZ, R51, P4 ;  /* 0x000000ffff3b7224 */ /* 0x000fe200020e0633 */
[----:B------:R-:W-:Y:S01]  /*8db60*/  IADD3 R75, P1, P4, R74, R26, R21 ;  /* 0x0000001a4a4b7210 */ /* 0x000fe20007c3e015 */
[----:B------:R-:W-:Y:S02]  /*8db70*/  IMAD.X R61, R48, 0x1, R62, P5 ;  /* 0x00000001303d7824 */ /* 0x000fe400028e063e */
[----:B------:R-:W-:Y:S01]  /*8db80*/  IMAD.X R24, RZ, RZ, R25, P0 ;  /* 0x000000ffff187224 */ /* 0x000fe200000e0619 */
[----:B------:R-:W-:Y:S01]  /*8db90*/  IADD3.X R26, PT, PT, R47, R27, RZ, P1, P4 ;  /* 0x0000001b2f1a7210 */ /* 0x000fe20000fe84ff */
[----:B------:R-:W-:Y:S01]  /*8dba0*/  IMAD.MOV.U32 R50, RZ, RZ, R55 ;  /* 0x000000ffff327224 */ /* 0x000fe200078e0037 */
[----:B------:R-:W-:Y:S01]  /*8dbb0*/  ISETP.GE.U32.AND P4, PT, R77, R40, PT ;  /* 0x000000284d00720c */ /* 0x000fe20003f86070 */
[----:B------:R-:W-:Y:S01]  /*8dbc0*/  IMAD.X R55, RZ, RZ, RZ, P2 ;  /* 0x000000ffff377224 */ /* 0x000fe200010e06ff */
[----:B------:R-:W-:Y:S01]  /*8dbd0*/  ISETP.NE.U32.AND P1, PT, R29, RZ, PT ;  /* 0x000000ff1d00720c */ /* 0x000fe20003f25070 */
[----:B------:R-:W-:Y:S01]  /*8dbe0*/  IMAD.MOV.U32 R54, RZ, RZ, R65 ;  /* 0x000000ffff367224 */ /* 0x000fe200078e0041 */
[----:B------:R-:W-:Y:S01]  /*8dbf0*/  ISETP.GE.U32.AND.EX P4, PT, R76, R41, PT, P4 ;  /* 0x000000294c00720c */ /* 0x000fe20003f86140 */
[----:B------:R-:W-:Y:S01]  /*8dc00*/  IMAD.X R51, RZ, RZ, RZ, P6 ;  /* 0x000000ffff337224 */ /* 0x000fe200030e06ff */
[----:B------:R-:W-:Y:S01]  /*8dc10*/  ISETP.NE.AND.EX P1, PT, R24, RZ, PT, P1 ;  /* 0x000000ff1800720c */ /* 0x000fe20003f25310 */
[----:B------:R-:W-:Y:S01]  /*8dc20*/  IMAD.WIDE.U32.X R54, R35, R3, R54, P3 ;  /* 0x0000000323367225 */ /* 0x000fe200018e0436 */
[----:B------:R-:W-:-:S02]  /*8dc30*/  SEL R58, RZ, 0xffffffff, P4 ;  /* 0xffffffffff3a7807 */ /* 0x000fc40002000000 */
[----:B------:R-:W-:Y:S02]  /*8dc40*/  SEL R21, RZ, 0x1, P4 ;  /* 0x00000001ff157807 */ /* 0x000fe40002000000 */
[----:B------:R-:W-:Y:S02]  /*8dc50*/  IADD3 R87, P5, PT, R58, R70, RZ ;  /* 0x000000463a577210 */ /* 0x000fe40007fbe0ff */
[----:B------:R-:W-:Y:S02]  /*8dc60*/  ISETP.GE.U32.AND P4, PT, R70, R21, PT ;  /* 0x000000154600720c */ /* 0x000fe40003f86070 */
[----:B------:R-:W-:Y:S01]  /*8dc70*/  ISETP.GE.U32.AND P0, PT, R32, R57, PT ;  /* 0x000000392000720c */ /* 0x000fe20003f06070 */
[----:B------:R-:W-:Y:S01]  /*8dc80*/  IMAD.X R58, R58, 0x1, R72, P5 ;  /* 0x000000013a3a7824 */ /* 0x000fe200028e0648 */
[----:B------:R-:W-:Y:S02]  /*8dc90*/  ISETP.GE.U32.AND P2, PT, R87, R38, PT ;  /* 0x000000265700720c */ /* 0x000fe40003f46070 */
[----:B------:R-:W-:-:S02]  /*8dca0*/  @P1 IADD3 R21, P5, PT, R29, R60, RZ ;  /* 0x0000003c1d151210 */ /* 0x000fc40007fbe0ff */
[----:B------:R-:W-:Y:S02]  /*8dcb0*/  ISETP.GE.U32.AND.EX P0, PT, R61, R48, PT, P0 ;  /* 0x000000303d00720c */ /* 0x000fe40003f06100 */
[----:B------:R-:W-:Y:S01]  /*8dcc0*/  ISETP.GE.U32.AND.EX P4, PT, R72, RZ, PT, P4 ;  /* 0x000000ff4800720c */ /* 0x000fe20003f86140 */
[----:B------:R-:W-:Y:S01]  /*8dcd0*/  @P1 IMAD.X R48, R24, 0x1, R49, P5 ;  /* 0x0000000118301824 */ /* 0x000fe200028e0631 */
[----:B------:R-:W-:Y:S02]  /*8dce0*/  ISETP.GE.U32.AND.EX P2, PT, R58, R39, PT, P2 ;  /* 0x000000273a00720c */ /* 0x000fe40003f46120 */
[----:B------:R-:W-:Y:S01]  /*8dcf0*/  @P1 ISETP.GE.U32.AND P5, PT, R21, R60, PT ;  /* 0x0000003c1500120c */ /* 0x000fe20003fa6070 */
[----:B------:R-:W-:Y:S01]  /*8dd00*/  @P1 IMAD.MOV.U32 R60, RZ, RZ, R21 ;  /* 0x000000ffff3c1224 */ /* 0x000fe200078e0015 */
[----:B------:R-:W-:Y:S02]  /*8dd10*/  SEL R24, RZ, 0x1, P4 ;  /* 0x00000001ff187807 */ /* 0x000fe40002000000 */
[----:B------:R-:W-:-:S02]  /*8dd20*/  SEL R21, RZ, 0x1, P2 ;  /* 0x00000001ff157807 */ /* 0x000fc40001000000 */
        /* <DEDUP_REMOVED lines=14> */
[----:B------:R-:W-:Y:S01]  /*8de10*/  ISETP.GE.U32.AND.EX P4, PT, R62, R37, PT, P4 ;  /* 0x000000253e00720c */ /* 0x000fe20003f86140 */
[----:B------:R-:W0:Y:S01]  /*8de20*/  LDS.128 R24, [R44] ;  /* 0x000000002c187984 */ /* 0x000e220000000c00 */
[----:B------:R-:W-:-:S02]  /*8de30*/  @P1 IADD3 R33, P5, PT, R48, R33, RZ ;  /* 0x0000002130211210 */ /* 0x000fc40007fbe0ff */
[----:B------:R-:W-:Y:S02]  /*8de40*/  SEL R64, RZ, 0x1, P3 ;  /* 0x00000001ff407807 */ /* 0x000fe40001800000 */
[----:B------:R-:W-:Y:S01]  /*8de50*/  SEL R48, RZ, 0x1, P2 ;  /* 0x00000001ff307807 */ /* 0x000fe20001000000 */
[----:B------:R-:W-:Y:S01]  /*8de60*/  @P1 IMAD.X R20, RZ, RZ, R20, P5 ;  /* 0x000000ffff141224 */ /* 0x000fe200028e0614 */
[----:B------:R-:W-:Y:S02]  /*8de70*/  SEL R21, RZ, 0x1, P4 ;  /* 0x00000001ff157807 */ /* 0x000fe40002000000 */
[----:B------:R-:W-:Y:S02]  /*8de80*/  IADD3 R64, P2, P3, R33, R54, R64 ;  /* 0x0000003621407210 */ /* 0x000fe40007b5e040 */
[----:B------:R-:W-:Y:S01]  /*8de90*/  IADD3 R21, P4, PT, R21, R48, RZ ;  /* 0x0000003015157210 */ /* 0x000fe20007f9e0ff */
[----:B------:R-:W-:Y:S01]  /*8dea0*/  IMAD.WIDE.U32 R48, R22, R2, RZ ;  /* 0x0000000216307225 */ /* 0x000fe200078e00ff */
[----:B------:R-:W-:-:S02]  /*8deb0*/  ISETP.NE.U32.AND P1, PT, R53, RZ, PT ;  /* 0x000000ff3500720c */ /* 0x000fc40003f25070 */
[----:B------:R-:W-:Y:S01]  /*8dec0*/  IADD3.X R66, PT, PT, R20, R55, RZ, P2, P3 ;  /* 0x0000003714427210 */ /* 0x000fe200017e64ff */
[----:B------:R-:W-:Y:S01]  /*8ded0*/  IMAD.X R29, RZ, RZ, RZ, P4 ;  /* 0x000000ffff1d7224 */ /* 0x000fe200020e06ff */
[----:B------:R-:W-:Y:S01]  /*8dee0*/  IADD3 R57, P5, PT, -R21, R64, RZ ;  /* 0x0000004015397210 */ /* 0x000fe20007fbe1ff */
[----:B------:R-:W-:Y:S01]  /*8def0*/  IMAD.WIDE.U32 R48, P3, R34, R3, R48 ;  /* 0x0000000322307225 */ /* 0x000fe20007860030 */
[----:B------:R-:W-:Y:S02]  /*8df00*/  ISETP.NE.AND.EX P1, PT, R59, RZ, PT, P1 ;  /* 0x000000ff3b00720c */ /* 0x000fe40003f25310 */
[----:B------:R-:W-:Y:S01]  /*8df10*/  LOP3.LUT P4, RZ, R63, 0x40, RZ, 0xc0, !PT ;  /* 0x000000403fff7812 */ /* 0x000fe2000788c0ff */
[----:B------:R-:W-:Y:S01]  /*8df20*/  IMAD.X R60, R66, 0x1, ~R29, P5 ;  /* 0x00000001423c7824 */ /* 0x000fe200028e0e1d */
[-C--:B------:R-:W-:Y:S01]  /*8df30*/  ISETP.GE.U32.AND P6, PT, R57, R2.reuse, PT ;  /* 0x000000023900720c */ /* 0x080fe20003fc6070 */
[----:B------:R-:W-:Y:S01]  /*8df40*/  IMAD.WIDE.U32 R34, R34, R2, RZ ;  /* 0x0000000222227225 */ /* 0x000fe200078e00ff */
[----:B------:R-:W-:-:S02]  /*8df50*/  ISETP.GE.U32.AND P2, PT, R64, R21, PT ;  /* 0x000000154000720c */ /* 0x000fc40003f46070 */
[----:B------:R-:W-:Y:S01]  /*8df60*/  SEL R33, RZ, 0x1, P0 ;  /* 0x00000001ff217807 */ /* 0x000fe20000000000 */
[----:B------:R-:W-:Y:S01]  /*8df70*/  IMAD.WIDE.U32.X R20, R22, R37, R50, P4 ;  /* 0x0000002516147225 */ /* 0x000fe200020e0432 */
[----:B------:R-:W-:Y:S02]  /*8df80*/  ISETP.GE.U32.AND.EX P6, PT, R60, R3, PT, P6 ;  /* 0x000000033c00720c */ /* 0x000fe40003fc6160 */
[----:B------:R-:W-:Y:S02]  /*8df90*/  IADD3 R35, P4, PT, R35, R48, RZ ;  /* 0x0000003023237210 */ /* 0x000fe40007f9e0ff */
[----:B------:R-:W-:Y:S01]  /*8dfa0*/  IADD3 R34, P0, P5, R34, R20, R33 ;  /* 0x0000001422227210 */ /* 0x000fe20007d1e021 */
[----:B------:R-:W-:Y:S01]  /*8dfb0*/  IMAD.MOV.U32 R20, RZ, RZ, R49 ;  /* 0x000000ffff147224 */ /* 0x000fe200078e0031 */
[----:B------:R-:W-:Y:S02]  /*8dfc0*/  ISETP.GE.U32.AND.EX P2, PT, R66, R29, P6, P2 ;  /* 0x0000001d4200720c */ /* 0x000fe40003746120 */
[----:B------:R-:W-:-:S02]  /*8dfd0*/  @P1 IADD3 R29, P6, PT, R53, R28, RZ ;  /* 0x0000001c351d1210 */ /* 0x000fc40007fde0ff */
[----:B------:R-:W-:Y:S01]  /*8dfe0*/  IADD3.X R33, PT, PT, R35, R21, RZ, P0, P5 ;  /* 0x0000001523217210 */ /* 0x000fe200007ea4ff */
[----:B------:R-:W-:Y:S01]  /*8dff0*/  IMAD.X R21, RZ, RZ, RZ, P3 ;  /* 0x000000ffff157224 */ /* 0x000fe200018e06ff */
[----:B------:R-:W-:Y:S01]  /*8e000*/  @P1 ISETP.GE.U32.AND P0, PT, R29, R28, PT ;  /* 0x0000001c1d00120c */ /* 0x000fe20003f06070 */
[----:B------:R-:W-:Y:S01]  /*8e010*/  @P1 IMAD.X R35, R59, 0x1, R30, P6 ;  /* 0x000000013b231824 */ /* 0x000fe200030e061e */
[----:B------:R-:W-:Y:S01]  /*8e020*/  SEL R86, R40, RZ, P2 ;  /* 0x000000ff28567207 */ /* 0x000fe20001000000 */
[----:B------:R-:W-:Y:S01]  /*8e030*/  @P1 IMAD.MOV.U32 R28, RZ, RZ, R29 ;  /* 0x000000ffff1c1224 */ /* 0x000fe200078e001d */
[----:B------:R-:W-:Y:S01]  /*8e040*/  SEL R85, R41, RZ, P2 ;  /* 0x000000ff29557207 */ /* 0x000fe20001000000 */
[----:B------:R-:W-:Y:S01]  /*8e050*/  IMAD.WIDE.U32.X R20, R22, R3, R20, P4 ;  /* 0x0000000316147225 */ /* 0x000fe200020e0414 */
[----:B------:R-:W-:Y:S02]  /*8e060*/  IADD3 R86, P5, PT, -R86, R77, RZ ;  /* 0x0000004d56567210 */ /* 0x000fe40007fbe1ff */
[----:B------:R-:W-:Y:S01]  /*8e070*/  @P1 ISETP.GE.U32.AND.EX P3, PT, R35, R30, PT, P0 ;  /* 0x0000001e2300120c */ /* 0x000fe20003f66100 */
[----:B------:R-:W-:Y:S01]  /*8e080*/  @P1 IMAD.MOV.U32 R30, RZ, RZ, R35 ;  /* 0x000000ffff1e1224 */ /* 0x000fe200078e0023 */
[----:B------:R-:W-:Y:S01]  /*8e090*/  IADD3 R65, P6, PT, R28, R34, RZ ;  /* 0x000000221c417210 */ /* 0x000fe20007fde0ff */
[----:B0-----:R-:W-:Y:S01]  /*8e0a0*/  IMAD.WIDE.U32 R28, R25, R86, RZ ;  /* 0x00000056191c7225 */ /* 0x001fe200078e00ff */
[----:B------:R-:W-:-:S02]  /*8e0b0*/  IADD3 R87, P4, PT, R87, -R38, RZ ;  /* 0x8000002657577210 */ /* 0x000fc40007f9e0ff */
[----:B------:R-:W-:Y:S01]  /*8e0c0*/  ISETP.GE.U32.AND P0, PT, R65, R34, PT ;  /* 0x000000224100720c */ /* 0x000fe20003f06070 */
[----:B------:R-:W-:Y:S01]  /*8e0d0*/  IMAD.X R67, R30, 0x1, R33, P6 ;  /* 0x000000011e437824 */ /* 0x000fe200030e0621 */
[----:B------:R-:W-:Y:S01]  /*8e0e0*/  @P1 SEL R30, RZ, 0x1, P3 ;  /* 0x00000001ff1e1807 */ /* 0x000fe20001800000 */
[----:B------:R-:W-:Y:S01]  /*8e0f0*/  IMAD.X R85, R76, 0x1, ~R85, P5 ;  /* 0x000000014c557824 */ /* 0x000fe200028e0e55 */
[----:B------:R-:W-:Y:S01]  /*8e100*/  SEL R87, R87, R70, P2 ;  /* 0x0000004657577207 */ /* 0x000fe20001000000 */
[----:B------:R-:W-:Y:S01]  /*8e110*/  IMAD.X R53, R58, 0x1, ~R39, P4 ;  /* 0x000000013a357824 */ /* 0x000fe200020e0e27 */
[----:B------:R-:W-:Y:S01]  /*8e120*/  ISETP.GE.U32.AND.EX P0, PT, R67, R33, PT, P0 ;  /* 0x000000214300720c */ /* 0x000fe20003f06100 */
[----:B------:R-:W-:Y:S01]  /*8e130*/  IMAD.WIDE.U32 R28, P5, R24, R85, R28 ;  /* 0x00000055181c7225 */ /* 0x000fe200078a001c */
[----:B------:R-:W-:Y:S02]  /*8e140*/  @P1 IADD3 R31, P3, PT, R30, R31, RZ ;  /* 0x0000001f1e1f1210 */ /* 0x000fe40007f7e0ff */
[----:B------:R-:W-:Y:S01]  /*8e150*/  SEL R69, RZ, 0x1, P0 ;  /* 0x00000001ff457807 */ /* 0x000fe20000000000 */
[----:B------:R-:W-:Y:S01]  /*8e160*/  IMAD.WIDE.U32 R34, R24, R86, RZ ;  /* 0x0000005618227225 */ /* 0x000fe200078e00ff */
[----:B------:R-:W-:-:S02]  /*8e170*/  SEL R53, R53, R72, P2 ;  /* 0x0000004835357207 */ /* 0x000fc40001000000 */
[----:B------:R-:W-:Y:S01]  /*8e180*/  LOP3.LUT R63, R63, 0xfffffffd, RZ, 0xc0, !PT ;  /* 0xfffffffd3f3f7812 */ /* 0x000fe200078ec0ff */
[----:B------:R-:W-:Y:S01]  /*8e190*/  IMAD.WIDE.U32 R50, R25, R87, RZ ;  /* 0x0000005719327225 */ /* 0x000fe200078e00ff */
[----:B------:R-:W-:-:S03]  /*8e1a0*/  IADD3 R79, P6, PT, R35, R28, RZ ;  /* 0x0000001c234f7210 */ /* 0x000fc60007fde0ff */
[----:B------:R-:W-:-:S04]  /*8e1b0*/  IMAD.WIDE.U32 R58, R27, R86, RZ ;  /* 0x000000561b3a7225 */ /* 0x000fc800078e00ff */
[----:B------:R-:W-:Y:S01]  /*8e1c0*/  IMAD.X R49, RZ, RZ, RZ, P5 ;  /* 0x000000ffff317224 */ /* 0x000fe200028e06ff */
[----:B------:R-:W-:Y:S01]  /*8e1d0*/  IADD3 R69, P4, P5, R31, R20, R69 ;  /* 0x000000141f457210 */ /* 0x000fe20007d9e045 */
[----:B------:R-:W-:Y:S02]  /*8e1e0*/  IMAD.MOV.U32 R48, RZ, RZ, R29 ;  /* 0x000000ffff307224 */ /* 0x000fe400078e001d */
[----:B------:R-:W-:Y:S01]  /*8e1f0*/  @P1 IMAD.X R23, RZ, RZ, R23, P3 ;  /* 0x000000ffff171224 */ /* 0x000fe200018e0617 */
[----:B------:R-:W-:Y:S01]  /*8e200*/  IADD3 R20, P3, PT, R47, -R36, RZ ;  /* 0x800000242f147210 */ /* 0x000fe20007f7e0ff */
[----:B------:R-:W-:-:S03]  /*8e210*/  IMAD.WIDE.U32 R30, R24, R87, RZ ;  /* 0x00000057181e7225 */ /* 0x000fc600078e00ff */
[----:B------:R-:W-:Y:S01]  /*8e220*/  IADD3.X R73, PT, PT, R23, R21, RZ, P4, P5 ;  /* 0x0000001517497210 */ /* 0x000fe200027ea4ff */
[----:B------:R-:W-:-:S04]  /*8e230*/  IMAD.WIDE.U32 R50, P0, R24, R53, R50 ;  /* 0x0000003518327225 */ /* 0x000fc80007800032 */
[----:B------:R-:W-:Y:S01]  /*8e240*/  IMAD.WIDE.U32 R54, R26, R86, RZ ;  /* 0x000000561a367225 */ /* 0x000fe200078e00ff */
[----:B------:R-:W-:-:S03]  /*8e250*/  IADD3 R33, P4, PT, R31, R50, RZ ;  /* 0x000000321f217210 */ /* 0x000fc60007f9e0ff */
[----:B------:R-:W-:-:S04]  /*8e260*/  IMAD.WIDE.U32.X R28, R25, R85, R48, P6 ;  /* 0x00000055191c7225 */ /* 0x000fc800030e0430 */
[----:B------:R-:W-:Y:S01]  /*8e270*/  IMAD.WIDE.U32 R58, P1, R85, R26, R58 ;  /* 0x0000001a553a7225 */ /* 0x000fe2000782003a */
[----:B------:R-:W-:-:S03]  /*8e280*/  IADD3 R47, P5, P6, R54, R30, R28 ;  /* 0x0000001e362f7210 */ /* 0x000fc60007ebe01c */
        /* <DEDUP_REMOVED lines=8> */
[----:B------:R-:W-:Y:S01]  /*8e310*/  SEL R54, R21, R75, P2 ;  /* 0x0000004b15367207 */ /* 0x000fe20001000000 */
[----:B------:R-:W-:Y:S01]  /*8e320*/  IMAD.X R21, RZ, RZ, RZ, P0 ;  /* 0x000000ffff157224 */ /* 0x000fe200000e06ff */
[----:B------:R-:W-:Y:S01]  /*8e330*/  ISETP.GE.U32.AND.EX P1, PT, R33, R22, PT, P1 ;  /* 0x000000162100720c */ /* 0x000fe20003f26110 */
[----:B------:R-:W-:-:S03]  /*8e340*/  IMAD.WIDE.U32 R58, P0, R53, R26, R28 ;  /* 0x0000001a353a7225 */ /* 0x000fc6000780001c */
[----:B------:R-:W-:Y:S01]  /*8e350*/  SEL R35, RZ, 0x1, P1 ;  /* 0x00000001ff237807 */ /* 0x000fe20000800000 */
[----:B------:R-:W-:-:S04]  /*8e360*/  IMAD.WIDE.U32 R22, R26, R87, RZ ;  /* 0x000000571a167225 */ /* 0x000fc800078e00ff */
[----:B------:R-:W-:Y:S01]  /*8e370*/  IMAD.WIDE.U32.X R48, R85, R27, R48, P3 ;  /* 0x0000001b55307225 */ /* 0x000fe200018e0430 */
[----:B------:R-:W-:-:S03]  /*8e380*/  IADD3 R75, P3, PT, R23, R58, RZ ;  /* 0x0000003a174b7210 */ /* 0x000fc60007f7e0ff */
[----:B------:R-:W-:Y:S01]  /*8e390*/  IMAD.WIDE.U32 R28, R25, R55, RZ ;  /* 0x00000037191c7225 */ /* 0x000fe200078e00ff */
[----:B------:R-:W-:-:S03]  /*8e3a0*/  IADD3 R35, P1, P5, R22, R48, R35 ;  /* 0x0000003016237210 */ /* 0x000fc60007d3e023 */
[----:B------:R-:W-:Y:S01]  /*8e3b0*/  IMAD.MOV.U32 R20, RZ, RZ, R51 ;  /* 0x000000ffff147224 */ /* 0x000fe200078e0033 */
[----:B------:R-:W-:Y:S01]  /*8e3c0*/  IADD3 R51, P6, PT, R57, -R2, RZ ;  /* 0x8000000239337210 */ /* 0x000fe20007fde0ff */
[----:B------:R-:W-:Y:S01]  /*8e3d0*/  IMAD.WIDE.U32 R22, R24, R55, RZ ;  /* 0x0000003718167225 */ /* 0x000fe200078e00ff */
[----:B------:R-:W-:Y:S02]  /*8e3e0*/  IADD3.X R49, PT, PT, R75, R49, RZ, P1, P5 ;  /* 0x000000314b317210 */ /* 0x000fe40000fea4ff */
[----:B------:R-:W-:Y:S01]  /*8e3f0*/  SEL R51, R51, R64, P2 ;  /* 0x0000004033337207 */ /* 0x000fe20001000000 */
[----:B------:R-:W-:-:S04]  /*8e400*/  IMAD.WIDE.U32.X R20, R25, R53, R20, P4 ;  /* 0x0000003519147225 */ /* 0x000fc800020e0414 */
[----:B------:R-:W-:-:S04]  /*8e410*/  IMAD.WIDE.U32 R30, P4, R24, R54, R28 ;  /* 0x00000036181e7225 */ /* 0x000fc8000788001c */
[----:B------:R-:W-:Y:S01]  /*8e420*/  IMAD.X R50, R60, 0x1, ~R3, P6 ;  /* 0x000000013c327824 */ /* 0x000fe200030e0e03 */
[----:B------:R-:W-:Y:S01]  /*8e430*/  IADD3 R70, P1, PT, R23, R30, RZ ;  /* 0x0000001e17467210 */ /* 0x000fe20007f3e0ff */
[----:B------:R-:W-:Y:S01]  /*8e440*/  IMAD.X R23, RZ, RZ, RZ, P0 ;  /* 0x000000ffff177224 */ /* 0x000fe200000e06ff */
[----:B------:R-:W-:Y:S01]  /*8e450*/  IADD3 R57, P5, P6, R35, R22, R20 ;  /* 0x0000001623397210 */ /* 0x000fe20007ebe014 */
[----:B------:R-:W-:Y:S01]  /*8e460*/  IMAD.MOV.U32 R22, RZ, RZ, R59 ;  /* 0x000000ffff167224 */ /* 0x000fe200078e003b */
[----:B------:R-:W-:Y:S01]  /*8e470*/  SEL R50, R50, R66, P2 ;  /* 0x0000004232327207 */ /* 0x000fe20001000000 */
[----:B------:R-:W-:Y:S01]  /*8e480*/  IMAD R30, R79, R42, RZ ;  /* 0x0000002a4f1e7224 */ /* 0x000fe200078e02ff */
[----:B------:R-:W-:Y:S01]  /*8e490*/  IADD3.X R70, PT, PT, R49, R70, R21, P5, P6 ;  /* 0x0000004631467210 */ /* 0x000fe20002fec415 */
[----:B------:R-:W-:Y:S01]  /*8e4a0*/  IMAD.WIDE.U32 R20, R27, R55, RZ ;  /* 0x000000371b147225 */ /* 0x000fe200078e00ff */
[----:B------:R-:W-:-:S03]  /*8e4b0*/  ISETP.GE.U32.AND P0, PT, R57, R35, PT ;  /* 0x000000233900720c */ /* 0x000fc60003f06070 */
[----:B------:R-:W-:Y:S01]  /*8e4c0*/  IMAD.WIDE.U32 R74, R26, R55, RZ ;  /* 0x000000371a4a7225 */ /* 0x000fe200078e00ff */
[----:B------:R-:W-:-:S03]  /*8e4d0*/  ISETP.GE.U32.AND.EX P2, PT, R70, R49, PT, P0 ;  /* 0x000000314600720c */ /* 0x000fc60003f46100 */
[----:B------:R-:W-:-:S04]  /*8e4e0*/  IMAD.WIDE.U32 R48, R25, R51, RZ ;  /* 0x0000003319307225 */ /* 0x000fc800078e00ff */
[----:B------:R-:W-:-:S04]  /*8e4f0*/  IMAD.WIDE.U32 R28, R34, R42, RZ ;  /* 0x0000002a221c7225 */ /* 0x000fc800078e00ff */
[----:B------:R-:W-:Y:S02]  /*8e500*/  IMAD R35, R34, R43, R30 ;  /* 0x0000002b22237224 */ /* 0x000fe400078e021e */
[----:B------:R-:W-:Y:S01]  /*8e510*/  IMAD.WIDE.U32.X R58, R53, R27, R22, P3 ;  /* 0x0000001b353a7225 */ /* 0x000fe200018e0416 */
[----:B------:R-:W-:-:S03]  /*8e520*/  SEL R23, RZ, 0x1, P2 ;  /* 0x00000001ff177807 */ /* 0x000fc60001000000 */
[----:B------:R-:W-:-:S04]  /*8e530*/  IMAD.WIDE.U32 R76, P0, R54, R26, R20 ;  /* 0x0000001a364c7225 */ /* 0x000fc80007800014 */
[----:B------:R-:W-:-:S04]  /*8e540*/  IMAD.WIDE.U32 R48, P5, R24, R50, R48 ;  /* 0x0000003218307225 */ /* 0x000fc800078a0030 */
[----:B------:R-:W-:Y:S02]  /*8e550*/  IMAD.X R21, RZ, RZ, RZ, P4 ;  /* 0x000000ffff157224 */ /* 0x000fe400020e06ff */
[----:B------:R-:W-:Y:S01]  /*8e560*/  IMAD.IADD R30, R29, 0x1, R35 ;  /* 0x000000011d1e7824 */ /* 0x000fe200078e0223 */
[----:B------:R-:W-:Y:S01]  /*8e570*/  IADD3 R29, P3, P4, R74, R58, R23 ;  /* 0x0000003a4a1d7210 */ /* 0x000fe20007c7e017 */
[----:B------:R-:W-:Y:S01]  /*8e580*/  IMAD.MOV.U32 R20, RZ, RZ, R31 ;  /* 0x000000ffff147224 */ /* 0x000fe200078e001f */
[----:B------:R-:W-:Y:S01]  /*8e590*/  IADD3 R31, P2, PT, R75, R76, RZ ;  /* 0x0000004c4b1f7210 */ /* 0x000fe20007f5e0ff */
[----:B------:R-:W-:Y:S01]  /*8e5a0*/  IMAD.WIDE.U32 R22, R24, R51, RZ ;  /* 0x0000003318167225 */ /* 0x000fe200078e00ff */
[----:B------:R-:W-:Y:S02]  /*8e5b0*/  LOP3.LUT R35, RZ, R34, RZ, 0x33, !PT ;  /* 0x00000022ff237212 */ /* 0x000fe400078e33ff */
[----:B------:R-:W-:Y:S01]  /*8e5c0*/  IADD3.X R58, PT, PT, R31, R59, RZ, P3, P4 ;  /* 0x0000003b1f3a7210 */ /* 0x000fe20001fe84ff */
[----:B------:R-:W-:Y:S01]  /*8e5d0*/  IMAD.WIDE.U32.X R20, R25, R54, R20, P1 ;  /* 0x0000003619147225 */ /* 0x000fe200008e0414 */
[----:B------:R-:W-:-:S02]  /*8e5e0*/  IADD3 R99, P3, PT, R23, R48, RZ ;  /* 0x0000003017637210 */ /* 0x000fc40007f7e0ff */
[----:B------:R-:W-:Y:S01]  /*8e5f0*/  @P5 LOP3.LUT R63, R63, 0x2, RZ, 0xfc, !PT ;  /* 0x000000023f3f5812 */ /* 0x000fe200078efcff */
[----:B------:R-:W-:Y:S01]  /*8e600*/  IMAD.WIDE.U32 R74, R30, R40, RZ ;  /* 0x000000281e4a7225 */ /* 0x000fe200078e00ff */
[----:B------:R-:W-:Y:S02]  /*8e610*/  IADD3 R97, P1, P4, R29, R22, R20 ;  /* 0x000000161d617210 */ /* 0x000fe40007c3e014 */
[----:B------:R-:W-:Y:S01]  /*8e620*/  LOP3.LUT R63, R63, 0xfffffffe, RZ, 0xc0, !PT ;  /* 0xfffffffe3f3f7812 */ /* 0x000fe200078ec0ff */
[----:B------:R-:W-:Y:S01]  /*8e630*/  IMAD.WIDE.U32 R22, R28, R40, RZ ;  /* 0x000000281c167225 */ /* 0x000fe200078e00ff */
[----:B------:R-:W-:-:S03]  /*8e640*/  IADD3.X R99, PT, PT, R58, R99, R21, P1, P4 ;  /* 0x000000633a637210 */ /* 0x000fc60000fe8415 */
[----:B------:R-:W-:Y:S01]  /*8e650*/  IMAD.X R21, RZ, RZ, RZ, P0 ;  /* 0x000000ffff157224 */ /* 0x000fe200000e06ff */
[----:B------:R-:W-:Y:S01]  /*8e660*/  ISETP.GT.U32.AND P1, PT, R22, R35, PT ;  /* 0x000000231600720c */ /* 0x000fe20003f24070 */
[----:B------:R-:W-:Y:S01]  /*8e670*/  IMAD.WIDE.U32 R34, R30, R38, RZ ;  /* 0x000000261e227225 */ /* 0x000fe200078e00ff */
[----:B------:R-:W-:Y:S02]  /*8e680*/  @P3 LOP3.LUT R63, R63, 0x1, RZ, 0xfc, !PT ;  /* 0x000000013f3f3812 */ /* 0x000fe400078efcff */
[----:B------:R-:W-:Y:S01]  /*8e690*/  LOP3.LUT R22, RZ, R79, RZ, 0x33, !PT ;  /* 0x0000004fff167212 */ /* 0x000fe200078e33ff */
[----:B------:R-:W-:Y:S01]  /*8e6a0*/  IMAD.WIDE.U32 R74, P3, R28, R41, R74 ;  /* 0x000000291c4a7225 */ /* 0x000fe2000786004a */
[----:B------:R-:W-:-:S03]  /*8e6b0*/  LOP3.LUT R63, R63, 0xffffffef, RZ, 0xc0, !PT ;  /* 0xffffffef3f3f7812 */ /* 0x000fc600078ec0ff */
[----:B------:R-:W-:Y:S01]  /*8e6c0*/  IMAD.MOV.U32 R20, RZ, RZ, R77 ;  /* 0x000000ffff147224 */ /* 0x000fe200078e004d */
[----:B------:R-:W-:Y:S01]  /*8e6d0*/  IADD3 R31, P4, PT, R23, R74, RZ ;  /* 0x0000004a171f7210 */ /* 0x000fe20007f9e0ff */
[----:B------:R-:W-:-:S03]  /*8e6e0*/  IMAD.WIDE.U32 R34, P0, R28, R39, R34 ;  /* 0x000000271c227225 */ /* 0x000fc60007800022 */
[----:B------:R-:W-:Y:S01]  /*8e6f0*/  ISETP.GT.U32.AND.EX P1, PT, R31, R22, PT, P1 ;  /* 0x000000161f00720c */ /* 0x000fe20003f24110 */
[----:B------:R-:W-:Y:S01]  /*8e700*/  IMAD.WIDE.U32 R76, R28, R38, RZ ;  /* 0x000000261c4c7225 */ /* 0x000fe200078e00ff */
[----:B------:R-:W-:-:S03]  /*8e710*/  P2R R84, PR, RZ, 0x1 ;  /* 0x00000001ff547803 */ /* 0x000fc60000000000 */
[----:B------:R-:W-:Y:S01]  /*8e720*/  IMAD.X R23, RZ, RZ, RZ, P3 ;  /* 0x000000ffff177224 */ /* 0x000fe200018e06ff */
[----:B------:R-:W-:Y:S01]  /*8e730*/  IADD3 R31, P0, PT, R77, R34, RZ ;  /* 0x000000224d1f7210 */ /* 0x000fe20007f1e0ff */
[----:B------:R-:W-:Y:S01]  /*8e740*/  IMAD.MOV.U32 R22, RZ, RZ, R75 ;  /* 0x000000ffff167224 */ /* 0x000fe200078e004b */
[----:B------:R-:W-:Y:S01]  /*8e750*/  ISETP.GE.U32.AND P3, PT, R97, R29, PT ;  /* 0x0000001d6100720c */ /* 0x000fe20003f66070 */
[----:B------:R-:W-:-:S03]  /*8e760*/  IMAD.WIDE.U32.X R20, R54, R27, R20, P2 ;  /* 0x0000001b36147225 */ /* 0x000fc600010e0414 */
[----:B------:R-:W-:Y:S01]  /*8e770*/  ISETP.GE.U32.AND.EX P3, PT, R99, R58, PT, P3 ;  /* 0x0000003a6300720c */ /* 0x000fe20003f66130 */
[----:B------:R-:W-:Y:S01]  /*8e780*/  IMAD.WIDE.U32.X R74, R30, R41, R22, P4 ;  /* 0x000000291e4a7225 */ /* 0x000fe200020e0416 */
[----:B------:R-:W-:Y:S02]  /*8e790*/  SEL R23, RZ, 0x1, !P1 ;  /* 0x00000001ff177807 */ /* 0x000fe40004800000 */
[----:B------:R-:W-:Y:S01]  /*8e7a0*/  SEL R29, RZ, 0x1, P3 ;  /* 0x00000001ff1d7807 */ /* 0x000fe20001800000 */
[-C--:B------:R-:W-:Y:S01]  /*8e7b0*/  IMAD.WIDE.U32 R58, R27, R51.reuse, RZ ;  /* 0x000000331b3a7225 */ /* 0x080fe200078e00ff */
[----:B------:R-:W-:Y:S02]  /*8e7c0*/  IADD3 R34, P1, P2, R76, R74, R23 ;  /* 0x0000004a4c227210 */ /* 0x000fe40007a3e017 */
[----:B------:R-:W-:Y:S01]  /*8e7d0*/  @P0 LOP3.LUT R63, R63, 0x10, RZ, 0xfc, !PT ;  /* 0x000000103f3f0812 */ /* 0x000fe200078efcff */
[----:B------:R-:W-:Y:S01]  /*8e7e0*/  IMAD.WIDE.U32 R22, R26, R51, RZ ;  /* 0x000000331a167225 */ /* 0x000fe200078e00ff */
[----:B------:R-:W-:-:S02]  /*8e7f0*/  IADD3.X R62, PT, PT, R31, R75, RZ, P1, P2 ;  /* 0x0000004b1f3e7210 */ /* 0x000fc40000fe44ff */
[----:B------:R-:W-:Y:S01]  /*8e800*/  LOP3.LUT R63, R63, 0xfffffffb, RZ, 0xc0, !PT ;  /* 0xfffffffb3f3f7812 */ /* 0x000fe200078ec0ff */
[----:B------:R-:W-:Y:S01]  /*8e810*/  IMAD.WIDE.U32 R58, P0, R50, R26, R58 ;  /* 0x0000001a323a7225 */ /* 0x000fe2000780003a */
[----:B------:R-:W-:Y:S02]  /*8e820*/  IADD3 R72, P1, P2, R22, R20, R29 ;  /* 0x0000001416487210 */ /* 0x000fe40007a3e01d */
[----:B------:R-:W-:-:S04]  /*8e830*/  IADD3 R23, P3, PT, R23, R58, RZ ;  /* 0x0000003a17177210 */ /* 0x000fc80007f7e0ff */
[----:B------:R-:W-:Y:S02]  /*8e840*/  IADD3.X R82, PT, PT, R23, R21, RZ, P1, P2 ;  /* 0x0000001517527210 */ /* 0x000fe40000fe44ff */
[----:B------:R-:W0:Y:S07]  /*8e850*/  LDS.128 R20, [R44+0x10] ;  /* 0x000010002c147984 */ /* 0x000e2e0000000c00 */
[----:B------:R-:W-:Y:S01]  /*8e860*/  @P3 LOP3.LUT R63, R63, 0x4, RZ, 0xfc, !PT ;  /* 0x000000043f3f3812 */ /* 0x000fe200078efcff */
[----:B0-----:R-:W-:-:S04]  /*8e870*/  IMAD.WIDE.U32 R74, R21, R86, RZ ;  /* 0x00000056154a7225 */ /* 0x001fc800078e00ff */
        /* <DEDUP_REMOVED lines=52> */
[----:B------:R-:W-:-:S03]  /*8ebc0*/  LOP3.LUT P6, RZ, R63, 0x1, RZ, 0xc0, !PT ;  /* 0x000000013fff7812 */ /* 0x000fc600078cc0ff */
[----:B------:R-:W-:Y:S02]  /*8ebd0*/  IMAD.X R75, RZ, RZ, RZ, P5 ;  /* 0x000000ffff4b7224 */ /* 0x000fe400028e06ff */
[----:B------:R-:W-:Y:S01]  /*8ebe0*/  IMAD.WIDE.U32.X R48, R25, R50, R74, P6 ;  /* 0x0000003219307225 */ /* 0x000fe200030e044a */
[C---:B------:R-:W-:Y:S02]  /*8ebf0*/  LOP3.LUT P6, RZ, R63.reuse, 0x10, RZ, 0xc0, !PT ;  /* 0x000000103fff7812 */ /* 0x040fe400078cc0ff */
[----:B------:R-:W-:Y:S01]  /*8ec00*/  LOP3.LUT R63, R63, 0xfffffffe, RZ, 0xc0, !PT ;  /* 0xfffffffe3f3f7812 */ /* 0x000fe200078ec0ff */
[----:B------:R-:W-:Y:S01]  /*8ec10*/  IMAD.X R75, RZ, RZ, RZ, P1 ;  /* 0x000000ffff4b7224 */ /* 0x000fe200008e06ff */
[----:B------:R-:W-:Y:S01]  /*8ec20*/  IADD3 R89, P1, PT, R72, R48, RZ ;  /* 0x0000003048597210 */ /* 0x000fe20007f3e0ff */
[----:B------:R-:W-:Y:S02]  /*8ec30*/  IMAD.MOV.U32 R74, RZ, RZ, R79 ;  /* 0x000000ffff4a7224 */ /* 0x000fe400078e004f */
[----:B------:R-:W-:-:S04]  /*8ec40*/  IMAD.WIDE.U32 R78, R23, R55, RZ ;  /* 0x00000037174e7225 */ /* 0x000fc800078e00ff */
[----:B------:R-:W-:Y:S01]  /*8ec50*/  IMAD.X R91, R82, 0x1, R49, P1 ;  /* 0x00000001525b7824 */ /* 0x000fe200008e0631 */
[----:B------:R-:W-:Y:S01]  /*8ec60*/  IADD3 R31, P1, PT, R64, R89, RZ ;  /* 0x00000059401f7210 */ /* 0x000fe20007f3e0ff */
        /* <DEDUP_REMOVED lines=9> */
[----:B------:R-:W-:Y:S01]  /*8ed00*/  IADD3 R48, P2, P5, R76, R74, R29 ;  /* 0x0000004a4c307210 */ /* 0x000fe20007d5e01d */
[----:B------:R-:W-:Y:S02]  /*8ed10*/  IMAD.MOV.U32 R74, RZ, RZ, R81 ;  /* 0x000000ffff4a7224 */ /* 0x000fe400078e0051 */
[----:B------:R-:W-:Y:S01]  /*8ed20*/  IMAD.WIDE.U32 R76, R22, R55, RZ ;  /* 0x00000037164c7225 */ /* 0x000fe200078e00ff */
[----:B------:R-:W-:-:S02]  /*8ed30*/  IADD3.X R103, PT, PT, R103, R75, RZ, P2, P5 ;  /* 0x0000004b67677210 */ /* 0x000fc400017ea4ff */
[----:B------:R-:W-:Y:S01]  /*8ed40*/  IADD3 R31, P2, PT, R58, R31, RZ ;  /* 0x0000001f3a1f7210 */ /* 0x000fe20007f5e0ff */
[----:B------:R-:W-:Y:S02]  /*8ed50*/  IMAD.X R75, RZ, RZ, RZ, P3 ;  /* 0x000000ffff4b7224 */ /* 0x000fe400018e06ff */
        /* <DEDUP_REMOVED lines=12> */
[----:B------:R-:W-:Y:S02]  /*8ee20*/  ISETP.GE.U32.AND P4, PT, R89, R72, PT ;  /* 0x000000485900720c */ /* 0x000fe40003f86070 */
[----:B------:R-:W-:Y:S02]  /*8ee30*/  LOP3.LUT P5, RZ, R63, 0x4, RZ, 0xc0, !PT ;  /* 0x000000043fff7812 */ /* 0x000fe400078ac0ff */
[----:B------:R-:W-:Y:S02]  /*8ee40*/  ISETP.GE.U32.AND.EX P4, PT, R91, R82, PT, P4 ;  /* 0x000000525b00720c */ /* 0x000fe40003f86140 */
[----:B------:R-:W-:Y:S01]  /*8ee50*/  ISETP.NE.AND P0, PT, R84, RZ, PT ;  /* 0x000000ff5400720c */ /* 0x000fe20003f05270 */
[----:B------:R-:W-:Y:S01]  /*8ee60*/  IMAD.WIDE.U32.X R58, R50, R27, R74, P5 ;  /* 0x0000001b323a7225 */ /* 0x000fe200028e044a */
[----:B------:R-:W-:-:S03]  /*8ee70*/  SEL R101, RZ, 0x1, P4 ;  /* 0x00000001ff657807 */ /* 0x000fc60002000000 */
[----:B------:R-:W-:Y:S01]  /*8ee80*/  IMAD.X R77, RZ, RZ, RZ, P0 ;  /* 0x000000ffff4d7224 */ /* 0x000fe200000e06ff */
[----:B------:R-:W-:Y:S01]  /*8ee90*/  IADD3 R101, P4, P5, R48, R58, R101 ;  /* 0x0000003a30657210 */ /* 0x000fe20007d9e065 */
[----:B------:R-:W-:Y:S02]  /*8eea0*/  IMAD.MOV.U32 R58, RZ, RZ, R79 ;  /* 0x000000ffff3a7224 */ /* 0x000fe400078e004f */
[----:B------:R-:W-:Y:S01]  /*8eeb0*/  IMAD.WIDE.U32 R74, R28, R36, RZ ;  /* 0x000000241c4a7225 */ /* 0x000fe200078e00ff */
[----:B------:R-:W-:Y:S02]  /*8eec0*/  IADD3.X R64, PT, PT, R103, R59, RZ, P4, P5 ;  /* 0x0000003b67407210 */ /* 0x000fe400027ea4ff */
[----:B------:R-:W-:Y:S01]  /*8eed0*/  IADD3 R91, P4, PT, R34, R47, RZ ;  /* 0x0000002f225b7210 */ /* 0x000fe20007f9e0ff */
[----:B------:R-:W-:Y:S01]  /*8eee0*/  IMAD.X R59, RZ, RZ, RZ, P3 ;  /* 0x000000ffff3b7224 */ /* 0x000fe200018e06ff */
[----:B------:R-:W-:Y:S02]  /*8eef0*/  IADD3 R57, P3, PT, R76, R101, RZ ;  /* 0x000000654c397210 */ /* 0x000fe40007f7e0ff */
[----:B------:R-:W-:Y:S01]  /*8ef00*/  ISETP.GE.U32.AND P0, PT, R91, R34, PT ;  /* 0x000000225b00720c */ /* 0x000fe20003f06070 */
[----:B------:R-:W-:-:S02]  /*8ef10*/  IMAD.X R105, R62, 0x1, R33, P4 ;  /* 0x000000013e697824 */ /* 0x000fc400020e0621 */
[----:B------:R-:W-:Y:S01]  /*8ef20*/  IMAD.X R60, R83, 0x1, R64, P3 ;  /* 0x00000001533c7824 */ /* 0x000fe200018e0640 */
[----:B------:R-:W-:Y:S01]  /*8ef30*/  ISETP.GE.U32.AND P3, PT, R57, R76, PT ;  /* 0x0000004c3900720c */ /* 0x000fe20003f66070 */
[----:B------:R-:W-:Y:S01]  /*8ef40*/  IMAD.MOV.U32 R76, RZ, RZ, R35 ;  /* 0x000000ffff4c7224 */ /* 0x000fe200078e0023 */
[----:B------:R-:W-:Y:S01]  /*8ef50*/  ISETP.GE.U32.AND.EX P4, PT, R105, R62, PT, P0 ;  /* 0x0000003e6900720c */ /* 0x000fe20003f86100 */
[----:B------:R-:W-:Y:S01]  /*8ef60*/  IMAD.WIDE.U32 R80, P0, R28, R37, R80 ;  /* 0x000000251c507225 */ /* 0x000fe20007800050 */
[----:B------:R-:W-:Y:S02]  /*8ef70*/  ISETP.GE.U32.AND.EX P3, PT, R60, R83, PT, P3 ;  /* 0x000000533c00720c */ /* 0x000fe40003f66130 */
[----:B------:R-:W-:Y:S01]  /*8ef80*/  SEL R33, RZ, 0x1, P4 ;  /* 0x00000001ff217807 */ /* 0x000fe20002000000 */
[----:B------:R-:W-:Y:S01]  /*8ef90*/  IMAD.WIDE.U32.X R76, R30, R39, R76, P6 ;  /* 0x000000271e4c7225 */ /* 0x000fe200030e044c */
[----:B------:R-:W-:-:S03]  /*8efa0*/  SEL R93, RZ, 0x1, P3 ;  /* 0x00000001ff5d7807 */ /* 0x000fc60001800000 */
[----:B------:R-:W-:Y:S01]  /*8efb0*/  IMAD.WIDE.U32 R34, R23, R51, RZ ;  /* 0x0000003317227225 */ /* 0x000fe200078e00ff */
[----:B------:R-:W-:-:S03]  /*8efc0*/  IADD3 R33, P4, P5, R74, R76, R33 ;  /* 0x0000004c4a217210 */ /* 0x000fc60007d9e021 */
[----:B------:R-:W-:Y:S01]  /*8efd0*/  IMAD.WIDE.U32.X R58, R54, R23, R58, P2 ;  /* 0x00000017363a7225 */ /* 0x000fe200010e043a */
[----:B------:R-:W-:-:S03]  /*8efe0*/  IADD3 R47, P2, PT, R75, R80, RZ ;  /* 0x000000504b2f7210 */ /* 0x000fc60007f5e0ff */
[----:B------:R-:W-:Y:S01]  /*8eff0*/  IMAD.WIDE.U32 R74, R22, R51, RZ ;  /* 0x00000033164a7225 */ /* 0x000fe200078e00ff */
[----:B------:R-:W-:-:S03]  /*8f000*/  IADD3.X R47, PT, PT, R47, R77, RZ, P4, P5 ;  /* 0x0000004d2f2f7210 */ /* 0x000fc600027ea4ff */
[----:B------:R-:W-:Y:S01]  /*8f010*/  IMAD.WIDE.U32 R34, P3, R50, R22, R34 ;  /* 0x0000001632227225 */ /* 0x000fe20007860022 */
[----:B------:R-:W-:-:S03]  /*8f020*/  IADD3 R93, P5, P6, R74, R58, R93 ;  /* 0x0000003a4a5d7210 */ /* 0x000fc60007ebe05d */
[----:B------:R-:W-:Y:S01]  /*8f030*/  IMAD.WIDE.U32 R76, R91, R42, RZ ;  /* 0x0000002a5b4c7225 */ /* 0x000fe200078e00ff */
[----:B------:R-:W-:-:S03]  /*8f040*/  IADD3 R95, P4, PT, R75, R34, RZ ;  /* 0x000000224b5f7210 */ /* 0x000fc60007f9e0ff */
[----:B------:R-:W-:Y:S01]  /*8f050*/  IMAD R34, R105, R42, RZ ;  /* 0x0000002a69227224 */ /* 0x000fe200078e02ff */
[----:B------:R-:W-:Y:S01]  /*8f060*/  IADD3.X R95, PT, PT, R95, R59, RZ, P5, P6 ;  /* 0x0000003b5f5f7210 */ /* 0x000fe20002fec4ff */
[----:B------:R-:W-:Y:S01]  /*8f070*/  IMAD.WIDE.U32 R74, R30, R2, RZ ;  /* 0x000000021e4a7225 */ /* 0x000fe200078e00ff */
[----:B------:R-:W-:Y:S02]  /*8f080*/  IADD3 R68, P5, PT, R33, R68, RZ ;  /* 0x0000004421447210 */ /* 0x000fe40007fbe0ff */
[----:B------:R-:W-:Y:S01]  /*8f090*/  LOP3.LUT P6, RZ, R63, 0x1, RZ, 0xc0, !PT ;  /* 0x000000013fff7812 */ /* 0x000fe200078cc0ff */
[----:B------:R-:W-:Y:S02]  /*8f0a0*/  IMAD R79, R91, R43, R34 ;  /* 0x0000002b5b4f7224 */ /* 0x000fe400078e0222 */
[----:B------:R-:W-:Y:S01]  /*8f0b0*/  IMAD.X R59, RZ, RZ, RZ, P0 ;  /* 0x000000ffff3b7224 */ /* 0x000fe200000e06ff */
[----:B------:R-:W-:Y:S01]  /*8f0c0*/  ISETP.GE.U32.AND P0, PT, R68, R33, PT ;  /* 0x000000214400720c */ /* 0x000fe20003f06070 */
[----:B------:R-:W-:-:S02]  /*8f0d0*/  IMAD.IADD R33, R77, 0x1, R79 ;  /* 0x000000014d217824 */ /* 0x000fc400078e024f */
[----:B------:R-:W-:Y:S02]  /*8f0e0*/  IMAD.X R70, R47, 0x1, R70, P5 ;  /* 0x000000012f467824 */ /* 0x000fe400028e0646 */
[----:B------:R-:W-:-:S03]  /*8f0f0*/  IMAD.WIDE.U32 R78, P5, R28, R3, R74 ;  /* 0x000000031c4e7225 */ /* 0x000fc600078a004a */
[----:B------:R-:W-:Y:S01]  /*8f100*/  ISETP.GE.U32.AND.EX P0, PT, R70, R47, PT, P0 ;  /* 0x0000002f4600720c */ /* 0x000fe20003f06100 */
[----:B------:R-:W-:Y:S01]  /*8f110*/  IMAD.WIDE.U32 R74, R28, R2, RZ ;  /* 0x000000021c4a7225 */ /* 0x000fe200078e00ff */
[----:B------:R-:W-:Y:S02]  /*8f120*/  LOP3.LUT R47, RZ, R91, RZ, 0x33, !PT ;  /* 0x0000005bff2f7212 */ /* 0x000fe400078e33ff */
[----:B------:R-:W-:Y:S01]  /*8f130*/  LOP3.LUT R28, RZ, R105, RZ, 0x33, !PT ;  /* 0x00000069ff1c7212 */ /* 0x000fe200078e33ff */
[----:B------:R-:W-:-:S04]  /*8f140*/  IMAD.WIDE.U32 R88, R33, R40, RZ ;  /* 0x0000002821587225 */ /* 0x000fc800078e00ff */
[----:B------:R-:W-:Y:S02]  /*8f150*/  IMAD.MOV.U32 R58, RZ, RZ, R81 ;  /* 0x000000ffff3a7224 */ /* 0x000fe400078e0051 */
[----:B------:R-:W-:Y:S01]  /*8f160*/  IMAD.X R81, RZ, RZ, RZ, P5 ;  /* 0x000000ffff517224 */ /* 0x000fe200028e06ff */
[----:B------:R-:W-:Y:S01]  /*8f170*/  IADD3 R77, P5, PT, R75, R78, RZ ;  /* 0x0000004e4b4d7210 */ /* 0x000fe20007fbe0ff */
[----:B------:R-:W-:Y:S01]  /*8f180*/  IMAD.WIDE.U32.X R58, R30, R37, R58, P2 ;  /* 0x000000251e3a7225 */ /* 0x000fe200010e043a */
[----:B------:R-:W-:-:S03]  /*8f190*/  SEL R75, RZ, 0x1, P0 ;  /* 0x00000001ff4b7807 */ /* 0x000fc60000000000 */
[----:B------:R-:W-:-:S04]  /*8f1a0*/  IMAD.WIDE.U32 R82, R76, R40, RZ ;  /* 0x000000284c527225 */ /* 0x000fc800078e00ff */
[----:B------:R-:W-:Y:S01]  /*8f1b0*/  IMAD.WIDE.U32 R88, P2, R76, R41, R88 ;  /* 0x000000294c587225 */ /* 0x000fe20007840058 */
[----:B------:R-:W-:-:S03]  /*8f1c0*/  ISETP.GT.U32.AND P0, PT, R82, R47, PT ;  /* 0x0000002f5200720c */ /* 0x000fc60003f04070 */
[----:B------:R-:W-:Y:S02]  /*8f1d0*/  IMAD.MOV.U32 R80, RZ, RZ, R79 ;  /* 0x000000ffff507224 */ /* 0x000fe400078e004f */
[----:B------:R-:W-:-:S04]  /*8f1e0*/  IMAD.WIDE.U32 R90, R33, R38, RZ ;  /* 0x00000026215a7225 */ /* 0x000fc800078e00ff */
[----:B------:R-:W-:Y:S01]  /*8f1f0*/  IMAD.WIDE.U32.X R78, R30, R3, R80, P5 ;  /* 0x000000031e4e7225 */ /* 0x000fe200028e0450 */
[----:B------:R-:W-:-:S03]  /*8f200*/  IADD3 R83, P5, PT, R83, R88, RZ ;  /* 0x0000005853537210 */ /* 0x000fc60007fbe0ff */
[----:B------:R-:W-:Y:S01]  /*8f210*/  IMAD.X R81, RZ, RZ, RZ, P2 ;  /* 0x000000ffff517224 */ /* 0x000fe200010e06ff */
[----:B------:R-:W-:Y:S01]  /*8f220*/  ISETP.GT.U32.AND.EX P0, PT, R83, R28, PT, P0 ;  /* 0x0000001c5300720c */ /* 0x000fe20003f04100 */
[----:B------:R-:W-:Y:S02]  /*8f230*/  IMAD.MOV.U32 R80, RZ, RZ, R89 ;  /* 0x000000ffff507224 */ /* 0x000fe400078e0059 */
[----:B------:R-:W-:Y:S01]  /*8f240*/  IMAD.WIDE.U32 R82, R76, R38, RZ ;  /* 0x000000264c527225 */ /* 0x000fe200078e00ff */
[----:B------:R-:W-:-:S03]  /*8f250*/  SEL R47, RZ, 0x1, !P0 ;  /* 0x00000001ff2f7807 */ /* 0x000fc60004000000 */
[----:B------:R-:W-:Y:S01]  /*8f260*/  IMAD.WIDE.U32.X R80, R33, R41, R80, P5 ;  /* 0x0000002921507225 */ /* 0x000fe200028e0450 */
[----:B------:R-:W-:-:S03]  /*8f270*/  IADD3 R30, P2, P5, R74, R58, R75 ;  /* 0x0000003a4a1e7210 */ /* 0x000fc60007d5e04b */
[----:B------:R-:W-:Y:S01]  /*8f280*/  IMAD.WIDE.U32 R90, P0, R76, R39, R90 ;  /* 0x000000274c5a7225 */ /* 0x000fe2000780005a */
[----:B------:R-:W-:-:S03]  /*8f290*/  IADD3.X R58, PT, PT, R77, R59, RZ, P2, P5 ;  /* 0x0000003b4d3a7210 */ /* 0x000fc600017ea4ff */
[----:B------:R-:W-:Y:S01]  /*8f2a0*/  IMAD.X R75, RZ, RZ, RZ, P6 ;  /* 0x000000ffff4b7224 */ /* 0x000fe200030e06ff */
[----:B------:R-:W-:Y:S01]  /*8f2b0*/  IADD3 R59, P2, PT, R83, R90, RZ ;  /* 0x0000005a533b7210 */ /* 0x000fe20007f5e0ff */
[----:B------:R-:W-:Y:S01]  /*8f2c0*/  IMAD.MOV.U32 R74, RZ, RZ, R49 ;  /* 0x000000ffff4a7224 */ /* 0x000fe200078e0031 */
[----:B------:R-:W-:Y:S01]  /*8f2d0*/  IADD3 R82, P5, P6, R82, R80, R47 ;  /* 0x0000005052527210 */ /* 0x000fe20007ebe02f */
[----:B------:R-:W-:Y:S01]  /*8f2e0*/  IMAD.X R49, RZ, RZ, RZ, P0 ;  /* 0x000000ffff317224 */ /* 0x000fe200000e06ff */
[----:B------:R-:W-:Y:S01]  /*8f2f0*/  ISETP.GE.U32.AND P0, PT, R101, R48, PT ;  /* 0x000000306500720c */ /* 0x000fe20003f06070 */
[----:B------:R-:W-:Y:S01]  /*8f300*/  IMAD.WIDE.U32.X R74, R21, R50, R74, P1 ;  /* 0x00000032154a7225 */ /* 0x000fe200008e044a */
[----:B------:R-:W-:Y:S02]  /*8f310*/  IADD3.X R28, PT, PT, R59, R81, RZ, P5, P6 ;  /* 0x000000513b1c7210 */ /* 0x000fe40002fec4ff */
[----:B------:R-:W-:Y:S01]  /*8f320*/  IADD3 R97, P5, PT, R30, R97, RZ ;  /* 0x000000611e617210 */ /* 0x000fe20007fbe0ff */
[----:B------:R-:W-:Y:S01]  /*8f330*/  IMAD.WIDE.U32 R80, R33, R36, RZ ;  /* 0x0000002421507225 */ /* 0x000fe200078e00ff */
[----:B------:R-:W-:-:S02]  /*8f340*/  IADD3 R89, P6, PT, R82, R68, RZ ;  /* 0x0000004452597210 */ /* 0x000fc40007fde0ff */
[----:B------:R-:W-:Y:S01]  /*8f350*/  ISETP.GE.U32.AND P1, PT, R97, R30, PT ;  /* 0x0000001e6100720c */ /* 0x000fe20003f26070 */
[----:B------:R-:W-:Y:S01]  /*8f360*/  IMAD.X R99, R58, 0x1, R99, P5 ;  /* 0x000000013a637824 */ /* 0x000fe200028e0663 */
[----:B------:R-:W-:Y:S01]  /*8f370*/  ISETP.GE.U32.AND P5, PT, R89, R82, PT ;  /* 0x000000525900720c */ /* 0x000fe20003fa6070 */
[----:B------:R-:W-:Y:S01]  /*8f380*/  IMAD.X R101, R28, 0x1, R70, P6 ;  /* 0x000000011c657824 */ /* 0x000fe200030e0646 */
[----:B------:R-:W-:Y:S01]  /*8f390*/  ISETP.GE.U32.AND.EX P6, PT, R64, R103, PT, P0 ;  /* 0x000000674000720c */ /* 0x000fe20003fc6100 */
[----:B------:R-:W-:Y:S01]  /*8f3a0*/  IMAD.MOV.U32 R48, RZ, RZ, R91 ;  /* 0x000000ffff307224 */ /* 0x000fe200078e005b */
[----:B------:R-:W-:Y:S01]  /*8f3b0*/  ISETP.GE.U32.AND.EX P1, PT, R99, R58, PT, P1 ;  /* 0x0000003a6300720c */ /* 0x000fe20003f26110 */
[C---:B------:R-:W-:Y:S01]  /*8f3c0*/  IMAD.WIDE.U32 R58, R76.reuse, R36, RZ ;  /* 0x000000244c3a7225 */ /* 0x040fe200078e00ff */
[C---:B------:R-:W-:Y:S02]  /*8f3d0*/  ISETP.GE.U32.AND.EX P5, PT, R101.reuse, R28, PT, P5 ;  /* 0x0000001c6500720c */ /* 0x040fe40003fa6150 */
[----:B------:R-:W-:Y:S01]  /*8f3e0*/  SEL R70, RZ, 0x1, P6 ;  /* 0x00000001ff467807 */ /* 0x000fe20003000000 */
[----:B------:R-:W-:Y:S01]  /*8f3f0*/  IMAD R28, R101, R42, RZ ;  /* 0x0000002a651c7224 */ /* 0x000fe200078e02ff */
[----:B------:R-:W-:Y:S01]  /*8f400*/  SEL R47, RZ, 0x1, P5 ;  /* 0x00000001ff2f7807 */ /* 0x000fe20002800000 */
[----:B------:R-:W-:-:S04]  /*8f410*/  IMAD.WIDE.U32 R82, P0, R76, R37, R80 ;  /* 0x000000254c527225 */ /* 0x000fc80007800050 */
[----:B------:R-:W-:Y:S01]  /*8f420*/  IMAD.WIDE.U32.X R48, R33, R39, R48, P2 ;  /* 0x0000002721307225 */ /* 0x000fe200010e0430 */
[----:B------:R-:W-:-:S03]  /*8f430*/  IADD3 R59, P2, PT, R59, R82, RZ ;  /* 0x000000523b3b7210 */ /* 0x000fc60007f5e0ff */
[----:B------:R-:W-:-:S04]  /*8f440*/  IMAD.WIDE.U32 R80, R89, R42, RZ ;  /* 0x0000002a59507225 */ /* 0x000fc800078e00ff */
[----:B------:R-:W-:Y:S01]  /*8f450*/  IMAD R77, R89, R43, R28 ;  /* 0x0000002b594d7224 */ /* 0x000fe200078e021c */
[----:B------:R-:W-:Y:S02]  /*8f460*/  IADD3 R28, P5, P6, R58, R48, R47 ;  /* 0x000000303a1c7210 */ /* 0x000fe40007ebe02f */
[----:B------:R-:W-:Y:S01]  /*8f470*/  SEL R47, RZ, 0x1, P1 ;  /* 0x00000001ff2f7807 */ /* 0x000fe20000800000 */
[----:B------:R-:W-:Y:S01]  /*8f480*/  IMAD.IADD R66, R81, 0x1, R77 ;  /* 0x0000000151427824 */ /* 0x000fe200078e024d */
[----:B------:R-:W-:Y:S01]  /*8f490*/  IADD3.X R30, PT, PT, R59, R49, RZ, P5, P6 ;  /* 0x000000313b1e7210 */ /* 0x000fe20002fec4ff */
[----:B------:R-:W-:Y:S01]  /*8f4a0*/  IMAD.WIDE.U32 R58, R80, R40, RZ ;  /* 0x00000028503a7225 */ /* 0x000fe200078e00ff */
[----:B------:R-:W-:Y:S02]  /*8f4b0*/  IADD3 R62, P1, PT, R47, R78, RZ ;  /* 0x0000004e2f3e7210 */ /* 0x000fe40007f3e0ff */
[----:B------:R-:W-:Y:S01]  /*8f4c0*/  IADD3 R70, P5, P6, R93, R74, R70 ;  /* 0x0000004a5d467210 */ /* 0x000fe20007ebe046 */
[----:B------:R-:W-:Y:S01]  /*8f4d0*/  IMAD.WIDE.U32 R48, R66, R40, RZ ;  /* 0x0000002842307225 */ /* 0x000fe200078e00ff */
[----:B------:R-:W-:-:S02]  /*8f4e0*/  LOP3.LUT R47, RZ, R89, RZ, 0x33, !PT ;  /* 0x00000059ff2f7212 */ /* 0x000fc400078e33ff */
[----:B------:R-:W-:Y:S01]  /*8f4f0*/  IADD3.X R74, PT, PT, R95, R75, RZ, P5, P6 ;  /* 0x0000004b5f4a7210 */ /* 0x000fe20002fec4ff */
[----:B------:R-:W-:Y:S01]  /*8f500*/  IMAD.X R90, RZ, RZ, R79, P1 ;  /* 0x000000ffff5a7224 */ /* 0x000fe200008e064f */
[----:B------:R-:W-:Y:S01]  /*8f510*/  IADD3 R97, P6, PT, R28, R97, RZ ;  /* 0x000000611c617210 */ /* 0x000fe20007fde0ff */
[----:B------:R-:W-:Y:S01]  /*8f520*/  IMAD.WIDE.U32 R78, P1, R80, R41, R48 ;  /* 0x00000029504e7225 */ /* 0x000fe20007820030 */
[----:B------:R-:W-:-:S03]  /*8f530*/  ISETP.GT.U32.AND P5, PT, R58, R47, PT ;  /* 0x0000002f3a00720c */ /* 0x000fc60003fa4070 */
[----:B------:R-:W-:Y:S01]  /*8f540*/  IMAD.X R99, R30, 0x1, R99, P6 ;  /* 0x000000011e637824 */ /* 0x000fe200030e0663 */
[----:B------:R-:W-:Y:S01]  /*8f550*/  IADD3 R47, P6, PT, R59, R78, RZ ;  /* 0x0000004e3b2f7210 */ /* 0x000fe20007fde0ff */
[----:B------:R-:W-:Y:S01]  /*8f560*/  IMAD.X R49, RZ, RZ, RZ, P0 ;  /* 0x000000ffff317224 */ /* 0x000fe200000e06ff */
[----:B------:R-:W-:Y:S01]  /*8f570*/  ISETP.GE.U32.AND P0, PT, R97, R28, PT ;  /* 0x0000001c6100720c */ /* 0x000fe20003f06070 */
[----:B------:R-:W-:Y:S01]  /*8f580*/  IMAD.WIDE.U32 R58, R33, R2, RZ ;  /* 0x00000002213a7225 */ /* 0x000fe200078e00ff */
[----:B------:R-:W-:Y:S02]  /*8f590*/  LOP3.LUT R28, RZ, R101, RZ, 0x33, !PT ;  /* 0x00000065ff1c7212 */ /* 0x000fe400078e33ff */
[----:B------:R-:W-:Y:S01]  /*8f5a0*/  ISETP.GE.U32.AND.EX P0, PT, R99, R30, PT, P0 ;  /* 0x0000001e6300720c */ /* 0x000fe20003f06100 */
[----:B------:R-:W-:Y:S01]  /*8f5b0*/  IMAD.MOV.U32 R48, RZ, RZ, R83 ;  /* 0x000000ffff307224 */ /* 0x000fe200078e0053 */
[----:B------:R-:W-:Y:S01]  /*8f5c0*/  ISETP.GT.U32.AND.EX P5, PT, R47, R28, PT, P5 ;  /* 0x0000001c2f00720c */ /* 0x000fe20003fa4150 */
[----:B------:R-:W-:Y:S01]  /*8f5d0*/  IMAD.X R83, RZ, RZ, RZ, P1 ;  /* 0x000000ffff537224 */ /* 0x000fe200008e06ff */
[----:B------:R-:W-:Y:S01]  /*8f5e0*/  SEL R47, RZ, 0x1, P0 ;  /* 0x00000001ff2f7807 */ /* 0x000fe20000000000 */
[----:B------:R-:W-:-:S04]  /*8f5f0*/  IMAD.WIDE.U32 R58, P1, R76, R3, R58 ;  /* 0x000000034c3a7225 */ /* 0x000fc8000782003a */
[----:B------:R-:W-:-:S04]  /*8f600*/  IMAD.WIDE.U32 R76, R76, R2, RZ ;  /* 0x000000024c4c7225 */ /* 0x000fc800078e00ff */
[----:B------:R-:W-:Y:S02]  /*8f610*/  IMAD.MOV.U32 R82, RZ, RZ, R79 ;  /* 0x000000ffff527224 */ /* 0x000fe400078e004f */
[----:B------:R-:W-:Y:S01]  /*8f620*/  IMAD.WIDE.U32.X R48, R33, R37, R48, P2 ;  /* 0x0000002521307225 */ /* 0x000fe200010e0430 */
[----:B------:R-:W-:-:S03]  /*8f630*/  IADD3 R75, P2, PT, R77, R58, RZ ;  /* 0x0000003a4d4b7210 */ /* 0x000fc60007f5e0ff */
[----:B------:R-:W-:-:S04]  /*8f640*/  IMAD.WIDE.U32 R88, R66, R38, RZ ;  /* 0x0000002642587225 */ /* 0x000fc800078e00ff */
[----:B------:R-:W-:Y:S01]  /*8f650*/  IMAD.WIDE.U32.X R78, R66, R41, R82, P6 ;  /* 0x00000029424e7225 */ /* 0x000fe200030e0452 */
[----:B------:R-:W-:Y:S02]  /*8f660*/  IADD3 R64, P0, P6, R76, R48, R47 ;  /* 0x000000304c407210 */ /* 0x000fe40007e1e02f */
[----:B------:R-:W-:Y:S01]  /*8f670*/  SEL R47, RZ, 0x1, !P5 ;  /* 0x00000001ff2f7807 */ /* 0x000fe20006800000 */
[----:B------:R-:W-:Y:S01]  /*8f680*/  IMAD.WIDE.U32 R82, R80, R38, RZ ;  /* 0x0000002650527225 */ /* 0x000fe200078e00ff */
[----:B------:R-:W-:-:S03]  /*8f690*/  IADD3.X R84, PT, PT, R75, R49, RZ, P0, P6 ;  /* 0x000000314b547210 */ /* 0x000fc600007ec4ff */
[----:B------:R-:W-:Y:S01]  /*8f6a0*/  IMAD.WIDE.U32 R88, P5, R80, R39, R88 ;  /* 0x0000002750587225 */ /* 0x000fe200078a0058 */
[----:B------:R-:W-:-:S03]  /*8f6b0*/  IADD3 R82, P0, P6, R82, R78, R47 ;  /* 0x0000004e52527210 */ /* 0x000fc60007e1e02f */
[----:B------:R-:W-:Y:S01]  /*8f6c0*/  IMAD.X R77, RZ, RZ, RZ, P3 ;  /* 0x000000ffff4d7224 */ /* 0x000fe200018e06ff */
[----:B------:R-:W-:Y:S01]  /*8f6d0*/  IADD3 R49, P3, PT, R83, R88, RZ ;  /* 0x0000005853317210 */ /* 0x000fe20007f7e0ff */
[----:B------:R-:W-:Y:S02]  /*8f6e0*/  IMAD.MOV.U32 R76, RZ, RZ, R35 ;  /* 0x000000ffff4c7224 */ /* 0x000fe400078e0023 */
[----:B------:R-:W-:Y:S01]  /*8f6f0*/  IMAD.X R35, RZ, RZ, RZ, P5 ;  /* 0x000000ffff237224 */ /* 0x000fe200028e06ff */
[----:B------:R-:W-:Y:S01]  /*8f700*/  IADD3.X R78, PT, PT, R49, R79, RZ, P0, P6 ;  /* 0x0000004f314e7210 */ /* 0x000fe200007ec4ff */
[----:B------:R-:W-:Y:S01]  /*8f710*/  IMAD.WIDE.U32.X R76, R50, R23, R76, P4 ;  /* 0x00000017324c7225 */ /* 0x000fe200020e044c */
[----:B------:R-:W-:Y:S02]  /*8f720*/  IADD3 R97, P6, PT, R82, R97, RZ ;  /* 0x0000006152617210 */ /* 0x000fe40007fde0ff */
[----:B------:R-:W-:Y:S01]  /*8f730*/  ISETP.NE.U32.AND P4, PT, R62, RZ, PT ;  /* 0x000000ff3e00720c */ /* 0x000fe20003f85070 */
[----:B------:R-:W-:Y:S01]  /*8f740*/  IMAD.WIDE.U32 R48, R66, R36, RZ ;  /* 0x0000002442307225 */ /* 0x000fe200078e00ff */
[----:B------:R-:W-:-:S02]  /*8f750*/  ISETP.GE.U32.AND P0, PT, R70, R93, PT ;  /* 0x0000005d4600720c */ /* 0x000fc40003f06070 */
[----:B------:R-:W-:Y:S01]  /*8f760*/  ISETP.GE.U32.AND P5, PT, R97, R82, PT ;  /* 0x000000526100720c */ /* 0x000fe20003fa6070 */
[----:B------:R-:W-:Y:S01]  /*8f770*/  IMAD.X R99, R78, 0x1, R99, P6 ;  /* 0x000000014e637824 */ /* 0x000fe200030e0663 */
[----:B------:R-:W-:Y:S01]  /*8f780*/  ISETP.NE.AND.EX P6, PT, R90, RZ, PT, P4 ;  /* 0x000000ff5a00720c */ /* 0x000fe20003fc5340 */
[----:B------:R-:W-:Y:S01]  /*8f790*/  IMAD.MOV.U32 R34, RZ, RZ, R89 ;  /* 0x000000ffff227224 */ /* 0x000fe200078e0059 */
[----:B------:R-:W-:Y:S01]  /*8f7a0*/  ISETP.GE.U32.AND.EX P0, PT, R74, R95, PT, P0 ;  /* 0x0000005f4a00720c */ /* 0x000fe20003f06100 */
[C---:B------:R-:W-:Y:S01]  /*8f7b0*/  IMAD R28, R99.reuse, R42, RZ ;  /* 0x0000002a631c7224 */ /* 0x040fe200078e02ff */
[----:B------:R-:W-:Y:S01]  /*8f7c0*/  ISETP.GE.U32.AND.EX P5, PT, R99, R78, PT, P5 ;  /* 0x0000004e6300720c */ /* 0x000fe20003fa6150 */
[----:B------:R-:W-:Y:S01]  /*8f7d0*/  IMAD.WIDE.U32 R78, R97, R42, RZ ;  /* 0x0000002a614e7225 */ /* 0x000fe200078e00ff */
[----:B------:R-:W-:-:S03]  /*8f7e0*/  SEL R47, RZ, 0x1, P0 ;  /* 0x00000001ff2f7807 */ /* 0x000fc60000000000 */
[----:B------:R-:W-:Y:S01]  /*8f7f0*/  IMAD R75, R97, R43, R28 ;  /* 0x0000002b614b7224 */ /* 0x000fe200078e021c */
[----:B------:R-:W-:Y:S01]  /*8f800*/  IADD3 R72, P0, PT, R47, R76, RZ ;  /* 0x0000004c2f487210 */ /* 0x000fe20007f1e0ff */
[----:B------:R-:W-:Y:S01]  /*8f810*/  IMAD.WIDE.U32 R82, P4, R80, R37, R48 ;  /* 0x0000002550527225 */ /* 0x000fe20007880030 */
[----:B------:R-:W-:-:S03]  /*8f820*/  SEL R47, RZ, 0x1, P5 ;  /* 0x00000001ff2f7807 */ /* 0x000fc60002800000 */
[----:B------:R-:W-:-:S04]  /*8f830*/  IMAD.WIDE.U32 R48, R80, R36, RZ ;  /* 0x0000002450307225 */ /* 0x000fc800078e00ff */
[----:B------:R-:W-:-:S04]  /*8f840*/  IMAD.WIDE.U32.X R34, R66, R39, R34, P3 ;  /* 0x0000002742227225 */ /* 0x000fc800018e0422 */
        /* <DEDUP_REMOVED lines=27> */
.L_x_298:
[----:B------:R-:W-:Y:S05]  /*8fa00*/  BSYNC.RECONVERGENT B2 ;  /* 0x0000000000027941 */ /* 0x000fea0003800200 */
.L_x_297:
[----:B------:R-:W-:Y:S01]  /*8fa10*/  IADD3 R75, P3, PT, R49, R82, RZ ;  /* 0x00000052314b7210 */ /* 0x000fe20007f7e0ff */
[----:B------:R-:W-:Y:S01]  /*8fa20*/  IMAD.MOV.U32 R30, RZ, RZ, R83 ;  /* 0x000000ffff1e7224 */ /* 0x000fe200078e0053 */
[----:B------:R-:W-:Y:S01]  /*8fa30*/  IADD3 R58, P0, P5, R48, R34, R47 ;  /* 0x00000022303a7210 */ /* 0x000fe20007d1e02f */
[-C--:B------:R-:W-:Y:S01]  /*8fa40*/  IMAD.WIDE.U32 R48, R68, R40.reuse, RZ ;  /* 0x0000002844307225 */ /* 0x080fe200078e00ff */
[----:B------:R-:W-:Y:S01]  /*8fa50*/  LOP3.LUT R47, RZ, R97, RZ, 0x33, !PT ;  /* 0x00000061ff2f7212 */ /* 0x000fe200078e33ff */
[----:B------:R-:W-:Y:S01]  /*8fa60*/  BSSY.RECONVERGENT B2, `(.L_x_299) ;  /* 0x0000068000027945 */ /* 0x000fe20003800200 */
[----:B------:R-:W-:Y:S01]  /*8fa70*/  IADD3.X R62, PT, PT, R75, R35, RZ, P0, P5 ;  /* 0x000000234b3e7210 */ /* 0x000fe200007ea4ff */
[C---:B------:R-:W-:Y:S01]  /*8fa80*/  IMAD.WIDE.U32 R34, R78.reuse, R40, RZ ;  /* 0x000000284e227225 */ /* 0x040fe200078e00ff */
[----:B------:R-:W-:Y:S02]  /*8fa90*/  IADD3 R91, P5, PT, R31, R64, RZ ;  /* 0x000000401f5b7210 */ /* 0x000fe40007fbe0ff */
[----:B------:R-:W-:Y:S01]  /*8faa0*/  LOP3.LUT R28, RZ, R99, RZ, 0x33, !PT ;  /* 0x00000063ff1c7212 */ /* 0x000fe200078e33ff */
[----:B------:R-:W-:Y:S01]  /*8fab0*/  IMAD.WIDE.U32 R48, P6, R78, R41, R48 ;  /* 0x000000294e307225 */ /* 0x000fe200078c0030 */
[----:B------:R-:W-:-:S02]  /*8fac0*/  ISETP.GT.U32.AND P0, PT, R34, R47, PT ;  /* 0x0000002f2200720c */ /* 0x000fc40003f04070 */
[----:B------:R-:W-:Y:S01]  /*8fad0*/  LOP3.LUT R63, R63, 0xfffff7ff, RZ, 0xc0, !PT ;  /* 0xfffff7ff3f3f7812 */ /* 0x000fe200078ec0ff */
[----:B------:R-:W-:Y:S01]  /*8fae0*/  IMAD.X R31, RZ, RZ, RZ, P4 ;  /* 0x000000ffff1f7224 */ /* 0x000fe200020e06ff */
[----:B------:R-:W-:Y:S01]  /*8faf0*/  IADD3 R97, P4, PT, R58, R91, RZ ;  /* 0x0000005b3a617210 */ /* 0x000fe20007f9e0ff */
[----:B------:R-:W-:Y:S01]  /*8fb00*/  IMAD.X R95, R29, 0x1, R84, P5 ;  /* 0x000000011d5f7824 */ /* 0x000fe200028e0654 */
[----:B------:R-:W-:Y:S01]  /*8fb10*/  IADD3 R29, P5, PT, R35, R48, RZ ;  /* 0x00000030231d7210 */ /* 0x000fe20007fbe0ff */
[----:B------:R-:W-:Y:S01]  /*8fb20*/  IMAD.X R35, RZ, RZ, RZ, P6 ;  /* 0x000000ffff237224 */ /* 0x000fe200030e06ff */
[----:B------:R-:W-:Y:S01]  /*8fb30*/  ISETP.GE.U32.AND P6, PT, R97, R58, PT ;  /* 0x0000003a6100720c */ /* 0x000fe20003fc6070 */
[----:B------:R-:W-:Y:S01]  /*8fb40*/  IMAD.X R90, R62, 0x1, R95, P4 ;  /* 0x000000013e5a7824 */ /* 0x000fe200020e065f */
[----:B------:R-:W-:Y:S01]  /*8fb50*/  ISETP.GT.U32.AND.EX P0, PT, R29, R28, PT, P0 ;  /* 0x0000001c1d00720c */ /* 0x000fe20003f04100 */
[----:B------:R-:W-:-:S03]  /*8fb60*/  IMAD.WIDE.U32 R28, R68, R38, RZ ;  /* 0x00000026441c7225 */ /* 0x000fc600078e00ff */
[----:B------:R-:W-:Y:S01]  /*8fb70*/  ISETP.GE.U32.AND.EX P6, PT, R90, R62, PT, P6 ;  /* 0x0000003e5a00720c */ /* 0x000fe20003fc6160 */
[----:B------:R-:W-:Y:S01]  /*8fb80*/  IMAD.MOV.U32 R34, RZ, RZ, R49 ;  /* 0x000000ffff227224 */ /* 0x000fe200078e0031 */
[----:B------:R-:W-:Y:S01]  /*8fb90*/  SEL R47, RZ, 0x1, !P0 ;  /* 0x00000001ff2f7807 */ /* 0x000fe20004000000 */
[----:B------:R-:W-:-:S04]  /*8fba0*/  IMAD.WIDE.U32 R48, R66, R2, RZ ;  /* 0x0000000242307225 */ /* 0x000fc800078e00ff */
[----:B------:R-:W-:-:S04]  /*8fbb0*/  IMAD.WIDE.U32 R88, P4, R78, R39, R28 ;  /* 0x000000274e587225 */ /* 0x000fc8000788001c */
[----:B------:R-:W-:Y:S01]  /*8fbc0*/  IMAD.WIDE.U32.X R28, R66, R37, R30, P3 ;  /* 0x00000025421c7225 */ /* 0x000fe200018e041e */
[----:B------:R-:W-:-:S03]  /*8fbd0*/  SEL R31, RZ, 0x1, P6 ;  /* 0x00000001ff1f7807 */ /* 0x000fc60003000000 */
[----:B------:R-:W-:-:S04]  /*8fbe0*/  IMAD.WIDE.U32 R48, P6, R80, R3, R48 ;  /* 0x0000000350307225 */ /* 0x000fc800078c0030 */
[----:B------:R-:W-:-:S04]  /*8fbf0*/  IMAD.WIDE.U32 R82, R78, R38, RZ ;  /* 0x000000264e527225 */ /* 0x000fc800078e00ff */
[----:B------:R-:W-:Y:S01]  /*8fc00*/  IMAD.WIDE.U32.X R34, R68, R41, R34, P5 ;  /* 0x0000002944227225 */ /* 0x000fe200028e0422 */
[----:B------:R-:W-:-:S03]  /*8fc10*/  IADD3 R75, P3, PT, R83, R88, RZ ;  /* 0x00000058534b7210 */ /* 0x000fc60007f7e0ff */
[----:B------:R-:W-:Y:S01]  /*8fc20*/  IMAD.WIDE.U32 R80, R80, R2, RZ ;  /* 0x0000000250507225 */ /* 0x000fe200078e00ff */
[----:B------:R-:W-:Y:S02]  /*8fc30*/  IADD3 R82, P0, P5, R82, R34, R47 ;  /* 0x0000002252527210 */ /* 0x000fe40007d1e02f */
[----:B------:R-:W-:Y:S01]  /*8fc40*/  @P6 LOP3.LUT R63, R63, 0x800, RZ, 0xfc, !PT ;  /* 0x000008003f3f6812 */ /* 0x000fe200078efcff */
[----:B------:R-:W-:Y:S01]  /*8fc50*/  IMAD.MOV.U32 R34, RZ, RZ, R59 ;  /* 0x000000ffff227224 */ /* 0x000fe200078e003b */
[----:B------:R-:W-:Y:S01]  /*8fc60*/  IADD3.X R75, PT, PT, R75, R35, RZ, P0, P5 ;  /* 0x000000234b4b7210 */ /* 0x000fe200007ea4ff */
[----:B------:R-:W-:Y:S01]  /*8fc70*/  IMAD.X R35, RZ, RZ, RZ, P1 ;  /* 0x000000ffff237224 */ /* 0x000fe200008e06ff */
[----:B------:R-:W-:Y:S02]  /*8fc80*/  IADD3 R93, P6, PT, R81, R48, RZ ;  /* 0x00000030515d7210 */ /* 0x000fe40007fde0ff */
[----:B------:R-:W-:Y:S01]  /*8fc90*/  IADD3 R88, P0, P5, R80, R28, R31 ;  /* 0x0000001c50587210 */ /* 0x000fe20007d1e01f */
[----:B------:R-:W-:Y:S01]  /*8fca0*/  IMAD.WIDE.U32.X R34, R33, R3, R34, P2 ;  /* 0x0000000321227225 */ /* 0x000fe200010e0422 */
[----:B------:R-:W-:-:S02]  /*8fcb0*/  ISETP.GE.U32.AND P1, PT, R91, R64, PT ;  /* 0x000000405b00720c */ /* 0x000fc40003f26070 */
[----:B------:R-:W-:Y:S02]  /*8fcc0*/  IADD3.X R93, PT, PT, R93, R29, RZ, P0, P5 ;  /* 0x0000001d5d5d7210 */ /* 0x000fe400007ea4ff */
[----:B------:R-:W-:Y:S02]  /*8fcd0*/  ISETP.GE.U32.AND P0, PT, R71, R40, PT ;  /* 0x000000284700720c */ /* 0x000fe40003f06070 */
[----:B------:R-:W-:Y:S02]  /*8fce0*/  ISETP.GE.U32.AND.EX P1, PT, R95, R84, PT, P1 ;  /* 0x000000545f00720c */ /* 0x000fe40003f26110 */
[----:B------:R-:W-:Y:S02]  /*8fcf0*/  ISETP.GE.U32.AND.EX P0, PT, R56, R41, PT, P0 ;  /* 0x000000293800720c */ /* 0x000fe40003f06100 */
[----:B------:R-:W-:Y:S02]  /*8fd00*/  SEL R33, RZ, 0x1, P1 ;  /* 0x00000001ff217807 */ /* 0x000fe40000800000 */
[----:B------:R-:W-:-:S02]  /*8fd10*/  SEL R29, RZ, 0x1, P0 ;  /* 0x00000001ff1d7807 */ /* 0x000fc40000000000 */
[----:B------:R-:W-:Y:S02]  /*8fd20*/  SEL R94, RZ, 0xffffffff, P0 ;  /* 0xffffffffff5e7807 */ /* 0x000fe40000000000 */
[----:B------:R-:W-:Y:S02]  /*8fd30*/  ISETP.GE.U32.AND P0, PT, R32, R29, PT ;  /* 0x0000001d2000720c */ /* 0x000fe40003f06070 */
[C---:B------:R-:W-:Y:S02]  /*8fd40*/  IADD3 R77, P5, PT, R94.reuse, R32, RZ ;  /* 0x000000205e4d7210 */ /* 0x040fe40007fbe0ff */
[----:B------:R-:W-:Y:S02]  /*8fd50*/  ISETP.GE.U32.AND.EX P0, PT, R61, RZ, PT, P0 ;  /* 0x000000ff3d00720c */ /* 0x000fe40003f06100 */
[----:B------:R-:W-:Y:S01]  /*8fd60*/  IADD3 R64, P1, PT, R33, R34, RZ ;  /* 0x0000002221407210 */ /* 0x000fe20007f3e0ff */
[----:B------:R-:W-:Y:S01]  /*8fd70*/  IMAD.X R94, R94, 0x1, R61, P5 ;  /* 0x000000015e5e7824 */ /* 0x000fe200028e063d */
[----:B------:R-:W-:Y:S01]  /*8fd80*/  SEL R29, RZ, 0x1, P0 ;  /* 0x00000001ff1d7807 */ /* 0x000fe20000000000 */
[----:B------:R-:W-:Y:S01]  /*8fd90*/  IMAD.MOV.U32 R34, RZ, RZ, R89 ;  /* 0x000000ffff227224 */ /* 0x000fe200078e0059 */
[----:B------:R-:W-:Y:S01]  /*8fda0*/  ISETP.GE.U32.AND P0, PT, R77, R38, PT ;  /* 0x000000264d00720c */ /* 0x000fe20003f06070 */
[----:B------:R-:W-:Y:S01]  /*8fdb0*/  IMAD.X R33, RZ, RZ, R35, P1 ;  /* 0x000000ffff217224 */ /* 0x000fe200008e0623 */
[----:B------:R-:W-:Y:S01]  /*8fdc0*/  ISETP.NE.U32.AND P1, PT, R64, RZ, PT ;  /* 0x000000ff4000720c */ /* 0x000fe20003f25070 */
[----:B------:R-:W-:Y:S01]  /*8fdd0*/  IMAD.X R35, RZ, RZ, RZ, P4 ;  /* 0x000000ffff237224 */ /* 0x000fe200020e06ff */
[----:B------:R-:W-:-:S02]  /*8fde0*/  ISETP.GE.U32.AND.EX P0, PT, R94, R39, PT, P0 ;  /* 0x000000275e00720c */ /* 0x000fc40003f06100 */
[----:B------:R-:W-:Y:S02]  /*8fdf0*/  LOP3.LUT R63, R63, 0xfffffbff, RZ, 0xc0, !PT ;  /* 0xfffffbff3f3f7812 */ /* 0x000fe400078ec0ff */
[----:B------:R-:W-:Y:S02]  /*8fe00*/  SEL R28, RZ, 0x1, P0 ;  /* 0x00000001ff1c7807 */ /* 0x000fe40000000000 */
[----:B------:R-:W-:Y:S02]  /*8fe10*/  @P6 LOP3.LUT R63, R63, 0x400, RZ, 0xfc, !PT ;  /* 0x000004003f3f6812 */ /* 0x000fe400078efcff */
        /* <DEDUP_REMOVED lines=18> */
[----:B------:R-:W0:Y:S01]  /*8ff40*/  LDS.128 R28, [R52] ;  /* 0x00000000341c7984 */ /* 0x000e220000000c00 */
[----:B------:R-:W-:Y:S02]  /*8ff50*/  ISETP.NE.AND.EX P5, PT, R33, RZ, PT, P1 ;  /* 0x000000ff2100720c */ /* 0x000fe40003fa5310 */
[----:B------:R-:W-:Y:S02]  /*8ff60*/  SEL R58, R40, RZ, P0 ;  /* 0x000000ff283a7207 */ /* 0x000fe40000000000 */
[----:B------:R-:W-:Y:S02]  /*8ff70*/  SEL R59, R41, RZ, P0 ;  /* 0x000000ff293b7207 */ /* 0x000fe40000000000 */
[----:B------:R-:W-:-:S05]  /*8ff80*/  IADD3 R71, P2, PT, -R58, R71, RZ ;  /* 0x000000473a477210 */ /* 0x000fca0007f5e1ff */
[----:B------:R-:W-:Y:S01]  /*8ff90*/  IMAD.X R59, R56, 0x1, ~R59, P2 ;  /* 0x00000001383b7824 */ /* 0x000fe200010e0e3b */
[----:B------:R-:W-:-:S05]  /*8ffa0*/  IADD3 R47, P2, PT, R82, R97, RZ ;  /* 0x00000061522f7210 */ /* 0x000fca0007f5e0ff */
[----:B------:R-:W-:Y:S01]  /*8ffb0*/  IMAD.X R58, R75, 0x1, R90, P2 ;  /* 0x000000014b3a7824 */ /* 0x000fe200010e065a */
[----:B------:R-:W-:Y:S01]  /*8ffc0*/  ISETP.GE.U32.AND P2, PT, R47, R82, PT ;  /* 0x000000522f00720c */ /* 0x000fe20003f46070 */
[----:B------:R-:W-:-:S03]  /*8ffd0*/  IMAD.WIDE.U32 R90, R68, R36, RZ ;  /* 0x00000024445a7225 */ /* 0x000fc600078e00ff */
[----:B------:R-:W-:Y:S01]  /*8ffe0*/  ISETP.GE.U32.AND.EX P1, PT, R58, R75, PT, P2 ;  /* 0x0000004b3a00720c */ /* 0x000fe20003f26120 */
[----:B0-----:R-:W-:Y:S01]  /*8fff0*/  IMAD.WIDE.U32 R80, R29, R71, RZ ;  /* 0x000000471d507225 */ /* 0x001fe200078e00ff */
[----:B------:R-:W-:Y:S11]  /*90000*/  @!P5 BRA `(.L_x_300) ;  /* 0x000000000034d947 */ /* 0x000ff60003800000 */
        /* <DEDUP_REMOVED lines=13> */
.L_x_300:
[----:B------:R-:W-:Y:S05]  /*900e0*/  BSYNC.RECONVERGENT B2 ;  /* 0x0000000000027941 */ /* 0x000fea0003800200 */
.L_x_299:
[----:B------:R-:W-:Y:S01]  /*900f0*/  IMAD.WIDE.U32.X R34, R68, R39, R34, P3 ;  /* 0x0000002744227225 */ /* 0x000fe200018e0422 */
[----:B------:R-:W-:Y:S01]  /*90100*/  IADD3 R75, P2, PT, R77, -R38, RZ ;  /* 0x800000264d4b7210 */ /* 0x000fe20007f5e0ff */
[----:B------:R-:W-:Y:S01]  /*90110*/  BSSY.RECONVERGENT B2, `(.L_x_301) ;  /* 0x000017a000027945 */ /* 0x000fe20003800200 */
[----:B------:R-:W-:Y:S01]  /*90120*/  LOP3.LUT R63, R63, 0xfffffdff, RZ, 0xc0, !PT ;  /* 0xfffffdff3f3f7812 */ /* 0x000fe200078ec0ff */
[----:B------:R-:W-:Y:S01]  /*90130*/  IMAD.WIDE.U32 R90, P3, R78, R37, R90 ;  /* 0x000000254e5a7225 */ /* 0x000fe2000786005a */
[----:B------:R-:W-:Y:S02]  /*90140*/  SEL R77, RZ, 0x1, P1 ;  /* 0x00000001ff4d7807 */ /* 0x000fe40000800000 */
[----:B------:R-:W-:Y:S01]  /*90150*/  SEL R75, R75, R32, P0 ;  /* 0x000000204b4b7207 */ /* 0x000fe20000000000 */
[----:B------:R-:W-:-:S04]  /*90160*/  IMAD.WIDE.U32 R82, P4, R28, R59, R80 ;  /* 0x0000003b1c527225 */ /* 0x000fc80007880050 */
[----:B------:R-:W-:-:S04]  /*90170*/  IMAD.WIDE.U32 R80, R78, R36, RZ ;  /* 0x000000244e507225 */ /* 0x000fc800078e00ff */
[----:B------:R-:W-:Y:S01]  /*90180*/  IMAD.X R56, R94, 0x1, ~R39, P2 ;  /* 0x000000015e387824 */ /* 0x000fe200010e0e27 */
[----:B------:R-:W-:Y:S01]  /*90190*/  @P3 LOP3.LUT R63, R63, 0x200, RZ, 0xfc, !PT ;  /* 0x000002003f3f3812 */ /* 0x000fe200078efcff */
[----:B------:R-:W-:Y:S01]  /*901a0*/  IMAD.WIDE.U32 R32, R28, R71, RZ ;  /* 0x000000471c207225 */ /* 0x000fe200078e00ff */
[----:B------:R-:W-:Y:S02]  /*901b0*/  IADD3 R89, P3, PT, R81, R90, RZ ;  /* 0x0000005a51597210 */ /* 0x000fe40007f7e0ff */
[----:B------:R-:W-:Y:S01]  /*901c0*/  IADD3 R77, P1, P2, R80, R34, R77 ;  /* 0x00000022504d7210 */ /* 0x000fe20007a3e04d */
[----:B------:R-:W-:Y:S01]  /*901d0*/  IMAD.WIDE.U32 R96, R29, R75, RZ ;  /* 0x0000004b1d607225 */ /* 0x000fe200078e00ff */
[----:B------:R-:W-:Y:S02]  /*901e0*/  SEL R61, R56, R61, P0 ;  /* 0x0000003d383d7207 */ /* 0x000fe40000000000 */
[----:B------:R-:W-:Y:S01]  /*901f0*/  IADD3.X R89, PT, PT, R89, R35, RZ, P1, P2 ;  /* 0x0000002359597210 */ /* 0x000fe20000fe44ff */
[----:B------:R-:W-:Y:S01]  /*90200*/  IMAD.WIDE.U32 R98, R31, R71, RZ ;  /* 0x000000471f627225 */ /* 0x000fe200078e00ff */
[----:B------:R-:W-:-:S02]  /*90210*/  IADD3 R113, P2, PT, R33, R82, RZ ;  /* 0x0000005221717210 */ /* 0x000fc40007f5e0ff */
[----:B------:R-:W-:Y:S01]  /*90220*/  LOP3.LUT R63, R63, 0xfffffeff, RZ, 0xc0, !PT ;  /* 0xfffffeff3f3f7812 */ /* 0x000fe200078ec0ff */
[----:B------:R-:W-:Y:S02]  /*90230*/  IMAD.X R95, RZ, RZ, RZ, P4 ;  /* 0x000000ffff5f7224 */ /* 0x000fe400020e06ff */
[----:B------:R-:W-:Y:S01]  /*90240*/  IMAD.MOV.U32 R94, RZ, RZ, R83 ;  /* 0x000000ffff5e7224 */ /* 0x000fe200078e0053 */
[----:B------:R-:W-:Y:S01]  /*90250*/  @P3 LOP3.LUT R63, R63, 0x100, RZ, 0xfc, !PT ;  /* 0x000001003f3f3812 */ /* 0x000fe200078efcff */
[----:B------:R-:W-:-:S03]  /*90260*/  IMAD.WIDE.U32 R80, R28, R75, RZ ;  /* 0x0000004b1c507225 */ /* 0x000fc600078e00ff */
[----:B------:R-:W-:Y:S01]  /*90270*/  LOP3.LUT R63, R63, 0xfffffffd, RZ, 0xc0, !PT ;  /* 0xfffffffd3f3f7812 */ /* 0x000fe200078ec0ff */
        /* <DEDUP_REMOVED lines=19> */
[----:B------:R-:W-:-:S04]  /*903b0*/  IADD3 R33, P2, PT, R81, R94, RZ ;  /* 0x0000005e51217210 */ /* 0x000fc80007f5e0ff */
[----:B------:R-:W-:Y:S01]  /*903c0*/  IADD3.X R64, PT, PT, R33, R35, RZ, P5, P6 ;  /* 0x0000002321407210 */ /* 0x000fe20002fec4ff */
[----:B------:R-:W-:Y:S01]  /*903d0*/  IMAD.X R35, RZ, RZ, RZ, P1 ;  /* 0x000000ffff237224 */ /* 0x000fe200008e06ff */
[----:B------:R-:W-:Y:S01]  /*903e0*/  IADD3 R56, P1, PT, R101, -R36, RZ ;  /* 0x8000002465387210 */ /* 0x000fe20007f3e0ff */
[----:B------:R-:W-:Y:S02]  /*903f0*/  IMAD R33, R113, R42, RZ ;  /* 0x0000002a71217224 */ /* 0x000fe400078e02ff */
[----:B------:R-:W-:Y:S01]  /*90400*/  IMAD.WIDE.U32.X R34, R29, R61, R34, P4 ;  /* 0x0000003d1d227225 */ /* 0x000fe200020e0422 */
[----:B------:R-:W-:-:S03]  /*90410*/  SEL R65, R56, R65, P0 ;  /* 0x0000004138417207 */ /* 0x000fc60000000000 */
[----:B------:R-:W-:Y:S02]  /*90420*/  IMAD.X R62, R62, 0x1, ~R37, P1 ;  /* 0x000000013e3e7824 */ /* 0x000fe400008e0e25 */
[----:B------:R-:W-:-:S03]  /*90430*/  IMAD.WIDE.U32 R82, R29, R65, RZ ;  /* 0x000000411d527225 */ /* 0x000fc600078e00ff */
[----:B------:R-:W-:Y:S01]  /*90440*/  SEL R67, R62, R67, P0 ;  /* 0x000000433e437207 */ /* 0x000fe20000000000 */
[----:B------:R-:W-:-:S04]  /*90450*/  IMAD.WIDE.U32 R80, R28, R65, RZ ;  /* 0x000000411c507225 */ /* 0x000fc800078e00ff */
[----:B------:R-:W-:Y:S01]  /*90460*/  IMAD.WIDE.U32 R82, P6, R28, R67, R82 ;  /* 0x000000431c527225 */ /* 0x000fe200078c0052 */
[----:B------:R-:W-:-:S03]  /*90470*/  IADD3 R109, P1, P4, R103, R80, R34 ;  /* 0x00000050676d7210 */ /* 0x000fc60007c3e022 */
[C---:B------:R-:W-:Y:S01]  /*90480*/  IMAD R33, R32.reuse, R43, R33 ;  /* 0x0000002b20217224 */ /* 0x040fe200078e0221 */
[----:B------:R-:W-:Y:S01]  /*90490*/  IADD3 R115, P5, PT, R81, R82, RZ ;  /* 0x0000005251737210 */ /* 0x000fe20007fbe0ff */
[----:B------:R-:W-:-:S03]  /*904a0*/  IMAD.WIDE.U32 R80, R32, R42, RZ ;  /* 0x0000002a20507225 */ /* 0x000fc600078e00ff */
[----:B------:R-:W-:Y:S01]  /*904b0*/  IADD3.X R115, PT, PT, R64, R115, R35, P1, P4 ;  /* 0x0000007340737210 */ /* 0x000fe20000fe8423 */
[----:B------:R-:W-:Y:S01]  /*904c0*/  IMAD.IADD R56, R81, 0x1, R33 ;  /* 0x0000000151387824 */ /* 0x000fe200078e0221 */
[----:B------:R-:W-:Y:S02]  /*904d0*/  LOP3.LUT R33, RZ, R32, RZ, 0x33, !PT ;  /* 0x00000020ff217212 */ /* 0x000fe400078e33ff */
[----:B------:R-:W-:Y:S01]  /*904e0*/  LOP3.LUT R32, RZ, R113, RZ, 0x33, !PT ;  /* 0x00000071ff207212 */ /* 0x000fe200078e33ff */
[----:B------:R-:W-:Y:S01]  /*904f0*/  IMAD.WIDE.U32 R34, R56, R40, RZ ;  /* 0x0000002838227225 */ /* 0x000fe200078e00ff */
[----:B------:R-:W-:-:S04]  /*90500*/  @P6 LOP3.LUT R63, R63, 0x2, RZ, 0xfc, !PT ;  /* 0x000000023f3f6812 */ /* 0x000fc800078efcff */
        /* <DEDUP_REMOVED lines=20> */
[----:B------:R-:W-:-:S04]  /*90650*/  IMAD.WIDE.U32 R34, R30, R65, RZ ;  /* 0x000000411e227225 */ /* 0x000fc800078e00ff */
        /* <DEDUP_REMOVED lines=9> */
[C---:B------:R-:W-:Y:S02]  /*906f0*/  LOP3.LUT P6, RZ, R63.reuse, 0x1, RZ, 0xc0, !PT ;  /* 0x000000013fff7812 */ /* 0x040fe400078cc0ff */
[----:B------:R-:W-:Y:S01]  /*90700*/  SEL R69, R32, R69, P0 ;  /* 0x0000004520457207 */ /* 0x000fe20000000000 */
[----:B------:R-:W-:Y:S01]  /*90710*/  IMAD.X R34, R92, 0x1, ~R3, P5 ;  /* 0x000000015c227824 */ /* 0x000fe200028e0e03 */
[C---:B------:R-:W-:Y:S01]  /*90720*/  LOP3.LUT P5, RZ, R63.reuse, 0x2, RZ, 0xc0, !PT ;  /* 0x000000023fff7812 */ /* 0x040fe200078ac0ff */
[----:B------:R-:W-:Y:S01]  /*90730*/  IMAD.MOV.U32 R32, RZ, RZ, R83 ;  /* 0x000000ffff207224 */ /* 0x000fe200078e0053 */
[----:B------:R-:W-:Y:S01]  /*90740*/  LOP3.LUT R63, R63, 0xffffffef, RZ, 0xc0, !PT ;  /* 0xffffffef3f3f7812 */ /* 0x000fe200078ec0ff */
[----:B------:R-:W-:Y:S01]  /*90750*/  IMAD.WIDE.U32 R98, R29, R69, RZ ;  /* 0x000000451d627225 */ /* 0x000fe200078e00ff */
[----:B------:R-:W-:-:S03]  /*90760*/  SEL R73, R34, R73, P0 ;  /* 0x0000004922497207 */ /* 0x000fc60000000000 */
[----:B------:R-:W-:Y:S02]  /*90770*/  IMAD.X R33, RZ, RZ, RZ, P5 ;  /* 0x000000ffff217224 */ /* 0x000fe400028e06ff */
[----:B------:R-:W-:-:S04]  /*90780*/  IMAD.WIDE.U32 R98, P5, R28, R73, R98 ;  /* 0x000000491c627225 */ /* 0x000fc800078a0062 */
[----:B------:R-:W-:-:S04]  /*90790*/  IMAD.WIDE.U32.X R32, R29, R67, R32, P6 ;  /* 0x000000431d207225 */ /* 0x000fc800030e0420 */
[----:B------:R-:W-:-:S05]  /*907a0*/  IMAD.WIDE.U32 R34, R28, R69, RZ ;  /* 0x000000451c227225 */ /* 0x000fca00078e00ff */
[----:B------:R-:W-:Y:S02]  /*907b0*/  @P5 LOP3.LUT R63, R63, 0x10, RZ, 0xfc, !PT ;  /* 0x000000103f3f5812 */ /* 0x000fe400078efcff */
[----:B------:R-:W-:Y:S02]  /*907c0*/  IADD3 R113, P6, PT, R35, R98, RZ ;  /* 0x0000006223717210 */ /* 0x000fe40007fde0ff */
[----:B------:R-:W-:Y:S01]  /*907d0*/  IADD3 R111, P0, P5, R97, R34, R32 ;  /* 0x00000022616f7210 */ /* 0x000fe20007d1e020 */
[----:B------:R-:W-:Y:S01]  /*907e0*/  IMAD.MOV.U32 R32, RZ, RZ, R101 ;  /* 0x000000ffff207224 */ /* 0x000fe200078e0065 */
[----:B------:R-:W-:Y:S01]  /*907f0*/  LOP3.LUT R63, R63, 0xfffffffd, RZ, 0xc0, !PT ;  /* 0xfffffffd3f3f7812 */ /* 0x000fe200078ec0ff */
[----:B------:R-:W-:Y:S01]  /*90800*/  IMAD.WIDE.U32 R100, R56, R36, RZ ;  /* 0x0000002438647225 */ /* 0x000fe200078e00ff */
[----:B------:R-:W-:Y:S02]  /*90810*/  IADD3.X R113, PT, PT, R64, R113, R33, P0, P5 ;  /* 0x0000007140717210 */ /* 0x000fe400007ea421 */
[----:B------:R-:W-:Y:S01]  /*90820*/  IADD3 R105, P0, PT, R62, R105, RZ ;  /* 0x000000693e697210 */ /* 0x000fe20007f1e0ff */
[----:B------:R-:W-:-:S02]  /*90830*/  IMAD.X R33, RZ, RZ, RZ, P1 ;  /* 0x000000ffff217224 */ /* 0x000fc400008e06ff */
[----:B------:R-:W-:Y:S02]  /*90840*/  IMAD.WIDE.U32 R34, R80, R36, RZ ;  /* 0x0000002450227225 */ /* 0x000fe400078e00ff */
[----:B------:R-:W-:Y:S02]  /*90850*/  @P6 LOP3.LUT R63, R63, 0x2, RZ, 0xfc, !PT ;  /* 0x000000023f3f6812 */ /* 0x000fe400078efcff */
[----:B------:R-:W-:Y:S01]  /*90860*/  IMAD.X R107, R96, 0x1, R107, P0 ;  /* 0x00000001606b7824 */ /* 0x000fe200000e066b */
[----:B------:R-:W-:Y:S01]  /*90870*/  ISETP.GE.U32.AND P0, PT, R105, R62, PT ;  /* 0x0000003e6900720c */ /* 0x000fe20003f06070 */
[----:B------:R-:W-:Y:S01]  /*90880*/  IMAD.WIDE.U32.X R32, R56, R39, R32, P4 ;  /* 0x0000002738207225 */ /* 0x000fe200020e0420 */
[----:B------:R-:W-:Y:S02]  /*90890*/  LOP3.LUT R63, R63, 0xffffffdf, RZ, 0xc0, !PT ;  /* 0xffffffdf3f3f7812 */ /* 0x000fe400078ec0ff */
        /* <DEDUP_REMOVED lines=17> */
[----:B------:R-:W-:Y:S02]  /*909b0*/  IADD3 R64, P2, P3, R34, R32, R81 ;  /* 0x0000002022407210 */ /* 0x000fe40007b5e051 */
[----:B------:R-:W-:Y:S02]  /*909c0*/  LOP3.LUT R30, RZ, R107, RZ, 0x33, !PT ;  /* 0x0000006bff1e7212 */ /* 0x000fe400078e33ff */
[----:B------:R-:W-:-:S04]  /*909d0*/  IADD3 R35, P4, PT, R35, R96, RZ ;  /* 0x0000006023237210 */ /* 0x000fc80007f9e0ff */
[----:B------:R-:W-:Y:S01]  /*909e0*/  IADD3.X R114, PT, PT, R35, R33, RZ, P2, P3 ;  /* 0x0000002123727210 */ /* 0x000fe200017e64ff */
[----:B------:R-:W-:-:S03]  /*909f0*/  IMAD R33, R105, R43, R28 ;  /* 0x0000002b69217224 */ /* 0x000fc600078e021c */
        /* <DEDUP_REMOVED lines=22> */
[----:B------:R-:W0:Y:S04]  /*90b60*/  LDS.128 R32, [R52+0x10] ;  /* 0x0000100034207984 */ /* 0x000e280000000c00 */
[----:B------:R-:W-:-:S04]  /*90b70*/  @P5 LOP3.LUT R63, R63, 0x80, RZ, 0xfc, !PT ;  /* 0x000000803f3f5812 */ /* 0x000fc800078efcff */
[----:B------:R-:W-:-:S04]  /*90b80*/  LOP3.LUT R63, R63, 0xffffffbf, RZ, 0xc0, !PT ;  /* 0xffffffbf3f3f7812 */ /* 0x000fc800078ec0ff */
[----:B------:R-:W-:-:S04]  /*90b90*/  @P4 LOP3.LUT R63, R63, 0x40, RZ, 0xfc, !PT ;  /* 0x000000403f3f4812 */ /* 0x000fc800078efcff */
[----:B------:R-:W-:Y:S01]  /*90ba0*/  LOP3.LUT R63, R63, 0xfffffffe, RZ, 0xc0, !PT ;  /* 0xfffffffe3f3f7812 */ /* 0x000fe200078ec0ff */
        /* <DEDUP_REMOVED lines=54> */
[C---:B------:R-:W-:Y:S01]  /*90f10*/  IMAD.WIDE.U32 R104, R56.reuse, R2, RZ ;  /* 0x0000000238687225 */ /* 0x040fe200078e00ff */
[C---:B------:R-:W-:Y:S02]  /*90f20*/  LOP3.LUT P6, RZ, R63.reuse, 0x1, RZ, 0xc0, !PT ;  /* 0x000000013fff7812 */ /* 0x040fe400078cc0ff */
[----:B------:R-:W-:Y:S01]  /*90f30*/  LOP3.LUT R63, R63, 0xfffffffb, RZ, 0xc0, !PT ;  /* 0xfffffffb3f3f7812 */ /* 0x000fe200078ec0ff */
[----:B------:R-:W-:-:S04]  /*90f40*/  IMAD.WIDE.U32.X R100, R56, R37, R102, P1 ;  /* 0x0000002538647225 */ /* 0x000fc800008e0466 */
[----:B------:R-:W-:-:S04]  /*90f50*/  IMAD.WIDE.U32 R102, R80, R2, RZ ;  /* 0x0000000250667225 */ /* 0x000fc800078e00ff */
        /* <DEDUP_REMOVED lines=74> */
[----:B------:R-:W-:Y:S01]  /*91400*/  LOP3.LUT P6, RZ, R63, 0x40, RZ, 0xc0, !PT ;  /* 0x000000403fff7812 */ /* 0x000fe200078cc0ff */
[----:B------:R-:W-:Y:S01]  /*91410*/  IMAD.MOV.U32 R96, RZ, RZ, R81 ;  /* 0x000000ffff607224 */ /* 0x000fe200078e0051 */
[----:B------:R-:W-:Y:S01]  /*91420*/  SEL R82, RZ, 0x1, P1 ;  /* 0x00000001ff527807 */ /* 0x000fe20000800000 */
[----:B------:R-:W-:-:S03]  /*91430*/  IMAD.X R31, RZ, RZ, RZ, P5 ;  /* 0x000000ffff1f7224 */ /* 0x000fc600028e06ff */
[----:B------:R-:W-:Y:S01]  /*91440*/  IADD3 R82, P1, P2, R99, R32, R82 ;  /* 0x0000002063527210 */ /* 0x000fe20007a3e052 */
[----:B------:R-:W-:-:S03]  /*91450*/  IMAD.MOV.U32 R32, RZ, RZ, R101 ;  /* 0x000000ffff207224 */ /* 0x000fc600078e0065 */
[----:B------:R-:W-:Y:S01]  /*91460*/  IADD3.X R80, PT, PT, R105, R33, RZ, P1, P2 ;  /* 0x0000002169507210 */ /* 0x000fe20000fe44ff */
[----:B------:R-:W-:Y:S01]  /*91470*/  IMAD.X R33, RZ, RZ, RZ, P3 ;  /* 0x000000ffff217224 */ /* 0x000fe200018e06ff */
[----:B------:R-:W-:Y:S01]  /*91480*/  LOP3.LUT P2, RZ, R63, 0x4, RZ, 0xc0, !PT ;  /* 0x000000043fff7812 */ /* 0x000fe2000784c0ff */
[----:B------:R-:W-:-:S04]  /*91490*/  IMAD.WIDE.U32.X R34, R73, R35, R32, P4 ;  /* 0x0000002349227225 */ /* 0x000fc800020e0420 */
[----:B------:R-:W-:Y:S01]  /*914a0*/  IMAD.X R97, RZ, RZ, RZ, P2 ;  /* 0x000000ffff617224 */ /* 0x000fe200010e06ff */
[----:B------:R-:W-:Y:S01]  /*914b0*/  ISETP.GE.U32.AND P2, PT, R82, R99, PT ;  /* 0x000000635200720c */ /* 0x000fe20003f46070 */
[----:B------:R-:W-:Y:S01]  /*914c0*/  IMAD.WIDE.U32.X R32, R56, R3, R96, P0 ;  /* 0x0000000338207225 */ /* 0x000fe200000e0460 */
[----:B------:R-:W-:Y:S02]  /*914d0*/  IADD3 R121, P0, PT, R30, R121, RZ ;  /* 0x000000791e797210 */ /* 0x000fe40007f1e0ff */
[----:B------:R-:W-:Y:S01]  /*914e0*/  ISETP.GE.U32.AND.EX P2, PT, R80, R105, PT, P2 ;  /* 0x000000695000720c */ /* 0x000fe20003f46120 */
[----:B------:R-:W-:Y:S01]  /*914f0*/  IMAD.WIDE.U32 R96, R28, R36, RZ ;  /* 0x000000241c607225 */ /* 0x000fe200078e00ff */
[----:B------:R-:W-:-:S03]  /*91500*/  ISETP.GE.U32.AND P1, PT, R121, R30, PT ;  /* 0x0000001e7900720c */ /* 0x000fc60003f26070 */
[----:B------:R-:W-:Y:S01]  /*91510*/  IMAD.X R123, R62, 0x1, R123, P0 ;  /* 0x000000013e7b7824 */ /* 0x000fe200000e067b */
[----:B------:R-:W-:Y:S01]  /*91520*/  IADD3 R111, P0, PT, R84, R111, RZ ;  /* 0x0000006f546f7210 */ /* 0x000fe20007f1e0ff */
[----:B------:R-:W-:Y:S01]  /*91530*/  IMAD.MOV.U32 R30, RZ, RZ, R83 ;  /* 0x000000ffff1e7224 */ /* 0x000fe200078e0053 */
[----:B------:R-:W-:Y:S02]  /*91540*/  SEL R83, RZ, 0x1, P2 ;  /* 0x00000001ff537807 */ /* 0x000fe40001000000 */
[----:B------:R-:W-:Y:S01]  /*91550*/  ISETP.GE.U32.AND.EX P1, PT, R123, R62, PT, P1 ;  /* 0x0000003e7b00720c */ /* 0x000fe20003f26110 */
[----:B------:R-:W-:Y:S01]  /*91560*/  IMAD.X R113, R106, 0x1, R113, P0 ;  /* 0x000000016a717824 */ /* 0x000fe200000e0671 */
[----:B------:R-:W-:Y:S01]  /*91570*/  ISETP.GE.U32.AND P0, PT, R111, R84, PT ;  /* 0x000000546f00720c */ /* 0x000fe20003f06070 */
[----:B------:R-:W-:Y:S01]  /*91580*/  IMAD.WIDE.U32.X R30, R28, R39, R30, P6 ;  /* 0x000000271c1e7225 */ /* 0x000fe200030e041e */
[----:B------:R-:W-:Y:S02]  /*91590*/  SEL R29, RZ, 0x1, P1 ;  /* 0x00000001ff1d7807 */ /* 0x000fe40000800000 */
        /* <DEDUP_REMOVED lines=10> */
[----:B------:R-:W-:Y:S02]  /*91640*/  IADD3 R56, P2, PT, R81, R32, RZ ;  /* 0x0000002051387210 */ /* 0x000fe40007f5e0ff */
[----:B------:R-:W-:-:S03]  /*91650*/  IADD3 R83, P1, PT, R83, R34, RZ ;  /* 0x0000002253537210 */ /* 0x000fc60007f3e0ff */
[----:B------:R-:W-:Y:S01]  /*91660*/  IMAD.X R62, RZ, RZ, R33, P2 ;  /* 0x000000ffff3e7224 */ /* 0x000fe200010e0621 */
[----:B------:R-:W-:Y:S01]  /*91670*/  ISETP.NE.U32.AND P2, PT, R56, RZ, PT ;  /* 0x000000ff3800720c */ /* 0x000fe20003f45070 */
[----:B------:R-:W-:Y:S01]  /*91680*/  IMAD.X R81, RZ, RZ, R35, P1 ;  /* 0x000000ffff517224 */ /* 0x000fe200008e0623 */
[----:B------:R-:W-:Y:S01]  /*91690*/  IADD3 R111, P1, PT, R96, R111, RZ ;  /* 0x0000006f606f7210 */ /* 0x000fe20007f3e0ff */
[----:B------:R-:W-:Y:S01]  /*916a0*/  IMAD.WIDE.U32 R32, R28, R2, RZ ;  /* 0x000000021c207225 */ /* 0x000fe200078e00ff */
[----:B------:R-:W-:Y:S02]  /*916b0*/  ISETP.NE.AND.EX P2, PT, R62, RZ, PT, P2 ;  /* 0x000000ff3e00720c */ /* 0x000fe40003f45320 */
[----:B------:R-:W-:Y:S01]  /*916c0*/  ISETP.GE.U32.AND P3, PT, R111, R96, PT ;  /* 0x000000606f00720c */ /* 0x000fe20003f66070 */
[----:B------:R-:W-:Y:S02]  /*916d0*/  IMAD.X R113, R29, 0x1, R113, P1 ;  /* 0x000000011d717824 */ /* 0x000fe400008e0671 */
[----:B------:R-:W-:-:S03]  /*916e0*/  IMAD.WIDE.U32 R34, P0, R94, R3, R32 ;  /* 0x000000035e227225 */ /* 0x000fc60007800020 */
[----:B------:R-:W-:Y:S01]  /*916f0*/  ISETP.GE.U32.AND.EX P3, PT, R113, R29, PT, P3 ;  /* 0x0000001d7100720c */ /* 0x000fe20003f66130 */
[----:B------:R-:W-:-:S03]  /*91700*/  IMAD.WIDE.U32 R32, R94, R2, RZ ;  /* 0x000000025e207225 */ /* 0x000fc600078e00ff */
[----:B------:R-:W-:Y:S01]  /*91710*/  SEL R29, RZ, 0x1, P3 ;  /* 0x00000001ff1d7807 */ /* 0x000fe20001800000 */
        /* <DEDUP_REMOVED lines=25> */
.L_x_302:
[----:B------:R-:W-:Y:S05]  /*918b0*/  BSYNC.RECONVERGENT B2 ;  /* 0x0000000000027941 */ /* 0x000fea0003800200 */
.L_x_301:
[----:B------:R-:W-:Y:S01]  /*918c0*/  IADD3 R33, P1, PT, R33, R34, RZ ;  /* 0x0000002221217210 */ /* 0x000fe20007f3e0ff */
[----:B------:R-:W-:Y:S01]  /*918d0*/  BSSY.RECONVERGENT B2, `(.L_x_303) ;  /* 0x0000052000027945 */ /* 0x000fe20003800200 */
[----:B------:R-:W-:Y:S01]  /*918e0*/  IADD3 R56, P2, P3, R32, R30, R29 ;  /* 0x0000001e20387210 */ /* 0x000fe20007b5e01d */
[-C--:B------:R-:W-:Y:S01]  /*918f0*/  IMAD R32, R123, R42.reuse, RZ ;  /* 0x0000002a7b207224 */ /* 0x080fe200078e02ff */
[----:B------:R-:W-:Y:S02]  /*91900*/  LOP3.LUT P6, RZ, R63, 0x100, RZ, 0xc0, !PT ;  /* 0x000001003fff7812 */ /* 0x000fe400078cc0ff */
        /* <DEDUP_REMOVED lines=26> */
[----:B------:R-:W-:Y:S01]  /*91ab0*/  IADD3 R111, P0, PT, R29, R111, RZ ;  /* 0x0000006f1d6f7210 */ /* 0x000fe20007f1e0ff */
[----:B------:R-:W-:Y:S01]  /*91ac0*/  IMAD.WIDE.U32.X R34, R84, R39, R34, P3 ;  /* 0x0000002754227225 */ /* 0x000fe200018e0422 */
[----:B------:R-:W-:-:S02]  /*91ad0*/  LOP3.LUT P5, RZ, R63, 0x200, RZ, 0xc0, !PT ;  /* 0x000002003fff7812 */ /* 0x000fc400078ac0ff */
[----:B------:R-:W-:Y:S01]  /*91ae0*/  LOP3.LUT R63, R63, 0xfffffdff, RZ, 0xc0, !PT ;  /* 0xfffffdff3f3f7812 */ /* 0x000fe200078ec0ff */
[----:B------:R-:W-:Y:S01]  /*91af0*/  IMAD.X R113, R96, 0x1, R113, P0 ;  /* 0x0000000160717824 */ /* 0x000fe200000e0671 */
[-C--:B------:R-:W-:Y:S01]  /*91b00*/  IADD3 R107, P0, PT, R107, R56.reuse, RZ ;  /* 0x000000386b6b7210 */ /* 0x080fe20007f1e0ff */
[----:B------:R-:W-:Y:S01]  /*91b10*/  IMAD.WIDE.U32.X R32, R28, R3, R32, P1 ;  /* 0x000000031c207225 */ /* 0x000fe200008e0420 */
[----:B------:R-:W-:Y:S02]  /*91b20*/  ISETP.GE.U32.AND P1, PT, R111, R29, PT ;  /* 0x0000001d6f00720c */ /* 0x000fe40003f26070 */
[----:B------:R-:W-:Y:S01]  /*91b30*/  ISETP.GE.U32.AND P2, PT, R107, R56, PT ;  /* 0x000000386b00720c */ /* 0x000fe20003f46070 */
[----:B------:R-:W-:Y:S01]  /*91b40*/  IMAD.WIDE.U32 R28, R84, R36, RZ ;  /* 0x00000024541c7225 */ /* 0x000fe200078e00ff */
[----:B------:R-:W-:-:S03]  /*91b50*/  ISETP.GE.U32.AND.EX P1, PT, R113, R96, PT, P1 ;  /* 0x000000607100720c */ /* 0x000fc60003f26110 */
[----:B------:R-:W-:Y:S01]  /*91b60*/  IMAD.X R109, R109, 0x1, R62, P0 ;  /* 0x000000016d6d7824 */ /* 0x000fe200000e063e */
[----:B------:R-:W-:Y:S01]  /*91b70*/  SEL R79, RZ, 0x1, P1 ;  /* 0x00000001ff4f7807 */ /* 0x000fe20000800000 */
[----:B------:R-:W-:-:S03]  /*91b80*/  IMAD.WIDE.U32 R96, R30, R36, RZ ;  /* 0x000000241e607225 */ /* 0x000fc600078e00ff */
[----:B------:R-:W-:Y:S01]  /*91b90*/  ISETP.GE.U32.AND.EX P2, PT, R109, R62, PT, P2 ;  /* 0x0000003e6d00720c */ /* 0x000fe20003f46120 */
[----:B------:R-:W-:-:S04]  /*91ba0*/  IMAD.WIDE.U32 R104, P0, R30, R37, R28 ;  /* 0x000000251e687225 */ /* 0x000fc8000780001c */
[----:B------:R-:W-:Y:S01]  /*91bb0*/  IMAD.X R29, RZ, RZ, RZ, P5 ;  /* 0x000000ffff1d7224 */ /* 0x000fe200028e06ff */
[----:B------:R-:W-:Y:S01]  /*91bc0*/  IADD3 R99, P1, PT, R97, R104, RZ ;  /* 0x0000006861637210 */ /* 0x000fe20007f3e0ff */
[----:B------:R-:W-:Y:S01]  /*91bd0*/  IMAD.MOV.U32 R28, RZ, RZ, R91 ;  /* 0x000000ffff1c7224 */ /* 0x000fe200078e005b */
[----:B------:R-:W-:Y:S02]  /*91be0*/  SEL R97, RZ, 0x1, P2 ;  /* 0x00000001ff617807 */ /* 0x000fe40001000000 */
[----:B------:R-:W-:Y:S01]  /*91bf0*/  IADD3 R56, P2, P3, R96, R34, R79 ;  /* 0x0000002260387210 */ /* 0x000fe20007b5e04f */
[----:B------:R-:W-:-:S03]  /*91c00*/  IMAD.WIDE.U32.X R28, R68, R37, R28, P6 ;  /* 0x00000025441c7225 */ /* 0x000fc600030e041c */
[----:B------:R-:W-:Y:S01]  /*91c10*/  IADD3.X R62, PT, PT, R99, R35, RZ, P2, P3 ;  /* 0x00000023633e7210 */ /* 0x000fe200017e64ff */
[----:B------:R-:W-:Y:S01]  /*91c20*/  IMAD.WIDE.U32 R98, R68, R2, RZ ;  /* 0x0000000244627225 */ /* 0x000fe200078e00ff */
[----:B------:R-:W-:Y:S02]  /*91c30*/  IADD3 R97, P3, PT, R97, R32, RZ ;  /* 0x0000002061617210 */ /* 0x000fe40007f7e0ff */
[----:B------:R-:W-:-:S03]  /*91c40*/  IADD3 R94, P2, PT, R57, R88, RZ ;  /* 0x00000058395e7210 */ /* 0x000fc60007f5e0ff */
[----:B------:R-:W-:Y:S01]  /*91c50*/  IMAD.X R32, RZ, RZ, R33, P3 ;  /* 0x000000ffff207224 */ /* 0x000fe200018e0621 */
[----:B------:R-:W-:Y:S01]  /*91c60*/  IADD3 R64, P3, PT, R77, R94, RZ ;  /* 0x0000005e4d407210 */ /* 0x000fe20007f7e0ff */
[----:B------:R-:W-:Y:S01]  /*91c70*/  IMAD.X R100, R60, 0x1, R93, P2 ;  /* 0x000000013c647824 */ /* 0x000fe200010e065d */
[----:B------:R-:W-:Y:S01]  /*91c80*/  ISETP.NE.U32.AND P2, PT, R97, RZ, PT ;  /* 0x000000ff6100720c */ /* 0x000fe20003f45070 */
[----:B------:R-:W-:-:S03]  /*91c90*/  IMAD.WIDE.U32 R98, P4, R78, R3, R98 ;  /* 0x000000034e627225 */ /* 0x000fc60007880062 */
[----:B------:R-:W-:Y:S01]  /*91ca0*/  ISETP.NE.AND.EX P2, PT, R32, RZ, PT, P2 ;  /* 0x000000ff2000720c */ /* 0x000fe20003f45320 */
[----:B------:R-:W-:Y:S01]  /*91cb0*/  IMAD.X R60, R89, 0x1, R100, P3 ;  /* 0x00000001593c7824 */ /* 0x000fe200018e0664 */
[----:B------:R-:W-:Y:S01]  /*91cc0*/  ISETP.GE.U32.AND P3, PT, R64, R77, PT ;  /* 0x0000004d4000720c */ /* 0x000fe20003f66070 */
[----:B------:R-:W-:-:S03]  /*91cd0*/  IMAD.WIDE.U32 R78, R78, R2, RZ ;  /* 0x000000024e4e7225 */ /* 0x000fc600078e00ff */
        /* <DEDUP_REMOVED lines=17> */
.L_x_304:
[----:B------:R-:W-:Y:S05]  /*91df0*/  BSYNC.RECONVERGENT B2 ;  /* 0x0000000000027941 */ /* 0x000fea0003800200 */
.L_x_303:
[----:B------:R-:W-:Y:S01]  /*91e00*/  IADD3 R101, P2, P3, R78, R28, R101 ;  /* 0x0000001c4e657210 */ /* 0x000fe20007b5e065 */
[----:B------:R-:W-:Y:S01]  /*91e10*/  IMAD R28, R113, R42, RZ ;  /* 0x0000002a711c7224 */ /* 0x000fe200078e02ff */
[----:B------:R-:W-:Y:S01]  /*91e20*/  IADD3 R103, P4, PT, R79, R98, RZ ;  /* 0x000000624f677210 */ /* 0x000fe20007f9e0ff */
[----:B------:R-:W-:Y:S01]  /*91e30*/  IMAD.WIDE.U32 R96, R111, R42, RZ ;  /* 0x0000002a6f607225 */ /* 0x000fe200078e00ff */
[----:B------:R-:W-:Y:S01]  /*91e40*/  LOP3.LUT R63, R63, 0xffffffbf, RZ, 0xc0, !PT ;  /* 0xffffffbf3f3f7812 */ /* 0x000fe200078ec0ff */
[----:B------:R-:W-:Y:S01]  /*91e50*/  BSSY.RECONVERGENT B2, `(.L_x_305) ;  /* 0x0000169000027945 */ /* 0x000fe20003800200 */
[----:B------:R-:W-:Y:S01]  /*91e60*/  IADD3.X R103, PT, PT, R103, R29, RZ, P2, P3 ;  /* 0x0000001d67677210 */ /* 0x000fe200017e64ff */
[----:B------:R-:W-:-:S04]  /*91e70*/  IMAD R89, R111, R43, R28 ;  /* 0x0000002b6f597224 */ /* 0x000fc800078e021c */
[----:B------:R-:W-:-:S04]  /*91e80*/  IMAD.IADD R89, R97, 0x1, R89 ;  /* 0x0000000161597824 */ /* 0x000fc800078e0259 */
[----:B------:R-:W-:Y:S01]  /*91e90*/  IMAD.WIDE.U32 R28, R89, R40, RZ ;  /* 0x00000028591c7225 */ /* 0x000fe200078e00ff */
        /* <DEDUP_REMOVED lines=46> */
[----:B------:R-:W-:Y:S01]  /*92180*/  IMAD.WIDE.U32 R78, P3, R96, R37, R78 ;  /* 0x00000025604e7225 */ /* 0x000fe2000786004e */
[----:B------:R-:W0:Y:S02]  /*92190*/  LDS.128 R32, [R44+0x20] ;  /* 0x000020002c207984 */ /* 0x000e240000000c00 */
[----:B------:R-:W-:Y:S02]  /*921a0*/  SEL R105, RZ, 0x1, P0 ;  /* 0x00000001ff697807 */ /* 0x000fe40000000000 */
[----:B------:R-:W-:-:S02]  /*921b0*/  IADD3 R107, P2, PT, R31, R78, RZ ;  /* 0x0000004e1f6b7210 */ /* 0x000fc40007f5e0ff */
[----:B------:R-:W-:-:S04]  /*921c0*/  IADD3 R105, P0, P1, R30, R28, R105 ;  /* 0x0000001c1e697210 */ /* 0x000fc8000791e069 */
[----:B------:R-:W-:Y:S02]  /*921d0*/  IADD3.X R107, PT, PT, R107, R29, RZ, P0, P1 ;  /* 0x0000001d6b6b7210 */ /* 0x000fe400007e24ff */
[----:B------:R-:W-:-:S04]  /*921e0*/  @P3 LOP3.LUT R63, R63, 0x100, RZ, 0xfc, !PT ;  /* 0x000001003f3f3812 */ /* 0x000fc800078efcff */
[----:B------:R-:W-:-:S04]  /*921f0*/  LOP3.LUT R63, R63, 0xffffff7f, RZ, 0xc0, !PT ;  /* 0xffffff7f3f3f7812 */ /* 0x000fc800078ec0ff */
[----:B------:R-:W-:-:S04]  /*92200*/  @P2 LOP3.LUT R63, R63, 0x80, RZ, 0xfc, !PT ;  /* 0x000000803f3f2812 */ /* 0x000fc800078efcff */
[----:B------:R-:W-:Y:S01]  /*92210*/  LOP3.LUT R63, R63, 0xfffffffe, RZ, 0xc0, !PT ;  /* 0xfffffffe3f3f7812 */ /* 0x000fe200078ec0ff */
[----:B0-----:R-:W-:-:S04]  /*92220*/  IMAD.WIDE.U32 R28, R33, R8, RZ ;  /* 0x00000008211c7225 */ /* 0x001fc800078e00ff */
[----:B------:R-:W-:-:S04]  /*92230*/  IMAD.WIDE.U32 R110, R33, R10, RZ ;  /* 0x0000000a216e7225 */ /* 0x000fc800078e00ff */
[----:B------:R-:W-:-:S04]  /*92240*/  IMAD.WIDE.U32 R30, P0, R9, R32, R28 ;  /* 0x00000020091e7225 */ /* 0x000fc8000780001c */
[----:B------:R-:W-:-:S04]  /*92250*/  IMAD.WIDE.U32 R28, R32, R8, RZ ;  /* 0x00000008201c7225 */ /* 0x000fc800078e00ff */
[----:B------:R-:W-:Y:S01]  /*92260*/  IMAD.X R109, RZ, RZ, RZ, P0 ;  /* 0x000000ffff6d7224 */ /* 0x000fe200000e06ff */
[----:B------:R-:W-:Y:S01]  /*92270*/  IADD3 R119, P0, PT, R29, R30, RZ ;  /* 0x0000001e1d777210 */ /* 0x000fe20007f1e0ff */
[----:B------:R-:W-:-:S04]  /*92280*/  IMAD.WIDE.U32 R114, R35, R8, RZ ;  /* 0x0000000823727225 */ /* 0x000fc800078e00ff */
[----:B------:R-:W-:Y:S02]  /*92290*/  IMAD.MOV.U32 R108, RZ, RZ, R31 ;  /* 0x000000ffff6c7224 */ /* 0x000fe400078e001f */
[----:B------:R-:W-:-:S04]  /*922a0*/  IMAD.WIDE.U32 R112, R34, R8, RZ ;  /* 0x0000000822707225 */ /* 0x000fc800078e00ff */
        /* <DEDUP_REMOVED lines=23> */
[----:B------:R-:W-:Y:S02]  /*92420*/  IMAD R29, R119, R42, RZ ;  /* 0x0000002a771d7224 */ /* 0x000fe400078e02ff */
[----:B------:R-:W-:-:S04]  /*92430*/  IMAD.WIDE.U32.X R30, R33, R11, R30, P1 ;  /* 0x0000000b211e7225 */ /* 0x000fc800008e041e */
[----:B------:R-:W-:-:S04]  /*92440*/  IMAD.WIDE.U32 R108, R32, R16, RZ ;  /* 0x00000010206c7225 */ /* 0x000fc800078e00ff */
[----:B------:R-:W-:Y:S01]  /*92450*/  IMAD.WIDE.U32 R112, P5, R32, R17, R110 ;  /* 0x0000001120707225 */ /* 0x000fe200078a006e */
[----:B------:R-:W-:-:S03]  /*92460*/  IADD3 R129, P0, P4, R121, R108, R30 ;  /* 0x0000006c79817210 */ /* 0x000fc60007c1e01e */
[----:B------:R-:W-:Y:S01]  /*92470*/  IMAD.WIDE.U32 R110, R28, R42, RZ ;  /* 0x0000002a1c6e7225 */ /* 0x000fe200078e00ff */
[----:B------:R-:W-:-:S03]  /*92480*/  IADD3 R122, P1, PT, R109, R112, RZ ;  /* 0x000000706d7a7210 */ /* 0x000fc60007f3e0ff */
[----:B------:R-:W-:Y:S01]  /*92490*/  IMAD R29, R28, R43, R29 ;  /* 0x0000002b1c1d7224 */ /* 0x000fe200078e021d */
[----:B------:R-:W-:-:S03]  /*924a0*/  IADD3.X R122, PT, PT, R123, R122, R31, P0, P4 ;  /* 0x0000007a7b7a7210 */ /* 0x000fc600007e841f */
[----:B------:R-:W-:Y:S01]  /*924b0*/  IMAD.IADD R102, R111, 0x1, R29 ;  /* 0x000000016f667824 */ /* 0x000fe200078e021d */
[----:B------:R-:W-:Y:S02]  /*924c0*/  LOP3.LUT R29, RZ, R28, RZ, 0x33, !PT ;  /* 0x0000001cff1d7212 */ /* 0x000fe400078e33ff */
[----:B------:R-:W-:Y:S01]  /*924d0*/  LOP3.LUT R28, RZ, R119, RZ, 0x33, !PT ;  /* 0x00000077ff1c7212 */ /* 0x000fe200078e33ff */
        /* <DEDUP_REMOVED lines=31> */
[C---:B------:R-:W-:Y:S01]  /*926d0*/  IMAD.WIDE.U32 R30, R32.reuse, R18, RZ ;  /* 0x00000012201e7225 */ /* 0x040fe200078e00ff */
[C---:B------:R-:W-:Y:S02]  /*926e0*/  LOP3.LUT P6, RZ, R63.reuse, 0x1, RZ, 0xc0, !PT ;  /* 0x000000013fff7812 */ /* 0x040fe400078cc0ff */
[----:B------:R-:W-:Y:S01]  /*926f0*/  LOP3.LUT R63, R63, 0xffffffef, RZ, 0xc0, !PT ;  /* 0xffffffef3f3f7812 */ /* 0x000fe200078ec0ff */
[----:B------:R-:W-:-:S04]  /*92700*/  IMAD.WIDE.U32 R112, P5, R32, R19, R112 ;  /* 0x0000001320707225 */ /* 0x000fc800078a0070 */
[----:B------:R-:W-:Y:S01]  /*92710*/  IMAD.X R29, RZ, RZ, RZ, P6 ;  /* 0x000000ffff1d7224 */ /* 0x000fe200030e06ff */
[----:B------:R-:W-:Y:S01]  /*92720*/  IADD3 R128, P6, PT, R31, R112, RZ ;  /* 0x000000701f807210 */ /* 0x000fe20007fde0ff */
[----:B------:R-:W-:-:S04]  /*92730*/  IMAD.WIDE.U32 R114, R102, R36, RZ ;  /* 0x0000002466727225 */ /* 0x000fc800078e00ff */
[----:B------:R-:W-:-:S03]  /*92740*/  IMAD.WIDE.U32.X R28, R33, R17, R28, P1 ;  /* 0x00000011211c7225 */ /* 0x000fc600008e041c */
[----:B------:R-:W-:Y:S02]  /*92750*/  @P5 LOP3.LUT R63, R63, 0x10, RZ, 0xfc, !PT ;  /* 0x000000103f3f5812 */ /* 0x000fe400078efcff */
[----:B------:R-:W-:Y:S01]  /*92760*/  IADD3 R131, P1, P5, R121, R30, R28 ;  /* 0x0000001e79837210 */ /* 0x000fe20007d3e01c */
[----:B------:R-:W-:Y:S01]  /*92770*/  IMAD.MOV.U32 R28, RZ, RZ, R117 ;  /* 0x000000ffff1c7224 */ /* 0x000fe200078e0075 */
[----:B------:R-:W-:Y:S01]  /*92780*/  LOP3.LUT R63, R63, 0xfffffffd, RZ, 0xc0, !PT ;  /* 0xfffffffd3f3f7812 */ /* 0x000fe200078ec0ff */
[----:B------:R-:W-:Y:S01]  /*92790*/  IMAD.WIDE.U32 R30, R110, R36, RZ ;  /* 0x000000246e1e7225 */ /* 0x000fe200078e00ff */
[----:B------:R-:W-:Y:S02]  /*927a0*/  IADD3.X R128, PT, PT, R123, R128, R29, P1, P5 ;  /* 0x000000807b807210 */ /* 0x000fe40000fea41d */
[----:B------:R-:W-:Y:S01]  /*927b0*/  @P6 LOP3.LUT R63, R63, 0x2, RZ, 0xfc, !PT ;  /* 0x000000023f3f6812 */ /* 0x000fe200078efcff */
[----:B------:R-:W-:-:S03]  /*927c0*/  IMAD.X R29, RZ, RZ, RZ, P4 ;  /* 0x000000ffff1d7224 */ /* 0x000fc600020e06ff */
[----:B------:R-:W-:Y:S01]  /*927d0*/  LOP3.LUT R63, R63, 0xffffffdf, RZ, 0xc0, !PT ;  /* 0xffffffdf3f3f7812 */ /* 0x000fe200078ec0ff */
        /* <DEDUP_REMOVED lines=20> */
[----:B------:R-:W-:-:S04]  /*92920*/  IADD3 R139, P2, P3, R30, R28, R139 ;  /* 0x0000001c1e8b7210 */ /* 0x000fc80007b5e08b */
[----:B------:R-:W-:Y:S02]  /*92930*/  IADD3.X R130, PT, PT, R31, R29, RZ, P2, P3 ;  /* 0x0000001d1f827210 */ /* 0x000fe400017e64ff */
[----:B------:R-:W0:Y:S01]  /*92940*/  LDS.128 R28, [R44+0x30] ;  /* 0x000030002c1c7984 */ /* 0x000e220000000c00 */
        /* <DEDUP_REMOVED lines=114> */
[----:B------:R-:W-:-:S03]  /*93070*/  IMAD.X R121, RZ, RZ, RZ, P4 ;  /* 0x000000ffff797224 */ /* 0x000fc600020e06ff */
[----:B------:R-:W-:Y:S01]  /*93080*/  SEL R110, RZ, 0x1, P5 ;  /* 0x00000001ff6e7807 */ /* 0x000fe20002800000 */
[----:B------:R-:W-:Y:S02]  /*93090*/  IMAD.MOV.U32 R120, RZ, RZ, R125 ;  /* 0x000000ffff787224 */ /* 0x000fe400078e007d */
[----:B------:R-:W-:Y:S01]  /*930a0*/  IMAD.WIDE.U32 R124, R31, R18, RZ ;  /* 0x000000121f7c7225 */ /* 0x000fe200078e00ff */
[----:B------:R-:W-:-:S03]  /*930b0*/  IADD3 R110, P5, P6, R133, R108, R110 ;  /* 0x0000006c856e7210 */ /* 0x000fc60007ebe06e */
[----:B------:R-:W-:Y:S01]  /*930c0*/  IMAD.WIDE.U32.X R120, R17, R31, R120, P3 ;  /* 0x0000001f11787225 */ /* 0x000fe200018e0478 */
[----:B------:R-:W-:Y:S02]  /*930d0*/  IADD3.X R114, PT, PT, R135, R109, RZ, P5, P6 ;  /* 0x0000006d87727210 */ /* 0x000fe40002fec4ff */
        /* <DEDUP_REMOVED lines=14> */
[----:B------:R-:W-:Y:S01]  /*931c0*/  ISETP.GE.U32.AND P1, PT, R110, R133, PT ;  /* 0x000000856e00720c */ /* 0x000fe20003f26070 */
[----:B------:R-:W-:-:S03]  /*931d0*/  IMAD.WIDE.U32.X R120, R29, R19, R120, P2 ;  /* 0x000000131d787225 */ /* 0x000fc600010e0478 */
[----:B------:R-:W-:Y:S01]  /*931e0*/  ISETP.GE.U32.AND.EX P1, PT, R114, R135, PT, P1 ;  /* 0x000000877200720c */ /* 0x000fe20003f26110 */
[----:B------:R-:W-:-:S03]  /*931f0*/  IMAD.X R123, RZ, RZ, RZ, P6 ;  /* 0x000000ffff7b7224 */ /* 0x000fc600030e06ff */
[----:B------:R-:W-:Y:S01]  /*93200*/  SEL R109, RZ, 0x1, P1 ;  /* 0x00000001ff6d7807 */ /* 0x000fe20000800000 */
[----:B------:R-:W-:Y:S01]  /*93210*/  IMAD.WIDE.U32.X R122, R102, R3, R122, P0 ;  /* 0x00000003667a7225 */ /* 0x000fe200000e047a */
[----:B------:R-:W-:Y:S02]  /*93220*/  IADD3 R131, P0, PT, R126, R131, RZ ;  /* 0x000000837e837210 */ /* 0x000fe40007f1e0ff */
[----:B------:R-:W-:Y:S01]  /*93230*/  IADD3 R109, P1, P2, R119, R120, R109 ;  /* 0x00000078776d7210 */ /* 0x000fe20007a3e06d */
[----:B------:R-:W-:Y:S02]  /*93240*/  IMAD.MOV.U32 R120, RZ, RZ, R125 ;  /* 0x000000ffff787224 */ /* 0x000fe400078e007d */
[----:B------:R-:W-:Y:S01]  /*93250*/  IMAD.X R128, R127, 0x1, R128, P0 ;  /* 0x000000017f807824 */ /* 0x000fe200000e0680 */
[----:B------:R-:W-:Y:S02]  /*93260*/  ISETP.GE.U32.AND P0, PT, R131, R126, PT ;  /* 0x0000007e8300720c */ /* 0x000fe40003f06070 */
[----:B------:R-:W-:Y:S01]  /*93270*/  IADD3.X R110, PT, PT, R129, R121, RZ, P1, P2 ;  /* 0x00000079816e7210 */ /* 0x000fe20000fe44ff */
[----:B------:R-:W-:Y:S01]  /*93280*/  IMAD.X R121, RZ, RZ, RZ, P3 ;  /* 0x000000ffff797224 */ /* 0x000fe200018e06ff */
[----:B------:R-:W-:Y:S01]  /*93290*/  ISETP.GE.U32.AND.EX P0, PT, R128, R127, PT, P0 ;  /* 0x0000007f8000720c */ /* 0x000fe20003f06100 */
[----:B------:R-:W-:-:S03]  /*932a0*/  IMAD.WIDE.U32.X R114, R19, R31, R120, P4 ;  /* 0x0000001f13727225 */ /* 0x000fc600020e0478 */
[----:B------:R-:W-:Y:S02]  /*932b0*/  SEL R113, RZ, 0x1, P0 ;  /* 0x00000001ff717807 */ /* 0x000fe40000000000 */
[----:B------:R-:W-:-:S04]  /*932c0*/  ISETP.GE.U32.AND P0, PT, R109, R119, PT ;  /* 0x000000776d00720c */ /* 0x000fc80003f06070 */
[----:B------:R-:W-:-:S04]  /*932d0*/  ISETP.GE.U32.AND.EX P0, PT, R110, R129, PT, P0 ;  /* 0x000000816e00720c */ /* 0x000fc80003f06100 */
[----:B------:R-:W-:Y:S02]  /*932e0*/  SEL R119, RZ, 0x1, P0 ;  /* 0x00000001ff777807 */ /* 0x000fe40000000000 */
[----:B------:R-:W-:-:S05]  /*932f0*/  IADD3 R121, P0, PT, R113, R122, RZ ;  /* 0x0000007a71797210 */ /* 0x000fca0007f1e0ff */
[----:B------:R-:W-:Y:S01]  /*93300*/  IMAD.X R122, RZ, RZ, R123, P0 ;  /* 0x000000ffff7a7224 */ /* 0x000fe200000e067b */
        /* <DEDUP_REMOVED lines=29> */
.L_x_306:
[----:B------:R-:W-:Y:S05]  /*934e0*/  BSYNC.RECONVERGENT B2 ;  /* 0x0000000000027941 */ /* 0x000fea0003800200 */
.L_x_305:
[-C--:B------:R-:W-:Y:S01]  /*934f0*/  IMAD R119, R111, R42.reuse, RZ ;  /* 0x0000002a6f777224 */ /* 0x080fe200078e02ff */
[----:B------:R-:W-:Y:S01]  /*93500*/  LOP3.LUT R111, RZ, R111, RZ, 0x33, !PT ;  /* 0x0000006fff6f7212 */ /* 0x000fe200078e33ff */
[C---:B------:R-:W-:Y:S01]  /*93510*/  IMAD.WIDE.U32 R114, R104.reuse, R42, RZ ;  /* 0x0000002a68727225 */ /* 0x040fe200078e00ff */
[----:B------:R-:W-:Y:S03]  /*93520*/  BSSY.RECONVERGENT B2, `(.L_x_307) ;  /* 0x000004a000027945 */ /* 0x000fe60003800200 */
        /* <DEDUP_REMOVED lines=46> */
[----:B------:R-:W-:-:S04]  /*93810*/  IADD3 R121, P2, P3, R120, R118, R111 ;  /* 0x0000007678797210 */ /* 0x000fc80007b5e06f */
[----:B------:R-:W-:Y:S01]  /*93820*/  IADD3.X R118, PT, PT, R115, R119, RZ, P2, P3 ;  /* 0x0000007773767210 */ /* 0x000fe200017e64ff */
[----:B------:R-:W-:Y:S01]  /*93830*/  IMAD.X R115, RZ, RZ, RZ, P0 ;  /* 0x000000ffff737224 */ /* 0x000fe200000e06ff */
[----:B------:R-:W-:Y:S01]  /*93840*/  IADD3 R112, P0, PT, R112, R121, RZ ;  /* 0x0000007970707210 */ /* 0x000fe20007f1e0ff */
[----:B------:R-:W-:-:S04]  /*93850*/  IMAD.WIDE.U32.X R114, R127, R3, R114, P1 ;  /* 0x000000037f727225 */ /* 0x000fc800008e0472 */
        /* <DEDUP_REMOVED lines=22> */
.L_x_308:
[----:B------:R-:W-:Y:S05]  /*939c0*/  BSYNC.RECONVERGENT B2 ;  /* 0x0000000000027941 */ /* 0x000fea0003800200 */
.L_x_307:
[----:B------:R-:W-:Y:S01]  /*939d0*/  IMAD R48, R125, R42, RZ ;  /* 0x0000002a7d307224 */ /* 0x000fe200078e02ff */
[----:B------:R-:W-:Y:S01]  /*939e0*/  LOP3.LUT R97, RZ, R124, RZ, 0x33, !PT ;  /* 0x0000007cff617212 */ /* 0x000fe200078e33ff */
[C---:B------:R-:W-:Y:S01]  /*939f0*/  IMAD.WIDE.U32 R116, R124.reuse, R42, RZ ;  /* 0x0000002a7c747225 */ /* 0x040fe200078e00ff */
[----:B------:R-:W-:Y:S01]  /*93a00*/  LOP3.LUT P6, RZ, R63, 0x400, RZ, 0xc0, !PT ;  /* 0x000004003fff7812 */ /* 0x000fe200078cc0ff */
[----:B------:R-:W-:Y:S02]  /*93a10*/  BSSY.RECONVERGENT B2, `(.L_x_309) ;  /* 0x000025d000027945 */ /* 0x000fe40003800200 */
        /* <DEDUP_REMOVED lines=25> */
[----:B------:R-:W-:Y:S01]  /*93bb0*/  ISETP.GE.U32.AND P0, PT, R131, R48, PT ;  /* 0x000000308300720c */ /* 0x000fe20003f06070 */
[----:B------:R-:W-:-:S03]  /*93bc0*/  IMAD.WIDE.U32 R120, P2, R116, R37, R120 ;  /* 0x0000002574787225 */ /* 0x000fc60007840078 */
[----:B------:R-:W-:Y:S01]  /*93bd0*/  ISETP.GE.U32.AND.EX P0, PT, R111, R118, PT, P0 ;  /* 0x000000766f00720c */ /* 0x000fe20003f06100 */
[----:B------:R-:W-:-:S03]  /*93be0*/  IMAD.WIDE.U32 R118, R116, R36, RZ ;  /* 0x0000002474767225 */ /* 0x000fc600078e00ff */
[----:B------:R-:W-:Y:S01]  /*93bf0*/  SEL R97, RZ, 0x1, P0 ;  /* 0x00000001ff617807 */ /* 0x000fe20000000000 */
[----:B------:R-:W-:Y:S01]  /*93c00*/  IMAD R48, R111, R42, RZ ;  /* 0x0000002a6f307224 */ /* 0x000fe200078e02ff */
[----:B------:R-:W-:Y:S02]  /*93c10*/  IADD3 R117, P3, PT, R119, R120, RZ ;  /* 0x0000007877757210 */ /* 0x000fe40007f7e0ff */
[----:B------:R-:W-:Y:S01]  /*93c20*/  IADD3 R78, P0, P1, R118, R114, R97 ;  /* 0x00000072764e7210 */ /* 0x000fe2000791e061 */
[----:B------:R-:W-:Y:S01]  /*93c30*/  IMAD R129, R131, R43, R48 ;  /* 0x0000002b83817224 */ /* 0x000fe200078e0230 */
        /* <DEDUP_REMOVED lines=29> */
[----:B------:R-:W-:Y:S01]  /*93e10*/  IMAD.X R117, RZ, RZ, RZ, P0 ;  /* 0x000000ffff757224 */ /* 0x000fe200000e06ff */
[----:B------:R-:W-:Y:S01]  /*93e20*/  IADD3 R78, P0, PT, R97, R112, RZ ;  /* 0x00000070614e7210 */ /* 0x000fe20007f1e0ff */
[----:B------:R-:W-:Y:S01]  /*93e30*/  IMAD.WIDE.U32.X R118, R135, R37, R118, P3 ;  /* 0x0000002587767225 */ /* 0x000fe200018e0476 */
[----:B------:R-:W-:-:S03]  /*93e40*/  SEL R131, RZ, 0x1, P2 ;  /* 0x00000001ff837807 */ /* 0x000fc60001000000 */
[----:B------:R-:W-:Y:S01]  /*93e50*/  IMAD.WIDE.U32 R122, P2, R116, R3, R122 ;  /* 0x00000003747a7225 */ /* 0x000fe2000784007a */
[----:B------:R-:W-:-:S03]  /*93e60*/  IADD3 R131, P4, P5, R120, R118, R131 ;  /* 0x0000007678837210 */ /* 0x000fc60007d9e083 */
[----:B------:R-:W-:Y:S01]  /*93e70*/  IMAD.MOV.U32 R116, RZ, RZ, R125 ;  /* 0x000000ffff747224 */ /* 0x000fe200078e007d */
[----:B------:R-:W-:Y:S01]  /*93e80*/  IADD3 R133, P3, PT, R121, R122, RZ ;  /* 0x0000007a79857210 */ /* 0x000fe20007f7e0ff */
[----:B------:R-:W-:Y:S01]  /*93e90*/  IMAD.X R122, R111, 0x1, R127, P0 ;  /* 0x000000016f7a7824 */ /* 0x000fe200000e067f */
[----:B------:R-:W-:Y:S01]  /*93ea0*/  ISETP.GE.U32.AND P0, PT, R78, R97, PT ;  /* 0x000000614e00720c */ /* 0x000fe20003f06070 */
[----:B------:R-:W-:Y:S01]  /*93eb0*/  IMAD.WIDE.U32 R120, R129, R36, RZ ;  /* 0x0000002481787225 */ /* 0x000fe200078e00ff */
[----:B------:R-:W-:Y:S02]  /*93ec0*/  IADD3.X R133, PT, PT, R133, R119, RZ, P4, P5 ;  /* 0x0000007785857210 */ /* 0x000fe400027ea4ff */
        /* <DEDUP_REMOVED lines=12> */
[----:B------:R-:W-:Y:S02]  /*93f90*/  IMAD.X R115, RZ, RZ, RZ, P2 ;  /* 0x000000ffff737224 */ /* 0x000fe400010e06ff */
[----:B------:R-:W-:Y:S01]  /*93fa0*/  IMAD.WIDE.U32.X R116, R129, R37, R116, P1 ;  /* 0x0000002581747225 */ /* 0x000fe200008e0474 */
[----:B------:R-:W-:-:S03]  /*93fb0*/  ISETP.GE.U32.AND P2, PT, R106, R131, PT ;  /* 0x000000836a00720c */ /* 0x000fc60003f46070 */
[----:B------:R-:W-:Y:S01]  /*93fc0*/  IMAD.X R108, R108, 0x1, R133, P0 ;  /* 0x000000016c6c7824 */ /* 0x000fe200000e0685 */
[----:B------:R-:W-:-:S04]  /*93fd0*/  IADD3 R125, P0, PT, R118, R106, RZ ;  /* 0x0000006a767d7210 */ /* 0x000fc80007f1e0ff */
[----:B------:R-:W-:Y:S01]  /*93fe0*/  ISETP.GE.U32.AND.EX P2, PT, R108, R133, PT, P2 ;  /* 0x000000856c00720c */ /* 0x000fe20003f46120 */
        /* <DEDUP_REMOVED lines=8> */
[----:B------:R-:W-:Y:S02]  /*94070*/  SEL R97, RZ, 0x1, P2 ;  /* 0x00000001ff617807 */ /* 0x000fe40001000000 */
[----:B------:R-:W-:Y:S01]  /*94080*/  IADD3 R111, P1, PT, R119, R120, RZ ;  /* 0x00000078776f7210 */ /* 0x000fe20007f3e0ff */
[----:B------:R-:W-:-:S03]  /*94090*/  IMAD.WIDE.U32.X R114, R135, R3, R114, P3 ;  /* 0x0000000387727225 */ /* 0x000fc600018e0472 */
[----:B------:R-:W-:Y:S02]  /*940a0*/  IADD3.X R117, PT, PT, R111, R117, RZ, P4, P5 ;  /* 0x000000756f757210 */ /* 0x000fe400027ea4ff */
[----:B------:R-:W-:Y:S01]  /*940b0*/  IADD3 R48, P2, PT, R97, R114, RZ ;  /* 0x0000007261307210 */ /* 0x000fe20007f5e0ff */
[----:B------:R-:W-:Y:S01]  /*940c0*/  IMAD.MOV.U32 R114, RZ, RZ, R121 ;  /* 0x000000ffff727224 */ /* 0x000fe200078e0079 */
[C---:B------:R-:W-:Y:S02]  /*940d0*/  LOP3.LUT P4, RZ, R63.reuse, 0x800, RZ, 0xc0, !PT ;  /* 0x000008003fff7812 */ /* 0x040fe4000788c0ff */
[----:B------:R-:W-:Y:S01]  /*940e0*/  LOP3.LUT P5, RZ, R63, 0x200, RZ, 0xc0, !PT ;  /* 0x000002003fff7812 */ /* 0x000fe200078ac0ff */
        /* <DEDUP_REMOVED lines=15> */
[----:B------:R-:W-:-:S05]  /*941e0*/  IADD3 R108, P0, PT, R109, R118, RZ ;  /* 0x000000766d6c7210 */ /* 0x000fca0007f1e0ff */
[----:B------:R-:W-:Y:S01]  /*941f0*/  IMAD.X R112, R110, 0x1, R117, P0 ;  /* 0x000000016e707824 */ /* 0x000fe200000e0675 */
[----:B------:R-:W-:Y:S01]  /*94200*/  ISETP.GE.U32.AND P0, PT, R108, R118, PT ;  /* 0x000000766c00720c */ /* 0x000fe20003f06070 */
[----:B------:R-:W-:-:S03]  /*94210*/  IMAD.MOV.U32 R110, RZ, RZ, R49 ;  /* 0x000000ffff6e7224 */ /* 0x000fc600078e0031 */
[----:B------:R-:W-:Y:S01]  /*94220*/  ISETP.GE.U32.AND.EX P0, PT, R112, R117, PT, P0 ;  /* 0x000000757000720c */ /* 0x000fe20003f06100 */
[----:B------:R-:W-:Y:S01]  /*94230*/  IMAD.WIDE.U32.X R110, R66, R3, R110, P6 ;  /* 0x00000003426e7225 */ /* 0x000fe200030e046e */
[----:B------:R-:W-:Y:S02]  /*94240*/  LOP3.LUT P6, RZ, R63, 0x40, RZ, 0xc0, !PT ;  /* 0x000000403fff7812 */ /* 0x000fe400078cc0ff */
[----:B------:R-:W-:-:S04]  /*94250*/  SEL R97, RZ, 0x1, P0 ;  /* 0x00000001ff617807 */ /* 0x000fc80000000000 */
[----:B------:R-:W-:-:S04]  /*94260*/  IADD3 R48, P0, P1, R102, R114, R97 ;  /* 0x0000007266307210 */ /* 0x000fc8000791e061 */
[----:B------:R-:W-:Y:S02]  /*94270*/  IADD3.X R102, PT, PT, R113, R115, RZ, P0, P1 ;  /* 0x0000007371667210 */ /* 0x000fe400007e24ff */
[----:B------:R-:W-:-:S04]  /*94280*/  ISETP.GE.U32.AND P0, PT, R94, R88, PT ;  /* 0x000000585e00720c */ /* 0x000fc80003f06070 */
[----:B------:R-:W-:Y:S01]  /*94290*/  ISETP.GE.U32.AND.EX P0, PT, R100, R93, PT, P0 ;  /* 0x0000005d6400720c */ /* 0x000fe20003f06100 */
[----:B------:R-:W-:-:S03]  /*942a0*/  IMAD.MOV.U32 R100, RZ, RZ, R79 ;  /* 0x000000ffff647224 */ /* 0x000fc600078e004f */
[----:B------:R-:W-:-:S04]  /*942b0*/  SEL R49, RZ, 0x1, P0 ;  /* 0x00000001ff317807 */ /* 0x000fc80000000000 */
[----:B------:R-:W-:Y:S01]  /*942c0*/  IADD3 R49, P0, PT, R49, R110, RZ ;  /* 0x0000006e31317210 */ /* 0x000fe20007f1e0ff */
[----:B------:R-:W-:-:S03]  /*942d0*/  IMAD.MOV.U32 R110, RZ, RZ, R99 ;  /* 0x000000ffff6e7224 */ /* 0x000fc600078e0063 */
[----:B------:R-:W-:Y:S01]  /*942e0*/  ISETP.NE.U32.AND P1, PT, R49, RZ, PT ;  /* 0x000000ff3100720c */ /* 0x000fe20003f25070 */
[----:B------:R-:W-:-:S05]  /*942f0*/  IMAD.X R111, RZ, RZ, R111, P0 ;  /* 0x000000ffff6f7224 */ /* 0x000fca00000e066f */
[----:B------:R-:W-:-:S13]  /*94300*/  ISETP.NE.AND.EX P1, PT, R111, RZ, PT, P1 ;  /* 0x000000ff6f00720c */ /* 0x000fda0003f25310 */
[----:B------:R-:W-:-:S05]  /*94310*/  @P1 IADD3 R109, P0, PT, R49, R70, RZ ;  /* 0x00000046316d1210 */ /* 0x000fca0007f1e0ff */
[----:B------:R-:W-:Y:S01]  /*94320*/  @P1 IMAD.X R115, R111, 0x1, R74, P0 ;  /* 0x000000016f731824 */ /* 0x000fe200000e064a */
[----:B------:R-:W-:Y:S01]  /*94330*/  @P1 ISETP.GE.U32.AND P0, PT, R109, R70, PT ;  /* 0x000000466d00120c */ /* 0x000fe20003f06070 */
[----:B------:R-:W-:Y:S02]  /*94340*/  @P1 IMAD.MOV.U32 R70, RZ, RZ, R109 ;  /* 0x000000ffff461224 */ /* 0x000fe400078e006d */
[----:B------:R-:W-:Y:S01]  /*94350*/  IMAD.X R111, RZ, RZ, RZ, P5 ;  /* 0x000000ffff6f7224 */ /* 0x000fe200028e06ff */
[----:B------:R-:W-:Y:S01]  /*94360*/  @P1 ISETP.GE.U32.AND.EX P0, PT, R115, R74, PT, P0 ;  /* 0x0000004a7300120c */ /* 0x000fe20003f06100 */
[----:B------:R-:W-:Y:S01]  /*94370*/  @P1 IMAD.MOV.U32 R74, RZ, RZ, R115 ;  /* 0x000000ffff4a1224 */ /* 0x000fe200078e0073 */
[C---:B------:R-:W-:Y:S01]  /*94380*/  LOP3.LUT P5, RZ, R63.reuse, 0x100, RZ, 0xc0, !PT ;  /* 0x000001003fff7812 */ /* 0x040fe200078ac0ff */
[----:B------:R-:W-:Y:S01]  /*94390*/  IMAD.WIDE.U32.X R98, R68, R3, R110, P6 ;  /* 0x0000000344627225 */ /* 0x000fe200030e046e */
[----:B------:R-:W-:Y:S02]  /*943a0*/  @P1 SEL R49, RZ, 0x1, P0 ;  /* 0x00000001ff311807 */ /* 0x000fe40000000000 */
[----:B------:R-:W-:Y:S01]  /*943b0*/  LOP3.LUT P6, RZ, R63, 0x80, RZ, 0xc0, !PT ;  /* 0x000000803fff7812 */ /* 0x000fe200078cc0ff */
[----:B------:R-:W-:Y:S01]  /*943c0*/  IMAD.WIDE.U32 R110, R89, R2, RZ ;  /* 0x00000002596e7225 */ /* 0x000fe200078e00ff */
[----:B------:R-:W-:-:S02]  /*943d0*/  @P1 IADD3 R72, P0, PT, R49, R72, RZ ;  /* 0x0000004831481210 */ /* 0x000fc40007f1e0ff */
[----:B------:R-:W-:-:S03]  /*943e0*/  LOP3.LUT R63, R63, 0xfffffbff, RZ, 0xc0, !PT ;  /* 0xfffffbff3f3f7812 */ /* 0x000fc600078ec0ff */
[----:B------:R-:W-:Y:S01]  /*943f0*/  @P1 IMAD.X R76, RZ, RZ, R76, P0 ;  /* 0x000000ffff4c1224 */ /* 0x000fe200000e064c */
[----:B------:R-:W-:Y:S02]  /*94400*/  ISETP.GE.U32.AND P0, PT, R78, R40, PT ;  /* 0x000000284e00720c */ /* 0x000fe40003f06070 */
[----:B------:R-:W-:Y:S02]  /*94410*/  IADD3 R70, P1, PT, R70, R101, RZ ;  /* 0x0000006546467210 */ /* 0x000fe40007f3e0ff */
[----:B------:R-:W-:-:S03]  /*94420*/  ISETP.GE.U32.AND.EX P0, PT, R122, R41, PT, P0 ;  /* 0x000000297a00720c */ /* 0x000fc60003f06100 */
[----:B------:R-:W-:Y:S01]  /*94430*/  IMAD.X R74, R74, 0x1, R103, P1 ;  /* 0x000000014a4a7824 */ /* 0x000fe200008e0667 */
        /* <DEDUP_REMOVED lines=21> */
[----:B------:R-:W-:Y:S01]  /*94590*/  IADD3 R109, P2, PT, -R49, R48, RZ ;  /* 0x00000030316d7210 */ /* 0x000fe20007f5e1ff */
[----:B------:R-:W-:Y:S01]  /*945a0*/  IMAD.X R93, RZ, RZ, RZ, P0 ;  /* 0x000000ffff5d7224 */ /* 0x000fe200000e06ff */
[----:B------:R-:W-:Y:S02]  /*945b0*/  ISETP.GE.U32.AND P1, PT, R48, R49, PT ;  /* 0x000000313000720c */ /* 0x000fe40003f26070 */
[----:B------:R-:W-:Y:S01]  /*945c0*/  ISETP.GE.U32.AND P0, PT, R109, R2, PT ;  /* 0x000000026d00720c */ /* 0x000fe20003f06070 */
[----:B------:R-:W-:-:S05]  /*945d0*/  IMAD.X R104, R102, 0x1, ~R93, P2 ;  /* 0x0000000166687824 */ /* 0x000fca00010e0e5d */
[----:B------:R-:W-:Y:S02]  /*945e0*/  ISETP.GE.U32.AND.EX P2, PT, R104, R3, PT, P0 ;  /* 0x000000036800720c */ /* 0x000fe40003f46100 */
[----:B------:R-:W-:Y:S01]  /*945f0*/  ISETP.GE.U32.AND P0, PT, R70, R101, PT ;  /* 0x000000654600720c */ /* 0x000fe20003f06070 */
[----:B------:R-:W-:Y:S01]  /*94600*/  IMAD.X R101, RZ, RZ, RZ, P5 ;  /* 0x000000ffff657224 */ /* 0x000fe200028e06ff */
[----:B------:R-:W-:Y:S02]  /*94610*/  ISETP.GE.U32.AND.EX P1, PT, R102, R93, P2, P1 ;  /* 0x0000005d6600720c */ /* 0x000fe40001726110 */
[----:B------:R-:W-:Y:S02]  /*94620*/  IADD3 R92, P2, PT, R92, R91, RZ ;  /* 0x0000005b5c5c7210 */ /* 0x000fe40007f5e0ff */
[----:B------:R-:W-:Y:S02]  /*94630*/  ISETP.GE.U32.AND.EX P0, PT, R74, R103, PT, P0 ;  /* 0x000000674a00720c */ /* 0x000fe40003f06100 */
[----:B------:R-:W-:Y:S01]  /*94640*/  SEL R129, R40, RZ, P1 ;  /* 0x000000ff28817207 */ /* 0x000fe20000800000 */
[----:B------:R-:W-:Y:S01]  /*94650*/  IMAD.X R95, R95, 0x1, R90, P2 ;  /* 0x000000015f5f7824 */ /* 0x000fe200010e065a */
[----:B------:R-:W-:-:S02]  /*94660*/  IADD3 R68, P2, PT, R105, R92, RZ ;  /* 0x0000005c69447210 */ /* 0x000fc40007f5e0ff */
[----:B------:R-:W-:Y:S02]  /*94670*/  SEL R49, RZ, 0x1, P0 ;  /* 0x00000001ff317807 */ /* 0x000fe40000000000 */
[----:B------:R-:W-:Y:S01]  /*94680*/  IADD3 R129, P0, PT, -R129, R78, RZ ;  /* 0x0000004e81817210 */ /* 0x000fe20007f1e1ff */
[----:B------:R-:W-:Y:S01]  /*94690*/  IMAD.X R66, R107, 0x1, R95, P2 ;  /* 0x000000016b427824 */ /* 0x000fe200010e065f */
[----:B------:R-:W-:Y:S02]  /*946a0*/  IADD3 R72, P2, P3, R72, R98, R49 ;  /* 0x0000006248487210 */ /* 0x000fe40007b5e031 */
[----:B------:R-:W-:Y:S02]  /*946b0*/  SEL R94, R41, RZ, P1 ;  /* 0x000000ff295e7207 */ /* 0x000fe40000800000 */
[----:B------:R-:W-:Y:S01]  /*946c0*/  IADD3.X R76, PT, PT, R76, R99, RZ, P2, P3 ;  /* 0x000000634c4c7210 */ /* 0x000fe200017e64ff */
[----:B------:R-:W-:Y:S01]  /*946d0*/  IMAD.WIDE.U32 R78, P3, R96, R3, R110 ;  /* 0x00000003604e7225 */ /* 0x000fe2000786006e */
[----:B------:R-:W-:-:S02]  /*946e0*/  IADD3 R116, P2, PT, R97, -R38, RZ ;  /* 0x8000002661747210 */ /* 0x000fc40007f5e0ff */
[----:B------:R-:W-:Y:S01]  /*946f0*/  P2R R128, PR, RZ, 0x2 ;  /* 0x00000002ff807803 */ /* 0x000fe20000000000 */
[----:B------:R-:W-:Y:S01]  /*94700*/  IMAD.X R94, R122, 0x1, ~R94, P0 ;  /* 0x000000017a5e7824 */ /* 0x000fe200000e0e5e */
[----:B------:R-:W-:Y:S01]  /*94710*/  ISETP.GE.U32.AND P0, PT, R68, R105, PT ;  /* 0x000000694400720c */ /* 0x000fe20003f06070 */
[----:B------:R-:W-:Y:S01]  /*94720*/  IMAD.WIDE.U32 R98, R96, R2, RZ ;  /* 0x0000000260627225 */ /* 0x000fe200078e00ff */
[----:B------:R-:W-:Y:S02]  /*94730*/  SEL R116, R116, R125, P1 ;  /* 0x0000007d74747207 */ /* 0x000fe40000800000 */
[----:B------:R-:W-:Y:S01]  /*94740*/  ISETP.GE.U32.AND.EX P0, PT, R66, R107, PT, P0 ;  /* 0x0000006b4200720c */ /* 0x000fe20003f06100 */
[----:B------:R-:W-:-:S03]  /*94750*/  IMAD.WIDE.U32 R106, R94, R86, RZ ;  /* 0x000000565e6a7225 */ /* 0x000fc600078e00ff */
[----:B------:R-:W-:Y:S01]  /*94760*/  @P3 LOP3.LUT R63, R63, 0x400, RZ, 0xfc, !PT ;  /* 0x000004003f3f3812 */ /* 0x000fe200078efcff */
[----:B------:R-:W-:Y:S01]  /*94770*/  IMAD.X R88, R88, 0x1, ~R39, P2 ;  /* 0x0000000158587824 */ /* 0x000fe200010e0e27 */
[----:B------:R-:W-:Y:S01]  /*94780*/  SEL R93, RZ, 0x1, P0 ;  /* 0x00000001ff5d7807 */ /* 0x000fe20000000000 */
[----:B------:R-:W-:Y:S01]  /*94790*/  IMAD.WIDE.U32.X R96, R89, R37, R100, P6 ;  /* 0x0000002559607225 */ /* 0x000fe200030e0464 */
[----:B------:R-:W-:Y:S02]  /*947a0*/  IADD3 R49, P3, PT, R99, R78, RZ ;  /* 0x0000004e63317210 */ /* 0x000fe40007f7e0ff */
[----:B------:R-:W-:Y:S01]  /*947b0*/  SEL R88, R88, R127, P1 ;  /* 0x0000007f58587207 */ /* 0x000fe20000800000 */
[----:B------:R-:W-:Y:S01]  /*947c0*/  IMAD.WIDE.U32 R106, P2, R129, R85, R106 ;  /* 0x00000055816a7225 */ /* 0x000fe2000784006a */
[----:B------:R-:W-:-:S03]  /*947d0*/  LOP3.LUT R63, R63, 0xfffff7ff, RZ, 0xc0, !PT ;  /* 0xfffff7ff3f3f7812 */ /* 0x000fc600078ec0ff */
[----:B------:R-:W-:Y:S01]  /*947e0*/  IMAD.X R99, RZ, RZ, RZ, P2 ;  /* 0x000000ffff637224 */ /* 0x000fe200010e06ff */
[----:B------:R-:W-:Y:S01]  /*947f0*/  IADD3 R93, P0, P2, R98, R96, R93 ;  /* 0x00000060625d7210 */ /* 0x000fe20007a1e05d */
[----:B------:R-:W-:-:S03]  /*94800*/  IMAD.WIDE.U32 R100, R129, R86, RZ ;  /* 0x0000005681647225 */ /* 0x000fc600078e00ff */
[----:B------:R-:W-:Y:S01]  /*94810*/  IADD3.X R97, PT, PT, R49, R97, RZ, P0, P2 ;  /* 0x0000006131617210 */ /* 0x000fe200007e44ff */
[----:B------:R-:W-:Y:S01]  /*94820*/  IMAD.WIDE.U32 R120, R88, R86, RZ ;  /* 0x0000005658787225 */ /* 0x000fe200078e00ff */
[----:B------:R-:W-:Y:S02]  /*94830*/  IADD3 R103, P2, PT, R101, R106, RZ ;  /* 0x0000006a65677210 */ /* 0x000fe40007f5e0ff */
[----:B------:R-:W-:Y:S01]  /*94840*/  @P3 LOP3.LUT R63, R63, 0x800, RZ, 0xfc, !PT ;  /* 0x000008003f3f3812 */ /* 0x000fe200078efcff */
[----:B------:R-:W-:Y:S01]  /*94850*/  IMAD.WIDE.U32 R110, R94, R87, RZ ;  /* 0x000000575e6e7225 */ /* 0x000fe200078e00ff */
[----:B------:R-:W-:Y:S02]  /*94860*/  LOP3.LUT R96, RZ, R103, RZ, 0x33, !PT ;  /* 0x00000067ff607212 */ /* 0x000fe400078e33ff */
[----:B------:R-:W-:Y:S01]  /*94870*/  LOP3.LUT R63, R63, 0xfffffffd, RZ, 0xc0, !PT ;  /* 0xfffffffd3f3f7812 */ /* 0x000fe200078ec0ff */
[----:B------:R-:W-:Y:S02]  /*94880*/  IMAD.MOV.U32 R98, RZ, RZ, R107 ;  /* 0x000000ffff627224 */ /* 0x000fe400078e006b */
[----:B------:R-:W-:-:S04]  /*94890*/  IMAD.WIDE.U32 R118, R116, R86, RZ ;  /* 0x0000005674767225 */ /* 0x000fc800078e00ff */
[----:B------:R-:W-:-:S04]  /*948a0*/  IMAD.WIDE.U32 R120, P0, R116, R85, R120 ;  /* 0x0000005574787225 */ /* 0x000fc80007800078 */
[----:B------:R-:W-:-:S04]  /*948b0*/  IMAD.WIDE.U32 R106, R129, R87, RZ ;  /* 0x00000057816a7225 */ /* 0x000fc800078e00ff */
[----:B------:R-:W-:Y:S01]  /*948c0*/  IMAD.WIDE.U32.X R98, R94, R85, R98, P2 ;  /* 0x000000555e627225 */ /* 0x000fe200010e0462 */
        /* <DEDUP_REMOVED lines=70> */
[----:B------:R-:W-:-:S03]  /*94d30*/  ISETP.NE.AND P1, PT, R128, RZ, PT ;  /* 0x000000ff8000720c */ /* 0x000fc60003f25270 */
[----:B------:R-:W-:-:S04]  /*94d40*/  IMAD.WIDE.U32 R100, R94, R51, RZ ;  /* 0x000000335e647225 */ /* 0x000fc800078e00ff */
[----:B------:R-:W-:-:S03]  /*94d50*/  IMAD.WIDE.U32 R100, P6, R129, R50, R100 ;  /* 0x0000003281647225 */ /* 0x000fc600078c0064 */
[----:B------:R-:W-:Y:S02]  /*94d60*/  IADD3 R122, P5, PT, R121, R100, RZ ;  /* 0x00000064797a7210 */ /* 0x000fe40007fbe0ff */
[----:B------:R-:W-:-:S04]  /*94d70*/  IADD3 R121, P0, P2, R117, R120, R118 ;  /* 0x0000007875797210 */ /* 0x000fc80007a1e076 */
[----:B------:R-:W-:Y:S02]  /*94d80*/  IADD3.X R122, PT, PT, R127, R122, R119, P0, P2 ;  /* 0x0000007a7f7a7210 */ /* 0x000fe400007e4477 */
[----:B------:R-:W-:Y:S02]  /*94d90*/  IADD3 R115, P0, PT, R113, -R36, RZ ;  /* 0x8000002471737210 */ /* 0x000fe40007f1e0ff */
[----:B------:R-:W-:Y:S02]  /*94da0*/  @P6 LOP3.LUT R63, R63, 0x40, RZ, 0xfc, !PT ;  /* 0x000000403f3f6812 */ /* 0x000fe400078efcff */
[----:B------:R-:W-:Y:S01]  /*94db0*/  SEL R100, R115, R108, P1 ;  /* 0x0000006c73647207 */ /* 0x000fe20000800000 */
[----:B------:R-:W-:Y:S01]  /*94dc0*/  IMAD.X R113, R114, 0x1, ~R37, P0 ;  /* 0x0000000172717824 */ /* 0x000fe200000e0e25 */
[----:B------:R-:W-:-:S04]  /*94dd0*/  LOP3.LUT R63, R63, 0xffffffef, RZ, 0xc0, !PT ;  /* 0xffffffef3f3f7812 */ /* 0x000fc800078ec0ff */
[----:B------:R-:W-:Y:S02]  /*94de0*/  SEL R96, R113, R112, P1 ;  /* 0x0000007071607207 */ /* 0x000fe40000800000 */
[----:B------:R-:W-:-:S03]  /*94df0*/  @P5 LOP3.LUT R63, R63, 0x10, RZ, 0xfc, !PT ;  /* 0x000000103f3f5812 */ /* 0x000fc600078efcff */
        /* <DEDUP_REMOVED lines=43> */
[----:B------:R-:W-:-:S04]  /*950b0*/  ISETP.GE.U32.AND.EX P4, PT, R122, R127, PT, P4 ;  /* 0x0000007f7a00720c */ /* 0x000fc80003f86140 */
[----:B------:R-:W-:Y:S01]  /*950c0*/  SEL R103, RZ, 0x1, P4 ;  /* 0x00000001ff677807 */ /* 0x000fe20002000000 */
[----:B------:R-:W-:-:S04]  /*950d0*/  IMAD.WIDE.U32 R106, P4, R116, R50, R106 ;  /* 0x00000032746a7225 */ /* 0x000fc8000788006a */
[----:B------:R-:W-:Y:S01]  /*950e0*/  IMAD.MOV.U32 R116, RZ, RZ, R119 ;  /* 0x000000ffff747224 */ /* 0x000fe200078e0077 */
[----:B------:R-:W-:Y:S01]  /*950f0*/  IADD3 R111, P6, PT, R111, R106, RZ ;  /* 0x0000006a6f6f7210 */ /* 0x000fe20007fde0ff */
[----:B------:R-:W-:-:S04]  /*95100*/  IMAD.WIDE.U32 R118, R100, R55, RZ ;  /* 0x0000003764767225 */ /* 0x000fc800078e00ff */
[----:B------:R-:W-:-:S03]  /*95110*/  IMAD.WIDE.U32.X R116, R96, R53, R116, P0 ;  /* 0x0000003560747225 */ /* 0x000fc600000e0474 */
[----:B------:R-:W-:-:S05]  /*95120*/  @P4 LOP3.LUT R63, R63, 0x20, RZ, 0xfc, !PT ;  /* 0x000000203f3f4812 */ /* 0x000fca00078efcff */
[----:B------:R-:W-:Y:S02]  /*95130*/  @P6 LOP3.LUT R63, R63, 0x2, RZ, 0xfc, !PT ;  /* 0x000000023f3f6812 */ /* 0x000fe400078efcff */
[----:B------:R-:W-:Y:S02]  /*95140*/  IADD3 R112, P4, P6, R110, R114, R103 ;  /* 0x000000726e707210 */ /* 0x000fe40007e9e067 */
[----:B------:R-:W-:Y:S02]  /*95150*/  LOP3.LUT R63, R63, 0xfffffffe, RZ, 0xc0, !PT ;  /* 0xfffffffe3f3f7812 */ /* 0x000fe400078ec0ff */
[----:B------:R-:W-:Y:S01]  /*95160*/  IADD3.X R114, PT, PT, R111, R115, RZ, P4, P6 ;  /* 0x000000736f727210 */ /* 0x000fe200027ec4ff */
[----:B------:R-:W-:Y:S01]  /*95170*/  IMAD.WIDE.U32 R110, R96, R55, RZ ;  /* 0x00000037606e7225 */ /* 0x000fe200078e00ff */
[----:B------:R-:W-:-:S03]  /*95180*/  IADD3 R115, P0, PT, R108, R121, RZ ;  /* 0x000000796c737210 */ /* 0x000fc60007f1e0ff */
[----:B------:R-:W-:-:S04]  /*95190*/  IMAD.WIDE.U32 R110, P4, R100, R54, R110 ;  /* 0x00000036646e7225 */ /* 0x000fc8000788006e */
        /* <DEDUP_REMOVED lines=8> */
[----:B------:R-:W-:-:S02]  /*95220*/  IADD3.X R121, PT, PT, R121, R117, RZ, P4, P5 ;  /* 0x0000007579797210 */ /* 0x000fc400027ea4ff */
[----:B------:R-:W-:Y:S02]  /*95230*/  IADD3 R109, P4, PT, R109, -R2, RZ ;  /* 0x800000026d6d7210 */ /* 0x000fe40007f9e0ff */
[----:B------:R-:W-:Y:S02]  /*95240*/  LOP3.LUT P0, RZ, R63, 0x40, RZ, 0xc0, !PT ;  /* 0x000000403fff7812 */ /* 0x000fe4000780c0ff */
[----:B------:R-:W-:Y:S01]  /*95250*/  SEL R106, R109, R48, P1 ;  /* 0x000000306d6a7207 */ /* 0x000fe20000800000 */
[----:B------:R-:W-:Y:S01]  /*95260*/  IMAD.X R103, R104, 0x1, ~R3, P4 ;  /* 0x0000000168677824 */ /* 0x000fe200020e0e03 */
[----:B------:R-:W-:-:S04]  /*95270*/  LOP3.LUT R63, R63, 0xfffffff7, RZ, 0xc0, !PT ;  /* 0xfffffff73f3f7812 */ /* 0x000fc800078ec0ff */
[----:B------:R-:W-:-:S05]  /*95280*/  SEL R102, R103, R102, P1 ;  /* 0x0000006667667207 */ /* 0x000fca0000800000 */
        /* <DEDUP_REMOVED lines=19> */
[----:B------:R-:W-:-:S03]  /*953c0*/  IMAD R48, R126, R42, RZ ;  /* 0x0000002a7e307224 */ /* 0x000fc600078e02ff */
[----:B------:R-:W-:Y:S01]  /*953d0*/  IADD3.X R115, PT, PT, R87, R109, RZ, P5, P6 ;  /* 0x0000006d57737210 */ /* 0x000fe20002fec4ff */
[----:B------:R-:W-:Y:S02]  /*953e0*/  IMAD.X R87, RZ, RZ, RZ, P3 ;  /* 0x000000ffff577224 */ /* 0x000fe400018e06ff */
[----:B------:R-:W-:-:S04]  /*953f0*/  IMAD.WIDE.U32 R108, R98, R2, RZ ;  /* 0x00000002626c7225 */ /* 0x000fc800078e00ff */
[----:B------:R-:W-:Y:S01]  /*95400*/  IMAD.WIDE.U32.X R86, R49, R37, R86, P2 ;  /* 0x0000002531567225 */ /* 0x000fe200010e0456 */
[----:B------:R-:W-:-:S05]  /*95410*/  IADD3 R130, P2, PT, R99, R123, RZ ;  /* 0x0000007b63827210 */ /* 0x000fca0007f5e0ff */
[----:B------:R-:W-:Y:S01]  /*95420*/  IMAD.X R129, R120, 0x1, R125, P2 ;  /* 0x0000000178817824 */ /* 0x000fe200010e067d */
[----:B------:R-:W-:Y:S01]  /*95430*/  ISETP.GE.U32.AND P2, PT, R130, R99, PT ;  /* 0x000000638200720c */ /* 0x000fe20003f46070 */
[----:B------:R-:W-:-:S03]  /*95440*/  IMAD.WIDE.U32 R98, P6, R98, R3, R116 ;  /* 0x0000000362627225 */ /* 0x000fc600078c0074 */
[----:B------:R-:W-:Y:S02]  /*95450*/  ISETP.GE.U32.AND.EX P2, PT, R129, R120, PT, P2 ;  /* 0x000000788100720c */ /* 0x000fe40003f46120 */
[----:B------:R-:W-:Y:S02]  /*95460*/  IADD3 R109, P5, PT, R109, R98, RZ ;  /* 0x000000626d6d7210 */ /* 0x000fe40007fbe0ff */
[----:B------:R-:W-:-:S04]  /*95470*/  SEL R113, RZ, 0x1, P2 ;  /* 0x00000001ff717807 */ /* 0x000fc80001000000 */
[----:B------:R-:W-:Y:S02]  /*95480*/  IADD3 R98, P2, P3, R108, R86, R113 ;  /* 0x000000566c627210 */ /* 0x000fe40007b5e071 */
[----:B------:R-:W-:Y:S02]  /*95490*/  @P6 LOP3.LUT R63, R63, 0x8, RZ, 0xfc, !PT ;  /* 0x000000083f3f6812 */ /* 0x000fe400078efcff */
[----:B------:R-:W-:Y:S01]  /*954a0*/  IADD3.X R104, PT, PT, R109, R87, RZ, P2, P3 ;  /* 0x000000576d687210 */ /* 0x000fe200017e64ff */
[----:B------:R-:W-:Y:S01]  /*954b0*/  IMAD.WIDE.U32 R86, R128, R42, RZ ;  /* 0x0000002a80567225 */ /* 0x000fe200078e00ff */
[----:B------:R-:W-:-:S03]  /*954c0*/  LOP3.LUT R63, R63, 0xfffffffb, RZ, 0xc0, !PT ;  /* 0xfffffffb3f3f7812 */ /* 0x000fc600078ec0ff */
[----:B------:R-:W-:Y:S01]  /*954d0*/  IMAD R109, R128, R43, R48 ;  /* 0x0000002b806d7224 */ /* 0x000fe200078e0230 */
        /* <DEDUP_REMOVED lines=32> */
[----:B------:R-:W-:-:S04]  /*956e0*/  IMAD.WIDE.U32 R118, R96, R51, RZ ;  /* 0x0000003360767225 */ /* 0x000fc800078e00ff */
[----:B------:R-:W-:Y:S02]  /*956f0*/  IMAD.X R108, R114, 0x1, R117, P5 ;  /* 0x00000001726c7824 */ /* 0x000fe400028e0675 */
        /* <DEDUP_REMOVED lines=78> */
[----:B------:R-:W-:-:S03]  /*95be0*/  IMAD R86, R129, R42, RZ ;  /* 0x0000002a81567224 */ /* 0x000fc600078e02ff */
[----:B------:R-:W-:Y:S02]  /*95bf0*/  IADD3.X R85, PT, PT, R85, R55, RZ, P5, P6 ;  /* 0x0000003755557210 */ /* 0x000fe40002fec4ff */
[C---:B------:R-:W-:Y:S02]  /*95c00*/  LOP3.LUT P5, RZ, R63.reuse, 0x1, RZ, 0xc0, !PT ;  /* 0x000000013fff7812 */ /* 0x040fe400078ac0ff */
[----:B------:R-:W-:-:S03]  /*95c10*/  LOP3.LUT P6, RZ, R63, 0x4, RZ, 0xc0, !PT ;  /* 0x000000043fff7812 */ /* 0x000fc600078cc0ff */
        /* <DEDUP_REMOVED lines=12> */
[----:B------:R-:W-:-:S03]  /*95ce0*/  ISETP.GE.U32.AND.EX P0, PT, R96, R119, PT, P0 ;  /* 0x000000776000720c */ /* 0x000fc60003f06100 */
[----:B------:R-:W-:Y:S01]  /*95cf0*/  IMAD.X R55, RZ, RZ, RZ, P5 ;  /* 0x000000ffff377224 */ /* 0x000fe200028e06ff */
[----:B------:R-:W-:Y:S01]  /*95d00*/  SEL R53, RZ, 0x1, P0 ;  /* 0x00000001ff357807 */ /* 0x000fe20000000000 */
[----:B------:R-:W-:-:S03]  /*95d10*/  IMAD.MOV.U32 R54, RZ, RZ, R99 ;  /* 0x000000ffff367224 */ /* 0x000fc600078e0063 */
[----:B------:R-:W-:Y:S01]  /*95d20*/  IADD3 R100, P0, PT, R53, R50, RZ ;  /* 0x0000003235647210 */ /* 0x000fe20007f1e0ff */
[----:B------:R-:W-:-:S04]  /*95d30*/  IMAD.WIDE.U32.X R54, R49, R3, R54, P6 ;  /* 0x0000000331367225 */ /* 0x000fc800030e0436 */
[----:B------:R-:W-:Y:S01]  /*95d40*/  IMAD.X R101, RZ, RZ, R51, P0 ;  /* 0x000000ffff657224 */ /* 0x000fe200000e0633 */
[----:B------:R-:W-:Y:S01]  /*95d50*/  ISETP.GE.U32.AND P0, PT, R112, R98, PT ;  /* 0x000000627000720c */ /* 0x000fe20003f06070 */
[----:B------:R-:W-:-:S03]  /*95d60*/  IMAD.WIDE.U32 R50, R130, R42, RZ ;  /* 0x0000002a82327225 */ /* 0x000fc600078e00ff */
[----:B------:R-:W-:Y:S01]  /*95d70*/  ISETP.GE.U32.AND.EX P0, PT, R103, R104, PT, P0 ;  /* 0x000000686700720c */ /* 0x000fe20003f06100 */
[----:B------:R-:W-:-:S03]  /*95d80*/  IMAD R53, R130, R43, R86 ;  /* 0x0000002b82357224 */ /* 0x000fc600078e0256 */
[----:B------:R-:W-:Y:S01]  /*95d90*/  SEL R49, RZ, 0x1, P0 ;  /* 0x00000001ff317807 */ /* 0x000fe20000000000 */
[----:B------:R-:W-:Y:S01]  /*95da0*/  IMAD.IADD R104, R51, 0x1, R53 ;  /* 0x0000000133687824 */ /* 0x000fe200078e0235 */
[----:B------:R-:W-:Y:S02]  /*95db0*/  LOP3.LUT R53, RZ, R130, RZ, 0x33, !PT ;  /* 0x00000082ff357212 */ /* 0x000fe400078e33ff */
        /* <DEDUP_REMOVED lines=8> */
[----:B------:R-:W-:-:S04]  /*95e40*/  IMAD.WIDE.U32.X R48, R48, R3, R54, P3 ;  /* 0x0000000330307225 */ /* 0x000fc800018e0436 */
        /* <DEDUP_REMOVED lines=25> */
.L_x_310:
[----:B------:R-:W-:Y:S05]  /*95fe0*/  BSYNC.RECONVERGENT B2 ;  /* 0x0000000000027941 */ /* 0x000fea0003800200 */
.L_x_309:
        /* <DEDUP_REMOVED lines=8> */
[----:B------:R-:W-:Y:S01]  /*96070*/  IMAD.MOV.U32 R54, RZ, RZ, R87 ;  /* 0x000000ffff367224 */ /* 0x000fe200078e0057 */
[----:B------:R-:W-:Y:S01]  /*96080*/  ISETP.GE.U32.AND P0, PT, R107, R106, PT ;  /* 0x0000006a6b00720c */ /* 0x000fe20003f06070 */
[----:B------:R-:W-:Y:S01]  /*96090*/  IMAD.X R120, R120, 0x1, R85, P3 ;  /* 0x0000000178787824 */ /* 0x000fe200018e0655 */
[----:B------:R-:W-:Y:S01]  /*960a0*/  SEL R53, RZ, 0x1, !P2 ;  /* 0x00000001ff357807 */ /* 0x000fe20005000000 */
[----:B------:R-:W-:-:S03]  /*960b0*/  IMAD.WIDE.U32.X R54, R104, R41, R54, P1 ;  /* 0x0000002968367225 */ /* 0x000fc600008e0436 */
        /* <DEDUP_REMOVED lines=10> */
[----:B------:R-:W-:Y:S02]  /*96160*/  IADD3 R88, P0, PT, R85, R48, RZ ;  /* 0x0000003055587210 */ /* 0x000fe40007f1e0ff */
[----:B------:R-:W-:-:S03]  /*96170*/  IADD3 R111, P2, PT, R86, R114, RZ ;  /* 0x00000072566f7210 */ /* 0x000fc60007f5e0ff */
        /* <DEDUP_REMOVED lines=24> */
.L_x_312:
[----:B------:R-:W-:Y:S05]  /*96300*/  BSYNC.RECONVERGENT B2 ;  /* 0x0000000000027941 */ /* 0x000fea0003800200 */
.L_x_311:
[----:B------:R-:W-:Y:S01]  /*96310*/  IADD3 R55, P3, PT, R55, R86, RZ ;  /* 0x0000005637377210 */ /* 0x000fe20007f7e0ff */
[----:B------:R-:W-:Y:S01]  /*96320*/  BSSY.RECONVERGENT B2, `(.L_x_313) ;  /* 0x000017b000027945 */ /* 0x000fe20003800200 */
[----:B------:R-:W-:Y:S01]  /*96330*/  IADD3 R51, P0, P1, R54, R48, R53 ;  /* 0x0000003036337210 */ /* 0x000fe2000791e035 */
[-C--:B------:R-:W-:Y:S01]  /*96340*/  IMAD R54, R116, R42.reuse, RZ ;  /* 0x0000002a74367224 */ /* 0x080fe200078e02ff */
[----:B------:R-:W-:Y:S02]  /*96350*/  LOP3.LUT R63, R63, 0xfffffeff, RZ, 0xc0, !PT ;  /* 0xfffffeff3f3f7812 */ /* 0x000fe400078ec0ff */
        /* <DEDUP_REMOVED lines=38> */
[----:B------:R-:W-:Y:S01]  /*965c0*/  LOP3.LUT R63, R63, 0xffffff7f, RZ, 0xc0, !PT ;  /* 0xffffff7f3f3f7812 */ /* 0x000fe200078ec0ff */
[----:B------:R-:W-:Y:S01]  /*965d0*/  IMAD.WIDE.U32 R102, R105, R36, RZ ;  /* 0x0000002469667225 */ /* 0x000fe200078e00ff */
[----:B------:R-:W-:-:S03]  /*965e0*/  IADD3.X R107, PT, PT, R107, R55, RZ, P2, P3 ;  /* 0x000000376b6b7210 */ /* 0x000fc600017e64ff */
[----:B------:R-:W-:Y:S01]  /*965f0*/  IMAD.WIDE.U32.X R50, R105, R39, R50, P0 ;  /* 0x0000002769327225 */ /* 0x000fe200000e0432 */
[----:B------:R-:W-:Y:S02]  /*96600*/  IADD3 R87, P0, PT, R88, R87, RZ ;  /* 0x0000005758577210 */ /* 0x000fe40007f1e0ff */
[----:B------:R-:W-:Y:S01]  /*96610*/  @P4 LOP3.LUT R63, R63, 0x80, RZ, 0xfc, !PT ;  /* 0x000000803f3f4812 */ /* 0x000fe200078efcff */
[----:B------:R-:W-:-:S03]  /*96620*/  IMAD.WIDE.U32 R54, R48, R36, RZ ;  /* 0x0000002430367225 */ /* 0x000fc600078e00ff */
[----:B------:R-:W-:Y:S01]  /*96630*/  LOP3.LUT R63, R63, 0xfffffdff, RZ, 0xc0, !PT ;  /* 0xfffffdff3f3f7812 */ /* 0x000fe200078ec0ff */
        /* <DEDUP_REMOVED lines=23> */
[----:B------:R-:W-:Y:S02]  /*967b0*/  IADD3 R111, P0, P1, R48, R50, R111 ;  /* 0x00000032306f7210 */ /* 0x000fe4000791e06f */
[----:B------:R-:W-:Y:S02]  /*967c0*/  LOP3.LUT R63, R63, 0xffffffbf, RZ, 0xc0, !PT ;  /* 0xffffffbf3f3f7812 */ /* 0x000fe400078ec0ff */
[----:B------:R-:W-:Y:S02]  /*967d0*/  IADD3.X R113, PT, PT, R113, R51, RZ, P0, P1 ;  /* 0x0000003371717210 */ /* 0x000fe400007e24ff */
[----:B------:R-:W0:Y:S01]  /*967e0*/  LDS.128 R48, [R52+0x20] ;  /* 0x0000200034307984 */ /* 0x000e220000000c00 */
        /* <DEDUP_REMOVED lines=8> */
[----:B------:R-:W-:Y:S01]  /*96870*/  IMAD.WIDE.U32 R122, R51, R4, RZ ;  /* 0x00000004337a7225 */ /* 0x000fe200078e00ff */
[----:B------:R-:W-:-:S03]  /*96880*/  LOP3.LUT R55, RZ, R54, RZ, 0x33, !PT ;  /* 0x00000036ff377212 */ /* 0x000fc600078e33ff */
        /* <DEDUP_REMOVED lines=246> */
[----:B------:R-:W-:Y:S01]  /*977f0*/  IMAD.X R123, RZ, RZ, RZ, P3 ;  /* 0x000000ffff7b7224 */ /* 0x000fe200018e06ff */
[----:B------:R-:W-:Y:S01]  /*97800*/  SEL R51, RZ, 0x1, P1 ;  /* 0x00000001ff337807 */ /* 0x000fe20000800000 */
[----:B------:R-:W-:Y:S01]  /*97810*/  IMAD.WIDE.U32.X R120, R110, R3, R124, P0 ;  /* 0x000000036e787225 */ /* 0x000fe200000e047c */
[----:B------:R-:W-:Y:S02]  /*97820*/  IADD3 R139, P0, PT, R128, R139, RZ ;  /* 0x0000008b808b7210 */ /* 0x000fe40007f1e0ff */
[----:B------:R-:W-:Y:S01]  /*97830*/  IADD3 R51, P1, P2, R117, R52, R51 ;  /* 0x0000003475337210 */ /* 0x000fe20007a3e033 */
[----:B------:R-:W-:Y:S02]  /*97840*/  IMAD.MOV.U32 R122, RZ, RZ, R127 ;  /* 0x000000ffff7a7224 */ /* 0x000fe400078e007f */
[----:B------:R-:W-:Y:S01]  /*97850*/  IMAD.X R130, R129, 0x1, R130, P0 ;  /* 0x0000000181827824 */ /* 0x000fe200000e0682 */
[----:B------:R-:W-:Y:S01]  /*97860*/  ISETP.GE.U32.AND P0, PT, R139, R128, PT ;  /* 0x000000808b00720c */ /* 0x000fe20003f06070 */
[----:B------:R-:W-:Y:S01]  /*97870*/  IMAD.WIDE.U32.X R54, R15, R55, R122, P4 ;  /* 0x000000370f367225 */ /* 0x000fe200020e047a */
[----:B------:R-:W-:-:S02]  /*97880*/  IADD3.X R52, PT, PT, R131, R53, RZ, P1, P2 ;  /* 0x0000003583347210 */ /* 0x000fc40000fe44ff */
[----:B------:R-:W-:-:S04]  /*97890*/  ISETP.GE.U32.AND.EX P0, PT, R130, R129, PT, P0 ;  /* 0x000000818200720c */ /* 0x000fc80003f06100 */
        /* <DEDUP_REMOVED lines=35> */
.L_x_314:
[----:B------:R-:W-:Y:S05]  /*97ad0*/  BSYNC.RECONVERGENT B2 ;  /* 0x0000000000027941 */ /* 0x000fea0003800200 */
.L_x_313:
        /* <DEDUP_REMOVED lines=66> */
[----:B------:R-:W-:-:S04]  /*97f00*/  ISETP.GE.U32.AND P0, PT, R55, R50, PT ;  /* 0x000000323700720c */ /* 0x000fc80003f06070 */
        /* <DEDUP_REMOVED lines=10> */
.L_x_316:
[----:B------:R-:W-:Y:S05]  /*97fb0*/  BSYNC.RECONVERGENT B2 ;  /* 0x0000000000027941 */ /* 0x000fea0003800200 */
.L_x_315:
[----:B------:R-:W-:Y:S01]  /*97fc0*/  IMAD R48, R110, R42, RZ ;  /* 0x0000002a6e307224 */ /* 0x000fe200078e02ff */
[----:B------:R-:W-:Y:S01]  /*97fd0*/  LOP3.LUT R55, RZ, R112, RZ, 0x33, !PT ;  /* 0x00000070ff377212 */ /* 0x000fe200078e33ff */
[C---:B------:R-:W-:Y:S01]  /*97fe0*/  IMAD.WIDE.U32 R116, R112.reuse, R42, RZ ;  /* 0x0000002a70747225 */ /* 0x040fe200078e00ff */
[----:B------:R-:W-:Y:S01]  /*97ff0*/  LOP3.LUT P6, RZ, R63, 0x80, RZ, 0xc0, !PT ;  /* 0x000000803fff7812 */ /* 0x000fe200078cc0ff */
[----:B------:R-:W-:Y:S02]  /*98000*/  BSSY.RECONVERGENT B2, `(.L_x_317) ;  /* 0x000028a000027945 */ /* 0x000fe40003800200 */
[----:B------:R-:W-:Y:S01]  /*98010*/  IMAD R131, R112, R43, R48 ;  /* 0x0000002b70837224 */ /* 0x000fe200078e0230 */
[----:B------:R-:W-:Y:S02]  /*98020*/  LOP3.LUT R48, RZ, R110, RZ, 0x33, !PT ;  /* 0x0000006eff307212 */ /* 0x000fe400078e33ff */
[----:B------:R-:W-:Y:S01]  /*98030*/  P2R R132, PR, RZ, 0x40 ;  /* 0x00000040ff847803 */ /* 0x000fe20000000000 */
[----:B------:R-:W-:Y:S01]  /*98040*/  IMAD.IADD R131, R117, 0x1, R131 ;  /* 0x0000000175837824 */ /* 0x000fe200078e0283 */
[----:B------:R-:W-:-:S03]  /*98050*/  LOP3.LUT P6, RZ, R63, 0x1000, RZ, 0xc0, !PT ;  /* 0x000010003fff7812 */ /* 0x000fc600078cc0ff */
[----:B------:R-:W-:Y:S01]  /*98060*/  IMAD.WIDE.U32 R114, R131, R40, RZ ;  /* 0x0000002883727225 */ /* 0x000fe200078e00ff */
[----:B------:R-:W-:Y:S02]  /*98070*/  P2R R130, PR, RZ, 0x40 ;  /* 0x00000040ff827803 */ /* 0x000fe40000000000 */
[----:B------:R-:W-:Y:S01]  /*98080*/  LOP3.LUT P6, RZ, R63, 0x2000, RZ, 0xc0, !PT ;  /* 0x000020003fff7812 */ /* 0x000fe200078cc0ff */
        /* <DEDUP_REMOVED lines=75> */
[----:B------:R-:W-:Y:S01]  /*98540*/  IMAD.MOV.U32 R78, RZ, RZ, R99 ;  /* 0x000000ffff4e7224 */ /* 0x000fe200078e0063 */
[----:B------:R-:W-:Y:S01]  /*98550*/  SEL R55, RZ, 0x1, P0 ;  /* 0x00000001ff377807 */ /* 0x000fe20000000000 */
[----:B------:R-:W-:-:S03]  /*98560*/  IMAD.WIDE.U32 R118, P0, R114, R37, R118 ;  /* 0x0000002572767225 */ /* 0x000fc60007800076 */
[----:B------:R-:W-:Y:S01]  /*98570*/  IADD3 R122, P4, P5, R122, R120, R55 ;  /* 0x000000787a7a7210 */ /* 0x000fe20007d9e037 */
[----:B------:R-:W-:Y:S01]  /*98580*/  IMAD.MOV.U32 R120, RZ, RZ, R57 ;  /* 0x000000ffff787224 */ /* 0x000fe200078e0039 */
[----:B------:R-:W-:-:S04]  /*98590*/  IADD3 R123, P1, PT, R123, R118, RZ ;  /* 0x000000767b7b7210 */ /* 0x000fc80007f3e0ff */
        /* <DEDUP_REMOVED lines=10> */
[----:B------:R-:W-:Y:S02]  /*98640*/  IMAD.X R79, RZ, RZ, RZ, P5 ;  /* 0x000000ffff4f7224 */ /* 0x000fe400028e06ff */
[----:B------:R-:W-:Y:S01]  /*98650*/  IMAD.X R91, RZ, RZ, RZ, P2 ;  /* 0x000000ffff5b7224 */ /* 0x000fe200010e06ff */
[----:B------:R-:W-:Y:S01]  /*98660*/  SEL R55, RZ, 0x1, P4 ;  /* 0x00000001ff377807 */ /* 0x000fe20002000000 */
[----:B------:R-:W-:Y:S01]  /*98670*/  IMAD.WIDE.U32.X R78, R104, R3, R78, P6 ;  /* 0x00000003684e7225 */ /* 0x000fe200030e044e */
[C---:B------:R-:W-:Y:S02]  /*98680*/  LOP3.LUT P4, RZ, R63.reuse, 0x800, RZ, 0xc0, !PT ;  /* 0x000008003fff7812 */ /* 0x040fe4000788c0ff */
[----:B------:R-:W-:Y:S01]  /*98690*/  IADD3 R50, P2, PT, R50, R115, RZ ;  /* 0x0000007332327210 */ /* 0x000fe20007f5e0ff */
[----:B------:R-:W-:Y:S01]  /*986a0*/  IMAD.MOV.U32 R90, RZ, RZ, R117 ;  /* 0x000000ffff5a7224 */ /* 0x000fe200078e0075 */
[----:B------:R-:W-:Y:S01]  /*986b0*/  LOP3.LUT P6, RZ, R63, 0x40, RZ, 0xc0, !PT ;  /* 0x000000403fff7812 */ /* 0x000fe200078cc0ff */
[----:B------:R-:W-:Y:S01]  /*986c0*/  IMAD.WIDE.U32.X R56, R89, R3, R56, P4 ;  /* 0x0000000359387225 */ /* 0x000fe200020e0438 */
[----:B------:R-:W-:-:S05]  /*986d0*/  IADD3 R55, P4, PT, R55, R120, RZ ;  /* 0x0000007837377210 */ /* 0x000fca0007f9e0ff */
[----:B------:R-:W-:Y:S01]  /*986e0*/  IMAD.X R121, RZ, RZ, R121, P4 ;  /* 0x000000ffff797224 */ /* 0x000fe200020e0679 */
[----:B------:R-:W-:-:S04]  /*986f0*/  ISETP.NE.U32.AND P4, PT, R55, RZ, PT ;  /* 0x000000ff3700720c */ /* 0x000fc80003f85070 */
[----:B------:R-:W-:-:S13]  /*98700*/  ISETP.NE.AND.EX P4, PT, R121, RZ, PT, P4 ;  /* 0x000000ff7900720c */ /* 0x000fda0003f85340 */
[----:B------:R-:W-:-:S05]  /*98710*/  @P4 IADD3 R95, P5, PT, R55, R82, RZ ;  /* 0x00000052375f4210 */ /* 0x000fca0007fbe0ff */
[----:B------:R-:W-:Y:S01]  /*98720*/  @P4 IMAD.X R121, R121, 0x1, R80, P5 ;  /* 0x0000000179794824 */ /* 0x000fe200028e0650 */
[----:B------:R-:W-:-:S04]  /*98730*/  ISETP.GE.U32.AND P5, PT, R109, R106, PT ;  /* 0x0000006a6d00720c */ /* 0x000fc80003fa6070 */
[----:B------:R-:W-:Y:S01]  /*98740*/  ISETP.GE.U32.AND.EX P5, PT, R108, R107, PT, P5 ;  /* 0x0000006b6c00720c */ /* 0x000fe20003fa6150 */
[----:B------:R-:W-:Y:S01]  /*98750*/  IMAD.X R107, R49, 0x1, R110, P2 ;  /* 0x00000001316b7824 */ /* 0x000fe200010e066e */
[----:B------:R-:W-:Y:S01]  /*98760*/  ISETP.GE.U32.AND P2, PT, R50, R115, PT ;  /* 0x000000733200720c */ /* 0x000fe20003f46070 */
[----:B------:R-:W-:Y:S01]  /*98770*/  IMAD.WIDE.U32.X R48, R131, R3, R90, P3 ;  /* 0x0000000383307225 */ /* 0x000fe200018e045a */
[----:B------:R-:W-:Y:S02]  /*98780*/  SEL R89, RZ, 0x1, P5 ;  /* 0x00000001ff597807 */ /* 0x000fe40002800000 */
[----:B------:R-:W-:Y:S02]  /*98790*/  ISETP.GE.U32.AND.EX P2, PT, R107, R110, PT, P2 ;  /* 0x0000006e6b00720c */ /* 0x000fe40003f46120 */
[----:B------:R-:W-:Y:S02]  /*987a0*/  LOP3.LUT P5, RZ, R63, 0x200, RZ, 0xc0, !PT ;  /* 0x000002003fff7812 */ /* 0x000fe400078ac0ff */
[----:B------:R-:W-:-:S02]  /*987b0*/  SEL R55, RZ, 0x1, P2 ;  /* 0x00000001ff377807 */ /* 0x000fc40001000000 */
[----:B------:R-:W-:Y:S02]  /*987c0*/  IADD3 R109, P2, PT, R89, R78, RZ ;  /* 0x0000004e596d7210 */ /* 0x000fe40007f5e0ff */
[----:B------:R-:W-:Y:S01]  /*987d0*/  IADD3 R84, P3, PT, R55, R48, RZ ;  /* 0x0000003037547210 */ /* 0x000fe20007f7e0ff */
[----:B------:R-:W-:Y:S02]  /*987e0*/  IMAD.MOV.U32 R48, RZ, RZ, R119 ;  /* 0x000000ffff307224 */ /* 0x000fe400078e0077 */
[----:B------:R-:W-:Y:S01]  /*987f0*/  IMAD.X R117, RZ, RZ, R79, P2 ;  /* 0x000000ffff757224 */ /* 0x000fe200010e064f */
[----:B------:R-:W-:Y:S01]  /*98800*/  @P4 ISETP.GE.U32.AND P2, PT, R95, R82, PT ;  /* 0x000000525f00420c */ /* 0x000fe20003f46070 */
[----:B------:R-:W-:Y:S01]  /*98810*/  IMAD.X R89, RZ, RZ, R49, P3 ;  /* 0x000000ffff597224 */ /* 0x000fe200018e0631 */
[----:B------:R-:W-:Y:S01]  /*98820*/  IADD3 R99, P3, PT, R122, R50, RZ ;  /* 0x000000327a637210 */ /* 0x000fe20007f7e0ff */
[----:B------:R-:W-:Y:S01]  /*98830*/  IMAD.WIDE.U32 R78, R127, R2, RZ ;  /* 0x000000027f4e7225 */ /* 0x000fe200078e00ff */
[----:B------:R-:W-:-:S03]  /*98840*/  @P4 ISETP.GE.U32.AND.EX P2, PT, R121, R80, PT, P2 ;  /* 0x000000507900420c */ /* 0x000fc60003f46120 */
[----:B------:R-:W-:Y:S01]  /*98850*/  IMAD.X R49, RZ, RZ, RZ, P0 ;  /* 0x000000ffff317224 */ /* 0x000fe200000e06ff */
[----:B------:R-:W-:Y:S01]  /*98860*/  @P4 SEL R50, RZ, 0x1, P2 ;  /* 0x00000001ff324807 */ /* 0x000fe20001000000 */
[----:B------:R-:W-:Y:S01]  /*98870*/  IMAD.X R107, R98, 0x1, R107, P3 ;  /* 0x00000001626b7824 */ /* 0x000fe200018e066b */
[----:B------:R-:W-:Y:S01]  /*98880*/  ISETP.NE.U32.AND P2, PT, R84, RZ, PT ;  /* 0x000000ff5400720c */ /* 0x000fe20003f45070 */
[C---:B------:R-:W-:Y:S01]  /*98890*/  IMAD.WIDE.U32 R78, P3, R114.reuse, R3, R78 ;  /* 0x00000003724e7225 */ /* 0x040fe2000786004e */
[----:B------:R-:W-:Y:S02]  /*988a0*/  ISETP.GE.U32.AND P0, PT, R99, R122, PT ;  /* 0x0000007a6300720c */ /* 0x000fe40003f06070 */
[----:B------:R-:W-:Y:S01]  /*988b0*/  ISETP.NE.AND.EX P2, PT, R89, RZ, PT, P2 ;  /* 0x000000ff5900720c */ /* 0x000fe20003f45320 */
[----:B------:R-:W-:Y:S01]  /*988c0*/  IMAD.WIDE.U32 R114, R114, R2, RZ ;  /* 0x0000000272727225 */ /* 0x000fe200078e00ff */
[----:B------:R-:W-:-:S03]  /*988d0*/  ISETP.GE.U32.AND.EX P0, PT, R107, R98, PT, P0 ;  /* 0x000000626b00720c */ /* 0x000fc60003f06100 */
[----:B------:R-:W-:Y:S01]  /*988e0*/  IMAD.WIDE.U32.X R48, R127, R37, R48, P1 ;  /* 0x000000257f307225 */ /* 0x000fe200008e0430 */
[----:B------:R-:W-:Y:S02]  /*988f0*/  @P4 IADD3 R83, P1, PT, R50, R83, RZ ;  /* 0x0000005332534210 */ /* 0x000fe40007f3e0ff */
[----:B------:R-:W-:Y:S01]  /*98900*/  SEL R55, RZ, 0x1, P0 ;  /* 0x00000001ff377807 */ /* 0x000fe20000000000 */
[----:B------:R-:W-:Y:S01]  /*98910*/  @P4 IMAD.MOV.U32 R82, RZ, RZ, R95 ;  /* 0x000000ffff524224 */ /* 0x000fe200078e005f */
[----:B------:R-:W-:Y:S01]  /*98920*/  IADD3 R95, P0, PT, R115, R78, RZ ;  /* 0x0000004e735f7210 */ /* 0x000fe20007f1e0ff */
[----:B------:R-:W-:Y:S02]  /*98930*/  @P4 IMAD.MOV.U32 R80, RZ, RZ, R121 ;  /* 0x000000ffff504224 */ /* 0x000fe400078e0079 */
[----:B------:R-:W-:Y:S02]  /*98940*/  IMAD.X R91, RZ, RZ, RZ, P3 ;  /* 0x000000ffff5b7224 */ /* 0x000fe400018e06ff */
[----:B------:R-:W-:Y:S01]  /*98950*/  @P4 IMAD.X R81, RZ, RZ, R81, P1 ;  /* 0x000000ffff514224 */ /* 0x000fe200008e0651 */
[----:B------:R-:W-:Y:S01]  /*98960*/  ISETP.GE.U32.AND P4, PT, R129, R40, PT ;  /* 0x000000288100720c */ /* 0x000fe20003f86070 */
[----:B------:R-:W-:Y:S01]  /*98970*/  IMAD.MOV.U32 R90, RZ, RZ, R79 ;  /* 0x000000ffff5a7224 */ /* 0x000fe200078e004f */
[----:B------:R-:W-:-:S03]  /*98980*/  IADD3 R114, P1, P3, R114, R48, R55 ;  /* 0x0000003072727210 */ /* 0x000fc60007b3e037 */
[----:B------:R-:W-:Y:S01]  /*98990*/  IMAD.WIDE.U32.X R78, R127, R3, R90, P0 ;  /* 0x000000037f4e7225 */ /* 0x000fe200000e045a */
[----:B------:R-:W-:Y:S02]  /*989a0*/  ISETP.GE.U32.AND.EX P0, PT, R102, R41, PT, P4 ;  /* 0x000000296600720c */ /* 0x000fe40003f06140 */
[----:B------:R-:W-:Y:S02]  /*989b0*/  @P2 IADD3 R50, P4, PT, R84, R51, RZ ;  /* 0x0000003354322210 */ /* 0x000fe40007f9e0ff */
[----:B------:R-:W-:Y:S02]  /*989c0*/  IADD3.X R49, PT, PT, R95, R49, RZ, P1, P3 ;  /* 0x000000315f317210 */ /* 0x000fe40000fe64ff */
[----:B------:R-:W-:Y:S01]  /*989d0*/  IADD3 R84, P3, PT, R82, R93, RZ ;  /* 0x0000005d52547210 */ /* 0x000fe20007f7e0ff */
[----:B------:R-:W-:Y:S01]  /*989e0*/  @P2 IMAD.X R55, R89, 0x1, R52, P4 ;  /* 0x0000000159372824 */ /* 0x000fe200020e0634 */
[----:B------:R-:W-:Y:S01]  /*989f0*/  @P2 ISETP.GE.U32.AND P1, PT, R50, R51, PT ;  /* 0x000000333200220c */ /* 0x000fe20003f26070 */
[----:B------:R-:W-:Y:S01]  /*98a00*/  @P2 IMAD.MOV.U32 R51, RZ, RZ, R50 ;  /* 0x000000ffff332224 */ /* 0x000fe200078e0032 */
[----:B------:R-:W-:Y:S01]  /*98a10*/  SEL R48, RZ, 0x1, P0 ;  /* 0x00000001ff307807 */ /* 0x000fe20000000000 */
[----:B------:R-:W-:Y:S01]  /*98a20*/  IMAD.X R120, R80, 0x1, R97, P3 ;  /* 0x0000000150787824 */ /* 0x000fe200018e0661 */
[----:B------:R-:W-:Y:S01]  /*98a30*/  @P2 ISETP.GE.U32.AND.EX P1, PT, R55, R52, PT, P1 ;  /* 0x000000343700220c */ /* 0x000fe20003f26110 */
[----:B------:R-:W-:Y:S01]  /*98a40*/  @P2 IMAD.MOV.U32 R52, RZ, RZ, R55 ;  /* 0x000000ffff342224 */ /* 0x000fe200078e0037 */
[----:B------:R-:W-:-:S02]  /*98a50*/  SEL R82, RZ, 0xffffffff, P0 ;  /* 0xffffffffff527807 */ /* 0x000fc40000000000 */
[----:B------:R-:W-:Y:S02]  /*98a60*/  IADD3 R80, P0, PT, R51, R114, RZ ;  /* 0x0000007233507210 */ /* 0x000fe40007f1e0ff */
[----:B------:R-:W-:Y:S02]  /*98a70*/  ISETP.GE.U32.AND P4, PT, R99, R48, PT ;  /* 0x000000306300720c */ /* 0x000fe40003f86070 */
[----:B------:R-:W-:Y:S01]  /*98a80*/  @P2 SEL R48, RZ, 0x1, P1 ;  /* 0x00000001ff302807 */ /* 0x000fe20000800000 */
[----:B------:R-:W-:Y:S01]  /*98a90*/  IMAD.X R95, R52, 0x1, R49, P0 ;  /* 0x00000001345f7824 */ /* 0x000fe200000e0631 */
[----:B------:R-:W-:Y:S02]  /*98aa0*/  IADD3 R55, P1, PT, R82, R99, RZ ;  /* 0x0000006352377210 */ /* 0x000fe40007f3e0ff */
[----:B------:R-:W-:Y:S02]  /*98ab0*/  ISETP.GE.U32.AND P3, PT, R80, R114, PT ;  /* 0x000000725000720c */ /* 0x000fe40003f66070 */
[----:B------:R-:W-:Y:S01]  /*98ac0*/  ISETP.NE.U32.AND P0, PT, R109, RZ, PT ;  /* 0x000000ff6d00720c */ /* 0x000fe20003f05070 */
[----:B------:R-:W-:Y:S01]  /*98ad0*/  IMAD.X R82, R82, 0x1, R107, P1 ;  /* 0x0000000152527824 */ /* 0x000fe200008e066b */
[----:B------:R-:W-:-:S02]  /*98ae0*/  ISETP.GE.U32.AND P1, PT, R55, R38, PT ;  /* 0x000000263700720c */ /* 0x000fc40003f26070 */
[----:B------:R-:W-:Y:S02]  /*98af0*/  ISETP.GE.U32.AND.EX P3, PT, R95, R49, PT, P3 ;  /* 0x000000315f00720c */ /* 0x000fe40003f66130 */
[----:B------:R-:W-:Y:S02]  /*98b00*/  ISETP.GE.U32.AND.EX P4, PT, R107, RZ, PT, P4 ;  /* 0x000000ff6b00720c */ /* 0x000fe40003f86140 */
[----:B------:R-:W-:Y:S02]  /*98b10*/  ISETP.GE.U32.AND.EX P1, PT, R82, R39, PT, P1 ;  /* 0x000000275200720c */ /* 0x000fe40003f26110 */
[----:B------:R-:W-:Y:S02]  /*98b20*/  SEL R91, RZ, 0x1, P3 ;  /* 0x00000001ff5b7807 */ /* 0x000fe40001800000 */
[----:B------:R-:W-:Y:S02]  /*98b30*/  @P2 IADD3 R53, P3, PT, R48, R53, RZ ;  /* 0x0000003530352210 */ /* 0x000fe40007f7e0ff */
[----:B------:R-:W-:-:S02]  /*98b40*/  ISETP.NE.AND.EX P0, PT, R117, RZ, PT, P0 ;  /* 0x000000ff7500720c */ /* 0x000fc40003f05300 */
[----:B------:R-:W-:Y:S01]  /*98b50*/  SEL R49, RZ, 0x1, P4 ;  /* 0x00000001ff317807 */ /* 0x000fe20002000000 */
[----:B------:R-:W-:Y:S01]  /*98b60*/  @P2 IMAD.X R54, RZ, RZ, R54, P3 ;  /* 0x000000ffff362224 */ /* 0x000fe200018e0636 */
[----:B------:R-:W-:Y:S02]  /*98b70*/  SEL R48, RZ, 0x1, P1 ;  /* 0x00000001ff307807 */ /* 0x000fe40000800000 */
[----:B------:R-:W-:Y:S02]  /*98b80*/  IADD3 R91, P2, P1, R53, R78, R91 ;  /* 0x0000004e355b7210 */ /* 0x000fe4000795e05b */
[----:B------:R-:W-:Y:S02]  /*98b90*/  ISETP.GE.U32.AND P4, PT, R84, R93, PT ;  /* 0x0000005d5400720c */ /* 0x000fe40003f86070 */
[----:B------:R-:W-:Y:S01]  /*98ba0*/  IADD3 R53, P3, PT, R48, R49, RZ ;  /* 0x0000003130357210 */ /* 0x000fe20007f7e0ff */
[----:B------:R-:W-:Y:S01]  /*98bb0*/  IMAD.X R49, RZ, RZ, RZ, P5 ;  /* 0x000000ffff317224 */ /* 0x000fe200028e06ff */
[----:B------:R-:W-:Y:S01]  /*98bc0*/  IADD3.X R79, PT, PT, R54, R79, RZ, P2, P1 ;  /* 0x0000004f364f7210 */ /* 0x000fe200017e24ff */
[----:B------:R-:W-:Y:S01]  /*98bd0*/  IMAD.MOV.U32 R48, RZ, RZ, R103 ;  /* 0x000000ffff307224 */ /* 0x000fe200078e0067 */
[----:B------:R-:W-:Y:S01]  /*98be0*/  ISETP.GE.U32.AND.EX P4, PT, R120, R97, PT, P4 ;  /* 0x000000617800720c */ /* 0x000fe20003f86140 */
[----:B------:R-:W-:Y:S01]  /*98bf0*/  IMAD.X R50, RZ, RZ, RZ, P3 ;  /* 0x000000ffff327224 */ /* 0x000fe200018e06ff */
[----:B------:R-:W-:Y:S01]  /*98c00*/  ISETP.GE.U32.AND P1, PT, R80, R53, PT ;  /* 0x000000355000720c */ /* 0x000fe20003f26070 */
[----:B------:R-:W-:Y:S01]  /*98c10*/  IMAD.WIDE.U32.X R48, R105, R3, R48, P6 ;  /* 0x0000000369307225 */ /* 0x000fe200030e0430 */
[----:B------:R-:W-:-:S02]  /*98c20*/  IADD3 R53, P2, PT, -R53, R80, RZ ;  /* 0x0000005035357210 */ /* 0x000fc40007f5e1ff */
[----:B------:R-:W-:Y:S02]  /*98c30*/  SEL R89, RZ, 0x1, P4 ;  /* 0x00000001ff597807 */ /* 0x000fe40002000000 */
[----:B------:R-:W-:Y:S01]  /*98c40*/  @P0 IADD3 R51, P4, PT, R109, R94, RZ ;  /* 0x0000005e6d330210 */ /* 0x000fe20007f9e0ff */
[----:B------:R-:W-:Y:S01]  /*98c50*/  IMAD.X R130, R95, 0x1, ~R50, P2 ;  /* 0x000000015f827824 */ /* 0x000fe200010e0e32 */
[----:B------:R-:W-:Y:S02]  /*98c60*/  ISETP.GE.U32.AND P3, PT, R53, R36, PT ;  /* 0x000000243500720c */ /* 0x000fe40003f66070 */
        /* <DEDUP_REMOVED lines=9> */
[----:B------:R-:W-:Y:S02]  /*98d00*/  IADD3 R124, P5, PT, R94, R111, RZ ;  /* 0x0000006f5e7c7210 */ /* 0x000fe40007fbe0ff */
[----:B------:R-:W-:Y:S02]  /*98d10*/  IADD3 R50, P3, PT, R50, R51, RZ ;  /* 0x0000003332327210 */ /* 0x000fe40007f7e0ff */
[----:B------:R-:W-:Y:S01]  /*98d20*/  ISETP.GE.U32.AND P6, PT, R124, R111, PT ;  /* 0x0000006f7c00720c */ /* 0x000fe20003fc6070 */
[----:B------:R-:W-:Y:S01]  /*98d30*/  IMAD.X R126, R96, 0x1, R113, P5 ;  /* 0x00000001607e7824 */ /* 0x000fe200028e0671 */
[----:B------:R-:W-:Y:S01]  /*98d40*/  IADD3 R51, P5, PT, -R50, R91, RZ ;  /* 0x0000005b32337210 */ /* 0x000fe20007fbe1ff */
[----:B------:R-:W-:Y:S01]  /*98d50*/  IMAD.X R52, RZ, RZ, RZ, P3 ;  /* 0x000000ffff347224 */ /* 0x000fe200018e06ff */
[----:B------:R-:W-:-:S02]  /*98d60*/  IADD3 R89, P4, P2, R83, R56, R89 ;  /* 0x0000003853597210 */ /* 0x000fc40007a9e059 */
[----:B------:R-:W-:Y:S01]  /*98d70*/  ISETP.GE.U32.AND.EX P6, PT, R126, R113, PT, P6 ;  /* 0x000000717e00720c */ /* 0x000fe20003fc6160 */
[----:B------:R-:W-:Y:S01]  /*98d80*/  IMAD.X R142, R79, 0x1, ~R52, P5 ;  /* 0x000000014f8e7824 */ /* 0x000fe200028e0e34 */
[----:B------:R-:W-:Y:S02]  /*98d90*/  ISETP.GE.U32.AND P3, PT, R51, R2, PT ;  /* 0x000000023300720c */ /* 0x000fe40003f66070 */
[----:B------:R-:W-:Y:S02]  /*98da0*/  SEL R121, RZ, 0x1, P6 ;  /* 0x00000001ff797807 */ /* 0x000fe40003000000 */
[----:B------:R-:W-:Y:S02]  /*98db0*/  @P0 SEL R83, RZ, 0x1, P1 ;  /* 0x00000001ff530807 */ /* 0x000fe40000800000 */
[----:B------:R-:W-:Y:S02]  /*98dc0*/  IADD3 R90, P6, PT, R55, -R38, RZ ;  /* 0x80000026375a7210 */ /* 0x000fe40007fde0ff */
[----:B------:R-:W-:-:S02]  /*98dd0*/  ISETP.GE.U32.AND P1, PT, R91, R50, PT ;  /* 0x000000325b00720c */ /* 0x000fc40003f26070 */
[----:B------:R-:W-:Y:S01]  /*98de0*/  ISETP.GE.U32.AND.EX P3, PT, R142, R3, PT, P3 ;  /* 0x000000038e00720c */ /* 0x000fe20003f66130 */
[----:B------:R-:W-:Y:S01]  /*98df0*/  IMAD.X R82, R82, 0x1, ~R39, P6 ;  /* 0x0000000152527824 */ /* 0x000fe200030e0e27 */
[----:B------:R-:W-:Y:S02]  /*98e00*/  @P0 IADD3 R100, P5, PT, R83, R100, RZ ;  /* 0x0000006453640210 */ /* 0x000fe40007fbe0ff */
[----:B------:R-:W-:Y:S02]  /*98e10*/  ISETP.GE.U32.AND.EX P1, PT, R79, R52, P3, P1 ;  /* 0x000000344f00720c */ /* 0x000fe40001f26110 */
[----:B------:R-:W-:Y:S01]  /*98e20*/  IADD3 R134, P3, PT, R51, -R2, RZ ;  /* 0x8000000233867210 */ /* 0x000fe20007f7e0ff */
[----:B------:R-:W-:Y:S01]  /*98e30*/  @P0 IMAD.X R101, RZ, RZ, R101, P5 ;  /* 0x000000ffff650224 */ /* 0x000fe200028e0665 */
[----:B------:R-:W-:Y:S02]  /*98e40*/  IADD3 R121, P0, P5, R100, R48, R121 ;  /* 0x0000003064797210 */ /* 0x000fe40007d1e079 */
[----:B------:R-:W-:Y:S01]  /*98e50*/  SEL R82, R82, R107, P1 ;  /* 0x0000006b52527207 */ /* 0x000fe20000800000 */
[----:B------:R-:W-:Y:S01]  /*98e60*/  IMAD.X R142, R142, 0x1, ~R3, P3 ;  /* 0x000000018e8e7824 */ /* 0x000fe200018e0e03 */
[----:B------:R-:W-:-:S02]  /*98e70*/  IADD3.X R125, PT, PT, R101, R49, RZ, P0, P5 ;  /* 0x00000031657d7210 */ /* 0x000fc400007ea4ff */
[----:B------:R-:W-:Y:S01]  /*98e80*/  IADD3 R104, P0, PT, R53, -R36, RZ ;  /* 0x8000002435687210 */ /* 0x000fe20007f1e0ff */
[----:B------:R-:W-:Y:S01]  /*98e90*/  IMAD.WIDE.U32 R48, R82, R71, RZ ;  /* 0x0000004752307225 */ /* 0x000fe200078e00ff */
[----:B------:R-:W-:Y:S02]  /*98ea0*/  SEL R132, R40, RZ, P1 ;  /* 0x000000ff28847207 */ /* 0x000fe40000800000 */
[----:B------:R-:W-:Y:S01]  /*98eb0*/  SEL R90, R90, R99, P1 ;  /* 0x000000635a5a7207 */ /* 0x000fe20000800000 */
[----:B------:R-:W-:Y:S01]  /*98ec0*/  IMAD.X R130, R130, 0x1, ~R37, P0 ;  /* 0x0000000182827824 */ /* 0x000fe200000e0e25 */
[----:B------:R-:W-:Y:S01]  /*98ed0*/  IADD3.X R127, PT, PT, R81, R57, RZ, P4, P2 ;  /* 0x00000039517f7210 */ /* 0x000fe200027e44ff */
[----:B------:R-:W-:Y:S01]  /*98ee0*/  IMAD.WIDE.U32 R50, R82, R75, RZ ;  /* 0x0000004b52327225 */ /* 0x000fe200078e00ff */
[----:B------:R-:W-:Y:S02]  /*98ef0*/  IADD3 R132, P2, PT, -R132, R129, RZ ;  /* 0x0000008184847210 */ /* 0x000fe40007f5e1ff */
[----:B------:R-:W-:Y:S01]  /*98f00*/  SEL R136, R41, RZ, P1 ;  /* 0x000000ff29887207 */ /* 0x000fe20000800000 */
[----:B------:R-:W-:Y:S01]  /*98f10*/  IMAD.WIDE.U32 R48, P0, R90, R59, R48 ;  /* 0x0000003b5a307225 */ /* 0x000fe20007800030 */
[----:B------:R-:W-:-:S02]  /*98f20*/  SEL R104, R104, R80, P1 ;  /* 0x0000005068687207 */ /* 0x000fc40000800000 */
[----:B------:R-:W-:Y:S01]  /*98f30*/  SEL R130, R130, R95, P1 ;  /* 0x0000005f82827207 */ /* 0x000fe20000800000 */
[----:B------:R-:W-:Y:S01]  /*98f40*/  IMAD.WIDE.U32 R122, R90, R71, RZ ;  /* 0x000000475a7a7225 */ /* 0x000fe200078e00ff */
[----:B------:R-:W-:Y:S02]  /*98f50*/  SEL R142, R142, R79, P1 ;  /* 0x0000004f8e8e7207 */ /* 0x000fe40000800000 */
[----:B------:R-:W-:Y:S01]  /*98f60*/  SEL R134, R134, R91, P1 ;  /* 0x0000005b86867207 */ /* 0x000fe20000800000 */
[----:B------:R-:W-:Y:S01]  /*98f70*/  IMAD.X R136, R102, 0x1, ~R136, P2 ;  /* 0x0000000166887824 */ /* 0x000fe200010e0e88 */
[----:B------:R-:W-:Y:S01]  /*98f80*/  IADD3 R128, P2, PT, R123, R48, RZ ;  /* 0x000000307b807210 */ /* 0x000fe20007f5e0ff */
[----:B------:R-:W-:Y:S02]  /*98f90*/  IMAD.MOV.U32 R80, RZ, RZ, R49 ;  /* 0x000000ffff507224 */ /* 0x000fe400078e0031 */
[----:B------:R-:W-:Y:S02]  /*98fa0*/  IMAD.X R81, RZ, RZ, RZ, P0 ;  /* 0x000000ffff517224 */ /* 0x000fe400000e06ff */
[----:B------:R-:W-:-:S04]  /*98fb0*/  IMAD.WIDE.U32 R52, R82, R65, RZ ;  /* 0x0000004152347225 */ /* 0x000fc800078e00ff */
[----:B------:R-:W-:-:S04]  /*98fc0*/  IMAD.WIDE.U32 R48, R82, R69, RZ ;  /* 0x0000004552307225 */ /* 0x000fc800078e00ff */
[----:B------:R-:W-:-:S04]  /*98fd0*/  IMAD.WIDE.U32 R50, P0, R90, R61, R50 ;  /* 0x0000003d5a327225 */ /* 0x000fc80007800032 */
[----:B------:R-:W-:-:S04]  /*98fe0*/  IMAD.WIDE.U32 R78, R90, R75, RZ ;  /* 0x0000004b5a4e7225 */ /* 0x000fc800078e00ff */
[----:B------:R-:W-:Y:S01]  /*98ff0*/  IMAD.X R107, RZ, RZ, RZ, P0 ;  /* 0x000000ffff6b7224 */ /* 0x000fe200000e06ff */
[----:B------:R-:W-:Y:S01]  /*99000*/  IADD3 R123, P4, PT, R79, R50, RZ ;  /* 0x000000324f7b7210 */ /* 0x000fe20007f9e0ff */
[----:B------:R-:W-:-:S04]  /*99010*/  IMAD.WIDE.U32 R52, P1, R90, R67, R52 ;  /* 0x000000435a347225 */ /* 0x000fc80007820034 */
[----:B------:R-:W-:-:S04]  /*99020*/  IMAD.WIDE.U32 R56, R130, R71, RZ ;  /* 0x0000004782387225 */ /* 0x000fc800078e00ff */
[----:B------:R-:W-:-:S04]  /*99030*/  IMAD.WIDE.U32 R116, R90, R65, RZ ;  /* 0x000000415a747225 */ /* 0x000fc800078e00ff */
[----:B------:R-:W-:Y:S01]  /*99040*/  IMAD.WIDE.U32 R48, P0, R90, R73, R48 ;  /* 0x000000495a307225 */ /* 0x000fe20007800030 */
[----:B------:R-:W-:-:S03]  /*99050*/  IADD3 R117, P6, PT, R117, R52, RZ ;  /* 0x0000003475757210 */ /* 0x000fc60007fde0ff */
[----:B------:R-:W-:-:S04]  /*99060*/  IMAD.WIDE.U32 R90, R90, R69, RZ ;  /* 0x000000455a5a7225 */ /* 0x000fc800078e00ff */
[----:B------:R-:W-:Y:S02]  /*99070*/  IMAD.MOV.U32 R106, RZ, RZ, R51 ;  /* 0x000000ffff6a7224 */ /* 0x000fe400078e0033 */
[----:B------:R-:W-:-:S04]  /*99080*/  IMAD.WIDE.U32 R50, R130, R75, RZ ;  /* 0x0000004b82327225 */ /* 0x000fc800078e00ff */
[----:B------:R-:W-:Y:S02]  /*99090*/  IMAD.X R55, RZ, RZ, RZ, P1 ;  /* 0x000000ffff377224 */ /* 0x000fe400008e06ff */
[----:B------:R-:W-:Y:S01]  /*990a0*/  IMAD.X R97, RZ, RZ, RZ, P0 ;  /* 0x000000ffff617224 */ /* 0x000fe200000e06ff */
[----:B------:R-:W-:Y:S01]  /*990b0*/  IADD3 R91, P0, PT, R91, R48, RZ ;  /* 0x000000305b5b7210 */ /* 0x000fe20007f1e0ff */
[----:B------:R-:W-:-:S04]  /*990c0*/  IMAD.WIDE.U32 R56, P1, R104, R59, R56 ;  /* 0x0000003b68387225 */ /* 0x000fc80007820038 */
[----:B------:R-:W-:-:S04]  /*990d0*/  IMAD.WIDE.U32 R118, R104, R71, RZ ;  /* 0x0000004768767225 */ /* 0x000fc800078e00ff */
[----:B------:R-:W-:Y:S02]  /*990e0*/  IMAD.MOV.U32 R96, RZ, RZ, R49 ;  /* 0x000000ffff607224 */ /* 0x000fe400078e0031 */
[----:B------:R-:W-:Y:S02]  /*990f0*/  IMAD.MOV.U32 R54, RZ, RZ, R53 ;  /* 0x000000ffff367224 */ /* 0x000fe400078e0035 */
[----:B------:R-:W-:-:S04]  /*99100*/  IMAD.WIDE.U32 R48, R130, R65, RZ ;  /* 0x0000004182307225 */ /* 0x000fc800078e00ff */
[----:B------:R-:W-:-:S04]  /*99110*/  IMAD.WIDE.U32 R52, R130, R69, RZ ;  /* 0x0000004582347225 */ /* 0x000fc800078e00ff */
[----:B------:R-:W-:-:S04]  /*99120*/  IMAD.WIDE.U32 R50, P3, R104, R61, R50 ;  /* 0x0000003d68327225 */ /* 0x000fc80007860032 */
[----:B------:R-:W-:Y:S01]  /*99130*/  IMAD.X R109, RZ, RZ, RZ, P1 ;  /* 0x000000ffff6d7224 */ /* 0x000fe200008e06ff */
[----:B------:R-:W-:Y:S01]  /*99140*/  IADD3 R119, P1, PT, R119, R56, RZ ;  /* 0x0000003877777210 */ /* 0x000fe20007f3e0ff */
[----:B------:R-:W-:Y:S02]  /*99150*/  IMAD.MOV.U32 R108, RZ, RZ, R57 ;  /* 0x000000ffff6c7224 */ /* 0x000fe400078e0039 */
[----:B------:R-:W-:-:S04]  /*99160*/  IMAD.WIDE.U32 R110, R104, R75, RZ ;  /* 0x0000004b686e7225 */ /* 0x000fc800078e00ff */
[----:B------:R-:W-:-:S04]  /*99170*/  IMAD.WIDE.U32 R56, R142, R71, RZ ;  /* 0x000000478e387225 */ /* 0x000fc800078e00ff */
[----:B------:R-:W-:-:S04]  /*99180*/  IMAD.WIDE.U32 R48, P5, R104, R67, R48 ;  /* 0x0000004368307225 */ /* 0x000fc800078a0030 */
[----:B------:R-:W-:Y:S02]  /*99190*/  IMAD.X R93, RZ, RZ, RZ, P3 ;  /* 0x000000ffff5d7224 */ /* 0x000fe400018e06ff */
[----:B------:R-:W-:-:S04]  /*991a0*/  IMAD.WIDE.U32 R102, R104, R65, RZ ;  /* 0x0000004168667225 */ /* 0x000fc800078e00ff */
[----:B------:R-:W-:-:S04]  /*991b0*/  IMAD.WIDE.U32 R52, P3, R104, R73, R52 ;  /* 0x0000004968347225 */ /* 0x000fc80007860034 */
[----:B------:R-:W-:Y:S01]  /*991c0*/  IMAD.WIDE.U32.X R80, R82, R59, R80, P2 ;  /* 0x0000003b52507225 */ /* 0x000fe200010e0450 */
[----:B------:R-:W-:-:S03]  /*991d0*/  IADD3 R111, P2, PT, R111, R50, RZ ;  /* 0x000000326f6f7210 */ /* 0x000fc60007f5e0ff */
[----:B------:R-:W-:Y:S02]  /*991e0*/  IMAD.X R101, RZ, RZ, RZ, P5 ;  /* 0x000000ffff657224 */ /* 0x000fe400028e06ff */
[----:B------:R-:W-:Y:S02]  /*991f0*/  IMAD.MOV.U32 R92, RZ, RZ, R51 ;  /* 0x000000ffff5c7224 */ /* 0x000fe400078e0033 */
[----:B------:R-:W-:-:S04]  /*99200*/  IMAD.WIDE.U32 R50, P5, R134, R59, R56 ;  /* 0x0000003b86327225 */ /* 0x000fc800078a0038 */
[----:B------:R-:W-:Y:S01]  /*99210*/  IMAD.X R113, RZ, RZ, RZ, P3 ;  /* 0x000000ffff717224 */ /* 0x000fe200018e06ff */
[----:B------:R-:W-:Y:S01]  /*99220*/  IADD3 R103, P3, PT, R103, R48, RZ ;  /* 0x0000003067677210 */ /* 0x000fe20007f7e0ff */
[----:B------:R-:W-:Y:S02]  /*99230*/  IMAD.MOV.U32 R100, RZ, RZ, R49 ;  /* 0x000000ffff647224 */ /* 0x000fe400078e0031 */
[----:B------:R-:W-:-:S04]  /*99240*/  IMAD.WIDE.U32 R56, R134, R71, RZ ;  /* 0x0000004786387225 */ /* 0x000fc800078e00ff */
[----:B------:R-:W-:-:S04]  /*99250*/  IMAD.WIDE.U32 R104, R104, R69, RZ ;  /* 0x0000004568687225 */ /* 0x000fc800078e00ff */
[----:B------:R-:W-:-:S04]  /*99260*/  IMAD.WIDE.U32 R48, R142, R75, RZ ;  /* 0x0000004b8e307225 */ /* 0x000fc800078e00ff */
[----:B------:R-:W-:Y:S01]  /*99270*/  IMAD.X R115, RZ, RZ, RZ, P5 ;  /* 0x000000ffff737224 */ /* 0x000fe200028e06ff */
[----:B------:R-:W-:Y:S01]  /*99280*/  IADD3 R57, P5, PT, R57, R50, RZ ;  /* 0x0000003239397210 */ /* 0x000fe20007fbe0ff */
[----:B------:R-:W-:Y:S01]  /*99290*/  IMAD.WIDE.U32.X R106, R82, R61, R106, P4 ;  /* 0x0000003d526a7225 */ /* 0x000fe200020e046a */
[----:B------:R-:W-:-:S03]  /*992a0*/  IADD3 R105, P4, PT, R105, R52, RZ ;  /* 0x0000003469697210 */ /* 0x000fc60007f9e0ff */
[----:B------:R-:W-:Y:S02]  /*992b0*/  IMAD.MOV.U32 R114, RZ, RZ, R51 ;  /* 0x000000ffff727224 */ /* 0x000fe400078e0033 */
[----:B------:R-:W-:Y:S02]  /*992c0*/  IMAD.MOV.U32 R112, RZ, RZ, R53 ;  /* 0x000000ffff707224 */ /* 0x000fe400078e0035 */
[----:B------:R-:W-:-:S04]  /*992d0*/  IMAD.WIDE.U32.X R54, R82, R67, R54, P6 ;  /* 0x0000004352367225 */ /* 0x000fc800030e0436 */
[----:B------:R-:W-:-:S04]  /*992e0*/  IMAD.WIDE.U32 R50, R142, R69, RZ ;  /* 0x000000458e327225 */ /* 0x000fc800078e00ff */
[----:B------:R-:W-:-:S04]  /*992f0*/  IMAD.WIDE.U32 R52, R142, R65, RZ ;  /* 0x000000418e347225 */ /* 0x000fc800078e00ff */
[----:B------:R-:W-:-:S04]  /*99300*/  IMAD.WIDE.U32 R48, P6, R134, R61, R48 ;  /* 0x0000003d86307225 */ /* 0x000fc800078c0030 */
[----:B------:R-:W-:Y:S02]  /*99310*/  IMAD.X R141, RZ, RZ, RZ, P6 ;  /* 0x000000ffff8d7224 */ /* 0x000fe400030e06ff */
[----:B------:R-:W-:-:S04]  /*99320*/  IMAD.WIDE.U32.X R96, R82, R73, R96, P0 ;  /* 0x0000004952607225 */ /* 0x000fc800000e0460 */
[----:B------:R-:W-:-:S04]  /*99330*/  IMAD.WIDE.U32 R94, P6, R134, R73, R50 ;  /* 0x00000049865e7225 */ /* 0x000fc800078c0032 */
[----:B------:R-:W-:-:S04]  /*99340*/  IMAD.WIDE.U32 R52, P0, R134, R67, R52 ;  /* 0x0000004386347225 */ /* 0x000fc80007800034 */
[----:B------:R-:W-:-:S04]  /*99350*/  IMAD.WIDE.U32 R98, R134, R65, RZ ;  /* 0x0000004186627225 */ /* 0x000fc800078e00ff */
[----:B------:R-:W-:-:S04]  /*99360*/  IMAD.WIDE.U32 R50, R134, R69, RZ ;  /* 0x0000004586327225 */ /* 0x000fc800078e00ff */
[----:B------:R-:W-:Y:S01]  /*99370*/  IMAD.X R149, RZ, RZ, RZ, P6 ;  /* 0x000000ffff957224 */ /* 0x000fe200030e06ff */
[----:B------:R-:W-:Y:S01]  /*99380*/  IADD3 R99, P6, PT, R99, R52, RZ ;  /* 0x0000003463637210 */ /* 0x000fe20007fde0ff */
[----:B------:R-:W-:Y:S01]  /*99390*/  IMAD.WIDE.U32.X R108, R130, R59, R108, P1 ;  /* 0x0000003b826c7225 */ /* 0x000fe200008e046c */
[----:B------:R-:W-:-:S03]  /*993a0*/  IADD3 R51, P1, PT, R51, R94, RZ ;  /* 0x0000005e33337210 */ /* 0x000fc60007f3e0ff */
[----:B------:R-:W-:-:S04]  /*993b0*/  IMAD.WIDE.U32 R82, R134, R75, RZ ;  /* 0x0000004b86527225 */ /* 0x000fc800078e00ff */
[----:B------:R-:W-:Y:S02]  /*993c0*/  IMAD.MOV.U32 R146, RZ, RZ, R53 ;  /* 0x000000ffff927224 */ /* 0x000fe400078e0035 */
[----:B------:R-:W-:Y:S02]  /*993d0*/  IMAD.MOV.U32 R148, RZ, RZ, R95 ;  /* 0x000000ffff947224 */ /* 0x000fe400078e005f */
[----:B------:R-:W-:-:S04]  /*993e0*/  IMAD.WIDE.U32 R52, R136, R71, RZ ;  /* 0x0000004788347225 */ /* 0x000fc800078e00ff */
[----:B------:R-:W-:-:S04]  /*993f0*/  IMAD.WIDE.U32 R94, R136, R75, RZ ;  /* 0x0000004b885e7225 */ /* 0x000fc800078e00ff */
[----:B------:R-:W-:Y:S01]  /*99400*/  IMAD.X R147, RZ, RZ, RZ, P0 ;  /* 0x000000ffff937224 */ /* 0x000fe200000e06ff */
[----:B------:R-:W-:Y:S01]  /*99410*/  IADD3 R83, P0, PT, R83, R48, RZ ;  /* 0x0000003053537210 */ /* 0x000fe20007f1e0ff */
[----:B------:R-:W-:Y:S02]  /*99420*/  IMAD.MOV.U32 R140, RZ, RZ, R49 ;  /* 0x000000ffff8c7224 */ /* 0x000fe400078e0031 */
[----:B------:R-:W-:-:S04]  /*99430*/  IMAD.WIDE.U32.X R92, R130, R61, R92, P2 ;  /* 0x0000003d825c7225 */ /* 0x000fc800010e045c */
[----:B------:R-:W-:-:S04]  /*99440*/  IMAD.WIDE.U32.X R100, R130, R67, R100, P3 ;  /* 0x0000004382647225 */ /* 0x000fc800018e0464 */
[----:B------:R-:W-:-:S04]  /*99450*/  IMAD.WIDE.U32.X R48, R130, R73, R112, P4 ;  /* 0x0000004982307225 */ /* 0x000fc800020e0470 */
[----:B------:R-:W-:-:S04]  /*99460*/  IMAD.WIDE.U32 R134, P2, R132, R59, R52 ;  /* 0x0000003b84867225 */ /* 0x000fc80007840034 */
[----:B------:R-:W-:-:S04]  /*99470*/  IMAD.WIDE.U32 R130, R132, R71, RZ ;  /* 0x0000004784827225 */ /* 0x000fc800078e00ff */
[----:B------:R-:W-:-:S04]  /*99480*/  IMAD.WIDE.U32 R144, R132, R75, RZ ;  /* 0x0000004b84907225 */ /* 0x000fc800078e00ff */
[----:B------:R-:W-:-:S04]  /*99490*/  IMAD.WIDE.U32 R138, P3, R132, R61, R94 ;  /* 0x0000003d848a7225 */ /* 0x000fc8000786005e */
[----:B------:R-:W-:-:S04]  /*994a0*/  IMAD.WIDE.U32.X R112, R142, R59, R114, P5 ;  /* 0x0000003b8e707225 */ /* 0x000fc800028e0472 */
[C---:B------:R-:W-:Y:S01]  /*994b0*/  IMAD.WIDE.U32.X R114, R142.reuse, R61, R140, P0 ;  /* 0x0000003d8e727225 */ /* 0x040fe200000e048c */
[----:B------:R-:W-:Y:S02]  /*994c0*/  IADD3 R151, P0, PT, R131, R134, RZ ;  /* 0x0000008683977210 */ /* 0x000fe40007f1e0ff */
[----:B------:R-:W-:Y:S01]  /*994d0*/  LOP3.LUT R131, RZ, R130, RZ, 0x33, !PT ;  /* 0x00000082ff837212 */ /* 0x000fe200078e33ff */
[----:B------:R-:W-:-:S04]  /*994e0*/  IMAD.WIDE.U32.X R94, R142, R67, R146, P6 ;  /* 0x000000438e5e7225 */ /* 0x000fc800030e0492 */
[----:B------:R-:W-:Y:S01]  /*994f0*/  IMAD.WIDE.U32.X R52, R142, R73, R148, P1 ;  /* 0x000000498e347225 */ /* 0x000fe200008e0494 */
[----:B------:R-:W-:-:S03]  /*99500*/  IADD3 R71, P1, PT, R145, R138, RZ ;  /* 0x0000008a91477210 */ /* 0x000fc60007f3e0ff */
[----:B------:R-:W-:Y:S02]  /*99510*/  IMAD.MOV.U32 R142, RZ, RZ, R135 ;  /* 0x000000ffff8e7224 */ /* 0x000fe400078e0087 */
[----:B------:R-:W-:-:S04]  /*99520*/  IMAD.WIDE.U32 R140, R136, R65, RZ ;  /* 0x00000041888c7225 */ /* 0x000fc800078e00ff */
[----:B------:R-:W-:Y:S02]  /*99530*/  IMAD.X R143, RZ, RZ, RZ, P2 ;  /* 0x000000ffff8f7224 */ /* 0x000fe400010e06ff */
[----:B------:R-:W-:Y:S02]  /*99540*/  IMAD.X R135, RZ, RZ, RZ, P3 ;  /* 0x000000ffff877224 */ /* 0x000fe400018e06ff */
[----:B------:R-:W-:Y:S02]  /*99550*/  IMAD.MOV.U32 R134, RZ, RZ, R139 ;  /* 0x000000ffff867224 */ /* 0x000fe400078e008b */
[----:B------:R-:W-:-:S04]  /*99560*/  IMAD.WIDE.U32 R146, R136, R69, RZ ;  /* 0x0000004588927225 */ /* 0x000fc800078e00ff */
[----:B------:R-:W-:-:S04]  /*99570*/  IMAD.WIDE.U32.X R142, R136, R59, R142, P0 ;  /* 0x0000003b888e7225 */ /* 0x000fc800000e048e */
[----:B------:R-:W-:Y:S01]  /*99580*/  IMAD.WIDE.U32.X R138, R136, R61, R134, P1 ;  /* 0x0000003d888a7225 */ /* 0x000fe200008e0486 */
[----:B------:R-:W-:-:S03]  /*99590*/  IADD3 R144, P3, P2, R122, R144, R142 ;  /* 0x000000907a907210 */ /* 0x000fc60007a7e08e */
[----:B------:R-:W-:-:S04]  /*995a0*/  IMAD.WIDE.U32 R134, P0, R132, R67, R140 ;  /* 0x0000004384867225 */ /* 0x000fc8000780008c */
[----:B------:R-:W-:-:S04]  /*995b0*/  IMAD.WIDE.U32 R140, R132, R65, RZ ;  /* 0x00000041848c7225 */ /* 0x000fc800078e00ff */
[----:B------:R-:W-:-:S04]  /*995c0*/  IMAD.WIDE.U32 R148, P1, R132, R73, R146 ;  /* 0x0000004984947225 */ /* 0x000fc80007820092 */
[----:B------:R-:W-:Y:S01]  /*995d0*/  IMAD.X R147, RZ, RZ, RZ, P0 ;  /* 0x000000ffff937224 */ /* 0x000fe200000e06ff */
[----:B------:R-:W-:Y:S01]  /*995e0*/  IADD3 R145, P0, PT, R141, R134, RZ ;  /* 0x000000868d917210 */ /* 0x000fe20007f1e0ff */
[----:B------:R-:W-:-:S04]  /*995f0*/  IMAD.WIDE.U32 R132, R132, R69, RZ ;  /* 0x0000004584847225 */ /* 0x000fc800078e00ff */
[----:B------:R-:W-:-:S04]  /*99600*/  IMAD.MOV.U32 R146, RZ, RZ, R135 ;  /* 0x000000ffff927224 */ /* 0x000fc800078e0087 */
[----:B------:R-:W-:Y:S01]  /*99610*/  IMAD.WIDE.U32.X R134, R136, R67, R146, P0 ;  /* 0x0000004388867225 */ /* 0x000fe200000e0492 */
[----:B------:R-:W-:-:S03]  /*99620*/  IADD3 R67, P0, PT, R133, R148, RZ ;  /* 0x0000009485437210 */ /* 0x000fc60007f1e0ff */
[----:B------:R-:W-:Y:S02]  /*99630*/  IMAD.X R147, RZ, RZ, RZ, P1 ;  /* 0x000000ffff937224 */ /* 0x000fe400008e06ff */
[----:B------:R-:W-:-:S04]  /*99640*/  IMAD.MOV.U32 R146, RZ, RZ, R149 ;  /* 0x000000ffff927224 */ /* 0x000fc800078e0095 */
[----:B------:R-:W-:Y:S01]  /*99650*/  IMAD.WIDE.U32.X R136, R136, R73, R146, P0 ;  /* 0x0000004988887225 */ /* 0x000fe200000e0492 */
[----:B------:R-:W-:-:S04]  /*99660*/  ISETP.GE.U32.AND P0, PT, R47, R40, PT ;  /* 0x000000282f00720c */ /* 0x000fc80003f06070 */
[----:B------:R-:W-:-:S04]  /*99670*/  ISETP.GE.U32.AND.EX P0, PT, R58, R41, PT, P0 ;  /* 0x000000293a00720c */ /* 0x000fc80003f06100 */
[----:B------:R-:W-:Y:S02]  /*99680*/  SEL R59, RZ, 0xffffffff, P0 ;  /* 0xffffffffff3b7807 */ /* 0x000fe40000000000 */
[----:B------:R-:W-:Y:S02]  /*99690*/  SEL R61, RZ, 0x1, P0 ;  /* 0x00000001ff3d7807 */ /* 0x000fe40000000000 */
[----:B------:R-:W-:Y:S02]  /*996a0*/  IADD3 R79, P1, PT, R59, R64, RZ ;  /* 0x000000403b4f7210 */ /* 0x000fe40007f3e0ff */
[----:B------:R-:W-:Y:S01]  /*996b0*/  ISETP.GE.U32.AND P0, PT, R64, R61, PT ;  /* 0x0000003d4000720c */ /* 0x000fe20003f06070 */
[----:B------:R-:W-:Y:S02]  /*996c0*/  IMAD R61, R151, R42, RZ ;  /* 0x0000002a973d7224 */ /* 0x000fe400078e02ff */
[----:B------:R-:W-:Y:S01]  /*996d0*/  IMAD.X R150, R59, 0x1, R60, P1 ;  /* 0x000000013b967824 */ /* 0x000fe200008e063c */
[----:B------:R-:W-:Y:S01]  /*996e0*/  ISETP.GE.U32.AND P1, PT, R79, R38, PT ;  /* 0x000000264f00720c */ /* 0x000fe20003f26070 */
[----:B------:R-:W-:Y:S01]  /*996f0*/  IMAD R61, R130, R43, R61 ;  /* 0x0000002b823d7224 */ /* 0x000fe200078e023d */
[----:B------:R-:W-:-:S02]  /*99700*/  ISETP.GE.U32.AND.EX P0, PT, R60, RZ, PT, P0 ;  /* 0x000000ff3c00720c */ /* 0x000fc40003f06100 */
[----:B------:R-:W-:Y:S02]  /*99710*/  ISETP.GE.U32.AND.EX P1, PT, R150, R39, PT, P1 ;  /* 0x000000279600720c */ /* 0x000fe40003f26110 */
[----:B------:R-:W-:Y:S02]  /*99720*/  SEL R142, RZ, 0x1, P0 ;  /* 0x00000001ff8e7807 */ /* 0x000fe40000000000 */
[----:B------:R-:W-:Y:S02]  /*99730*/  SEL R75, RZ, 0x1, P1 ;  /* 0x00000001ff4b7807 */ /* 0x000fe40000800000 */
[----:B------:R-:W-:Y:S02]  /*99740*/  IADD3 R79, P4, PT, R79, -R38, RZ ;  /* 0x800000264f4f7210 */ /* 0x000fe40007f9e0ff */
[----:B------:R-:W-:Y:S02]  /*99750*/  IADD3 R75, P1, PT, R75, R142, RZ ;  /* 0x0000008e4b4b7210 */ /* 0x000fe40007f3e0ff */
[----:B------:R-:W-:-:S02]  /*99760*/  IADD3.X R142, PT, PT, R128, R71, R143, P3, P2 ;  /* 0x00000047808e7210 */ /* 0x000fc40001fe448f */
[----:B------:R-:W-:Y:S01]  /*99770*/  ISETP.GE.U32.AND P0, PT, R70, R75, PT ;  /* 0x0000004b4600720c */ /* 0x000fe20003f06070 */
[----:B------:R-:W-:Y:S01]  /*99780*/  IMAD.X R59, RZ, RZ, RZ, P1 ;  /* 0x000000ffff3b7224 */ /* 0x000fe200008e06ff */
[----:B------:R-:W-:-:S04]  /*99790*/  IADD3 R75, P2, PT, -R75, R70, RZ ;  /* 0x000000464b4b7210 */ /* 0x000fc80007f5e1ff */
[----:B------:R-:W-:Y:S01]  /*997a0*/  ISETP.GE.U32.AND P1, PT, R75, R36, PT ;  /* 0x000000244b00720c */ /* 0x000fe20003f26070 */
[C---:B------:R-:W-:Y:S01]  /*997b0*/  IMAD.X R148, R74.reuse, 0x1, ~R59, P2 ;  /* 0x000000014a947824 */ /* 0x040fe200010e0e3b */
[----:B------:R-:W-:-:S04]  /*997c0*/  ISETP.GE.U32.AND.EX P0, PT, R74, R59, PT, P0 ;  /* 0x0000003b4a00720c */ /* 0x000fc80003f06100 */
[----:B------:R-:W-:Y:S02]  /*997d0*/  ISETP.GE.U32.AND.EX P1, PT, R148, R37, PT, P1 ;  /* 0x000000259400720c */ /* 0x000fe40003f26110 */
[----:B------:R-:W-:Y:S02]  /*997e0*/  SEL R146, RZ, 0x1, P0 ;  /* 0x00000001ff927807 */ /* 0x000fe40000000000 */
[----:B------:R-:W-:Y:S02]  /*997f0*/  SEL R73, RZ, 0x1, P1 ;  /* 0x00000001ff497807 */ /* 0x000fe40000800000 */
[----:B------:R-:W-:Y:S02]  /*99800*/  ISETP.GE.U32.AND P1, PT, R144, R122, PT ;  /* 0x0000007a9000720c */ /* 0x000fe40003f26070 */
[----:B------:R-:W-:Y:S02]  /*99810*/  IADD3 R73, P0, PT, R73, R146, RZ ;  /* 0x0000009249497210 */ /* 0x000fe40007f1e0ff */
[----:B------:R-:W-:-:S02]  /*99820*/  ISETP.GE.U32.AND.EX P1, PT, R142, R128, PT, P1 ;  /* 0x000000808e00720c */ /* 0x000fc40003f26110 */
[----:B------:R-:W-:Y:S01]  /*99830*/  ISETP.GE.U32.AND P2, PT, R72, R73, PT ;  /* 0x000000494800720c */ /* 0x000fe20003f46070 */
[----:B------:R-:W-:Y:S01]  /*99840*/  IMAD.X R59, RZ, RZ, RZ, P0 ;  /* 0x000000ffff3b7224 */ /* 0x000fe200000e06ff */
[----:B------:R-:W-:Y:S02]  /*99850*/  IADD3 R73, P3, PT, -R73, R72, RZ ;  /* 0x0000004849497210 */ /* 0x000fe40007f7e1ff */
[----:B------:R-:W-:Y:S02]  /*99860*/  SEL R69, RZ, 0x1, P1 ;  /* 0x00000001ff457807 */ /* 0x000fe40000800000 */
[----:B------:R-:W-:Y:S01]  /*99870*/  ISETP.GE.U32.AND P0, PT, R73, R2, PT ;  /* 0x000000024900720c */ /* 0x000fe20003f06070 */
[----:B------:R-:W-:-:S05]  /*99880*/  IMAD.X R122, R76, 0x1, ~R59, P3 ;  /* 0x000000014c7a7824 */ /* 0x000fca00018e0e3b */
[----:B------:R-:W-:-:S04]  /*99890*/  ISETP.GE.U32.AND.EX P0, PT, R122, R3, PT, P0 ;  /* 0x000000037a00720c */ /* 0x000fc80003f06100 */
[----:B------:R-:W-:Y:S02]  /*998a0*/  ISETP.GE.U32.AND.EX P0, PT, R76, R59, P0, P2 ;  /* 0x0000003b4c00720c */ /* 0x000fe40000706120 */
[----:B------:R-:W-:Y:S02]  /*998b0*/  IADD3 R73, P2, PT, R73, -R2, RZ ;  /* 0x8000000249497210 */ /* 0x000fe40007f5e0ff */
[----:B------:R-:W-:Y:S02]  /*998c0*/  SEL R79, R79, R64, P0 ;  /* 0x000000404f4f7207 */ /* 0x000fe40000000000 */
[----:B------:R-:W-:Y:S01]  /*998d0*/  SEL R73, R73, R72, P0 ;  /* 0x0000004849497207 */ /* 0x000fe20000000000 */
[----:B------:R-:W-:Y:S01]  /*998e0*/  IMAD.X R59, R122, 0x1, ~R3, P2 ;  /* 0x000000017a3b7824 */ /* 0x000fe200010e0e03 */
[----:B------:R-:W-:-:S04]  /*998f0*/  IADD3 R75, P2, PT, R75, -R36, RZ ;  /* 0x800000244b4b7210 */ /* 0x000fc80007f5e0ff */
[----:B------:R-:W-:Y:S01]  /*99900*/  SEL R75, R75, R70, P0 ;  /* 0x000000464b4b7207 */ /* 0x000fe20000000000 */
[----:B------:R-:W-:Y:S01]  /*99910*/  IMAD.WIDE.U32 R70, R130, R42, RZ ;  /* 0x0000002a82467225 */ /* 0x000fe200078e00ff */
[----:B------:R-:W-:-:S03]  /*99920*/  SEL R72, R59, R76, P0 ;  /* 0x0000004c3b487207 */ /* 0x000fc60000000000 */
[----:B------:R-:W-:Y:S01]  /*99930*/  IMAD.IADD R133, R71, 0x1, R61 ;  /* 0x0000000147857824 */ /* 0x000fe200078e023d */
[----:B------:R-:W-:Y:S01]  /*99940*/  SEL R61, R41, RZ, P0 ;  /* 0x000000ff293d7207 */ /* 0x000fe20000000000 */
[----:B------:R-:W-:Y:S01]  /*99950*/  IMAD.X R59, R148, 0x1, ~R37, P2 ;  /* 0x00000001943b7824 */ /* 0x000fe200010e0e25 */
[----:B------:R-:W-:Y:S01]  /*99960*/  IADD3 R69, P2, P3, R78, R80, R69 ;  /* 0x000000504e457210 */ /* 0x000fe20007b5e045 */
[----:B------:R-:W-:Y:S01]  /*99970*/  IMAD.WIDE.U32 R128, R133, R40, RZ ;  /* 0x0000002885807225 */ /* 0x000fe200078e00ff */
[----:B------:R-:W-:Y:S02]  /*99980*/  SEL R80, R40, RZ, P0 ;  /* 0x000000ff28507207 */ /* 0x000fe40000000000 */
[----:B------:R-:W-:Y:S01]  /*99990*/  SEL R74, R59, R74, P0 ;  /* 0x0000004a3b4a7207 */ /* 0x000fe20000000000 */
[----:B------:R-:W-:Y:S01]  /*999a0*/  IMAD.X R59, R150, 0x1, ~R39, P4 ;  /* 0x00000001963b7824 */ /* 0x000fe200020e0e27 */
[----:B------:R-:W-:Y:S01]  /*999b0*/  IADD3 R80, P5, PT, -R80, R47, RZ ;  /* 0x0000002f50507210 */ /* 0x000fe20007fbe1ff */
[----:B------:R-:W-:Y:S01]  /*999c0*/  IMAD.WIDE.U32 R64, R70, R40, RZ ;  /* 0x0000002846407225 */ /* 0x000fe200078e00ff */
[----:B------:R-:W-:-:S02]  /*999d0*/  IADD3.X R141, PT, PT, R123, R81, RZ, P2, P3 ;  /* 0x000000517b8d7210 */ /* 0x000fc400017e64ff */
[----:B------:R-:W-:Y:S01]  /*999e0*/  SEL R76, R59, R60, P0 ;  /* 0x0000003c3b4c7207 */ /* 0x000fe20000000000 */
[----:B------:R-:W-:Y:S01]  /*999f0*/  IMAD.WIDE.U32 R128, P6, R70, R41, R128 ;  /* 0x0000002946807225 */ /* 0x000fe200078c0080 */
[----:B------:R-:W-:Y:S02]  /*99a00*/  ISETP.GT.U32.AND P1, PT, R64, R131, PT ;  /* 0x000000834000720c */ /* 0x000fe40003f24070 */
[----:B------:R-:W-:Y:S01]  /*99a10*/  LOP3.LUT R60, RZ, R151, RZ, 0x33, !PT ;  /* 0x00000097ff3c7212 */ /* 0x000fe200078e33ff */
[----:B------:R-:W-:Y:S01]  /*99a20*/  IMAD.X R78, R58, 0x1, ~R61, P5 ;  /* 0x000000013a4e7824 */ /* 0x000fe200028e0e3d */
[----:B------:R-:W-:Y:S01]  /*99a30*/  IADD3 R65, P4, PT, R65, R128, RZ ;  /* 0x0000008041417210 */ /* 0x000fe20007f9e0ff */
[----:B------:R-:W-:Y:S02]  /*99a40*/  IMAD.X R59, RZ, RZ, RZ, P6 ;  /* 0x000000ffff3b7224 */ /* 0x000fe400030e06ff */
[----:B------:R-:W-:Y:S01]  /*99a50*/  IMAD.MOV.U32 R58, RZ, RZ, R129 ;  /* 0x000000ffff3a7224 */ /* 0x000fe200078e0081 */
[----:B------:R-:W-:Y:S01]  /*99a60*/  ISETP.GT.U32.AND.EX P0, PT, R65, R60, PT, P1 ;  /* 0x0000003c4100720c */ /* 0x000fe20003f04110 */
[----:B------:R-:W-:Y:S01]  /*99a70*/  IMAD.WIDE.U32 R64, R133, R38, RZ ;  /* 0x0000002685407225 */ /* 0x000fe200078e00ff */
[----:B------:R-:W-:-:S02]  /*99a80*/  IADD3 R81, P1, P2, R69, R140, R138 ;  /* 0x0000008c45517210 */ /* 0x000fc40007a3e08a */
[----:B------:R-:W-:Y:S01]  /*99a90*/  SEL R47, RZ, 0x1, !P0 ;  /* 0x00000001ff2f7807 */ /* 0x000fe20004000000 */
[C---:B------:R-:W-:Y:S01]  /*99aa0*/  IMAD.WIDE.U32 R60, R70.reuse, R38, RZ ;  /* 0x00000026463c7225 */ /* 0x040fe200078e00ff */
[----:B------:R-:W-:Y:S02]  /*99ab0*/  IADD3.X R138, PT, PT, R141, R145, R139, P1, P2 ;  /* 0x000000918d8a7210 */ /* 0x000fe40000fe448b */
[C---:B------:R-:W-:Y:S01]  /*99ac0*/  ISETP.GE.U32.AND P0, PT, R81.reuse, R69, PT ;  /* 0x000000455100720c */ /* 0x040fe20003f06070 */
[----:B------:R-:W-:Y:S01]  /*99ad0*/  IMAD.WIDE.U32 R64, P3, R70, R39, R64 ;  /* 0x0000002746407225 */ /* 0x000fe20007860040 */
[----:B------:R-:W-:Y:S02]  /*99ae0*/  IADD3 R81, P5, PT, R81, R118, RZ ;  /* 0x0000007651517210 */ /* 0x000fe40007fbe0ff */
[----:B------:R-:W-:Y:S01]  /*99af0*/  ISETP.GE.U32.AND.EX P0, PT, R138, R141, PT, P0 ;  /* 0x0000008d8a00720c */ /* 0x000fe20003f06100 */
[----:B------:R-:W-:-:S04]  /*99b00*/  IMAD.WIDE.U32 R128, R133, R36, RZ ;  /* 0x0000002485807225 */ /* 0x000fc800078e00ff */
[----:B------:R-:W-:-:S04]  /*99b10*/  IMAD.WIDE.U32.X R58, R133, R41, R58, P4 ;  /* 0x00000029853a7225 */ /* 0x000fc800020e043a */
[----:B------:R-:W-:Y:S01]  /*99b20*/  IMAD.X R123, RZ, RZ, RZ, P3 ;  /* 0x000000ffff7b7224 */ /* 0x000fe200018e06ff */
[----:B------:R-:W-:Y:S01]  /*99b30*/  IADD3 R71, P3, PT, R61, R64, RZ ;  /* 0x000000403d477210 */ /* 0x000fe20007f7e0ff */
[----:B------:R-:W-:Y:S01]  /*99b40*/  IMAD.WIDE.U32 R130, R133, R2, RZ ;  /* 0x0000000285827225 */ /* 0x000fe200078e00ff */
[----:B------:R-:W-:-:S03]  /*99b50*/  IADD3 R47, P1, P2, R60, R58, R47 ;  /* 0x0000003a3c2f7210 */ /* 0x000fc60007a3e02f */
[C---:B------:R-:W-:Y:S01]  /*99b60*/  IMAD.WIDE.U32 R60, P4, R70.reuse, R37, R128 ;  /* 0x00000025463c7225 */ /* 0x040fe20007880080 */
[----:B------:R-:W-:Y:S02]  /*99b70*/  IADD3.X R69, PT, PT, R71, R59, RZ, P1, P2 ;  /* 0x0000003b47457210 */ /* 0x000fe40000fe44ff */
[----:B------:R-:W-:Y:S01]  /*99b80*/  ISETP.GE.U32.AND P1, PT, R81, R118, PT ;  /* 0x000000765100720c */ /* 0x000fe20003f26070 */
[----:B------:R-:W-:-:S04]  /*99b90*/  IMAD.WIDE.U32 R128, R70, R36, RZ ;  /* 0x0000002446807225 */ /* 0x000fc800078e00ff */
[----:B------:R-:W-:Y:S01]  /*99ba0*/  IMAD.MOV.U32 R122, RZ, RZ, R65 ;  /* 0x000000ffff7a7224 */ /* 0x000fe200078e0041 */
[----:B------:R-:W-:Y:S01]  /*99bb0*/  IADD3 R139, P2, PT, R129, R60, RZ ;  /* 0x0000003c818b7210 */ /* 0x000fe20007f5e0ff */
[----:B------:R-:W-:Y:S02]  /*99bc0*/  IMAD.X R71, RZ, RZ, RZ, P4 ;  /* 0x000000ffff477224 */ /* 0x000fe400020e06ff */
[----:B------:R-:W-:Y:S01]  /*99bd0*/  IMAD.X R129, R138, 0x1, R119, P5 ;  /* 0x000000018a817824 */ /* 0x000fe200028e0677 */
[----:B------:R-:W-:Y:S01]  /*99be0*/  IADD3 R144, P5, PT, R47, R144, RZ ;  /* 0x000000902f907210 */ /* 0x000fe20007fbe0ff */
[----:B------:R-:W-:-:S03]  /*99bf0*/  IMAD.WIDE.U32 R130, P4, R70, R3, R130 ;  /* 0x0000000346827225 */ /* 0x000fc60007880082 */
[----:B------:R-:W-:Y:S01]  /*99c00*/  ISETP.GE.U32.AND.EX P1, PT, R129, R119, PT, P1 ;  /* 0x000000778100720c */ /* 0x000fe20003f26110 */
[----:B------:R-:W-:-:S04]  /*99c10*/  IMAD.WIDE.U32 R64, R70, R2, RZ ;  /* 0x0000000246407225 */ /* 0x000fc800078e00ff */
[----:B------:R-:W-:Y:S01]  /*99c20*/  IMAD.MOV.U32 R70, RZ, RZ, R61 ;  /* 0x000000ffff467224 */ /* 0x000fe200078e003d */
[----:B------:R-:W-:Y:S01]  /*99c30*/  SEL R61, RZ, 0x1, P0 ;  /* 0x00000001ff3d7807 */ /* 0x000fe20000000000 */
[----:B------:R-:W-:Y:S01]  /*99c40*/  IMAD.WIDE.U32.X R118, R133, R39, R122, P3 ;  /* 0x0000002785767225 */ /* 0x000fe200018e047a */
[----:B------:R-:W-:Y:S02]  /*99c50*/  ISETP.GE.U32.AND P0, PT, R144, R47, PT ;  /* 0x0000002f9000720c */ /* 0x000fe40003f06070 */
[----:B------:R-:W-:Y:S01]  /*99c60*/  IADD3 R123, P3, P6, R116, R106, R61 ;  /* 0x0000006a747b7210 */ /* 0x000fe20007e7e03d */
[----:B------:R-:W-:Y:S01]  /*99c70*/  IMAD.X R142, R69, 0x1, R142, P5 ;  /* 0x00000001458e7824 */ /* 0x000fe200028e068e */
[----:B------:R-:W-:Y:S01]  /*99c80*/  SEL R47, RZ, 0x1, P1 ;  /* 0x00000001ff2f7807 */ /* 0x000fe20000800000 */
[----:B------:R-:W-:Y:S01]  /*99c90*/  IMAD.X R59, RZ, RZ, RZ, P4 ;  /* 0x000000ffff3b7224 */ /* 0x000fe200020e06ff */
[----:B------:R-:W-:Y:S01]  /*99ca0*/  IADD3 R141, P4, PT, R65, R130, RZ ;  /* 0x00000082418d7210 */ /* 0x000fe20007f9e0ff */
[----:B------:R-:W-:Y:S01]  /*99cb0*/  IMAD.WIDE.U32 R60, R144, R42, RZ ;  /* 0x0000002a903c7225 */ /* 0x000fe200078e00ff */
[----:B------:R-:W-:-:S02]  /*99cc0*/  ISETP.GE.U32.AND.EX P0, PT, R142, R69, PT, P0 ;  /* 0x000000458e00720c */ /* 0x000fc40003f06100 */
[----:B------:R-:W-:Y:S01]  /*99cd0*/  IADD3.X R117, PT, PT, R117, R107, RZ, P3, P6 ;  /* 0x0000006b75757210 */ /* 0x000fe20001fec4ff */
[----:B------:R-:W-:Y:S01]  /*99ce0*/  IMAD.MOV.U32 R58, RZ, RZ, R131 ;  /* 0x000000ffff3a7224 */ /* 0x000fe200078e0083 */
[----:B------:R-:W-:Y:S01]  /*99cf0*/  SEL R65, RZ, 0x1, P0 ;  /* 0x00000001ff417807 */ /* 0x000fe20000000000 */
[----:B------:R-:W-:-:S03]  /*99d00*/  IMAD.WIDE.U32.X R70, R133, R37, R70, P2 ;  /* 0x0000002585467225 */ /* 0x000fc600010e0446 */
[----:B------:R-:W-:Y:S01]  /*99d10*/  IADD3 R128, P0, P6, R128, R118, R65 ;  /* 0x0000007680807210 */ /* 0x000fe20007e1e041 */
[----:B------:R-:W-:Y:S01]  /*99d20*/  IMAD.WIDE.U32.X R58, R133, R3, R58, P4 ;  /* 0x00000003853a7225 */ /* 0x000fe200020e043a */
[----:B------:R-:W-:Y:S02]  /*99d30*/  IADD3 R110, P5, P4, R110, R108, R47 ;  /* 0x0000006c6e6e7210 */ /* 0x000fe40007cbe02f */
[----:B------:R-:W-:Y:S01]  /*99d40*/  LOP3.LUT R47, RZ, R144, RZ, 0x33, !PT ;  /* 0x00000090ff2f7212 */ /* 0x000fe200078e33ff */
[----:B------:R-:W-:Y:S01]  /*99d50*/  IMAD.WIDE.U32 R106, R60, R40, RZ ;  /* 0x000000283c6a7225 */ /* 0x000fe200078e00ff */
[----:B------:R-:W-:Y:S02]  /*99d60*/  IADD3 R133, P2, P3, R123, R132, R134 ;  /* 0x000000847b857210 */ /* 0x000fe40007b5e086 */
[----:B------:R-:W-:Y:S01]  /*99d70*/  IADD3.X R111, PT, PT, R111, R109, RZ, P5, P4 ;  /* 0x0000006d6f6f7210 */ /* 0x000fe20002fe84ff */
[----:B------:R-:W-:Y:S01]  /*99d80*/  IMAD R108, R142, R42, RZ ;  /* 0x0000002a8e6c7224 */ /* 0x000fe200078e02ff */
[----:B------:R-:W-:-:S02]  /*99d90*/  ISETP.GT.U32.AND P1, PT, R106, R47, PT ;  /* 0x0000002f6a00720c */ /* 0x000fc40003f24070 */
[----:B------:R-:W-:Y:S01]  /*99da0*/  IADD3.X R134, PT, PT, R117, R67, R135, P2, P3 ;  /* 0x0000004375867210 */ /* 0x000fe200017e6487 */
[----:B------:R-:W-:Y:S01]  /*99db0*/  IMAD R69, R144, R43, R108 ;  /* 0x0000002b90457224 */ /* 0x000fe200078e026c */
[----:B------:R-:W-:Y:S02]  /*99dc0*/  IADD3 R47, P3, PT, R110, R133, RZ ;  /* 0x000000856e2f7210 */ /* 0x000fe40007f7e0ff */
[----:B------:R-:W-:Y:S02]  /*99dd0*/  ISETP.GE.U32.AND P2, PT, R133, R123, PT ;  /* 0x0000007b8500720c */ /* 0x000fe40003f46070 */
[----:B------:R-:W-:Y:S02]  /*99de0*/  IADD3.X R118, PT, PT, R139, R119, RZ, P0, P6 ;  /* 0x000000778b767210 */ /* 0x000fe400007ec4ff */
[----:B------:R-:W-:Y:S01]  /*99df0*/  ISETP.GE.U32.AND P4, PT, R47, R110, PT ;  /* 0x0000006e2f00720c */ /* 0x000fe20003f86070 */
[----:B------:R-:W-:Y:S01]  /*99e00*/  IMAD.X R110, R111, 0x1, R134, P3 ;  /* 0x000000016f6e7824 */ /* 0x000fe200018e0686 */
[----:B------:R-:W-:Y:S01]  /*99e10*/  IADD3 R106, P0, PT, R47, R56, RZ ;  /* 0x000000382f6a7210 */ /* 0x000fe20007f1e0ff */
[----:B------:R-:W-:Y:S01]  /*99e20*/  IMAD.IADD R47, R61, 0x1, R69 ;  /* 0x000000013d2f7824 */ /* 0x000fe200078e0245 */
[----:B------:R-:W-:-:S02]  /*99e30*/  ISETP.GE.U32.AND.EX P2, PT, R134, R117, PT, P2 ;  /* 0x000000758600720c */ /* 0x000fc40003f46120 */
[----:B------:R-:W-:Y:S01]  /*99e40*/  IADD3 R69, P5, PT, R128, R81, RZ ;  /* 0x0000005180457210 */ /* 0x000fe20007fbe0ff */
[----:B------:R-:W-:Y:S01]  /*99e50*/  IMAD.WIDE.U32 R108, R47, R40, RZ ;  /* 0x000000282f6c7225 */ /* 0x000fe200078e00ff */
[----:B------:R-:W-:Y:S02]  /*99e60*/  SEL R65, RZ, 0x1, P2 ;  /* 0x00000001ff417807 */ /* 0x000fe40001000000 */
[C---:B------:R-:W-:Y:S01]  /*99e70*/  ISETP.GE.U32.AND.EX P4, PT, R110.reuse, R111, PT, P4 ;  /* 0x0000006f6e00720c */ /* 0x040fe20003f86140 */
[----:B------:R-:W-:Y:S01]  /*99e80*/  IMAD.X R110, R110, 0x1, R57, P0 ;  /* 0x000000016e6e7824 */ /* 0x000fe200000e0639 */
[----:B------:R-:W-:Y:S01]  /*99e90*/  ISETP.GE.U32.AND P3, PT, R106, R56, PT ;  /* 0x000000386a00720c */ /* 0x000fe20003f66070 */
[----:B------:R-:W-:Y:S01]  /*99ea0*/  IMAD.X R129, R118, 0x1, R129, P5 ;  /* 0x0000000176817824 */ /* 0x000fe200028e0681 */
[----:B------:R-:W-:Y:S01]  /*99eb0*/  IADD3 R65, P2, P5, R90, R54, R65 ;  /* 0x000000365a417210 */ /* 0x000fe20007d5e041 */
[----:B------:R-:W-:Y:S01]  /*99ec0*/  IMAD.WIDE.U32 R108, P6, R60, R41, R108 ;  /* 0x000000293c6c7225 */ /* 0x000fe200078c006c */
[----:B------:R-:W-:-:S02]  /*99ed0*/  SEL R61, RZ, 0x1, P4 ;  /* 0x00000001ff3d7807 */ /* 0x000fc40002000000 */
[----:B------:R-:W-:Y:S01]  /*99ee0*/  ISETP.GE.U32.AND.EX P3, PT, R110, R57, PT, P3 ;  /* 0x000000396e00720c */ /* 0x000fe20003f66130 */
[----:B------:R-:W-:Y:S01]  /*99ef0*/  IMAD.WIDE.U32 R56, R47, R38, RZ ;  /* 0x000000262f387225 */ /* 0x000fe200078e00ff */
[----:B------:R-:W-:Y:S02]  /*99f00*/  IADD3.X R81, PT, PT, R91, R55, RZ, P2, P5 ;  /* 0x000000375b517210 */ /* 0x000fe400017ea4ff */
[----:B------:R-:W-:Y:S01]  /*99f10*/  IADD3 R61, P2, P5, R102, R92, R61 ;  /* 0x0000005c663d7210 */ /* 0x000fe20007d5e03d */
[----:B------:R-:W-:Y:S01]  /*99f20*/  IMAD.X R55, RZ, RZ, RZ, P6 ;  /* 0x000000ffff377224 */ /* 0x000fe200030e06ff */
[----:B------:R-:W-:Y:S02]  /*99f30*/  IADD3 R116, P6, PT, R65, R136, RZ ;  /* 0x0000008841747210 */ /* 0x000fe40007fde0ff */
[----:B------:R-:W-:Y:S02]  /*99f40*/  IADD3 R107, P4, PT, R107, R108, RZ ;  /* 0x0000006c6b6b7210 */ /* 0x000fe40007f9e0ff */
[----:B------:R-:W-:Y:S01]  /*99f50*/  IADD3.X R108, PT, PT, R103, R93, RZ, P2, P5 ;  /* 0x0000005d676c7210 */ /* 0x000fe200017ea4ff */
[----:B------:R-:W-:Y:S01]  /*99f60*/  IMAD.WIDE.U32 R90, P2, R60, R39, R56 ;  /* 0x000000273c5a7225 */ /* 0x000fe20007840038 */
[----:B------:R-:W-:-:S02]  /*99f70*/  IADD3 R102, P5, PT, R61, R116, RZ ;  /* 0x000000743d667210 */ /* 0x000fc40007fbe0ff */
[----:B------:R-:W-:Y:S01]  /*99f80*/  LOP3.LUT R54, RZ, R142, RZ, 0x33, !PT ;  /* 0x0000008eff367212 */ /* 0x000fe200078e33ff */
[----:B------:R-:W-:Y:S01]  /*99f90*/  IMAD.X R137, R81, 0x1, R137, P6 ;  /* 0x0000000151897824 */ /* 0x000fe200030e0689 */
[----:B------:R-:W-:Y:S01]  /*99fa0*/  ISETP.GE.U32.AND P0, PT, R69, R128, PT ;  /* 0x000000804500720c */ /* 0x000fe20003f06070 */
[----:B------:R-:W-:Y:S01]  /*99fb0*/  IMAD.X R93, RZ, RZ, RZ, P2 ;  /* 0x000000ffff5d7224 */ /* 0x000fe200010e06ff */
[----:B------:R-:W-:Y:S01]  /*99fc0*/  ISETP.GE.U32.AND P2, PT, R102, R61, PT ;  /* 0x0000003d6600720c */ /* 0x000fe20003f46070 */
[----:B------:R-:W-:Y:S01]  /*99fd0*/  IMAD.WIDE.U32 R56, R60, R38, RZ ;  /* 0x000000263c387225 */ /* 0x000fe200078e00ff */
[----:B------:R-:W-:Y:S02]  /*99fe0*/  SEL R61, RZ, 0x1, P3 ;  /* 0x00000001ff3d7807 */ /* 0x000fe40001800000 */
[----:B------:R-:W-:Y:S01]  /*99ff0*/  ISETP.GT.U32.AND.EX P1, PT, R107, R54, PT, P1 ;  /* 0x000000366b00720c */ /* 0x000fe20003f24110 */
[----:B------:R-:W-:Y:S01]  /*9a000*/  IMAD.X R103, R108, 0x1, R137, P5 ;  /* 0x000000016c677824 */ /* 0x000fe200028e0689 */
[----:B------:R-:W-:Y:S01]  /*9a010*/  IADD3 R61, P6, P3, R82, R112, R61 ;  /* 0x00000070523d7210 */ /* 0x000fe20007bde03d */
[----:B------:R-:W-:Y:S01]  /*9a020*/  IMAD.MOV.U32 R54, RZ, RZ, R109 ;  /* 0x000000ffff367224 */ /* 0x000fe200078e006d */
[----:B------:R-:W-:Y:S01]  /*9a030*/  IADD3 R67, P5, PT, R57, R90, RZ ;  /* 0x0000005a39437210 */ /* 0x000fe20007fbe0ff */
[----:B------:R-:W-:Y:S01]  /*9a040*/  IMAD.MOV.U32 R92, RZ, RZ, R91 ;  /* 0x000000ffff5c7224 */ /* 0x000fe200078e005b */
[----:B------:R-:W-:Y:S01]  /*9a050*/  ISETP.GE.U32.AND.EX P2, PT, R103, R108, PT, P2 ;  /* 0x0000006c6700720c */ /* 0x000fe20003f46120 */
[----:B------:R-:W-:Y:S01]  /*9a060*/  IMAD.WIDE.U32.X R54, R47, R41, R54, P4 ;  /* 0x000000292f367225 */ /* 0x000fe200020e0436 */
[----:B------:R-:W-:-:S02]  /*9a070*/  SEL R57, RZ, 0x1, !P1 ;  /* 0x00000001ff397807 */ /* 0x000fc40004800000 */
[----:B------:R-:W-:Y:S02]  /*9a080*/  IADD3 R102, P4, PT, R61, R102, RZ ;  /* 0x000000663d667210 */ /* 0x000fe40007f9e0ff */
[----:B------:R-:W-:Y:S02]  /*9a090*/  IADD3.X R112, PT, PT, R83, R113, RZ, P6, P3 ;  /* 0x0000007153707210 */ /* 0x000fe400037e64ff */
[----:B------:R-:W-:Y:S02]  /*9a0a0*/  SEL R91, RZ, 0x1, P2 ;  /* 0x00000001ff5b7807 */ /* 0x000fe40001000000 */
[----:B------:R-:W-:Y:S01]  /*9a0b0*/  IADD3 R54, P2, P3, R56, R54, R57 ;  /* 0x0000003638367210 */ /* 0x000fe20007b5e039 */
[----:B------:R-:W-:Y:S01]  /*9a0c0*/  IMAD.X R103, R112, 0x1, R103, P4 ;  /* 0x0000000170677824 */ /* 0x000fe200020e0667 */
[----:B------:R-:W-:Y:S01]  /*9a0d0*/  ISETP.GE.U32.AND P1, PT, R102, R61, PT ;  /* 0x0000003d6600720c */ /* 0x000fe20003f26070 */
[----:B------:R-:W-:Y:S01]  /*9a0e0*/  IMAD.WIDE.U32 R56, R47, R36, RZ ;  /* 0x000000242f387225 */ /* 0x000fe200078e00ff */
[----:B------:R-:W-:-:S02]  /*9a0f0*/  IADD3 R91, P6, P4, R104, R100, R91 ;  /* 0x00000064685b7210 */ /* 0x000fc40007cde05b */
[----:B------:R-:W-:Y:S02]  /*9a100*/  ISETP.GE.U32.AND.EX P0, PT, R129, R118, PT, P0 ;  /* 0x000000768100720c */ /* 0x000fe40003f06100 */
[----:B------:R-:W-:Y:S02]  /*9a110*/  IADD3.X R61, PT, PT, R67, R55, RZ, P2, P3 ;  /* 0x00000037433d7210 */ /* 0x000fe400017e64ff */
[----:B------:R-:W-:Y:S02]  /*9a120*/  ISETP.GE.U32.AND P2, PT, R116, R65, PT ;  /* 0x000000417400720c */ /* 0x000fe40003f46070 */
[----:B------:R-:W-:Y:S02]  /*9a130*/  ISETP.GE.U32.AND.EX P1, PT, R103, R112, PT, P1 ;  /* 0x000000706700720c */ /* 0x000fe40003f26110 */
[----:B------:R-:W-:Y:S01]  /*9a140*/  IADD3.X R105, PT, PT, R105, R101, RZ, P6, P4 ;  /* 0x0000006569697210 */ /* 0x000fe200037e84ff */
[----:B------:R-:W-:Y:S01]  /*9a150*/  IMAD.WIDE.U32 R56, P4, R60, R37, R56 ;  /* 0x000000253c387225 */ /* 0x000fe20007880038 */
[----:B------:R-:W-:-:S02]  /*9a160*/  SEL R67, RZ, 0x1, P0 ;  /* 0x00000001ff437807 */ /* 0x000fc40000000000 */
[----:B------:R-:W-:Y:S01]  /*9a170*/  IADD3 R101, P3, PT, R54, R69, RZ ;  /* 0x0000004536657210 */ /* 0x000fe20007f7e0ff */
[----:B------:R-:W-:Y:S01]  /*9a180*/  IMAD.X R83, RZ, RZ, RZ, P4 ;  /* 0x000000ffff537224 */ /* 0x000fe200020e06ff */
[----:B------:R-:W-:Y:S01]  /*9a190*/  ISETP.GE.U32.AND.EX P6, PT, R137, R81, PT, P2 ;  /* 0x000000518900720c */ /* 0x000fe20003fc6120 */
[----:B------:R-:W-:Y:S01]  /*9a1a0*/  IMAD.MOV.U32 R82, RZ, RZ, R57 ;  /* 0x000000ffff527224 */ /* 0x000fe200078e0039 */
[----:B------:R-:W-:Y:S01]  /*9a1b0*/  SEL R69, RZ, 0x1, P1 ;  /* 0x00000001ff457807 */ /* 0x000fe20000800000 */
[----:B------:R-:W-:Y:S01]  /*9a1c0*/  IMAD.X R129, R61, 0x1, R129, P3 ;  /* 0x000000013d817824 */ /* 0x000fe200018e0681 */
[----:B------:R-:W-:Y:S01]  /*9a1d0*/  IADD3 R67, P1, P0, R64, R70, R67 ;  /* 0x0000004640437210 */ /* 0x000fe2000783e043 */
[----:B------:R-:W-:Y:S01]  /*9a1e0*/  IMAD.WIDE.U32.X R64, R47, R39, R92, P5 ;  /* 0x000000272f407225 */ /* 0x000fe200028e045c */
[----:B------:R-:W-:Y:S02]  /*9a1f0*/  SEL R70, RZ, 0x1, P6 ;  /* 0x00000001ff467807 */ /* 0x000fe40003000000 */
[----:B------:R-:W-:Y:S01]  /*9a200*/  IADD3 R69, P3, P6, R98, R114, R69 ;  /* 0x0000007262457210 */ /* 0x000fe20007e7e045 */
[----:B------:R-:W-:Y:S01]  /*9a210*/  IMAD R90, R129, R42, RZ ;  /* 0x0000002a815a7224 */ /* 0x000fe200078e02ff */
[----:B------:R-:W-:Y:S01]  /*9a220*/  ISETP.GE.U32.AND P2, PT, R101, R54, PT ;  /* 0x000000366500720c */ /* 0x000fe20003f46070 */
[----:B------:R-:W-:Y:S01]  /*9a230*/  IMAD.WIDE.U32 R54, R60, R36, RZ ;  /* 0x000000243c367225 */ /* 0x000fe200078e00ff */
[----:B------:R-:W-:-:S02]  /*9a240*/  IADD3.X R81, PT, PT, R141, R71, RZ, P1, P0 ;  /* 0x000000478d517210 */ /* 0x000fc40000fe04ff */
[----:B------:R-:W-:Y:S02]  /*9a250*/  IADD3.X R114, PT, PT, R99, R115, RZ, P3, P6 ;  /* 0x0000007363727210 */ /* 0x000fe40001fec4ff */
[----:B------:R-:W-:Y:S01]  /*9a260*/  ISETP.GE.U32.AND.EX P0, PT, R129, R61, PT, P2 ;  /* 0x0000003d8100720c */ /* 0x000fe20003f06120 */
[----:B------:R-:W-:Y:S01]  /*9a270*/  IMAD R61, R101, R43, R90 ;  /* 0x0000002b653d7224 */ /* 0x000fe200078e025a */
[----:B------:R-:W-:Y:S02]  /*9a280*/  IADD3 R70, P1, P3, R91, R96, R70 ;  /* 0x000000605b467210 */ /* 0x000fe40007b3e046 */
[----:B------:R-:W-:Y:S02]  /*9a290*/  IADD3 R107, P4, PT, R55, R56, RZ ;  /* 0x00000038376b7210 */ /* 0x000fe40007f9e0ff */
[----:B------:R-:W-:Y:S02]  /*9a2a0*/  SEL R55, RZ, 0x1, P0 ;  /* 0x00000001ff377807 */ /* 0x000fe40000000000 */
[----:B------:R-:W-:-:S02]  /*9a2b0*/  IADD3.X R97, PT, PT, R105, R97, RZ, P1, P3 ;  /* 0x0000006169617210 */ /* 0x000fc40000fe64ff */
[----:B------:R-:W-:Y:S02]  /*9a2c0*/  IADD3 R56, P1, PT, R69, R70, RZ ;  /* 0x0000004645387210 */ /* 0x000fe40007f3e0ff */
[----:B------:R-:W-:Y:S01]  /*9a2d0*/  IADD3 R64, P5, P6, R54, R64, R55 ;  /* 0x0000004036407210 */ /* 0x000fe20007ebe037 */
[----:B------:R-:W-:Y:S01]  /*9a2e0*/  IMAD.WIDE.U32 R54, R101, R42, RZ ;  /* 0x0000002a65367225 */ /* 0x000fe200078e00ff */
[----:B------:R-:W-:Y:S02]  /*9a2f0*/  IADD3 R106, P2, PT, R67, R106, RZ ;  /* 0x0000006a436a7210 */ /* 0x000fe40007f5e0ff */
[----:B------:R-:W-:Y:S01]  /*9a300*/  ISETP.GE.U32.AND P3, PT, R56, R69, PT ;  /* 0x000000453800720c */ /* 0x000fe20003f66070 */
[----:B------:R-:W-:Y:S01]  /*9a310*/  IMAD.X R57, R114, 0x1, R97, P1 ;  /* 0x0000000172397824 */ /* 0x000fe200008e0661 */
[----:B------:R-:W-:Y:S01]  /*9a320*/  ISETP.GE.U32.AND P1, PT, R70, R91, PT ;  /* 0x0000005b4600720c */ /* 0x000fe20003f26070 */
[----:B------:R-:W-:Y:S01]  /*9a330*/  IMAD.IADD R61, R55, 0x1, R61 ;  /* 0x00000001373d7824 */ /* 0x000fe200078e023d */
[----:B------:R-:W-:Y:S01]  /*9a340*/  IADD3.X R69, PT, PT, R107, R65, RZ, P5, P6 ;  /* 0x000000416b457210 */ /* 0x000fe20002fec4ff */
[----:B------:R-:W-:Y:S01]  /*9a350*/  IMAD.X R110, R81, 0x1, R110, P2 ;  /* 0x00000001516e7824 */ /* 0x000fe200010e066e */
[----:B------:R-:W-:Y:S01]  /*9a360*/  ISETP.GE.U32.AND.EX P3, PT, R57, R114, PT, P3 ;  /* 0x000000723900720c */ /* 0x000fe20003f66130 */
[----:B------:R-:W-:Y:S01]  /*9a370*/  IMAD.WIDE.U32 R90, R61, R40, RZ ;  /* 0x000000283d5a7225 */ /* 0x000fe200078e00ff */
[----:B------:R-:W-:-:S02]  /*9a380*/  IADD3 R99, P6, PT, R64, R106, RZ ;  /* 0x0000006a40637210 */ /* 0x000fc40007fde0ff */
[----:B------:R-:W-:Y:S01]  /*9a390*/  ISETP.GE.U32.AND.EX P1, PT, R97, R105, PT, P1 ;  /* 0x000000696100720c */ /* 0x000fe20003f26110 */
[----:B------:R-:W-:Y:S01]  /*9a3a0*/  IMAD.WIDE.U32 R70, R54, R40, RZ ;  /* 0x0000002836467225 */ /* 0x000fe200078e00ff */
[----:B------:R-:W-:Y:S02]  /*9a3b0*/  SEL R97, RZ, 0x1, P3 ;  /* 0x00000001ff617807 */ /* 0x000fe40001800000 */
[----:B------:R-:W-:Y:S01]  /*9a3c0*/  ISETP.GE.U32.AND P3, PT, R99, R64, PT ;  /* 0x000000406300720c */ /* 0x000fe20003f66070 */
[----:B------:R-:W-:Y:S01]  /*9a3d0*/  IMAD.X R96, R69, 0x1, R110, P6 ;  /* 0x0000000145607824 */ /* 0x000fe200030e066e */
[----:B------:R-:W-:Y:S01]  /*9a3e0*/  ISETP.GE.U32.AND P0, PT, R106, R67, PT ;  /* 0x000000436a00720c */ /* 0x000fe20003f06070 */
[----:B------:R-:W-:Y:S01]  /*9a3f0*/  IMAD.WIDE.U32 R64, R47, R2, RZ ;  /* 0x000000022f407225 */ /* 0x000fe200078e00ff */
[----:B------:R-:W-:Y:S02]  /*9a400*/  IADD3 R97, P2, P5, R50, R94, R97 ;  /* 0x0000005e32617210 */ /* 0x000fe40007d5e061 */
[----:B------:R-:W-:Y:S01]  /*9a410*/  LOP3.LUT R67, RZ, R101, RZ, 0x33, !PT ;  /* 0x00000065ff437212 */ /* 0x000fe200078e33ff */
[----:B------:R-:W-:Y:S01]  /*9a420*/  IMAD.WIDE.U32 R90, P6, R54, R41, R90 ;  /* 0x00000029365a7225 */ /* 0x000fe200078c005a */
[----:B------:R-:W-:-:S02]  /*9a430*/  ISETP.GE.U32.AND.EX P3, PT, R96, R69, PT, P3 ;  /* 0x000000456000720c */ /* 0x000fc40003f66130 */
[----:B------:R-:W-:Y:S01]  /*9a440*/  SEL R69, RZ, 0x1, P1 ;  /* 0x00000001ff457807 */ /* 0x000fe20000800000 */
[----:B------:R-:W-:Y:S01]  /*9a450*/  IMAD.X R93, RZ, RZ, RZ, P6 ;  /* 0x000000ffff5d7224 */ /* 0x000fe200030e06ff */
[----:B------:R-:W-:Y:S01]  /*9a460*/  IADD3.X R94, PT, PT, R51, R95, RZ, P2, P5 ;  /* 0x0000005f335e7210 */ /* 0x000fe200017ea4ff */
[----:B------:R-:W-:Y:S01]  /*9a470*/  IMAD.WIDE.U32.X R50, R47, R37, R82, P4 ;  /* 0x000000252f327225 */ /* 0x000fe200020e0452 */
[----:B------:R-:W-:Y:S02]  /*9a480*/  ISETP.GT.U32.AND P5, PT, R70, R67, PT ;  /* 0x000000434600720c */ /* 0x000fe40003fa4070 */
[----:B------:R-:W-:Y:S01]  /*9a490*/  IADD3 R90, P1, PT, R71, R90, RZ ;  /* 0x0000005a475a7210 */ /* 0x000fe20007f3e0ff */
[C---:B------:R-:W-:Y:S01]  /*9a4a0*/  IMAD.WIDE.U32 R70, P2, R60.reuse, R3, R64 ;  /* 0x000000033c467225 */ /* 0x040fe20007840040 */
[----:B------:R-:W-:Y:S02]  /*9a4b0*/  LOP3.LUT R67, RZ, R129, RZ, 0x33, !PT ;  /* 0x00000081ff437212 */ /* 0x000fe400078e33ff */
[----:B------:R-:W-:Y:S01]  /*9a4c0*/  IADD3 R48, P4, P6, R97, R48, R69 ;  /* 0x0000003061307210 */ /* 0x000fe20007e9e045 */
[----:B------:R-:W-:Y:S01]  /*9a4d0*/  IMAD.WIDE.U32 R64, R60, R2, RZ ;  /* 0x000000023c407225 */ /* 0x000fe200078e00ff */
[----:B------:R-:W-:-:S02]  /*9a4e0*/  SEL R69, RZ, 0x1, P3 ;  /* 0x00000001ff457807 */ /* 0x000fc40001800000 */
[----:B------:R-:W-:Y:S01]  /*9a4f0*/  ISETP.GT.U32.AND.EX P5, PT, R90, R67, PT, P5 ;  /* 0x000000435a00720c */ /* 0x000fe20003fa4150 */
[----:B------:R-:W-:Y:S01]  /*9a500*/  IMAD.MOV.U32 R92, RZ, RZ, R91 ;  /* 0x000000ffff5c7224 */ /* 0x000fe200078e005b */
[----:B------:R-:W-:Y:S01]  /*9a510*/  IADD3.X R49, PT, PT, R94, R49, RZ, P4, P6 ;  /* 0x000000315e317210 */ /* 0x000fe200027ec4ff */
[----:B------:R-:W-:Y:S01]  /*9a520*/  IMAD.WIDE.U32 R90, R61, R38, RZ ;  /* 0x000000263d5a7225 */ /* 0x000fe200078e00ff */
[----:B------:R-:W-:Y:S02]  /*9a530*/  IADD3 R95, P3, PT, R65, R70, RZ ;  /* 0x00000046415f7210 */ /* 0x000fe40007f7e0ff */
[----:B------:R-:W-:Y:S01]  /*9a540*/  IADD3 R69, P4, P6, R64, R50, R69 ;  /* 0x0000003240457210 */ /* 0x000fe20007e9e045 */
[----:B------:R-:W-:Y:S01]  /*9a550*/  IMAD.WIDE.U32.X R64, R61, R41, R92, P1 ;  /* 0x000000293d407225 */ /* 0x000fe200008e045c */
[----:B------:R-:W-:Y:S02]  /*9a560*/  ISETP.GE.U32.AND P1, PT, R48, R97, PT ;  /* 0x000000613000720c */ /* 0x000fe40003f26070 */
[----:B------:R-:W-:Y:S01]  /*9a570*/  SEL R67, RZ, 0x1, !P5 ;  /* 0x00000001ff437807 */ /* 0x000fe20006800000 */
[----:B------:R-:W-:Y:S01]  /*9a580*/  IMAD.WIDE.U32 R82, R54, R38, RZ ;  /* 0x0000002636527225 */ /* 0x000fe200078e00ff */
[----:B------:R-:W-:-:S02]  /*9a590*/  ISETP.GE.U32.AND.EX P1, PT, R49, R94, PT, P1 ;  /* 0x0000005e3100720c */ /* 0x000fc40003f26110 */
[----:B------:R-:W-:Y:S01]  /*9a5a0*/  ISETP.GE.U32.AND.EX P0, PT, R110, R81, PT, P0 ;  /* 0x000000516e00720c */ /* 0x000fe20003f06100 */
[----:B------:R-:W-:Y:S01]  /*9a5b0*/  IMAD.WIDE.U32 R90, P5, R54, R39, R90 ;  /* 0x00000027365a7225 */ /* 0x000fe200078a005a */
[----:B------:R-:W-:Y:S02]  /*9a5c0*/  IADD3.X R92, PT, PT, R95, R51, RZ, P4, P6 ;  /* 0x000000335f5c7210 */ /* 0x000fe400027ec4ff */
[----:B------:R-:W-:Y:S01]  /*9a5d0*/  SEL R81, RZ, 0x1, P1 ;  /* 0x00000001ff517807 */ /* 0x000fe20000800000 */
[----:B------:R-:W-:Y:S01]  /*9a5e0*/  IMAD.MOV.U32 R50, RZ, RZ, R91 ;  /* 0x000000ffff327224 */ /* 0x000fe200078e005b */
[----:B------:R-:W-:Y:S02]  /*9a5f0*/  IADD3 R83, P4, PT, R83, R90, RZ ;  /* 0x0000005a53537210 */ /* 0x000fe40007f9e0ff */
[----:B------:R-:W-:Y:S02]  /*9a600*/  IADD3 R82, P1, P6, R82, R64, R67 ;  /* 0x0000004052527210 */ /* 0x000fe40007e3e043 */
[----:B------:R-:W-:-:S02]  /*9a610*/  SEL R51, RZ, 0x1, P0 ;  /* 0x00000001ff337807 */ /* 0x000fc40000000000 */
        /* <DEDUP_REMOVED lines=40> */
.L_x_318:
[----:B------:R-:W-:Y:S05]  /*9a8a0*/  BSYNC.RECONVERGENT B2 ;  /* 0x0000000000027941 */ /* 0x000fea0003800200 */
.L_x_317:
[----:B------:R-:W-:Y:S01]  /*9a8b0*/  IADD3 R93, P0, PT, R59, R68, RZ ;  /* 0x000000443b5d7210 */ /* 0x000fe20007f1e0ff */
[----:B------:R-:W-:Y:S01]  /*9a8c0*/  IMAD.WIDE.U32.X R50, R61, R39, R50, P4 ;  /* 0x000000273d327225 */ /* 0x000fe200020e0432 */
[----:B------:R-:W-:Y:S01]  /*9a8d0*/  ISETP.GE.U32.AND.EX P6, PT, R97, R64, PT, P6 ;  /* 0x000000406100720c */ /* 0x000fe20003fc6160 */
[----:B------:R-:W-:Y:S01]  /*9a8e0*/  BSSY.RECONVERGENT B2, `(.L_x_319) ;  /* 0x000006b000027945 */ /* 0x000fe20003800200 */
[----:B------:R-:W-:Y:S01]  /*9a8f0*/  ISETP.GE.U32.AND.EX P5, PT, R66, RZ, PT, P5 ;  /* 0x000000ff4200720c */ /* 0x000fe20003fa6150 */
[----:B------:R-:W-:Y:S01]  /*9a900*/  IMAD.WIDE.U32 R64, R61, R36, RZ ;  /* 0x000000243d407225 */ /* 0x000fe200078e00ff */
[----:B------:R-:W-:Y:S02]  /*9a910*/  SEL R55, RZ, 0x1, P6 ;  /* 0x00000001ff377807 */ /* 0x000fe40003000000 */
[----:B------:R-:W-:Y:S01]  /*9a920*/  SEL R81, RZ, 0x1, P5 ;  /* 0x00000001ff517807 */ /* 0x000fe20002800000 */
[----:B------:R-:W-:Y:S01]  /*9a930*/  IMAD.X R96, R59, 0x1, R66, P0 ;  /* 0x000000013b607824 */ /* 0x000fe200000e0642 */
[----:B------:R-:W-:Y:S01]  /*9a940*/  ISETP.GE.U32.AND P0, PT, R93, R38, PT ;  /* 0x000000265d00720c */ /* 0x000fe20003f06070 */
[----:B------:R-:W-:-:S03]  /*9a950*/  IMAD.WIDE.U32 R58, R54, R36, RZ ;  /* 0x00000024363a7225 */ /* 0x000fc600078e00ff */
[----:B------:R-:W-:Y:S01]  /*9a960*/  ISETP.GE.U32.AND.EX P0, PT, R96, R39, PT, P0 ;  /* 0x000000276000720c */ /* 0x000fe20003f06100 */
[----:B------:R-:W-:Y:S01]  /*9a970*/  IMAD.WIDE.U32 R64, P4, R54, R37, R64 ;  /* 0x0000002536407225 */ /* 0x000fe20007880040 */
[----:B------:R-:W-:Y:S02]  /*9a980*/  IADD3 R55, P5, P6, R58, R50, R55 ;  /* 0x000000323a377210 */ /* 0x000fe40007ebe037 */
[----:B------:R-:W-:Y:S01]  /*9a990*/  SEL R50, RZ, 0x1, P0 ;  /* 0x00000001ff327807 */ /* 0x000fe20000000000 */
[----:B------:R-:W-:Y:S01]  /*9a9a0*/  IMAD.MOV.U32 R58, RZ, RZ, R71 ;  /* 0x000000ffff3a7224 */ /* 0x000fe200078e0047 */
[----:B------:R-:W-:Y:S01]  /*9a9b0*/  IADD3 R67, P1, PT, R59, R64, RZ ;  /* 0x000000403b437210 */ /* 0x000fe20007f3e0ff */
[----:B------:R-:W-:Y:S01]  /*9a9c0*/  IMAD.X R59, RZ, RZ, RZ, P2 ;  /* 0x000000ffff3b7224 */ /* 0x000fe200010e06ff */
[----:B------:R-:W-:Y:S01]  /*9a9d0*/  IADD3 R102, P0, PT, R102, R69, RZ ;  /* 0x0000004566667210 */ /* 0x000fe20007f1e0ff */
[----:B------:R-:W-:Y:S01]  /*9a9e0*/  IMAD.X R71, RZ, RZ, RZ, P4 ;  /* 0x000000ffff477224 */ /* 0x000fe200020e06ff */
[----:B------:R-:W-:Y:S01]  /*9a9f0*/  IADD3.X R60, PT, PT, R67, R51, RZ, P5, P6 ;  /* 0x00000033433c7210 */ /* 0x000fe20002fec4ff */
[----:B------:R-:W-:Y:S01]  /*9aa00*/  IMAD.WIDE.U32.X R58, R47, R3, R58, P3 ;  /* 0x000000032f3a7225 */ /* 0x000fe200018e043a */
[----:B------:R-:W-:-:S02]  /*9aa10*/  IADD3 R100, P5, PT, R55, R102, RZ ;  /* 0x0000006637647210 */ /* 0x000fc40007fbe0ff */
[----:B------:R-:W-:Y:S01]  /*9aa20*/  IADD3 R81, P2, PT, R81, R50, RZ ;  /* 0x0000003251517210 */ /* 0x000fe20007f5e0ff */
[----:B------:R-:W-:Y:S01]  /*9aa30*/  IMAD.X R103, R103, 0x1, R92, P0 ;  /* 0x0000000167677824 */ /* 0x000fe200000e065c */
[----:B------:R-:W-:Y:S01]  /*9aa40*/  ISETP.GE.U32.AND P0, PT, R100, R55, PT ;  /* 0x000000376400720c */ /* 0x000fe20003f06070 */
[----:B------:R-:W-:Y:S01]  /*9aa50*/  IMAD.WIDE.U32 R50, R61, R2, RZ ;  /* 0x000000023d327225 */ /* 0x000fe200078e00ff */
[----:B------:R-:W-:-:S03]  /*9aa60*/  ISETP.GE.U32.AND P4, PT, R84, R81, PT ;  /* 0x000000515400720c */ /* 0x000fc60003f86070 */
[----:B------:R-:W-:Y:S01]  /*9aa70*/  IMAD.X R101, R60, 0x1, R103, P5 ;  /* 0x000000013c657824 */ /* 0x000fe200028e0667 */
[----:B------:R-:W-:Y:S01]  /*9aa80*/  IADD3 R81, P5, PT, -R81, R84, RZ ;  /* 0x0000005451517210 */ /* 0x000fe20007fbe1ff */
[----:B------:R-:W-:-:S03]  /*9aa90*/  IMAD.WIDE.U32 R82, P3, R54, R3, R50 ;  /* 0x0000000336527225 */ /* 0x000fc60007860032 */
[----:B------:R-:W-:Y:S01]  /*9aaa0*/  ISETP.GE.U32.AND.EX P0, PT, R101, R60, PT, P0 ;  /* 0x0000003c6500720c */ /* 0x000fe20003f06100 */
[----:B------:R-:W-:Y:S01]  /*9aab0*/  IMAD R60, R97, R42, RZ ;  /* 0x0000002a613c7224 */ /* 0x000fe200078e02ff */
[----:B------:R-:W-:Y:S01]  /*9aac0*/  ISETP.GE.U32.AND P6, PT, R81, R36, PT ;  /* 0x000000245100720c */ /* 0x000fe20003fc6070 */
[----:B------:R-:W-:Y:S01]  /*9aad0*/  IMAD.WIDE.U32 R50, R99, R42, RZ ;  /* 0x0000002a63327225 */ /* 0x000fe200078e00ff */
[----:B------:R-:W-:-:S03]  /*9aae0*/  SEL R95, RZ, 0x1, P0 ;  /* 0x00000001ff5f7807 */ /* 0x000fc60000000000 */
[----:B------:R-:W-:Y:S02]  /*9aaf0*/  IMAD R67, R99, R43, R60 ;  /* 0x0000002b63437224 */ /* 0x000fe400078e023c */
[----:B------:R-:W-:Y:S02]  /*9ab00*/  IMAD.MOV.U32 R70, RZ, RZ, R65 ;  /* 0x000000ffff467224 */ /* 0x000fe400078e0041 */
[----:B------:R-:W-:Y:S02]  /*9ab10*/  IMAD.IADD R67, R51, 0x1, R67 ;  /* 0x0000000133437824 */ /* 0x000fe400078e0243 */
[----:B------:R-:W-:-:S04]  /*9ab20*/  IMAD.WIDE.U32 R64, R54, R2, RZ ;  /* 0x0000000236407225 */ /* 0x000fc800078e00ff */
[----:B------:R-:W-:-:S04]  /*9ab30*/  IMAD.WIDE.U32.X R54, R61, R37, R70, P1 ;  /* 0x000000253d367225 */ /* 0x000fc800008e0446 */
[----:B------:R-:W-:Y:S01]  /*9ab40*/  IMAD.X R47, RZ, RZ, RZ, P2 ;  /* 0x000000ffff2f7224 */ /* 0x000fe200010e06ff */
[----:B------:R-:W-:Y:S01]  /*9ab50*/  IADD3 R91, P2, PT, R65, R82, RZ ;  /* 0x00000052415b7210 */ /* 0x000fe20007f5e0ff */
[----:B------:R-:W-:Y:S01]  /*9ab60*/  IMAD.WIDE.U32 R70, R67, R40, RZ ;  /* 0x0000002843467225 */ /* 0x000fe200078e00ff */
[----:B------:R-:W-:Y:S02]  /*9ab70*/  IADD3 R95, P0, P1, R64, R54, R95 ;  /* 0x00000036405f7210 */ /* 0x000fe4000791e05f */
[C---:B------:R-:W-:Y:S01]  /*9ab80*/  ISETP.GE.U32.AND.EX P4, PT, R120.reuse, R47, PT, P4 ;  /* 0x0000002f7800720c */ /* 0x040fe20003f86140 */
[----:B------:R-:W-:Y:S01]  /*9ab90*/  IMAD.X R94, R120, 0x1, ~R47, P5 ;  /* 0x00000001785e7824 */ /* 0x000fe200028e0e2f */
[----:B------:R-:W-:Y:S01]  /*9aba0*/  LOP3.LUT R47, RZ, R99, RZ, 0x33, !PT ;  /* 0x00000063ff2f7212 */ /* 0x000fe200078e33ff */
[----:B------:R-:W-:Y:S01]  /*9abb0*/  IMAD.WIDE.U32 R64, R50, R40, RZ ;  /* 0x0000002832407225 */ /* 0x000fe200078e00ff */
[----:B------:R-:W-:Y:S02]  /*9abc0*/  IADD3.X R98, PT, PT, R91, R55, RZ, P0, P1 ;  /* 0x000000375b627210 */ /* 0x000fe400007e24ff */
[----:B------:R-:W-:Y:S01]  /*9abd0*/  ISETP.GE.U32.AND.EX P6, PT, R94, R37, PT, P6 ;  /* 0x000000255e00720c */ /* 0x000fe20003fc6160 */
[----:B------:R-:W-:Y:S01]  /*9abe0*/  IMAD.WIDE.U32 R70, P5, R50, R41, R70 ;  /* 0x0000002932467225 */ /* 0x000fe200078a0046 */
[----:B------:R-:W-:-:S02]  /*9abf0*/  ISETP.GT.U32.AND P0, PT, R64, R47, PT ;  /* 0x0000002f4000720c */ /* 0x000fc40003f04070 */
[----:B------:R-:W-:Y:S01]  /*9ac00*/  SEL R60, RZ, 0x1, P4 ;  /* 0x00000001ff3c7807 */ /* 0x000fe20002000000 */
[----:B------:R-:W-:Y:S01]  /*9ac10*/  IMAD.X R55, RZ, RZ, RZ, P5 ;  /* 0x000000ffff377224 */ /* 0x000fe200028e06ff */
[----:B------:R-:W-:Y:S01]  /*9ac20*/  IADD3 R54, P4, PT, R65, R70, RZ ;  /* 0x0000004641367210 */ /* 0x000fe20007f9e0ff */
[----:B------:R-:W-:Y:S01]  /*9ac30*/  IMAD.WIDE.U32 R64, R67, R38, RZ ;  /* 0x0000002643407225 */ /* 0x000fe200078e00ff */
[----:B------:R-:W-:Y:S02]  /*9ac40*/  LOP3.LUT R47, RZ, R97, RZ, 0x33, !PT ;  /* 0x00000061ff2f7212 */ /* 0x000fe400078e33ff */
[----:B------:R-:W-:Y:S02]  /*9ac50*/  ISETP.GE.U32.AND P1, PT, R102, R69, PT ;  /* 0x000000456600720c */ /* 0x000fe40003f26070 */
[----:B------:R-:W-:Y:S02]  /*9ac60*/  SEL R69, RZ, 0x1, P6 ;  /* 0x00000001ff457807 */ /* 0x000fe40003000000 */
[----:B------:R-:W-:Y:S01]  /*9ac70*/  ISETP.GT.U32.AND.EX P0, PT, R54, R47, PT, P0 ;  /* 0x0000002f3600720c */ /* 0x000fe20003f04100 */
[----:B------:R-:W-:Y:S01]  /*9ac80*/  IMAD.MOV.U32 R54, RZ, RZ, R71 ;  /* 0x000000ffff367224 */ /* 0x000fe200078e0047 */
[----:B------:R-:W-:-:S02]  /*9ac90*/  IADD3 R60, P5, PT, R60, R69, RZ ;  /* 0x000000453c3c7210 */ /* 0x000fc40007fbe0ff */
[----:B------:R-:W-:Y:S01]  /*9aca0*/  ISETP.GE.U32.AND.EX P1, PT, R103, R92, PT, P1 ;  /* 0x0000005c6700720c */ /* 0x000fe20003f26110 */
[----:B------:R-:W-:Y:S01]  /*9acb0*/  IMAD.WIDE.U32.X R54, R67, R41, R54, P4 ;  /* 0x0000002943367225 */ /* 0x000fe200020e0436 */
[----:B------:R-:W-:Y:S02]  /*9acc0*/  SEL R47, RZ, 0x1, !P0 ;  /* 0x00000001ff2f7807 */ /* 0x000fe40004000000 */
[----:B------:R-:W-:Y:S01]  /*9acd0*/  ISETP.GE.U32.AND P0, PT, R89, R60, PT ;  /* 0x0000003c5900720c */ /* 0x000fe20003f06070 */
[----:B------:R-:W-:-:S04]  /*9ace0*/  IMAD.WIDE.U32 R70, P4, R50, R39, R64 ;  /* 0x0000002732467225 */ /* 0x000fc80007880040 */
[----:B------:R-:W-:Y:S01]  /*9acf0*/  IMAD.X R90, RZ, RZ, RZ, P5 ;  /* 0x000000ffff5a7224 */ /* 0x000fe200028e06ff */
[----:B------:R-:W-:Y:S01]  /*9ad00*/  IADD3 R69, P5, PT, -R60, R89, RZ ;  /* 0x000000593c457210 */ /* 0x000fe20007fbe1ff */
[----:B------:R-:W-:-:S03]  /*9ad10*/  IMAD.WIDE.U32 R64, R50, R38, RZ ;  /* 0x0000002632407225 */ /* 0x000fc600078e00ff */
[----:B------:R-:W-:Y:S01]  /*9ad20*/  ISETP.GE.U32.AND P6, PT, R69, R2, PT ;  /* 0x000000024500720c */ /* 0x000fe20003fc6070 */
[----:B------:R-:W-:Y:S01]  /*9ad30*/  IMAD.X R91, RZ, RZ, RZ, P4 ;  /* 0x000000ffff5b7224 */ /* 0x000fe200020e06ff */
[----:B------:R-:W-:Y:S01]  /*9ad40*/  IADD3 R97, P4, PT, R65, R70, RZ ;  /* 0x0000004641617210 */ /* 0x000fe20007f9e0ff */
[----:B------:R-:W-:Y:S01]  /*9ad50*/  IMAD.X R92, R127, 0x1, ~R90, P5 ;  /* 0x000000017f5c7824 */ /* 0x000fe200028e0e5a */
[----:B------:R-:W-:Y:S02]  /*9ad60*/  SEL R65, RZ, 0x1, P1 ;  /* 0x00000001ff417807 */ /* 0x000fe40000800000 */
[----:B------:R-:W-:Y:S02]  /*9ad70*/  IADD3 R64, P1, P5, R64, R54, R47 ;  /* 0x0000003640407210 */ /* 0x000fe40007d3e02f */
[----:B------:R-:W-:Y:S02]  /*9ad80*/  ISETP.GE.U32.AND.EX P6, PT, R92, R3, PT, P6 ;  /* 0x000000035c00720c */ /* 0x000fe40003fc6160 */
[----:B------:R-:W-:Y:S01]  /*9ad90*/  IADD3.X R47, PT, PT, R97, R55, RZ, P1, P5 ;  /* 0x00000037612f7210 */ /* 0x000fe20000fea4ff */
[----:B------:R-:W-:Y:S01]  /*9ada0*/  IMAD.WIDE.U32 R54, R67, R36, RZ ;  /* 0x0000002443367225 */ /* 0x000fe200078e00ff */
[----:B------:R-:W-:-:S02]  /*9adb0*/  IADD3 R97, P1, PT, R65, R58, RZ ;  /* 0x0000003a41617210 */ /* 0x000fc40007f3e0ff */
[----:B------:R-:W-:Y:S01]  /*9adc0*/  ISETP.GE.U32.AND.EX P0, PT, R127, R90, P6, P0 ;  /* 0x0000005a7f00720c */ /* 0x000fe20003706100 */
[----:B------:R-:W-:Y:S01]  /*9add0*/  IMAD.MOV.U32 R90, RZ, RZ, R71 ;  /* 0x000000ffff5a7224 */ /* 0x000fe200078e0047 */
[----:B------:R-:W-:Y:S01]  /*9ade0*/  ISETP.NE.U32.AND P6, PT, R97, RZ, PT ;  /* 0x000000ff6100720c */ /* 0x000fe20003fc5070 */
[----:B------:R-:W-:Y:S01]  /*9adf0*/  IMAD.X R70, RZ, RZ, R59, P1 ;  /* 0x000000ffff467224 */ /* 0x000fe200008e063b */
[----:B------:R-:W-:Y:S01]  /*9ae00*/  IADD3 R99, P5, PT, R64, R100, RZ ;  /* 0x0000006440637210 */ /* 0x000fe20007fbe0ff */
[----:B------:R-:W-:-:S03]  /*9ae10*/  IMAD.WIDE.U32.X R58, R67, R39, R90, P4 ;  /* 0x00000027433a7225 */ /* 0x000fc600020e045a */
[----:B------:R-:W-:Y:S01]  /*9ae20*/  ISETP.NE.AND.EX P4, PT, R70, RZ, PT, P6 ;  /* 0x000000ff4600720c */ /* 0x000fe20003f85360 */
[----:B------:R-:W-:Y:S01]  /*9ae30*/  IMAD.X R100, R47, 0x1, R101, P5 ;  /* 0x000000012f647824 */ /* 0x000fe200028e0665 */
[----:B------:R-:W-:Y:S01]  /*9ae40*/  ISETP.GE.U32.AND P1, PT, R99, R64, PT ;  /* 0x000000406300720c */ /* 0x000fe20003f26070 */
[----:B------:R-:W-:Y:S01]  /*9ae50*/  IMAD.X R71, RZ, RZ, RZ, P3 ;  /* 0x000000ffff477224 */ /* 0x000fe200018e06ff */
[----:B------:R-:W-:Y:S01]  /*9ae60*/  IADD3 R60, P3, PT, R69, -R2, RZ ;  /* 0x80000002453c7210 */ /* 0x000fe20007f7e0ff */
[----:B------:R-:W-:Y:S01]  /*9ae70*/  IMAD.WIDE.U32 R64, P6, R50, R37, R54 ;  /* 0x0000002532407225 */ /* 0x000fe200078c0036 */
[----:B------:R-:W-:-:S03]  /*9ae80*/  ISETP.GE.U32.AND.EX P1, PT, R100, R47, PT, P1 ;  /* 0x0000002f6400720c */ /* 0x000fc60003f26110 */
[----:B------:R-:W-:Y:S01]  /*9ae90*/  IMAD.WIDE.U32 R54, R50, R36, RZ ;  /* 0x0000002432367225 */ /* 0x000fe200078e00ff */
[----:B------:R-:W-:-:S03]  /*9aea0*/  SEL R47, RZ, 0x1, P1 ;  /* 0x00000001ff2f7807 */ /* 0x000fc60000800000 */
        /* <DEDUP_REMOVED lines=14> */
.L_x_320:
[----:B------:R-:W-:Y:S05]  /*9af90*/  BSYNC.RECONVERGENT B2 ;  /* 0x0000000000027941 */ /* 0x000fea0003800200 */
.L_x_319:
[----:B------:R-:W-:Y:S01]  /*9afa0*/  IADD3 R51, P4, PT, R55, R64, RZ ;  /* 0x0000004037337210 */ /* 0x000fe20007f9e0ff */
[----:B------:R-:W-:Y:S01]  /*9afb0*/  IMAD.MOV.U32 R55, RZ, RZ, R71 ;  /* 0x000000ffff377224 */ /* 0x000fe200078e0047 */
[----:B------:R-:W-:Y:S01]  /*9afc0*/  IADD3 R47, P1, P5, R54, R58, R47 ;  /* 0x0000003a362f7210 */ /* 0x000fe20007d3e02f */
[----:B------:R-:W-:Y:S01]  /*9afd0*/  IMAD.MOV.U32 R54, RZ, RZ, R83 ;  /* 0x000000ffff367224 */ /* 0x000fe200078e0053 */
[----:B------:R-:W-:Y:S01]  /*9afe0*/  SEL R91, R60, R89, P0 ;  /* 0x000000593c5b7207 */ /* 0x000fe20000000000 */
[----:B------:R-:W-:Y:S01]  /*9aff0*/  BSSY.RECONVERGENT B2, `(.L_x_321) ;  /* 0x00000f8000027945 */ /* 0x000fe20003800200 */
[----:B------:R-:W-:Y:S01]  /*9b000*/  IADD3.X R64, PT, PT, R51, R59, RZ, P1, P5 ;  /* 0x0000003b33407210 */ /* 0x000fe20000fea4ff */
[----:B------:R-:W-:Y:S01]  /*9b010*/  IMAD.WIDE.U32.X R54, R61, R3, R54, P2 ;  /* 0x000000033d367225 */ /* 0x000fe200010e0436 */
[-C--:B------:R-:W-:Y:S02]  /*9b020*/  IADD3 R70, P2, PT, R56, R95.reuse, RZ ;  /* 0x0000005f38467210 */ /* 0x080fe40007f5e0ff */
[----:B------:R-:W-:Y:S01]  /*9b030*/  ISETP.GE.U32.AND P1, PT, R87, R40, PT ;  /* 0x000000285700720c */ /* 0x000fe20003f26070 */
[----:B------:R-:W-:Y:S01]  /*9b040*/  IMAD.X R56, R92, 0x1, ~R3, P3 ;  /* 0x000000015c387824 */ /* 0x000fe200018e0e03 */
[----:B------:R-:W-:Y:S01]  /*9b050*/  IADD3 R71, P5, PT, R81, -R36, RZ ;  /* 0x8000002451477210 */ /* 0x000fe20007fbe0ff */
[----:B------:R-:W-:Y:S01]  /*9b060*/  IMAD.X R69, R57, 0x1, R98, P2 ;  /* 0x0000000139457824 */ /* 0x000fe200010e0662 */
[----:B------:R-:W-:Y:S01]  /*9b070*/  ISETP.GE.U32.AND P2, PT, R70, R95, PT ;  /* 0x0000005f4600720c */ /* 0x000fe20003f46070 */
[----:B------:R-:W-:Y:S01]  /*9b080*/  IMAD.WIDE.U32 R58, R67, R2, RZ ;  /* 0x00000002433a7225 */ /* 0x000fe200078e00ff */
[----:B------:R-:W-:-:S02]  /*9b090*/  ISETP.GE.U32.AND.EX P1, PT, R86, R41, PT, P1 ;  /* 0x000000295600720c */ /* 0x000fc40003f26110 */
[----:B------:R-:W-:Y:S01]  /*9b0a0*/  ISETP.GE.U32.AND.EX P2, PT, R69, R98, PT, P2 ;  /* 0x000000624500720c */ /* 0x000fe20003f46120 */
[----:B------:R-:W-:Y:S01]  /*9b0b0*/  IMAD.X R57, RZ, RZ, RZ, P6 ;  /* 0x000000ffff397224 */ /* 0x000fe200030e06ff */
[----:B------:R-:W-:Y:S01]  /*9b0c0*/  SEL R60, RZ, 0xffffffff, P1 ;  /* 0xffffffffff3c7807 */ /* 0x000fe20000800000 */
[----:B------:R-:W-:Y:S01]  /*9b0d0*/  IMAD.WIDE.U32 R58, P6, R50, R3, R58 ;  /* 0x00000003323a7225 */ /* 0x000fe200078c003a */
[----:B------:R-:W-:Y:S02]  /*9b0e0*/  SEL R51, RZ, 0x1, P2 ;  /* 0x00000001ff337807 */ /* 0x000fe40001000000 */
[----:B------:R-:W-:Y:S02]  /*9b0f0*/  SEL R127, R56, R127, P0 ;  /* 0x0000007f387f7207 */ /* 0x000fe40000000000 */
[----:B------:R-:W-:Y:S02]  /*9b100*/  IADD3 R81, P2, PT, R51, R54, RZ ;  /* 0x0000003633517210 */ /* 0x000fe40007f5e0ff */
[----:B------:R-:W-:-:S02]  /*9b110*/  SEL R56, R40, RZ, P0 ;  /* 0x000000ff28387207 */ /* 0x000fc40000000000 */
[----:B------:R-:W-:Y:S01]  /*9b120*/  SEL R61, RZ, 0x1, P1 ;  /* 0x00000001ff3d7807 */ /* 0x000fe20000800000 */
[----:B------:R-:W-:Y:S01]  /*9b130*/  IMAD.X R82, RZ, RZ, R55, P2 ;  /* 0x000000ffff527224 */ /* 0x000fe200010e0637 */
[----:B------:R-:W-:Y:S01]  /*9b140*/  IADD3 R95, P1, PT, R60, R88, RZ ;  /* 0x000000583c5f7210 */ /* 0x000fe20007f3e0ff */
[----:B------:R-:W-:Y:S01]  /*9b150*/  IMAD.WIDE.U32 R54, R50, R2, RZ ;  /* 0x0000000232367225 */ /* 0x000fe200078e00ff */
[----:B------:R-:W-:Y:S02]  /*9b160*/  IADD3 R97, P2, PT, R47, R70, RZ ;  /* 0x000000462f617210 */ /* 0x000fe40007f5e0ff */
[----:B------:R-:W-:Y:S01]  /*9b170*/  IADD3 R77, P3, PT, -R56, R77, RZ ;  /* 0x0000004d384d7210 */ /* 0x000fe20007f7e1ff */
[----:B------:R-:W-:Y:S01]  /*9b180*/  IMAD.MOV.U32 R56, RZ, RZ, R65 ;  /* 0x000000ffff387224 */ /* 0x000fe200078e0041 */
[----:B------:R-:W-:Y:S01]  /*9b190*/  SEL R89, R41, RZ, P0 ;  /* 0x000000ff29597207 */ /* 0x000fe20000000000 */
[----:B------:R-:W-:Y:S01]  /*9b1a0*/  IMAD.X R98, R60, 0x1, R85, P1 ;  /* 0x000000013c627824 */ /* 0x000fe200008e0655 */
[----:B------:R-:W-:Y:S01]  /*9b1b0*/  ISETP.GE.U32.AND P1, PT, R88, R61, PT ;  /* 0x0000003d5800720c */ /* 0x000fe20003f26070 */
[----:B------:R-:W-:Y:S01]  /*9b1c0*/  IMAD.X R101, R64, 0x1, R69, P2 ;  /* 0x0000000140657824 */ /* 0x000fe200010e0645 */
[----:B------:R-:W-:Y:S01]  /*9b1d0*/  ISETP.GE.U32.AND P2, PT, R95, R38, PT ;  /* 0x000000265f00720c */ /* 0x000fe20003f46070 */
[----:B------:R-:W-:Y:S01]  /*9b1e0*/  IMAD.WIDE.U32.X R50, R67, R37, R56, P4 ;  /* 0x0000002543327225 */ /* 0x000fe200020e0438 */
[----:B------:R-:W-:-:S02]  /*9b1f0*/  ISETP.GE.U32.AND P4, PT, R97, R47, PT ;  /* 0x0000002f6100720c */ /* 0x000fc40003f86070 */
[----:B------:R-:W-:Y:S01]  /*9b200*/  ISETP.GE.U32.AND.EX P1, PT, R85, RZ, PT, P1 ;  /* 0x000000ff5500720c */ /* 0x000fe20003f26110 */
[----:B------:R-:W-:Y:S01]  /*9b210*/  IMAD.X R61, RZ, RZ, RZ, P6 ;  /* 0x000000ffff3d7224 */ /* 0x000fe200030e06ff */
[----:B------:R-:W-:Y:S01]  /*9b220*/  ISETP.GE.U32.AND.EX P2, PT, R98, R39, PT, P2 ;  /* 0x000000276200720c */ /* 0x000fe20003f46120 */
[----:B------:R-:W-:Y:S01]  /*9b230*/  IMAD.MOV.U32 R60, RZ, RZ, R59 ;  /* 0x000000ffff3c7224 */ /* 0x000fe200078e003b */
[----:B------:R-:W-:Y:S01]  /*9b240*/  ISETP.GE.U32.AND.EX P4, PT, R101, R64, PT, P4 ;  /* 0x000000406500720c */ /* 0x000fe20003f86140 */
[----:B------:R-:W-:Y:S01]  /*9b250*/  IMAD.X R89, R62, 0x1, ~R89, P3 ;  /* 0x000000013e597824 */ /* 0x000fe200018e0e59 */
[----:B------:R-:W-:Y:S02]  /*9b260*/  IADD3 R69, P6, PT, R55, R58, RZ ;  /* 0x0000003a37457210 */ /* 0x000fe40007fde0ff */
[----:B------:R-:W-:Y:S02]  /*9b270*/  SEL R58, RZ, 0x1, P1 ;  /* 0x00000001ff3a7807 */ /* 0x000fe40000800000 */
[----:B------:R-:W-:Y:S01]  /*9b280*/  SEL R65, RZ, 0x1, P2 ;  /* 0x00000001ff417807 */ /* 0x000fe20001000000 */
[----:B------:R-:W-:Y:S01]  /*9b290*/  IMAD.WIDE.U32.X R56, R67, R3, R60, P6 ;  /* 0x0000000343387225 */ /* 0x000fe200030e043c */
[----:B------:R-:W-:-:S02]  /*9b2a0*/  IADD3 R47, P1, PT, R93, -R38, RZ ;  /* 0x800000265d2f7210 */ /* 0x000fc40007f3e0ff */
[----:B------:R-:W-:Y:S02]  /*9b2b0*/  SEL R55, RZ, 0x1, P4 ;  /* 0x00000001ff377807 */ /* 0x000fe40002000000 */
[----:B------:R-:W-:Y:S01]  /*9b2c0*/  IADD3 R65, P2, PT, R65, R58, RZ ;  /* 0x0000003a41417210 */ /* 0x000fe20007f5e0ff */
[----:B------:R-:W-:Y:S01]  /*9b2d0*/  IMAD.X R59, R96, 0x1, ~R39, P1 ;  /* 0x00000001603b7824 */ /* 0x000fe200008e0e27 */
[----:B------:R-:W-:Y:S02]  /*9b2e0*/  IADD3 R55, P4, P6, R54, R50, R55 ;  /* 0x0000003236377210 */ /* 0x000fe40007e9e037 */
[----:B------:R-:W-:Y:S02]  /*9b2f0*/  ISETP.NE.U32.AND P1, PT, R81, RZ, PT ;  /* 0x000000ff5100720c */ /* 0x000fe40003f25070 */
[----:B------:R-:W-:Y:S01]  /*9b300*/  SEL R68, R47, R68, P0 ;  /* 0x000000442f447207 */ /* 0x000fe20000000000 */
[----:B------:R-:W-:Y:S01]  /*9b310*/  IMAD.X R47, RZ, RZ, RZ, P2 ;  /* 0x000000ffff2f7224 */ /* 0x000fe200010e06ff */
[----:B------:R-:W-:-:S02]  /*9b320*/  ISETP.GE.U32.AND P3, PT, R124, R65, PT ;  /* 0x000000417c00720c */ /* 0x000fc40003f66070 */
[----:B------:R-:W-:Y:S02]  /*9b330*/  IADD3.X R58, PT, PT, R69, R51, RZ, P4, P6 ;  /* 0x00000033453a7210 */ /* 0x000fe400027ec4ff */
[----:B------:R-:W-:Y:S02]  /*9b340*/  IADD3 R65, P2, PT, -R65, R124, RZ ;  /* 0x0000007c41417210 */ /* 0x000fe40007f5e1ff */
[----:B------:R-:W-:Y:S02]  /*9b350*/  ISETP.GE.U32.AND P4, PT, R99, R40, PT ;  /* 0x000000286300720c */ /* 0x000fe40003f86070 */
[----:B------:R-:W-:Y:S01]  /*9b360*/  ISETP.NE.AND.EX P1, PT, R82, RZ, PT, P1 ;  /* 0x000000ff5200720c */ /* 0x000fe20003f25310 */
[----:B------:R-:W-:Y:S01]  /*9b370*/  IMAD.X R92, R126, 0x1, ~R47, P2 ;  /* 0x000000017e5c7824 */ /* 0x000fe200010e0e2f */
[----:B------:R-:W-:Y:S02]  /*9b380*/  ISETP.GE.U32.AND.EX P4, PT, R100, R41, PT, P4 ;  /* 0x000000296400720c */ /* 0x000fe40003f86140 */
[----:B------:R-:W-:-:S02]  /*9b390*/  ISETP.GE.U32.AND P6, PT, R65, R36, PT ;  /* 0x000000244100720c */ /* 0x000fc40003fc6070 */
[----:B------:R-:W-:Y:S02]  /*9b3a0*/  ISETP.GE.U32.AND.EX P3, PT, R126, R47, PT, P3 ;  /* 0x0000002f7e00720c */ /* 0x000fe40003f66130 */
[----:B------:R-:W-:Y:S02]  /*9b3b0*/  SEL R47, RZ, 0x1, P4 ;  /* 0x00000001ff2f7807 */ /* 0x000fe40002000000 */
[----:B------:R-:W-:Y:S02]  /*9b3c0*/  ISETP.GE.U32.AND.EX P6, PT, R92, R37, PT, P6 ;  /* 0x000000255c00720c */ /* 0x000fe40003fc6160 */
[----:B------:R-:W-:Y:S02]  /*9b3d0*/  SEL R54, RZ, 0xffffffff, P4 ;  /* 0xffffffffff367807 */ /* 0x000fe40002000000 */
[----:B------:R-:W-:Y:S02]  /*9b3e0*/  SEL R62, RZ, 0x1, P3 ;  /* 0x00000001ff3e7807 */ /* 0x000fe40001800000 */
[----:B------:R-:W-:-:S02]  /*9b3f0*/  ISETP.GE.U32.AND P4, PT, R97, R47, PT ;  /* 0x0000002f6100720c */ /* 0x000fc40003f86070 */
[----:B------:R-:W-:Y:S02]  /*9b400*/  SEL R61, RZ, 0x1, P6 ;  /* 0x00000001ff3d7807 */ /* 0x000fe40003000000 */
[----:B------:R-:W-:Y:S02]  /*9b410*/  @P1 IADD3 R47, P3, PT, R81, R48, RZ ;  /* 0x00000030512f1210 */ /* 0x000fe40007f7e0ff */
[----:B------:R-:W-:Y:S02]  /*9b420*/  ISETP.GE.U32.AND P2, PT, R77, R80, PT ;  /* 0x000000504d00720c */ /* 0x000fe40003f46070 */
[----:B------:R-:W-:Y:S01]  /*9b430*/  IADD3 R51, P6, PT, R54, R97, RZ ;  /* 0x0000006136337210 */ /* 0x000fe20007fde0ff */
[----:B------:R-:W-:Y:S01]  /*9b440*/  @P1 IMAD.X R60, R82, 0x1, R49, P3 ;  /* 0x00000001523c1824 */ /* 0x000fe200018e0631 */
[----:B------:R-:W-:Y:S02]  /*9b450*/  ISETP.GE.U32.AND.EX P2, PT, R89, R78, PT, P2 ;  /* 0x0000004e5900720c */ /* 0x000fe40003f46120 */
[----:B------:R-:W-:Y:S01]  /*9b460*/  @P1 ISETP.GE.U32.AND P3, PT, R47, R48, PT ;  /* 0x000000302f00120c */ /* 0x000fe20003f66070 */
[----:B------:R-:W-:Y:S01]  /*9b470*/  IMAD.X R54, R54, 0x1, R101, P6 ;  /* 0x0000000136367824 */ /* 0x000fe200030e0665 */
[----:B------:R-:W-:Y:S01]  /*9b480*/  ISETP.GE.U32.AND P6, PT, R51, R38, PT ;  /* 0x000000263300720c */ /* 0x000fe20003fc6070 */
[----:B------:R-:W-:Y:S01]  /*9b490*/  @P1 IMAD.MOV.U32 R48, RZ, RZ, R47 ;  /* 0x000000ffff301224 */ /* 0x000fe200078e002f */
[----:B------:R-:W-:-:S02]  /*9b4a0*/  SEL R50, RZ, 0x1, P2 ;  /* 0x00000001ff327807 */ /* 0x000fc40001000000 */
[----:B------:R-:W-:Y:S02]  /*9b4b0*/  SEL R83, RZ, 0xffffffff, P2 ;  /* 0xffffffffff537807 */ /* 0x000fe40001000000 */
[----:B------:R-:W-:Y:S02]  /*9b4c0*/  ISETP.GE.U32.AND.EX P2, PT, R101, RZ, PT, P4 ;  /* 0x000000ff6500720c */ /* 0x000fe40003f46140 */
[----:B------:R-:W-:Y:S02]  /*9b4d0*/  ISETP.GE.U32.AND.EX P4, PT, R54, R39, PT, P6 ;  /* 0x000000273600720c */ /* 0x000fe40003f86160 */
[----:B------:R-:W-:Y:S02]  /*9b4e0*/  IADD3 R96, P6, PT, R48, R55, RZ ;  /* 0x0000003730607210 */ /* 0x000fe40007fde0ff */
[----:B------:R-:W-:Y:S01]  /*9b4f0*/  @P1 ISETP.GE.U32.AND.EX P3, PT, R60, R49, PT, P3 ;  /* 0x000000313c00120c */ /* 0x000fe20003f66130 */
[----:B------:R-:W-:Y:S01]  /*9b500*/  @P1 IMAD.MOV.U32 R49, RZ, RZ, R60 ;  /* 0x000000ffff311224 */ /* 0x000fe200078e003c */
[----:B------:R-:W-:-:S02]  /*9b510*/  SEL R47, RZ, 0x1, P2 ;  /* 0x00000001ff2f7807 */ /* 0x000fc40001000000 */
[----:B------:R-:W-:Y:S01]  /*9b520*/  SEL R48, RZ, 0x1, P4 ;  /* 0x00000001ff307807 */ /* 0x000fe20002000000 */
[----:B------:R-:W-:Y:S01]  /*9b530*/  IMAD.X R93, R49, 0x1, R58, P6 ;  /* 0x00000001315d7824 */ /* 0x000fe200030e063a */
[----:B------:R-:W-:Y:S02]  /*9b540*/  SEL R66, R59, R66, P0 ;  /* 0x000000423b427207 */ /* 0x000fe40000000000 */
[----:B------:R-:W-:Y:S02]  /*9b550*/  IADD3 R90, P6, PT, R83, R68, RZ ;  /* 0x00000044535a7210 */ /* 0x000fe40007fde0ff */
[----:B------:R-:W-:Y:S02]  /*9b560*/  IADD3 R47, P4, PT, R47, R48, RZ ;  /* 0x000000302f2f7210 */ /* 0x000fe40007f9e0ff */
[----:B------:R-:W-:Y:S01]  /*9b570*/  ISETP.GE.U32.AND P2, PT, R96, R55, PT ;  /* 0x000000376000720c */ /* 0x000fe20003f46070 */
[----:B------:R-:W-:Y:S01]  /*9b580*/  IMAD.X R83, R83, 0x1, R66, P6 ;  /* 0x0000000153537824 */ /* 0x000fe200030e0642 */
[----:B------:R-:W-:Y:S01]  /*9b590*/  IADD3 R55, P6, PT, -R47, R96, RZ ;  /* 0x000000602f377210 */ /* 0x000fe20007fde1ff */
[----:B------:R-:W-:Y:S01]  /*9b5a0*/  IMAD.X R48, RZ, RZ, RZ, P4 ;  /* 0x000000ffff307224 */ /* 0x000fe200020e06ff */
[----:B------:R-:W-:-:S02]  /*9b5b0*/  ISETP.GE.U32.AND.EX P2, PT, R93, R58, PT, P2 ;  /* 0x0000003a5d00720c */ /* 0x000fc40003f46120 */
[----:B------:R-:W-:Y:S01]  /*9b5c0*/  @P1 SEL R59, RZ, 0x1, P3 ;  /* 0x00000001ff3b1807 */ /* 0x000fe20001800000 */
[----:B------:R-:W-:Y:S01]  /*9b5d0*/  IMAD.X R60, R93, 0x1, ~R48, P6 ;  /* 0x000000015d3c7824 */ /* 0x000fe200030e0e30 */
[----:B------:R-:W-:Y:S02]  /*9b5e0*/  SEL R49, RZ, 0x1, P2 ;  /* 0x00000001ff317807 */ /* 0x000fe40001000000 */
[----:B------:R-:W-:Y:S02]  /*9b5f0*/  ISETP.GE.U32.AND P4, PT, R96, R47, PT ;  /* 0x0000002f6000720c */ /* 0x000fe40003f86070 */
[----:B------:R-:W-:Y:S02]  /*9b600*/  ISETP.GE.U32.AND P2, PT, R55, R36, PT ;  /* 0x000000243700720c */ /* 0x000fe40003f46070 */
[----:B------:R-:W-:Y:S02]  /*9b610*/  @P1 IADD3 R52, P6, PT, R59, R52, RZ ;  /* 0x000000343b341210 */ /* 0x000fe40007fde0ff */
[----:B------:R-:W-:-:S02]  /*9b620*/  ISETP.GE.U32.AND.EX P4, PT, R93, R48, PT, P4 ;  /* 0x000000305d00720c */ /* 0x000fc40003f86140 */
[----:B------:R-:W-:Y:S01]  /*9b630*/  ISETP.GE.U32.AND.EX P2, PT, R60, R37, PT, P2 ;  /* 0x000000253c00720c */ /* 0x000fe20003f46120 */
[----:B------:R-:W-:Y:S01]  /*9b640*/  @P1 IMAD.X R53, RZ, RZ, R53, P6 ;  /* 0x000000ffff351224 */ /* 0x000fe200030e0635 */
[----:B------:R-:W-:Y:S02]  /*9b650*/  ISETP.GE.U32.AND P3, PT, R68, R50, PT ;  /* 0x000000324400720c */ /* 0x000fe40003f66070 */
[----:B------:R-:W-:Y:S02]  /*9b660*/  IADD3 R102, P6, P1, R52, R56, R49 ;  /* 0x0000003834667210 */ /* 0x000fe400079de031 */
[----:B------:R-:W-:Y:S02]  /*9b670*/  SEL R47, RZ, 0x1, P4 ;  /* 0x00000001ff2f7807 */ /* 0x000fe40002000000 */
[----:B------:R-:W-:Y:S02]  /*9b680*/  SEL R48, RZ, 0x1, P2 ;  /* 0x00000001ff307807 */ /* 0x000fe40001000000 */
[----:B------:R-:W-:-:S02]  /*9b690*/  IADD3 R50, P4, PT, R61, R62, RZ ;  /* 0x0000003e3d327210 */ /* 0x000fc40007f9e0ff */
[----:B------:R-:W-:Y:S02]  /*9b6a0*/  ISETP.GE.U32.AND.EX P3, PT, R66, RZ, PT, P3 ;  /* 0x000000ff4200720c */ /* 0x000fe40003f66130 */
[----:B------:R-:W-:Y:S01]  /*9b6b0*/  IADD3.X R103, PT, PT, R53, R57, RZ, P6, P1 ;  /* 0x0000003935677210 */ /* 0x000fe200037e24ff */
[----:B------:R-:W-:Y:S01]  /*9b6c0*/  IMAD.X R52, RZ, RZ, RZ, P4 ;  /* 0x000000ffff347224 */ /* 0x000fe200020e06ff */
[----:B------:R-:W-:Y:S02]  /*9b6d0*/  IADD3 R47, P1, PT, R47, R48, RZ ;  /* 0x000000302f2f7210 */ /* 0x000fe40007f3e0ff */
[----:B------:R-:W-:Y:S02]  /*9b6e0*/  IADD3 R61, P4, PT, -R50, R121, RZ ;  /* 0x00000079323d7210 */ /* 0x000fe40007f9e1ff */
[----:B------:R-:W-:Y:S01]  /*9b6f0*/  SEL R49, RZ, 0x1, P3 ;  /* 0x00000001ff317807 */ /* 0x000fe20001800000 */
[----:B------:R-:W-:Y:S01]  /*9b700*/  IMAD.X R48, RZ, RZ, RZ, P1 ;  /* 0x000000ffff307224 */ /* 0x000fe200008e06ff */
[----:B------:R-:W-:Y:S01]  /*9b710*/  IADD3 R59, P3, PT, -R47, R102, RZ ;  /* 0x000000662f3b7210 */ /* 0x000fe20007f7e1ff */
[----:B------:R-:W-:Y:S01]  /*9b720*/  IMAD.X R62, R125, 0x1, ~R52, P4 ;  /* 0x000000017d3e7824 */ /* 0x000fe200020e0e34 */
[----:B------:R-:W-:-:S02]  /*9b730*/  ISETP.GE.U32.AND P2, PT, R90, R79, PT ;  /* 0x0000004f5a00720c */ /* 0x000fc40003f46070 */
[----:B------:R-:W-:Y:S01]  /*9b740*/  ISETP.GE.U32.AND P4, PT, R61, R2, PT ;  /* 0x000000023d00720c */ /* 0x000fe20003f86070 */
[----:B------:R-:W-:Y:S01]  /*9b750*/  IMAD.X R58, R103, 0x1, ~R48, P3 ;  /* 0x00000001673a7824 */ /* 0x000fe200018e0e30 */
[----:B------:R-:W-:Y:S02]  /*9b760*/  ISETP.GE.U32.AND.EX P2, PT, R83, R76, PT, P2 ;  /* 0x0000004c5300720c */ /* 0x000fe40003f46120 */
[----:B------:R-:W-:Y:S02]  /*9b770*/  ISETP.GE.U32.AND P1, PT, R59, R2, PT ;  /* 0x000000023b00720c */ /* 0x000fe40003f26070 */
[----:B------:R-:W-:Y:S02]  /*9b780*/  SEL R71, R71, R84, P0 ;  /* 0x0000005447477207 */ /* 0x000fe40000000000 */
[----:B------:R-:W-:Y:S02]  /*9b790*/  ISETP.GE.U32.AND P6, PT, R121, R50, PT ;  /* 0x000000327900720c */ /* 0x000fe40003fc6070 */
[----:B------:R-:W-:-:S02]  /*9b7a0*/  SEL R84, RZ, 0x1, P2 ;  /* 0x00000001ff547807 */ /* 0x000fc40001000000 */
[----:B------:R-:W-:Y:S02]  /*9b7b0*/  ISETP.GE.U32.AND.EX P4, PT, R62, R3, PT, P4 ;  /* 0x000000033e00720c */ /* 0x000fe40003f86140 */
[----:B------:R-:W-:Y:S01]  /*9b7c0*/  ISETP.GE.U32.AND P2, PT, R102, R47, PT ;  /* 0x0000002f6600720c */ /* 0x000fe20003f46070 */
[----:B------:R-:W-:Y:S01]  /*9b7d0*/  IMAD.X R47, R94, 0x1, ~R37, P5 ;  /* 0x000000015e2f7824 */ /* 0x000fe200028e0e25 */
[----:B------:R-:W-:Y:S02]  /*9b7e0*/  ISETP.GE.U32.AND.EX P1, PT, R58, R3, PT, P1 ;  /* 0x000000033a00720c */ /* 0x000fe40003f26110 */
[----:B------:R-:W-:Y:S02]  /*9b7f0*/  IADD3 R84, P3, PT, R84, R49, RZ ;  /* 0x0000003154547210 */ /* 0x000fe40007f7e0ff */
[----:B------:R-:W-:Y:S02]  /*9b800*/  ISETP.GE.U32.AND.EX P4, PT, R125, R52, P4, P6 ;  /* 0x000000347d00720c */ /* 0x000fe40002786160 */
[----:B------:R-:W-:-:S02]  /*9b810*/  ISETP.GE.U32.AND.EX P1, PT, R103, R48, P1, P2 ;  /* 0x000000306700720c */ /* 0x000fc40000f26120 */
[----:B------:R-:W-:Y:S01]  /*9b820*/  SEL R120, R47, R120, P0 ;  /* 0x000000782f787207 */ /* 0x000fe20000000000 */
[----:B------:R-:W-:Y:S01]  /*9b830*/  IMAD.X R47, RZ, RZ, RZ, P3 ;  /* 0x000000ffff2f7224 */ /* 0x000fe200018e06ff */
[C---:B------:R-:W-:Y:S02]  /*9b840*/  SEL R48, R40.reuse, RZ, P4 ;  /* 0x000000ff28307207 */ /* 0x040fe40002000000 */
[----:B------:R-:W-:Y:S02]  /*9b850*/  ISETP.GE.U32.AND P0, PT, R71, R84, PT ;  /* 0x000000544700720c */ /* 0x000fe40003f06070 */
[----:B------:R-:W-:Y:S02]  /*9b860*/  SEL R69, R40, RZ, P1 ;  /* 0x000000ff28457207 */ /* 0x000fe40000800000 */
[----:B------:R-:W-:Y:S02]  /*9b870*/  IADD3 R84, P5, PT, -R84, R71, RZ ;  /* 0x0000004754547210 */ /* 0x000fe40007fbe1ff */
[----:B------:R-:W-:-:S02]  /*9b880*/  IADD3 R48, P3, PT, -R48, R87, RZ ;  /* 0x0000005730307210 */ /* 0x000fc40007f7e1ff */
[----:B------:R-:W-:Y:S01]  /*9b890*/  SEL R49, R41, RZ, P4 ;  /* 0x000000ff29317207 */ /* 0x000fe20002000000 */
[C---:B------:R-:W-:Y:S01]  /*9b8a0*/  IMAD.X R81, R120.reuse, 0x1, ~R47, P5 ;  /* 0x0000000178517824 */ /* 0x040fe200028e0e2f */
[----:B------:R-:W-:Y:S02]  /*9b8b0*/  IADD3 R69, P6, PT, -R69, R99, RZ ;  /* 0x0000006345457210 */ /* 0x000fe40007fde1ff */
[----:B------:R-:W-:Y:S02]  /*9b8c0*/  SEL R82, R41, RZ, P1 ;  /* 0x000000ff29527207 */ /* 0x000fe40000800000 */
[----:B------:R-:W-:Y:S01]  /*9b8d0*/  ISETP.GE.U32.AND.EX P0, PT, R120, R47, PT, P0 ;  /* 0x0000002f7800720c */ /* 0x000fe20003f06100 */
[----:B------:R-:W-:Y:S01]  /*9b8e0*/  IMAD.X R47, R86, 0x1, ~R49, P3 ;  /* 0x00000001562f7824 */ /* 0x000fe200018e0e31 */
[----:B------:R-:W-:Y:S01]  /*9b8f0*/  ISETP.GE.U32.AND P2, PT, R84, R75, PT ;  /* 0x0000004b5400720c */ /* 0x000fe20003f46070 */
[----:B------:R-:W-:Y:S01]  /*9b900*/  IMAD.X R82, R100, 0x1, ~R82, P6 ;  /* 0x0000000164527824 */ /* 0x000fe200030e0e52 */
[----:B------:R-:W-:-:S02]  /*9b910*/  SEL R49, RZ, 0x1, P0 ;  /* 0x00000001ff317807 */ /* 0x000fc40000000000 */
[----:B------:R-:W-:Y:S02]  /*9b920*/  ISETP.GE.U32.AND P0, PT, R69, R48, PT ;  /* 0x000000304500720c */ /* 0x000fe40003f06070 */
[----:B------:R-:W-:Y:S02]  /*9b930*/  ISETP.GE.U32.AND.EX P2, PT, R81, R74, PT, P2 ;  /* 0x0000004a5100720c */ /* 0x000fe40003f46120 */
[-C--:B------:R-:W-:Y:S02]  /*9b940*/  IADD3 R52, P3, PT, R51, -R38.reuse, RZ ;  /* 0x8000002633347210 */ /* 0x080fe40007f7e0ff */
[----:B------:R-:W-:Y:S02]  /*9b950*/  ISETP.GE.U32.AND.EX P0, PT, R82, R47, PT, P0 ;  /* 0x0000002f5200720c */ /* 0x000fe40003f06100 */
[----:B------:R-:W-:Y:S01]  /*9b960*/  SEL R70, RZ, 0x1, P2 ;  /* 0x00000001ff467807 */ /* 0x000fe20001000000 */
[----:B------:R-:W-:Y:S01]  /*9b970*/  IMAD.X R54, R54, 0x1, ~R39, P3 ;  /* 0x0000000136367824 */ /* 0x000fe200018e0e27 */
[----:B------:R-:W-:-:S02]  /*9b980*/  IADD3 R53, P2, PT, R95, -R38, RZ ;  /* 0x800000265f357210 */ /* 0x000fc40007f5e0ff */
[----:B------:R-:W-:Y:S02]  /*9b990*/  SEL R52, R52, R97, P1 ;  /* 0x0000006134347207 */ /* 0x000fe40000800000 */
[----:B------:R-:W-:Y:S01]  /*9b9a0*/  SEL R67, RZ, 0xffffffff, P0 ;  /* 0xffffffffff437807 */ /* 0x000fe20000000000 */
[----:B------:R-:W-:Y:S01]  /*9b9b0*/  IMAD.X R50, R98, 0x1, ~R39, P2 ;  /* 0x0000000162327824 */ /* 0x000fe200010e0e27 */
[----:B------:R-:W-:Y:S02]  /*9b9c0*/  SEL R54, R54, R101, P1 ;  /* 0x0000006536367207 */ /* 0x000fe40000800000 */
[----:B------:R-:W-:Y:S02]  /*9b9d0*/  IADD3 R64, P2, PT, R67, R52, RZ ;  /* 0x0000003443407210 */ /* 0x000fe40007f5e0ff */
[----:B------:R-:W-:Y:S02]  /*9b9e0*/  IADD3 R70, P5, PT, R70, R49, RZ ;  /* 0x0000003146467210 */ /* 0x000fe40007fbe0ff */
[----:B------:R-:W-:Y:S01]  /*9b9f0*/  SEL R49, R53, R88, P4 ;  /* 0x0000005835317207 */ /* 0x000fe20002000000 */
[----:B------:R-:W-:Y:S01]  /*9ba00*/  IMAD.X R67, R67, 0x1, R54, P2 ;  /* 0x0000000143437824 */ /* 0x000fe200010e0636 */
[----:B------:R-:W-:Y:S01]  /*9ba10*/  SEL R51, RZ, 0x1, P0 ;  /* 0x00000001ff337807 */ /* 0x000fe20000000000 */
[----:B------:R-:W-:Y:S01]  /*9ba20*/  IMAD.X R56, RZ, RZ, RZ, P5 ;  /* 0x000000ffff387224 */ /* 0x000fe200028e06ff */
        /* <DEDUP_REMOVED lines=9> */
[----:B------:R-:W-:Y:S02]  /*9bac0*/  IADD3 R51, P0, PT, R65, -R36, RZ ;  /* 0x8000002441337210 */ /* 0x000fe40007f1e0ff */
[----:B------:R-:W-:Y:S02]  /*9bad0*/  SEL R55, R55, R96, P1 ;  /* 0x0000006037377207 */ /* 0x000fe40000800000 */
[----:B------:R-:W-:Y:S01]  /*9bae0*/  IADD3 R52, P2, PT, R52, R53, RZ ;  /* 0x0000003534347210 */ /* 0x000fe20007f5e0ff */
[----:B------:R-:W-:Y:S01]  /*9baf0*/  IMAD.X R65, R92, 0x1, ~R37, P0 ;  /* 0x000000015c417824 */ /* 0x000fe200000e0e25 */
[----:B------:R-:W-:Y:S02]  /*9bb00*/  ISETP.GE.U32.AND P0, PT, R91, R70, PT ;  /* 0x000000465b00720c */ /* 0x000fe40003f06070 */
[----:B------:R-:W-:Y:S01]  /*9bb10*/  IADD3 R70, P3, PT, -R70, R91, RZ ;  /* 0x0000005b46467210 */ /* 0x000fe20007f7e1ff */
[----:B------:R-:W-:Y:S01]  /*9bb20*/  IMAD.X R54, RZ, RZ, RZ, P2 ;  /* 0x000000ffff367224 */ /* 0x000fe200010e06ff */
[----:B------:R-:W-:-:S02]  /*9bb30*/  SEL R57, R57, R93, P1 ;  /* 0x0000005d39397207 */ /* 0x000fc40000800000 */
[----:B------:R-:W-:Y:S01]  /*9bb40*/  IADD3 R68, P5, PT, -R52, R55, RZ ;  /* 0x0000003734447210 */ /* 0x000fe20007fbe1ff */
[----:B------:R-:W-:Y:S01]  /*9bb50*/  IMAD.X R71, R127, 0x1, ~R56, P3 ;  /* 0x000000017f477824 */ /* 0x000fe200018e0e38 */
[----:B------:R-:W-:Y:S02]  /*9bb60*/  SEL R51, R51, R124, P4 ;  /* 0x0000007c33337207 */ /* 0x000fe40002000000 */
[----:B------:R-:W-:Y:S01]  /*9bb70*/  SEL R53, R65, R126, P4 ;  /* 0x0000007e41357207 */ /* 0x000fe20002000000 */
[----:B------:R-:W-:Y:S01]  /*9bb80*/  IMAD.X R66, R57, 0x1, ~R54, P5 ;  /* 0x0000000139427824 */ /* 0x000fe200028e0e36 */
[----:B------:R-:W-:Y:S02]  /*9bb90*/  ISETP.GE.U32.AND P3, PT, R68, R51, PT ;  /* 0x000000334400720c */ /* 0x000fe40003f66070 */
[----:B------:R-:W-:Y:S02]  /*9bba0*/  ISETP.GE.U32.AND P2, PT, R55, R52, PT ;  /* 0x000000343700720c */ /* 0x000fe40003f46070 */
[----:B------:R-:W-:-:S02]  /*9bbb0*/  ISETP.GE.U32.AND.EX P3, PT, R66, R53, PT, P3 ;  /* 0x000000354200720c */ /* 0x000fc40003f66130 */
[----:B------:R-:W-:Y:S02]  /*9bbc0*/  IADD3 R52, P5, PT, R61, -R2, RZ ;  /* 0x800000023d347210 */ /* 0x000fe40007fbe0ff */
[----:B------:R-:W-:Y:S02]  /*9bbd0*/  ISETP.GE.U32.AND.EX P2, PT, R57, R54, PT, P2 ;  /* 0x000000363900720c */ /* 0x000fe40003f46120 */
[----:B------:R-:W-:Y:S01]  /*9bbe0*/  SEL R65, RZ, 0x1, P3 ;  /* 0x00000001ff417807 */ /* 0x000fe20001800000 */
[----:B------:R-:W-:Y:S01]  /*9bbf0*/  IMAD.X R62, R62, 0x1, ~R3, P5 ;  /* 0x000000013e3e7824 */ /* 0x000fe200028e0e03 */
[----:B------:R-:W-:Y:S02]  /*9bc00*/  ISETP.GE.U32.AND.EX P0, PT, R127, R56, PT, P0 ;  /* 0x000000387f00720c */ /* 0x000fe40003f06100 */
[----:B------:R-:W-:Y:S02]  /*9bc10*/  ISETP.GE.U32.AND P3, PT, R70, R73, PT ;  /* 0x000000494600720c */ /* 0x000fe40003f66070 */
[----:B------:R-:W-:-:S02]  /*9bc20*/  IADD3 R56, P6, PT, R59, -R2, RZ ;  /* 0x800000023b387210 */ /* 0x000fc40007fde0ff */
[----:B------:R-:W-:Y:S02]  /*9bc30*/  IADD3 R61, P5, PT, R77, -R80, RZ ;  /* 0x800000504d3d7210 */ /* 0x000fe40007fbe0ff */
[----:B------:R-:W-:Y:S01]  /*9bc40*/  SEL R54, RZ, 0x1, P2 ;  /* 0x00000001ff367807 */ /* 0x000fe20001000000 */
[----:B------:R-:W-:Y:S01]  /*9bc50*/  IMAD.X R55, R58, 0x1, ~R3, P6 ;  /* 0x000000013a377824 */ /* 0x000fe200030e0e03 */
[----:B------:R-:W-:Y:S01]  /*9bc60*/  ISETP.GE.U32.AND.EX P3, PT, R71, R72, PT, P3 ;  /* 0x000000484700720c */ /* 0x000fe20003f66130 */
[----:B------:R-:W-:Y:S01]  /*9bc70*/  IMAD.X R60, R89, 0x1, ~R78, P5 ;  /* 0x00000001593c7824 */ /* 0x000fe200028e0e4e */
[----:B------:R-:W-:Y:S02]  /*9bc80*/  IADD3 R65, P2, PT, R65, R54, RZ ;  /* 0x0000003641417210 */ /* 0x000fe40007f5e0ff */
[----:B------:R-:W-:Y:S02]  /*9bc90*/  SEL R56, R56, R102, P1 ;  /* 0x0000006638387207 */ /* 0x000fe40000800000 */
[----:B------:R-:W-:Y:S01]  /*9bca0*/  IADD3 R59, P5, PT, R90, -R79, RZ ;  /* 0x8000004f5a3b7210 */ /* 0x000fe20007fbe0ff */
[----:B------:R-:W-:Y:S01]  /*9bcb0*/  IMAD.X R77, RZ, RZ, RZ, P2 ;  /* 0x000000ffff4d7224 */ /* 0x000fe200010e06ff */
[----:B------:R-:W-:-:S02]  /*9bcc0*/  SEL R54, R55, R103, P1 ;  /* 0x0000006737367207 */ /* 0x000fc40000800000 */
[----:B------:R-:W-:Y:S01]  /*9bcd0*/  SEL R52, R52, R121, P4 ;  /* 0x0000007934347207 */ /* 0x000fe20002000000 */
[----:B------:R-:W-:Y:S01]  /*9bce0*/  IMAD.X R58, R83, 0x1, ~R76, P5 ;  /* 0x00000001533a7824 */ /* 0x000fe200028e0e4c */
[----:B------:R-:W-:Y:S02]  /*9bcf0*/  SEL R62, R62, R125, P4 ;  /* 0x0000007d3e3e7207 */ /* 0x000fe40002000000 */
[----:B------:R-:W-:Y:S02]  /*9bd00*/  ISETP.GE.U32.AND P1, PT, R56, R65, PT ;  /* 0x000000413800720c */ /* 0x000fe40003f26070 */
[----:B------:R-:W-:Y:S02]  /*9bd10*/  IADD3 R65, P4, PT, -R65, R56, RZ ;  /* 0x0000003841417210 */ /* 0x000fe40007f9e1ff */
[----:B------:R-:W-:Y:S02]  /*9bd20*/  IADD3 R56, P5, PT, R84, -R75, RZ ;  /* 0x8000004b54387210 */ /* 0x000fe40007fbe0ff */
[----:B------:R-:W-:-:S02]  /*9bd30*/  IADD3 R57, P6, PT, R70, -R73, RZ ;  /* 0x8000004946397210 */ /* 0x000fc40007fde0ff */
        /* <DEDUP_REMOVED lines=35> */
.L_x_322:
[----:B------:R-:W-:Y:S05]  /*9bf70*/  BSYNC.RECONVERGENT B2 ;  /* 0x0000000000027941 */ /* 0x000fea0003800200 */
.L_x_321:
        /* <DEDUP_REMOVED lines=40> */
.L_x_324:
[----:B------:R-:W-:Y:S05]  /*9c200*/  BSYNC.RECONVERGENT B2 ;  /* 0x0000000000027941 */ /* 0x000fea0003800200 */
.L_x_323:
        /* <DEDUP_REMOVED lines=9> */
[----:B------:R-:W-:Y:S02]  /*9c2a0*/  LOP3.LUT R9, R12, R4, R6, 0xfe, !PT ;  /* 0x000000040c097212 */ /* 0x000fe400078efe06 */
[----:B------:R-:W-:Y:S02]  /*9c2b0*/  CS2R R50, SRZ ;  /* 0x0000000000327805 */ /* 0x000fe4000001ff00 */
[----:B------:R-:W-:Y:S02]  /*9c2c0*/  LOP3.LUT R11, R13, R5, R7, 0xfe, !PT ;  /* 0x000000050d0b7212 */ /* 0x000fe400078efe07 */
[----:B------:R-:W-:Y:S02]  /*9c2d0*/  CS2R R48, SRZ ;  /* 0x0000000000307805 */ /* 0x000fe4000001ff00 */
[----:B------:R-:W-:Y:S02]  /*9c2e0*/  LOP3.LUT P0, RZ, R9, R14, RZ, 0xfc, !PT ;  /* 0x0000000e09ff7212 */ /* 0x000fe4000780fcff */
        /* <DEDUP_REMOVED lines=25> */
[----:B------:R-:W-:Y:S01]  /*9c480*/  IMAD.X R11, RZ, RZ, RZ, P1 ;  /* 0x000000ffff0b7224 */ /* 0x000fe200008e06ff */
[----:B------:R-:W-:Y:S01]  /*9c490*/  IADD3 R51, P1, PT, R51, R52, RZ ;  /* 0x0000003433337210 */ /* 0x000fe20007f3e0ff */
[----:B------:R-:W-:-:S03]  /*9c4a0*/  IMAD.WIDE.U32 R56, R33, R34, RZ ;  /* 0x0000002221387225 */ /* 0x000fc600078e00ff */
[----:B------:R-:W-:Y:S01]  /*9c4b0*/  IADD3.X R48, PT, PT, R51, R9, R49, P2, P4 ;  /* 0x0000000933307210 */ /* 0x000fe200017e8431 */
[----:B------:R-:W-:-:S04]  /*9c4c0*/  IMAD.WIDE.U32 R58, R32, R32, RZ ;  /* 0x00000020203a7225 */ /* 0x000fc800078e00ff */
[----:B------:R-:W-:Y:S01]  /*9c4d0*/  IMAD.WIDE.U32 R56, P4, R35, R32, R56 ;  /* 0x0000002023387225 */ /* 0x000fe20007880038 */
[----:B------:R-:W-:Y:S02]  /*9c4e0*/  IADD3 R79, P3, PT, R59, R54, RZ ;  /* 0x000000363b4f7210 */ /* 0x000fe40007f7e0ff */
[----:B------:R-:W-:Y:S01]  /*9c4f0*/  LOP3.LUT R59, RZ, R58, RZ, 0x33, !PT ;  /* 0x0000003aff3b7212 */ /* 0x000fe200078e33ff */
[----:B------:R-:W-:-:S04]  /*9c500*/  IMAD.WIDE.U32 R60, R35, R32, RZ ;  /* 0x00000020233c7225 */ /* 0x000fc800078e00ff */
[----:B------:R-:W-:Y:S02]  /*9c510*/  IMAD.MOV.U32 R10, RZ, RZ, R55 ;  /* 0x000000ffff0a7224 */ /* 0x000fe400078e0037 */
[----:B------:R-:W-:-:S03]  /*9c520*/  IMAD.WIDE.U32 R54, R34, R32, RZ ;  /* 0x0000002022367225 */ /* 0x000fc600078e00ff */
[----:B------:R-:W-:Y:S01]  /*9c530*/  @P4 LOP3.LUT R63, R63, 0x4, RZ, 0xfc, !PT ;  /* 0x000000043f3f4812 */ /* 0x000fe200078efcff */
[----:B------:R-:W-:-:S04]  /*9c540*/  IMAD.WIDE.U32 R18, R32, R34, RZ ;  /* 0x0000002220127225 */ /* 0x000fc800078e00ff */
[----:B------:R-:W-:Y:S01]  /*9c550*/  IMAD.WIDE.U32 R60, P2, R34, R33, R60 ;  /* 0x00000021223c7225 */ /* 0x000fe2000784003c */
[----:B------:R-:W-:-:S03]  /*9c560*/  IADD3 R19, P4, PT, R19, R56, RZ ;  /* 0x0000003813137210 */ /* 0x000fc60007f9e0ff */
[----:B------:R-:W-:Y:S01]  /*9c570*/  IMAD.WIDE.U32.X R10, R33, R33, R10, P3 ;  /* 0x00000021210a7225 */ /* 0x000fe200018e040a */
[----:B------:R-:W-:Y:S02]  /*9c580*/  IADD3 R16, P3, PT, R55, R60, RZ ;  /* 0x0000003c37107210 */ /* 0x000fe40007f7e0ff */
[----:B------:R-:W-:Y:S01]  /*9c590*/  IADD3 R18, P5, P6, R54, R18, R10 ;  /* 0x0000001236127210 */ /* 0x000fe20007ebe00a */
[----:B------:R-:W-:Y:S02]  /*9c5a0*/  IMAD.MOV.U32 R10, RZ, RZ, R53 ;  /* 0x000000ffff0a7224 */ /* 0x000fe400078e0035 */
[----:B------:R-:W-:Y:S01]  /*9c5b0*/  IMAD.WIDE.U32 R52, R27, R26, RZ ;  /* 0x0000001a1b347225 */ /* 0x000fe200078e00ff */
[----:B------:R-:W-:Y:S02]  /*9c5c0*/  IADD3.X R19, PT, PT, R16, R19, R11, P5, P6 ;  /* 0x0000001310137210 */ /* 0x000fe40002fec40b */
[----:B------:R-:W-:Y:S01]  /*9c5d0*/  LOP3.LUT P6, RZ, R63, 0x4, RZ, 0xc0, !PT ;  /* 0x000000043fff7812 */ /* 0x000fe200078cc0ff */
[----:B------:R-:W-:Y:S01]  /*9c5e0*/  IMAD.X R11, RZ, RZ, RZ, P0 ;  /* 0x000000ffff0b7224 */ /* 0x000fe200000e06ff */
[----:B------:R-:W-:-:S02]  /*9c5f0*/  ISETP.GE.U32.AND P0, PT, R47, R50, PT ;  /* 0x000000322f00720c */ /* 0x000fc40003f06070 */
[----:B------:R-:W-:Y:S01]  /*9c600*/  LOP3.LUT R63, R63, 0xfffffff7, RZ, 0xc0, !PT ;  /* 0xfffffff73f3f7812 */ /* 0x000fe200078ec0ff */
[----:B------:R-:W-:Y:S01]  /*9c610*/  IMAD.WIDE.U32.X R10, R27, R25, R10, P1 ;  /* 0x000000191b0a7225 */ /* 0x000fe200008e040a */
[----:B------:R-:W-:Y:S02]  /*9c620*/  ISETP.GE.U32.AND.EX P0, PT, R48, R51, PT, P0 ;  /* 0x000000333000720c */ /* 0x000fe40003f06100 */
[----:B------:R-:W-:Y:S01]  /*9c630*/  LOP3.LUT R63, R63, 0xffffffef, RZ, 0xc0, !PT ;  /* 0xffffffef3f3f7812 */ /* 0x000fe200078ec0ff */
[----:B------:R-:W-:Y:S01]  /*9c640*/  IMAD.WIDE.U32 R50, R26, R26, RZ ;  /* 0x0000001a1a327225 */ /* 0x000fe200078e00ff */
[----:B------:R-:W-:Y:S02]  /*9c650*/  SEL R77, RZ, 0x1, P0 ;  /* 0x00000001ff4d7807 */ /* 0x000fe40000000000 */
[----:B------:R-:W-:Y:S01]  /*9c660*/  ISETP.NE.AND P5, PT, R64, RZ, PT ;  /* 0x000000ff4000720c */ /* 0x000fe20003fa5270 */
        /* <DEDUP_REMOVED lines=8> */
[----:B------:R-:W-:Y:S02]  /*9c6f0*/  IADD3.X R70, PT, PT, R9, R11, RZ, P0, P1 ;  /* 0x0000000b09467210 */ /* 0x000fe400007e24ff */
[----:B------:R-:W-:Y:S01]  /*9c700*/  ISETP.GE.U32.AND P0, PT, R18, R54, PT ;  /* 0x000000361200720c */ /* 0x000fe20003f06070 */
[----:B------:R-:W-:-:S03]  /*9c710*/  IMAD.WIDE.U32 R54, R35, R34, RZ ;  /* 0x0000002223367225 */ /* 0x000fc600078e00ff */
[----:B------:R-:W-:Y:S01]  /*9c720*/  ISETP.GE.U32.AND.EX P0, PT, R19, R16, PT, P0 ;  /* 0x000000101300720c */ /* 0x000fe20003f06100 */
[----:B------:R-:W-:Y:S02]  /*9c730*/  IMAD.X R11, RZ, RZ, RZ, P2 ;  /* 0x000000ffff0b7224 */ /* 0x000fe400010e06ff */
[----:B------:R-:W-:Y:S01]  /*9c740*/  IMAD R9, R67, R42, RZ ;  /* 0x0000002a43097224 */ /* 0x000fe200078e02ff */
[----:B------:R-:W-:Y:S01]  /*9c750*/  SEL R71, RZ, 0x1, P0 ;  /* 0x00000001ff477807 */ /* 0x000fe20000000000 */
[----:B------:R-:W-:-:S04]  /*9c760*/  IMAD.WIDE.U32.X R10, R35, R33, R10, P3 ;  /* 0x00000021230a7225 */ /* 0x000fc800018e040a */
[----:B------:R-:W-:Y:S01]  /*9c770*/  IMAD.WIDE.U32 R64, P0, R34, R35, R54 ;  /* 0x0000002322407225 */ /* 0x000fe20007800036 */
[----:B------:R-:W-:-:S03]  /*9c780*/  IADD3 R71, P2, P3, R50, R10, R71 ;  /* 0x0000000a32477210 */ /* 0x000fc60007b5e047 */
[----:B------:R-:W-:Y:S01]  /*9c790*/  IMAD.MOV.U32 R10, RZ, RZ, R17 ;  /* 0x000000ffff0a7224 */ /* 0x000fe200078e0011 */
[----:B------:R-:W-:Y:S01]  /*9c7a0*/  IADD3 R73, P1, PT, R51, R64, RZ ;  /* 0x0000004033497210 */ /* 0x000fe20007f3e0ff */
[----:B------:R-:W-:-:S03]  /*9c7b0*/  IMAD.WIDE.U32 R50, R25, R20, RZ ;  /* 0x0000001419327225 */ /* 0x000fc600078e00ff */
[----:B------:R-:W-:Y:S01]  /*9c7c0*/  IADD3.X R73, PT, PT, R73, R11, RZ, P2, P3 ;  /* 0x0000000b49497210 */ /* 0x000fe200017e64ff */
[----:B------:R-:W-:Y:S01]  /*9c7d0*/  IMAD.WIDE.U32 R16, R24, R20, RZ ;  /* 0x0000001418107225 */ /* 0x000fe200078e00ff */
[----:B------:R-:W-:-:S03]  /*9c7e0*/  ISETP.NE.AND P3, PT, R62, RZ, PT ;  /* 0x000000ff3e00720c */ /* 0x000fc60003f65270 */
[----:B------:R-:W-:-:S04]  /*9c7f0*/  IMAD.WIDE.U32 R54, R33, R28, RZ ;  /* 0x0000001c21367225 */ /* 0x000fc800078e00ff */
[----:B------:R-:W-:Y:S02]  /*9c800*/  IMAD.X R11, RZ, RZ, RZ, P3 ;  /* 0x000000ffff0b7224 */ /* 0x000fe400018e06ff */
[----:B------:R-:W-:Y:S02]  /*9c810*/  IMAD R9, R8, R43, R9 ;  /* 0x0000002b08097224 */ /* 0x000fe400078e0209 */
        /* <DEDUP_REMOVED lines=17> */
[----:B------:R-:W-:Y:S01]  /*9c930*/  IMAD.IADD R9, R11, 0x1, R9 ;  /* 0x000000010b097824 */ /* 0x000fe200078e0209 */
[----:B------:R-:W-:Y:S02]  /*9c940*/  LOP3.LUT R11, RZ, R8, RZ, 0x33, !PT ;  /* 0x00000008ff0b7212 */ /* 0x000fe400078e33ff */
[----:B------:R-:W-:Y:S01]  /*9c950*/  LOP3.LUT R8, RZ, R67, RZ, 0x33, !PT ;  /* 0x00000043ff087212 */ /* 0x000fe200078e33ff */
        /* <DEDUP_REMOVED lines=37> */
[----:B------:R-:W-:-:S04]  /*9cbb0*/  IMAD.WIDE.U32 R58, R26, R20, RZ ;  /* 0x000000141a3a7225 */ /* 0x000fc800078e00ff */
        /* <DEDUP_REMOVED lines=123> */
[----:B------:R-:W-:Y:S01]  /*9d370*/  IMAD.WIDE.U32 R56, R26, R22, RZ ;  /* 0x000000161a387225 */ /* 0x000fe200078e00ff */
        /* <DEDUP_REMOVED lines=57> */
[----:B------:R-:W-:Y:S01]  /*9d710*/  LOP3.LUT P5, RZ, R63, 0x8, RZ, 0xc0, !PT ;  /* 0x000000083fff7812 */ /* 0x000fe200078ac0ff */
[----:B------:R-:W-:Y:S01]  /*9d720*/  IMAD.X R54, R85, 0x1, R84, P2 ;  /* 0x0000000155367824 */ /* 0x000fe200010e0654 */
[----:B------:R-:W-:Y:S02]  /*9d730*/  ISETP.GE.U32.AND P2, PT, R47, R74, PT ;  /* 0x0000004a2f00720c */ /* 0x000fe40003f46070 */
[C---:B------:R-:W-:Y:S02]  /*9d740*/  LOP3.LUT P6, RZ, R63.reuse, 0x4, RZ, 0xc0, !PT ;  /* 0x000000043fff7812 */ /* 0x040fe400078cc0ff */
[----:B------:R-:W-:Y:S01]  /*9d750*/  ISETP.GE.U32.AND.EX P2, PT, R54, R85, PT, P2 ;  /* 0x000000553600720c */ /* 0x000fe20003f46120 */
[----:B------:R-:W-:Y:S01]  /*9d760*/  IMAD.WIDE.U32 R84, R22, R26, RZ ;  /* 0x0000001a16547225 */ /* 0x000fe200078e00ff */
[----:B------:R-:W-:Y:S02]  /*9d770*/  LOP3.LUT R63, R63, 0xfffffffd, RZ, 0xc0, !PT ;  /* 0xfffffffd3f3f7812 */ /* 0x000fe400078ec0ff */
[----:B------:R-:W-:Y:S01]  /*9d780*/  SEL R11, RZ, 0x1, P2 ;  /* 0x00000001ff0b7807 */ /* 0x000fe20001000000 */
[----:B------:R-:W-:-:S03]  /*9d790*/  IMAD.WIDE.U32 R72, P2, R20, R21, R72 ;  /* 0x0000001514487225 */ /* 0x000fc60007840048 */
[----:B------:R-:W-:-:S04]  /*9d7a0*/  IADD3 R97, P4, PT, R61, R72, RZ ;  /* 0x000000483d617210 */ /* 0x000fc80007f9e0ff */
[----:B------:R-:W-:-:S06]  /*9d7b0*/  P2R R98, PR, RZ, 0x10 ;  /* 0x00000010ff627803 */ /* 0x000fcc0000000000 */
[----:B------:R-:W-:Y:S02]  /*9d7c0*/  @P2 LOP3.LUT R63, R63, 0x2, RZ, 0xfc, !PT ;  /* 0x000000023f3f2812 */ /* 0x000fe400078efcff */
[----:B------:R-:W-:Y:S01]  /*9d7d0*/  IADD3 R72, P2, P3, R60, R58, R11 ;  /* 0x0000003a3c487210 */ /* 0x000fe20007b5e00b */
[----:B------:R-:W-:Y:S01]  /*9d7e0*/  IMAD.MOV.U32 R58, RZ, RZ, R71 ;  /* 0x000000ffff3a7224 */ /* 0x000fe200078e0047 */
[----:B------:R-:W-:Y:S01]  /*9d7f0*/  LOP3.LUT R63, R63, 0xffffffdf, RZ, 0xc0, !PT ;  /* 0xffffffdf3f3f7812 */ /* 0x000fe200078ec0ff */
        /* <DEDUP_REMOVED lines=8> */
[----:B------:R-:W-:Y:S01]  /*9d880*/  IMAD.WIDE.U32 R70, R28, R28, RZ ;  /* 0x0000001c1c467225 */ /* 0x000fe200078e00ff */
[----:B------:R-:W-:Y:S02]  /*9d890*/  @P3 LOP3.LUT R63, R63, 0x20, RZ, 0xfc, !PT ;  /* 0x000000203f3f3812 */ /* 0x000fe400078efcff */
[----:B------:R-:W-:Y:S02]  /*9d8a0*/  ISETP.GE.U32.AND.EX P0, PT, R52, R75, PT, P0 ;  /* 0x0000004b3400720c */ /* 0x000fe40003f06100 */
[----:B------:R-:W-:Y:S02]  /*9d8b0*/  IADD3 R83, P2, PT, R71, R60, RZ ;  /* 0x0000003c47537210 */ /* 0x000fe40007f5e0ff */
[----:B------:R-:W-:Y:S02]  /*9d8c0*/  SEL R11, RZ, 0x1, P0 ;  /* 0x00000001ff0b7807 */ /* 0x000fe40000000000 */
[----:B------:R-:W-:-:S02]  /*9d8d0*/  LOP3.LUT R63, R63, 0xffffffbf, RZ, 0xc0, !PT ;  /* 0xffffffbf3f3f7812 */ /* 0x000fc400078ec0ff */
[----:B------:R-:W-:-:S04]  /*9d8e0*/  IADD3 R60, P0, P1, R70, R58, R11 ;  /* 0x0000003a463c7210 */ /* 0x000fc8000791e00b */
[----:B------:R-:W-:Y:S01]  /*9d8f0*/  IADD3.X R83, PT, PT, R83, R59, RZ, P0, P1 ;  /* 0x0000003b53537210 */ /* 0x000fe200007e24ff */
[-C--:B------:R-:W-:Y:S02]  /*9d900*/  IMAD.WIDE.U32 R58, R23, R24.reuse, RZ ;  /* 0x00000018173a7225 */ /* 0x080fe400078e00ff */
[----:B------:R-:W-:Y:S02]  /*9d910*/  @P2 LOP3.LUT R63, R63, 0x40, RZ, 0xfc, !PT ;  /* 0x000000403f3f2812 */ /* 0x000fe400078efcff */
[C---:B------:R-:W-:Y:S02]  /*9d920*/  IMAD.WIDE.U32 R70, P0, R22.reuse, R25, R58 ;  /* 0x0000001916467225 */ /* 0x040fe4000780003a */
[----:B------:R-:W-:Y:S02]  /*9d930*/  LOP3.LUT P4, RZ, R63, 0x1, RZ, 0xc0, !PT ;  /* 0x000000013fff7812 */ /* 0x000fe4000788c0ff */
[----:B------:R-:W-:-:S04]  /*9d940*/  IMAD.WIDE.U32 R58, R22, R24, RZ ;  /* 0x00000018163a7225 */ /* 0x000fc800078e00ff */
[----:B------:R-:W-:Y:S02]  /*9d950*/  IMAD.X R75, RZ, RZ, RZ, P0 ;  /* 0x000000ffff4b7224 */ /* 0x000fe400000e06ff */
[----:B------:R-:W-:Y:S01]  /*9d960*/  IMAD.MOV.U32 R74, RZ, RZ, R71 ;  /* 0x000000ffff4a7224 */ /* 0x000fe200078e0047 */
[----:B------:R-:W-:Y:S01]  /*9d970*/  IADD3 R71, P0, PT, R59, R70, RZ ;  /* 0x000000463b477210 */ /* 0x000fe20007f1e0ff */
[----:B------:R-:W-:-:S04]  /*9d980*/  IMAD.X R59, RZ, RZ, RZ, P5 ;  /* 0x000000ffff3b7224 */ /* 0x000fc800028e06ff */
[----:B------:R-:W-:Y:S01]  /*9d990*/  IMAD.WIDE.U32.X R74, R23, R25, R74, P0 ;  /* 0x00000019174a7225 */ /* 0x000fe200000e044a */
[----:B------:R-:W-:-:S05]  /*9d9a0*/  IADD3 R47, P0, PT, R47, R58, RZ ;  /* 0x0000003a2f2f7210 */ /* 0x000fca0007f1e0ff */
[----:B------:R-:W-:Y:S01]  /*9d9b0*/  IMAD.X R54, R54, 0x1, R71, P0 ;  /* 0x0000000136367824 */ /* 0x000fe200000e0647 */
[----:B------:R-:W-:Y:S01]  /*9d9c0*/  ISETP.GE.U32.AND P0, PT, R47, R58, PT ;  /* 0x0000003a2f00720c */ /* 0x000fe20003f06070 */
[----:B------:R-:W-:-:S03]  /*9d9d0*/  IMAD.MOV.U32 R58, RZ, RZ, R49 ;  /* 0x000000ffff3a7224 */ /* 0x000fc600078e0031 */
[----:B------:R-:W-:Y:S01]  /*9d9e0*/  ISETP.GE.U32.AND.EX P0, PT, R54, R71, PT, P0 ;  /* 0x000000473600720c */ /* 0x000fe20003f06100 */
[----:B------:R-:W-:-:S03]  /*9d9f0*/  IMAD.WIDE.U32 R70, R23, R26, RZ ;  /* 0x0000001a17467225 */ /* 0x000fc600078e00ff */
[----:B------:R-:W-:Y:S01]  /*9da00*/  SEL R11, RZ, 0x1, P0 ;  /* 0x00000001ff0b7807 */ /* 0x000fe20000000000 */
[----:B------:R-:W-:-:S03]  /*9da10*/  IMAD.WIDE.U32.X R48, R9, R37, R58, P6 ;  /* 0x0000002509307225 */ /* 0x000fc600030e043a */
[----:B------:R-:W-:Y:S01]  /*9da20*/  IADD3 R84, P1, P2, R84, R74, R11 ;  /* 0x0000004a54547210 */ /* 0x000fe20007a3e00b */
[----:B------:R-:W-:-:S04]  /*9da30*/  IMAD.WIDE.U32 R70, P0, R22, R27, R70 ;  /* 0x0000001b16467225 */ /* 0x000fc80007800046 */
[----:B------:R-:W-:Y:S01]  /*9da40*/  IMAD.WIDE.U32 R58, R10, R2, RZ ;  /* 0x000000020a3a7225 */ /* 0x000fe200078e00ff */
[----:B------:R-:W-:Y:S02]  /*9da50*/  IADD3 R85, P3, PT, R85, R70, RZ ;  /* 0x0000004655557210 */ /* 0x000fe40007f7e0ff */
[----:B------:R-:W-:Y:S02]  /*9da60*/  P2R R103, PR, RZ, 0x1 ;  /* 0x00000001ff677803 */ /* 0x000fe40000000000 */
[----:B------:R-:W-:Y:S01]  /*9da70*/  IADD3.X R85, PT, PT, R85, R75, RZ, P1, P2 ;  /* 0x0000004b55557210 */ /* 0x000fe20000fe44ff */
[----:B------:R-:W-:Y:S01]  /*9da80*/  IMAD.WIDE.U32 R74, R9, R2, RZ ;  /* 0x00000002094a7225 */ /* 0x000fe200078e00ff */
[----:B------:R-:W-:Y:S02]  /*9da90*/  IADD3 R78, P1, PT, R87, R78, RZ ;  /* 0x0000004e574e7210 */ /* 0x000fe40007f3e0ff */
[----:B------:R-:W-:Y:S02]  /*9daa0*/  P2R R96, PR, RZ, 0x8 ;  /* 0x00000008ff607803 */ /* 0x000fe40000000000 */
[C---:B------:R-:W-:Y:S01]  /*9dab0*/  LOP3.LUT P0, RZ, R63.reuse, 0x10, RZ, 0xc0, !PT ;  /* 0x000000103fff7812 */ /* 0x040fe2000780c0ff */
[----:B------:R-:W-:Y:S01]  /*9dac0*/  IMAD.X R79, R80, 0x1, R91, P1 ;  /* 0x00000001504f7824 */ /* 0x000fe200008e065b */
[----:B------:R-:W-:Y:S01]  /*9dad0*/  ISETP.GE.U32.AND P1, PT, R78, R87, PT ;  /* 0x000000574e00720c */ /* 0x000fe20003f26070 */
[----:B------:R-:W-:Y:S01]  /*9dae0*/  IMAD.WIDE.U32 R10, P5, R10, R3, R74 ;  /* 0x000000030a0a7225 */ /* 0x000fe200078a004a */
[----:B------:R-:W-:-:S02]  /*9daf0*/  LOP3.LUT R63, R63, 0xffefffff, RZ, 0xc0, !PT ;  /* 0xffefffff3f3f7812 */ /* 0x000fc400078ec0ff */
[----:B------:R-:W-:Y:S02]  /*9db00*/  ISETP.GE.U32.AND.EX P1, PT, R79, R80, PT, P1 ;  /* 0x000000504f00720c */ /* 0x000fe40003f26110 */
[----:B------:R-:W-:Y:S01]  /*9db10*/  IADD3 R59, P3, PT, R59, R10, RZ ;  /* 0x0000000a3b3b7210 */ /* 0x000fe20007f7e0ff */
[----:B------:R-:W-:Y:S01]  /*9db20*/  IMAD R10, R77, R42, RZ ;  /* 0x0000002a4d0a7224 */ /* 0x000fe200078e02ff */
[----:B------:R-:W-:Y:S02]  /*9db30*/  SEL R67, RZ, 0x1, P1 ;  /* 0x00000001ff437807 */ /* 0x000fe40000800000 */
[----:B------:R-:W-:Y:S02]  /*9db40*/  LOP3.LUT R77, RZ, R77, RZ, 0x33, !PT ;  /* 0x0000004dff4d7212 */ /* 0x000fe400078e33ff */
[----:B------:R-:W-:Y:S02]  /*9db50*/  IADD3 R58, P1, P2, R58, R48, R67 ;  /* 0x000000303a3a7210 */ /* 0x000fe40007a3e043 */
[----:B------:R-:W-:-:S02]  /*9db60*/  @P5 LOP3.LUT R63, R63, 0x100000, RZ, 0xfc, !PT ;  /* 0x001000003f3f5812 */ /* 0x000fc400078efcff */
[----:B------:R-:W-:Y:S01]  /*9db70*/  IADD3.X R59, PT, PT, R59, R49, RZ, P1, P2 ;  /* 0x000000313b3b7210 */ /* 0x000fe20000fe44ff */
[----:B------:R-:W-:Y:S01]  /*9db80*/  IMAD.WIDE.U32 R48, R31, R32, RZ ;  /* 0x000000201f307225 */ /* 0x000fe200078e00ff */
[----:B------:R-:W-:-:S04]  /*9db90*/  LOP3.LUT R63, R63, 0xfff7ffff, RZ, 0xc0, !PT ;  /* 0xfff7ffff3f3f7812 */ /* 0x000fc800078ec0ff */
[----:B------:R-:W-:Y:S01]  /*9dba0*/  @P3 LOP3.LUT R63, R63, 0x80000, RZ, 0xfc, !PT ;  /* 0x000800003f3f3812 */ /* 0x000fe200078efcff */
[----:B------:R-:W-:-:S03]  /*9dbb0*/  IMAD.WIDE.U32 R74, P1, R30, R33, R48 ;  /* 0x000000211e4a7225 */ /* 0x000fc60007820030 */
[C---:B------:R-:W-:Y:S01]  /*9dbc0*/  LOP3.LUT P3, RZ, R63.reuse, 0x40000, RZ, 0xc0, !PT ;  /* 0x000400003fff7812 */ /* 0x040fe2000786c0ff */
[----:B------:R-:W-:Y:S01]  /*9dbd0*/  IMAD.WIDE.U32 R48, R30, R32, RZ ;  /* 0x000000201e307225 */ /* 0x000fe200078e00ff */
[----:B------:R-:W-:-:S03]  /*9dbe0*/  LOP3.LUT R63, R63, 0xffffefff, RZ, 0xc0, !PT ;  /* 0xffffefff3f3f7812 */ /* 0x000fc600078ec0ff */
        /* <DEDUP_REMOVED lines=37> */
[C---:B------:R-:W-:Y:S02]  /*9de40*/  LOP3.LUT P4, RZ, R63.reuse, 0x20000, RZ, 0xc0, !PT ;  /* 0x000200003fff7812 */ /* 0x040fe4000788c0ff */
        /* <DEDUP_REMOVED lines=14> */
[----:B------:R-:W-:-:S04]  /*9df30*/  IMAD.WIDE.U32 R76, P0, R48, R39, R76 ;  /* 0x00000027304c7225 */ /* 0x000fc8000780004c */
[----:B------:R-:W-:Y:S01]  /*9df40*/  IMAD R49, R50, R43, R10 ;  /* 0x0000002b32317224 */ /* 0x000fe200078e020a */
[----:B------:R-:W-:-:S08]  /*9df50*/  IADD3 R19, P6, PT, R19, R76, RZ ;  /* 0x0000004c13137210 */ /* 0x000fd00007fde0ff */
[----:B------:R-:W-:-:S04]  /*9df60*/  @P0 LOP3.LUT R63, R63, 0x10, RZ, 0xfc, !PT ;  /* 0x000000103f3f0812 */ /* 0x000fc800078efcff */
[C---:B------:R-:W-:Y:S02]  /*9df70*/  LOP3.LUT P0, RZ, R63.reuse, 0x10000, RZ, 0xc0, !PT ;  /* 0x000100003fff7812 */ /* 0x040fe4000780c0ff */
[----:B------:R-:W-:-:S04]  /*9df80*/  LOP3.LUT R63, R63, 0xfffffff7, RZ, 0xc0, !PT ;  /* 0xfffffff73f3f7812 */ /* 0x000fc800078ec0ff */
[----:B------:R-:W-:Y:S02]  /*9df90*/  @P6 LOP3.LUT R63, R63, 0x8, RZ, 0xfc, !PT ;  /* 0x000000083f3f6812 */ /* 0x000fe400078efcff */
[----:B------:R-:W-:Y:S02]  /*9dfa0*/  IADD3 R99, P5, P6, R18, R86, R99 ;  /* 0x0000005612637210 */ /* 0x000fe40007ebe063 */
        /* <DEDUP_REMOVED lines=20> */
[----:B------:R-:W-:Y:S01]  /*9e0f0*/  IADD3 R19, P6, PT, R87, R80, RZ ;  /* 0x0000005057137210 */ /* 0x000fe20007fde0ff */
[----:B------:R-:W-:Y:S01]  /*9e100*/  IMAD.X R87, RZ, RZ, RZ, P3 ;  /* 0x000000ffff577224 */ /* 0x000fe200018e06ff */
[----:B------:R-:W-:-:S08]  /*9e110*/  ISETP.NE.AND P3, PT, R96, RZ, PT ;  /* 0x000000ff6000720c */ /* 0x000fd00003f65270 */
[----:B------:R-:W-:-:S04]  /*9e120*/  @P5 LOP3.LUT R63, R63, 0x4, RZ, 0xfc, !PT ;  /* 0x000000043f3f5812 */ /* 0x000fc800078efcff */
[----:B------:R-:W-:Y:S02]  /*9e130*/  @P6 LOP3.LUT R63, R63, 0x1, RZ, 0xfc, !PT ;  /* 0x000000013f3f6812 */ /* 0x000fe400078efcff */
[----:B------:R-:W-:Y:S01]  /*9e140*/  IADD3 R95, P5, P6, R86, R88, R95 ;  /* 0x00000058565f7210 */ /* 0x000fe20007ebe05f */
[----:B------:R-:W-:Y:S02]  /*9e150*/  IMAD.MOV.U32 R86, RZ, RZ, R51 ;  /* 0x000000ffff567224 */ /* 0x000fe400078e0033 */
[----:B------:R-:W-:Y:S01]  /*9e160*/  IMAD.MOV.U32 R88, RZ, RZ, R61 ;  /* 0x000000ffff587224 */ /* 0x000fe200078e003d */
[----:B------:R-:W-:Y:S01]  /*9e170*/  IADD3.X R94, PT, PT, R19, R89, RZ, P5, P6 ;  /* 0x00000059135e7210 */ /* 0x000fe20002fec4ff */
[----:B------:R-:W-:Y:S01]  /*9e180*/  IMAD.WIDE.U32.X R50, R23, R25, R86, P4 ;  /* 0x0000001917327225 */ /* 0x000fe200020e0456 */
[C---:B------:R-:W-:Y:S02]  /*9e190*/  LOP3.LUT P5, RZ, R63.reuse, 0x2, RZ, 0xc0, !PT ;  /* 0x000000023fff7812 */ /* 0x040fe400078ac0ff */
[----:B------:R-:W-:Y:S01]  /*9e1a0*/  ISETP.NE.AND P4, PT, R98, RZ, PT ;  /* 0x000000ff6200720c */ /* 0x000fe20003f85270 */
[----:B------:R-:W-:Y:S01]  /*9e1b0*/  IMAD.MOV.U32 R86, RZ, RZ, R73 ;  /* 0x000000ffff567224 */ /* 0x000fe200078e0049 */
[----:B------:R-:W-:Y:S01]  /*9e1c0*/  LOP3.LUT P6, RZ, R63, 0x40, RZ, 0xc0, !PT ;  /* 0x000000403fff7812 */ /* 0x000fe200078cc0ff */
[----:B------:R-:W-:Y:S01]  /*9e1d0*/  IMAD.X R87, RZ, RZ, RZ, P5 ;  /* 0x000000ffff577224 */ /* 0x000fe200028e06ff */
[----:B------:R-:W-:-:S02]  /*9e1e0*/  IADD3 R101, P5, PT, R62, R50, RZ ;  /* 0x000000323e657210 */ /* 0x000fc40007fbe0ff */
[----:B------:R-:W-:Y:S01]  /*9e1f0*/  LOP3.LUT R63, R63, 0xffffff7f, RZ, 0xc0, !PT ;  /* 0xffffff7f3f3f7812 */ /* 0x000fe200078ec0ff */
[----:B------:R-:W-:Y:S01]  /*9e200*/  IMAD.WIDE.U32.X R86, R21, R21, R86, P4 ;  /* 0x0000001515567225 */ /* 0x000fe200020e0456 */
[----:B------:R-:W-:Y:S02]  /*9e210*/  IADD3 R49, P4, PT, R72, R101, RZ ;  /* 0x0000006548317210 */ /* 0x000fe40007f9e0ff */
[----:B------:R-:W-:Y:S01]  /*9e220*/  LOP3.LUT R63, R63, 0xfffffeff, RZ, 0xc0, !PT ;  /* 0xfffffeff3f3f7812 */ /* 0x000fe200078ec0ff */
        /* <DEDUP_REMOVED lines=99> */
[----:B------:R-:W-:-:S04]  /*9e860*/  IMAD.WIDE.U32 R78, R48, R36, RZ ;  /* 0x00000024304e7225 */ /* 0x000fc800078e00ff */
[----:B------:R-:W-:Y:S01]  /*9e870*/  IMAD.WIDE.U32 R84, R23, R22, RZ ;  /* 0x0000001617547225 */ /* 0x000fe200078e00ff */
[----:B------:R-:W-:-:S04]  /*9e880*/  IADD3 R71, P3, PT, R79, R92, RZ ;  /* 0x0000005c4f477210 */ /* 0x000fc80007f7e0ff */
        /* <DEDUP_REMOVED lines=17> */
[----:B------:R-:W-:-:S04]  /*9e9a0*/  IMAD.WIDE.U32 R86, P5, R18, R37, R86 ;  /* 0x0000002512567225 */ /* 0x000fc800078a0056 */
[----:B------:R-:W-:Y:S01]  /*9e9b0*/  IMAD.WIDE.U32 R94, R70, R2, RZ ;  /* 0x00000002465e7225 */ /* 0x000fe200078e00ff */
[----:B------:R-:W-:-:S03]  /*9e9c0*/  IADD3 R55, P6, PT, R69, R86, RZ ;  /* 0x0000005645377210 */ /* 0x000fc60007fde0ff */
[----:B------:R-:W-:Y:S01]  /*9e9d0*/  IMAD.X R69, RZ, RZ, RZ, P0 ;  /* 0x000000ffff457224 */ /* 0x000fe200000e06ff */
[----:B------:R-:W-:Y:S01]  /*9e9e0*/  IADD3 R50, P0, PT, R103, R104, RZ ;  /* 0x0000006867327210 */ /* 0x000fe20007f1e0ff */
[----:B------:R-:W-:-:S03]  /*9e9f0*/  IMAD.MOV.U32 R102, RZ, RZ, R87 ;  /* 0x000000ffff667224 */ /* 0x000fc600078e0057 */
[----:B------:R-:W-:-:S05]  /*9ea00*/  @P5 LOP3.LUT R63, R63, 0x8, RZ, 0xfc, !PT ;  /* 0x000000083f3f5812 */ /* 0x000fca00078efcff */
[----:B------:R-:W-:Y:S02]  /*9ea10*/  @P6 LOP3.LUT R63, R63, 0x4, RZ, 0xfc, !PT ;  /* 0x000000043f3f6812 */ /* 0x000fe400078efcff */
[----:B------:R-:W-:Y:S01]  /*9ea20*/  IADD3 R90, P5, P6, R68, R80, R53 ;  /* 0x00000050445a7210 */ /* 0x000fe20007ebe035 */
[----:B------:R-:W-:Y:S01]  /*9ea30*/  IMAD.X R53, R88, 0x1, R107, P0 ;  /* 0x0000000158357824 */ /* 0x000fe200000e066b */
[----:B------:R-:W-:Y:S01]  /*9ea40*/  ISETP.GE.U32.AND P0, PT, R50, R103, PT ;  /* 0x000000673200720c */ /* 0x000fe20003f06070 */
[----:B------:R-:W-:Y:S01]  /*9ea50*/  IMAD.MOV.U32 R68, RZ, RZ, R89 ;  /* 0x000000ffff447224 */ /* 0x000fe200078e0059 */
[----:B------:R-:W-:Y:S02]  /*9ea60*/  IADD3.X R80, PT, PT, R55, R81, RZ, P5, P6 ;  /* 0x0000005137507210 */ /* 0x000fe40002fec4ff */
[----:B------:R-:W-:Y:S01]  /*9ea70*/  ISETP.GE.U32.AND.EX P0, PT, R53, R88, PT, P0 ;  /* 0x000000583500720c */ /* 0x000fe20003f06100 */
[----:B------:R-:W-:Y:S01]  /*9ea80*/  IMAD.WIDE.U32.X R68, R23, R21, R68, P4 ;  /* 0x0000001517447225 */ /* 0x000fe200020e0444 */
[----:B------:R-:W-:-:S02]  /*9ea90*/  LOP3.LUT P6, RZ, R63, 0x2, RZ, 0xc0, !PT ;  /* 0x000000023fff7812 */ /* 0x000fc400078cc0ff */
[----:B------:R-:W-:Y:S01]  /*9eaa0*/  LOP3.LUT R63, R63, 0xfffffffe, RZ, 0xc0, !PT ;  /* 0xfffffffe3f3f7812 */ /* 0x000fe200078ec0ff */
[----:B------:R-:W-:Y:S01]  /*9eab0*/  IMAD.WIDE.U32 R88, P4, R22, R23, R84 ;  /* 0x0000001716587225 */ /* 0x000fe20007880054 */
[----:B------:R-:W-:-:S03]  /*9eac0*/  SEL R81, RZ, 0x1, P0 ;  /* 0x00000001ff517807 */ /* 0x000fc60000000000 */
[----:B------:R-:W-:Y:S01]  /*9ead0*/  IMAD.X R85, RZ, RZ, RZ, P1 ;  /* 0x000000ffff557224 */ /* 0x000fe200008e06ff */
[----:B------:R-:W-:Y:S01]  /*9eae0*/  IADD3 R55, P0, PT, R75, R88, RZ ;  /* 0x000000584b377210 */ /* 0x000fe20007f1e0ff */
[----:B------:R-:W-:Y:S01]  /*9eaf0*/  IMAD.MOV.U32 R84, RZ, RZ, R91 ;  /* 0x000000ffff547224 */ /* 0x000fe200078e005b */
[----:B------:R-:W-:Y:S02]  /*9eb00*/  IADD3 R57, P1, PT, R96, R101, RZ ;  /* 0x0000006560397210 */ /* 0x000fe40007f3e0ff */
[----:B------:R-:W-:Y:S01]  /*9eb10*/  P2R R100, PR, RZ, 0x1 ;  /* 0x00000001ff647803 */ /* 0x000fe20000000000 */
[----:B------:R-:W-:-:S03]  /*9eb20*/  IMAD.WIDE.U32.X R84, R31, R29, R84, P2 ;  /* 0x0000001d1f547225 */ /* 0x000fc600010e0454 */
[----:B------:R-:W-:Y:S02]  /*9eb30*/  @P4 LOP3.LUT R63, R63, 0x1, RZ, 0xfc, !PT ;  /* 0x000000013f3f4812 */ /* 0x000fe400078efcff */
[----:B------:R-:W-:Y:S01]  /*9eb40*/  IADD3 R81, P4, P5, R74, R68, R81 ;  /* 0x000000444a517210 */ /* 0x000fe20007d9e051 */
[----:B------:R-:W-:Y:S01]  /*9eb50*/  IMAD.WIDE.U32 R74, R31, R30, RZ ;  /* 0x0000001e1f4a7225 */ /* 0x000fe200078e00ff */
[----:B------:R-:W-:Y:S02]  /*9eb60*/  LOP3.LUT P0, RZ, R63, 0x1, RZ, 0xc0, !PT ;  /* 0x000000013fff7812 */ /* 0x000fe4000780c0ff */
[----:B------:R-:W-:Y:S01]  /*9eb70*/  IADD3.X R78, PT, PT, R55, R69, RZ, P4, P5 ;  /* 0x00000045374e7210 */ /* 0x000fe200027ea4ff */
        /* <DEDUP_REMOVED lines=13> */
[----:B------:R-:W-:Y:S02]  /*9ec50*/  P2R R88, PR, RZ, 0x4 ;  /* 0x00000004ff587803 */ /* 0x000fe40000000000 */
[----:B------:R-:W-:Y:S01]  /*9ec60*/  LOP3.LUT P2, RZ, R63, 0x80000, RZ, 0xc0, !PT ;  /* 0x000800003fff7812 */ /* 0x000fe2000784c0ff */
[----:B------:R-:W-:Y:S01]  /*9ec70*/  IMAD.WIDE.U32.X R68, R70, R37, R68, P3 ;  /* 0x0000002546447225 */ /* 0x000fe200018e0444 */
[----:B------:R-:W-:-:S02]  /*9ec80*/  IADD3 R77, P3, PT, R58, R47, RZ ;  /* 0x0000002f3a4d7210 */ /* 0x000fc40007f7e0ff */
[----:B------:R-:W-:Y:S02]  /*9ec90*/  P2R R86, PR, RZ, 0x4 ;  /* 0x00000004ff567803 */ /* 0x000fe40000000000 */
[----:B------:R-:W-:Y:S01]  /*9eca0*/  LOP3.LUT P2, RZ, R63, 0x100000, RZ, 0xc0, !PT ;  /* 0x001000003fff7812 */ /* 0x000fe2000784c0ff */
[----:B------:R-:W-:Y:S01]  /*9ecb0*/  IMAD.X R82, R59, 0x1, R54, P3 ;  /* 0x000000013b527824 */ /* 0x000fe200018e0636 */
[----:B------:R-:W-:Y:S02]  /*9ecc0*/  IADD3 R93, P3, PT, R64, R77, RZ ;  /* 0x0000004d405d7210 */ /* 0x000fe40007f7e0ff */
[----:B------:R-:W-:-:S03]  /*9ecd0*/  LOP3.LUT P1, RZ, R63, 0x100, RZ, 0xc0, !PT ;  /* 0x000001003fff7812 */ /* 0x000fc6000782c0ff */
[----:B------:R-:W-:Y:S01]  /*9ece0*/  IMAD.X R92, R71, 0x1, R82, P3 ;  /* 0x00000001475c7824 */ /* 0x000fe200018e0652 */
[----:B------:R-:W-:-:S04]  /*9ecf0*/  ISETP.GE.U32.AND P3, PT, R93, R64, PT ;  /* 0x000000405d00720c */ /* 0x000fc80003f66070 */
[----:B------:R-:W-:-:S04]  /*9ed00*/  ISETP.GE.U32.AND.EX P3, PT, R92, R71, PT, P3 ;  /* 0x000000475c00720c */ /* 0x000fc80003f66130 */
[----:B------:R-:W-:Y:S01]  /*9ed10*/  SEL R47, RZ, 0x1, P3 ;  /* 0x00000001ff2f7807 */ /* 0x000fe20001800000 */
[----:B------:R-:W-:Y:S01]  /*9ed20*/  IMAD.WIDE.U32 R94, P3, R48, R3, R94 ;  /* 0x00000003305e7225 */ /* 0x000fe2000786005e */
[----:B------:R-:W-:Y:S02]  /*9ed30*/  LOP3.LUT R48, RZ, R83, RZ, 0x33, !PT ;  /* 0x00000053ff307212 */ /* 0x000fe400078e33ff */
        /* <DEDUP_REMOVED lines=9> */
[----:B------:R-:W-:Y:S01]  /*9edd0*/  IMAD.WIDE.U32.X R70, R70, R3, R74, P4 ;  /* 0x0000000346467225 */ /* 0x000fe200020e044a */
[----:B------:R-:W-:-:S02]  /*9ede0*/  ISETP.GE.U32.AND.EX P3, PT, R82, R59, PT, P3 ;  /* 0x0000003b5200720c */ /* 0x000fc40003f66130 */
[----:B------:R-:W-:Y:S01]  /*9edf0*/  LOP3.LUT P5, RZ, R63, 0x1000, RZ, 0xc0, !PT ;  /* 0x000010003fff7812 */ /* 0x000fe200078ac0ff */
[-C--:B------:R-:W-:Y:S01]  /*9ee00*/  IMAD.WIDE.U32.X R68, R9, R3.reuse, R68, P2 ;  /* 0x0000000309447225 */ /* 0x080fe200010e0444 */
[----:B------:R-:W-:Y:S02]  /*9ee10*/  SEL R9, RZ, 0x1, P3 ;  /* 0x00000001ff097807 */ /* 0x000fe40001800000 */
[----:B------:R-:W-:Y:S01]  /*9ee20*/  ISETP.NE.AND P2, PT, R88, RZ, PT ;  /* 0x000000ff5800720c */ /* 0x000fe20003f45270 */
[----:B------:R-:W-:Y:S01]  /*9ee30*/  IMAD.X R59, RZ, RZ, RZ, P1 ;  /* 0x000000ffff3b7224 */ /* 0x000fe200008e06ff */
[----:B------:R-:W-:Y:S01]  /*9ee40*/  IADD3 R106, P3, PT, R9, R68, RZ ;  /* 0x00000044096a7210 */ /* 0x000fe20007f7e0ff */
[----:B------:R-:W-:Y:S01]  /*9ee50*/  IMAD.X R99, RZ, RZ, RZ, P5 ;  /* 0x000000ffff637224 */ /* 0x000fe200028e06ff */
[----:B------:R-:W-:Y:S01]  /*9ee60*/  ISETP.NE.AND P1, PT, R98, RZ, PT ;  /* 0x000000ff6200720c */ /* 0x000fe20003f25270 */
[----:B------:R-:W-:Y:S01]  /*9ee70*/  IMAD.MOV.U32 R98, RZ, RZ, R17 ;  /* 0x000000ffff627224 */ /* 0x000fe200078e0011 */
[C---:B------:R-:W-:Y:S01]  /*9ee80*/  LOP3.LUT P4, RZ, R63.reuse, 0x80, RZ, 0xc0, !PT ;  /* 0x000000803fff7812 */ /* 0x040fe2000788c0ff */
[----:B------:R-:W-:Y:S01]  /*9ee90*/  IMAD.X R111, RZ, RZ, R69, P3 ;  /* 0x000000ffff6f7224 */ /* 0x000fe200018e0645 */
[C---:B------:R-:W-:Y:S01]  /*9eea0*/  LOP3.LUT P3, RZ, R63.reuse, 0x8, RZ, 0xc0, !PT ;  /* 0x000000083fff7812 */ /* 0x040fe2000786c0ff */
[----:B------:R-:W-:Y:S01]  /*9eeb0*/  IMAD.X R69, RZ, RZ, RZ, P1 ;  /* 0x000000ffff457224 */ /* 0x000fe200008e06ff */
[C---:B------:R-:W-:Y:S01]  /*9eec0*/  LOP3.LUT P1, RZ, R63.reuse, 0x800, RZ, 0xc0, !PT ;  /* 0x000008003fff7812 */ /* 0x040fe2000782c0ff */
[----:B------:R-:W-:Y:S01]  /*9eed0*/  IMAD.MOV.U32 R74, RZ, RZ, R89 ;  /* 0x000000ffff4a7224 */ /* 0x000fe200078e0059 */
[C---:B------:R-:W-:Y:S01]  /*9eee0*/  LOP3.LUT P6, RZ, R63.reuse, 0x40, RZ, 0xc0, !PT ;  /* 0x000000403fff7812 */ /* 0x040fe200078cc0ff */
[----:B------:R-:W-:Y:S01]  /*9eef0*/  IMAD.X R103, RZ, RZ, RZ, P3 ;  /* 0x000000ffff677224 */ /* 0x000fe200018e06ff */
[----:B------:R-:W-:Y:S01]  /*9ef00*/  LOP3.LUT P5, RZ, R63, 0x20, RZ, 0xc0, !PT ;  /* 0x000000203fff7812 */ /* 0x000fe200078ac0ff */
[----:B------:R-:W-:Y:S01]  /*9ef10*/  IMAD.WIDE.U32.X R98, R8, R3, R98, P1 ;  /* 0x0000000308627225 */ /* 0x000fe200008e0462 */
[----:B------:R-:W-:-:S02]  /*9ef20*/  IADD3 R56, P1, PT, R65, R56, RZ ;  /* 0x0000003841387210 */ /* 0x000fc40007f3e0ff */
[----:B------:R-:W-:Y:S01]  /*9ef30*/  LOP3.LUT R17, RZ, R108, RZ, 0x33, !PT ;  /* 0x0000006cff117212 */ /* 0x000fe200078e33ff */
[----:B------:R-:W-:-:S04]  /*9ef40*/  IMAD.WIDE.U32 R8, R66, R2, RZ ;  /* 0x0000000242087225 */ /* 0x000fc800078e00ff */
[----:B------:R-:W-:Y:S01]  /*9ef50*/  IMAD.X R110, R67, 0x1, R52, P1 ;  /* 0x00000001436e7824 */ /* 0x000fe200008e0634 */
[----:B------:R-:W-:Y:S01]  /*9ef60*/  ISETP.GE.U32.AND P1, PT, R56, R65, PT ;  /* 0x000000413800720c */ /* 0x000fe20003f26070 */
[----:B------:R-:W-:-:S03]  /*9ef70*/  IMAD.WIDE.U32 R8, P3, R18, R3, R8 ;  /* 0x0000000312087225 */ /* 0x000fc60007860008 */
[----:B------:R-:W-:Y:S01]  /*9ef80*/  ISETP.GE.U32.AND.EX P1, PT, R110, R67, PT, P1 ;  /* 0x000000436e00720c */ /* 0x000fe20003f26110 */
[----:B------:R-:W-:-:S03]  /*9ef90*/  IMAD.WIDE.U32 R88, R18, R2, RZ ;  /* 0x0000000212587225 */ /* 0x000fc600078e00ff */
[----:B------:R-:W-:Y:S01]  /*9efa0*/  SEL R11, RZ, 0x1, P1 ;  /* 0x00000001ff0b7807 */ /* 0x000fe20000800000 */
[----:B------:R-:W-:Y:S01]  /*9efb0*/  IMAD.MOV.U32 R58, RZ, RZ, R51 ;  /* 0x000000ffff3a7224 */ /* 0x000fe200078e0033 */
[----:B------:R-:W-:Y:S01]  /*9efc0*/  ISETP.GE.U32.AND P1, PT, R104, R73, PT ;  /* 0x000000496800720c */ /* 0x000fe20003f26070 */
[----:B------:R-:W-:Y:S02]  /*9efd0*/  IMAD.MOV.U32 R68, RZ, RZ, R97 ;  /* 0x000000ffff447224 */ /* 0x000fe400078e0061 */
[----:B------:R-:W-:Y:S01]  /*9efe0*/  IMAD.X R97, RZ, RZ, RZ, P3 ;  /* 0x000000ffff617224 */ /* 0x000fe200018e06ff */
[----:B------:R-:W-:Y:S01]  /*9eff0*/  IADD3 R119, P3, PT, R89, R8, RZ ;  /* 0x0000000859777210 */ /* 0x000fe20007f7e0ff */
[----:B------:R-:W-:Y:S02]  /*9f000*/  IMAD R18, R83, R42, RZ ;  /* 0x0000002a53127224 */ /* 0x000fe400078e02ff */
[----:B------:R-:W-:Y:S02]  /*9f010*/  IMAD.MOV.U32 R96, RZ, RZ, R9 ;  /* 0x000000ffff607224 */ /* 0x000fe400078e0009 */
[----:B------:R-:W-:Y:S01]  /*9f020*/  IMAD.WIDE.U32.X R8, R23, R21, R58, P4 ;  /* 0x0000001517087225 */ /* 0x000fe200020e043a */
[----:B------:R-:W-:-:S03]  /*9f030*/  IADD3 R11, P4, PT, R11, R98, RZ ;  /* 0x000000620b0b7210 */ /* 0x000fc60007f9e0ff */
[----:B------:R-:W-:-:S04]  /*9f040*/  IMAD.WIDE.U32 R64, R108, R42, RZ ;  /* 0x0000002a6c407225 */ /* 0x000fc800078e00ff */
[----:B------:R-:W-:Y:S02]  /*9f050*/  IMAD R51, R108, R43, R18 ;  /* 0x0000002b6c337224 */ /* 0x000fe400078e0212 */
[----:B------:R-:W-:Y:S01]  /*9f060*/  IMAD.X R95, RZ, RZ, RZ, P6 ;  /* 0x000000ffff5f7224 */ /* 0x000fe200030e06ff */
[----:B------:R-:W-:Y:S01]  /*9f070*/  LOP3.LUT P6, RZ, R63, 0x4, RZ, 0xc0, !PT ;  /* 0x000000043fff7812 */ /* 0x000fe200078cc0ff */
[----:B------:R-:W-:Y:S02]  /*9f080*/  IMAD.MOV.U32 R94, RZ, RZ, R61 ;  /* 0x000000ffff5e7224 */ /* 0x000fe400078e003d */
[----:B------:R-:W-:Y:S02]  /*9f090*/  IMAD.IADD R51, R65, 0x1, R51 ;  /* 0x0000000141337824 */ /* 0x000fe400078e0233 */
[----:B------:R-:W-:Y:S01]  /*9f0a0*/  IMAD.X R52, RZ, RZ, R99, P4 ;  /* 0x000000ffff347224 */ /* 0x000fe200020e0663 */
[----:B------:R-:W-:Y:S01]  /*9f0b0*/  ISETP.GE.U32.AND.EX P4, PT, R107, R72, PT, P1 ;  /* 0x000000486b00720c */ /* 0x000fe20003f86110 */
[----:B------:R-:W-:Y:S01]  /*9f0c0*/  IMAD.WIDE.U32.X R86, R31, R29, R94, P5 ;  /* 0x0000001d1f567225 */ /* 0x000fe200028e045e */
[----:B------:R-:W-:-:S02]  /*9f0d0*/  ISETP.GE.U32.AND P5, PT, R101, R76, PT ;  /* 0x0000004c6500720c */ /* 0x000fc40003fa6070 */
[----:B------:R-:W-:Y:S01]  /*9f0e0*/  SEL R18, RZ, 0x1, P4 ;  /* 0x00000001ff127807 */ /* 0x000fe20002000000 */
[----:B------:R-:W-:Y:S01]  /*9f0f0*/  IMAD.WIDE.U32 R72, R51, R40, RZ ;  /* 0x0000002833487225 */ /* 0x000fe200078e00ff */
[----:B------:R-:W-:-:S03]  /*9f100*/  ISETP.GE.U32.AND.EX P1, PT, R105, R60, PT, P5 ;  /* 0x0000003c6900720c */ /* 0x000fc60003f26150 */
[----:B------:R-:W-:Y:S01]  /*9f110*/  IMAD.WIDE.U32.X R102, R66, R37, R102, P6 ;  /* 0x0000002542667225 */ /* 0x000fe200030e0466 */
[----:B------:R-:W-:Y:S02]  /*9f120*/  IADD3 R8, P5, P6, R81, R8, R18 ;  /* 0x0000000851087210 */ /* 0x000fe40007ebe012 */
[----:B------:R-:W-:Y:S01]  /*9f130*/  SEL R18, RZ, 0x1, P1 ;  /* 0x00000001ff127807 */ /* 0x000fe20000800000 */
[----:B------:R-:W-:Y:S01]  /*9f140*/  IMAD.WIDE.U32 R58, R64, R40, RZ ;  /* 0x00000028403a7225 */ /* 0x000fe200078e00ff */
[----:B------:R-:W-:-:S03]  /*9f150*/  IADD3.X R9, PT, PT, R78, R9, RZ, P5, P6 ;  /* 0x000000094e097210 */ /* 0x000fc60002fec4ff */
        /* <DEDUP_REMOVED lines=8> */
[----:B------:R-:W-:-:S04]  /*9f1e0*/  IMAD.WIDE.U32 R58, R51, R36, RZ ;  /* 0x00000024333a7225 */ /* 0x000fc800078e00ff */
[----:B------:R-:W-:-:S04]  /*9f1f0*/  IMAD.WIDE.U32 R96, R51, R2, RZ ;  /* 0x0000000233607225 */ /* 0x000fc800078e00ff */
[----:B------:R-:W-:-:S04]  /*9f200*/  IMAD.WIDE.U32 R76, P3, R64, R39, R76 ;  /* 0x00000027404c7225 */ /* 0x000fc8000786004c */
[----:B------:R-:W-:Y:S02]  /*9f210*/  IMAD.MOV.U32 R60, RZ, RZ, R73 ;  /* 0x000000ffff3c7224 */ /* 0x000fe400078e0049 */
[----:B------:R-:W-:-:S04]  /*9f220*/  IMAD.WIDE.U32 R72, P5, R64, R37, R58 ;  /* 0x0000002540487225 */ /* 0x000fc800078a003a */
[----:B------:R-:W-:Y:S02]  /*9f230*/  IMAD.X R59, RZ, RZ, RZ, P3 ;  /* 0x000000ffff3b7224 */ /* 0x000fe400018e06ff */
[----:B------:R-:W-:-:S04]  /*9f240*/  IMAD.WIDE.U32 R94, R64, R38, RZ ;  /* 0x00000026405e7225 */ /* 0x000fc800078e00ff */
[----:B------:R-:W-:Y:S01]  /*9f250*/  IMAD.WIDE.U32 R86, R64, R36, RZ ;  /* 0x0000002440567225 */ /* 0x000fe200078e00ff */
[----:B------:R-:W-:-:S03]  /*9f260*/  IADD3 R109, P6, PT, R95, R76, RZ ;  /* 0x0000004c5f6d7210 */ /* 0x000fc60007fde0ff */
[----:B------:R-:W-:-:S04]  /*9f270*/  IMAD.WIDE.U32 R98, P3, R64, R3, R96 ;  /* 0x0000000340627225 */ /* 0x000fc80007860060 */
[----:B------:R-:W-:Y:S01]  /*9f280*/  IMAD R17, R79, R42, RZ ;  /* 0x0000002a4f117224 */ /* 0x000fe200078e02ff */
[----:B------:R-:W-:Y:S01]  /*9f290*/  LOP3.LUT R79, RZ, R79, RZ, 0x33, !PT ;  /* 0x0000004fff4f7212 */ /* 0x000fe200078e33ff */
[----:B------:R-:W-:Y:S01]  /*9f2a0*/  IMAD.X R101, RZ, RZ, RZ, P3 ;  /* 0x000000ffff657224 */ /* 0x000fe200018e06ff */
[----:B------:R-:W-:Y:S01]  /*9f2b0*/  IADD3 R113, P3, PT, R87, R72, RZ ;  /* 0x0000004857717210 */ /* 0x000fe20007f7e0ff */
[----:B------:R-:W-:Y:S02]  /*9f2c0*/  IMAD.MOV.U32 R58, RZ, RZ, R77 ;  /* 0x000000ffff3a7224 */ /* 0x000fe400078e004d */
[----:B------:R-:W-:Y:S02]  /*9f2d0*/  IMAD.MOV.U32 R96, RZ, RZ, R73 ;  /* 0x000000ffff607224 */ /* 0x000fe400078e0049 */
[----:B------:R-:W-:-:S04]  /*9f2e0*/  IMAD.WIDE.U32 R76, R62, R42, RZ ;  /* 0x0000002a3e4c7225 */ /* 0x000fc800078e00ff */
[----:B------:R-:W-:Y:S02]  /*9f2f0*/  IMAD R17, R62, R43, R17 ;  /* 0x0000002b3e117224 */ /* 0x000fe400078e0211 */
[----:B------:R-:W-:-:S04]  /*9f300*/  IMAD.WIDE.U32 R72, R64, R2, RZ ;  /* 0x0000000240487225 */ /* 0x000fc800078e00ff */
[----:B------:R-:W-:Y:S01]  /*9f310*/  IMAD.X R75, RZ, RZ, RZ, P0 ;  /* 0x000000ffff4b7224 */ /* 0x000fe200000e06ff */
[----:B------:R-:W-:Y:S01]  /*9f320*/  ISETP.NE.AND P0, PT, R100, RZ, PT ;  /* 0x000000ff6400720c */ /* 0x000fe20003f05270 */
[----:B------:R-:W-:Y:S01]  /*9f330*/  IMAD.X R97, RZ, RZ, RZ, P5 ;  /* 0x000000ffff617224 */ /* 0x000fe200028e06ff */
[----:B------:R-:W-:Y:S01]  /*9f340*/  IADD3 R115, P5, PT, R90, R56, RZ ;  /* 0x000000385a737210 */ /* 0x000fe20007fbe0ff */
[----:B------:R-:W-:Y:S02]  /*9f350*/  IMAD.IADD R107, R77, 0x1, R17 ;  /* 0x000000014d6b7824 */ /* 0x000fe400078e0211 */
[----:B------:R-:W-:Y:S01]  /*9f360*/  IMAD.WIDE.U32.X R82, R51, R39, R58, P6 ;  /* 0x0000002733527225 */ /* 0x000fe200030e043a */
[----:B------:R-:W-:-:S03]  /*9f370*/  IADD3 R17, P6, PT, R73, R98, RZ ;  /* 0x0000006249117210 */ /* 0x000fc60007fde0ff */
[----:B------:R-:W-:Y:S02]  /*9f380*/  IMAD.MOV.U32 R100, RZ, RZ, R99 ;  /* 0x000000ffff647224 */ /* 0x000fe400078e0063 */
[----:B------:R-:W-:Y:S01]  /*9f390*/  IMAD.WIDE.U32.X R64, R51, R37, R96, P3 ;  /* 0x0000002533407225 */ /* 0x000fe200018e0460 */
[----:B------:R-:W-:-:S03]  /*9f3a0*/  ISETP.GT.U32.AND.EX P3, PT, R89, R48, PT, P1 ;  /* 0x000000305900720c */ /* 0x000fc60003f64110 */
[----:B------:R-:W-:-:S04]  /*9f3b0*/  IMAD.WIDE.U32 R104, R107, R40, RZ ;  /* 0x000000286b687225 */ /* 0x000fc800078e00ff */
[----:B------:R-:W-:Y:S01]  /*9f3c0*/  IMAD.WIDE.U32.X R60, R51, R41, R60, P4 ;  /* 0x00000029333c7225 */ /* 0x000fe200020e043c */
[----:B------:R-:W-:-:S03]  /*9f3d0*/  ISETP.GE.U32.AND P4, PT, R115, R90, PT ;  /* 0x0000005a7300720c */ /* 0x000fc60003f86070 */
[----:B------:R-:W-:Y:S01]  /*9f3e0*/  IMAD.WIDE.U32.X R58, R51, R3, R100, P6 ;  /* 0x00000003333a7225 */ /* 0x000fe200030e0464 */
[----:B------:R-:W-:-:S03]  /*9f3f0*/  LOP3.LUT R51, RZ, R62, RZ, 0x33, !PT ;  /* 0x0000003eff337212 */ /* 0x000fc600078e33ff */
[----:B------:R-:W-:-:S04]  /*9f400*/  IMAD.WIDE.U32 R96, R76, R40, RZ ;  /* 0x000000284c607225 */ /* 0x000fc800078e00ff */
[----:B------:R-:W-:Y:S01]  /*9f410*/  IMAD.X R117, R80, 0x1, R110, P5 ;  /* 0x0000000150757824 */ /* 0x000fe200028e066e */
[----:B------:R-:W-:Y:S01]  /*9f420*/  ISETP.GT.U32.AND P1, PT, R96, R51, PT ;  /* 0x000000336000720c */ /* 0x000fe20003f24070 */
[----:B------:R-:W-:Y:S01]  /*9f430*/  IMAD.WIDE.U32 R98, R107, R38, RZ ;  /* 0x000000266b627225 */ /* 0x000fe200078e00ff */
[----:B------:R-:W-:Y:S02]  /*9f440*/  SEL R51, RZ, 0x1, !P3 ;  /* 0x00000001ff337807 */ /* 0x000fe40005800000 */
[----:B------:R-:W-:Y:S01]  /*9f450*/  ISETP.GE.U32.AND.EX P4, PT, R117, R80, PT, P4 ;  /* 0x000000507500720c */ /* 0x000fe20003f86140 */
[----:B------:R-:W-:-:S03]  /*9f460*/  IMAD.WIDE.U32 R104, P5, R76, R41, R104 ;  /* 0x000000294c687225 */ /* 0x000fc600078a0068 */
[----:B------:R-:W-:Y:S01]  /*9f470*/  SEL R101, RZ, 0x1, P4 ;  /* 0x00000001ff657807 */ /* 0x000fe20002000000 */
[----:B------:R-:W-:Y:S01]  /*9f480*/  IMAD.X R89, RZ, RZ, RZ, P5 ;  /* 0x000000ffff597224 */ /* 0x000fe200028e06ff */
[----:B------:R-:W-:Y:S01]  /*9f490*/  IADD3 R48, P4, P5, R94, R60, R51 ;  /* 0x0000003c5e307210 */ /* 0x000fe20007d9e033 */
[----:B------:R-:W-:Y:S01]  /*9f4a0*/  IMAD.WIDE.U32 R98, P3, R76, R39, R98 ;  /* 0x000000274c627225 */ /* 0x000fe20007860062 */
[----:B------:R-:W-:Y:S02]  /*9f4b0*/  IADD3 R96, P6, PT, R97, R104, RZ ;  /* 0x0000006861607210 */ /* 0x000fe40007fde0ff */
[----:B------:R-:W-:Y:S01]  /*9f4c0*/  IADD3.X R109, PT, PT, R109, R61, RZ, P4, P5 ;  /* 0x0000003d6d6d7210 */ /* 0x000fe200027ea4ff */
[----:B------:R-:W-:Y:S01]  /*9f4d0*/  IMAD.X R97, RZ, RZ, RZ, P3 ;  /* 0x000000ffff617224 */ /* 0x000fe200018e06ff */
[----:B------:R-:W-:Y:S01]  /*9f4e0*/  IADD3 R101, P3, P4, R88, R102, R101 ;  /* 0x0000006658657210 */ /* 0x000fe20007c7e065 */
[----:B------:R-:W-:Y:S01]  /*9f4f0*/  IMAD.MOV.U32 R88, RZ, RZ, R105 ;  /* 0x000000ffff587224 */ /* 0x000fe200078e0069 */
[----:B------:R-:W-:Y:S01]  /*9f500*/  ISETP.GT.U32.AND.EX P1, PT, R96, R79, PT, P1 ;  /* 0x0000004f6000720c */ /* 0x000fe20003f24110 */
[----:B------:R-:W-:Y:S01]  /*9f510*/  IMAD.WIDE.U32.X R74, R23, R23, R74, P0 ;  /* 0x00000017174a7225 */ /* 0x000fe200000e044a */
[----:B------:R-:W-:-:S02]  /*9f520*/  IADD3.X R102, PT, PT, R119, R103, RZ, P3, P4 ;  /* 0x0000006777667210 */ /* 0x000fc40001fe84ff */
[----:B------:R-:W-:Y:S01]  /*9f530*/  ISETP.GE.U32.AND P4, PT, R8, R81, PT ;  /* 0x000000510800720c */ /* 0x000fe20003f86070 */
[----:B------:R-:W-:Y:S01]  /*9f540*/  IMAD.WIDE.U32.X R80, R107, R41, R88, P6 ;  /* 0x000000296b507225 */ /* 0x000fe200030e0458 */
[----:B------:R-:W-:Y:S02]  /*9f550*/  ISETP.NE.U32.AND P0, PT, R106, RZ, PT ;  /* 0x000000ff6a00720c */ /* 0x000fe40003f05070 */
[----:B------:R-:W-:Y:S01]  /*9f560*/  IADD3 R93, P6, PT, R48, R93, RZ ;  /* 0x0000005d305d7210 */ /* 0x000fe20007fde0ff */
[----:B------:R-:W-:Y:S01]  /*9f570*/  IMAD.WIDE.U32 R94, R76, R38, RZ ;  /* 0x000000264c5e7225 */ /* 0x000fe200078e00ff */
[----:B------:R-:W-:Y:S02]  /*9f580*/  ISETP.NE.AND.EX P0, PT, R111, RZ, PT, P0 ;  /* 0x000000ff6f00720c */ /* 0x000fe40003f05300 */
[----:B------:R-:W-:Y:S01]  /*9f590*/  SEL R51, RZ, 0x1, !P1 ;  /* 0x00000001ff337807 */ /* 0x000fe20004800000 */
[----:B------:R-:W-:Y:S01]  /*9f5a0*/  IMAD.X R92, R109, 0x1, R92, P6 ;  /* 0x000000016d5c7824 */ /* 0x000fe200030e065c */
[----:B------:R-:W-:Y:S01]  /*9f5b0*/  ISETP.GE.U32.AND.EX P4, PT, R9, R78, PT, P4 ;  /* 0x0000004e0900720c */ /* 0x000fe20003f86140 */
[----:B------:R-:W-:Y:S01]  /*9f5c0*/  IMAD.WIDE.U32 R60, R93, R42, RZ ;  /* 0x0000002a5d3c7225 */ /* 0x000fe200078e00ff */
[----:B------:R-:W-:-:S02]  /*9f5d0*/  ISETP.GE.U32.AND P3, PT, R18, R91, PT ;  /* 0x0000005b1200720c */ /* 0x000fc40003f66070 */
[----:B------:R-:W-:Y:S01]  /*9f5e0*/  IADD3 R79, P5, PT, R95, R98, RZ ;  /* 0x000000625f4f7210 */ /* 0x000fe20007fbe0ff */
[----:B------:R-:W-:Y:S01]  /*9f5f0*/  IMAD R56, R92, R42, RZ ;  /* 0x0000002a5c387224 */ /* 0x000fe200078e02ff */
[----:B------:R-:W-:Y:S01]  /*9f600*/  IADD3 R94, P1, P6, R94, R80, R51 ;  /* 0x000000505e5e7210 */ /* 0x000fe20007e3e033 */
[----:B------:R-:W-:Y:S01]  /*9f610*/  IMAD.MOV.U32 R96, RZ, RZ, R99 ;  /* 0x000000ffff607224 */ /* 0x000fe200078e0063 */
[----:B------:R-:W-:Y:S01]  /*9f620*/  SEL R51, RZ, 0x1, P4 ;  /* 0x00000001ff337807 */ /* 0x000fe20002000000 */
[----:B------:R-:W-:Y:S01]  /*9f630*/  IMAD R89, R93, R43, R56 ;  /* 0x0000002b5d597224 */ /* 0x000fe200078e0238 */
[----:B------:R-:W-:Y:S01]  /*9f640*/  ISETP.GE.U32.AND.EX P4, PT, R47, R84, PT, P3 ;  /* 0x000000542f00720c */ /* 0x000fe20003f86130 */
[----:B------:R-:W-:Y:S01]  /*9f650*/  IMAD.WIDE.U32.X R68, R31, R31, R68, P2 ;  /* 0x0000001f1f447225 */ /* 0x000fe200010e0444 */
[----:B------:R-:W-:Y:S02]  /*9f660*/  ISETP.GE.U32.AND P3, PT, R93, R48, PT ;  /* 0x000000305d00720c */ /* 0x000fe40003f66070 */
[----:B------:R-:W-:Y:S01]  /*9f670*/  IADD3.X R84, PT, PT, R79, R81, RZ, P1, P6 ;  /* 0x000000514f547210 */ /* 0x000fe20000fec4ff */
[----:B------:R-:W-:Y:S01]  /*9f680*/  IMAD.IADD R56, R61, 0x1, R89 ;  /* 0x000000013d387824 */ /* 0x000fe200078e0259 */
[----:B------:R-:W-:-:S02]  /*9f690*/  IADD3 R48, P1, PT, R51, R74, RZ ;  /* 0x0000004a33307210 */ /* 0x000fc40007f3e0ff */
[----:B------:R-:W-:-:S03]  /*9f6a0*/  SEL R79, RZ, 0x1, P4 ;  /* 0x00000001ff4f7807 */ /* 0x000fc60002000000 */
[----:B------:R-:W-:Y:S01]  /*9f6b0*/  IMAD.X R51, RZ, RZ, R75, P1 ;  /* 0x000000ffff337224 */ /* 0x000fe200008e064b */
        /* <DEDUP_REMOVED lines=25> */
.L_x_327:
[----:B------:R-:W-:Y:S05]  /*9f850*/  BSYNC.RECONVERGENT B2 ;  /* 0x0000000000027941 */ /* 0x000fea0003800200 */
.L_x_326:
[----:B------:R-:W-:Y:S01]  /*9f860*/  IADD3 R62, P1, PT, R79, R68, RZ ;  /* 0x000000444f3e7210 */ /* 0x000fe20007f3e0ff */
[----:B------:R-:W-:Y:S01]  /*9f870*/  IMAD.WIDE.U32 R74, R56, R40, RZ ;  /* 0x00000028384a7225 */ /* 0x000fe200078e00ff */
[-C--:B------:R-:W-:Y:S01]  /*9f880*/  IADD3 R87, P0, PT, R49, R54.reuse, RZ ;  /* 0x0000003631577210 */ /* 0x080fe20007f1e0ff */
[----:B------:R-:W-:Y:S01]  /*9f890*/  BSSY.RECONVERGENT B2, `(.L_x_328) ;  /* 0x000003a000027945 */ /* 0x000fe20003800200 */
[----:B------:R-:W-:Y:S01]  /*9f8a0*/  LOP3.LUT R79, RZ, R93, RZ, 0x33, !PT ;  /* 0x0000005dff4f7212 */ /* 0x000fe200078e33ff */
[----:B------:R-:W-:Y:S01]  /*9f8b0*/  IMAD.X R49, RZ, RZ, R69, P1 ;  /* 0x000000ffff317224 */ /* 0x000fe200008e0645 */
[----:B------:R-:W-:Y:S01]  /*9f8c0*/  ISETP.GE.U32.AND P2, PT, R87, R54, PT ;  /* 0x000000365700720c */ /* 0x000fe20003f46070 */
[----:B------:R-:W-:Y:S01]  /*9f8d0*/  IMAD.WIDE.U32 R68, R60, R40, RZ ;  /* 0x000000283c447225 */ /* 0x000fe200078e00ff */
[----:B------:R-:W-:Y:S02]  /*9f8e0*/  ISETP.GE.U32.AND.EX P3, PT, R92, R109, PT, P3 ;  /* 0x0000006d5c00720c */ /* 0x000fe40003f66130 */
[----:B------:R-:W-:Y:S01]  /*9f8f0*/  IADD3 R115, P4, PT, R94, R115, RZ ;  /* 0x000000735e737210 */ /* 0x000fe20007f9e0ff */
[----:B------:R-:W-:Y:S01]  /*9f900*/  IMAD.WIDE.U32 R74, P6, R60, R41, R74 ;  /* 0x000000293c4a7225 */ /* 0x000fe200078c004a */
[----:B------:R-:W-:-:S02]  /*9f910*/  ISETP.GT.U32.AND P1, PT, R68, R79, PT ;  /* 0x0000004f4400720c */ /* 0x000fc40003f24070 */
[----:B------:R-:W-:Y:S01]  /*9f920*/  SEL R81, RZ, 0x1, P3 ;  /* 0x00000001ff517807 */ /* 0x000fe20001800000 */
[----:B------:R-:W-:Y:S01]  /*9f930*/  IMAD.X R93, R10, 0x1, R85, P0 ;  /* 0x000000010a5d7824 */ /* 0x000fe200000e0655 */
[----:B------:R-:W-:Y:S01]  /*9f940*/  LOP3.LUT R10, RZ, R92, RZ, 0x33, !PT ;  /* 0x0000005cff0a7212 */ /* 0x000fe200078e33ff */
[----:B------:R-:W-:Y:S01]  /*9f950*/  IMAD.X R79, RZ, RZ, RZ, P6 ;  /* 0x000000ffff4f7224 */ /* 0x000fe200030e06ff */
[----:B------:R-:W-:Y:S01]  /*9f960*/  IADD3 R89, P6, PT, R69, R74, RZ ;  /* 0x0000004a45597210 */ /* 0x000fe20007fde0ff */
[----:B------:R-:W-:Y:S01]  /*9f970*/  IMAD.MOV.U32 R78, RZ, RZ, R75 ;  /* 0x000000ffff4e7224 */ /* 0x000fe200078e004b */
[----:B------:R-:W-:Y:S01]  /*9f980*/  ISETP.GE.U32.AND.EX P2, PT, R93, R85, PT, P2 ;  /* 0x000000555d00720c */ /* 0x000fe20003f46120 */
[C---:B------:R-:W-:Y:S01]  /*9f990*/  IMAD.WIDE.U32 R68, R56.reuse, R38, RZ ;  /* 0x0000002638447225 */ /* 0x040fe200078e00ff */
[----:B------:R-:W-:Y:S02]  /*9f9a0*/  ISETP.GT.U32.AND.EX P1, PT, R89, R10, PT, P1 ;  /* 0x0000000a5900720c */ /* 0x000fe40003f24110 */
[----:B------:R-:W-:Y:S01]  /*9f9b0*/  SEL R85, RZ, 0x1, P2 ;  /* 0x00000001ff557807 */ /* 0x000fe20001000000 */
[----:B------:R-:W-:Y:S01]  /*9f9c0*/  IMAD.WIDE.U32.X R74, R56, R41, R78, P6 ;  /* 0x00000029384a7225 */ /* 0x000fe200030e044e */
[----:B------:R-:W-:-:S02]  /*9f9d0*/  SEL R79, RZ, 0x1, !P1 ;  /* 0x00000001ff4f7807 */ /* 0x000fc40004800000 */
[----:B------:R-:W-:Y:S01]  /*9f9e0*/  IADD3 R89, P1, PT, R85, R70, RZ ;  /* 0x0000004655597210 */ /* 0x000fe20007f3e0ff */
[----:B------:R-:W-:Y:S01]  /*9f9f0*/  IMAD.X R117, R84, 0x1, R117, P4 ;  /* 0x0000000154757824 */ /* 0x000fe200020e0675 */
[----:B------:R-:W-:Y:S01]  /*9fa00*/  ISETP.GE.U32.AND P0, PT, R115, R94, PT ;  /* 0x0000005e7300720c */ /* 0x000fe20003f06070 */
[----:B------:R-:W-:Y:S01]  /*9fa10*/  IMAD.WIDE.U32 R68, P4, R60, R39, R68 ;  /* 0x000000273c447225 */ /* 0x000fe20007880044 */
[----:B------:R-:W-:Y:S02]  /*9fa20*/  IADD3 R90, P2, P3, R86, R82, R81 ;  /* 0x00000052565a7210 */ /* 0x000fe40007b5e051 */
[----:B------:R-:W-:Y:S01]  /*9fa30*/  ISETP.GE.U32.AND.EX P0, PT, R117, R84, PT, P0 ;  /* 0x000000547500720c */ /* 0x000fe20003f06100 */
[----:B------:R-:W-:Y:S01]  /*9fa40*/  IMAD.WIDE.U32 R80, R60, R38, RZ ;  /* 0x000000263c507225 */ /* 0x000fe200078e00ff */
[----:B------:R-:W-:-:S03]  /*9fa50*/  IADD3.X R92, PT, PT, R113, R83, RZ, P2, P3 ;  /* 0x00000053715c7210 */ /* 0x000fc600017e64ff */
[----:B------:R-:W-:Y:S01]  /*9fa60*/  IMAD.X R10, RZ, RZ, R71, P1 ;  /* 0x000000ffff0a7224 */ /* 0x000fe200008e0647 */
[----:B------:R-:W-:Y:S01]  /*9fa70*/  IADD3 R91, P2, PT, R81, R68, RZ ;  /* 0x00000044515b7210 */ /* 0x000fe20007f5e0ff */
[----:B------:R-:W-:Y:S01]  /*9fa80*/  IMAD.WIDE.U32.X R70, R107, R39, R96, P5 ;  /* 0x000000276b467225 */ /* 0x000fe200028e0460 */
[----:B------:R-:W-:Y:S02]  /*9fa90*/  ISETP.NE.U32.AND P5, PT, R89, RZ, PT ;  /* 0x000000ff5900720c */ /* 0x000fe40003fa5070 */
[----:B------:R-:W-:Y:S01]  /*9faa0*/  SEL R81, RZ, 0x1, P0 ;  /* 0x00000001ff517807 */ /* 0x000fe20000000000 */
[----:B------:R-:W-:Y:S01]  /*9fab0*/  IMAD.WIDE.U32 R84, R107, R36, RZ ;  /* 0x000000246b547225 */ /* 0x000fe200078e00ff */
[----:B------:R-:W-:Y:S02]  /*9fac0*/  ISETP.NE.AND.EX P0, PT, R10, RZ, PT, P5 ;  /* 0x000000ff0a00720c */ /* 0x000fe40003f05350 */
[----:B------:R-:W-:Y:S01]  /*9fad0*/  IADD3 R88, P3, P6, R80, R74, R79 ;  /* 0x0000004a50587210 */ /* 0x000fe20007e7e04f */
[----:B------:R-:W-:-:S03]  /*9fae0*/  IMAD.WIDE.U32 R78, R76, R36, RZ ;  /* 0x000000244c4e7225 */ /* 0x000fc600078e00ff */
[----:B------:R-:W-:Y:S01]  /*9faf0*/  IADD3.X R91, PT, PT, R91, R75, RZ, P3, P6 ;  /* 0x0000004b5b5b7210 */ /* 0x000fe20001fec4ff */
[----:B------:R-:W-:Y:S01]  /*9fb00*/  IMAD.WIDE.U32 R84, P1, R76, R37, R84 ;  /* 0x000000254c547225 */ /* 0x000fe20007820054 */
        /* <DEDUP_REMOVED lines=18> */
.L_x_329:
[----:B------:R-:W-:Y:S05]  /*9fc30*/  BSYNC.RECONVERGENT B2 ;  /* 0x0000000000027941 */ /* 0x000fea0003800200 */
.L_x_328:
[----:B------:R-:W-:Y:S01]  /*9fc40*/  ISETP.NE.U32.AND P0, PT, R11, RZ, PT ;  /* 0x000000ff0b00720c */ /* 0x000fe20003f05070 */
[-C--:B------:R-:W-:Y:S01]  /*9fc50*/  IMAD R10, R117, R42.reuse, RZ ;  /* 0x0000002a750a7224 */ /* 0x080fe200078e02ff */
[----:B------:R-:W-:Y:S01]  /*9fc60*/  BSSY.RECONVERGENT B2, `(.L_x_330) ;  /* 0x0000029000027945 */ /* 0x000fe20003800200 */
[----:B------:R-:W-:Y:S01]  /*9fc70*/  IMAD.WIDE.U32 R80, R115, R42, RZ ;  /* 0x0000002a73507225 */ /* 0x000fe200078e00ff */
[----:B------:R-:W-:-:S03]  /*9fc80*/  ISETP.NE.AND.EX P0, PT, R52, RZ, PT, P0 ;  /* 0x000000ff3400720c */ /* 0x000fc60003f05300 */
[----:B------:R-:W-:Y:S02]  /*9fc90*/  IMAD R89, R115, R43, R10 ;  /* 0x0000002b73597224 */ /* 0x000fe400078e020a */
[----:B------:R-:W-:-:S04]  /*9fca0*/  IMAD.WIDE.U32 R74, P6, R76, R3, R70 ;  /* 0x000000034c4a7225 */ /* 0x000fc800078c0046 */
[----:B------:R-:W-:-:S04]  /*9fcb0*/  IMAD.WIDE.U32 R76, R76, R2, RZ ;  /* 0x000000024c4c7225 */ /* 0x000fc800078e00ff */
[----:B------:R-:W-:Y:S01]  /*9fcc0*/  IMAD.IADD R89, R81, 0x1, R89 ;  /* 0x0000000151597824 */ /* 0x000fe200078e0259 */
[----:B------:R-:W-:Y:S01]  /*9fcd0*/  IADD3 R103, P5, PT, R77, R74, RZ ;  /* 0x0000004a4d677210 */ /* 0x000fe20007fbe0ff */
[----:B------:R-:W-:Y:S01]  /*9fce0*/  IMAD.X R71, RZ, RZ, RZ, P1 ;  /* 0x000000ffff477224 */ /* 0x000fe200008e06ff */
[----:B------:R-:W-:Y:S01]  /*9fcf0*/  IADD3 R95, P1, PT, R90, R87, RZ ;  /* 0x000000575a5f7210 */ /* 0x000fe20007f3e0ff */
[----:B------:R-:W-:Y:S01]  /*9fd00*/  IMAD.MOV.U32 R70, RZ, RZ, R85 ;  /* 0x000000ffff467224 */ /* 0x000fe200078e0055 */
[----:B------:R-:W-:Y:S01]  /*9fd10*/  LOP3.LUT R87, RZ, R115, RZ, 0x33, !PT ;  /* 0x00000073ff577212 */ /* 0x000fe200078e33ff */
        /* <DEDUP_REMOVED lines=29> */
.L_x_331:
[----:B------:R-:W-:Y:S05]  /*9fef0*/  BSYNC.RECONVERGENT B2 ;  /* 0x0000000000027941 */ /* 0x000fea0003800200 */
.L_x_330:
[----:B------:R-:W-:Y:S01]  /*9ff00*/  IMAD.X R93, R92, 0x1, R93, P1 ;  /* 0x000000015c5d7824 */ /* 0x000fe200008e065d */
[----:B------:R-:W-:Y:S01]  /*9ff10*/  ISETP.GE.U32.AND P1, PT, R95, R90, PT ;  /* 0x0000005a5f00720c */ /* 0x000fe20003f26070 */
[----:B------:R-:W-:Y:S01]  /*9ff20*/  IMAD.WIDE.U32.X R74, R107, R3, R78, P5 ;  /* 0x000000036b4a7225 */ /* 0x000fe200028e044e */
[----:B------:R-:W-:Y:S01]  /*9ff30*/  IADD3 R16, P5, PT, R16, R101, RZ ;  /* 0x0000006510107210 */ /* 0x000fe20007fbe0ff */
[----:B------:R-:W-:Y:S01]  /*9ff40*/  BSSY.RECONVERGENT B2, `(.L_x_332) ;  /* 0x0000039000027945 */ /* 0x000fe20003800200 */
[----:B------:R-:W-:Y:S01]  /*9ff50*/  ISETP.GE.U32.AND.EX P1, PT, R93, R92, PT, P1 ;  /* 0x0000005c5d00720c */ /* 0x000fe20003f26110 */
[----:B------:R-:W-:Y:S01]  /*9ff60*/  IMAD.WIDE.U32 R84, P6, R80, R41, R84 ;  /* 0x0000002950547225 */ /* 0x000fe200078c0054 */
[----:B------:R-:W-:Y:S02]  /*9ff70*/  ISETP.GT.U32.AND P0, PT, R82, R87, PT ;  /* 0x000000575200720c */ /* 0x000fe40003f04070 */
[----:B------:R-:W-:Y:S01]  /*9ff80*/  SEL R87, RZ, 0x1, P1 ;  /* 0x00000001ff577807 */ /* 0x000fe20000800000 */
[----:B------:R-:W-:Y:S01]  /*9ff90*/  IMAD.X R99, R19, 0x1, R102, P5 ;  /* 0x0000000113637824 */ /* 0x000fe200028e0666 */
[----:B------:R-:W-:Y:S01]  /*9ffa0*/  ISETP.GE.U32.AND P1, PT, R16, R101, PT ;  /* 0x000000651000720c */ /* 0x000fe20003f26070 */
[----:B------:R-:W-:Y:S01]  /*9ffb0*/  IMAD.WIDE.U32.X R70, R107, R37, R70, P3 ;  /* 0x000000256b467225 */ /* 0x000fe200018e0446 */
[----:B------:R-:W-:-:S02]  /*9ffc0*/  IADD3 R83, P3, PT, R83, R84, RZ ;  /* 0x0000005453537210 */ /* 0x000fc40007f7e0ff */
[----:B------:R-:W-:Y:S01]  /*9ffd0*/  LOP3.LUT R10, RZ, R117, RZ, 0x33, !PT ;  /* 0x00000075ff0a7212 */ /* 0x000fe200078e33ff */
[----:B------:R-:W-:Y:S01]  /*9ffe0*/  IMAD.X R11, RZ, RZ, RZ, P6 ;  /* 0x000000ffff0b7224 */ /* 0x000fe200030e06ff */
[----:B------:R-:W-:Y:S01]  /*9fff0*/  IADD3 R87, P5, P6, R72, R64, R87 ;  /* 0x0000004048577210 */ /* 0x000fe20007ebe057 */
[----:B------:R-:W-:Y:S01]  /*a0000*/  IMAD.WIDE.U32 R78, R80, R38, RZ ;  /* 0x00000026504e7225 */ /* 0x000fe200078e00ff */
[----:B------:R-:W-:Y:S02]  /*a0010*/  ISETP.GE.U32.AND.EX P1, PT, R99, R102, PT, P1 ;  /* 0x000000666300720c */ /* 0x000fe40003f26110 */
[----:B------:R-:W-:Y:S01]  /*a0020*/  ISETP.GT.U32.AND.EX P0, PT, R83, R10, PT, P0 ;  /* 0x0000000a5300720c */ /* 0x000fe20003f04100 */
[----:B------:R-:W-:Y:S01]  /*a0030*/  IMAD.MOV.U32 R10, RZ, RZ, R85 ;  /* 0x000000ffff0a7224 */ /* 0x000fe200078e0055 */
[----:B------:R-:W-:Y:S01]  /*a0040*/  IADD3.X R90, PT, PT, R17, R65, RZ, P5, P6 ;  /* 0x00000041115a7210 */ /* 0x000fe20002fec4ff */
[----:B------:R-:W-:Y:S01]  /*a0050*/  IMAD.WIDE.U32 R82, R89, R38, RZ ;  /* 0x0000002659527225 */ /* 0x000fe200078e00ff */
[----:B------:R-:W-:-:S03]  /*a0060*/  SEL R17, RZ, 0x1, P1 ;  /* 0x00000001ff117807 */ /* 0x000fc60000800000 */
        /* <DEDUP_REMOVED lines=14> */
[----:B------:R-:W-:-:S04]  /*a0150*/  IMAD.WIDE.U32 R84, P6, R80, R37, R64 ;  /* 0x0000002550547225 */ /* 0x000fc800078c0040 */
[----:B------:R-:W-:Y:S01]  /*a0160*/  IMAD.X R17, RZ, RZ, RZ, P4 ;  /* 0x000000ffff117224 */ /* 0x000fe200020e06ff */
[----:B------:R-:W-:Y:S01]  /*a0170*/  IADD3 R101, P4, PT, R54, R16, RZ ;  /* 0x0000001036657210 */ /* 0x000fe20007f9e0ff */
[----:B------:R-:W-:Y:S01]  /*a0180*/  IMAD.X R65, RZ, RZ, RZ, P5 ;  /* 0x000000ffff417224 */ /* 0x000fe200028e06ff */
        /* <DEDUP_REMOVED lines=20> */
.L_x_333:
[----:B------:R-:W-:Y:S05]  /*a02d0*/  BSYNC.RECONVERGENT B2 ;  /* 0x0000000000027941 */ /* 0x000fea0003800200 */
.L_x_332:
        /* <DEDUP_REMOVED lines=21> */
[----:B------:R-:W-:-:S03]  /*a0430*/  ISETP.GE.U32.AND P1, PT, R79, R52, PT ;  /* 0x000000344f00720c */ /* 0x000fc60003f26070 */
[----:B------:R-:W-:-:S04]  /*a0440*/  IMAD.WIDE.U32.X R72, R89, R37, R80, P4 ;  /* 0x0000002559487225 */ /* 0x000fc800020e0450 */
[----:B------:R-:W-:Y:S01]  /*a0450*/  IMAD.X R80, R19, 0x1, R99, P6 ;  /* 0x0000000113507824 */ /* 0x000fe200030e0663 */
[----:B------:R-:W-:Y:S01]  /*a0460*/  IADD3 R52, P6, P4, R76, R70, R61 ;  /* 0x000000464c347210 */ /* 0x000fe20007cde03d */
[----:B------:R-:W-:-:S03]  /*a0470*/  IMAD.WIDE.U32.X R76, R89, R3, R84, P3 ;  /* 0x00000003594c7225 */ /* 0x000fc600018e0454 */
[-C--:B------:R-:W-:Y:S01]  /*a0480*/  IADD3 R61, P3, PT, R57, R52.reuse, RZ ;  /* 0x00000034393d7210 */ /* 0x080fe20007f7e0ff */
[----:B------:R-:W-:Y:S01]  /*a0490*/  IMAD.WIDE.U32.X R16, R56, R39, R16, P2 ;  /* 0x0000002738107225 */ /* 0x000fe200010e0410 */
[----:B------:R-:W-:Y:S02]  /*a04a0*/  IADD3.X R70, PT, PT, R103, R71, RZ, P6, P4 ;  /* 0x0000004767467210 */ /* 0x000fe400037e84ff */
[----:B------:R-:W-:Y:S01]  /*a04b0*/  ISETP.GE.U32.AND.EX P1, PT, R80, R19, PT, P1 ;  /* 0x000000135000720c */ /* 0x000fe20003f26110 */
[----:B------:R-:W-:Y:S01]  /*a04c0*/  IMAD.WIDE.U32.X R64, R56, R37, R64, P5 ;  /* 0x0000002538407225 */ /* 0x000fe200028e0440 */
[----:B------:R-:W-:Y:S02]  /*a04d0*/  SEL R19, RZ, 0x1, P0 ;  /* 0x00000001ff137807 */ /* 0x000fe40000000000 */
[----:B------:R-:W-:Y:S01]  /*a04e0*/  ISETP.GE.U32.AND P0, PT, R61, R52, PT ;  /* 0x000000343d00720c */ /* 0x000fe20003f06070 */
[----:B------:R-:W-:Y:S01]  /*a04f0*/  IMAD.X R67, R55, 0x1, R70, P3 ;  /* 0x0000000137437824 */ /* 0x000fe200018e0646 */
[----:B------:R-:W-:-:S02]  /*a0500*/  IADD3 R57, P2, PT, R50, R87, RZ ;  /* 0x0000005732397210 */ /* 0x000fc40007f5e0ff */
[----:B------:R-:W-:Y:S02]  /*a0510*/  IADD3 R54, P3, P4, R66, R16, R19 ;  /* 0x0000001042367210 */ /* 0x000fe40007c7e013 */
[----:B------:R-:W-:Y:S01]  /*a0520*/  ISETP.GE.U32.AND.EX P0, PT, R67, R70, PT, P0 ;  /* 0x000000464300720c */ /* 0x000fe20003f06100 */
[----:B------:R-:W-:Y:S01]  /*a0530*/  IMAD.X R55, R53, 0x1, R90, P2 ;  /* 0x0000000135377824 */ /* 0x000fe200010e065a */
[----:B------:R-:W-:Y:S02]  /*a0540*/  SEL R19, RZ, 0x1, P1 ;  /* 0x00000001ff137807 */ /* 0x000fe40000800000 */
[----:B------:R-:W-:Y:S02]  /*a0550*/  ISETP.GE.U32.AND P1, PT, R57, R87, PT ;  /* 0x000000573900720c */ /* 0x000fe40003f26070 */
[----:B------:R-:W-:Y:S02]  /*a0560*/  IADD3.X R53, PT, PT, R97, R17, RZ, P3, P4 ;  /* 0x0000001161357210 */ /* 0x000fe40001fe84ff */
[----:B------:R-:W-:-:S02]  /*a0570*/  SEL R17, RZ, 0x1, P0 ;  /* 0x00000001ff117807 */ /* 0x000fc40000000000 */
[----:B------:R-:W-:Y:S02]  /*a0580*/  IADD3 R78, P3, P2, R78, R68, R19 ;  /* 0x000000444e4e7210 */ /* 0x000fe40007a7e013 */
[----:B------:R-:W-:Y:S02]  /*a0590*/  ISETP.GE.U32.AND.EX P0, PT, R55, R90, PT, P1 ;  /* 0x0000005a3700720c */ /* 0x000fe40003f06110 */
[----:B------:R-:W-:Y:S02]  /*a05a0*/  IADD3 R19, P1, PT, R17, R74, RZ ;  /* 0x0000004a11137210 */ /* 0x000fe40007f3e0ff */
[----:B------:R-:W-:Y:S02]  /*a05b0*/  ISETP.GE.U32.AND P6, PT, R79, R40, PT ;  /* 0x000000284f00720c */ /* 0x000fe40003fc6070 */
[----:B------:R-:W-:Y:S01]  /*a05c0*/  IADD3 R71, P4, PT, R78, R61, RZ ;  /* 0x0000003d4e477210 */ /* 0x000fe20007f9e0ff */
[----:B------:R-:W-:Y:S01]  /*a05d0*/  IMAD.X R52, RZ, RZ, R75, P1 ;  /* 0x000000ffff347224 */ /* 0x000fe200008e064b */
[----:B------:R-:W-:-:S02]  /*a05e0*/  IADD3.X R68, PT, PT, R105, R69, RZ, P3, P2 ;  /* 0x0000004569447210 */ /* 0x000fc40001fe44ff */
[----:B------:R-:W-:Y:S02]  /*a05f0*/  ISETP.NE.U32.AND P1, PT, R19, RZ, PT ;  /* 0x000000ff1300720c */ /* 0x000fe40003f25070 */
[----:B------:R-:W-:Y:S01]  /*a0600*/  ISETP.GE.U32.AND.EX P3, PT, R80, R41, PT, P6 ;  /* 0x000000295000720c */ /* 0x000fe20003f66160 */
[----:B------:R-:W-:Y:S01]  /*a0610*/  IMAD.X R75, R68, 0x1, R67, P4 ;  /* 0x00000001444b7824 */ /* 0x000fe200020e0643 */
[----:B------:R-:W-:Y:S02]  /*a0620*/  ISETP.GE.U32.AND P2, PT, R71, R78, PT ;  /* 0x0000004e4700720c */ /* 0x000fe40003f46070 */
[----:B------:R-:W-:Y:S02]  /*a0630*/  ISETP.NE.AND.EX P1, PT, R52, RZ, PT, P1 ;  /* 0x000000ff3400720c */ /* 0x000fe40003f25310 */
[----:B------:R-:W-:Y:S02]  /*a0640*/  SEL R66, RZ, 0xffffffff, P3 ;  /* 0xffffffffff427807 */ /* 0x000fe40001800000 */
[----:B------:R-:W-:-:S02]  /*a0650*/  SEL R17, RZ, 0x1, P0 ;  /* 0x00000001ff117807 */ /* 0x000fc40000000000 */
[----:B------:R-:W-:Y:S02]  /*a0660*/  ISETP.GE.U32.AND.EX P2, PT, R75, R68, PT, P2 ;  /* 0x000000444b00720c */ /* 0x000fe40003f46120 */
        /* <DEDUP_REMOVED lines=36> */
[----:B------:R-:W-:Y:S02]  /*a08b0*/  SEL R19, RZ, 0x1, P2 ;  /* 0x00000001ff137807 */ /* 0x000fe40001000000 */
[----:B------:R-:W-:Y:S01]  /*a08c0*/  SEL R18, RZ, 0x1, P3 ;  /* 0x00000001ff127807 */ /* 0x000fe20001800000 */
[----:B------:R-:W-:Y:S01]  /*a08d0*/  @P1 IMAD.X R49, RZ, RZ, R49, P6 ;  /* 0x000000ffff311224 */ /* 0x000fe200030e0631 */
[----:B------:R-:W-:Y:S02]  /*a08e0*/  SEL R47, RZ, 0x1, P4 ;  /* 0x00000001ff2f7807 */ /* 0x000fe40002000000 */
[----:B------:R-:W-:Y:S02]  /*a08f0*/  ISETP.NE.U32.AND P2, PT, R81, RZ, PT ;  /* 0x000000ff5100720c */ /* 0x000fe40003f45070 */
[----:B------:R-:W-:Y:S02]  /*a0900*/  IADD3 R70, P4, P3, R62, R76, R19 ;  /* 0x0000004c3e467210 */ /* 0x000fe40007b9e013 */
[----:B------:R-:W-:Y:S01]  /*a0910*/  IADD3 R47, P1, PT, R47, R18, RZ ;  /* 0x000000122f2f7210 */ /* 0x000fe20007f3e0ff */
[----:B------:R-:W-:Y:S01]  /*a0920*/  IMAD.WIDE.U32 R18, R56, R2, RZ ;  /* 0x0000000238127225 */ /* 0x000fe200078e00ff */
[----:B------:R-:W-:-:S02]  /*a0930*/  ISETP.NE.AND.EX P2, PT, R58, RZ, PT, P2 ;  /* 0x000000ff3a00720c */ /* 0x000fc40003f45320 */
[----:B------:R-:W-:Y:S02]  /*a0940*/  IADD3.X R76, PT, PT, R49, R77, RZ, P4, P3 ;  /* 0x0000004d314c7210 */ /* 0x000fe400027e64ff */
[----:B------:R-:W-:Y:S02]  /*a0950*/  ISETP.GE.U32.AND P3, PT, R70, R47, PT ;  /* 0x0000002f4600720c */ /* 0x000fe40003f66070 */
[----:B------:R-:W-:Y:S01]  /*a0960*/  IADD3 R49, P4, PT, -R47, R70, RZ ;  /* 0x000000462f317210 */ /* 0x000fe20007f9e1ff */
[----:B------:R-:W-:Y:S01]  /*a0970*/  IMAD.X R47, RZ, RZ, RZ, P1 ;  /* 0x000000ffff2f7224 */ /* 0x000fe200008e06ff */
[----:B------:R-:W-:Y:S02]  /*a0980*/  ISETP.GE.U32.AND P0, PT, R17, R54, PT ;  /* 0x000000361100720c */ /* 0x000fe40003f06070 */
[----:B------:R-:W-:Y:S01]  /*a0990*/  ISETP.GE.U32.AND P1, PT, R49, R2, PT ;  /* 0x000000023100720c */ /* 0x000fe20003f26070 */
[----:B------:R-:W-:Y:S01]  /*a09a0*/  IMAD.X R62, R76, 0x1, ~R47, P4 ;  /* 0x000000014c3e7824 */ /* 0x000fe200020e0e2f */
[----:B------:R-:W-:Y:S01]  /*a09b0*/  ISETP.GE.U32.AND.EX P0, PT, R16, R53, PT, P0 ;  /* 0x000000351000720c */ /* 0x000fe20003f06100 */
[----:B------:R-:W-:Y:S01]  /*a09c0*/  IMAD.WIDE.U32 R52, P6, R60, R3, R18 ;  /* 0x000000033c347225 */ /* 0x000fe200078c0012 */
[----:B------:R-:W-:-:S02]  /*a09d0*/  @P2 IADD3 R57, P4, PT, R81, R8, RZ ;  /* 0x0000000851392210 */ /* 0x000fc40007f9e0ff */
[----:B------:R-:W-:Y:S01]  /*a09e0*/  ISETP.GE.U32.AND.EX P1, PT, R62, R3, PT, P1 ;  /* 0x000000033e00720c */ /* 0x000fe20003f26110 */
[----:B------:R-:W-:Y:S01]  /*a09f0*/  IMAD.WIDE.U32 R60, R60, R2, RZ ;  /* 0x000000023c3c7225 */ /* 0x000fe200078e00ff */
[----:B------:R-:W-:Y:S02]  /*a0a00*/  SEL R19, RZ, 0x1, P0 ;  /* 0x00000001ff137807 */ /* 0x000fe40000000000 */
[----:B------:R-:W-:Y:S01]  /*a0a10*/  ISETP.GE.U32.AND.EX P1, PT, R76, R47, P1, P3 ;  /* 0x0000002f4c00720c */ /* 0x000fe20000f26130 */
[----:B------:R-:W-:Y:S01]  /*a0a20*/  @P2 IMAD.X R50, R58, 0x1, R9, P4 ;  /* 0x000000013a322824 */ /* 0x000fe200020e0609 */
[----:B------:R-:W-:Y:S01]  /*a0a30*/  IADD3 R59, P0, PT, R61, R52, RZ ;  /* 0x000000343d3b7210 */ /* 0x000fe20007f1e0ff */
[----:B------:R-:W-:Y:S01]  /*a0a40*/  IMAD.MOV.U32 R58, RZ, RZ, R53 ;  /* 0x000000ffff3a7224 */ /* 0x000fe200078e0035 */
[----:B------:R-:W-:Y:S01]  /*a0a50*/  @P2 ISETP.GE.U32.AND P3, PT, R57, R8, PT ;  /* 0x000000083900220c */ /* 0x000fe20003f66070 */
[----:B------:R-:W-:Y:S01]  /*a0a60*/  @P2 IMAD.MOV.U32 R8, RZ, RZ, R57 ;  /* 0x000000ffff082224 */ /* 0x000fe200078e0039 */
[----:B------:R-:W-:-:S02]  /*a0a70*/  IADD3 R61, P5, P4, R60, R64, R19 ;  /* 0x000000403c3d7210 */ /* 0x000fc40007cbe013 */
[----:B------:R-:W-:Y:S02]  /*a0a80*/  SEL R52, R40, RZ, P1 ;  /* 0x000000ff28347207 */ /* 0x000fe40000800000 */
[----:B------:R-:W-:Y:S01]  /*a0a90*/  IADD3.X R64, PT, PT, R59, R65, RZ, P5, P4 ;  /* 0x000000413b407210 */ /* 0x000fe20002fe84ff */
[----:B------:R-:W-:Y:S01]  /*a0aa0*/  IMAD.X R59, RZ, RZ, RZ, P6 ;  /* 0x000000ffff3b7224 */ /* 0x000fe200030e06ff */
[----:B------:R-:W-:Y:S02]  /*a0ab0*/  IADD3 R18, P4, PT, R8, R61, RZ ;  /* 0x0000003d08127210 */ /* 0x000fe40007f9e0ff */
[----:B------:R-:W-:Y:S01]  /*a0ac0*/  @P2 ISETP.GE.U32.AND.EX P5, PT, R50, R9, PT, P3 ;  /* 0x000000093200220c */ /* 0x000fe20003fa6130 */
[----:B------:R-:W-:Y:S01]  /*a0ad0*/  @P2 IMAD.MOV.U32 R9, RZ, RZ, R50 ;  /* 0x000000ffff092224 */ /* 0x000fe200078e0032 */
[----:B------:R-:W-:Y:S01]  /*a0ae0*/  ISETP.GE.U32.AND P3, PT, R18, R61, PT ;  /* 0x0000003d1200720c */ /* 0x000fe20003f66070 */
[----:B------:R-:W-:Y:S01]  /*a0af0*/  IMAD.WIDE.U32.X R56, R56, R3, R58, P0 ;  /* 0x0000000338387225 */ /* 0x000fe200000e043a */
[----:B------:R-:W-:-:S02]  /*a0b00*/  IADD3 R52, P6, PT, -R52, R79, RZ ;  /* 0x0000004f34347210 */ /* 0x000fc40007fde1ff */
[----:B------:R-:W-:Y:S01]  /*a0b10*/  SEL R54, R41, RZ, P1 ;  /* 0x000000ff29367207 */ /* 0x000fe20000800000 */
[----:B------:R-:W-:Y:S01]  /*a0b20*/  IMAD.X R19, R9, 0x1, R64, P4 ;  /* 0x0000000109137824 */ /* 0x000fe200020e0640 */
[----:B------:R-:W-:Y:S01]  /*a0b30*/  @P2 SEL R9, RZ, 0x1, P5 ;  /* 0x00000001ff092807 */ /* 0x000fe20002800000 */
[----:B------:R-:W-:-:S03]  /*a0b40*/  IMAD.WIDE.U32 R60, R52, R52, RZ ;  /* 0x00000034343c7225 */ /* 0x000fc600078e00ff */
[----:B------:R-:W-:Y:S01]  /*a0b50*/  ISETP.GE.U32.AND.EX P3, PT, R19, R64, PT, P3 ;  /* 0x000000401300720c */ /* 0x000fe20003f66130 */
[----:B------:R-:W-:Y:S01]  /*a0b60*/  IMAD.X R54, R80, 0x1, ~R54, P6 ;  /* 0x0000000150367824 */ /* 0x000fe200030e0e36 */
[----:B------:R-:W-:Y:S02]  /*a0b70*/  @P2 IADD3 R48, P4, PT, R9, R48, RZ ;  /* 0x0000003009302210 */ /* 0x000fe40007f9e0ff */
[----:B------:R-:W-:Y:S01]  /*a0b80*/  SEL R47, RZ, 0x1, P3 ;  /* 0x00000001ff2f7807 */ /* 0x000fe20001800000 */
[----:B------:R-:W-:Y:S01]  /*a0b90*/  IMAD.WIDE.U32 R8, R54, R52, RZ ;  /* 0x0000003436087225 */ /* 0x000fe200078e00ff */
[----:B------:R-:W-:-:S03]  /*a0ba0*/  IADD3 R50, P3, PT, R67, -R38, RZ ;  /* 0x8000002643327210 */ /* 0x000fc60007f7e0ff */
[----:B------:R-:W-:Y:S01]  /*a0bb0*/  @P2 IMAD.X R51, RZ, RZ, R51, P4 ;  /* 0x000000ffff332224 */ /* 0x000fe200020e0633 */
[----:B------:R-:W-:Y:S02]  /*a0bc0*/  IADD3 R47, P0, P2, R48, R56, R47 ;  /* 0x00000038302f7210 */ /* 0x000fe40007a1e02f */
[----:B------:R-:W-:Y:S02]  /*a0bd0*/  IADD3 R49, P4, PT, R49, -R2, RZ ;  /* 0x8000000231317210 */ /* 0x000fe40007f9e0ff */
[----:B------:R-:W-:Y:S01]  /*a0be0*/  IADD3.X R48, PT, PT, R51, R57, RZ, P0, P2 ;  /* 0x0000003933307210 */ /* 0x000fe200007e44ff */
[----:B------:R-:W-:Y:S01]  /*a0bf0*/  IMAD.WIDE.U32 R8, P0, R52, R54, R8 ;  /* 0x0000003634087225 */ /* 0x000fe20007800008 */
[----:B------:R-:W-:-:S03]  /*a0c00*/  SEL R57, R50, R71, P1 ;  /* 0x0000004732397207 */ /* 0x000fc60000800000 */
[----:B------:R-:W-:Y:S01]  /*a0c10*/  IMAD.X R50, R66, 0x1, ~R39, P3 ;  /* 0x0000000142327824 */ /* 0x000fe200018e0e27 */
[----:B------:R-:W-:Y:S01]  /*a0c20*/  IADD3 R56, P3, PT, R55, -R36, RZ ;  /* 0x8000002437387210 */ /* 0x000fe20007f7e0ff */
[----:B------:R-:W-:Y:S01]  /*a0c30*/  IMAD.X R51, RZ, RZ, RZ, P0 ;  /* 0x000000ffff337224 */ /* 0x000fe200000e06ff */
[----:B------:R-:W-:Y:S01]  /*a0c40*/  IADD3 R77, P0, PT, R61, R8, RZ ;  /* 0x000000083d4d7210 */ /* 0x000fe20007f1e0ff */
[----:B------:R-:W-:Y:S01]  /*a0c50*/  IMAD.WIDE.U32 R58, R54, R57, RZ ;  /* 0x00000039363a7225 */ /* 0x000fe200078e00ff */
[----:B------:R-:W-:Y:S02]  /*a0c60*/  SEL R55, R50, R75, P1 ;  /* 0x0000004b32377207 */ /* 0x000fe40000800000 */
[----:B------:R-:W-:Y:S01]  /*a0c70*/  SEL R56, R56, R72, P1 ;  /* 0x0000004838387207 */ /* 0x000fe20000800000 */
[----:B------:R-:W-:Y:S02]  /*a0c80*/  IMAD.MOV.U32 R50, RZ, RZ, R9 ;  /* 0x000000ffff327224 */ /* 0x000fe400078e0009 */
[----:B------:R-:W-:-:S04]  /*a0c90*/  IMAD.WIDE.U32 R66, R55, R52, RZ ;  /* 0x0000003437427225 */ /* 0x000fc800078e00ff */
[----:B------:R-:W-:-:S04]  /*a0ca0*/  IMAD.WIDE.U32.X R50, R54, R54, R50, P0 ;  /* 0x0000003636327225 */ /* 0x000fc800000e0432 */
[----:B------:R-:W-:-:S04]  /*a0cb0*/  IMAD.WIDE.U32 R8, R52, R57, RZ ;  /* 0x0000003934087225 */ /* 0x000fc800078e00ff */
[----:B------:R-:W-:-:S04]  /*a0cc0*/  IMAD.WIDE.U32 R64, R57, R52, RZ ;  /* 0x0000003439407225 */ /* 0x000fc800078e00ff */
        /* <DEDUP_REMOVED lines=8> */
[----:B------:R-:W-:Y:S01]  /*a0d50*/  ISETP.GE.U32.AND P0, PT, R81, R64, PT ;  /* 0x000000405100720c */ /* 0x000fe20003f06070 */
[----:B------:R-:W-:Y:S01]  /*a0d60*/  IMAD R58, R77, R42, RZ ;  /* 0x0000002a4d3a7224 */ /* 0x000fe200078e02ff */
[----:B------:R-:W-:Y:S01]  /*a0d70*/  IADD3.X R80, PT, PT, R65, R73, R51, P5, P6 ;  /* 0x0000004941507210 */ /* 0x000fe20002fec433 */
[----:B------:R-:W-:Y:S01]  /*a0d80*/  IMAD.WIDE.U32 R50, R55, R57, RZ ;  /* 0x0000003937327225 */ /* 0x000fe200078e00ff */
[----:B------:R-:W-:Y:S02]  /*a0d90*/  SEL R9, R49, R70, P1 ;  /* 0x0000004631097207 */ /* 0x000fe40000800000 */
[----:B------:R-:W-:Y:S01]  /*a0da0*/  SEL R8, R61, R69, P1 ;  /* 0x000000453d087207 */ /* 0x000fe20000800000 */
[----:B------:R-:W-:Y:S01]  /*a0db0*/  IMAD.MOV.U32 R70, RZ, RZ, R67 ;  /* 0x000000ffff467224 */ /* 0x000fe200078e0043 */
[----:B------:R-:W-:Y:S01]  /*a0dc0*/  SEL R49, R53, R76, P1 ;  /* 0x0000004c35317207 */ /* 0x000fe20000800000 */
[----:B------:R-:W-:Y:S01]  /*a0dd0*/  IMAD.WIDE.U32 R66, R57, R57, RZ ;  /* 0x0000003939427225 */ /* 0x000fe200078e00ff */
[----:B------:R-:W-:-:S02]  /*a0de0*/  ISETP.GE.U32.AND.EX P0, PT, R80, R65, PT, P0 ;  /* 0x000000415000720c */ /* 0x000fc40003f06100 */
[----:B------:R-:W-:Y:S01]  /*a0df0*/  LOP3.LUT R53, RZ, R60, RZ, 0x33, !PT ;  /* 0x0000003cff357212 */ /* 0x000fe200078e33ff */
[----:B------:R-:W-:Y:S01]  /*a0e00*/  IMAD.WIDE.U32 R50, P1, R57, R55, R50 ;  /* 0x0000003739327225 */ /* 0x000fe20007820032 */
[----:B------:R-:W-:-:S03]  /*a0e10*/  SEL R73, RZ, 0x1, P0 ;  /* 0x00000001ff497807 */ /* 0x000fc60000000000 */
[C---:B------:R-:W-:Y:S01]  /*a0e20*/  IMAD R75, R60.reuse, R43, R58 ;  /* 0x0000002b3c4b7224 */ /* 0x040fe200078e023a */
[----:B------:R-:W-:Y:S01]  /*a0e30*/  IADD3 R79, P6, PT, R67, R50, RZ ;  /* 0x00000032434f7210 */ /* 0x000fe20007fde0ff */
[----:B------:R-:W-:-:S04]  /*a0e40*/  IMAD.WIDE.U32 R60, R60, R42, RZ ;  /* 0x0000002a3c3c7225 */ /* 0x000fc800078e00ff */
[----:B------:R-:W-:-:S04]  /*a0e50*/  IMAD.WIDE.U32 R68, R54, R56, RZ ;  /* 0x0000003836447225 */ /* 0x000fc800078e00ff */
[----:B------:R-:W-:-:S04]  /*a0e60*/  IMAD.WIDE.U32.X R70, R55, R54, R70, P4 ;  /* 0x0000003637467225 */ /* 0x000fc800020e0446 */
[----:B------:R-:W-:Y:S02]  /*a0e70*/  IMAD.X R65, RZ, RZ, RZ, P2 ;  /* 0x000000ffff417224 */ /* 0x000fe400010e06ff */
[----:B------:R-:W-:Y:S02]  /*a0e80*/  IMAD.MOV.U32 R64, RZ, RZ, R59 ;  /* 0x000000ffff407224 */ /* 0x000fe400078e003b */
[----:B------:R-:W-:Y:S01]  /*a0e90*/  IMAD.IADD R50, R61, 0x1, R75 ;  /* 0x000000013d327824 */ /* 0x000fe200078e024b */
[----:B------:R-:W-:Y:S01]  /*a0ea0*/  IADD3 R61, P0, P4, R66, R70, R73 ;  /* 0x00000046423d7210 */ /* 0x000fe20007c1e049 */
[----:B------:R-:W-:-:S03]  /*a0eb0*/  IMAD.WIDE.U32 R66, R52, R56, RZ ;  /* 0x0000003834427225 */ /* 0x000fc600078e00ff */
[----:B------:R-:W-:Y:S01]  /*a0ec0*/  IADD3.X R75, PT, PT, R79, R71, RZ, P0, P4 ;  /* 0x000000474f4b7210 */ /* 0x000fe200007e84ff */
[----:B------:R-:W-:-:S04]  /*a0ed0*/  IMAD.WIDE.U32 R68, P2, R8, R52, R68 ;  /* 0x0000003408447225 */ /* 0x000fc80007840044 */
[----:B------:R-:W-:Y:S01]  /*a0ee0*/  IMAD.WIDE.U32.X R58, R55, R54, R64, P3 ;  /* 0x00000036373a7225 */ /* 0x000fe200018e0440 */
[----:B------:R-:W-:-:S03]  /*a0ef0*/  IADD3 R78, P5, PT, R67, R68, RZ ;  /* 0x00000044434e7210 */ /* 0x000fc60007fbe0ff */
[----:B------:R-:W-:Y:S01]  /*a0f00*/  IMAD.X R65, RZ, RZ, RZ, P1 ;  /* 0x000000ffff417224 */ /* 0x000fe200008e06ff */
[----:B------:R-:W-:Y:S01]  /*a0f10*/  IADD3 R79, P0, P1, R61, R66, R58 ;  /* 0x000000423d4f7210 */ /* 0x000fe2000791e03a */
[----:B------:R-:W-:-:S03]  /*a0f20*/  IMAD.WIDE.U32 R72, R50, R40, RZ ;  /* 0x0000002832487225 */ /* 0x000fc600078e00ff */
[----:B------:R-:W-:Y:S01]  /*a0f30*/  IADD3.X R78, PT, PT, R75, R78, R59, P0, P1 ;  /* 0x0000004e4b4e7210 */ /* 0x000fe200007e243b */
[----:B------:R-:W-:Y:S01]  /*a0f40*/  IMAD.WIDE.U32 R70, R55, R56, RZ ;  /* 0x0000003837467225 */ /* 0x000fe200078e00ff */
[----:B------:R-:W-:-:S03]  /*a0f50*/  ISETP.GE.U32.AND P0, PT, R79, R61, PT ;  /* 0x0000003d4f00720c */ /* 0x000fc60003f06070 */
[----:B------:R-:W-:Y:S01]  /*a0f60*/  IMAD.WIDE.U32 R72, P4, R60, R41, R72 ;  /* 0x000000293c487225 */ /* 0x000fe20007880048 */
[----:B------:R-:W-:-:S03]  /*a0f70*/  ISETP.GE.U32.AND.EX P0, PT, R78, R75, PT, P0 ;  /* 0x0000004b4e00720c */ /* 0x000fc60003f06100 */
[----:B------:R-:W-:Y:S01]  /*a0f80*/  IMAD.WIDE.U32 R66, R60, R40, RZ ;  /* 0x000000283c427225 */ /* 0x000fe200078e00ff */
[----:B------:R-:W-:-:S03]  /*a0f90*/  SEL R61, RZ, 0x1, P0 ;  /* 0x00000001ff3d7807 */ /* 0x000fc60000000000 */
[----:B------:R-:W-:Y:S01]  /*a0fa0*/  IMAD.X R75, RZ, RZ, RZ, P4 ;  /* 0x000000ffff4b7224 */ /* 0x000fe200020e06ff */
[----:B------:R-:W-:Y:S01]  /*a0fb0*/  ISETP.GT.U32.AND P1, PT, R66, R53, PT ;  /* 0x000000354200720c */ /* 0x000fe20003f24070 */
[----:B------:R-:W-:Y:S01]  /*a0fc0*/  IMAD.WIDE.U32 R70, P4, R8, R57, R70 ;  /* 0x0000003908467225 */ /* 0x000fe20007880046 */
[----:B------:R-:W-:-:S03]  /*a0fd0*/  IADD3 R62, P3, PT, R67, R72, RZ ;  /* 0x00000048433e7210 */ /* 0x000fc60007f7e0ff */
[----:B------:R-:W-:Y:S01]  /*a0fe0*/  IMAD.MOV.U32 R64, RZ, RZ, R51 ;  /* 0x000000ffff407224 */ /* 0x000fe200078e0033 */
[----:B------:R-:W-:Y:S01]  /*a0ff0*/  LOP3.LUT R51, RZ, R77, RZ, 0x33, !PT ;  /* 0x0000004dff337212 */ /* 0x000fe200078e33ff */
[----:B------:R-:W-:-:S03]  /*a1000*/  IMAD.WIDE.U32 R58, R57, R56, RZ ;  /* 0x00000038393a7225 */ /* 0x000fc600078e00ff */
[----:B------:R-:W-:Y:S01]  /*a1010*/  ISETP.GT.U32.AND.EX P1, PT, R62, R51, PT, P1 ;  /* 0x000000333e00720c */ /* 0x000fe20003f24110 */
[----:B------:R-:W-:Y:S01]  /*a1020*/  IMAD.WIDE.U32.X R66, R55, R55, R64, P6 ;  /* 0x0000003737427225 */ /* 0x000fe200030e0440 */
[----:B------:R-:W-:Y:S02]  /*a1030*/  IADD3 R53, P0, PT, R59, R70, RZ ;  /* 0x000000463b357210 */ /* 0x000fe40007f1e0ff */
[----:B------:R-:W-:Y:S01]  /*a1040*/  @P4 LOP3.LUT R63, R63, 0x1, RZ, 0xfc, !PT ;  /* 0x000000013f3f4812 */ /* 0x000fe200078efcff */
[----:B------:R-:W-:Y:S01]  /*a1050*/  IMAD.WIDE.U32 R64, R50, R38, RZ ;  /* 0x0000002632407225 */ /* 0x000fe200078e00ff */
[----:B------:R-:W-:Y:S02]  /*a1060*/  SEL R51, RZ, 0x1, !P1 ;  /* 0x00000001ff337807 */ /* 0x000fe40004800000 */
[----:B------:R-:W-:Y:S01]  /*a1070*/  LOP3.LUT R63, R63, 0xfffffff7, RZ, 0xc0, !PT ;  /* 0xfffffff73f3f7812 */ /* 0x000fe200078ec0ff */
[----:B------:R-:W-:Y:S02]  /*a1080*/  IMAD.MOV.U32 R74, RZ, RZ, R73 ;  /* 0x000000ffff4a7224 */ /* 0x000fe400078e0049 */
[----:B------:R-:W-:Y:S01]  /*a1090*/  IMAD.X R59, RZ, RZ, RZ, P2 ;  /* 0x000000ffff3b7224 */ /* 0x000fe200010e06ff */
[----:B------:R-:W-:Y:S01]  /*a10a0*/  IADD3 R61, P2, P4, R58, R66, R61 ;  /* 0x000000423a3d7210 */ /* 0x000fe20007c5e03d */
[----:B------:R-:W-:-:S03]  /*a10b0*/  IMAD.WIDE.U32.X R72, R50, R41, R74, P3 ;  /* 0x0000002932487225 */ /* 0x000fc600018e044a */
        /* <DEDUP_REMOVED lines=46> */
[-C--:B------:R-:W-:Y:S01]  /*a13a0*/  IMAD.WIDE.U32 R68, R57, R9.reuse, RZ ;  /* 0x0000000939447225 */ /* 0x080fe200078e00ff */
[----:B------:R-:W-:Y:S02]  /*a13b0*/  IADD3 R53, P3, PT, R67, R74, RZ ;  /* 0x0000004a43357210 */ /* 0x000fe40007f7e0ff */
[----:B------:R-:W-:Y:S01]  /*a13c0*/  IADD3 R51, P4, P5, R66, R58, R51 ;  /* 0x0000003a42337210 */ /* 0x000fe20007d9e033 */
[----:B------:R-:W-:-:S03]  /*a13d0*/  IMAD.WIDE.U32 R66, R55, R9, RZ ;  /* 0x0000000937427225 */ /* 0x000fc600078e00ff */
[----:B------:R-:W-:Y:S01]  /*a13e0*/  IADD3.X R53, PT, PT, R53, R59, RZ, P4, P5 ;  /* 0x0000003b35357210 */ /* 0x000fe200027ea4ff */
[----:B------:R-:W-:Y:S01]  /*a13f0*/  IMAD.MOV.U32 R58, RZ, RZ, R71 ;  /* 0x000000ffff3a7224 */ /* 0x000fe200078e0047 */
[----:B------:R-:W-:Y:S01]  /*a1400*/  LOP3.LUT P5, RZ, R63, 0x1, RZ, 0xc0, !PT ;  /* 0x000000013fff7812 */ /* 0x000fe200078ac0ff */
[----:B------:R-:W-:Y:S01]  /*a1410*/  IMAD.WIDE.U32 R66, P4, R49, R57, R66 ;  /* 0x0000003931427225 */ /* 0x000fe20007880042 */
[----:B------:R-:W-:-:S03]  /*a1420*/  LOP3.LUT R63, R63, 0xffffffef, RZ, 0xc0, !PT ;  /* 0xffffffef3f3f7812 */ /* 0x000fc600078ec0ff */
[----:B------:R-:W-:Y:S01]  /*a1430*/  IMAD.X R59, RZ, RZ, RZ, P5 ;  /* 0x000000ffff3b7224 */ /* 0x000fe200028e06ff */
[----:B------:R-:W-:Y:S01]  /*a1440*/  IADD3 R89, P5, PT, R69, R66, RZ ;  /* 0x0000004245597210 */ /* 0x000fe20007fbe0ff */
[----:B------:R-:W-:Y:S02]  /*a1450*/  IMAD.X R81, RZ, RZ, RZ, P6 ;  /* 0x000000ffff517224 */ /* 0x000fe400030e06ff */
[----:B------:R-:W-:Y:S01]  /*a1460*/  IMAD.WIDE.U32.X R58, R8, R55, R58, P0 ;  /* 0x00000037083a7225 */ /* 0x000fe200000e043a */
[----:B------:R-:W-:-:S03]  /*a1470*/  ISETP.GE.U32.AND P0, PT, R125, R61, PT ;  /* 0x0000003d7d00720c */ /* 0x000fc60003f06070 */
[----:B------:R-:W-:Y:S01]  /*a1480*/  IMAD.MOV.U32 R80, RZ, RZ, R75 ;  /* 0x000000ffff507224 */ /* 0x000fe200078e004b */
[----:B------:R-:W-:Y:S01]  /*a1490*/  ISETP.GE.U32.AND.EX P0, PT, R115, R70, PT, P0 ;  /* 0x000000467300720c */ /* 0x000fe20003f06100 */
[----:B------:R-:W-:Y:S01]  /*a14a0*/  IMAD.WIDE.U32 R70, R8, R56, RZ ;  /* 0x0000003808467225 */ /* 0x000fe200078e00ff */
[----:B------:R-:W-:Y:S02]  /*a14b0*/  @P4 LOP3.LUT R63, R63, 0x10, RZ, 0xfc, !PT ;  /* 0x000000103f3f4812 */ /* 0x000fe400078efcff */
[----:B------:R-:W-:Y:S01]  /*a14c0*/  SEL R61, RZ, 0x1, P0 ;  /* 0x00000001ff3d7807 */ /* 0x000fe20000000000 */
[----:B------:R-:W-:Y:S01]  /*a14d0*/  IMAD.WIDE.U32.X R80, R50, R37, R80, P3 ;  /* 0x0000002532507225 */ /* 0x000fe200018e0450 */
[----:B------:R-:W-:Y:S02]  /*a14e0*/  LOP3.LUT R63, R63, 0xfffffffd, RZ, 0xc0, !PT ;  /* 0xfffffffd3f3f7812 */ /* 0x000fe400078ec0ff */
[----:B------:R-:W-:Y:S01]  /*a14f0*/  IADD3 R84, P0, P4, R68, R58, R61 ;  /* 0x0000003a44547210 */ /* 0x000fe20007c1e03d */
[----:B------:R-:W-:Y:S01]  /*a1500*/  IMAD.MOV.U32 R58, RZ, RZ, R73 ;  /* 0x000000ffff3a7224 */ /* 0x000fe200078e0049 */
[----:B------:R-:W-:Y:S01]  /*a1510*/  @P5 LOP3.LUT R63, R63, 0x2, RZ, 0xfc, !PT ;  /* 0x000000023f3f5812 */ /* 0x000fe200078efcff */
[----:B------:R-:W-:Y:S01]  /*a1520*/  IMAD.WIDE.U32 R68, R56, R56, RZ ;  /* 0x0000003838447225 */ /* 0x000fe200078e00ff */
[----:B------:R-:W-:-:S02]  /*a1530*/  IADD3.X R89, PT, PT, R89, R59, RZ, P0, P4 ;  /* 0x0000003b59597210 */ /* 0x000fc400007e84ff */
[----:B------:R-:W-:Y:S01]  /*a1540*/  IADD3 R125, P0, PT, R62, R125, RZ ;  /* 0x0000007d3e7d7210 */ /* 0x000fe20007f1e0ff */
[----:B------:R-:W-:Y:S01]  /*a1550*/  IMAD.X R59, RZ, RZ, RZ, P1 ;  /* 0x000000ffff3b7224 */ /* 0x000fe200008e06ff */
[----:B------:R-:W-:Y:S01]  /*a1560*/  LOP3.LUT R63, R63, 0xfffffffe, RZ, 0xc0, !PT ;  /* 0xfffffffe3f3f7812 */ /* 0x000fe200078ec0ff */
[----:B------:R-:W-:Y:S01]  /*a1570*/  IMAD.WIDE.U32 R70, P1, R56, R8, R70 ;  /* 0x0000000838467225 */ /* 0x000fe20007820046 */
[----:B------:R-:W-:-:S03]  /*a1580*/  IADD3 R75, P3, PT, R51, R77, RZ ;  /* 0x0000004d334b7210 */ /* 0x000fc60007f7e0ff */
[----:B------:R-:W-:Y:S01]  /*a1590*/  IMAD.X R115, R64, 0x1, R115, P0 ;  /* 0x0000000140737824 */ /* 0x000fe200000e0673 */
[----:B------:R-:W-:Y:S01]  /*a15a0*/  ISETP.GE.U32.AND P0, PT, R125, R62, PT ;  /* 0x0000003e7d00720c */ /* 0x000fe20003f06070 */
[----:B------:R-:W-:-:S03]  /*a15b0*/  IMAD.WIDE.U32.X R58, R8, R55, R58, P2 ;  /* 0x00000037083a7225 */ /* 0x000fc600010e043a */
[----:B------:R-:W-:Y:S01]  /*a15c0*/  ISETP.GE.U32.AND.EX P0, PT, R115, R64, PT, P0 ;  /* 0x000000407300720c */ /* 0x000fe20003f06100 */
[----:B------:R-:W-:Y:S01]  /*a15d0*/  IMAD.X R90, R53, 0x1, R78, P3 ;  /* 0x00000001355a7824 */ /* 0x000fe200018e064e */
[----:B------:R-:W-:Y:S01]  /*a15e0*/  ISETP.GE.U32.AND P3, PT, R75, R51, PT ;  /* 0x000000334b00720c */ /* 0x000fe20003f66070 */
[----:B------:R-:W-:Y:S01]  /*a15f0*/  IMAD.WIDE.U32 R78, R60, R2, RZ ;  /* 0x000000023c4e7225 */ /* 0x000fe200078e00ff */
[----:B------:R-:W-:Y:S02]  /*a1600*/  SEL R61, RZ, 0x1, P0 ;  /* 0x00000001ff3d7807 */ /* 0x000fe40000000000 */
[----:B------:R-:W-:Y:S02]  /*a1610*/  IADD3 R87, P0, PT, R69, R70, RZ ;  /* 0x0000004645577210 */ /* 0x000fe40007f1e0ff */
[----:B------:R-:W-:Y:S02]  /*a1620*/  @P1 LOP3.LUT R63, R63, 0x1, RZ, 0xfc, !PT ;  /* 0x000000013f3f1812 */ /* 0x000fe400078efcff */
[----:B------:R-:W-:-:S02]  /*a1630*/  IADD3 R70, P1, P2, R68, R58, R61 ;  /* 0x0000003a44467210 */ /* 0x000fc40007a3e03d */
[----:B------:R-:W-:Y:S02]  /*a1640*/  ISETP.GE.U32.AND.EX P3, PT, R90, R53, PT, P3 ;  /* 0x000000355a00720c */ /* 0x000fe40003f66130 */
[----:B------:R-:W-:Y:S01]  /*a1650*/  IADD3.X R87, PT, PT, R87, R59, RZ, P1, P2 ;  /* 0x0000003b57577210 */ /* 0x000fe20000fe44ff */
[----:B------:R-:W-:Y:S01]  /*a1660*/  IMAD.WIDE.U32 R58, R49, R52, RZ ;  /* 0x00000034313a7225 */ /* 0x000fe200078e00ff */
[----:B------:R-:W-:Y:S02]  /*a1670*/  SEL R51, RZ, 0x1, P3 ;  /* 0x00000001ff337807 */ /* 0x000fe40001800000 */
[----:B------:R-:W-:Y:S02]  /*a1680*/  P2R R64, PR, RZ, 0x1 ;  /* 0x00000001ff407803 */ /* 0x000fe40000000000 */
[----:B------:R-:W-:Y:S01]  /*a1690*/  LOP3.LUT P0, RZ, R63, 0x8, RZ, 0xc0, !PT ;  /* 0x000000083fff7812 */ /* 0x000fe2000780c0ff */
[----:B------:R-:W-:Y:S01]  /*a16a0*/  IMAD.WIDE.U32 R68, P1, R9, R54, R58 ;  /* 0x0000003609447225 */ /* 0x000fe2000782003a */
[----:B------:R-:W-:-:S03]  /*a16b0*/  LOP3.LUT R63, R63, 0xfffffeff, RZ, 0xc0, !PT ;  /* 0xfffffeff3f3f7812 */ /* 0x000fc600078ec0ff */
        /* <DEDUP_REMOVED lines=13> */
[----:B------:R-:W-:Y:S02]  /*a1790*/  IADD3 R66, P4, P5, R58, R68, R61 ;  /* 0x000000443a427210 */ /* 0x000fe40007d9e03d */
[----:B------:R-:W-:Y:S01]  /*a17a0*/  IADD3 R85, P2, PT, R59, R72, RZ ;  /* 0x000000483b557210 */ /* 0x000fe20007f5e0ff */
[----:B------:R-:W-:-:S03]  /*a17b0*/  IMAD.WIDE.U32 R58, R50, R2, RZ ;  /* 0x00000002323a7225 */ /* 0x000fc600078e00ff */
[----:B------:R-:W-:Y:S02]  /*a17c0*/  IADD3.X R85, PT, PT, R85, R69, RZ, P4, P5 ;  /* 0x0000004555557210 */ /* 0x000fe400027ea4ff */
[----:B------:R-:W-:Y:S01]  /*a17d0*/  IADD3 R78, P3, P4, R78, R80, R51 ;  /* 0x000000504e4e7210 */ /* 0x000fe20007c7e033 */
[----:B------:R-:W-:-:S04]  /*a17e0*/  IMAD.WIDE.U32 R60, P6, R60, R3, R58 ;  /* 0x000000033c3c7225 */ /* 0x000fc800078c003a */
[----:B------:R-:W-:Y:S01]  /*a17f0*/  IMAD.WIDE.U32 R58, R91, R42, RZ ;  /* 0x0000002a5b3a7225 */ /* 0x000fe200078e00ff */
[----:B------:R-:W-:-:S03]  /*a1800*/  IADD3 R53, P5, PT, R79, R60, RZ ;  /* 0x0000003c4f357210 */ /* 0x000fc60007fbe0ff */
[----:B------:R-:W-:Y:S01]  /*a1810*/  IMAD R60, R86, R42, RZ ;  /* 0x0000002a563c7224 */ /* 0x000fe200078e02ff */
[----:B------:R-:W-:Y:S02]  /*a1820*/  IADD3.X R80, PT, PT, R53, R81, RZ, P3, P4 ;  /* 0x0000005135507210 */ /* 0x000fe40001fe84ff */
[----:B------:R-:W-:Y:S01]  /*a1830*/  LOP3.LUT R53, RZ, R86, RZ, 0x33, !PT ;  /* 0x00000056ff357212 */ /* 0x000fe200078e33ff */
[----:B------:R-:W-:Y:S01]  /*a1840*/  IMAD R51, R91, R43, R60 ;  /* 0x0000002b5b337224 */ /* 0x000fe200078e023c */
        /* <DEDUP_REMOVED lines=25> */
[----:B------:R-:W-:-:S03]  /*a19e0*/  LOP3.LUT P6, RZ, R63, 0x1, RZ, 0xc0, !PT ;  /* 0x000000013fff7812 */ /* 0x000fc600078cc0ff */
[----:B------:R-:W-:-:S04]  /*a19f0*/  IMAD.WIDE.U32.X R64, R49, R54, R68, P5 ;  /* 0x0000003631407225 */ /* 0x000fc800028e0444 */
[----:B------:R-:W-:Y:S01]  /*a1a00*/  IMAD.X R69, RZ, RZ, RZ, P6 ;  /* 0x000000ffff457224 */ /* 0x000fe200030e06ff */
[----:B------:R-:W-:Y:S01]  /*a1a10*/  IADD3 R53, P5, PT, R84, R64, RZ ;  /* 0x0000004054357210 */ /* 0x000fe20007fbe0ff */
[----:B------:R-:W-:Y:S01]  /*a1a20*/  IMAD.MOV.U32 R68, RZ, RZ, R71 ;  /* 0x000000ffff447224 */ /* 0x000fe200078e0047 */
[C---:B------:R-:W-:Y:S02]  /*a1a30*/  LOP3.LUT P6, RZ, R63.reuse, 0x2, RZ, 0xc0, !PT ;  /* 0x000000023fff7812 */ /* 0x040fe400078cc0ff */
[----:B------:R-:W-:Y:S01]  /*a1a40*/  LOP3.LUT R63, R63, 0xfffffffb, RZ, 0xc0, !PT ;  /* 0xfffffffb3f3f7812 */ /* 0x000fe200078ec0ff */
[----:B------:R-:W-:Y:S01]  /*a1a50*/  IMAD.WIDE.U32.X R68, R8, R8, R68, P0 ;  /* 0x0000000808447225 */ /* 0x000fe200000e0444 */
[----:B------:R-:W-:Y:S02]  /*a1a60*/  IADD3 R59, P0, PT, R70, R53, RZ ;  /* 0x00000035463b7210 */ /* 0x000fe40007f1e0ff */
[----:B------:R-:W-:Y:S01]  /*a1a70*/  LOP3.LUT R63, R63, 0xfffffff7, RZ, 0xc0, !PT ;  /* 0xfffffff73f3f7812 */ /* 0x000fe200078ec0ff */
[----:B------:R-:W-:-:S02]  /*a1a80*/  IMAD.X R82, R89, 0x1, R65, P5 ;  /* 0x0000000159527824 */ /* 0x000fc400028e0641 */
        /* <DEDUP_REMOVED lines=13> */
[-C--:B------:R-:W-:Y:S01]  /*a1b60*/  IMAD.WIDE.U32 R72, R9, R56.reuse, RZ ;  /* 0x0000003809487225 */ /* 0x080fe200078e00ff */
[----:B------:R-:W-:Y:S02]  /*a1b70*/  IADD3.X R99, PT, PT, R99, R69, RZ, P0, P5 ;  /* 0x0000004563637210 */ /* 0x000fe400007ea4ff */
        /* <DEDUP_REMOVED lines=14> */
[----:B------:R-:W-:Y:S02]  /*a1c60*/  ISETP.GE.U32.AND P0, PT, R53, R84, PT ;  /* 0x000000543500720c */ /* 0x000fe40003f06070 */
[----:B------:R-:W-:Y:S01]  /*a1c70*/  LOP3.LUT R63, R63, 0xffffffbf, RZ, 0xc0, !PT ;  /* 0xffffffbf3f3f7812 */ /* 0x000fe200078ec0ff */
[----:B------:R-:W-:Y:S01]  /*a1c80*/  IMAD.X R71, RZ, RZ, RZ, P5 ;  /* 0x000000ffff477224 */ /* 0x000fe200028e06ff */
[----:B------:R-:W-:Y:S01]  /*a1c90*/  ISETP.GE.U32.AND.EX P0, PT, R82, R89, PT, P0 ;  /* 0x000000595200720c */ /* 0x000fe20003f06100 */
[----:B------:R-:W-:-:S03]  /*a1ca0*/  IMAD.WIDE.U32.X R66, R49, R55, R70, P6 ;  /* 0x0000003731427225 */ /* 0x000fc600030e0446 */
[----:B------:R-:W-:Y:S01]  /*a1cb0*/  SEL R89, RZ, 0x1, P0 ;  /* 0x00000001ff597807 */ /* 0x000fe20000000000 */
[----:B------:R-:W-:-:S03]  /*a1cc0*/  IMAD.WIDE.U32 R70, R74, R36, RZ ;  /* 0x000000244a467225 */ /* 0x000fc600078e00ff */
        /* <DEDUP_REMOVED lines=8> */
[----:B------:R-:W-:Y:S01]  /*a1d50*/  IMAD.WIDE.U32.X R66, R74, R39, R66, P4 ;  /* 0x000000274a427225 */ /* 0x000fe200020e0442 */
[----:B------:R-:W-:Y:S02]  /*a1d60*/  IADD3 R73, P4, PT, R73, R70, RZ ;  /* 0x0000004649497210 */ /* 0x000fe40007f9e0ff */
[----:B------:R-:W-:-:S04]  /*a1d70*/  ISETP.GE.U32.AND.EX P0, PT, R51, R76, PT, P0 ;  /* 0x0000004c3300720c */ /* 0x000fc80003f06100 */
[----:B------:R-:W-:Y:S02]  /*a1d80*/  SEL R75, RZ, 0x1, P0 ;  /* 0x00000001ff4b7807 */ /* 0x000fe40000000000 */
[----:B------:R-:W-:Y:S02]  /*a1d90*/  @P5 LOP3.LUT R63, R63, 0x40, RZ, 0xfc, !PT ;  /* 0x000000403f3f5812 */ /* 0x000fe400078efcff */
[----:B------:R-:W-:Y:S02]  /*a1da0*/  IADD3 R62, P0, P3, R72, R66, R75 ;  /* 0x00000042483e7210 */ /* 0x000fe40007b1e04b */
[----:B------:R-:W-:Y:S02]  /*a1db0*/  LOP3.LUT R63, R63, 0xffffffdf, RZ, 0xc0, !PT ;  /* 0xffffffdf3f3f7812 */ /* 0x000fe400078ec0ff */
[----:B------:R-:W-:Y:S02]  /*a1dc0*/  IADD3.X R66, PT, PT, R73, R67, RZ, P0, P3 ;  /* 0x0000004349427210 */ /* 0x000fe400007e64ff */
[----:B------:R-:W-:-:S02]  /*a1dd0*/  IADD3 R67, P0, PT, R52, R24, RZ ;  /* 0x0000001834437210 */ /* 0x000fc40007f1e0ff */
[----:B------:R-:W-:-:S03]  /*a1de0*/  @P4 LOP3.LUT R63, R63, 0x20, RZ, 0xfc, !PT ;  /* 0x000000203f3f4812 */ /* 0x000fc600078efcff */
[----:B------:R-:W-:Y:S01]  /*a1df0*/  IMAD.X R64, R54, 0x1, R25, P0 ;  /* 0x0000000136407824 */ /* 0x000fe200000e0619 */
[----:B------:R-:W-:Y:S02]  /*a1e00*/  ISETP.GE.U32.AND P0, PT, R67, R52, PT ;  /* 0x000000344300720c */ /* 0x000fe40003f06070 */
[----:B------:R-:W-:Y:S02]  /*a1e10*/  LOP3.LUT R63, R63, 0xffffffef, RZ, 0xc0, !PT ;  /* 0xffffffef3f3f7812 */ /* 0x000fe400078ec0ff */
        /* <DEDUP_REMOVED lines=69> */
[----:B------:R-:W-:Y:S01]  /*a2270*/  IMAD.X R86, R86, 0x1, ~R39, P3 ;  /* 0x0000000156567824 */ /* 0x000fe200018e0e27 */
[----:B------:R-:W-:Y:S01]  /*a2280*/  LOP3.LUT R149, RZ, R24, RZ, 0x33, !PT ;  /* 0x00000018ff957212 */ /* 0x000fe200078e33ff */
[----:B------:R-:W-:-:S03]  /*a2290*/  IMAD.WIDE.U32 R20, R77, R92, RZ ;  /* 0x0000005c4d147225 */ /* 0x000fc600078e00ff */
[----:B------:R-:W-:Y:S01]  /*a22a0*/  SEL R86, R86, R55, P0 ;  /* 0x0000003756567207 */ /* 0x000fe20000000000 */
[----:B------:R-:W-:-:S04]  /*a22b0*/  IMAD.WIDE.U32 R56, R77, R93, RZ ;  /* 0x0000005d4d387225 */ /* 0x000fc800078e00ff */
[----:B------:R-:W-:-:S04]  /*a22c0*/  IMAD.WIDE.U32 R20, P3, R92, R77, R20 ;  /* 0x0000004d5c147225 */ /* 0x000fc80007860014 */
[----:B------:R-:W-:-:S04]  /*a22d0*/  IMAD.WIDE.U32 R56, P5, R86, R92, R56 ;  /* 0x0000005c56387225 */ /* 0x000fc800078a0038 */
[----:B------:R-:W-:Y:S01]  /*a22e0*/  IMAD.X R23, RZ, RZ, RZ, P3 ;  /* 0x000000ffff177224 */ /* 0x000fe200018e06ff */
[----:B------:R-:W-:Y:S01]  /*a22f0*/  IADD3 R67, P3, PT, R25, R20, RZ ;  /* 0x0000001419437210 */ /* 0x000fe20007f7e0ff */
[----:B------:R-:W-:-:S04]  /*a2300*/  IMAD.WIDE.U32 R26, R86, R92, RZ ;  /* 0x0000005c561a7225 */ /* 0x000fc800078e00ff */
[----:B------:R-:W-:Y:S02]  /*a2310*/  IMAD.MOV.U32 R22, RZ, RZ, R21 ;  /* 0x000000ffff167224 */ /* 0x000fe400078e0015 */
[----:B------:R-:W-:Y:S01]  /*a2320*/  IMAD.WIDE.U32 R72, R93, R92, RZ ;  /* 0x0000005c5d487225 */ /* 0x000fe200078e00ff */
[----:B------:R-:W-:-:S03]  /*a2330*/  @P5 LOP3.LUT R63, R63, 0x10, RZ, 0xfc, !PT ;  /* 0x000000103f3f5812 */ /* 0x000fc600078efcff */
[----:B------:R-:W-:Y:S01]  /*a2340*/  IMAD.WIDE.U32.X R20, R77, R77, R22, P3 ;  /* 0x0000004d4d147225 */ /* 0x000fe200018e0416 */
[----:B------:R-:W-:-:S03]  /*a2350*/  LOP3.LUT R63, R63, 0xfffffffd, RZ, 0xc0, !PT ;  /* 0xfffffffd3f3f7812 */ /* 0x000fc600078ec0ff */
[----:B------:R-:W-:-:S04]  /*a2360*/  IMAD.WIDE.U32 R22, R92, R93, RZ ;  /* 0x0000005d5c167225 */ /* 0x000fc800078e00ff */
[----:B------:R-:W-:Y:S01]  /*a2370*/  IMAD.WIDE.U32 R84, P3, R93, R77, R26 ;  /* 0x0000004d5d547225 */ /* 0x000fe2000786001a */
[----:B------:R-:W-:Y:S02]  /*a2380*/  IADD3 R23, P0, PT, R23, R56, RZ ;  /* 0x0000003817177210 */ /* 0x000fe40007f1e0ff */
[----:B------:R-:W-:Y:S01]  /*a2390*/  IADD3 R52, P5, P6, R72, R22, R20 ;  /* 0x0000001648347210 */ /* 0x000fe20007ebe014 */
[----:B------:R-:W-:Y:S01]  /*a23a0*/  IMAD.WIDE.U32 R26, R49, R9, RZ ;  /* 0x00000009311a7225 */ /* 0x000fe200078e00ff */
[----:B------:R-:W-:-:S03]  /*a23b0*/  IADD3 R73, P4, PT, R73, R84, RZ ;  /* 0x0000005449497210 */ /* 0x000fc60007f9e0ff */
[----:B------:R-:W-:Y:S01]  /*a23c0*/  IMAD.MOV.U32 R20, RZ, RZ, R69 ;  /* 0x000000ffff147224 */ /* 0x000fe200078e0045 */
[----:B------:R-:W-:Y:S01]  /*a23d0*/  IADD3.X R68, PT, PT, R73, R23, R21, P5, P6 ;  /* 0x0000001749447210 */ /* 0x000fe20002fec415 */
[----:B------:R-:W-:Y:S01]  /*a23e0*/  IMAD.X R21, RZ, RZ, RZ, P1 ;  /* 0x000000ffff157224 */ /* 0x000fe200008e06ff */
[----:B------:R-:W-:Y:S01]  /*a23f0*/  IADD3 R23, P1, PT, R88, R89, RZ ;  /* 0x0000005958177210 */ /* 0x000fe20007f3e0ff */
[----:B------:R-:W-:Y:S02]  /*a2400*/  IMAD.WIDE.U32 R54, R9, R9, RZ ;  /* 0x0000000909367225 */ /* 0x000fe400078e00ff */
[----:B------:R-:W-:Y:S02]  /*a2410*/  @P0 LOP3.LUT R63, R63, 0x2, RZ, 0xfc, !PT ;  /* 0x000000023f3f0812 */ /* 0x000fe400078efcff */
[----:B------:R-:W-:Y:S01]  /*a2420*/  IMAD.X R22, R87, 0x1, R96, P1 ;  /* 0x0000000157167824 */ /* 0x000fe200008e0660 */
[----:B------:R-:W-:Y:S01]  /*a2430*/  ISETP.GE.U32.AND P1, PT, R23, R88, PT ;  /* 0x000000581700720c */ /* 0x000fe20003f26070 */
[----:B------:R-:W-:Y:S01]  /*a2440*/  IMAD.WIDE.U32.X R20, R49, R8, R20, P2 ;  /* 0x0000000831147225 */ /* 0x000fe200010e0414 */
[----:B------:R-:W-:-:S02]  /*a2450*/  LOP3.LUT P6, RZ, R63, 0x4, RZ, 0xc0, !PT ;  /* 0x000000043fff7812 */ /* 0x000fc400078cc0ff */
[----:B------:R-:W-:Y:S01]  /*a2460*/  ISETP.GE.U32.AND.EX P1, PT, R22, R87, PT, P1 ;  /* 0x000000571600720c */ /* 0x000fe20003f26110 */
[----:B------:R-:W-:-:S03]  /*a2470*/  IMAD.WIDE.U32 R26, P0, R9, R49, R26 ;  /* 0x00000031091a7225 */ /* 0x000fc6000780001a */
[----:B------:R-:W-:Y:S02]  /*a2480*/  SEL R25, RZ, 0x1, P1 ;  /* 0x00000001ff197807 */ /* 0x000fe40000800000 */
[----:B------:R-:W-:Y:S02]  /*a2490*/  IADD3 R69, P1, PT, R55, R26, RZ ;  /* 0x0000001a37457210 */ /* 0x000fe40007f3e0ff */
[----:B------:R-:W-:Y:S01]  /*a24a0*/  IADD3 R76, P2, P5, R54, R20, R25 ;  /* 0x00000014364c7210 */ /* 0x000fe20007d5e019 */
[----:B------:R-:W-:Y:S01]  /*a24b0*/  IMAD.MOV.U32 R20, RZ, RZ, R85 ;  /* 0x000000ffff147224 */ /* 0x000fe200078e0055 */
[----:B------:R-:W-:Y:S01]  /*a24c0*/  P2R R64, PR, RZ, 0x1 ;  /* 0x00000001ff407803 */ /* 0x000fe20000000000 */
[----:B------:R-:W-:Y:S01]  /*a24d0*/  IMAD.WIDE.U32 R54, R93, R93, RZ ;  /* 0x0000005d5d367225 */ /* 0x000fe200078e00ff */
[----:B------:R-:W-:Y:S02]  /*a24e0*/  IADD3.X R69, PT, PT, R69, R21, RZ, P2, P5 ;  /* 0x0000001545457210 */ /* 0x000fe400017ea4ff */
[----:B------:R-:W-:Y:S01]  /*a24f0*/  ISETP.GE.U32.AND P2, PT, R52, R72, PT ;  /* 0x000000483400720c */ /* 0x000fe20003f46070 */
[----:B------:R-:W-:Y:S01]  /*a2500*/  IMAD.X R21, RZ, RZ, RZ, P3 ;  /* 0x000000ffff157224 */ /* 0x000fe200018e06ff */
[----:B------:R-:W-:-:S02]  /*a2510*/  LOP3.LUT P0, RZ, R63, 0x8, RZ, 0xc0, !PT ;  /* 0x000000083fff7812 */ /* 0x000fc4000780c0ff */
[----:B------:R-:W-:Y:S01]  /*a2520*/  ISETP.GE.U32.AND.EX P2, PT, R68, R73, PT, P2 ;  /* 0x000000494400720c */ /* 0x000fe20003f46120 */
[----:B------:R-:W-:-:S03]  /*a2530*/  IMAD.WIDE.U32 R72, R86, R93, RZ ;  /* 0x0000005d56487225 */ /* 0x000fc600078e00ff */
[----:B------:R-:W-:Y:S01]  /*a2540*/  SEL R25, RZ, 0x1, P2 ;  /* 0x00000001ff197807 */ /* 0x000fe20001000000 */
[----:B------:R-:W-:-:S04]  /*a2550*/  IMAD.WIDE.U32.X R20, R86, R77, R20, P4 ;  /* 0x0000004d56147225 */ /* 0x000fc800020e0414 */
[----:B------:R-:W-:Y:S01]  /*a2560*/  IMAD.WIDE.U32 R72, P2, R93, R86, R72 ;  /* 0x000000565d487225 */ /* 0x000fe20007840048 */
[----:B------:R-:W-:-:S03]  /*a2570*/  IADD3 R25, P4, P5, R54, R20, R25 ;  /* 0x0000001436197210 */ /* 0x000fc60007d9e019 */
[----:B------:R-:W-:Y:S01]  /*a2580*/  IMAD.MOV.U32 R20, RZ, RZ, R65 ;  /* 0x000000ffff147224 */ /* 0x000fe200078e0041 */
[----:B------:R-:W-:-:S04]  /*a2590*/  IADD3 R87, P3, PT, R55, R72, RZ ;  /* 0x0000004837577210 */ /* 0x000fc80007f7e0ff */
[----:B------:R-:W-:Y:S01]  /*a25a0*/  IADD3.X R87, PT, PT, R87, R21, RZ, P4, P5 ;  /* 0x0000001557577210 */ /* 0x000fe200027ea4ff */
[----:B------:R-:W-:Y:S01]  /*a25b0*/  IMAD.X R21, RZ, RZ, RZ, P0 ;  /* 0x000000ffff157224 */ /* 0x000fe200000e06ff */
[----:B------:R-:W-:Y:S02]  /*a25c0*/  ISETP.GE.U32.AND P4, PT, R89, R97, PT ;  /* 0x000000615900720c */ /* 0x000fe40003f86070 */
[----:B------:R-:W-:Y:S01]  /*a25d0*/  LOP3.LUT P0, RZ, R63, 0x100, RZ, 0xc0, !PT ;  /* 0x000001003fff7812 */ /* 0x000fe2000780c0ff */
[----:B------:R-:W-:Y:S01]  /*a25e0*/  IMAD.WIDE.U32.X R8, R49, R8, R20, P6 ;  /* 0x0000000831087225 */ /* 0x000fe200030e0414 */
        /* <DEDUP_REMOVED lines=54> */
[----:B------:R-:W-:Y:S02]  /*a2950*/  ISETP.GE.U32.AND P5, PT, R84, R17, PT ;  /* 0x000000115400720c */ /* 0x000fe40003fa6070 */
[----:B------:R-:W-:Y:S02]  /*a2960*/  SEL R17, R56, R19, P4 ;  /* 0x0000001338117207 */ /* 0x000fe40002000000 */
[----:B------:R-:W-:Y:S02]  /*a2970*/  ISETP.GE.U32.AND.EX P5, PT, R85, R16, PT, P5 ;  /* 0x000000105500720c */ /* 0x000fe40003fa6150 */
[----:B------:R-:W-:Y:S01]  /*a2980*/  SEL R16, R65, R18, P4 ;  /* 0x0000001241107207 */ /* 0x000fe20002000000 */
[----:B------:R-:W-:Y:S01]  /*a2990*/  IMAD.X R65, RZ, RZ, RZ, P0 ;  /* 0x000000ffff417224 */ /* 0x000fe200000e06ff */
[----:B------:R-:W-:-:S02]  /*a29a0*/  SEL R83, RZ, 0x1, P5 ;  /* 0x00000001ff537807 */ /* 0x000fc40002800000 */
[----:B------:R-:W-:Y:S01]  /*a29b0*/  ISETP.NE.AND P0, PT, R64, RZ, PT ;  /* 0x000000ff4000720c */ /* 0x000fe20003f05270 */
[----:B------:R-:W-:Y:S01]  /*a29c0*/  IMAD.MOV.U32 R64, RZ, RZ, R61 ;  /* 0x000000ffff407224 */ /* 0x000fe200078e003d */
[----:B------:R-:W-:Y:S01]  /*a29d0*/  IADD3 R83, P5, P6, R83, R16, R26 ;  /* 0x0000001053537210 */ /* 0x000fe20007ebe01a */
[----:B------:R-:W-:-:S03]  /*a29e0*/  IMAD.MOV.U32 R26, RZ, RZ, R71 ;  /* 0x000000ffff1a7224 */ /* 0x000fc600078e0047 */
[----:B------:R-:W-:Y:S02]  /*a29f0*/  IADD3.X R72, PT, PT, RZ, R17, RZ, P5, P6 ;  /* 0x00000011ff487210 */ /* 0x000fe40002fec4ff */
[C---:B------:R-:W-:Y:S02]  /*a2a00*/  LOP3.LUT P5, RZ, R63.reuse, 0x80, RZ, 0xc0, !PT ;  /* 0x000000803fff7812 */ /* 0x040fe400078ac0ff */
[----:B------:R-:W-:-:S03]  /*a2a10*/  LOP3.LUT P6, RZ, R63, 0x20, RZ, 0xc0, !PT ;  /* 0x000000203fff7812 */ /* 0x000fc600078cc0ff */
[----:B------:R-:W-:Y:S01]  /*a2a20*/  IMAD.WIDE.U32.X R64, R50, R3, R64, P5 ;  /* 0x0000000332407225 */ /* 0x000fe200028e0440 */
[----:B------:R-:W-:-:S03]  /*a2a30*/  IADD3 R18, P5, PT, R55, -R2, RZ ;  /* 0x8000000237127210 */ /* 0x000fc60007fbe0ff */
[----:B------:R-:W-:Y:S01]  /*a2a40*/  IMAD.X R55, RZ, RZ, RZ, P0 ;  /* 0x000000ffff377224 */ /* 0x000fe200000e06ff */
[----:B------:R-:W-:Y:S01]  /*a2a50*/  SEL R19, R18, R47, P4 ;  /* 0x0000002f12137207 */ /* 0x000fe20002000000 */
[----:B------:R-:W-:Y:S01]  /*a2a60*/  IMAD.X R89, R54, 0x1, ~R3, P5 ;  /* 0x0000000136597824 */ /* 0x000fe200028e0e03 */
[----:B------:R-:W-:Y:S01]  /*a2a70*/  IADD3 R125, P5, PT, R78, R125, RZ ;  /* 0x0000007d4e7d7210 */ /* 0x000fe20007fbe0ff */
[----:B------:R-:W-:Y:S01]  /*a2a80*/  IMAD.MOV.U32 R54, RZ, RZ, R27 ;  /* 0x000000ffff367224 */ /* 0x000fe200078e001b */
[----:B------:R-:W-:Y:S02]  /*a2a90*/  ISETP.NE.AND P0, PT, R70, RZ, PT ;  /* 0x000000ff4600720c */ /* 0x000fe40003f05270 */
[----:B------:R-:W-:Y:S01]  /*a2aa0*/  SEL R18, R89, R48, P4 ;  /* 0x0000003059127207 */ /* 0x000fe20002000000 */
[----:B------:R-:W-:Y:S01]  /*a2ab0*/  IMAD.X R115, R80, 0x1, R115, P5 ;  /* 0x0000000150737824 */ /* 0x000fe200028e0673 */
[----:B------:R-:W-:Y:S01]  /*a2ac0*/  ISETP.GE.U32.AND P5, PT, R125, R78, PT ;  /* 0x0000004e7d00720c */ /* 0x000fe20003fa6070 */
[----:B------:R-:W-:Y:S01]  /*a2ad0*/  IMAD.WIDE.U32.X R54, R49, R49, R54, P1 ;  /* 0x0000003131367225 */ /* 0x000fe200008e0436 */
[----:B------:R-:W-:-:S02]  /*a2ae0*/  IADD3 R95, P4, PT, R95, -R36, RZ ;  /* 0x800000245f5f7210 */ /* 0x000fc40007f9e0ff */
[----:B------:R-:W-:Y:S01]  /*a2af0*/  ISETP.GE.U32.AND.EX P5, PT, R115, R80, PT, P5 ;  /* 0x000000507300720c */ /* 0x000fe20003fa6150 */
[----:B------:R-:W-:Y:S01]  /*a2b00*/  IMAD.WIDE.U32 R48, R74, R2, RZ ;  /* 0x000000024a307225 */ /* 0x000fe200078e00ff */
[----:B------:R-:W-:Y:S02]  /*a2b10*/  SEL R142, R95, R82, P0 ;  /* 0x000000525f8e7207 */ /* 0x000fe40000000000 */
[----:B------:R-:W-:Y:S01]  /*a2b20*/  SEL R61, RZ, 0x1, P5 ;  /* 0x00000001ff3d7807 */ /* 0x000fe20002800000 */
[----:B------:R-:W-:Y:S01]  /*a2b30*/  IMAD.X R50, R94, 0x1, ~R37, P4 ;  /* 0x000000015e327824 */ /* 0x000fe200020e0e25 */
[----:B------:R-:W-:Y:S01]  /*a2b40*/  LOP3.LUT P5, RZ, R63, 0x40, RZ, 0xc0, !PT ;  /* 0x000000403fff7812 */ /* 0x000fe200078ac0ff */
[----:B------:R-:W-:Y:S01]  /*a2b50*/  IMAD.MOV.U32 R82, RZ, RZ, R73 ;  /* 0x000000ffff527224 */ /* 0x000fe200078e0049 */
[----:B------:R-:W-:Y:S01]  /*a2b60*/  IADD3 R104, P1, PT, R61, R64, RZ ;  /* 0x000000403d687210 */ /* 0x000fe20007f3e0ff */
[----:B------:R-:W-:Y:S01]  /*a2b70*/  IMAD.WIDE.U32 R112, R92, R142, RZ ;  /* 0x0000008e5c707225 */ /* 0x000fe200078e00ff */
[----:B------:R-:W-:-:S02]  /*a2b80*/  ISETP.GE.U32.AND P4, PT, R109, R40, PT ;  /* 0x000000286d00720c */ /* 0x000fc40003f86070 */
[----:B------:R-:W-:Y:S01]  /*a2b90*/  SEL R145, R50, R75, P0 ;  /* 0x0000004b32917207 */ /* 0x000fe20000000000 */
[----:B------:R-:W-:Y:S01]  /*a2ba0*/  IMAD.X R47, RZ, RZ, R65, P1 ;  /* 0x000000ffff2f7224 */ /* 0x000fe200008e0641 */
[----:B------:R-:W-:Y:S01]  /*a2bb0*/  ISETP.GE.U32.AND.EX P4, PT, R120, R41, PT, P4 ;  /* 0x000000297800720c */ /* 0x000fe20003f86140 */
[----:B------:R-:W-:-:S03]  /*a2bc0*/  IMAD.WIDE.U32 R48, P1, R58, R3, R48 ;  /* 0x000000033a307225 */ /* 0x000fc60007820030 */
[----:B------:R-:W-:Y:S01]  /*a2bd0*/  SEL R108, RZ, 0xffffffff, P4 ;  /* 0xffffffffff6c7807 */ /* 0x000fe20002000000 */
[----:B------:R-:W-:-:S04]  /*a2be0*/  IMAD.WIDE.U32 R64, R58, R2, RZ ;  /* 0x000000023a407225 */ /* 0x000fc800078e00ff */
[----:B------:R-:W-:Y:S01]  /*a2bf0*/  IMAD.X R89, RZ, RZ, RZ, P1 ;  /* 0x000000ffff597224 */ /* 0x000fe200008e06ff */
[----:B------:R-:W-:Y:S01]  /*a2c00*/  IADD3 R111, P1, PT, R65, R48, RZ ;  /* 0x00000030416f7210 */ /* 0x000fe20007f3e0ff */
[----:B------:R-:W-:Y:S01]  /*a2c10*/  IMAD.X R27, RZ, RZ, RZ, P5 ;  /* 0x000000ffff1b7224 */ /* 0x000fe200028e06ff */
[C---:B------:R-:W-:Y:S01]  /*a2c20*/  LOP3.LUT P5, RZ, R63.reuse, 0x10, RZ, 0xc0, !PT ;  /* 0x000000103fff7812 */ /* 0x040fe200078ac0ff */
[----:B------:R-:W-:Y:S01]  /*a2c30*/  IMAD.MOV.U32 R88, RZ, RZ, R49 ;  /* 0x000000ffff587224 */ /* 0x000fe200078e0031 */
[----:B------:R-:W-:Y:S01]  /*a2c40*/  SEL R49, RZ, 0x1, P4 ;  /* 0x00000001ff317807 */ /* 0x000fe20002000000 */
[----:B------:R-:W-:Y:S01]  /*a2c50*/  IMAD.WIDE.U32.X R70, R74, R37, R26, P6 ;  /* 0x000000254a467225 */ /* 0x000fe200030e041a */
[----:B------:R-:W-:Y:S02]  /*a2c60*/  IADD3 R65, P4, PT, R108, R84, RZ ;  /* 0x000000546c417210 */ /* 0x000fe40007f9e0ff */
[----:B------:R-:W-:Y:S01]  /*a2c70*/  LOP3.LUT P6, RZ, R63, 0x2, RZ, 0xc0, !PT ;  /* 0x000000023fff7812 */ /* 0x000fe200078cc0ff */
[----:B------:R-:W-:Y:S01]  /*a2c80*/  IMAD.WIDE.U32.X R26, R74, R3, R88, P1 ;  /* 0x000000034a1a7225 */ /* 0x000fe200008e0458 */
[----:B------:R-:W-:-:S03]  /*a2c90*/  ISETP.GE.U32.AND P1, PT, R83, R16, PT ;  /* 0x000000105300720c */ /* 0x000fc60003f26070 */
[----:B------:R-:W-:Y:S01]  /*a2ca0*/  IMAD.X R108, R108, 0x1, R85, P4 ;  /* 0x000000016c6c7824 */ /* 0x000fe200020e0655 */
[----:B------:R-:W-:Y:S01]  /*a2cb0*/  ISETP.GE.U32.AND.EX P1, PT, R72, R17, PT, P1 ;  /* 0x000000114800720c */ /* 0x000fe20003f26110 */
[----:B------:R-:W-:Y:S01]  /*a2cc0*/  IMAD.WIDE.U32 R94, R145, R92, RZ ;  /* 0x0000005c915e7225 */ /* 0x000fe200078e00ff */
[----:B------:R-:W-:Y:S02]  /*a2cd0*/  ISETP.GE.U32.AND P4, PT, R65, R38, PT ;  /* 0x000000264100720c */ /* 0x000fe40003f86070 */
[----:B------:R-:W-:Y:S02]  /*a2ce0*/  SEL R56, RZ, 0x1, P1 ;  /* 0x00000001ff387807 */ /* 0x000fe40000800000 */
[----:B------:R-:W-:Y:S02]  /*a2cf0*/  IADD3 R58, P1, PT, R83, R16, RZ ;  /* 0x00000010533a7210 */ /* 0x000fe40007f3e0ff */
[----:B------:R-:W-:-:S03]  /*a2d00*/  ISETP.GE.U32.AND.EX P4, PT, R108, R39, PT, P4 ;  /* 0x000000276c00720c */ /* 0x000fc60003f86140 */
[----:B------:R-:W-:Y:S01]  /*a2d10*/  IMAD.X R61, R72, 0x1, R17, P1 ;  /* 0x00000001483d7824 */ /* 0x000fe200008e0611 */
[----:B------:R-:W-:Y:S02]  /*a2d20*/  IADD3 R74, P1, PT, R91, -R2, RZ ;  /* 0x800000025b4a7210 */ /* 0x000fe40007f3e0ff */
[----:B------:R-:W-:Y:S02]  /*a2d30*/  SEL R105, RZ, 0x1, P4 ;  /* 0x00000001ff697807 */ /* 0x000fe40002000000 */
[----:B------:R-:W-:Y:S01]  /*a2d40*/  SEL R143, R74, R81, P0 ;  /* 0x000000514a8f7207 */ /* 0x000fe20000000000 */
[----:B------:R-:W-:Y:S01]  /*a2d50*/  IMAD.X R78, R90, 0x1, ~R3, P1 ;  /* 0x000000015a4e7824 */ /* 0x000fe200008e0e03 */
[----:B------:R-:W-:Y:S01]  /*a2d60*/  ISETP.GE.U32.AND P1, PT, R84, R49, PT ;  /* 0x000000315400720c */ /* 0x000fe20003f26070 */
[----:B------:R-:W-:-:S03]  /*a2d70*/  IMAD.WIDE.U32 R90, R145, R93, RZ ;  /* 0x0000005d915a7225 */ /* 0x000fc600078e00ff */
[----:B------:R-:W-:Y:S01]  /*a2d80*/  ISETP.GE.U32.AND.EX P1, PT, R85, RZ, PT, P1 ;  /* 0x000000ff5500720c */ /* 0x000fe20003f26110 */
[----:B------:R-:W-:Y:S01]  /*a2d90*/  IMAD.WIDE.U32 R80, R86, R143, RZ ;  /* 0x0000008f56507225 */ /* 0x000fe200078e00ff */
[----:B------:R-:W-:Y:S02]  /*a2da0*/  SEL R151, R78, R79, P0 ;  /* 0x0000004f4e977207 */ /* 0x000fe40000000000 */
[----:B------:R-:W-:Y:S01]  /*a2db0*/  SEL R48, RZ, 0x1, P1 ;  /* 0x00000001ff307807 */ /* 0x000fe20000800000 */
[----:B------:R-:W-:Y:S01]  /*a2dc0*/  IMAD.WIDE.U32 R78, R93, R142, RZ ;  /* 0x0000008e5d4e7225 */ /* 0x000fe200078e00ff */
[----:B------:R-:W-:Y:S02]  /*a2dd0*/  ISETP.GE.U32.AND P1, PT, R58, R83, PT ;  /* 0x000000533a00720c */ /* 0x000fe40003f26070 */
[----:B------:R-:W-:Y:S01]  /*a2de0*/  IADD3 R105, P4, PT, R105, R48, RZ ;  /* 0x0000003069697210 */ /* 0x000fe20007f9e0ff */
[----:B------:R-:W-:Y:S01]  /*a2df0*/  IMAD.WIDE.U32 R48, R86, R142, RZ ;  /* 0x0000008e56307225 */ /* 0x000fe200078e00ff */
[----:B------:R-:W-:-:S03]  /*a2e00*/  ISETP.GE.U32.AND.EX P1, PT, R61, R72, PT, P1 ;  /* 0x000000483d00720c */ /* 0x000fc60003f26110 */
[----:B------:R-:W-:Y:S01]  /*a2e10*/  IMAD.X R110, RZ, RZ, RZ, P4 ;  /* 0x000000ffff6e7224 */ /* 0x000fe200020e06ff */
[----:B------:R-:W-:Y:S01]  /*a2e20*/  SEL R124, RZ, 0x1, P1 ;  /* 0x00000001ff7c7807 */ /* 0x000fe20000800000 */
[----:B------:R-:W-:Y:S01]  /*a2e30*/  IMAD.X R83, RZ, RZ, RZ, P2 ;  /* 0x000000ffff537224 */ /* 0x000fe200010e06ff */
[----:B------:R-:W-:Y:S01]  /*a2e40*/  ISETP.GE.U32.AND P1, PT, R58, R105, PT ;  /* 0x000000693a00720c */ /* 0x000fe20003f26070 */
[----:B------:R-:W-:Y:S01]  /*a2e50*/  IMAD.WIDE.U32 R72, R93, R143, RZ ;  /* 0x0000008f5d487225 */ /* 0x000fe200078e00ff */
[----:B------:R-:W-:Y:S02]  /*a2e60*/  IADD3 R105, P4, PT, -R105, R58, RZ ;  /* 0x0000003a69697210 */ /* 0x000fe40007f9e1ff */
[----:B------:R-:W-:Y:S01]  /*a2e70*/  ISETP.GE.U32.AND.EX P1, PT, R61, R110, PT, P1 ;  /* 0x0000006e3d00720c */ /* 0x000fe20003f26110 */
[----:B------:R-:W-:-:S03]  /*a2e80*/  IMAD.WIDE.U32.X R82, R86, R86, R82, P3 ;  /* 0x0000005656527225 */ /* 0x000fc600018e0452 */
[----:B------:R-:W-:Y:S01]  /*a2e90*/  SEL R89, RZ, 0x1, P1 ;  /* 0x00000001ff597807 */ /* 0x000fe20000800000 */
[----:B------:R-:W-:Y:S01]  /*a2ea0*/  IMAD.X R110, R61, 0x1, ~R110, P4 ;  /* 0x000000013d6e7824 */ /* 0x000fe200020e0e6e */
[----:B------:R-:W-:Y:S01]  /*a2eb0*/  ISETP.GE.U32.AND P4, PT, R105, R36, PT ;  /* 0x000000246900720c */ /* 0x000fe20003f86070 */
[----:B------:R-:W-:-:S03]  /*a2ec0*/  IMAD.WIDE.U32 R48, P1, R145, R93, R48 ;  /* 0x0000005d91307225 */ /* 0x000fc60007820030 */
[----:B------:R-:W-:Y:S01]  /*a2ed0*/  ISETP.GE.U32.AND.EX P4, PT, R110, R37, PT, P4 ;  /* 0x000000256e00720c */ /* 0x000fe20003f86140 */
[----:B------:R-:W-:Y:S01]  /*a2ee0*/  IMAD.X R75, RZ, RZ, RZ, P1 ;  /* 0x000000ffff4b7224 */ /* 0x000fe200008e06ff */
[----:B------:R-:W-:Y:S01]  /*a2ef0*/  IADD3 R137, P0, PT, R79, R48, RZ ;  /* 0x000000304f897210 */ /* 0x000fe20007f1e0ff */
[----:B------:R-:W-:Y:S01]  /*a2f00*/  IMAD.MOV.U32 R74, RZ, RZ, R49 ;  /* 0x000000ffff4a7224 */ /* 0x000fe200078e0031 */
[----:B------:R-:W-:Y:S01]  /*a2f10*/  SEL R50, RZ, 0x1, P4 ;  /* 0x00000001ff327807 */ /* 0x000fe20002000000 */
[----:B------:R-:W-:Y:S01]  /*a2f20*/  IMAD.X R49, RZ, RZ, RZ, P5 ;  /* 0x000000ffff317224 */ /* 0x000fe200028e06ff */
[----:B------:R-:W-:Y:S01]  /*a2f30*/  IADD3 R124, P2, P4, R124, R19, R56 ;  /* 0x000000137c7c7210 */ /* 0x000fe20007c5e038 */
[----:B------:R-:W-:Y:S01]  /*a2f40*/  IMAD.WIDE.U32.X R74, R145, R86, R74, P0 ;  /* 0x00000056914a7225 */ /* 0x000fe200000e044a */
[----:B------:R-:W-:Y:S02]  /*a2f50*/  IADD3 R50, P1, PT, R50, R89, RZ ;  /* 0x0000005932327210 */ /* 0x000fe40007f3e0ff */
[----:B------:R-:W-:Y:S01]  /*a2f60*/  IADD3.X R147, PT, PT, RZ, R18, RZ, P2, P4 ;  /* 0x00000012ff937210 */ /* 0x000fe200017e84ff */
[----:B------:R-:W-:-:S04]  /*a2f70*/  IMAD.WIDE.U32 R88, P3, R151, R93, R80 ;  /* 0x0000005d97587225 */ /* 0x000fc80007860050 */
[----:B------:R-:W-:-:S04]  /*a2f80*/  IMAD.WIDE.U32 R80, R77, R142, RZ ;  /* 0x0000008e4d507225 */ /* 0x000fc800078e00ff */
[----:B------:R-:W-:-:S04]  /*a2f90*/  IMAD.WIDE.U32 R102, P0, R142, R86, R90 ;  /* 0x000000568e667225 */ /* 0x000fc8000780005a */
[----:B------:R-:W-:-:S04]  /*a2fa0*/  IMAD.WIDE.U32 R90, P5, R145, R92, R80 ;  /* 0x0000005c915a7225 */ /* 0x000fc800078a0050 */
[----:B------:R-:W-:Y:S02]  /*a2fb0*/  IMAD.X R99, RZ, RZ, RZ, P5 ;  /* 0x000000ffff637224 */ /* 0x000fe400028e06ff */
[----:B------:R-:W-:-:S04]  /*a2fc0*/  IMAD.WIDE.U32 R100, P5, R142, R77, R94 ;  /* 0x0000004d8e647225 */ /* 0x000fc800078a005e */
[----:B------:R-:W-:-:S04]  /*a2fd0*/  IMAD.WIDE.U32 R80, R142, R93, RZ ;  /* 0x0000005d8e507225 */ /* 0x000fc800078e00ff */
[----:B------:R-:W-:-:S04]  /*a2fe0*/  IMAD.WIDE.U32 R94, R77, R143, RZ ;  /* 0x0000008f4d5e7225 */ /* 0x000fc800078e00ff */
[----:B------:R-:W-:Y:S01]  /*a2ff0*/  IMAD.X R97, RZ, RZ, RZ, P3 ;  /* 0x000000ffff617224 */ /* 0x000fe200018e06ff */
[----:B------:R-:W-:Y:S01]  /*a3000*/  IADD3 R121, P3, PT, R73, R88, RZ ;  /* 0x0000005849797210 */ /* 0x000fe20007f7e0ff */
[----:B------:R-:W-:Y:S02]  /*a3010*/  IMAD.MOV.U32 R96, RZ, RZ, R89 ;  /* 0x000000ffff607224 */ /* 0x000fe400078e0059 */
[----:B------:R-:W-:Y:S01]  /*a3020*/  IMAD.X R119, RZ, RZ, RZ, P0 ;  /* 0x000000ffff777224 */ /* 0x000fe200000e06ff */
[----:B------:R-:W-:Y:S01]  /*a3030*/  IADD3 R131, P0, PT, R81, R102, RZ ;  /* 0x0000006651837210 */ /* 0x000fe20007f1e0ff */
[----:B------:R-:W-:Y:S02]  /*a3040*/  IMAD.MOV.U32 R48, RZ, RZ, R57 ;  /* 0x000000ffff307224 */ /* 0x000fe400078e0039 */
[----:B------:R-:W-:-:S04]  /*a3050*/  IMAD.WIDE.U32 R88, R142, R92, RZ ;  /* 0x0000005c8e587225 */ /* 0x000fc800078e00ff */
[----:B------:R-:W-:Y:S02]  /*a3060*/  IMAD.MOV.U32 R118, RZ, RZ, R103 ;  /* 0x000000ffff767224 */ /* 0x000fe400078e0067 */
[----:B------:R-:W-:Y:S02]  /*a3070*/  IMAD.X R117, RZ, RZ, RZ, P5 ;  /* 0x000000ffff757224 */ /* 0x000fe400028e06ff */
[----:B------:R-:W-:-:S04]  /*a3080*/  IMAD.WIDE.U32 R102, P5, R151, R92, R94 ;  /* 0x0000005c97667225 */ /* 0x000fc800078a005e */
[----:B------:R-:W-:-:S04]  /*a3090*/  IMAD.WIDE.U32 R94, R145, R142, RZ ;  /* 0x0000008e915e7225 */ /* 0x000fc800078e00ff */
[----:B------:R-:W-:Y:S01]  /*a30a0*/  IMAD.WIDE.U32.X R48, R86, R77, R48, P6 ;  /* 0x0000004d56307225 */ /* 0x000fe200030e0430 */
[----:B------:R-:W-:-:S03]  /*a30b0*/  IADD3 R132, P6, PT, R89, R100, RZ ;  /* 0x0000006459847210 */ /* 0x000fc60007fde0ff */
[----:B------:R-:W-:-:S04]  /*a30c0*/  IMAD.WIDE.U32 R122, R145, R143, RZ ;  /* 0x0000008f917a7225 */ /* 0x000fc800078e00ff */
[----:B------:R-:W-:Y:S02]  /*a30d0*/  IMAD.MOV.U32 R116, RZ, RZ, R101 ;  /* 0x000000ffff747224 */ /* 0x000fe400078e0065 */
[----:B------:R-:W-:Y:S01]  /*a30e0*/  IMAD.X R107, RZ, RZ, RZ, P5 ;  /* 0x000000ffff6b7224 */ /* 0x000fe200028e06ff */
[----:B------:R-:W-:Y:S01]  /*a30f0*/  IADD3 R79, P5, PT, R113, R90, RZ ;  /* 0x0000005a714f7210 */ /* 0x000fe20007fbe0ff */
[----:B------:R-:W-:-:S04]  /*a3100*/  IMAD.WIDE.U32 R128, R151, R92, RZ ;  /* 0x0000005c97807225 */ /* 0x000fc800078e00ff */
[----:B------:R-:W-:Y:S02]  /*a3110*/  IMAD.MOV.U32 R98, RZ, RZ, R91 ;  /* 0x000000ffff627224 */ /* 0x000fe400078e005b */
[----:B------:R-:W-:-:S04]  /*a3120*/  IMAD.WIDE.U32.X R56, R151, R86, R96, P3 ;  /* 0x0000005697387225 */ /* 0x000fc800018e0460 */
[----:B------:R-:W-:-:S04]  /*a3130*/  IMAD.WIDE.U32 R100, P3, R142, R145, R94 ;  /* 0x000000918e647225 */ /* 0x000fc8000786005e */
[----:B------:R-:W-:-:S04]  /*a3140*/  IMAD.WIDE.U32 R134, R151, R93, RZ ;  /* 0x0000005d97867225 */ /* 0x000fc800078e00ff */
[----:B------:R-:W-:-:S04]  /*a3150*/  IMAD.WIDE.U32.X R94, R145, R77, R116, P6 ;  /* 0x0000004d915e7225 */ /* 0x000fc800030e0474 */
[----:B------:R-:W-:-:S04]  /*a3160*/  IMAD.WIDE.U32 R90, R142, R142, RZ ;  /* 0x0000008e8e5a7225 */ /* 0x000fc800078e00ff */
[----:B------:R-:W-:-:S04]  /*a3170*/  IMAD.WIDE.U32 R126, P6, R151, R142, R122 ;  /* 0x0000008e977e7225 */ /* 0x000fc800078c007a */
[----:B------:R-:W-:-:S04]  /*a3180*/  IMAD.WIDE.U32.X R98, R145, R77, R98, P5 ;  /* 0x0000004d91627225 */ /* 0x000fc800028e0462 */
[----:B------:R-:W-:-:S04]  /*a3190*/  IMAD.WIDE.U32 R96, R92, R143, RZ ;  /* 0x0000008f5c607225 */ /* 0x000fc800078e00ff */
[----:B------:R-:W-:-:S04]  /*a31a0*/  IMAD.WIDE.U32 R116, P5, R143, R77, R128 ;  /* 0x0000004d8f747225 */ /* 0x000fc800078a0080 */
[----:B------:R-:W-:Y:S01]  /*a31b0*/  IMAD.X R123, RZ, RZ, RZ, P3 ;  /* 0x000000ffff7b7224 */ /* 0x000fe200018e06ff */
[----:B------:R-:W-:Y:S01]  /*a31c0*/  IADD3 R133, P3, PT, R91, R100, RZ ;  /* 0x000000645b857210 */ /* 0x000fe20007f7e0ff */
[----:B------:R-:W-:Y:S02]  /*a31d0*/  IMAD.X R129, RZ, RZ, RZ, P6 ;  /* 0x000000ffff817224 */ /* 0x000fe400030e06ff */
[----:B------:R-:W-:Y:S02]  /*a31e0*/  IMAD.MOV.U32 R122, RZ, RZ, R101 ;  /* 0x000000ffff7a7224 */ /* 0x000fe400078e0065 */
[----:B------:R-:W-:-:S04]  /*a31f0*/  IMAD.WIDE.U32 R138, P6, R143, R86, R134 ;  /* 0x000000568f8a7225 */ /* 0x000fc800078c0086 */
[----:B------:R-:W-:Y:S01]  /*a3200*/  IMAD.X R135, RZ, RZ, RZ, P5 ;  /* 0x000000ffff877224 */ /* 0x000fe200028e06ff */
[----:B------:R-:W-:Y:S01]  /*a3210*/  IADD3 R155, P5, PT, R97, R102, RZ ;  /* 0x00000066619b7210 */ /* 0x000fe20007fbe0ff */
[----:B------:R-:W-:-:S04]  /*a3220*/  IMAD.WIDE.U32 R100, R143, R92, RZ ;  /* 0x0000005c8f647225 */ /* 0x000fc800078e00ff */
[----:B------:R-:W-:-:S04]  /*a3230*/  IMAD.WIDE.U32 R92, R143, R93, RZ ;  /* 0x0000005d8f5c7225 */ /* 0x000fc800078e00ff */
[----:B------:R-:W-:Y:S02]  /*a3240*/  IMAD.MOV.U32 R106, RZ, RZ, R103 ;  /* 0x000000ffff6a7224 */ /* 0x000fe400078e0067 */
[----:B------:R-:W-:Y:S01]  /*a3250*/  IMAD.X R141, RZ, RZ, RZ, P6 ;  /* 0x000000ffff8d7224 */ /* 0x000fe200030e06ff */
[----:B------:R-:W-:Y:S01]  /*a3260*/  IADD3 R130, P6, PT, R101, R116, RZ ;  /* 0x0000007465827210 */ /* 0x000fe20007fde0ff */
[----:B------:R-:W-:Y:S01]  /*a3270*/  IMAD.WIDE.U32.X R106, R151, R77, R106, P5 ;  /* 0x0000004d976a7225 */ /* 0x000fe200028e046a */
[----:B------:R-:W-:-:S03]  /*a3280*/  IADD3 R97, P5, PT, R93, R138, RZ ;  /* 0x0000008a5d617210 */ /* 0x000fc60007fbe0ff */
[----:B------:R-:W-:Y:S02]  /*a3290*/  IMAD.MOV.U32 R134, RZ, RZ, R117 ;  /* 0x000000ffff867224 */ /* 0x000fe400078e0075 */
[----:B------:R-:W-:Y:S02]  /*a32a0*/  IMAD.MOV.U32 R140, RZ, RZ, R139 ;  /* 0x000000ffff8c7224 */ /* 0x000fe400078e008b */
[----:B------:R-:W-:-:S04]  /*a32b0*/  IMAD.WIDE.U32 R102, R142, R143, RZ ;  /* 0x0000008f8e667225 */ /* 0x000fc800078e00ff */
[----:B------:R-:W-:-:S04]  /*a32c0*/  IMAD.WIDE.U32.X R116, R151, R77, R134, P6 ;  /* 0x0000004d97747225 */ /* 0x000fc800030e0486 */
[----:B------:R-:W-:Y:S01]  /*a32d0*/  IMAD.WIDE.U32.X R118, R145, R86, R118, P0 ;  /* 0x0000005691767225 */ /* 0x000fe200000e0476 */
[----:B------:R-:W-:-:S03]  /*a32e0*/  IADD3 R136, P0, P6, R25, R112, R48 ;  /* 0x0000007019887210 */ /* 0x000fc60007e1e030 */
[----:B------:R-:W-:Y:S01]  /*a32f0*/  IMAD.WIDE.U32.X R112, R151, R86, R140, P5 ;  /* 0x0000005697707225 */ /* 0x000fe200028e048c */
[----:B------:R-:W-:Y:S02]  /*a3300*/  IADD3 R139, P5, PT, R103, R126, RZ ;  /* 0x0000007e678b7210 */ /* 0x000fe40007fbe0ff */
[----:B------:R-:W-:Y:S01]  /*a3310*/  IADD3.X R138, PT, PT, R87, R79, R49, P0, P6 ;  /* 0x0000004f578a7210 */ /* 0x000fe200007ec431 */
[----:B------:R-:W-:Y:S01]  /*a3320*/  IMAD.MOV.U32 R128, RZ, RZ, R127 ;  /* 0x000000ffff807224 */ /* 0x000fe200078e007f */
[----:B------:R-:W-:Y:S01]  /*a3330*/  ISETP.LT.U32.AND P0, PT, R124, R19, PT ;  /* 0x000000137c00720c */ /* 0x000fe20003f01070 */
[----:B------:R-:W-:Y:S01]  /*a3340*/  IMAD.WIDE.U32.X R122, R145, R145, R122, P3 ;  /* 0x00000091917a7225 */ /* 0x000fe200018e047a */
[----:B------:R-:W-:-:S03]  /*a3350*/  IADD3 R77, P3, PT, R62, R125, RZ ;  /* 0x0000007d3e4d7210 */ /* 0x000fc60007f7e0ff */
[----:B------:R-:W-:-:S04]  /*a3360*/  IMAD.WIDE.U32 R126, R151, R142, RZ ;  /* 0x0000008e977e7225 */ /* 0x000fc800078e00ff */
[----:B------:R-:W-:Y:S02]  /*a3370*/  IMAD.X R79, R66, 0x1, R115, P3 ;  /* 0x00000001424f7824 */ /* 0x000fe400018e0673 */
[----:B------:R-:W-:-:S04]  /*a3380*/  IMAD.WIDE.U32 R114, P6, R143, R145, R126 ;  /* 0x000000918f727225 */ /* 0x000fc800078c007e */
[----:B------:R-:W-:Y:S01]  /*a3390*/  IMAD.WIDE.U32.X R48, R151, R145, R128, P5 ;  /* 0x0000009197307225 */ /* 0x000fe200028e0480 */
[----:B------:R-:W-:-:S03]  /*a33a0*/  IADD3 R89, P5, PT, R124, R19, RZ ;  /* 0x000000137c597210 */ /* 0x000fc60007fbe0ff */
[----:B------:R-:W-:Y:S01]  /*a33b0*/  IMAD.WIDE.U32 R126, R143, R142, RZ ;  /* 0x0000008e8f7e7225 */ /* 0x000fe200078e00ff */
[----:B------:R-:W-:-:S03]  /*a33c0*/  ISETP.GE.U32.AND P3, PT, R89, R124, PT ;  /* 0x0000007c5900720c */ /* 0x000fc60003f66070 */
[----:B------:R-:W-:Y:S01]  /*a33d0*/  IMAD R81, R67, R42, RZ ;  /* 0x0000002a43517224 */ /* 0x000fe200078e02ff */
[----:B------:R-:W-:Y:S01]  /*a33e0*/  LOP3.LUT R67, RZ, R67, RZ, 0x33, !PT ;  /* 0x00000043ff437212 */ /* 0x000fe200078e33ff */
[----:B------:R-:W-:Y:S01]  /*a33f0*/  IMAD.X R125, RZ, RZ, RZ, P6 ;  /* 0x000000ffff7d7224 */ /* 0x000fe200030e06ff */
[----:B------:R-:W-:Y:S01]  /*a3400*/  IADD3 R135, P6, PT, R127, R114, RZ ;  /* 0x000000727f877210 */ /* 0x000fe20007fde0ff */
[----:B------:R-:W-:Y:S02]  /*a3410*/  IMAD.MOV.U32 R124, RZ, RZ, R115 ;  /* 0x000000ffff7c7224 */ /* 0x000fe400078e0073 */
[C---:B------:R-:W-:Y:S02]  /*a3420*/  IMAD R81, R24.reuse, R43, R81 ;  /* 0x0000002b18517224 */ /* 0x040fe400078e0251 */
[----:B------:R-:W-:-:S04]  /*a3430*/  IMAD.WIDE.U32 R128, R24, R42, RZ ;  /* 0x0000002a18807225 */ /* 0x000fc800078e00ff */
[----:B------:R-:W-:-:S04]  /*a3440*/  IMAD.WIDE.U32 R140, R151, R143, RZ ;  /* 0x0000008f978c7225 */ /* 0x000fc800078e00ff */
[----:B------:R-:W-:Y:S01]  /*a3450*/  IMAD.WIDE.U32.X R114, R151, R145, R124, P6 ;  /* 0x0000009197727225 */ /* 0x000fe200030e047c */
[----:B------:R-:W-:-:S03]  /*a3460*/  ISETP.GE.U32.AND P6, PT, R77, R62, PT ;  /* 0x0000003e4d00720c */ /* 0x000fc60003fc6070 */
[----:B------:R-:W-:Y:S01]  /*a3470*/  IMAD.IADD R62, R129, 0x1, R81 ;  /* 0x00000001813e7824 */ /* 0x000fe200078e0251 */
[----:B------:R-:W-:Y:S01]  /*a3480*/  ISETP.GE.U32.AND.EX P4, PT, R79, R66, PT, P6 ;  /* 0x000000424f00720c */ /* 0x000fe20003f86160 */
[C---:B------:R-:W-:Y:S01]  /*a3490*/  IMAD.WIDE.U32 R140, P2, R143.reuse, R151, R140 ;  /* 0x000000978f8c7225 */ /* 0x040fe2000784008c */
[----:B------:R-:W-:Y:S02]  /*a34a0*/  ISETP.GE.U32.AND P6, PT, R136, R25, PT ;  /* 0x000000198800720c */ /* 0x000fe40003fc6070 */
[----:B------:R-:W-:Y:S01]  /*a34b0*/  SEL R153, RZ, 0x1, P4 ;  /* 0x00000001ff997807 */ /* 0x000fe20002000000 */
[----:B------:R-:W-:Y:S01]  /*a34c0*/  IMAD.WIDE.U32 R124, R143, R143, RZ ;  /* 0x0000008f8f7c7225 */ /* 0x000fe200078e00ff */
[----:B------:R-:W-:-:S03]  /*a34d0*/  ISETP.GE.U32.AND.EX P6, PT, R138, R87, PT, P6 ;  /* 0x000000578a00720c */ /* 0x000fc60003fc6160 */
[----:B------:R-:W-:-:S04]  /*a34e0*/  IMAD.WIDE.U32 R144, R62, R40, RZ ;  /* 0x000000283e907225 */ /* 0x000fc800078e00ff */
[----:B------:R-:W-:Y:S01]  /*a34f0*/  IMAD.X R25, RZ, RZ, RZ, P2 ;  /* 0x000000ffff197224 */ /* 0x000fe200010e06ff */
[----:B------:R-:W-:Y:S01]  /*a3500*/  IADD3 R81, P2, PT, R125, R140, RZ ;  /* 0x0000008c7d517210 */ /* 0x000fe20007f5e0ff */
[----:B------:R-:W-:-:S04]  /*a3510*/  IMAD.WIDE.U32 R142, R128, R40, RZ ;  /* 0x00000028808e7225 */ /* 0x000fc800078e00ff */
[----:B------:R-:W-:Y:S01]  /*a3520*/  IMAD.MOV.U32 R24, RZ, RZ, R141 ;  /* 0x000000ffff187224 */ /* 0x000fe200078e008d */
[----:B------:R-:W-:Y:S01]  /*a3530*/  SEL R141, RZ, 0x1, P6 ;  /* 0x00000001ff8d7807 */ /* 0x000fe20003000000 */
[----:B------:R-:W-:-:S04]  /*a3540*/  IMAD.WIDE.U32 R144, P4, R128, R41, R144 ;  /* 0x0000002980907225 */ /* 0x000fc80007880090 */
[----:B------:R-:W-:Y:S01]  /*a3550*/  IMAD.WIDE.U32.X R24, R151, R151, R24, P2 ;  /* 0x0000009797187225 */ /* 0x000fe200010e0418 */
[----:B------:R-:W-:-:S03]  /*a3560*/  ISETP.GT.U32.AND P2, PT, R142, R149, PT ;  /* 0x000000958e00720c */ /* 0x000fc60003f44070 */
[----:B------:R-:W-:Y:S01]  /*a3570*/  IMAD.X R87, RZ, RZ, RZ, P4 ;  /* 0x000000ffff577224 */ /* 0x000fe200020e06ff */
[----:B------:R-:W-:Y:S01]  /*a3580*/  IADD3 R142, P4, PT, R143, R144, RZ ;  /* 0x000000908f8e7210 */ /* 0x000fe20007f9e0ff */
[----:B------:R-:W-:Y:S01]  /*a3590*/  IMAD.X R66, R147, 0x1, R18, P5 ;  /* 0x0000000193427824 */ /* 0x000fe200028e0612 */
[----:B------:R-:W-:Y:S01]  /*a35a0*/  IADD3 R144, P5, P6, R64, R70, R153 ;  /* 0x0000004640907210 */ /* 0x000fe20007ebe099 */
[----:B------:R-:W-:Y:S01]  /*a35b0*/  IMAD.MOV.U32 R86, RZ, RZ, R145 ;  /* 0x000000ffff567224 */ /* 0x000fe200078e0091 */
[----:B------:R-:W-:Y:S01]  /*a35c0*/  ISETP.GT.U32.AND.EX P2, PT, R142, R67, PT, P2 ;  /* 0x000000438e00720c */ /* 0x000fe20003f44120 */
[----:B------:R-:W-:Y:S01]  /*a35d0*/  IMAD.WIDE.U32 R142, R62, R38, RZ ;  /* 0x000000263e8e7225 */ /* 0x000fe200078e00ff */
[----:B------:R-:W-:Y:S02]  /*a35e0*/  IADD3.X R149, PT, PT, R111, R71, RZ, P5, P6 ;  /* 0x000000476f957210 */ /* 0x000fe40002fec4ff */
[----:B------:R-:W-:Y:S01]  /*a35f0*/  IADD3 R145, P6, P5, R78, R82, R141 ;  /* 0x000000524e917210 */ /* 0x000fe20007dde08d */
[----:B------:R-:W-:Y:S01]  /*a3600*/  IMAD.WIDE.U32.X R86, R62, R41, R86, P4 ;  /* 0x000000293e567225 */ /* 0x000fe200020e0456 */
[----:B------:R-:W-:-:S02]  /*a3610*/  ISETP.GE.U32.AND.EX P3, PT, R66, R147, PT, P3 ;  /* 0x000000934200720c */ /* 0x000fc40003f66130 */
[----:B------:R-:W-:Y:S01]  /*a3620*/  SEL R67, RZ, 0x1, !P2 ;  /* 0x00000001ff437807 */ /* 0x000fe20005000000 */
[C---:B------:R-:W-:Y:S01]  /*a3630*/  IMAD.WIDE.U32 R140, R128.reuse, R38, RZ ;  /* 0x00000026808c7225 */ /* 0x040fe200078e00ff */
[----:B------:R-:W-:Y:S02]  /*a3640*/  ISETP.LT.U32.OR.EX P0, PT, R147, R18, !P3, P0 ;  /* 0x000000129300720c */ /* 0x000fe40005f01500 */
[----:B------:R-:W-:Y:S01]  /*a3650*/  IADD3.X R134, PT, PT, R137, R83, RZ, P6, P5 ;  /* 0x0000005389867210 */ /* 0x000fe200037ea4ff */
[----:B------:R-:W-:Y:S01]  /*a3660*/  IMAD.WIDE.U32 R70, P4, R128, R39, R142 ;  /* 0x0000002780467225 */ /* 0x000fe2000788008e */
[----:B------:R-:W-:-:S03]  /*a3670*/  ISETP.GE.U32.AND P2, PT, R21, R76, PT ;  /* 0x0000004c1500720c */ /* 0x000fc60003f46070 */
[----:B------:R-:W-:Y:S01]  /*a3680*/  IMAD.X R83, RZ, RZ, RZ, P1 ;  /* 0x000000ffff537224 */ /* 0x000fe200008e06ff */
[----:B------:R-:W-:Y:S02]  /*a3690*/  IADD3 R111, P3, PT, R141, R70, RZ ;  /* 0x000000468d6f7210 */ /* 0x000fe40007f7e0ff */
[----:B------:R-:W-:Y:S02]  /*a36a0*/  IADD3 R141, P6, P5, R140, R86, R67 ;  /* 0x000000568c8d7210 */ /* 0x000fe40007dde043 */
[----:B------:R-:W-:Y:S02]  /*a36b0*/  IADD3 R67, P1, PT, -R50, R89, RZ ;  /* 0x0000005932437210 */ /* 0x000fe40007f3e1ff */
[----:B------:R-:W-:Y:S02]  /*a36c0*/  ISETP.GE.U32.AND.EX P2, PT, R20, R69, PT, P2 ;  /* 0x000000451400720c */ /* 0x000fe40003f46120 */
[----:B------:R-:W-:Y:S01]  /*a36d0*/  IADD3.X R69, PT, PT, R111, R87, RZ, P6, P5 ;  /* 0x000000576f457210 */ /* 0x000fe200037ea4ff */
[----:B------:R-:W-:Y:S01]  /*a36e0*/  IMAD.X R76, R66, 0x1, ~R83, P1 ;  /* 0x00000001424c7824 */ /* 0x000fe200008e0e53 */
[----:B------:R-:W-:-:S02]  /*a36f0*/  ISETP.GE.U32.AND P5, PT, R67, R2, PT ;  /* 0x000000024300720c */ /* 0x000fc40003fa6070 */
[----:B------:R-:W-:Y:S02]  /*a3700*/  ISETP.GE.U32.AND P1, PT, R89, R50, PT ;  /* 0x000000325900720c */ /* 0x000fe40003f26070 */
[----:B------:R-:W-:Y:S02]  /*a3710*/  ISETP.GE.U32.AND.EX P5, PT, R76, R3, PT, P5 ;  /* 0x000000034c00720c */ /* 0x000fe40003fa6150 */
[----:B------:R-:W-:Y:S02]  /*a3720*/  IADD3 R111, P6, PT, R136, R88, RZ ;  /* 0x00000058886f7210 */ /* 0x000fe40007fde0ff */
[----:B------:R-:W-:Y:S01]  /*a3730*/  ISETP.GE.U32.AND.EX P1, PT, R66, R83, P5, P1 ;  /* 0x000000534200720c */ /* 0x000fe20002f26110 */
[----:B------:R-:W-:Y:S01]  /*a3740*/  IMAD.WIDE.U32 R82, R62, R36, RZ ;  /* 0x000000243e527225 */ /* 0x000fe200078e00ff */
[----:B------:R-:W-:Y:S02]  /*a3750*/  SEL R87, RZ, 0x1, P2 ;  /* 0x00000001ff577807 */ /* 0x000fe40001000000 */
[----:B------:R-:W-:Y:S01]  /*a3760*/  PLOP3.LUT P1, PT, P0, P1, PT, 0xf8, 0x8f ;  /* 0x00000000008f781c */ /* 0x000fe20000723f70 */
[----:B------:R-:W-:Y:S01]  /*a3770*/  IMAD.X R78, R138, 0x1, R132, P6 ;  /* 0x000000018a4e7824 */ /* 0x000fe200030e0684 */
[----:B------:R-:W-:-:S02]  /*a3780*/  ISETP.NE.U32.AND P0, PT, R104, RZ, PT ;  /* 0x000000ff6800720c */ /* 0x000fc40003f05070 */
[----:B------:R-:W-:Y:S02]  /*a3790*/  ISETP.GE.U32.AND P2, PT, R111, R88, PT ;  /* 0x000000586f00720c */ /* 0x000fe40003f46070 */
[----:B------:R-:W-:Y:S02]  /*a37a0*/  IADD3 R50, P6, PT, R87, R54, RZ ;  /* 0x0000003657327210 */ /* 0x000fe40007fde0ff */
[----:B------:R-:W-:Y:S02]  /*a37b0*/  ISETP.NE.AND.EX P0, PT, R47, RZ, PT, P0 ;  /* 0x000000ff2f00720c */ /* 0x000fe40003f05300 */
[----:B------:R-:W-:Y:S01]  /*a37c0*/  ISETP.GE.U32.AND.EX P2, PT, R78, R132, PT, P2 ;  /* 0x000000844e00720c */ /* 0x000fe20003f46120 */
[----:B------:R-:W-:Y:S01]  /*a37d0*/  IMAD.X R54, RZ, RZ, R55, P6 ;  /* 0x000000ffff367224 */ /* 0x000fe200030e0637 */
[----:B------:R-:W-:Y:S02]  /*a37e0*/  IADD3 R137, P5, P6, R145, R96, R98 ;  /* 0x0000006091897210 */ /* 0x000fe40007ebe062 */
[----:B------:R-:W-:-:S02]  /*a37f0*/  SEL R55, RZ, 0x1, P2 ;  /* 0x00000001ff377807 */ /* 0x000fc40001000000 */
[----:B------:R-:W-:Y:S02]  /*a3800*/  SEL R64, R40, RZ, P1 ;  /* 0x000000ff28407207 */ /* 0x000fe40000800000 */
[----:B------:R-:W-:Y:S01]  /*a3810*/  IADD3.X R99, PT, PT, R134, R155, R99, P5, P6 ;  /* 0x0000009b86637210 */ /* 0x000fe20002fec463 */
[----:B------:R-:W-:Y:S01]  /*a3820*/  IMAD.WIDE.U32 R86, P6, R128, R37, R82 ;  /* 0x0000002580567225 */ /* 0x000fe200078c0052 */
[----:B------:R-:W-:Y:S02]  /*a3830*/  IADD3 R80, P5, P2, R80, R94, R55 ;  /* 0x0000005e50507210 */ /* 0x000fe40007abe037 */
[----:B------:R-:W-:Y:S01]  /*a3840*/  SEL R55, R41, RZ, P1 ;  /* 0x000000ff29377207 */ /* 0x000fe20000800000 */
[----:B------:R-:W-:Y:S01]  /*a3850*/  IMAD.X R83, RZ, RZ, RZ, P4 ;  /* 0x000000ffff537224 */ /* 0x000fe200020e06ff */
[----:B------:R-:W-:Y:S01]  /*a3860*/  IADD3 R109, P4, PT, -R64, R109, RZ ;  /* 0x0000006d406d7210 */ /* 0x000fe20007f9e1ff */
[----:B------:R-:W-:-:S04]  /*a3870*/  IMAD.MOV.U32 R82, RZ, RZ, R71 ;  /* 0x000000ffff527224 */ /* 0x000fc800078e0047 */
[----:B------:R-:W-:Y:S01]  /*a3880*/  IMAD.X R120, R120, 0x1, ~R55, P4 ;  /* 0x0000000178787824 */ /* 0x000fe200020e0e37 */
        /* <DEDUP_REMOVED lines=24> */
.L_x_335:
[----:B------:R-:W-:Y:S05]  /*a3a10*/  BSYNC.RECONVERGENT B2 ;  /* 0x0000000000027941 */ /* 0x000fea0003800200 */
.L_x_334:
[----:B------:R-:W-:Y:S01]  /*a3a20*/  IADD3.X R94, PT, PT, R131, R95, RZ, P5, P2 ;  /* 0x0000005f835e7210 */ /* 0x000fe20002fe44ff */
[----:B------:R-:W-:Y:S01]  /*a3a30*/  IMAD.WIDE.U32 R70, R128, R36, RZ ;  /* 0x0000002480467225 */ /* 0x000fe200078e00ff */
[----:B------:R-:W-:Y:S01]  /*a3a40*/  IADD3 R88, P4, PT, R141, R52, RZ ;  /* 0x000000348d587210 */ /* 0x000fe20007f9e0ff */
[----:B------:R-:W-:Y:S01]  /*a3a50*/  BSSY.RECONVERGENT B2, `(.L_x_336) ;  /* 0x0000082000027945 */ /* 0x000fe20003800200 */
[----:B------:R-:W-:Y:S01]  /*a3a60*/  IADD3 R47, P5, PT, R80, R137, RZ ;  /* 0x00000089502f7210 */ /* 0x000fe20007fbe0ff */
[----:B------:R-:W-:Y:S01]  /*a3a70*/  IMAD.X R73, RZ, RZ, RZ, P6 ;  /* 0x000000ffff497224 */ /* 0x000fe200030e06ff */
[----:B------:R-:W-:Y:S01]  /*a3a80*/  ISETP.GE.U32.AND P0, PT, R137, R145, PT ;  /* 0x000000918900720c */ /* 0x000fe20003f06070 */
[----:B------:R-:W-:Y:S01]  /*a3a90*/  IMAD.X R96, R69, 0x1, R68, P4 ;  /* 0x0000000145607824 */ /* 0x000fe200020e0644 */
[----:B------:R-:W-:Y:S01]  /*a3aa0*/  ISETP.GE.U32.AND P4, PT, R47, R80, PT ;  /* 0x000000502f00720c */ /* 0x000fe20003f86070 */
[----:B------:R-:W-:Y:S01]  /*a3ab0*/  IMAD.X R93, R94, 0x1, R99, P5 ;  /* 0x000000015e5d7824 */ /* 0x000fe200028e0663 */
[----:B------:R-:W-:-:S02]  /*a3ac0*/  ISETP.GE.U32.AND.EX P0, PT, R99, R134, PT, P0 ;  /* 0x000000866300720c */ /* 0x000fc40003f06100 */
[----:B------:R-:W-:Y:S02]  /*a3ad0*/  IADD3 R91, P5, PT, R47, R100, RZ ;  /* 0x000000642f5b7210 */ /* 0x000fe40007fbe0ff */
[----:B------:R-:W-:Y:S02]  /*a3ae0*/  ISETP.GE.U32.AND P2, PT, R88, R141, PT ;  /* 0x0000008d5800720c */ /* 0x000fe40003f46070 */
[----:B------:R-:W-:Y:S02]  /*a3af0*/  SEL R47, RZ, 0x1, P0 ;  /* 0x00000001ff2f7807 */ /* 0x000fe40000000000 */
[C---:B------:R-:W-:Y:S01]  /*a3b00*/  ISETP.GE.U32.AND.EX P4, PT, R93.reuse, R94, PT, P4 ;  /* 0x0000005e5d00720c */ /* 0x040fe20003f86140 */
[----:B------:R-:W-:Y:S01]  /*a3b10*/  IMAD.X R93, R93, 0x1, R130, P5 ;  /* 0x000000015d5d7824 */ /* 0x000fe200028e0682 */
[----:B------:R-:W-:Y:S01]  /*a3b20*/  ISETP.GE.U32.AND.EX P2, PT, R96, R69, PT, P2 ;  /* 0x000000456000720c */ /* 0x000fe20003f46120 */
[----:B------:R-:W-:Y:S01]  /*a3b30*/  IMAD.WIDE.U32.X R68, R62, R39, R82, P3 ;  /* 0x000000273e447225 */ /* 0x000fe200018e0452 */
[----:B------:R-:W-:-:S02]  /*a3b40*/  ISETP.GE.U32.AND P0, PT, R91, R100, PT ;  /* 0x000000645b00720c */ /* 0x000fc40003f06070 */
[----:B------:R-:W-:Y:S01]  /*a3b50*/  IADD3 R80, P3, P5, R72, R74, R47 ;  /* 0x0000004a48507210 */ /* 0x000fe20007d7e02f */
[----:B------:R-:W-:Y:S01]  /*a3b60*/  IMAD.MOV.U32 R72, RZ, RZ, R87 ;  /* 0x000000ffff487224 */ /* 0x000fe200078e0057 */
[----:B------:R-:W-:Y:S02]  /*a3b70*/  SEL R55, RZ, 0x1, P4 ;  /* 0x00000001ff377807 */ /* 0x000fe40002000000 */
[----:B------:R-:W-:Y:S02]  /*a3b80*/  ISETP.GE.U32.AND.EX P0, PT, R93, R130, PT, P0 ;  /* 0x000000825d00720c */ /* 0x000fe40003f06100 */
[----:B------:R-:W-:Y:S02]  /*a3b90*/  SEL R47, RZ, 0x1, P2 ;  /* 0x00000001ff2f7807 */ /* 0x000fe40001000000 */
[----:B------:R-:W-:Y:S01]  /*a3ba0*/  IADD3.X R121, PT, PT, R121, R75, RZ, P3, P5 ;  /* 0x0000004b79797210 */ /* 0x000fe20001fea4ff */
[----:B------:R-:W-:Y:S01]  /*a3bb0*/  IMAD.WIDE.U32 R74, R62, R2, RZ ;  /* 0x000000023e4a7225 */ /* 0x000fe200078e00ff */
[----:B------:R-:W-:-:S02]  /*a3bc0*/  IADD3 R90, P3, P2, R90, R118, R55 ;  /* 0x000000765a5a7210 */ /* 0x000fc40007a7e037 */
[----:B------:R-:W-:Y:S02]  /*a3bd0*/  IADD3 R71, P4, PT, R71, R86, RZ ;  /* 0x0000005647477210 */ /* 0x000fe40007f9e0ff */
[----:B------:R-:W-:Y:S02]  /*a3be0*/  SEL R55, RZ, 0x1, P0 ;  /* 0x00000001ff377807 */ /* 0x000fe40000000000 */
[----:B------:R-:W-:Y:S01]  /*a3bf0*/  IADD3 R70, P5, P6, R70, R68, R47 ;  /* 0x0000004446467210 */ /* 0x000fe20007ebe02f */
[----:B------:R-:W-:Y:S01]  /*a3c00*/  IMAD.WIDE.U32.X R72, R62, R37, R72, P4 ;  /* 0x000000253e487225 */ /* 0x000fe200020e0448 */
[----:B------:R-:W-:Y:S02]  /*a3c10*/  IADD3 R95, P0, PT, R80, R106, RZ ;  /* 0x0000006a505f7210 */ /* 0x000fe40007f1e0ff */
[----:B------:R-:W-:Y:S02]  /*a3c20*/  IADD3.X R69, PT, PT, R71, R69, RZ, P5, P6 ;  /* 0x0000004547457210 */ /* 0x000fe40002fec4ff */
[----:B------:R-:W-:Y:S01]  /*a3c30*/  IADD3.X R133, PT, PT, R133, R119, RZ, P3, P2 ;  /* 0x0000007785857210 */ /* 0x000fe20001fe44ff */
[----:B------:R-:W-:Y:S01]  /*a3c40*/  IMAD.X R106, R121, 0x1, R107, P0 ;  /* 0x00000001796a7824 */ /* 0x000fe200000e066b */
[----:B------:R-:W-:-:S02]  /*a3c50*/  IADD3 R47, P5, PT, R90, R95, RZ ;  /* 0x0000005f5a2f7210 */ /* 0x000fc40007fbe0ff */
[----:B------:R-:W-:Y:S02]  /*a3c60*/  IADD3 R92, P2, P3, R92, R116, R55 ;  /* 0x000000745c5c7210 */ /* 0x000fe40007b5e037 */
[----:B------:R-:W-:Y:S01]  /*a3c70*/  IADD3 R111, P6, PT, R70, R111, RZ ;  /* 0x0000006f466f7210 */ /* 0x000fe20007fde0ff */
[----:B------:R-:W-:Y:S01]  /*a3c80*/  IMAD.X R52, R133, 0x1, R106, P5 ;  /* 0x0000000185347824 */ /* 0x000fe200028e066a */
[----:B------:R-:W-:Y:S02]  /*a3c90*/  IADD3.X R97, PT, PT, R97, R117, RZ, P2, P3 ;  /* 0x0000007561617210 */ /* 0x000fe400017e64ff */
[----:B------:R-:W-:Y:S01]  /*a3ca0*/  ISETP.GE.U32.AND P3, PT, R47, R90, PT ;  /* 0x0000005a2f00720c */ /* 0x000fe20003f66070 */
[----:B------:R-:W-:Y:S01]  /*a3cb0*/  IMAD.X R94, R69, 0x1, R78, P6 ;  /* 0x00000001455e7824 */ /* 0x000fe200030e064e */
[----:B------:R-:W-:Y:S02]  /*a3cc0*/  IADD3 R68, P2, PT, R59, R144, RZ ;  /* 0x000000903b447210 */ /* 0x000fe40007f5e0ff */
[----:B------:R-:W-:-:S02]  /*a3cd0*/  ISETP.GE.U32.AND.EX P3, PT, R52, R133, PT, P3 ;  /* 0x000000853400720c */ /* 0x000fc40003f66130 */
[----:B------:R-:W-:Y:S01]  /*a3ce0*/  IADD3 R59, P5, PT, R92, R47, RZ ;  /* 0x0000002f5c3b7210 */ /* 0x000fe20007fbe0ff */
[----:B------:R-:W-:Y:S01]  /*a3cf0*/  IMAD.X R64, R60, 0x1, R149, P2 ;  /* 0x000000013c407824 */ /* 0x000fe200010e0695 */
[----:B------:R-:W-:Y:S02]  /*a3d00*/  SEL R103, RZ, 0x1, P3 ;  /* 0x00000001ff677807 */ /* 0x000fe40001800000 */
[----:B------:R-:W-:Y:S01]  /*a3d10*/  ISETP.GE.U32.AND P2, PT, R111, R70, PT ;  /* 0x000000466f00720c */ /* 0x000fe20003f46070 */
[----:B------:R-:W-:Y:S01]  /*a3d20*/  IMAD.X R60, R97, 0x1, R52, P5 ;  /* 0x00000001613c7824 */ /* 0x000fe200028e0634 */
[----:B------:R-:W-:Y:S01]  /*a3d30*/  IADD3 R103, P5, P6, R102, R122, R103 ;  /* 0x0000007a66677210 */ /* 0x000fe20007ebe067 */
[----:B------:R-:W-:Y:S01]  /*a3d40*/  IMAD R52, R96, R42, RZ ;  /* 0x0000002a60347224 */ /* 0x000fe200078e02ff */
[----:B------:R-:W-:Y:S01]  /*a3d50*/  ISETP.GE.U32.AND P3, PT, R59, R92, PT ;  /* 0x0000005c3b00720c */ /* 0x000fe20003f66070 */
[----:B------:R-:W-:Y:S01]  /*a3d60*/  IMAD.WIDE.U32 R70, R88, R42, RZ ;  /* 0x0000002a58467225 */ /* 0x000fe200078e00ff */
[----:B------:R-:W-:-:S02]  /*a3d70*/  ISETP.GE.U32.AND.EX P2, PT, R94, R69, PT, P2 ;  /* 0x000000455e00720c */ /* 0x000fc40003f46120 */
[----:B------:R-:W-:Y:S01]  /*a3d80*/  ISETP.GE.U32.AND P0, PT, R68, R144, PT ;  /* 0x000000904400720c */ /* 0x000fe20003f06070 */
[----:B------:R-:W-:Y:S01]  /*a3d90*/  IMAD R55, R88, R43, R52 ;  /* 0x0000002b58377224 */ /* 0x000fe200078e0234 */
[----:B------:R-:W-:Y:S01]  /*a3da0*/  IADD3.X R139, PT, PT, R139, R123, RZ, P5, P6 ;  /* 0x0000007b8b8b7210 */ /* 0x000fe20002fec4ff */
[----:B------:R-:W-:Y:S01]  /*a3db0*/  IMAD.WIDE.U32 R74, P5, R128, R3, R74 ;  /* 0x00000003804a7225 */ /* 0x000fe200078a004a */
[----:B------:R-:W-:Y:S02]  /*a3dc0*/  ISETP.GE.U32.AND.EX P3, PT, R60, R97, PT, P3 ;  /* 0x000000613c00720c */ /* 0x000fe40003f66130 */
[----:B------:R-:W-:Y:S01]  /*a3dd0*/  SEL R47, RZ, 0x1, P2 ;  /* 0x00000001ff2f7807 */ /* 0x000fe20001000000 */
[----:B------:R-:W-:Y:S01]  /*a3de0*/  IMAD.WIDE.U32 R128, R128, R2, RZ ;  /* 0x0000000280807225 */ /* 0x000fe200078e00ff */
[----:B------:R-:W-:-:S03]  /*a3df0*/  ISETP.GE.U32.AND.EX P0, PT, R64, R149, PT, P0 ;  /* 0x000000954000720c */ /* 0x000fc60003f06100 */
[----:B------:R-:W-:Y:S01]  /*a3e00*/  IMAD.IADD R52, R71, 0x1, R55 ;  /* 0x0000000147347824 */ /* 0x000fe200078e0237 */
[----:B------:R-:W-:Y:S02]  /*a3e10*/  SEL R55, RZ, 0x1, P3 ;  /* 0x00000001ff377807 */ /* 0x000fe40001800000 */
[----:B------:R-:W-:Y:S01]  /*a3e20*/  IADD3 R128, P4, P3, R128, R72, R47 ;  /* 0x0000004880807210 */ /* 0x000fe20007b9e02f */
[----:B------:R-:W-:Y:S01]  /*a3e30*/  IMAD.WIDE.U32 R82, R52, R40, RZ ;  /* 0x0000002834527225 */ /* 0x000fe200078e00ff */
[----:B------:R-:W-:Y:S02]  /*a3e40*/  SEL R47, RZ, 0x1, P0 ;  /* 0x00000001ff2f7807 */ /* 0x000fe40000000000 */
[----:B------:R-:W-:Y:S01]  /*a3e50*/  IADD3 R126, P0, P6, R126, R112, R55 ;  /* 0x000000707e7e7210 */ /* 0x000fe20007e1e037 */
[----:B------:R-:W-:Y:S01]  /*a3e60*/  IMAD.WIDE.U32 R86, R52, R38, RZ ;  /* 0x0000002634567225 */ /* 0x000fe200078e00ff */
        /* <DEDUP_REMOVED lines=14> */
[----:B------:R-:W-:-:S02]  /*a3f50*/  IADD3 R73, P4, PT, R73, R82, RZ ;  /* 0x0000005249497210 */ /* 0x000fc40007f9e0ff */
[----:B------:R-:W-:Y:S02]  /*a3f60*/  IADD3 R65, P6, PT, R65, -R38, RZ ;  /* 0x8000002641417210 */ /* 0x000fe40007fde0ff */
        /* <DEDUP_REMOVED lines=21> */
[----:B------:R-:W-:Y:S01]  /*a40c0*/  IADD3 R62, P6, PT, R67, -R2, RZ ;  /* 0x80000002433e7210 */ /* 0x000fe20007fde0ff */
[----:B------:R-:W-:Y:S01]  /*a40d0*/  IMAD.X R55, RZ, RZ, R72, P3 ;  /* 0x000000ffff377224 */ /* 0x000fe200018e0648 */
[----:B------:R-:W-:-:S02]  /*a40e0*/  ISETP.NE.U32.AND P3, PT, R92, RZ, PT ;  /* 0x000000ff5c00720c */ /* 0x000fc40003f65070 */
[----:B------:R-:W-:Y:S01]  /*a40f0*/  ISETP.GE.U32.AND P0, PT, R47, R84, PT ;  /* 0x000000542f00720c */ /* 0x000fe20003f06070 */
[----:B------:R-:W-:Y:S01]  /*a4100*/  IMAD.X R65, R76, 0x1, ~R3, P6 ;  /* 0x000000014c417824 */ /* 0x000fe200030e0e03 */
[----:B------:R-:W-:Y:S02]  /*a4110*/  ISETP.NE.AND.EX P6, PT, R97, RZ, PT, P3 ;  /* 0x000000ff6100720c */ /* 0x000fe40003fc5330 */
[----:B------:R-:W-:Y:S02]  /*a4120*/  ISETP.GE.U32.AND.EX P0, PT, R55, R72, PT, P0 ;  /* 0x000000483700720c */ /* 0x000fe40003f06100 */
        /* <DEDUP_REMOVED lines=20> */
.L_x_337:
[----:B------:R-:W-:Y:S05]  /*a4270*/  BSYNC.RECONVERGENT B2 ;  /* 0x0000000000027941 */ /* 0x000fea0003800200 */
.L_x_336:
[----:B------:R-:W-:Y:S01]  /*a4280*/  IMAD.X R93, R90, 0x1, R93, P3 ;  /* 0x000000015a5d7824 */ /* 0x000fe200018e065d */
[----:B------:R-:W-:Y:S01]  /*a4290*/  ISETP.GE.U32.AND P1, PT, R84, R128, PT ;  /* 0x000000805400720c */ /* 0x000fe20003f26070 */
[----:B------:R-:W-:Y:S01]  /*a42a0*/  IMAD.X R67, RZ, RZ, RZ, P4 ;  /* 0x000000ffff437224 */ /* 0x000fe200020e06ff */
[----:B------:R-:W-:Y:S01]  /*a42b0*/  IADD3 R62, P3, PT, R83, R111, RZ ;  /* 0x0000006f533e7210 */ /* 0x000fe20007f7e0ff */
[----:B------:R-:W-:Y:S01]  /*a42c0*/  IMAD.MOV.U32 R66, RZ, RZ, R87 ;  /* 0x000000ffff427224 */ /* 0x000fe200078e0057 */
        /* <DEDUP_REMOVED lines=8> */
[----:B------:R-:W-:Y:S01]  /*a4350*/  ISETP.GE.U32.AND P1, PT, R62, R83, PT ;  /* 0x000000533e00720c */ /* 0x000fe20003f26070 */
[----:B------:R-:W-:Y:S01]  /*a4360*/  IMAD.WIDE.U32 R82, R52, R36, RZ ;  /* 0x0000002434527225 */ /* 0x000fe200078e00ff */
[----:B------:R-:W-:-:S02]  /*a4370*/  SEL R47, RZ, 0x1, P6 ;  /* 0x00000001ff2f7807 */ /* 0x000fc40003000000 */
[----:B------:R-:W-:Y:S02]  /*a4380*/  IADD3 R75, P3, P6, R103, R56, R75 ;  /* 0x00000038674b7210 */ /* 0x000fe40007e7e04b */
[----:B------:R-:W-:Y:S02]  /*a4390*/  ISETP.GE.U32.AND.EX P1, PT, R61, R88, PT, P1 ;  /* 0x000000583d00720c */ /* 0x000fe40003f26110 */
[----:B------:R-:W-:Y:S01]  /*a43a0*/  IADD3.X R90, PT, PT, R139, R57, RZ, P3, P6 ;  /* 0x000000398b5a7210 */ /* 0x000fe20001fec4ff */
[----:B------:R-:W-:Y:S01]  /*a43b0*/  IMAD.WIDE.U32 R82, P6, R70, R37, R82 ;  /* 0x0000002546527225 */ /* 0x000fe200078c0052 */
[----:B------:R-:W-:Y:S02]  /*a43c0*/  IADD3 R92, P3, PT, R47, R26, RZ ;  /* 0x0000001a2f5c7210 */ /* 0x000fe40007f7e0ff */
[----:B------:R-:W-:Y:S01]  /*a43d0*/  SEL R47, RZ, 0x1, P1 ;  /* 0x00000001ff2f7807 */ /* 0x000fe20000800000 */
[----:B------:R-:W-:Y:S01]  /*a43e0*/  IMAD.WIDE.U32.X R56, R52, R39, R66, P5 ;  /* 0x0000002734387225 */ /* 0x000fe200028e0442 */
[----:B------:R-:W-:-:S02]  /*a43f0*/  ISETP.GE.U32.AND.EX P4, PT, R86, R55, PT, P2 ;  /* 0x000000375600720c */ /* 0x000fc40003f86120 */
[----:B------:R-:W-:Y:S01]  /*a4400*/  IADD3 R65, P5, PT, R73, R82, RZ ;  /* 0x0000005249417210 */ /* 0x000fe20007fbe0ff */
[----:B------:R-:W-:Y:S01]  /*a4410*/  IMAD.X R89, RZ, RZ, R27, P3 ;  /* 0x000000ffff597224 */ /* 0x000fe200018e061b */
[----:B------:R-:W-:Y:S01]  /*a4420*/  IADD3 R73, P1, P3, R72, R56, R47 ;  /* 0x0000003848497210 */ /* 0x000fe20007b3e02f */
[----:B------:R-:W-:Y:S01]  /*a4430*/  IMAD.MOV.U32 R56, RZ, RZ, R83 ;  /* 0x000000ffff387224 */ /* 0x000fe200078e0053 */
[----:B------:R-:W-:Y:S02]  /*a4440*/  SEL R26, RZ, 0x1, P0 ;  /* 0x00000001ff1a7807 */ /* 0x000fe40000000000 */
[----:B------:R-:W-:Y:S02]  /*a4450*/  SEL R55, RZ, 0x1, P4 ;  /* 0x00000001ff377807 */ /* 0x000fe40002000000 */
[----:B------:R-:W-:Y:S02]  /*a4460*/  ISETP.GE.U32.AND P2, PT, R69, R40, PT ;  /* 0x000000284500720c */ /* 0x000fe40003f46070 */
[----:B------:R-:W-:Y:S01]  /*a4470*/  IADD3.X R72, PT, PT, R65, R57, RZ, P1, P3 ;  /* 0x0000003941487210 */ /* 0x000fe20000fe64ff */
[----:B------:R-:W-:Y:S01]  /*a4480*/  IMAD.X R57, RZ, RZ, RZ, P6 ;  /* 0x000000ffff397224 */ /* 0x000fe200030e06ff */
[----:B------:R-:W-:-:S02]  /*a4490*/  IADD3 R55, P1, P4, R55, R58, R26 ;  /* 0x0000003a37377210 */ /* 0x000fc40007c3e01a */
[----:B------:R-:W-:Y:S01]  /*a44a0*/  ISETP.GE.U32.AND.EX P2, PT, R74, R41, PT, P2 ;  /* 0x000000294a00720c */ /* 0x000fe20003f46120 */
[----:B------:R-:W-:Y:S01]  /*a44b0*/  IMAD.WIDE.U32.X R56, R52, R37, R56, P5 ;  /* 0x0000002534387225 */ /* 0x000fe200028e0438 */
[----:B------:R-:W-:Y:S02]  /*a44c0*/  IADD3.X R65, PT, PT, RZ, R80, RZ, P1, P4 ;  /* 0x00000050ff417210 */ /* 0x000fe40000fe84ff */
[----:B------:R-:W-:Y:S02]  /*a44d0*/  IADD3 R27, P0, PT, R126, R75, RZ ;  /* 0x0000004b7e1b7210 */ /* 0x000fe40007f1e0ff */
[----:B------:R-:W-:Y:S02]  /*a44e0*/  IADD3 R66, P4, PT, R73, R84, RZ ;  /* 0x0000005449427210 */ /* 0x000fe40007f9e0ff */
[----:B------:R-:W-:Y:S01]  /*a44f0*/  SEL R84, RZ, 0xffffffff, P2 ;  /* 0xffffffffff547807 */ /* 0x000fe20001000000 */
[----:B------:R-:W-:Y:S01]  /*a4500*/  IMAD.X R26, R135, 0x1, R90, P0 ;  /* 0x00000001871a7824 */ /* 0x000fe200000e065a */
[----:B------:R-:W-:Y:S01]  /*a4510*/  SEL R47, RZ, 0x1, P2 ;  /* 0x00000001ff2f7807 */ /* 0x000fe20001000000 */
[----:B------:R-:W-:Y:S01]  /*a4520*/  IMAD.X R67, R72, 0x1, R93, P4 ;  /* 0x0000000148437824 */ /* 0x000fe200020e065d */
[----:B------:R-:W-:-:S02]  /*a4530*/  IADD3 R85, P2, PT, R84, R91, RZ ;  /* 0x0000005b54557210 */ /* 0x000fc40007f5e0ff */
[----:B------:R-:W-:Y:S02]  /*a4540*/  ISETP.GE.U32.AND P0, PT, R27, R126, PT ;  /* 0x0000007e1b00720c */ /* 0x000fe40003f06070 */
[----:B------:R-:W-:Y:S01]  /*a4550*/  ISETP.GE.U32.AND P3, PT, R91, R47, PT ;  /* 0x0000002f5b00720c */ /* 0x000fe20003f66070 */
[----:B------:R-:W-:Y:S01]  /*a4560*/  IMAD.X R84, R84, 0x1, R86, P2 ;  /* 0x0000000154547824 */ /* 0x000fe200010e0656 */
[----:B------:R-:W-:Y:S02]  /*a4570*/  ISETP.GE.U32.AND P4, PT, R66, R73, PT ;  /* 0x000000494200720c */ /* 0x000fe40003f86070 */
[----:B------:R-:W-:Y:S02]  /*a4580*/  ISETP.GE.U32.AND.EX P0, PT, R26, R135, PT, P0 ;  /* 0x000000871a00720c */ /* 0x000fe40003f06100 */
[----:B------:R-:W-:Y:S02]  /*a4590*/  ISETP.GE.U32.AND P2, PT, R85, R38, PT ;  /* 0x000000265500720c */ /* 0x000fe40003f46070 */
[----:B------:R-:W-:-:S02]  /*a45a0*/  IADD3 R100, P6, PT, R55, R16, RZ ;  /* 0x0000001037647210 */ /* 0x000fc40007fde0ff */
[----:B------:R-:W-:Y:S02]  /*a45b0*/  ISETP.GE.U32.AND.EX P3, PT, R86, RZ, PT, P3 ;  /* 0x000000ff5600720c */ /* 0x000fe40003f66130 */
[----:B------:R-:W-:Y:S01]  /*a45c0*/  ISETP.GE.U32.AND.EX P4, PT, R67, R72, PT, P4 ;  /* 0x000000484300720c */ /* 0x000fe20003f86140 */
[----:B------:R-:W-:Y:S01]  /*a45d0*/  IMAD.WIDE.U32 R72, R52, R2, RZ ;  /* 0x0000000234487225 */ /* 0x000fe200078e00ff */
[----:B------:R-:W-:Y:S02]  /*a45e0*/  SEL R47, RZ, 0x1, P0 ;  /* 0x00000001ff2f7807 */ /* 0x000fe40000000000 */
[----:B------:R-:W-:Y:S01]  /*a45f0*/  ISETP.GE.U32.AND.EX P2, PT, R84, R39, PT, P2 ;  /* 0x000000275400720c */ /* 0x000fe20003f46120 */
[----:B------:R-:W-:Y:S01]  /*a4600*/  IMAD.X R102, R65, 0x1, R17, P6 ;  /* 0x0000000141667824 */ /* 0x000fe200030e0611 */
[----:B------:R-:W-:Y:S02]  /*a4610*/  ISETP.GE.U32.AND P1, PT, R55, R58, PT ;  /* 0x0000003a3700720c */ /* 0x000fe40003f26070 */
[----:B------:R-:W-:-:S02]  /*a4620*/  SEL R58, RZ, 0x1, P3 ;  /* 0x00000001ff3a7807 */ /* 0x000fc40001800000 */
[----:B------:R-:W-:Y:S02]  /*a4630*/  IADD3 R124, P3, P6, R124, R114, R47 ;  /* 0x000000727c7c7210 */ /* 0x000fe40007e7e02f */
[----:B------:R-:W-:Y:S02]  /*a4640*/  ISETP.GE.U32.AND P0, PT, R100, R55, PT ;  /* 0x000000376400720c */ /* 0x000fe40003f06070 */
[----:B------:R-:W-:Y:S01]  /*a4650*/  SEL R47, RZ, 0x1, P2 ;  /* 0x00000001ff2f7807 */ /* 0x000fe20001000000 */
[C---:B------:R-:W-:Y:S01]  /*a4660*/  IMAD.WIDE.U32 R72, P2, R70.reuse, R3, R72 ;  /* 0x0000000346487225 */ /* 0x040fe20007840048 */
[----:B------:R-:W-:Y:S02]  /*a4670*/  SEL R55, RZ, 0x1, P4 ;  /* 0x00000001ff377807 */ /* 0x000fe40002000000 */
[----:B------:R-:W-:Y:S01]  /*a4680*/  ISETP.GE.U32.AND.EX P1, PT, R65, R80, PT, P1 ;  /* 0x000000504100720c */ /* 0x000fe20003f26110 */
[----:B------:R-:W-:Y:S01]  /*a4690*/  IMAD.WIDE.U32 R70, R70, R2, RZ ;  /* 0x0000000246467225 */ /* 0x000fe200078e00ff */
[----:B------:R-:W-:-:S02]  /*a46a0*/  ISETP.GE.U32.AND.EX P0, PT, R102, R65, PT, P0 ;  /* 0x000000416600720c */ /* 0x000fc40003f06100 */
[----:B------:R-:W-:Y:S02]  /*a46b0*/  IADD3 R47, P4, PT, R47, R58, RZ ;  /* 0x0000003a2f2f7210 */ /* 0x000fe40007f9e0ff */
[----:B------:R-:W-:Y:S01]  /*a46c0*/  IADD3.X R114, PT, PT, R81, R115, RZ, P3, P6 ;  /* 0x0000007351727210 */ /* 0x000fe20001fec4ff */
[----:B------:R-:W-:Y:S01]  /*a46d0*/  IMAD.WIDE.U32 R80, R53, R42, RZ ;  /* 0x0000002a35507225 */ /* 0x000fe200078e00ff */
[----:B------:R-:W-:Y:S02]  /*a46e0*/  IADD3 R93, P3, PT, R71, R72, RZ ;  /* 0x00000048475d7210 */ /* 0x000fe40007f7e0ff */
[----:B------:R-:W-:Y:S02]  /*a46f0*/  IADD3 R88, P5, P6, R70, R56, R55 ;  /* 0x0000003846587210 */ /* 0x000fe40007ebe037 */
[----:B------:R-:W-:Y:S02]  /*a4700*/  SEL R56, RZ, 0x1, P1 ;  /* 0x00000001ff387807 */ /* 0x000fe40000800000 */
[----:B------:R-:W-:-:S02]  /*a4710*/  SEL R55, RZ, 0x1, P0 ;  /* 0x00000001ff377807 */ /* 0x000fc40000000000 */
[----:B------:R-:W-:Y:S02]  /*a4720*/  ISETP.GE.U32.AND P1, PT, R100, R47, PT ;  /* 0x0000002f6400720c */ /* 0x000fe40003f26070 */
[----:B------:R-:W-:Y:S01]  /*a4730*/  IADD3 R71, P0, PT, -R47, R100, RZ ;  /* 0x000000642f477210 */ /* 0x000fe20007f1e1ff */
[----:B------:R-:W-:Y:S01]  /*a4740*/  IMAD.X R47, RZ, RZ, RZ, P4 ;  /* 0x000000ffff2f7224 */ /* 0x000fe200020e06ff */
[----:B------:R-:W-:Y:S02]  /*a4750*/  IADD3.X R93, PT, PT, R93, R57, RZ, P5, P6 ;  /* 0x000000395d5d7210 */ /* 0x000fe40002fec4ff */
[----:B------:R-:W-:Y:S01]  /*a4760*/  IADD3 R55, P5, P6, R55, R76, R56 ;  /* 0x0000004c37377210 */ /* 0x000fe20007ebe038 */
[----:B------:R-:W-:Y:S01]  /*a4770*/  IMAD.X R98, R102, 0x1, ~R47, P0 ;  /* 0x0000000166627824 */ /* 0x000fe200000e0e2f */
[----:B------:R-:W-:Y:S02]  /*a4780*/  ISETP.GE.U32.AND P0, PT, R71, R36, PT ;  /* 0x000000244700720c */ /* 0x000fe40003f06070 */
[----:B------:R-:W-:-:S02]  /*a4790*/  IADD3.X R57, PT, PT, RZ, R78, RZ, P5, P6 ;  /* 0x0000004eff397210 */ /* 0x000fc40002fec4ff */
[----:B------:R-:W-:Y:S02]  /*a47a0*/  IADD3 R58, P5, PT, R55, R19, RZ ;  /* 0x00000013373a7210 */ /* 0x000fe40007fbe0ff */
[----:B------:R-:W-:Y:S02]  /*a47b0*/  ISETP.GE.U32.AND P4, PT, R75, R103, PT ;  /* 0x000000674b00720c */ /* 0x000fe40003f86070 */
[----:B------:R-:W-:Y:S01]  /*a47c0*/  ISETP.GE.U32.AND.EX P1, PT, R102, R47, PT, P1 ;  /* 0x0000002f6600720c */ /* 0x000fe20003f26110 */
[----:B------:R-:W-:Y:S01]  /*a47d0*/  IMAD.X R65, R57, 0x1, R18, P5 ;  /* 0x0000000139417824 */ /* 0x000fe200028e0612 */
[----:B------:R-:W-:Y:S02]  /*a47e0*/  ISETP.GE.U32.AND.EX P6, PT, R98, R37, PT, P0 ;  /* 0x000000256200720c */ /* 0x000fe40003fc6100 */
[----:B------:R-:W-:Y:S02]  /*a47f0*/  ISETP.GE.U32.AND.EX P4, PT, R90, R139, PT, P4 ;  /* 0x0000008b5a00720c */ /* 0x000fe40003f86140 */
[----:B------:R-:W-:-:S02]  /*a4800*/  ISETP.GE.U32.AND P0, PT, R58, R55, PT ;  /* 0x000000373a00720c */ /* 0x000fc40003f06070 */
[----:B------:R-:W-:Y:S02]  /*a4810*/  SEL R56, RZ, 0x1, P1 ;  /* 0x00000001ff387807 */ /* 0x000fe40000800000 */
[----:B------:R-:W-:Y:S02]  /*a4820*/  SEL R47, RZ, 0x1, P6 ;  /* 0x00000001ff2f7807 */ /* 0x000fe40003000000 */
[----:B------:R-:W-:Y:S02]  /*a4830*/  SEL R75, RZ, 0x1, P4 ;  /* 0x00000001ff4b7807 */ /* 0x000fe40002000000 */
[----:B------:R-:W-:Y:S02]  /*a4840*/  ISETP.LT.U32.AND P4, PT, R55, R76, PT ;  /* 0x0000004c3700720c */ /* 0x000fe40003f81070 */
[----:B------:R-:W-:Y:S02]  /*a4850*/  ISETP.GE.U32.AND.EX P0, PT, R65, R57, PT, P0 ;  /* 0x000000394100720c */ /* 0x000fe40003f06100 */
[----:B------:R-:W-:-:S02]  /*a4860*/  IADD3 R47, P6, PT, R47, R56, RZ ;  /* 0x000000382f2f7210 */ /* 0x000fc40007fde0ff */
[----:B------:R-:W-:Y:S01]  /*a4870*/  IADD3 R55, P1, P5, R124, R48, R75 ;  /* 0x000000307c377210 */ /* 0x000fe20007d3e04b */
[----:B------:R-:W-:Y:S01]  /*a4880*/  IMAD R48, R51, R42, RZ ;  /* 0x0000002a33307224 */ /* 0x000fe200078e02ff */
[----:B------:R-:W-:Y:S01]  /*a4890*/  ISETP.LT.U32.OR.EX P0, PT, R57, R78, !P0, P4 ;  /* 0x0000004e3900720c */ /* 0x000fe20004701540 */
[----:B------:R-:W-:Y:S01]  /*a48a0*/  IMAD.X R56, RZ, RZ, RZ, P6 ;  /* 0x000000ffff387224 */ /* 0x000fe200030e06ff */
[----:B------:R-:W-:Y:S02]  /*a48b0*/  IADD3 R75, P4, PT, -R47, R58, RZ ;  /* 0x0000003a2f4b7210 */ /* 0x000fe40007f9e1ff */
[----:B------:R-:W-:Y:S01]  /*a48c0*/  IADD3.X R57, PT, PT, R114, R49, RZ, P1, P5 ;  /* 0x0000003172397210 */ /* 0x000fe20000fea4ff */
[----:B------:R-:W-:Y:S01]  /*a48d0*/  IMAD R49, R53, R43, R48 ;  /* 0x0000002b35317224 */ /* 0x000fe200078e0230 */
[----:B------:R-:W-:Y:S01]  /*a48e0*/  ISETP.GE.U32.AND P1, PT, R55, R124, PT ;  /* 0x0000007c3700720c */ /* 0x000fe20003f26070 */
[----:B------:R-:W-:Y:S01]  /*a48f0*/  IMAD.X R78, R65, 0x1, ~R56, P4 ;  /* 0x00000001414e7824 */ /* 0x000fe200020e0e38 */
[----:B------:R-:W-:Y:S01]  /*a4900*/  ISETP.NE.U32.AND P4, PT, R92, RZ, PT ;  /* 0x000000ff5c00720c */ /* 0x000fe20003f85070 */
[----:B------:R-:W-:Y:S01]  /*a4910*/  IMAD.IADD R70, R81, 0x1, R49 ;  /* 0x0000000151467824 */ /* 0x000fe200078e0231 */
[----:B------:R-:W-:Y:S01]  /*a4920*/  ISETP.GE.U32.AND P5, PT, R75, R2, PT ;  /* 0x000000024b00720c */ /* 0x000fe20003fa6070 */
[----:B------:R-:W-:Y:S01]  /*a4930*/  IMAD.WIDE.U32 R48, R80, R40, RZ ;  /* 0x0000002850307225 */ /* 0x000fe200078e00ff */
[----:B------:R-:W-:-:S02]  /*a4940*/  ISETP.GE.U32.AND.EX P1, PT, R57, R114, PT, P1 ;  /* 0x000000723900720c */ /* 0x000fc40003f26110 */
[----:B------:R-:W-:Y:S01]  /*a4950*/  ISETP.NE.AND.EX P4, PT, R89, RZ, PT, P4 ;  /* 0x000000ff5900720c */ /* 0x000fe20003f85340 */
[----:B------:R-:W-:Y:S01]  /*a4960*/  IMAD.WIDE.U32 R82, R70, R40, RZ ;  /* 0x0000002846527225 */ /* 0x000fe200078e00ff */
[----:B------:R-:W-:Y:S02]  /*a4970*/  ISETP.GE.U32.AND P6, PT, R58, R47, PT ;  /* 0x0000002f3a00720c */ /* 0x000fe40003fc6070 */
[----:B------:R-:W-:Y:S02]  /*a4980*/  ISETP.GE.U32.AND.EX P5, PT, R78, R3, PT, P5 ;  /* 0x000000034e00720c */ /* 0x000fe40003fa6150 */
[----:B------:R-:W-:Y:S02]  /*a4990*/  SEL R87, RZ, 0x1, P1 ;  /* 0x00000001ff577807 */ /* 0x000fe40000800000 */
[----:B------:R-:W-:Y:S02]  /*a49a0*/  IADD3 R76, P1, PT, R85, -R38, RZ ;  /* 0x80000026554c7210 */ /* 0x000fe40007f3e0ff */
[----:B------:R-:W-:Y:S01]  /*a49b0*/  ISETP.GE.U32.AND.EX P6, PT, R65, R56, P5, P6 ;  /* 0x000000384100720c */ /* 0x000fe20002fc6160 */
[----:B------:R-:W-:Y:S01]  /*a49c0*/  IMAD.WIDE.U32 R82, P5, R80, R41, R82 ;  /* 0x0000002950527225 */ /* 0x000fe200078a0052 */
[----:B------:R-:W-:-:S02]  /*a49d0*/  LOP3.LUT R53, RZ, R53, RZ, 0x33, !PT ;  /* 0x00000035ff357212 */ /* 0x000fc400078e33ff */
[----:B------:R-:W-:Y:S01]  /*a49e0*/  PLOP3.LUT P0, PT, P0, P6, PT, 0xf8, 0x8f ;  /* 0x00000000008f781c */ /* 0x000fe2000070df70 */
[----:B------:R-:W-:Y:S01]  /*a49f0*/  IMAD.X R47, R84, 0x1, ~R39, P1 ;  /* 0x00000001542f7824 */ /* 0x000fe200008e0e27 */
        /* <DEDUP_REMOVED lines=28> */
.L_x_339:
[----:B------:R-:W-:Y:S05]  /*a4bc0*/  BSYNC.RECONVERGENT B2 ;  /* 0x0000000000027941 */ /* 0x000fea0003800200 */
.L_x_338:
[----:B------:R-:W-:Y:S01]  /*a4bd0*/  IMAD.X R85, RZ, RZ, RZ, P5 ;  /* 0x000000ffff557224 */ /* 0x000fe200028e06ff */
[----:B------:R-:W-:Y:S01]  /*a4be0*/  IADD3 R59, P5, PT, R59, R88, RZ ;  /* 0x000000583b3b7210 */ /* 0x000fe20007fbe0ff */
[----:B------:R-:W-:Y:S01]  /*a4bf0*/  IMAD.WIDE.U32 R86, R70, R38, RZ ;  /* 0x0000002646567225 */ /* 0x000fe200078e00ff */
[----:B------:R-:W-:Y:S01]  /*a4c00*/  IADD3 R56, P4, PT, R49, R82, RZ ;  /* 0x0000005231387210 */ /* 0x000fe20007f9e0ff */
[----:B------:R-:W-:Y:S01]  /*a4c10*/  BSSY.RECONVERGENT B2, `(.L_x_340) ;  /* 0x000003a000027945 */ /* 0x000fe20003800200 */
[----:B------:R-:W-:Y:S01]  /*a4c20*/  LOP3.LUT R51, RZ, R51, RZ, 0x33, !PT ;  /* 0x00000033ff337212 */ /* 0x000fe200078e33ff */
[----:B------:R-:W-:Y:S01]  /*a4c30*/  IMAD.X R60, R60, 0x1, R93, P5 ;  /* 0x000000013c3c7824 */ /* 0x000fe200028e065d */
[----:B------:R-:W-:Y:S01]  /*a4c40*/  SEL R48, R40, RZ, P0 ;  /* 0x000000ff28307207 */ /* 0x000fe20000000000 */
[----:B------:R-:W-:Y:S01]  /*a4c50*/  IMAD.WIDE.U32 R86, P5, R80, R39, R86 ;  /* 0x0000002750567225 */ /* 0x000fe200078a0056 */
[----:B------:R-:W-:Y:S02]  /*a4c60*/  LOP3.LUT R63, R63, 0xfffffffd, RZ, 0xc0, !PT ;  /* 0xfffffffd3f3f7812 */ /* 0x000fe400078ec0ff */
[----:B------:R-:W-:Y:S01]  /*a4c70*/  ISETP.GT.U32.AND.EX P1, PT, R56, R51, PT, P1 ;  /* 0x000000333800720c */ /* 0x000fe20003f24110 */
[----:B------:R-:W-:Y:S01]  /*a4c80*/  IMAD.X R89, RZ, RZ, RZ, P2 ;  /* 0x000000ffff597224 */ /* 0x000fe200010e06ff */
[----:B------:R-:W-:Y:S01]  /*a4c90*/  ISETP.GE.U32.AND P2, PT, R59, R88, PT ;  /* 0x000000583b00720c */ /* 0x000fe20003f46070 */
[----:B------:R-:W-:Y:S01]  /*a4ca0*/  IMAD.MOV.U32 R84, RZ, RZ, R83 ;  /* 0x000000ffff547224 */ /* 0x000fe200078e0053 */
[----:B------:R-:W-:Y:S01]  /*a4cb0*/  IADD3 R49, P6, PT, -R48, R69, RZ ;  /* 0x0000004530317210 */ /* 0x000fe20007fde1ff */
[----:B------:R-:W-:Y:S01]  /*a4cc0*/  IMAD.MOV.U32 R88, RZ, RZ, R73 ;  /* 0x000000ffff587224 */ /* 0x000fe200078e0049 */
[----:B------:R-:W-:Y:S01]  /*a4cd0*/  SEL R51, R41, RZ, P0 ;  /* 0x000000ff29337207 */ /* 0x000fe20000000000 */
[----:B------:R-:W-:Y:S01]  /*a4ce0*/  IMAD.WIDE.U32 R82, R80, R38, RZ ;  /* 0x0000002650527225 */ /* 0x000fe200078e00ff */
[----:B------:R-:W-:-:S02]  /*a4cf0*/  ISETP.GE.U32.AND.EX P2, PT, R60, R93, PT, P2 ;  /* 0x0000005d3c00720c */ /* 0x000fc40003f46120 */
[----:B------:R-:W-:Y:S01]  /*a4d00*/  @P5 LOP3.LUT R63, R63, 0x2, RZ, 0xfc, !PT ;  /* 0x000000023f3f5812 */ /* 0x000fe200078efcff */
[----:B------:R-:W-:Y:S01]  /*a4d10*/  IMAD.WIDE.U32.X R72, R70, R41, R84, P4 ;  /* 0x0000002946487225 */ /* 0x000fe200020e0454 */
[----:B------:R-:W-:Y:S02]  /*a4d20*/  SEL R69, RZ, 0x1, !P1 ;  /* 0x00000001ff457807 */ /* 0x000fe40004800000 */
[----:B------:R-:W-:Y:S01]  /*a4d30*/  LOP3.LUT R63, R63, 0xfffffffe, RZ, 0xc0, !PT ;  /* 0xfffffffe3f3f7812 */ /* 0x000fe200078ec0ff */
[----:B------:R-:W-:Y:S01]  /*a4d40*/  IMAD.WIDE.U32.X R52, R52, R3, R88, P3 ;  /* 0x0000000334347225 */ /* 0x000fe200018e0458 */
[----:B------:R-:W-:-:S03]  /*a4d50*/  IADD3 R85, P3, PT, R83, R86, RZ ;  /* 0x0000005653557210 */ /* 0x000fc60007f7e0ff */
[----:B------:R-:W-:Y:S01]  /*a4d60*/  IMAD.X R48, R74, 0x1, ~R51, P6 ;  /* 0x000000014a307824 */ /* 0x000fe200030e0e33 */
[----:B------:R-:W-:Y:S02]  /*a4d70*/  SEL R51, RZ, 0x1, P2 ;  /* 0x00000001ff337807 */ /* 0x000fe40001000000 */
[----:B------:R-:W-:Y:S01]  /*a4d80*/  IADD3 R74, P1, P2, R82, R72, R69 ;  /* 0x00000048524a7210 */ /* 0x000fe20007a3e045 */
[----:B------:R-:W-:-:S06]  /*a4d90*/  IMAD.WIDE.U32 R82, R48, R49, RZ ;  /* 0x0000003130527225 */ /* 0x000fcc00078e00ff */
[----:B------:R-:W-:Y:S02]  /*a4da0*/  @P3 LOP3.LUT R63, R63, 0x1, RZ, 0xfc, !PT ;  /* 0x000000013f3f3812 */ /* 0x000fe400078efcff */
[----:B------:R-:W-:Y:S02]  /*a4db0*/  IADD3 R56, P3, PT, R51, R52, RZ ;  /* 0x0000003433387210 */ /* 0x000fe40007f7e0ff */
[----:B------:R-:W-:Y:S02]  /*a4dc0*/  SEL R52, R76, R91, P0 ;  /* 0x0000005b4c347207 */ /* 0x000fe40000000000 */
[----:B------:R-:W-:Y:S01]  /*a4dd0*/  IADD3.X R76, PT, PT, R85, R73, RZ, P1, P2 ;  /* 0x00000049554c7210 */ /* 0x000fe20000fe44ff */
[----:B------:R-:W-:Y:S01]  /*a4de0*/  IMAD.X R51, RZ, RZ, R53, P3 ;  /* 0x000000ffff337224 */ /* 0x000fe200018e0635 */
[----:B------:R-:W-:Y:S01]  /*a4df0*/  ISETP.NE.U32.AND P3, PT, R56, RZ, PT ;  /* 0x000000ff3800720c */ /* 0x000fe20003f65070 */
[----:B------:R-:W-:-:S03]  /*a4e00*/  IMAD.WIDE.U32 R84, R47, R49, RZ ;  /* 0x000000312f547225 */ /* 0x000fc600078e00ff */
[----:B------:R-:W-:Y:S01]  /*a4e10*/  ISETP.NE.AND.EX P3, PT, R51, RZ, PT, P3 ;  /* 0x000000ff3300720c */ /* 0x000fe20003f65330 */
[----:B------:R-:W-:-:S04]  /*a4e20*/  IMAD.WIDE.U32 R82, P2, R49, R48, R82 ;  /* 0x0000003031527225 */ /* 0x000fc80007840052 */
[----:B------:R-:W-:-:S04]  /*a4e30*/  IMAD.WIDE.U32 R72, R49, R49, RZ ;  /* 0x0000003131487225 */ /* 0x000fc800078e00ff */
[----:B------:R-:W-:Y:S01]  /*a4e40*/  IMAD.WIDE.U32 R88, R48, R52, RZ ;  /* 0x0000003430587225 */ /* 0x000fe200078e00ff */
[----:B------:R-:W-:-:S03]  /*a4e50*/  IADD3 R107, P4, PT, R73, R82, RZ ;  /* 0x00000052496b7210 */ /* 0x000fc60007f9e0ff */
[----:B------:R-:W-:-:S04]  /*a4e60*/  IMAD.WIDE.U32 R96, P1, R52, R48, R84 ;  /* 0x0000003034607225 */ /* 0x000fc80007820054 */
[----:B------:R-:W-:Y:S02]  /*a4e70*/  IMAD.X R85, RZ, RZ, RZ, P2 ;  /* 0x000000ffff557224 */ /* 0x000fe400010e06ff */
[----:B------:R-:W-:Y:S02]  /*a4e80*/  IMAD.MOV.U32 R84, RZ, RZ, R83 ;  /* 0x000000ffff547224 */ /* 0x000fe400078e0053 */
[----:B------:R-:W-:-:S04]  /*a4e90*/  IMAD.WIDE.U32 R94, P2, R47, R49, R88 ;  /* 0x000000312f5e7225 */ /* 0x000fc80007840058 */
[----:B------:R-:W-:-:S04]  /*a4ea0*/  IMAD.WIDE.U32 R90, R49, R52, RZ ;  /* 0x00000034315a7225 */ /* 0x000fc800078e00ff */
[----:B------:R-:W-:-:S04]  /*a4eb0*/  IMAD.WIDE.U32 R88, R52, R49, RZ ;  /* 0x0000003134587225 */ /* 0x000fc800078e00ff */
[----:B------:R-:W-:Y:S01]  /*a4ec0*/  IMAD.WIDE.U32.X R82, R48, R48, R84, P4 ;  /* 0x0000003030527225 */ /* 0x000fe200020e0454 */
        /* <DEDUP_REMOVED lines=14> */
.L_x_341:
[----:B------:R-:W-:Y:S05]  /*a4fb0*/  BSYNC.RECONVERGENT B2 ;  /* 0x0000000000027941 */ /* 0x000fea0003800200 */
.L_x_340:
        /* <DEDUP_REMOVED lines=9> */
[----:B------:R-:W-:Y:S01]  /*a5050*/  LOP3.LUT P5, RZ, R63, 0x2, RZ, 0xc0, !PT ;  /* 0x000000023fff7812 */ /* 0x000fe200078ac0ff */
[----:B------:R-:W-:Y:S01]  /*a5060*/  IMAD R53, R107, R42, RZ ;  /* 0x0000002a6b357224 */ /* 0x000fe200078e02ff */
[----:B------:R-:W-:-:S02]  /*a5070*/  LOP3.LUT P6, RZ, R63, 0x1, RZ, 0xc0, !PT ;  /* 0x000000013fff7812 */ /* 0x000fc400078cc0ff */
[----:B------:R-:W-:Y:S01]  /*a5080*/  LOP3.LUT R63, R63, 0xfffffff7, RZ, 0xc0, !PT ;  /* 0xfffffff73f3f7812 */ /* 0x000fe200078ec0ff */
[----:B------:R-:W-:Y:S01]  /*a5090*/  IMAD.X R83, RZ, RZ, RZ, P5 ;  /* 0x000000ffff537224 */ /* 0x000fe200028e06ff */
[----:B------:R-:W-:Y:S01]  /*a50a0*/  IADD3 R69, P5, PT, R74, R77, RZ ;  /* 0x0000004d4a457210 */ /* 0x000fe20007fbe0ff */
[----:B------:R-:W-:-:S04]  /*a50b0*/  IMAD R53, R72, R43, R53 ;  /* 0x0000002b48357224 */ /* 0x000fc800078e0235 */
[----:B------:R-:W-:Y:S01]  /*a50c0*/  IMAD.X R105, R76, 0x1, R79, P5 ;  /* 0x000000014c697824 */ /* 0x000fe200028e064f */
[----:B------:R-:W-:-:S04]  /*a50d0*/  ISETP.GE.U32.AND P5, PT, R69, R74, PT ;  /* 0x0000004a4500720c */ /* 0x000fc80003fa6070 */
[----:B------:R-:W-:Y:S01]  /*a50e0*/  ISETP.GE.U32.AND.EX P5, PT, R105, R76, PT, P5 ;  /* 0x0000004c6900720c */ /* 0x000fe20003fa6150 */
[----:B------:R-:W-:-:S03]  /*a50f0*/  IMAD.WIDE.U32.X R76, R70, R39, R82, P6 ;  /* 0x00000027464c7225 */ /* 0x000fc600030e0452 */
[----:B------:R-:W-:Y:S01]  /*a5100*/  SEL R81, RZ, 0x1, P5 ;  /* 0x00000001ff517807 */ /* 0x000fe20002800000 */
[----:B------:R-:W-:-:S04]  /*a5110*/  IMAD.WIDE.U32 R92, P6, R80, R37, R92 ;  /* 0x00000025505c7225 */ /* 0x000fc800078c005c */
[----:B------:R-:W-:-:S09]  /*a5120*/  IMAD.WIDE.U32 R82, R52, R52, RZ ;  /* 0x0000003434527225 */ /* 0x000fd200078e00ff */
        /* <DEDUP_REMOVED lines=50> */
[----:B------:R-:W-:-:S08]  /*a5450*/  IADD3 R53, P6, PT, R73, R84, RZ ;  /* 0x0000005449357210 */ /* 0x000fd00007fde0ff */
[----:B------:R-:W-:Y:S02]  /*a5460*/  @P5 LOP3.LUT R63, R63, 0x10, RZ, 0xfc, !PT ;  /* 0x000000103f3f5812 */ /* 0x000fe400078efcff */
[----:B------:R-:W-:Y:S01]  /*a5470*/  IADD3 R77, P2, P5, R72, R86, R77 ;  /* 0x00000056484d7210 */ /* 0x000fe20007d5e04d */
[----:B------:R-:W-:Y:S01]  /*a5480*/  IMAD.WIDE.U32 R72, R69, R42, RZ ;  /* 0x0000002a45487225 */ /* 0x000fe200078e00ff */
[----:B------:R-:W-:Y:S02]  /*a5490*/  LOP3.LUT R63, R63, 0xfffffffe, RZ, 0xc0, !PT ;  /* 0xfffffffe3f3f7812 */ /* 0x000fe400078ec0ff */
[----:B------:R-:W-:Y:S01]  /*a54a0*/  IADD3.X R84, PT, PT, R53, R87, RZ, P2, P5 ;  /* 0x0000005735547210 */ /* 0x000fe200017ea4ff */
[----:B------:R-:W-:Y:S01]  /*a54b0*/  IMAD R53, R69, R43, R74 ;  /* 0x0000002b45357224 */ /* 0x000fe200078e024a */
[----:B------:R-:W-:-:S03]  /*a54c0*/  LOP3.LUT R63, R63, 0xfffffffb, RZ, 0xc0, !PT ;  /* 0xfffffffb3f3f7812 */ /* 0x000fc600078ec0ff */
        /* <DEDUP_REMOVED lines=42> */
[----:B------:R-:W-:-:S03]  /*a5770*/  IADD3.X R81, PT, PT, R81, R93, RZ, P2, P5 ;  /* 0x0000005d51517210 */ /* 0x000fc600017ea4ff */
        /* <DEDUP_REMOVED lines=15> */
[----:B------:R-:W-:-:S03]  /*a5870*/  IMAD.X R79, RZ, RZ, RZ, P5 ;  /* 0x000000ffff4f7224 */ /* 0x000fc600028e06ff */
[----:B------:R-:W-:Y:S01]  /*a5880*/  SEL R53, R78, R65, P0 ;  /* 0x000000414e357207 */ /* 0x000fe20000000000 */
[----:B------:R-:W-:Y:S02]  /*a5890*/  IMAD.MOV.U32 R78, RZ, RZ, R83 ;  /* 0x000000ffff4e7224 */ /* 0x000fe400078e0053 */
        /* <DEDUP_REMOVED lines=27> */
[----:B------:R-:W-:-:S03]  /*a5a50*/  IMAD.WIDE.U32 R64, R71, R36, RZ ;  /* 0x0000002447407225 */ /* 0x000fc600078e00ff */
[----:B------:R-:W-:Y:S01]  /*a5a60*/  IADD3.X R95, PT, PT, R95, R79, RZ, P4, P5 ;  /* 0x0000004f5f5f7210 */ /* 0x000fe200027ea4ff */
[----:B------:R-:W-:Y:S01]  /*a5a70*/  IMAD.MOV.U32 R78, RZ, RZ, R85 ;  /* 0x000000ffff4e7224 */ /* 0x000fe200078e0055 */
        /* <DEDUP_REMOVED lines=59> */
[----:B------:R-:W-:Y:S01]  /*a5e30*/  IMAD.WIDE.U32 R94, R53, R52, RZ ;  /* 0x00000034355e7225 */ /* 0x000fe200078e00ff */
[----:B------:R-:W-:Y:S02]  /*a5e40*/  @P5 LOP3.LUT R63, R63, 0x80, RZ, 0xfc, !PT ;  /* 0x000000803f3f5812 */ /* 0x000fe400078efcff */
[----:B------:R-:W-:Y:S01]  /*a5e50*/  SEL R77, RZ, 0x1, P0 ;  /* 0x00000001ff4d7807 */ /* 0x000fe20000000000 */
[----:B------:R-:W-:-:S03]  /*a5e60*/  IMAD.WIDE.U32 R86, P5, R56, R51, R86 ;  /* 0x0000003338567225 */ /* 0x000fc600078a0056 */
[----:B------:R-:W-:Y:S01]  /*a5e70*/  IADD3 R106, P0, P1, R90, R88, R77 ;  /* 0x000000585a6a7210 */ /* 0x000fe2000791e04d */
[----:B------:R-:W-:Y:S01]  /*a5e80*/  IMAD.WIDE.U32 R94, P2, R58, R47, R94 ;  /* 0x0000002f3a5e7225 */ /* 0x000fe2000784005e */
[----:B------:R-:W-:-:S03]  /*a5e90*/  IADD3 R107, P3, PT, R91, R86, RZ ;  /* 0x000000565b6b7210 */ /* 0x000fc60007f7e0ff */
[----:B------:R-:W-:Y:S01]  /*a5ea0*/  IMAD R86, R109, R42, RZ ;  /* 0x0000002a6d567224 */ /* 0x000fe200078e02ff */
        /* <DEDUP_REMOVED lines=18> */
[----:B------:R-:W-:Y:S01]  /*a5fd0*/  IMAD.WIDE.U32 R96, R76, R2, RZ ;  /* 0x000000024c607225 */ /* 0x000fe200078e00ff */
[----:B------:R-:W-:Y:S02]  /*a5fe0*/  IADD3 R119, P1, PT, R64, R99, RZ ;  /* 0x0000006340777210 */ /* 0x000fe40007f3e0ff */
        /* <DEDUP_REMOVED lines=56> */
[----:B------:R-:W-:Y:S01]  /*a6370*/  IMAD R72, R61, R42, RZ ;  /* 0x0000002a3d487224 */ /* 0x000fe200078e02ff */
[----:B------:R-:W-:Y:S02]  /*a6380*/  IADD3 R115, P6, PT, R23, R88, RZ ;  /* 0x0000005817737210 */ /* 0x000fe40007fde0ff */
[----:B------:R-:W-:-:S06]  /*a6390*/  LOP3.LUT R61, RZ, R61, RZ, 0x33, !PT ;  /* 0x0000003dff3d7212 */ /* 0x000fcc00078e33ff */
[----:B------:R-:W-:-:S05]  /*a63a0*/  @P4 LOP3.LUT R63, R63, 0x4, RZ, 0xfc, !PT ;  /* 0x000000043f3f4812 */ /* 0x000fca00078efcff */
        /* <DEDUP_REMOVED lines=30> */
[----:B------:R-:W-:Y:S01]  /*a6590*/  IADD3.X R98, PT, PT, R61, R101, RZ, P4, P6 ;  /* 0x000000653d627210 */ /* 0x000fe200027ec4ff */
[----:B------:R-:W-:Y:S01]  /*a65a0*/  IMAD.WIDE.U32 R86, R51, R58, RZ ;  /* 0x0000003a33567225 */ /* 0x000fe200078e00ff */
        /* <DEDUP_REMOVED lines=35> */
[----:B------:R-:W-:Y:S02]  /*a67e0*/  IMAD.X R83, RZ, RZ, RZ, P5 ;  /* 0x000000ffff537224 */ /* 0x000fe400028e06ff */
[----:B------:R-:W-:Y:S01]  /*a67f0*/  IMAD.MOV.U32 R94, RZ, RZ, R85 ;  /* 0x000000ffff5e7224 */ /* 0x000fe200078e0055 */
        /* <DEDUP_REMOVED lines=8> */
[C---:B------:R-:W-:Y:S01]  /*a6880*/  IMAD.WIDE.U32.X R82, R75.reuse, R39, R82, P1 ;  /* 0x000000274b527225 */ /* 0x040fe200008e0452 */
[----:B------:R-:W-:Y:S02]  /*a6890*/  IADD3 R111, P1, PT, R90, R119, RZ ;  /* 0x000000775a6f7210 */ /* 0x000fe40007f3e0ff */
[----:B------:R-:W-:Y:S01]  /*a68a0*/  SEL R100, RZ, 0x1, P2 ;  /* 0x00000001ff647807 */ /* 0x000fe20001000000 */
[----:B------:R-:W-:-:S03]  /*a68b0*/  IMAD.WIDE.U32 R96, R75, R36, RZ ;  /* 0x000000244b607225 */ /* 0x000fc600078e00ff */
[----:B------:R-:W-:Y:S01]  /*a68c0*/  IADD3 R100, P2, P4, R107, R94, R100 ;  /* 0x0000005e6b647210 */ /* 0x000fe20007c5e064 */
[----:B------:R-:W-:Y:S01]  /*a68d0*/  IMAD.X R121, R92, 0x1, R112, P1 ;  /* 0x000000015c797824 */ /* 0x000fe200008e0670 */
[----:B------:R-:W-:Y:S01]  /*a68e0*/  ISETP.GE.U32.AND P1, PT, R111, R90, PT ;  /* 0x0000005a6f00720c */ /* 0x000fe20003f26070 */
[C---:B------:R-:W-:Y:S01]  /*a68f0*/  IMAD.WIDE.U32 R84, R76.reuse, R36, RZ ;  /* 0x000000244c547225 */ /* 0x040fe200078e00ff */
[----:B------:R-:W-:Y:S02]  /*a6900*/  IADD3.X R102, PT, PT, R109, R95, RZ, P2, P4 ;  /* 0x0000005f6d667210 */ /* 0x000fe400017e84ff */
[----:B------:R-:W-:Y:S01]  /*a6910*/  ISETP.GE.U32.AND.EX P1, PT, R121, R92, PT, P1 ;  /* 0x0000005c7900720c */ /* 0x000fe20003f26110 */
[----:B------:R-:W-:-:S03]  /*a6920*/  IMAD.WIDE.U32 R96, P2, R76, R37, R96 ;  /* 0x000000254c607225 */ /* 0x000fc60007840060 */
[----:B------:R-:W-:Y:S01]  /*a6930*/  SEL R95, RZ, 0x1, P1 ;  /* 0x00000001ff5f7807 */ /* 0x000fe20000800000 */
[----:B------:R-:W-:Y:S01]  /*a6940*/  IMAD.MOV.U32 R94, RZ, RZ, R103 ;  /* 0x000000ffff5e7224 */ /* 0x000fe200078e0067 */
        /* <DEDUP_REMOVED lines=16> */
[----:B------:R-:W-:Y:S01]  /*a6a50*/  IMAD.MOV.U32 R98, RZ, RZ, R69 ;  /* 0x000000ffff627224 */ /* 0x000fe200078e0045 */
[----:B------:R-:W-:-:S04]  /*a6a60*/  IADD3 R113, P4, PT, R67, R82, RZ ;  /* 0x0000005243717210 */ /* 0x000fc80007f9e0ff */
[----:B------:R-:W-:Y:S02]  /*a6a70*/  @P6 LOP3.LUT R63, R63, 0x1, RZ, 0xfc, !PT ;  /* 0x000000013f3f6812 */ /* 0x000fe400078efcff */
[----:B------:R-:W-:Y:S01]  /*a6a80*/  IADD3 R96, P5, P6, R66, R84, R95 ;  /* 0x0000005442607210 */ /* 0x000fe20007ebe05f */
[----:B------:R-:W-:Y:S01]  /*a6a90*/  IMAD.X R95, RZ, RZ, RZ, P0 ;  /* 0x000000ffff5f7224 */ /* 0x000fe200000e06ff */
[----:B------:R-:W-:Y:S01]  /*a6aa0*/  IADD3 R82, P0, PT, R101, R100, RZ ;  /* 0x0000006465527210 */ /* 0x000fe20007f1e0ff */
[-C--:B------:R-:W-:Y:S01]  /*a6ab0*/  IMAD.WIDE.U32 R66, R53, R58.reuse, RZ ;  /* 0x0000003a35427225 */ /* 0x080fe200078e00ff */
[----:B------:R-:W-:Y:S02]  /*a6ac0*/  IADD3.X R113, PT, PT, R113, R85, RZ, P5, P6 ;  /* 0x0000005571717210 */ /* 0x000fe40002fec4ff */
[----:B------:R-:W-:Y:S01]  /*a6ad0*/  LOP3.LUT P5, RZ, R63, 0x200, RZ, 0xc0, !PT ;  /* 0x000002003fff7812 */ /* 0x000fe200078ac0ff */
[----:B------:R-:W-:Y:S01]  /*a6ae0*/  IMAD.X R72, R105, 0x1, R102, P0 ;  /* 0x0000000169487824 */ /* 0x000fe200000e0666 */
        /* <DEDUP_REMOVED lines=8> */
[----:B------:R-:W-:Y:S02]  /*a6b70*/  LOP3.LUT R63, R63, 0xfffffeff, RZ, 0xc0, !PT ;  /* 0xfffffeff3f3f7812 */ /* 0x000fe400078ec0ff */
[----:B------:R-:W-:-:S10]  /*a6b80*/  IADD3 R101, P3, PT, R85, R66, RZ ;  /* 0x0000004255657210 */ /* 0x000fd40007f7e0ff */
[----:B------:R-:W-:-:S04]  /*a6b90*/  @P0 LOP3.LUT R63, R63, 0x100, RZ, 0xfc, !PT ;  /* 0x000001003f3f0812 */ /* 0x000fc800078efcff */
[----:B------:R-:W-:Y:S02]  /*a6ba0*/  @P3 LOP3.LUT R63, R63, 0x80, RZ, 0xfc, !PT ;  /* 0x000000803f3f3812 */ /* 0x000fe400078efcff */
[----:B------:R-:W-:-:S04]  /*a6bb0*/  IADD3 R85, P0, P3, R84, R94, R99 ;  /* 0x0000005e54557210 */ /* 0x000fc80007b1e063 */
[----:B------:R-:W-:Y:S02]  /*a6bc0*/  IADD3.X R95, PT, PT, R101, R95, RZ, P0, P3 ;  /* 0x0000005f655f7210 */ /* 0x000fe400007e64ff */
[----:B------:R-:W-:Y:S02]  /*a6bd0*/  LOP3.LUT P3, RZ, R63, 0x400, RZ, 0xc0, !PT ;  /* 0x000004003fff7812 */ /* 0x000fe4000786c0ff */
[----:B------:R-:W-:Y:S01]  /*a6be0*/  ISETP.GE.U32.AND P0, PT, R117, R80, PT ;  /* 0x000000507500720c */ /* 0x000fe20003f06070 */
[----:B------:R-:W-:Y:S02]  /*a6bf0*/  IMAD.MOV.U32 R80, RZ, RZ, R89 ;  /* 0x000000ffff507224 */ /* 0x000fe400078e0059 */
[----:B------:R-:W-:Y:S01]  /*a6c00*/  IMAD.X R99, RZ, RZ, RZ, P3 ;  /* 0x000000ffff637224 */ /* 0x000fe200018e06ff */
[----:B------:R-:W-:Y:S01]  /*a6c10*/  ISETP.GE.U32.AND.EX P0, PT, R110, R81, PT, P0 ;  /* 0x000000516e00720c */ /* 0x000fe20003f06100 */
[----:B------:R-:W-:Y:S01]  /*a6c20*/  IMAD.X R81, RZ, RZ, RZ, P6 ;  /* 0x000000ffff517224 */ /* 0x000fe200030e06ff */
[----:B------:R-:W-:Y:S01]  /*a6c30*/  LOP3.LUT P6, RZ, R63, 0x8, RZ, 0xc0, !PT ;  /* 0x000000083fff7812 */ /* 0x000fe200078cc0ff */
[----:B------:R-:W-:Y:S01]  /*a6c40*/  IMAD.WIDE.U32.X R98, R70, R3, R98, P5 ;  /* 0x0000000346627225 */ /* 0x000fe200028e0462 */
[----:B------:R-:W-:-:S02]  /*a6c50*/  SEL R69, RZ, 0x1, P0 ;  /* 0x00000001ff457807 */ /* 0x000fc40000000000 */
[----:B------:R-:W-:Y:S02]  /*a6c60*/  LOP3.LUT P5, RZ, R63, 0x20, RZ, 0xc0, !PT ;  /* 0x000000203fff7812 */ /* 0x000fe400078ac0ff */
        /* <DEDUP_REMOVED lines=14> */
[----:B------:R-:W-:-:S05]  /*a6d50*/  @P0 IADD3 R50, P3, PT, R69, R50, RZ ;  /* 0x0000003245320210 */ /* 0x000fca0007f7e0ff */
        /* <DEDUP_REMOVED lines=20> */
[----:B------:R-:W-:Y:S01]  /*a6ea0*/  IMAD R76, R121, R42, RZ ;  /* 0x0000002a794c7224 */ /* 0x000fe200078e02ff */
[----:B------:R-:W-:Y:S02]  /*a6eb0*/  IADD3 R89, P2, PT, R89, R80, RZ ;  /* 0x0000005059597210 */ /* 0x000fe40007f5e0ff */
[----:B------:R-:W-:Y:S02]  /*a6ec0*/  SEL R69, RZ, 0x1, P0 ;  /* 0x00000001ff457807 */ /* 0x000fe40000000000 */
[----:B------:R-:W-:Y:S02]  /*a6ed0*/  LOP3.LUT R80, RZ, R121, RZ, 0x33, !PT ;  /* 0x00000079ff507212 */ /* 0x000fe400078e33ff */
        /* <DEDUP_REMOVED lines=33> */
[----:B------:R-:W-:-:S03]  /*a70f0*/  IMAD R88, R119, R42, RZ ;  /* 0x0000002a77587224 */ /* 0x000fc600078e02ff */
[----:B------:R-:W-:Y:S01]  /*a7100*/  P2R R108, PR, RZ, 0x1 ;  /* 0x00000001ff6c7803 */ /* 0x000fe20000000000 */
[----:B------:R-:W-:Y:S01]  /*a7110*/  IMAD R111, R106, R43, R88 ;  /* 0x0000002b6a6f7224 */ /* 0x000fe200078e0258 */
[----:B------:R-:W-:-:S04]  /*a7120*/  LOP3.LUT R88, RZ, R119, RZ, 0x33, !PT ;  /* 0x00000077ff587212 */ /* 0x000fc800078e33ff */
        /* <DEDUP_REMOVED lines=163> */
[----:B------:R-:W-:Y:S02]  /*a7b60*/  IADD3 R55, P3, PT, R55, -R38, RZ ;  /* 0x8000002637377210 */ /* 0x000fe40007f7e0ff */
[----:B------:R-:W-:Y:S02]  /*a7b70*/  SEL R23, R40, RZ, P2 ;  /* 0x000000ff28177207 */ /* 0x000fe40001000000 */
        /* <DEDUP_REMOVED lines=9> */
[----:B------:R-:W-:Y:S02]  /*a7c10*/  SEL R27, R27, R88, P2 ;  /* 0x000000581b1b7207 */ /* 0x000fe40001000000 */
[----:B------:R-:W-:-:S02]  /*a7c20*/  SEL R22, R41, RZ, P2 ;  /* 0x000000ff29167207 */ /* 0x000fc40001000000 */
        /* <DEDUP_REMOVED lines=21> */
[----:B------:R-:W-:-:S04]  /*a7d80*/  IMAD.MOV.U32 R22, RZ, RZ, R81 ;  /* 0x000000ffff167224 */ /* 0x000fc800078e0051 */
[----:B------:R-:W-:Y:S01]  /*a7d90*/  IMAD.X R9, RZ, RZ, RZ, P2 ;  /* 0x000000ffff097224 */ /* 0x000fe200010e06ff */
[----:B------:R-:W-:-:S05]  /*a7da0*/  IADD3 R57, P2, PT, -R8, R25, RZ ;  /* 0x0000001908397210 */ /* 0x000fca0007f5e1ff */
[----:B------:R-:W-:Y:S01]  /*a7db0*/  IMAD.X R10, R24, 0x1, ~R9, P2 ;  /* 0x00000001180a7824 */ /* 0x000fe200010e0e09 */
[----:B------:R-:W-:-:S04]  /*a7dc0*/  ISETP.GE.U32.AND P2, PT, R25, R8, PT ;  /* 0x000000081900720c */ /* 0x000fc80003f46070 */
[----:B------:R-:W-:Y:S01]  /*a7dd0*/  ISETP.GE.U32.AND.EX P2, PT, R24, R9, PT, P2 ;  /* 0x000000091800720c */ /* 0x000fe20003f46120 */
[----:B------:R-:W-:Y:S01]  /*a7de0*/  IMAD.X R9, RZ, RZ, RZ, P0 ;  /* 0x000000ffff097224 */ /* 0x000fe200000e06ff */
[----:B------:R-:W-:Y:S02]  /*a7df0*/  ISETP.NE.AND P0, PT, R108, RZ, PT ;  /* 0x000000ff6c00720c */ /* 0x000fe40003f05270 */
[----:B------:R-:W-:Y:S02]  /*a7e00*/  SEL R23, RZ, 0x1, P2 ;  /* 0x00000001ff177807 */ /* 0x000fe40001000000 */
[----:B------:R-:W-:-:S04]  /*a7e10*/  ISETP.GE.U32.AND P2, PT, R57, R16, PT ;  /* 0x000000103900720c */ /* 0x000fc80003f46070 */
[----:B------:R-:W-:-:S04]  /*a7e20*/  ISETP.GE.U32.AND.EX P2, PT, R10, R17, PT, P2 ;  /* 0x000000110a00720c */ /* 0x000fc80003f46120 */
[----:B------:R-:W-:Y:S02]  /*a7e30*/  SEL R8, RZ, 0x1, P2 ;  /* 0x00000001ff087807 */ /* 0x000fe40001000000 */
[----:B------:R-:W-:-:S05]  /*a7e40*/  IADD3 R57, P2, PT, R57, -R16, RZ ;  /* 0x8000001039397210 */ /* 0x000fca0007f5e0ff */
[----:B------:R-:W-:Y:S01]  /*a7e50*/  IMAD.X R59, R10, 0x1, ~R17, P2 ;  /* 0x000000010a3b7824 */ /* 0x000fe200010e0e11 */
[----:B------:R-:W-:Y:S01]  /*a7e60*/  LOP3.LUT P2, RZ, R63, 0x800, RZ, 0xc0, !PT ;  /* 0x000008003fff7812 */ /* 0x000fe2000784c0ff */
[----:B------:R-:W-:-:S04]  /*a7e70*/  IMAD.MOV.U32 R10, RZ, RZ, R65 ;  /* 0x000000ffff0a7224 */ /* 0x000fc800078e0041 */
[----:B------:R-:W-:Y:S01]  /*a7e80*/  IMAD.X R11, RZ, RZ, RZ, P2 ;  /* 0x000000ffff0b7224 */ /* 0x000fe200010e06ff */
[----:B------:R-:W-:Y:S01]  /*a7e90*/  IADD3 R16, P2, PT, R8, R23, RZ ;  /* 0x0000001708107210 */ /* 0x000fe20007f5e0ff */
[----:B------:R-:W-:Y:S02]  /*a7ea0*/  IMAD.X R23, RZ, RZ, RZ, P4 ;  /* 0x000000ffff177224 */ /* 0x000fe400020e06ff */
[----:B------:R-:W-:-:S04]  /*a7eb0*/  IMAD.WIDE.U32.X R10, R71, R3, R10, P3 ;  /* 0x00000003470a7225 */ /* 0x000fc800018e040a */
[----:B------:R-:W-:Y:S01]  /*a7ec0*/  IMAD.X R24, RZ, RZ, RZ, P2 ;  /* 0x000000ffff187224 */ /* 0x000fe200010e06ff */
[----:B------:R-:W-:Y:S01]  /*a7ed0*/  ISETP.GE.U32.AND P2, PT, R93, R64, PT ;  /* 0x000000405d00720c */ /* 0x000fe20003f46070 */
[----:B------:R-:W-:Y:S01]  /*a7ee0*/  IMAD.WIDE.U32.X R22, R75, R3, R22, P5 ;  /* 0x000000034b167225 */ /* 0x000fe200028e0416 */
[----:B------:R-:W-:Y:S02]  /*a7ef0*/  IADD3 R64, P4, PT, R105, -R38, RZ ;  /* 0x8000002669407210 */ /* 0x000fe40007f9e0ff */
[----:B------:R-:W-:-:S04]  /*a7f00*/  ISETP.GE.U32.AND.EX P2, PT, R97, R78, PT, P2 ;  /* 0x0000004e6100720c */ /* 0x000fc80003f46120 */
        /* <DEDUP_REMOVED lines=11> */
[----:B------:R-:W-:-:S03]  /*a7fc0*/  IMAD.WIDE.U32 R16, P5, R20, R37, R10 ;  /* 0x0000002514107225 */ /* 0x000fc600078a000a */
[----:B------:R-:W-:Y:S01]  /*a7fd0*/  ISETP.GE.U32.AND.EX P2, PT, R99, R24, PT, P2 ;  /* 0x000000186300720c */ /* 0x000fe20003f46120 */
[----:B------:R-:W-:Y:S02]  /*a7fe0*/  IMAD.X R19, RZ, RZ, RZ, P6 ;  /* 0x000000ffff137224 */ /* 0x000fe400030e06ff */
[----:B------:R-:W-:Y:S02]  /*a7ff0*/  IMAD.MOV.U32 R8, RZ, RZ, R67 ;  /* 0x000000ffff087224 */ /* 0x000fe400078e0043 */
[----:B------:R-:W-:-:S04]  /*a8000*/  IMAD.WIDE.U32 R10, R20, R36, RZ ;  /* 0x00000024140a7225 */ /* 0x000fc800078e00ff */
[----:B------:R-:W-:-:S04]  /*a8010*/  IMAD.MOV.U32 R18, RZ, RZ, R89 ;  /* 0x000000ffff127224 */ /* 0x000fc800078e0059 */
        /* <DEDUP_REMOVED lines=30> */
.L_x_343:
[----:B------:R-:W-:Y:S05]  /*a8200*/  BSYNC.RECONVERGENT B2 ;  /* 0x0000000000027941 */ /* 0x000fea0003800200 */
.L_x_342:
[----:B------:R-:W-:Y:S01]  /*a8210*/  ISETP.GE.U32.AND P3, PT, R83, R73, PT ;  /* 0x000000495300720c */ /* 0x000fe20003f66070 */
[----:B------:R-:W-:Y:S01]  /*a8220*/  IMAD.X R24, R102, 0x1, ~R39, P4 ;  /* 0x0000000166187824 */ /* 0x000fe200020e0e27 */
[----:B------:R-:W-:Y:S01]  /*a8230*/  ISETP.GE.U32.AND P2, PT, R50, R85, PT ;  /* 0x000000553200720c */ /* 0x000fe20003f46070 */
[----:B------:R-:W-:Y:S01]  /*a8240*/  IMAD.X R27, RZ, RZ, RZ, P5 ;  /* 0x000000ffff1b7224 */ /* 0x000fe200028e06ff */
[----:B------:R-:W-:Y:S01]  /*a8250*/  ISETP.GE.U32.AND.EX P3, PT, R94, R68, PT, P3 ;  /* 0x000000445e00720c */ /* 0x000fe20003f66130 */
[----:B------:R-:W-:Y:S01]  /*a8260*/  IMAD.MOV.U32 R26, RZ, RZ, R17 ;  /* 0x000000ffff1a7224 */ /* 0x000fe200078e0011 */
[----:B------:R-:W-:Y:S01]  /*a8270*/  IADD3 R85, P4, PT, R11, R16, RZ ;  /* 0x000000100b557210 */ /* 0x000fe20007f9e0ff */
        /* <DEDUP_REMOVED lines=9> */
[----:B------:R-:W-:Y:S02]  /*a8310*/  IADD3 R78, P3, PT, R60, R88, RZ ;  /* 0x000000583c4e7210 */ /* 0x000fe40007f7e0ff */
[----:B------:R-:W-:Y:S02]  /*a8320*/  SEL R25, RZ, 0x1, P2 ;  /* 0x00000001ff197807 */ /* 0x000fe40001000000 */
[----:B------:R-:W-:Y:S01]  /*a8330*/  SEL R79, R24, R79, P1 ;  /* 0x0000004f184f7207 */ /* 0x000fe20000800000 */
[----:B------:R-:W-:Y:S01]  /*a8340*/  IMAD.X R88, R55, 0x1, R88, P3 ;  /* 0x0000000137587824 */ /* 0x000fe200018e0658 */
[----:B------:R-:W-:-:S02]  /*a8350*/  ISETP.GE.U32.AND P5, PT, R60, R11, PT ;  /* 0x0000000b3c00720c */ /* 0x000fc40003fa6070 */
[----:B------:R-:W-:Y:S02]  /*a8360*/  ISETP.GE.U32.AND P2, PT, R78, R77, PT ;  /* 0x0000004d4e00720c */ /* 0x000fe40003f46070 */
[----:B------:R-:W-:Y:S02]  /*a8370*/  LOP3.LUT P6, RZ, R63, 0x80, RZ, 0xc0, !PT ;  /* 0x000000803fff7812 */ /* 0x000fe400078cc0ff */
[----:B------:R-:W-:Y:S02]  /*a8380*/  ISETP.GE.U32.AND.EX P5, PT, R55, RZ, PT, P5 ;  /* 0x000000ff3700720c */ /* 0x000fe40003fa6150 */
[----:B------:R-:W-:Y:S01]  /*a8390*/  ISETP.GE.U32.AND.EX P2, PT, R88, R79, PT, P2 ;  /* 0x0000004f5800720c */ /* 0x000fe20003f46120 */
[----:B------:R-:W-:Y:S01]  /*a83a0*/  IMAD.WIDE.U32.X R8, R53, R53, R8, P6 ;  /* 0x0000003535087225 */ /* 0x000fe200030e0408 */
[----:B------:R-:W-:Y:S02]  /*a83b0*/  SEL R11, RZ, 0x1, P5 ;  /* 0x00000001ff0b7807 */ /* 0x000fe40002800000 */
[----:B------:R-:W-:-:S02]  /*a83c0*/  SEL R24, RZ, 0x1, P2 ;  /* 0x00000001ff187807 */ /* 0x000fc40001000000 */
[----:B------:R-:W-:Y:S02]  /*a83d0*/  IADD3 R25, P5, PT, R25, R8, RZ ;  /* 0x0000000819197210 */ /* 0x000fe40007fbe0ff */
[----:B------:R-:W-:Y:S02]  /*a83e0*/  IADD3 R24, P2, PT, R24, R11, RZ ;  /* 0x0000000b18187210 */ /* 0x000fe40007f5e0ff */
[----:B------:R-:W-:Y:S01]  /*a83f0*/  IADD3 R91, P6, PT, R80, R91, RZ ;  /* 0x0000005b505b7210 */ /* 0x000fe20007fde0ff */
[----:B------:R-:W-:Y:S01]  /*a8400*/  IMAD.X R21, RZ, RZ, R9, P5 ;  /* 0x000000ffff157224 */ /* 0x000fe200028e0609 */
[----:B------:R-:W-:Y:S01]  /*a8410*/  SEL R9, R67, R84, P1 ;  /* 0x0000005443097207 */ /* 0x000fe20000800000 */
[----:B------:R-:W-:Y:S01]  /*a8420*/  IMAD.X R55, RZ, RZ, RZ, P2 ;  /* 0x000000ffff377224 */ /* 0x000fe200010e06ff */
[----:B------:R-:W-:Y:S01]  /*a8430*/  IADD3 R67, P2, PT, R57, -R24, RZ ;  /* 0x8000001839437210 */ /* 0x000fe20007f5e0ff */
[----:B------:R-:W-:Y:S01]  /*a8440*/  IMAD.WIDE.U32 R16, R91, R42, RZ ;  /* 0x0000002a5b107225 */ /* 0x000fe200078e00ff */
[----:B------:R-:W-:-:S02]  /*a8450*/  SEL R8, R65, R86, P1 ;  /* 0x0000005641087207 */ /* 0x000fc40000800000 */
[----:B------:R-:W-:Y:S01]  /*a8460*/  ISETP.GE.U32.AND P3, PT, R91, R80, PT ;  /* 0x000000505b00720c */ /* 0x000fe20003f66070 */
[----:B------:R-:W-:Y:S01]  /*a8470*/  IMAD.X R90, R87, 0x1, R90, P6 ;  /* 0x00000001575a7824 */ /* 0x000fe200030e065a */
[----:B------:R-:W-:Y:S01]  /*a8480*/  ISETP.GE.U32.AND P6, PT, R57, R24, PT ;  /* 0x000000183900720c */ /* 0x000fe20003fc6070 */
[----:B------:R-:W-:Y:S01]  /*a8490*/  IMAD.X R84, R59, 0x1, ~R55, P2 ;  /* 0x000000013b547824 */ /* 0x000fe200010e0e37 */
[----:B------:R-:W-:Y:S01]  /*a84a0*/  ISETP.GE.U32.AND P5, PT, R67, R8, PT ;  /* 0x000000084300720c */ /* 0x000fe20003fa6070 */
[----:B------:R-:W-:Y:S01]  /*a84b0*/  IMAD R60, R90, R42, RZ ;  /* 0x0000002a5a3c7224 */ /* 0x000fe200078e02ff */
[----:B------:R-:W-:Y:S01]  /*a84c0*/  LOP3.LUT R11, RZ, R91, RZ, 0x33, !PT ;  /* 0x0000005bff0b7212 */ /* 0x000fe200078e33ff */
[----:B------:R-:W-:Y:S01]  /*a84d0*/  IMAD.WIDE.U32 R80, R16, R40, RZ ;  /* 0x0000002810507225 */ /* 0x000fe200078e00ff */
[----:B------:R-:W-:Y:S02]  /*a84e0*/  ISETP.GE.U32.AND.EX P6, PT, R59, R55, PT, P6 ;  /* 0x000000373b00720c */ /* 0x000fe40003fc6160 */
[----:B------:R-:W-:Y:S01]  /*a84f0*/  ISETP.GE.U32.AND.EX P5, PT, R84, R9, PT, P5 ;  /* 0x000000095400720c */ /* 0x000fe20003fa6150 */
[----:B------:R-:W-:Y:S01]  /*a8500*/  IMAD R75, R91, R43, R60 ;  /* 0x0000002b5b4b7224 */ /* 0x000fe200078e023c */
[----:B------:R-:W-:Y:S01]  /*a8510*/  ISETP.GE.U32.AND.EX P3, PT, R90, R87, PT, P3 ;  /* 0x000000575a00720c */ /* 0x000fe20003f66130 */
[-C--:B------:R-:W-:Y:S01]  /*a8520*/  IMAD.WIDE.U32 R64, R76, R2.reuse, RZ ;  /* 0x000000024c407225 */ /* 0x080fe200078e00ff */
[----:B------:R-:W-:-:S02]  /*a8530*/  IADD3 R55, P0, PT, R101, -R2, RZ ;  /* 0x8000000265377210 */ /* 0x000fc40007f1e0ff */
[----:B------:R-:W-:Y:S02]  /*a8540*/  ISETP.GT.U32.AND P2, PT, R80, R11, PT ;  /* 0x0000000b5000720c */ /* 0x000fe40003f44070 */
[----:B------:R-:W-:Y:S01]  /*a8550*/  SEL R60, RZ, 0x1, P6 ;  /* 0x00000001ff3c7807 */ /* 0x000fe20003000000 */
[----:B------:R-:W-:Y:S01]  /*a8560*/  IMAD.X R57, R98, 0x1, ~R3, P0 ;  /* 0x0000000162397824 */ /* 0x000fe200000e0e03 */
[----:B------:R-:W-:Y:S02]  /*a8570*/  SEL R59, RZ, 0x1, P5 ;  /* 0x00000001ff3b7807 */ /* 0x000fe40002800000 */
[----:B------:R-:W-:Y:S02]  /*a8580*/  SEL R11, RZ, 0x1, P3 ;  /* 0x00000001ff0b7807 */ /* 0x000fe40001800000 */
[----:B------:R-:W-:Y:S02]  /*a8590*/  IADD3 R59, P0, PT, R59, R60, RZ ;  /* 0x0000003c3b3b7210 */ /* 0x000fe40007f1e0ff */
[----:B------:R-:W-:-:S02]  /*a85a0*/  IADD3 R24, P3, P5, R10, R18, R11 ;  /* 0x000000120a187210 */ /* 0x000fc40007d7e00b */
[----:B------:R-:W-:Y:S01]  /*a85b0*/  SEL R10, R55, R70, P1 ;  /* 0x00000046370a7207 */ /* 0x000fe20000800000 */
[----:B------:R-:W-:Y:S01]  /*a85c0*/  IMAD.X R96, RZ, RZ, RZ, P0 ;  /* 0x000000ffff607224 */ /* 0x000fe200000e06ff */
[----:B------:R-:W-:Y:S01]  /*a85d0*/  SEL R11, R57, R74, P1 ;  /* 0x0000004a390b7207 */ /* 0x000fe20000800000 */
[----:B------:R-:W-:Y:S01]  /*a85e0*/  IMAD.IADD R55, R17, 0x1, R75 ;  /* 0x0000000111377824 */ /* 0x000fe200078e024b */
[----:B------:R-:W-:Y:S01]  /*a85f0*/  IADD3.X R57, PT, PT, R85, R19, RZ, P3, P5 ;  /* 0x0000001355397210 */ /* 0x000fe20001fea4ff */
[----:B------:R-:W-:Y:S01]  /*a8600*/  IMAD.WIDE.U32 R18, P3, R20, R3, R64 ;  /* 0x0000000314127225 */ /* 0x000fe20007860040 */
[CC--:B------:R-:W-:Y:S02]  /*a8610*/  ISETP.GE.U32.AND P1, PT, R92.reuse, R59.reuse, PT ;  /* 0x0000003b5c00720c */ /* 0x0c0fe40003f26070 */
[----:B------:R-:W-:Y:S01]  /*a8620*/  IADD3 R59, P5, PT, R92, -R59, RZ ;  /* 0x8000003b5c3b7210 */ /* 0x000fe20007fbe0ff */
[----:B------:R-:W-:Y:S01]  /*a8630*/  IMAD.WIDE.U32 R64, R20, R2, RZ ;  /* 0x0000000214407225 */ /* 0x000fe200078e00ff */
[----:B------:R-:W-:-:S02]  /*a8640*/  ISETP.GE.U32.AND.EX P1, PT, R71, R96, PT, P1 ;  /* 0x000000604700720c */ /* 0x000fc40003f26110 */
[----:B------:R-:W-:Y:S01]  /*a8650*/  IADD3 R78, P4, PT, R78, -R77, RZ ;  /* 0x8000004d4e4e7210 */ /* 0x000fe20007f9e0ff */
[----:B------:R-:W-:Y:S01]  /*a8660*/  IMAD.X R96, R71, 0x1, ~R96, P5 ;  /* 0x0000000147607824 */ /* 0x000fe200028e0e60 */
[----:B------:R-:W-:Y:S01]  /*a8670*/  IADD3 R98, P5, PT, R67, -R8, RZ ;  /* 0x8000000843627210 */ /* 0x000fe20007fbe0ff */
[----:B------:R-:W-:Y:S01]  /*a8680*/  IMAD.X R71, RZ, RZ, RZ, P3 ;  /* 0x000000ffff477224 */ /* 0x000fe200018e06ff */
[----:B------:R-:W-:Y:S01]  /*a8690*/  IADD3 R83, P3, PT, R83, -R73, RZ ;  /* 0x8000004953537210 */ /* 0x000fe20007f7e0ff */
[----:B------:R-:W-:Y:S01]  /*a86a0*/  IMAD.WIDE.U32 R74, R55, R40, RZ ;  /* 0x00000028374a7225 */ /* 0x000fe200078e00ff */
[----:B------:R-:W-:Y:S02]  /*a86b0*/  IADD3 R91, P6, PT, R65, R18, RZ ;  /* 0x00000012415b7210 */ /* 0x000fe40007fde0ff */
[----:B------:R-:W-:Y:S01]  /*a86c0*/  ISETP.NE.U32.AND P0, PT, R104, RZ, PT ;  /* 0x000000ff6800720c */ /* 0x000fe20003f05070 */
[----:B------:R-:W-:Y:S01]  /*a86d0*/  IMAD.X R92, R94, 0x1, ~R68, P3 ;  /* 0x000000015e5c7824 */ /* 0x000fe200018e0e44 */
[CC--:B------:R-:W-:Y:S01]  /*a86e0*/  ISETP.GE.U32.AND P3, PT, R59.reuse, R10.reuse, PT ;  /* 0x0000000a3b00720c */ /* 0x0c0fe20003f66070 */
[----:B------:R-:W-:Y:S01]  /*a86f0*/  IMAD.X R67, R84, 0x1, ~R9, P5 ;  /* 0x0000000154437824 */ /* 0x000fe200028e0e09 */
[----:B------:R-:W-:Y:S01]  /*a8700*/  IADD3 R94, P5, PT, R59, -R10, RZ ;  /* 0x8000000a3b5e7210 */ /* 0x000fe20007fbe0ff */
[----:B------:R-:W-:Y:S01]  /*a8710*/  IMAD.MOV.U32 R70, RZ, RZ, R19 ;  /* 0x000000ffff467224 */ /* 0x000fe200078e0013 */
[----:B------:R-:W-:Y:S01]  /*a8720*/  ISETP.GE.U32.AND.EX P3, PT, R96, R11, PT, P3 ;  /* 0x0000000b6000720c */ /* 0x000fe20003f66130 */
[----:B------:R-:W-:Y:S01]  /*a8730*/  IMAD.X R89, R88, 0x1, ~R79, P4 ;  /* 0x0000000158597824 */ /* 0x000fe200020e0e4f */
[----:B------:R-:W-:Y:S01]  /*a8740*/  ISETP.NE.AND.EX P0, PT, R93, RZ, PT, P0 ;  /* 0x000000ff5d00720c */ /* 0x000fe20003f05300 */
[----:B------:R-:W-:-:S04]  /*a8750*/  IMAD.WIDE.U32 R74, P4, R16, R41, R74 ;  /* 0x00000029104a7225 */ /* 0x000fc8000788004a */
        /* <DEDUP_REMOVED lines=32> */
.L_x_345:
[----:B------:R-:W-:Y:S05]  /*a8960*/  BSYNC.RECONVERGENT B2 ;  /* 0x0000000000027941 */ /* 0x000fea0003800200 */
.L_x_344:
        /* <DEDUP_REMOVED lines=26> */
.L_x_347:
[----:B------:R-:W-:Y:S05]  /*a8b10*/  BSYNC.RECONVERGENT B2 ;  /* 0x0000000000027941 */ /* 0x000fea0003800200 */
.L_x_346:
        /* <DEDUP_REMOVED lines=15> */
[----:B------:R-:W-:-:S03]  /*a8c10*/  IMAD.WIDE.U32 R70, R16, R38, RZ ;  /* 0x0000002610467225 */ /* 0x000fc600078e00ff */
[----:B------:R-:W-:Y:S01]  /*a8c20*/  SEL R65, RZ, 0x1, P0 ;  /* 0x00000001ff417807 */ /* 0x000fe20000000000 */
[----:B------:R-:W-:Y:S01]  /*a8c30*/  IMAD.WIDE.U32.X R60, R55, R41, R60, P1 ;  /* 0x00000029373c7225 */ /* 0x000fe200008e043c */
[----:B------:R-:W-:-:S03]  /*a8c40*/  IADD3 R57, P4, PT, R71, R74, RZ ;  /* 0x0000004a47397210 */ /* 0x000fc60007f9e0ff */
[----:B------:R-:W-:Y:S01]  /*a8c50*/  IMAD.WIDE.U32 R80, R55, R36, RZ ;  /* 0x0000002437507225 */ /* 0x000fe200078e00ff */
[----:B------:R-:W-:-:S03]  /*a8c60*/  IADD3 R17, P1, P2, R70, R60, R17 ;  /* 0x0000003c46117210 */ /* 0x000fc60007a3e011 */
[----:B------:R-:W-:Y:S01]  /*a8c70*/  IMAD.SHL.U32 R88, R83, 0x2, RZ ;  /* 0x0000000253587824 */ /* 0x000fe200078e00ff */
[----:B------:R-:W-:Y:S01]  /*a8c80*/  IADD3.X R61, PT, PT, R57, R61, RZ, P1, P2 ;  /* 0x0000003d393d7210 */ /* 0x000fe20000fe44ff */
[----:B------:R-:W-:Y:S01]  /*a8c90*/  IMAD.WIDE.U32 R86, P5, R16, R37, R80 ;  /* 0x0000002510567225 */ /* 0x000fe200078a0050 */
[----:B------:R-:W-:Y:S02]  /*a8ca0*/  LEA.HI R20, P1, R92, R78, RZ, 0x1 ;  /* 0x0000004e5c147211 */ /* 0x000fe400078308ff */
[----:B------:R-:W-:Y:S01]  /*a8cb0*/  IADD3 R65, P0, P2, R64, R26, R65 ;  /* 0x0000001a40417210 */ /* 0x000fe20007a1e041 */
[----:B------:R-:W-:Y:S01]  /*a8cc0*/  IMAD.X R71, RZ, RZ, RZ, P5 ;  /* 0x000000ffff477224 */ /* 0x000fe200028e06ff */
[----:B------:R-:W-:Y:S01]  /*a8cd0*/  SHF.L.U64.HI R92, R83, 0x1, R92 ;  /* 0x00000001535c7819 */ /* 0x000fe2000001025c */
[----:B------:R-:W-:Y:S01]  /*a8ce0*/  IMAD.X R24, RZ, RZ, R89, P1 ;  /* 0x000000ffff187224 */ /* 0x000fe200008e0659 */
[----:B------:R-:W-:Y:S01]  /*a8cf0*/  IADD3.X R57, PT, PT, R91, R27, RZ, P0, P2 ;  /* 0x0000001b5b397210 */ /* 0x000fe200007e44ff */
[----:B------:R-:W-:Y:S01]  /*a8d00*/  IMAD.MOV.U32 R70, RZ, RZ, R87 ;  /* 0x000000ffff467224 */ /* 0x000fe200078e0057 */
[----:B------:R-:W-:Y:S01]  /*a8d10*/  IADD3 R83, P1, PT, R78, R20, RZ ;  /* 0x000000144e537210 */ /* 0x000fe20007f3e0ff */
[----:B------:R-:W-:Y:S01]  /*a8d20*/  IMAD.WIDE.U32 R84, R16, R36, RZ ;  /* 0x0000002410547225 */ /* 0x000fe200078e00ff */
[----:B------:R-:W-:-:S02]  /*a8d30*/  ISETP.GE.U32.AND P5, PT, R59, R66, PT ;  /* 0x000000423b00720c */ /* 0x000fc40003fa6070 */
[----:B------:R-:W-:Y:S01]  /*a8d40*/  ISETP.GE.U32.AND P0, PT, R88, R40, PT ;  /* 0x000000285800720c */ /* 0x000fe20003f06070 */
[----:B------:R-:W-:Y:S01]  /*a8d50*/  IMAD.X R91, R89, 0x1, R24, P1 ;  /* 0x00000001595b7824 */ /* 0x000fe200008e0618 */
[----:B------:R-:W-:Y:S01]  /*a8d60*/  ISETP.GE.U32.AND.EX P5, PT, R62, R69, PT, P5 ;  /* 0x000000453e00720c */ /* 0x000fe20003fa6150 */
[----:B------:R-:W-:Y:S01]  /*a8d70*/  IMAD.X R81, RZ, RZ, RZ, P3 ;  /* 0x000000ffff517224 */ /* 0x000fe200018e06ff */
[----:B------:R-:W-:Y:S01]  /*a8d80*/  ISETP.GE.U32.AND.EX P0, PT, R92, R41, PT, P0 ;  /* 0x000000295c00720c */ /* 0x000fe20003f06100 */
[----:B------:R-:W-:Y:S01]  /*a8d90*/  IMAD.MOV.U32 R80, RZ, RZ, R75 ;  /* 0x000000ffff507224 */ /* 0x000fe200078e004b */
[----:B------:R-:W-:Y:S02]  /*a8da0*/  ISETP.GE.U32.AND P2, PT, R20, R78, PT ;  /* 0x0000004e1400720c */ /* 0x000fe40003f46070 */
[----:B------:R-:W-:Y:S02]  /*a8db0*/  ISETP.GE.U32.AND P1, PT, R83, R20, PT ;  /* 0x000000145300720c */ /* 0x000fe40003f26070 */
[----:B------:R-:W-:-:S02]  /*a8dc0*/  SEL R27, RZ, 0x1, P5 ;  /* 0x00000001ff1b7807 */ /* 0x000fc40002800000 */
[----:B------:R-:W-:Y:S02]  /*a8dd0*/  SEL R20, RZ, 0x1, P0 ;  /* 0x00000001ff147807 */ /* 0x000fe40000000000 */
[----:B------:R-:W-:Y:S02]  /*a8de0*/  ISETP.GE.U32.AND.EX P2, PT, R24, R89, PT, P2 ;  /* 0x000000591800720c */ /* 0x000fe40003f46120 */
[----:B------:R-:W-:Y:S02]  /*a8df0*/  ISETP.GE.U32.AND.EX P6, PT, R91, R24, PT, P1 ;  /* 0x000000185b00720c */ /* 0x000fe40003fc6110 */
[----:B------:R-:W-:Y:S02]  /*a8e00*/  SEL R64, RZ, 0xffffffff, P0 ;  /* 0xffffffffff407807 */ /* 0x000fe40000000000 */
[----:B------:R-:W-:Y:S01]  /*a8e10*/  IADD3 R87, P5, PT, R27, R22, RZ ;  /* 0x000000161b577210 */ /* 0x000fe20007fbe0ff */
[----:B------:R-:W-:Y:S01]  /*a8e20*/  IMAD.WIDE.U32 R26, R55, R2, RZ ;  /* 0x00000002371a7225 */ /* 0x000fe200078e00ff */
[----:B------:R-:W-:-:S02]  /*a8e30*/  ISETP.GE.U32.AND P1, PT, R83, R20, PT ;  /* 0x000000145300720c */ /* 0x000fc40003f26070 */
[----:B------:R-:W-:Y:S01]  /*a8e40*/  SEL R59, RZ, 0x1, P2 ;  /* 0x00000001ff3b7807 */ /* 0x000fe20001000000 */
[----:B------:R-:W-:Y:S01]  /*a8e50*/  IMAD.X R89, RZ, RZ, R23, P5 ;  /* 0x000000ffff597224 */ /* 0x000fe200028e0617 */
[----:B------:R-:W-:Y:S02]  /*a8e60*/  SEL R20, RZ, 0x1, P6 ;  /* 0x00000001ff147807 */ /* 0x000fe40003000000 */
[----:B------:R-:W-:Y:S02]  /*a8e70*/  IADD3 R69, P0, PT, R64, R83, RZ ;  /* 0x0000005340457210 */ /* 0x000fe40007f1e0ff */
[----:B------:R-:W-:Y:S02]  /*a8e80*/  IADD3 R78, P2, PT, R17, R76, RZ ;  /* 0x0000004c114e7210 */ /* 0x000fe40007f5e0ff */
[----:B------:R-:W-:Y:S01]  /*a8e90*/  IADD3 R23, P5, P6, R20, R98, R59 ;  /* 0x0000006214177210 */ /* 0x000fe20007ebe03b */
[----:B------:R-:W-:Y:S01]  /*a8ea0*/  IMAD.X R64, R64, 0x1, R91, P0 ;  /* 0x0000000140407824 */ /* 0x000fe200000e065b */
[----:B------:R-:W-:Y:S01]  /*a8eb0*/  ISETP.GE.U32.AND.EX P1, PT, R91, RZ, PT, P1 ;  /* 0x000000ff5b00720c */ /* 0x000fe20003f26110 */
[----:B------:R-:W-:Y:S01]  /*a8ec0*/  IMAD.X R90, R61, 0x1, R90, P2 ;  /* 0x000000013d5a7824 */ /* 0x000fe200010e065a */
[----:B------:R-:W-:-:S02]  /*a8ed0*/  ISETP.GE.U32.AND P0, PT, R78, R17, PT ;  /* 0x000000114e00720c */ /* 0x000fc40003f06070 */
[----:B------:R-:W-:Y:S02]  /*a8ee0*/  IADD3 R93, P3, PT, R85, R86, RZ ;  /* 0x00000056555d7210 */ /* 0x000fe40007f7e0ff */
[----:B------:R-:W-:Y:S02]  /*a8ef0*/  IADD3.X R24, PT, PT, RZ, R67, RZ, P5, P6 ;  /* 0x00000043ff187210 */ /* 0x000fe40002fec4ff */
[----:B------:R-:W-:Y:S02]  /*a8f00*/  IADD3 R86, P5, PT, R98, R23, RZ ;  /* 0x0000001762567210 */ /* 0x000fe40007fbe0ff */
[----:B------:R-:W-:Y:S02]  /*a8f10*/  SEL R20, RZ, 0x1, P1 ;  /* 0x00000001ff147807 */ /* 0x000fe40000800000 */
[----:B------:R-:W-:Y:S01]  /*a8f20*/  ISETP.GE.U32.AND P1, PT, R69, R38, PT ;  /* 0x000000264500720c */ /* 0x000fe20003f26070 */
[----:B------:R-:W-:Y:S01]  /*a8f30*/  IMAD.X R85, R67, 0x1, R24, P5 ;  /* 0x0000000143557824 */ /* 0x000fe200028e0618 */
[----:B------:R-:W-:-:S02]  /*a8f40*/  ISETP.GE.U32.AND.EX P6, PT, R90, R61, PT, P0 ;  /* 0x0000003d5a00720c */ /* 0x000fc40003fc6100 */
[----:B------:R-:W-:Y:S02]  /*a8f50*/  ISETP.GE.U32.AND P2, PT, R23, R98, PT ;  /* 0x000000621700720c */ /* 0x000fe40003f46070 */
[----:B------:R-:W-:Y:S01]  /*a8f60*/  ISETP.GE.U32.AND P0, PT, R86, R23, PT ;  /* 0x000000175600720c */ /* 0x000fe20003f06070 */
[-C--:B------:R-:W-:Y:S01]  /*a8f70*/  IMAD.WIDE.U32.X R22, R55, R39.reuse, R80, P4 ;  /* 0x0000002737167225 */ /* 0x080fe200020e0450 */
[----:B------:R-:W-:Y:S02]  /*a8f80*/  ISETP.GE.U32.AND.EX P1, PT, R64, R39, PT, P1 ;  /* 0x000000274000720c */ /* 0x000fe40003f26110 */
[----:B------:R-:W-:Y:S02]  /*a8f90*/  SEL R17, RZ, 0x1, P6 ;  /* 0x00000001ff117807 */ /* 0x000fe40003000000 */
[----:B------:R-:W-:Y:S02]  /*a8fa0*/  ISETP.GE.U32.AND.EX P2, PT, R24, R67, PT, P2 ;  /* 0x000000431800720c */ /* 0x000fe40003f46120 */
[----:B------:R-:W-:-:S02]  /*a8fb0*/  SEL R67, RZ, 0x1, P1 ;  /* 0x00000001ff437807 */ /* 0x000fc40000800000 */
[----:B------:R-:W-:Y:S02]  /*a8fc0*/  IADD3 R84, P1, P4, R84, R22, R17 ;  /* 0x0000001654547210 */ /* 0x000fe40007c3e011 */
[----:B------:R-:W-:Y:S02]  /*a8fd0*/  ISETP.GE.U32.AND.EX P0, PT, R85, R24, PT, P0 ;  /* 0x000000185500720c */ /* 0x000fe40003f06100 */
[----:B------:R-:W-:Y:S01]  /*a8fe0*/  IADD3.X R24, PT, PT, R93, R23, RZ, P1, P4 ;  /* 0x000000175d187210 */ /* 0x000fe20000fe84ff */
[----:B------:R-:W-:Y:S01]  /*a8ff0*/  IMAD.WIDE.U32.X R22, R55, R37, R70, P3 ;  /* 0x0000002537167225 */ /* 0x000fe200018e0446 */
[----:B------:R-:W-:Y:S02]  /*a9000*/  ISETP.NE.U32.AND P1, PT, R87, RZ, PT ;  /* 0x000000ff5700720c */ /* 0x000fe40003f25070 */
[----:B------:R-:W-:Y:S01]  /*a9010*/  SEL R75, RZ, 0x1, P0 ;  /* 0x00000001ff4b7807 */ /* 0x000fe20000000000 */
[----:B------:R-:W-:Y:S01]  /*a9020*/  IMAD.WIDE.U32 R60, P0, R16, R3, R26 ;  /* 0x00000003103c7225 */ /* 0x000fe2000780001a */
[----:B------:R-:W-:-:S02]  /*a9030*/  ISETP.NE.AND.EX P3, PT, R89, RZ, PT, P1 ;  /* 0x000000ff5900720c */ /* 0x000fc40003f65310 */
[----:B------:R-:W-:Y:S01]  /*a9040*/  IADD3 R67, P6, PT, R67, R20, RZ ;  /* 0x0000001443437210 */ /* 0x000fe20007fde0ff */
[----:B------:R-:W-:Y:S01]  /*a9050*/  IMAD.WIDE.U32 R26, R16, R2, RZ ;  /* 0x00000002101a7225 */ /* 0x000fe200078e00ff */
[----:B------:R-:W-:Y:S02]  /*a9060*/  SEL R20, RZ, 0x1, P2 ;  /* 0x00000001ff147807 */ /* 0x000fe40001000000 */
[----:B------:R-:W-:Y:S01]  /*a9070*/  ISETP.GE.U32.AND P1, PT, R86, R67, PT ;  /* 0x000000435600720c */ /* 0x000fe20003f26070 */
[----:B------:R-:W-:Y:S01]  /*a9080*/  IMAD.X R17, RZ, RZ, RZ, P0 ;  /* 0x000000ffff117224 */ /* 0x000fe200000e06ff */
[----:B------:R-:W-:Y:S01]  /*a9090*/  IADD3 R93, P0, PT, R27, R60, RZ ;  /* 0x0000003c1b5d7210 */ /* 0x000fe20007f1e0ff */
[----:B------:R-:W-:Y:S01]  /*a90a0*/  IMAD.MOV.U32 R16, RZ, RZ, R61 ;  /* 0x000000ffff107224 */ /* 0x000fe200078e003d */
[----:B------:R-:W-:Y:S01]  /*a90b0*/  IADD3 R75, P4, P5, R75, R94, R20 ;  /* 0x0000005e4b4b7210 */ /* 0x000fe20007d9e014 */
[----:B------:R-:W-:Y:S01]  /*a90c0*/  IMAD.X R62, RZ, RZ, RZ, P6 ;  /* 0x000000ffff3e7224 */ /* 0x000fe200030e06ff */
[----:B------:R-:W-:Y:S01]  /*a90d0*/  IADD3 R67, P2, PT, -R67, R86, RZ ;  /* 0x0000005643437210 */ /* 0x000fe20007f5e1ff */
[----:B------:R-:W-:Y:S01]  /*a90e0*/  IMAD.WIDE.U32.X R16, R55, R3, R16, P0 ;  /* 0x0000000337107225 */ /* 0x000fe200000e0410 */
        /* <DEDUP_REMOVED lines=14> */
.L_x_349:
[----:B------:R-:W-:Y:S05]  /*a91d0*/  BSYNC.RECONVERGENT B2 ;  /* 0x0000000000027941 */ /* 0x000fea0003800200 */
.L_x_348:
[C---:B------:R-:W-:Y:S01]  /*a91e0*/  ISETP.GE.U32.AND.EX P1, PT, R85.reuse, R62, PT, P1 ;  /* 0x0000003e5500720c */ /* 0x040fe20003f26110 */
[----:B------:R-:W-:Y:S01]  /*a91f0*/  IMAD.X R62, R85, 0x1, ~R62, P2 ;  /* 0x00000001553e7824 */ /* 0x000fe200010e0e3e */
[-C--:B------:R-:W-:Y:S01]  /*a9200*/  IADD3 R74, P6, PT, R94, R75.reuse, RZ ;  /* 0x0000004b5e4a7210 */ /* 0x080fe20007fde0ff */
[----:B------:R-:W-:Y:S01]  /*a9210*/  BSSY.RECONVERGENT B2, `(.L_x_350) ;  /* 0x0000111000027945 */ /* 0x000fe20003800200 */
[----:B------:R-:W-:Y:S02]  /*a9220*/  IADD3.X R27, PT, PT, RZ, R96, RZ, P4, P5 ;  /* 0x00000060ff1b7210 */ /* 0x000fe400027ea4ff */
[----:B------:R-:W-:Y:S02]  /*a9230*/  ISETP.GE.U32.AND P2, PT, R67, R36, PT ;  /* 0x000000244300720c */ /* 0x000fe40003f46070 */
[----:B------:R-:W-:Y:S01]  /*a9240*/  ISETP.GE.U32.AND P3, PT, R74, R75, PT ;  /* 0x0000004b4a00720c */ /* 0x000fe20003f66070 */
[----:B------:R-:W-:Y:S01]  /*a9250*/  IMAD.X R76, R96, 0x1, R27, P6 ;  /* 0x00000001604c7824 */ /* 0x000fe200030e061b */
[----:B------:R-:W-:-:S02]  /*a9260*/  ISETP.GE.U32.AND.EX P5, PT, R62, R37, PT, P2 ;  /* 0x000000253e00720c */ /* 0x000fc40003fa6120 */
[----:B------:R-:W-:Y:S02]  /*a9270*/  IADD3 R82, P4, PT, R82, R65, RZ ;  /* 0x0000004152527210 */ /* 0x000fe40007f9e0ff */
[----:B------:R-:W-:Y:S02]  /*a9280*/  SEL R20, RZ, 0x1, P1 ;  /* 0x00000001ff147807 */ /* 0x000fe40000800000 */
[----:B------:R-:W-:Y:S01]  /*a9290*/  ISETP.LT.U32.AND P0, PT, R75, R94, PT ;  /* 0x0000005e4b00720c */ /* 0x000fe20003f01070 */
[----:B------:R-:W-:Y:S01]  /*a92a0*/  IMAD.X R72, R72, 0x1, R57, P4 ;  /* 0x0000000148487824 */ /* 0x000fe200020e0639 */
[----:B------:R-:W-:Y:S02]  /*a92b0*/  SEL R55, RZ, 0x1, P5 ;  /* 0x00000001ff377807 */ /* 0x000fe40002800000 */
[----:B------:R-:W-:Y:S02]  /*a92c0*/  ISETP.GE.U32.AND.EX P1, PT, R76, R27, PT, P3 ;  /* 0x0000001b4c00720c */ /* 0x000fe40003f26130 */
[----:B------:R-:W-:-:S02]  /*a92d0*/  ISETP.GE.U32.AND P5, PT, R78, R40, PT ;  /* 0x000000284e00720c */ /* 0x000fc40003fa6070 */
[----:B------:R-:W-:Y:S02]  /*a92e0*/  ISETP.LT.U32.OR.EX P0, PT, R27, R96, !P1, P0 ;  /* 0x000000601b00720c */ /* 0x000fe40004f01500 */
[----:B------:R-:W-:Y:S02]  /*a92f0*/  ISETP.GE.U32.AND P2, PT, R82, R65, PT ;  /* 0x000000415200720c */ /* 0x000fe40003f46070 */
[----:B------:R-:W-:Y:S02]  /*a9300*/  IADD3 R55, P3, PT, R55, R20, RZ ;  /* 0x0000001437377210 */ /* 0x000fe40007f7e0ff */
[----:B------:R-:W-:Y:S02]  /*a9310*/  ISETP.GE.U32.AND.EX P1, PT, R90, R41, PT, P5 ;  /* 0x000000295a00720c */ /* 0x000fe40003f26150 */
[----:B------:R-:W-:Y:S02]  /*a9320*/  IADD3 R87, P5, PT, R84, R82, RZ ;  /* 0x0000005254577210 */ /* 0x000fe40007fbe0ff */
[----:B------:R-:W-:Y:S01]  /*a9330*/  ISETP.GE.U32.AND.EX P4, PT, R72, R57, PT, P2 ;  /* 0x000000394800720c */ /* 0x000fe20003f86120 */
[----:B------:R-:W-:Y:S01]  /*a9340*/  IMAD.X R57, RZ, RZ, RZ, P3 ;  /* 0x000000ffff397224 */ /* 0x000fe200018e06ff */
[----:B------:R-:W-:Y:S01]  /*a9350*/  ISETP.GE.U32.AND P2, PT, R74, R55, PT ;  /* 0x000000374a00720c */ /* 0x000fe20003f46070 */
[----:B------:R-:W-:Y:S01]  /*a9360*/  IMAD.X R89, R24, 0x1, R72, P5 ;  /* 0x0000000118597824 */ /* 0x000fe200028e0648 */
[----:B------:R-:W-:-:S02]  /*a9370*/  IADD3 R55, P3, PT, -R55, R74, RZ ;  /* 0x0000004a37377210 */ /* 0x000fc40007f7e1ff */
[----:B------:R-:W-:Y:S02]  /*a9380*/  ISETP.GE.U32.AND P5, PT, R87, R84, PT ;  /* 0x000000545700720c */ /* 0x000fe40003fa6070 */
[----:B------:R-:W-:Y:S01]  /*a9390*/  SEL R27, RZ, 0x1, P4 ;  /* 0x00000001ff1b7807 */ /* 0x000fe20002000000 */
[----:B------:R-:W-:Y:S01]  /*a93a0*/  IMAD.X R60, R76, 0x1, ~R57, P3 ;  /* 0x000000014c3c7824 */ /* 0x000fe200018e0e39 */
[----:B------:R-:W-:Y:S02]  /*a93b0*/  ISETP.GE.U32.AND.EX P5, PT, R89, R24, PT, P5 ;  /* 0x000000185900720c */ /* 0x000fe40003fa6150 */
[----:B------:R-:W-:Y:S02]  /*a93c0*/  ISETP.GE.U32.AND P3, PT, R55, R2, PT ;  /* 0x000000023700720c */ /* 0x000fe40003f66070 */
[----:B------:R-:W-:Y:S02]  /*a93d0*/  SEL R70, RZ, 0xffffffff, P1 ;  /* 0xffffffffff467807 */ /* 0x000fe40000800000 */
[----:B------:R-:W-:-:S02]  /*a93e0*/  SEL R20, RZ, 0x1, P1 ;  /* 0x00000001ff147807 */ /* 0x000fc40000800000 */
[----:B------:R-:W-:Y:S02]  /*a93f0*/  IADD3 R59, P1, PT, R27, R18, RZ ;  /* 0x000000121b3b7210 */ /* 0x000fe40007f3e0ff */
[----:B------:R-:W-:Y:S02]  /*a9400*/  SEL R27, RZ, 0x1, P5 ;  /* 0x00000001ff1b7807 */ /* 0x000fe40002800000 */
[----:B------:R-:W-:Y:S02]  /*a9410*/  ISETP.GE.U32.AND.EX P3, PT, R60, R3, PT, P3 ;  /* 0x000000033c00720c */ /* 0x000fe40003f66130 */
[----:B------:R-:W-:Y:S02]  /*a9420*/  IADD3 R81, P5, PT, R70, R87, RZ ;  /* 0x0000005746517210 */ /* 0x000fe40007fbe0ff */
[----:B------:R-:W-:Y:S02]  /*a9430*/  ISETP.GE.U32.AND P4, PT, R87, R20, PT ;  /* 0x000000145700720c */ /* 0x000fe40003f86070 */
[----:B------:R-:W-:Y:S01]  /*a9440*/  ISETP.GE.U32.AND.EX P2, PT, R76, R57, P3, P2 ;  /* 0x000000394c00720c */ /* 0x000fe20001f46120 */
[----:B------:R-:W-:Y:S01]  /*a9450*/  IMAD.X R57, RZ, RZ, R19, P1 ;  /* 0x000000ffff397224 */ /* 0x000fe200008e0613 */
[----:B------:R-:W-:Y:S01]  /*a9460*/  IADD3 R27, P3, P6, R26, R22, R27 ;  /* 0x000000161a1b7210 */ /* 0x000fe20007e7e01b */
[----:B------:R-:W-:Y:S01]  /*a9470*/  IMAD.X R70, R70, 0x1, R89, P5 ;  /* 0x0000000146467824 */ /* 0x000fe200028e0659 */
[----:B------:R-:W-:-:S02]  /*a9480*/  ISETP.GE.U32.AND.EX P4, PT, R89, RZ, PT, P4 ;  /* 0x000000ff5900720c */ /* 0x000fc40003f86140 */
[----:B------:R-:W-:Y:S02]  /*a9490*/  ISETP.NE.U32.AND P5, PT, R59, RZ, PT ;  /* 0x000000ff3b00720c */ /* 0x000fe40003fa5070 */
[-C--:B------:R-:W-:Y:S02]  /*a94a0*/  ISETP.GE.U32.AND P1, PT, R81, R38.reuse, PT ;  /* 0x000000265100720c */ /* 0x080fe40003f26070 */
[----:B------:R-:W-:Y:S02]  /*a94b0*/  IADD3.X R22, PT, PT, R93, R23, RZ, P3, P6 ;  /* 0x000000175d167210 */ /* 0x000fe40001fec4ff */
[----:B------:R-:W-:Y:S02]  /*a94c0*/  SEL R18, RZ, 0x1, P4 ;  /* 0x00000001ff127807 */ /* 0x000fe40002000000 */
[----:B------:R-:W-:Y:S02]  /*a94d0*/  IADD3 R19, P3, PT, R69, -R38, RZ ;  /* 0x8000002645137210 */ /* 0x000fe40007f7e0ff */
[----:B------:R-:W-:-:S02]  /*a94e0*/  ISETP.NE.AND.EX P4, PT, R57, RZ, PT, P5 ;  /* 0x000000ff3900720c */ /* 0x000fc40003f85350 */
[----:B------:R-:W-:Y:S01]  /*a94f0*/  ISETP.GE.U32.AND.EX P1, PT, R70, R39, PT, P1 ;  /* 0x000000274600720c */ /* 0x000fe20003f26110 */
[----:B------:R-:W-:Y:S01]  /*a9500*/  IMAD.X R20, R64, 0x1, ~R39, P3 ;  /* 0x0000000140147824 */ /* 0x000fe200018e0e27 */
[----:B------:R-:W-:Y:S02]  /*a9510*/  PLOP3.LUT P0, PT, P0, P2, PT, 0xf8, 0x8f ;  /* 0x00000000008f781c */ /* 0x000fe40000705f70 */
[----:B------:R-:W-:Y:S02]  /*a9520*/  SEL R69, RZ, 0x1, P1 ;  /* 0x00000001ff457807 */ /* 0x000fe40000800000 */
[----:B------:R-:W-:Y:S02]  /*a9530*/  IADD3 R64, P1, PT, R67, -R36, RZ ;  /* 0x8000002443407210 */ /* 0x000fe40007f3e0ff */
[----:B------:R-:W-:Y:S02]  /*a9540*/  SEL R93, R19, R83, P0 ;  /* 0x00000053135d7207 */ /* 0x000fe40000000000 */
[----:B------:R-:W-:Y:S01]  /*a9550*/  SEL R83, R40, RZ, P0 ;  /* 0x000000ff28537207 */ /* 0x000fe20000000000 */
[----:B------:R-:W-:Y:S01]  /*a9560*/  IMAD.X R62, R62, 0x1, ~R37, P1 ;  /* 0x000000013e3e7824 */ /* 0x000fe200008e0e25 */
[----:B------:R-:W-:-:S02]  /*a9570*/  IADD3 R66, P1, PT, R55, -R2, RZ ;  /* 0x8000000237427210 */ /* 0x000fc40007f3e0ff */
[----:B------:R-:W-:Y:S02]  /*a9580*/  @P4 IADD3 R19, P3, PT, R59, R50, RZ ;  /* 0x000000323b134210 */ /* 0x000fe40007f7e0ff */
        /* <DEDUP_REMOVED lines=13> */
[----:B------:R-:W-:Y:S01]  /*a9660*/  @P4 ISETP.GE.U32.AND.EX P0, PT, R23, R54, PT, P1 ;  /* 0x000000361700420c */ /* 0x000fe20003f06110 */
[----:B------:R-:W-:Y:S01]  /*a9670*/  @P4 IMAD.MOV.U32 R54, RZ, RZ, R23 ;  /* 0x000000ffff364224 */ /* 0x000fe200078e0017 */
[----:B------:R-:W-:Y:S02]  /*a9680*/  SHF.R.U32.HI R19, RZ, 0x1f, R82 ;  /* 0x0000001fff137819 */ /* 0x000fe40000011652 */
[----:B------:R-:W-:Y:S02]  /*a9690*/  IADD3 R69, P6, PT, R69, R18, RZ ;  /* 0x0000001245457210 */ /* 0x000fe40007fde0ff */
[----:B------:R-:W-:-:S02]  /*a96a0*/  @P4 SEL R20, RZ, 0x1, P0 ;  /* 0x00000001ff144807 */ /* 0x000fc40000000000 */
[----:B------:R-:W-:Y:S01]  /*a96b0*/  IADD3 R18, P0, PT, R19, R93, RZ ;  /* 0x0000005d13127210 */ /* 0x000fe20007f1e0ff */
[----:B------:R-:W-:Y:S01]  /*a96c0*/  IMAD.X R76, RZ, RZ, RZ, P6 ;  /* 0x000000ffff4c7224 */ /* 0x000fe200030e06ff */
[----:B------:R-:W-:Y:S02]  /*a96d0*/  ISETP.GE.U32.AND P2, PT, R65, R40, PT ;  /* 0x000000284100720c */ /* 0x000fe40003f46070 */
[----:B------:R-:W-:Y:S02]  /*a96e0*/  SHF.L.U64.HI R26, R83, 0x1, R82 ;  /* 0x00000001531a7819 */ /* 0x000fe40000010252 */
[----:B------:R-:W-:Y:S02]  /*a96f0*/  IADD3 R88, P1, PT, R50, R27, RZ ;  /* 0x0000001b32587210 */ /* 0x000fe40007f3e0ff */
[----:B------:R-:W-:Y:S01]  /*a9700*/  @P4 IADD3 R25, P5, PT, R20, R25, RZ ;  /* 0x0000001914194210 */ /* 0x000fe20007fbe0ff */
[----:B------:R-:W-:Y:S01]  /*a9710*/  IMAD.X R20, RZ, RZ, R91, P0 ;  /* 0x000000ffff147224 */ /* 0x000fe200000e065b */
[----:B------:R-:W-:Y:S01]  /*a9720*/  IADD3 R59, P3, PT, R18, R93, RZ ;  /* 0x0000005d123b7210 */ /* 0x000fe20007f7e0ff */
[----:B------:R-:W-:Y:S01]  /*a9730*/  IMAD.X R85, R54, 0x1, R22, P1 ;  /* 0x0000000136557824 */ /* 0x000fe200008e0616 */
[----:B------:R-:W-:Y:S01]  /*a9740*/  ISETP.GE.U32.AND.EX P2, PT, R26, R41, PT, P2 ;  /* 0x000000291a00720c */ /* 0x000fe20003f46120 */
[----:B------:R-:W-:Y:S01]  /*a9750*/  @P4 IMAD.X R21, RZ, RZ, R21, P5 ;  /* 0x000000ffff154224 */ /* 0x000fe200028e0615 */
[----:B------:R-:W-:Y:S01]  /*a9760*/  ISETP.GE.U32.AND P0, PT, R18, R19, PT ;  /* 0x000000131200720c */ /* 0x000fe20003f06070 */
[----:B------:R-:W-:Y:S01]  /*a9770*/  IMAD.X R61, R20, 0x1, R91, P3 ;  /* 0x00000001143d7824 */ /* 0x000fe200018e065b */
[----:B------:R-:W-:-:S02]  /*a9780*/  SEL R72, RZ, 0xffffffff, P2 ;  /* 0xffffffffff487807 */ /* 0x000fc40001000000 */
[----:B------:R-:W-:Y:S02]  /*a9790*/  ISETP.GE.U32.AND P1, PT, R59, R18, PT ;  /* 0x000000123b00720c */ /* 0x000fe40003f26070 */
[----:B------:R-:W-:Y:S02]  /*a97a0*/  SEL R18, RZ, 0x1, P2 ;  /* 0x00000001ff127807 */ /* 0x000fe40001000000 */
[----:B------:R-:W-:Y:S02]  /*a97b0*/  ISETP.GE.U32.AND P2, PT, R88, R27, PT ;  /* 0x0000001b5800720c */ /* 0x000fe40003f46070 */
[----:B------:R-:W-:Y:S02]  /*a97c0*/  ISETP.GE.U32.AND.EX P0, PT, R20, RZ, PT, P0 ;  /* 0x000000ff1400720c */ /* 0x000fe40003f06100 */
[----:B------:R-:W-:Y:S02]  /*a97d0*/  IADD3 R27, P3, PT, R72, R59, RZ ;  /* 0x0000003b481b7210 */ /* 0x000fe40007f7e0ff */
[----:B------:R-:W-:-:S02]  /*a97e0*/  ISETP.GE.U32.AND.EX P1, PT, R61, R20, PT, P1 ;  /* 0x000000143d00720c */ /* 0x000fc40003f26110 */
[----:B------:R-:W-:Y:S01]  /*a97f0*/  SEL R20, RZ, 0x1, P0 ;  /* 0x00000001ff147807 */ /* 0x000fe20000000000 */
[----:B------:R-:W-:Y:S01]  /*a9800*/  IMAD.X R72, R72, 0x1, R61, P3 ;  /* 0x0000000148487824 */ /* 0x000fe200018e063d */
[----:B------:R-:W-:Y:S02]  /*a9810*/  ISETP.GE.U32.AND.EX P2, PT, R85, R22, PT, P2 ;  /* 0x000000165500720c */ /* 0x000fe40003f46120 */
[----:B------:R-:W-:Y:S02]  /*a9820*/  ISETP.GE.U32.AND P0, PT, R59, R18, PT ;  /* 0x000000123b00720c */ /* 0x000fe40003f06070 */
[----:B------:R-:W-:Y:S02]  /*a9830*/  SEL R19, RZ, 0x1, P1 ;  /* 0x00000001ff137807 */ /* 0x000fe40000800000 */
[----:B------:R-:W-:Y:S02]  /*a9840*/  ISETP.GE.U32.AND P1, PT, R27, R38, PT ;  /* 0x000000261b00720c */ /* 0x000fe40003f26070 */
[----:B------:R-:W-:-:S02]  /*a9850*/  SEL R84, RZ, 0x1, P2 ;  /* 0x00000001ff547807 */ /* 0x000fc40001000000 */
[----:B------:R-:W-:Y:S02]  /*a9860*/  ISETP.GE.U32.AND.EX P0, PT, R61, RZ, PT, P0 ;  /* 0x000000ff3d00720c */ /* 0x000fe40003f06100 */
[----:B------:R-:W-:Y:S02]  /*a9870*/  IADD3 R19, P3, P2, R19, R64, R20 ;  /* 0x0000004013137210 */ /* 0x000fe40007a7e014 */
[----:B------:R-:W-:Y:S02]  /*a9880*/  ISETP.GE.U32.AND.EX P1, PT, R72, R39, PT, P1 ;  /* 0x000000274800720c */ /* 0x000fe40003f26110 */
[----:B------:R-:W-:Y:S02]  /*a9890*/  IADD3 R84, P4, P5, R25, R16, R84 ;  /* 0x0000001019547210 */ /* 0x000fe40007d9e054 */
[----:B------:R-:W-:Y:S02]  /*a98a0*/  SEL R16, RZ, 0x1, P0 ;  /* 0x00000001ff107807 */ /* 0x000fe40000000000 */
[----:B------:R-:W-:-:S02]  /*a98b0*/  SEL R23, RZ, 0x1, P1 ;  /* 0x00000001ff177807 */ /* 0x000fc40000800000 */
[C---:B------:R-:W-:Y:S02]  /*a98c0*/  ISETP.GE.U32.AND P0, PT, R19.reuse, R64, PT ;  /* 0x000000401300720c */ /* 0x040fe40003f06070 */
[----:B------:R-:W-:Y:S02]  /*a98d0*/  IADD3.X R25, PT, PT, RZ, R62, RZ, P3, P2 ;  /* 0x0000003eff197210 */ /* 0x000fe40001fe44ff */
[----:B------:R-:W-:Y:S02]  /*a98e0*/  IADD3 R54, P1, PT, R19, R64, RZ ;  /* 0x0000004013367210 */ /* 0x000fe40007f3e0ff */
[----:B------:R-:W-:Y:S02]  /*a98f0*/  IADD3 R23, P3, PT, R23, R16, RZ ;  /* 0x0000001017177210 */ /* 0x000fe40007f7e0ff */
[C---:B------:R-:W-:Y:S01]  /*a9900*/  ISETP.GE.U32.AND.EX P0, PT, R25.reuse, R62, PT, P0 ;  /* 0x0000003e1900720c */ /* 0x040fe20003f06100 */
[----:B------:R-:W-:Y:S01]  /*a9910*/  IMAD.X R57, R25, 0x1, R62, P1 ;  /* 0x0000000119397824 */ /* 0x000fe200008e063e */
[----:B------:R-:W-:Y:S01]  /*a9920*/  ISETP.GE.U32.AND P2, PT, R54, R19, PT ;  /* 0x000000133600720c */ /* 0x000fe20003f46070 */
[----:B------:R-:W-:Y:S01]  /*a9930*/  IMAD.X R16, RZ, RZ, RZ, P3 ;  /* 0x000000ffff107224 */ /* 0x000fe200018e06ff */
[----:B------:R-:W-:-:S02]  /*a9940*/  SEL R18, RZ, 0x1, P0 ;  /* 0x00000001ff127807 */ /* 0x000fc40000000000 */
[----:B------:R-:W-:Y:S02]  /*a9950*/  ISETP.GE.U32.AND P1, PT, R88, R69, PT ;  /* 0x000000455800720c */ /* 0x000fe40003f26070 */
[----:B------:R-:W-:Y:S02]  /*a9960*/  ISETP.GE.U32.AND P0, PT, R54, R23, PT ;  /* 0x000000173600720c */ /* 0x000fe40003f06070 */
        /* <DEDUP_REMOVED lines=33> */
[----:B------:R-:W-:Y:S02]  /*a9b80*/  ISETP.GE.U32.AND.EX P1, PT, R67, R18, PT, P1 ;  /* 0x000000124300720c */ /* 0x000fe40003f26110 */
[----:B------:R-:W-:Y:S02]  /*a9b90*/  ISETP.GE.U32.AND P5, PT, R75, R2, PT ;  /* 0x000000024b00720c */ /* 0x000fe40003fa6070 */
[----:B------:R-:W-:Y:S02]  /*a9ba0*/  ISETP.GE.U32.AND.EX P4, PT, R22, R3, PT, P3 ;  /* 0x000000031600720c */ /* 0x000fe40003f86130 */
[----:B------:R-:W-:Y:S02]  /*a9bb0*/  ISETP.LT.U32.OR.EX P1, PT, R18, R55, !P1, P0 ;  /* 0x000000371200720c */ /* 0x000fe40004f21500 */
[----:B------:R-:W-:Y:S02]  /*a9bc0*/  ISETP.GE.U32.AND P3, PT, R84, R17, PT ;  /* 0x000000115400720c */ /* 0x000fe40003f66070 */
[----:B------:R-:W-:-:S02]  /*a9bd0*/  ISETP.GE.U32.AND.EX P0, PT, R80, R3, PT, P5 ;  /* 0x000000035000720c */ /* 0x000fc40003f06150 */
[----:B------:R-:W-:Y:S01]  /*a9be0*/  ISETP.GE.U32.AND.EX P2, PT, R67, R16, P4, P2 ;  /* 0x000000104300720c */ /* 0x000fe20002746120 */
[-C--:B------:R-:W-:Y:S01]  /*a9bf0*/  IMAD.WIDE.U32 R16, R33, R4.reuse, RZ ;  /* 0x0000000421107225 */ /* 0x080fe200078e00ff */
[----:B------:R-:W-:Y:S02]  /*a9c00*/  ISETP.GE.U32.AND.EX P0, PT, R86, R19, P0, P3 ;  /* 0x000000135600720c */ /* 0x000fe40000706130 */
[----:B------:R-:W-:Y:S01]  /*a9c10*/  PLOP3.LUT P1, PT, P1, P2, PT, 0xf8, 0x8f ;  /* 0x00000000008f781c */ /* 0x000fe20000f25f70 */
[----:B------:R-:W-:Y:S01]  /*a9c20*/  IMAD.WIDE.U32 R18, R32, R4, RZ ;  /* 0x0000000420127225 */ /* 0x000fe200078e00ff */
[C---:B------:R-:W-:Y:S02]  /*a9c30*/  SEL R71, R40.reuse, RZ, P0 ;  /* 0x000000ff28477207 */ /* 0x040fe40000000000 */
[----:B------:R-:W-:Y:S02]  /*a9c40*/  SEL R24, R40, RZ, P1 ;  /* 0x000000ff28187207 */ /* 0x000fe40000800000 */
[----:B------:R-:W-:-:S02]  /*a9c50*/  IADD3 R71, P2, PT, -R71, R78, RZ ;  /* 0x0000004e47477210 */ /* 0x000fc40007f5e1ff */
[----:B------:R-:W-:Y:S02]  /*a9c60*/  IADD3 R24, P4, PT, -R24, R65, RZ ;  /* 0x0000004118187210 */ /* 0x000fe40007f9e1ff */
        /* <DEDUP_REMOVED lines=8> */
[----:B------:R-:W-:Y:S01]  /*a9cf0*/  IADD3 R25, P3, PT, R27, -R38, RZ ;  /* 0x800000261b197210 */ /* 0x000fe20007f7e0ff */
[----:B------:R-:W-:Y:S01]  /*a9d00*/  IMAD.WIDE.U32 R16, P4, R5, R32, R16 ;  /* 0x0000002005107225 */ /* 0x000fe20007880010 */
[----:B------:R-:W-:-:S02]  /*a9d10*/  ISETP.GE.U32.AND.EX P2, PT, R78, R65, PT, P2 ;  /* 0x000000414e00720c */ /* 0x000fc40003f46120 */
[----:B------:R-:W-:Y:S01]  /*a9d20*/  SEL R70, R70, R89, P0 ;  /* 0x0000005946467207 */ /* 0x000fe20000000000 */
[----:B------:R-:W-:Y:S01]  /*a9d30*/  IMAD.X R72, R72, 0x1, ~R39, P3 ;  /* 0x0000000148487824 */ /* 0x000fe200018e0e27 */
[----:B------:R-:W-:Y:S02]  /*a9d40*/  SEL R27, RZ, 0xffffffff, P2 ;  /* 0xffffffffff1b7807 */ /* 0x000fe40001000000 */
[----:B------:R-:W-:Y:S02]  /*a9d50*/  SEL R25, R25, R59, P1 ;  /* 0x0000003b19197207 */ /* 0x000fe40000800000 */
[C---:B------:R-:W-:Y:S02]  /*a9d60*/  IADD3 R26, P3, PT, R27.reuse, R60, RZ ;  /* 0x0000003c1b1a7210 */ /* 0x040fe40007f7e0ff */
[----:B------:R-:W-:Y:S02]  /*a9d70*/  SEL R20, RZ, 0x1, P2 ;  /* 0x00000001ff147807 */ /* 0x000fe40001000000 */
[----:B------:R-:W-:Y:S01]  /*a9d80*/  SEL R72, R72, R61, P1 ;  /* 0x0000003d48487207 */ /* 0x000fe20000800000 */
[----:B------:R-:W-:Y:S01]  /*a9d90*/  IMAD.X R27, R27, 0x1, R70, P3 ;  /* 0x000000011b1b7824 */ /* 0x000fe200018e0646 */
[----:B------:R-:W-:Y:S01]  /*a9da0*/  ISETP.GE.U32.AND P2, PT, R60, R20, PT ;  /* 0x000000143c00720c */ /* 0x000fe20003f46070 */
[----:B------:R-:W-:Y:S01]  /*a9db0*/  IMAD.X R61, RZ, RZ, RZ, P4 ;  /* 0x000000ffff3d7224 */ /* 0x000fe200020e06ff */
[----:B------:R-:W-:Y:S01]  /*a9dc0*/  ISETP.GE.U32.AND P3, PT, R26, R25, PT ;  /* 0x000000191a00720c */ /* 0x000fe20003f66070 */
[----:B------:R-:W-:Y:S01]  /*a9dd0*/  IMAD.MOV.U32 R60, RZ, RZ, R17 ;  /* 0x000000ffff3c7224 */ /* 0x000fe200078e0011 */
[----:B------:R-:W-:-:S02]  /*a9de0*/  ISETP.GE.U32.AND.EX P2, PT, R70, RZ, PT, P2 ;  /* 0x000000ff4600720c */ /* 0x000fc40003f46120 */
[----:B------:R-:W-:Y:S02]  /*a9df0*/  ISETP.GE.U32.AND.EX P3, PT, R27, R72, PT, P3 ;  /* 0x000000481b00720c */ /* 0x000fe40003f66130 */
[----:B------:R-:W-:Y:S02]  /*a9e00*/  IADD3 R69, P5, PT, R69, -R36, RZ ;  /* 0x8000002445457210 */ /* 0x000fe40007fbe0ff */
[----:B------:R-:W-:Y:S02]  /*a9e10*/  IADD3 R95, P4, PT, R19, R16, RZ ;  /* 0x00000010135f7210 */ /* 0x000fe40007f9e0ff */
[----:B------:R-:W-:Y:S01]  /*a9e20*/  SEL R17, RZ, 0x1, P2 ;  /* 0x00000001ff117807 */ /* 0x000fe20001000000 */
[----:B------:R-:W-:Y:S01]  /*a9e30*/  IMAD.X R76, R76, 0x1, ~R37, P5 ;  /* 0x000000014c4c7824 */ /* 0x000fe200028e0e25 */
[----:B------:R-:W-:Y:S02]  /*a9e40*/  SEL R16, RZ, 0x1, P3 ;  /* 0x00000001ff107807 */ /* 0x000fe40001800000 */
        /* <DEDUP_REMOVED lines=12> */
[-C--:B------:R-:W-:Y:S02]  /*a9f10*/  IADD3 R70, P6, PT, R21, -R2.reuse, RZ ;  /* 0x8000000215467210 */ /* 0x080fe40007fde0ff */
[----:B------:R-:W-:Y:S02]  /*a9f20*/  ISETP.GE.U32.AND.EX P3, PT, R76, R17, PT, P3 ;  /* 0x000000114c00720c */ /* 0x000fe40003f66130 */
[----:B------:R-:W-:Y:S01]  /*a9f30*/  ISETP.GE.U32.AND.EX P2, PT, R54, R59, PT, P2 ;  /* 0x0000003b3600720c */ /* 0x000fe20003f46120 */
[----:B------:R-:W-:Y:S01]  /*a9f40*/  IMAD.X R57, R22, 0x1, ~R3, P6 ;  /* 0x0000000116397824 */ /* 0x000fe200030e0e03 */
[----:B------:R-:W-:Y:S02]  /*a9f50*/  IADD3 R50, P5, PT, R75, -R2, RZ ;  /* 0x800000024b327210 */ /* 0x000fe40007fbe0ff */
[----:B------:R-:W-:-:S02]  /*a9f60*/  SEL R16, RZ, 0x1, P3 ;  /* 0x00000001ff107807 */ /* 0x000fc40001800000 */
[----:B------:R-:W-:Y:S01]  /*a9f70*/  SEL R21, RZ, 0x1, P2 ;  /* 0x00000001ff157807 */ /* 0x000fe20001000000 */
[----:B------:R-:W-:Y:S01]  /*a9f80*/  IMAD.X R76, R80, 0x1, ~R3, P5 ;  /* 0x00000001504c7824 */ /* 0x000fe200028e0e03 */
[----:B------:R-:W-:Y:S01]  /*a9f90*/  SEL R70, R70, R74, P1 ;  /* 0x0000004a46467207 */ /* 0x000fe20000800000 */
[----:B------:R-:W-:Y:S01]  /*a9fa0*/  IMAD.WIDE.U32 R80, R34, R4, RZ ;  /* 0x0000000422507225 */ /* 0x000fe200078e00ff */
[----:B------:R-:W-:Y:S02]  /*a9fb0*/  SEL R57, R57, R67, P1 ;  /* 0x0000004339397207 */ /* 0x000fe40000800000 */
[----:B------:R-:W-:Y:S02]  /*a9fc0*/  SEL R50, R50, R84, P0 ;  /* 0x0000005432327207 */ /* 0x000fe40000000000 */
[----:B------:R-:W-:Y:S01]  /*a9fd0*/  IADD3 R21, P1, PT, R21, R16, RZ ;  /* 0x0000001015157210 */ /* 0x000fe20007f3e0ff */
[----:B------:R-:W-:Y:S01]  /*a9fe0*/  IMAD.WIDE.U32 R16, R33, R6, RZ ;  /* 0x0000000621107225 */ /* 0x000fe200078e00ff */
[----:B------:R-:W-:-:S02]  /*a9ff0*/  SEL R76, R76, R86, P0 ;  /* 0x000000564c4c7207 */ /* 0x000fc40000000000 */
[----:B------:R-:W-:Y:S02]  /*aa000*/  ISETP.GE.U32.AND P0, PT, R50, R21, PT ;  /* 0x000000153200720c */ /* 0x000fe40003f06070 */
[----:B------:R-:W-:Y:S01]  /*aa010*/  IADD3 R26, P2, PT, R26, -R25, RZ ;  /* 0x800000191a1a7210 */ /* 0x000fe20007f5e0ff */
[----:B------:R-:W-:Y:S01]  /*aa020*/  IMAD.X R25, RZ, RZ, RZ, P1 ;  /* 0x000000ffff197224 */ /* 0x000fe200008e06ff */
[----:B------:R-:W-:Y:S02]  /*aa030*/  IADD3 R21, P6, PT, -R21, R50, RZ ;  /* 0x0000003215157210 */ /* 0x000fe40007fde1ff */
[----:B------:R-:W-:Y:S01]  /*aa040*/  IADD3 R20, P5, PT, R20, -R23, RZ ;  /* 0x8000001714147210 */ /* 0x000fe20007fbe0ff */
[----:B------:R-:W-:Y:S01]  /*aa050*/  IMAD.WIDE.U32 R22, R35, R4, RZ ;  /* 0x0000000423167225 */ /* 0x000fe200078e00ff */
[----:B------:R-:W-:Y:S02]  /*aa060*/  ISETP.GE.U32.AND P1, PT, R21, R70, PT ;  /* 0x000000461500720c */ /* 0x000fe40003f26070 */
[C---:B------:R-:W-:Y:S01]  /*aa070*/  ISETP.GE.U32.AND.EX P0, PT, R76.reuse, R25, PT, P0 ;  /* 0x000000194c00720c */ /* 0x040fe20003f06100 */
[----:B------:R-:W-:Y:S01]  /*aa080*/  IMAD.X R50, R76, 0x1, ~R25, P6 ;  /* 0x000000014c327824 */ /* 0x000fe200030e0e19 */
[----:B------:R-:W-:Y:S01]  /*aa090*/  IADD3 R24, P3, PT, -R24, R71, RZ ;  /* 0x0000004718187210 */ /* 0x000fe20007f7e1ff */
[----:B------:R-:W-:-:S03]  /*aa0a0*/  IMAD.WIDE.U32 R84, P6, R5, R34, R22 ;  /* 0x0000002205547225 */ /* 0x000fc600078c0016 */
[----:B------:R-:W-:Y:S01]  /*aa0b0*/  ISETP.GE.U32.AND.EX P1, PT, R50, R57, PT, P1 ;  /* 0x000000393200720c */ /* 0x000fe20003f26110 */
[----:B------:R-:W-:Y:S01]  /*aa0c0*/  IMAD.X R27, R27, 0x1, ~R72, P2 ;  /* 0x000000011b1b7824 */ /* 0x000fe200010e0e48 */
[----:B------:R-:W-:Y:S01]  /*aa0d0*/  IADD3 R22, P2, PT, R21, -R70, RZ ;  /* 0x8000004615167210 */ /* 0x000fe20007f5e0ff */
[----:B------:R-:W-:Y:S02]  /*aa0e0*/  IMAD.X R25, R78, 0x1, ~R65, P3 ;  /* 0x000000014e197824 */ /* 0x000fe400018e0e41 */
[----:B------:R-:W-:-:S04]  /*aa0f0*/  IMAD.WIDE.U32 R74, P3, R32, R7, R16 ;  /* 0x00000007204a7225 */ /* 0x000fc80007860010 */
[----:B------:R-:W-:Y:S02]  /*aa100*/  IMAD.X R21, R54, 0x1, ~R59, P5 ;  /* 0x0000000136157824 */ /* 0x000fe400028e0e3b */
[----:B------:R-:W-:-:S04]  /*aa110*/  IMAD.WIDE.U32 R70, R32, R6, RZ ;  /* 0x0000000620467225 */ /* 0x000fc800078e00ff */
[----:B------:R-:W-:-:S04]  /*aa120*/  IMAD.WIDE.U32.X R16, R5, R33, R60, P4 ;  /* 0x0000002105107225 */ /* 0x000fc800020e043c */
        /* <DEDUP_REMOVED lines=31> */
.L_x_351:
[----:B------:R-:W-:Y:S05]  /*aa320*/  BSYNC.RECONVERGENT B2 ;  /* 0x0000000000027941 */ /* 0x000fea0003800200 */
.L_x_350:
[----:B------:R-:W-:Y:S01]  /*aa330*/  ISETP.GE.U32.AND P0, PT, R83, R24, PT ;  /* 0x000000185300720c */ /* 0x000fe20003f06070 */
[----:B------:R-:W-:Y:S01]  /*aa340*/  IMAD.WIDE.U32 R60, R35, R6, RZ ;  /* 0x00000006233c7225 */ /* 0x000fe200078e00ff */
[----:B------:R-:W-:Y:S01]  /*aa350*/  IADD3 R59, P2, PT, R71, R74, RZ ;  /* 0x0000004a473b7210 */ /* 0x000fe20007f5e0ff */
[----:B------:R-:W-:Y:S01]  /*aa360*/  BSSY.RECONVERGENT B2, `(.L_x_352) ;  /* 0x0000078000027945 */ /* 0x000fe20003800200 */
[----:B------:R-:W-:Y:S01]  /*aa370*/  ISETP.GE.U32.AND.EX P0, PT, R82, R25, PT, P0 ;  /* 0x000000195200720c */ /* 0x000fe20003f06100 */
[----:B------:R-:W-:Y:S01]  /*aa380*/  IMAD.X R87, RZ, RZ, RZ, P6 ;  /* 0x000000ffff577224 */ /* 0x000fe200030e06ff */
[----:B------:R-:W-:Y:S01]  /*aa390*/  IADD3 R57, P1, P5, R80, R70, R16 ;  /* 0x0000004650397210 */ /* 0x000fe20007d3e010 */
[----:B------:R-:W-:Y:S01]  /*aa3a0*/  IMAD.WIDE.U32 R60, P6, R34, R7, R60 ;  /* 0x00000007223c7225 */ /* 0x000fe200078c003c */
[----:B------:R-:W-:Y:S02]  /*aa3b0*/  IADD3 R50, P4, PT, R81, R84, RZ ;  /* 0x0000005451327210 */ /* 0x000fe40007f9e0ff */
[----:B------:R-:W-:Y:S01]  /*aa3c0*/  SEL R16, RZ, 0x1, P0 ;  /* 0x00000001ff107807 */ /* 0x000fe20000000000 */
[----:B------:R-:W-:Y:S01]  /*aa3d0*/  IMAD.MOV.U32 R86, RZ, RZ, R85 ;  /* 0x000000ffff567224 */ /* 0x000fe200078e0055 */
[----:B------:R-:W-:Y:S01]  /*aa3e0*/  IADD3.X R59, PT, PT, R50, R59, R17, P1, P5 ;  /* 0x0000003b323b7210 */ /* 0x000fe20000fea411 */
[----:B------:R-:W-:Y:S01]  /*aa3f0*/  IMAD.X R71, RZ, RZ, RZ, P3 ;  /* 0x000000ffff477224 */ /* 0x000fe200018e06ff */
[----:B------:R-:W-:Y:S01]  /*aa400*/  SEL R72, RZ, 0xffffffff, P0 ;  /* 0xffffffffff487807 */ /* 0x000fe20000000000 */
[----:B------:R-:W-:Y:S01]  /*aa410*/  IMAD.MOV.U32 R70, RZ, RZ, R75 ;  /* 0x000000ffff467224 */ /* 0x000fe200078e004b */
[----:B------:R-:W-:Y:S01]  /*aa420*/  ISETP.GE.U32.AND P1, PT, R93, R16, PT ;  /* 0x000000105d00720c */ /* 0x000fe20003f26070 */
[----:B------:R-:W-:Y:S01]  /*aa430*/  IMAD.WIDE.U32 R16, R34, R6, RZ ;  /* 0x0000000622107225 */ /* 0x000fe200078e00ff */
[----:B------:R-:W-:-:S02]  /*aa440*/  ISETP.GE.U32.AND P0, PT, R57, R80, PT ;  /* 0x000000503900720c */ /* 0x000fc40003f06070 */
[C---:B------:R-:W-:Y:S01]  /*aa450*/  IADD3 R85, P5, PT, R72.reuse, R93, RZ ;  /* 0x0000005d48557210 */ /* 0x040fe20007fbe0ff */
[----:B------:R-:W-:Y:S01]  /*aa460*/  IMAD.WIDE.U32.X R80, R5, R35, R86, P4 ;  /* 0x0000002305507225 */ /* 0x000fe200020e0456 */
[----:B------:R-:W-:Y:S02]  /*aa470*/  ISETP.GE.U32.AND.EX P0, PT, R59, R50, PT, P0 ;  /* 0x000000323b00720c */ /* 0x000fe40003f06100 */
[----:B------:R-:W-:Y:S01]  /*aa480*/  IADD3 R65, P4, PT, R17, R60, RZ ;  /* 0x0000003c11417210 */ /* 0x000fe20007f9e0ff */
[----:B------:R-:W-:Y:S01]  /*aa490*/  IMAD.X R72, R72, 0x1, R91, P5 ;  /* 0x0000000148487824 */ /* 0x000fe200028e065b */
[----:B------:R-:W-:Y:S01]  /*aa4a0*/  LOP3.LUT R63, R63, 0xffffff7f, RZ, 0xc0, !PT ;  /* 0xffffff7f3f3f7812 */ /* 0x000fe200078ec0ff */
[----:B------:R-:W-:Y:S01]  /*aa4b0*/  IMAD.WIDE.U32 R74, R32, R12, RZ ;  /* 0x0000000c204a7225 */ /* 0x000fe200078e00ff */
[----:B------:R-:W-:Y:S02]  /*aa4c0*/  ISETP.GE.U32.AND.EX P1, PT, R91, RZ, PT, P1 ;  /* 0x000000ff5b00720c */ /* 0x000fe40003f26110 */
[----:B------:R-:W-:Y:S01]  /*aa4d0*/  SEL R67, RZ, 0x1, P0 ;  /* 0x00000001ff437807 */ /* 0x000fe20000000000 */
[----:B------:R-:W-:Y:S01]  /*aa4e0*/  IMAD.WIDE.U32.X R70, R33, R7, R70, P2 ;  /* 0x0000000721467225 */ /* 0x000fe200010e0446 */
[----:B------:R-:W-:-:S02]  /*aa4f0*/  ISETP.GE.U32.AND P5, PT, R85, R26, PT ;  /* 0x0000001a5500720c */ /* 0x000fc40003fa6070 */
[----:B------:R-:W-:Y:S01]  /*aa500*/  @P6 LOP3.LUT R63, R63, 0x80, RZ, 0xfc, !PT ;  /* 0x000000803f3f6812 */ /* 0x000fe200078efcff */
[----:B------:R-:W-:Y:S01]  /*aa510*/  IMAD R19, R95, R42, RZ ;  /* 0x0000002a5f137224 */ /* 0x000fe200078e02ff */
[----:B------:R-:W-:Y:S02]  /*aa520*/  SEL R50, RZ, 0x1, P1 ;  /* 0x00000001ff327807 */ /* 0x000fe40000800000 */
[----:B------:R-:W-:Y:S01]  /*aa530*/  IADD3 R67, P0, P1, R16, R80, R67 ;  /* 0x0000005010437210 */ /* 0x000fe2000791e043 */
[----:B------:R-:W-:Y:S01]  /*aa540*/  IMAD.WIDE.U32 R16, R33, R12, RZ ;  /* 0x0000000c21107225 */ /* 0x000fe200078e00ff */
[----:B------:R-:W-:Y:S02]  /*aa550*/  ISETP.GE.U32.AND.EX P3, PT, R72, R27, PT, P5 ;  /* 0x0000001b4800720c */ /* 0x000fe40003f66150 */
[----:B------:R-:W-:Y:S01]  /*aa560*/  LOP3.LUT R63, R63, 0xffffffbf, RZ, 0xc0, !PT ;  /* 0xffffffbf3f3f7812 */ /* 0x000fe200078ec0ff */
[----:B------:R-:W-:Y:S01]  /*aa570*/  IMAD R87, R18, R43, R19 ;  /* 0x0000002b12577224 */ /* 0x000fe200078e0213 */
[----:B------:R-:W-:-:S02]  /*aa580*/  SEL R69, RZ, 0x1, P3 ;  /* 0x00000001ff457807 */ /* 0x000fc40001800000 */
[----:B------:R-:W-:Y:S01]  /*aa590*/  @P4 LOP3.LUT R63, R63, 0x40, RZ, 0xfc, !PT ;  /* 0x000000403f3f4812 */ /* 0x000fe200078efcff */
[----:B------:R-:W-:Y:S01]  /*aa5a0*/  IMAD.WIDE.U32 R16, P4, R13, R32, R16 ;  /* 0x000000200d107225 */ /* 0x000fe20007880010 */
[----:B------:R-:W-:Y:S02]  /*aa5b0*/  IADD3 R69, P3, PT, R69, R50, RZ ;  /* 0x0000003245457210 */ /* 0x000fe40007f7e0ff */
[----:B------:R-:W-:Y:S02]  /*aa5c0*/  IADD3.X R65, PT, PT, R65, R81, RZ, P0, P1 ;  /* 0x0000005141417210 */ /* 0x000fe400007e24ff */
[----:B------:R-:W-:Y:S01]  /*aa5d0*/  ISETP.GE.U32.AND P0, PT, R64, R69, PT ;  /* 0x000000454000720c */ /* 0x000fe20003f06070 */
[----:B------:R-:W-:Y:S01]  /*aa5e0*/  IMAD.X R81, RZ, RZ, RZ, P3 ;  /* 0x000000ffff517224 */ /* 0x000fe200018e06ff */
[----:B------:R-:W-:Y:S02]  /*aa5f0*/  IADD3 R69, P1, PT, -R69, R64, RZ ;  /* 0x0000004045457210 */ /* 0x000fe40007f3e1ff */
[----:B------:R-:W-:-:S02]  /*aa600*/  IADD3 R64, P2, PT, R75, R16, RZ ;  /* 0x000000104b407210 */ /* 0x000fc40007f5e0ff */
[----:B------:R-:W-:Y:S01]  /*aa610*/  LOP3.LUT R63, R63, 0xfffffeff, RZ, 0xc0, !PT ;  /* 0xfffffeff3f3f7812 */ /* 0x000fe200078ec0ff */
[----:B------:R-:W-:Y:S01]  /*aa620*/  IMAD.X R76, R62, 0x1, ~R81, P1 ;  /* 0x000000013e4c7824 */ /* 0x000fe200008e0e51 */
[----:B------:R-:W-:Y:S01]  /*aa630*/  LOP3.LUT R89, RZ, R18, RZ, 0x33, !PT ;  /* 0x00000012ff597212 */ /* 0x000fe200078e33ff */
[----:B------:R-:W-:Y:S01]  /*aa640*/  IMAD.WIDE.U32 R18, R18, R42, RZ ;  /* 0x0000002a12127225 */ /* 0x000fe200078e00ff */
[----:B------:R-:W-:Y:S02]  /*aa650*/  @P4 LOP3.LUT R63, R63, 0x100, RZ, 0xfc, !PT ;  /* 0x000001003f3f4812 */ /* 0x000fe400078efcff */
[----:B------:R-:W-:Y:S01]  /*aa660*/  ISETP.GE.U32.AND P1, PT, R69, R20, PT ;  /* 0x000000144500720c */ /* 0x000fe20003f26070 */
[----:B------:R-:W-:Y:S01]  /*aa670*/  IMAD.IADD R50, R19, 0x1, R87 ;  /* 0x0000000113327824 */ /* 0x000fe200078e0257 */
[----:B------:R-:W-:Y:S01]  /*aa680*/  ISETP.GE.U32.AND.EX P0, PT, R62, R81, PT, P0 ;  /* 0x000000513e00720c */ /* 0x000fe20003f06100 */
[----:B------:R-:W-:Y:S01]  /*aa690*/  IMAD.WIDE.U32 R80, R18, R40, RZ ;  /* 0x0000002812507225 */ /* 0x000fe200078e00ff */
[----:B------:R-:W-:-:S02]  /*aa6a0*/  LOP3.LUT R63, R63, 0xfffffdff, RZ, 0xc0, !PT ;  /* 0xfffffdff3f3f7812 */ /* 0x000fc400078ec0ff */
[----:B------:R-:W-:Y:S02]  /*aa6b0*/  ISETP.GE.U32.AND.EX P1, PT, R76, R21, PT, P1 ;  /* 0x000000154c00720c */ /* 0x000fe40003f26110 */
[----:B------:R-:W-:Y:S02]  /*aa6c0*/  SEL R54, RZ, 0x1, P0 ;  /* 0x00000001ff367807 */ /* 0x000fe40000000000 */
[----:B------:R-:W-:Y:S02]  /*aa6d0*/  @P2 LOP3.LUT R63, R63, 0x200, RZ, 0xfc, !PT ;  /* 0x000002003f3f2812 */ /* 0x000fe400078efcff */
[----:B------:R-:W-:Y:S01]  /*aa6e0*/  IADD3 R62, P0, P2, R67, R74, R70 ;  /* 0x0000004a433e7210 */ /* 0x000fe20007a1e046 */
[----:B------:R-:W-:Y:S01]  /*aa6f0*/  IMAD.WIDE.U32 R74, R50, R40, RZ ;  /* 0x00000028324a7225 */ /* 0x000fe200078e00ff */
[----:B------:R-:W-:Y:S02]  /*aa700*/  SEL R91, RZ, 0x1, P1 ;  /* 0x00000001ff5b7807 */ /* 0x000fe40000800000 */
[----:B------:R-:W-:-:S02]  /*aa710*/  IADD3 R83, P1, PT, R83, -R24, RZ ;  /* 0x8000001853537210 */ /* 0x000fc40007f3e0ff */
[----:B------:R-:W-:Y:S02]  /*aa720*/  IADD3.X R64, PT, PT, R65, R64, R71, P0, P2 ;  /* 0x0000004041407210 */ /* 0x000fe400007e4447 */
[----:B------:R-:W-:Y:S01]  /*aa730*/  IADD3 R78, P2, PT, R85, -R26, RZ ;  /* 0x8000001a554e7210 */ /* 0x000fe20007f5e0ff */
[----:B------:R-:W-:Y:S01]  /*aa740*/  IMAD.X R82, R82, 0x1, ~R25, P1 ;  /* 0x0000000152527824 */ /* 0x000fe200008e0e19 */
[----:B------:R-:W-:Y:S01]  /*aa750*/  IADD3 R91, P0, PT, R91, R54, RZ ;  /* 0x000000365b5b7210 */ /* 0x000fe20007f1e0ff */
[----:B------:R-:W-:Y:S01]  /*aa760*/  IMAD.WIDE.U32 R84, P1, R18, R41, R74 ;  /* 0x0000002912547225 */ /* 0x000fe2000782004a */
[----:B------:R-:W-:Y:S02]  /*aa770*/  LOP3.LUT R54, RZ, R95, RZ, 0x33, !PT ;  /* 0x0000005fff367212 */ /* 0x000fe400078e33ff */
[----:B------:R-:W-:Y:S01]  /*aa780*/  LOP3.LUT R63, R63, 0xfffff7ff, RZ, 0xc0, !PT ;  /* 0xfffff7ff3f3f7812 */ /* 0x000fe200078ec0ff */
[----:B------:R-:W-:Y:S01]  /*aa790*/  IMAD.X R74, R72, 0x1, ~R27, P2 ;  /* 0x00000001484a7824 */ /* 0x000fe200010e0e1b */
[----:B------:R-:W-:Y:S01]  /*aa7a0*/  IADD3 R72, P2, PT, R69, -R20, RZ ;  /* 0x8000001445487210 */ /* 0x000fe20007f5e0ff */
[----:B------:R-:W-:Y:S01]  /*aa7b0*/  IMAD.X R88, RZ, RZ, RZ, P0 ;  /* 0x000000ffff587224 */ /* 0x000fe200000e06ff */
[----:B------:R-:W-:Y:S01]  /*aa7c0*/  IADD3 R75, P0, PT, -R91, R66, RZ ;  /* 0x000000425b4b7210 */ /* 0x000fe20007f1e1ff */
[----:B------:R-:W-:-:S02]  /*aa7d0*/  IMAD.X R87, RZ, RZ, RZ, P1 ;  /* 0x000000ffff577224 */ /* 0x000fc400008e06ff */
[----:B------:R-:W-:Y:S01]  /*aa7e0*/  IMAD.X R71, R76, 0x1, ~R21, P2 ;  /* 0x000000014c477824 */ /* 0x000fe200010e0e15 */
[----:B------:R-:W-:Y:S01]  /*aa7f0*/  ISETP.GT.U32.AND P2, PT, R80, R89, PT ;  /* 0x000000595000720c */ /* 0x000fe20003f44070 */
[----:B------:R-:W-:Y:S01]  /*aa800*/  IMAD.X R76, R55, 0x1, ~R88, P0 ;  /* 0x00000001374c7824 */ /* 0x000fe200000e0e58 */
[----:B------:R-:W-:Y:S01]  /*aa810*/  IADD3 R69, P0, PT, R75, -R22, RZ ;  /* 0x800000164b457210 */ /* 0x000fe20007f1e0ff */
[----:B------:R-:W-:Y:S01]  /*aa820*/  IMAD.MOV.U32 R86, RZ, RZ, R85 ;  /* 0x000000ffff567224 */ /* 0x000fe200078e0055 */
[----:B------:R-:W-:Y:S01]  /*aa830*/  IADD3 R89, P1, PT, R81, R84, RZ ;  /* 0x0000005451597210 */ /* 0x000fe20007f3e0ff */
[----:B------:R-:W-:-:S03]  /*aa840*/  IMAD.WIDE.U32 R84, R50, R38, RZ ;  /* 0x0000002632547225 */ /* 0x000fc600078e00ff */
[----:B------:R-:W-:Y:S01]  /*aa850*/  ISETP.GT.U32.AND.EX P2, PT, R89, R54, PT, P2 ;  /* 0x000000365900720c */ /* 0x000fe20003f44120 */
[----:B------:R-:W-:Y:S01]  /*aa860*/  IMAD.X R70, R76, 0x1, ~R23, P0 ;  /* 0x000000014c467824 */ /* 0x000fe200000e0e17 */
[----:B------:R-:W-:Y:S01]  /*aa870*/  ISETP.GE.U32.AND P0, PT, R66, R91, PT ;  /* 0x0000005b4200720c */ /* 0x000fe20003f06070 */
[----:B------:R-:W-:Y:S01]  /*aa880*/  IMAD.WIDE.U32.X R80, R50, R41, R86, P1 ;  /* 0x0000002932507225 */ /* 0x000fe200008e0456 */
[----:B------:R-:W-:Y:S02]  /*aa890*/  ISETP.GE.U32.AND P1, PT, R75, R22, PT ;  /* 0x000000164b00720c */ /* 0x000fe40003f26070 */
        /* <DEDUP_REMOVED lines=36> */
.L_x_353:
[----:B------:R-:W-:Y:S05]  /*aaae0*/  BSYNC.RECONVERGENT B2 ;  /* 0x0000000000027941 */ /* 0x000fea0003800200 */
.L_x_352:
        /* <DEDUP_REMOVED lines=71> */
[----:B------:R-:W-:Y:S01]  /*aaf60*/  LOP3.LUT P6, RZ, R63, 0x1, RZ, 0xc0, !PT ;  /* 0x000000013fff7812 */ /* 0x000fe200078cc0ff */
        /* <DEDUP_REMOVED lines=75> */
[----:B------:R-:W-:Y:S01]  /*ab420*/  IMAD.WIDE.U32.X R88, R74, R51, R88, P2 ;  /* 0x000000334a587225 */ /* 0x000fe200010e0458 */
[----:B------:R-:W-:Y:S02]  /*ab430*/  IADD3 R103, P2, PT, R92, R103, RZ ;  /* 0x000000675c677210 */ /* 0x000fe40007f5e0ff */
[----:B------:R-:W-:-:S03]  /*ab440*/  @P5 LOP3.LUT R63, R63, 0x4, RZ, 0xfc, !PT ;  /* 0x000000043f3f5812 */ /* 0x000fc600078efcff */
[----:B------:R-:W-:Y:S01]  /*ab450*/  IMAD.X R105, R98, 0x1, R105, P2 ;  /* 0x0000000162697824 */ /* 0x000fe200010e0669 */
[----:B------:R-:W-:Y:S01]  /*ab460*/  ISETP.GE.U32.AND P2, PT, R103, R92, PT ;  /* 0x0000005c6700720c */ /* 0x000fe20003f46070 */
[----:B------:R-:W-:Y:S01]  /*ab470*/  IMAD.WIDE.U32 R92, R51, R72, RZ ;  /* 0x00000048335c7225 */ /* 0x000fe200078e00ff */
[----:B------:R-:W-:Y:S02]  /*ab480*/  LOP3.LUT R63, R63, 0xfffffffe, RZ, 0xc0, !PT ;  /* 0xfffffffe3f3f7812 */ /* 0x000fe400078ec0ff */
        /* <DEDUP_REMOVED lines=31> */
[----:B------:R-:W-:Y:S01]  /*ab680*/  LOP3.LUT R63, R63, 0xfffffffd, RZ, 0xc0, !PT ;  /* 0xfffffffd3f3f7812 */ /* 0x000fe200078ec0ff */
[----:B------:R-:W-:Y:S01]  /*ab690*/  IMAD.X R111, R84, 0x1, R111, P0 ;  /* 0x00000001546f7824 */ /* 0x000fe200000e066f */
[----:B------:R-:W-:Y:S01]  /*ab6a0*/  ISETP.GE.U32.AND P0, PT, R100, R49, PT ;  /* 0x000000316400720c */ /* 0x000fe20003f06070 */
[----:B------:R-:W-:-:S03]  /*ab6b0*/  IMAD.WIDE.U32 R82, P5, R80, R3, R82 ;  /* 0x0000000350527225 */ /* 0x000fc600078a0052 */
[----:B------:R-:W-:Y:S01]  /*ab6c0*/  ISETP.GE.U32.AND.EX P0, PT, R111, R84, PT, P0 ;  /* 0x000000546f00720c */ /* 0x000fe20003f06100 */
[----:B------:R-:W-:-:S03]  /*ab6d0*/  IMAD.WIDE.U32.X R88, R75, R37, R88, P1 ;  /* 0x000000254b587225 */ /* 0x000fc600008e0458 */
[----:B------:R-:W-:Y:S01]  /*ab6e0*/  SEL R49, RZ, 0x1, P0 ;  /* 0x00000001ff317807 */ /* 0x000fe20000000000 */
[----:B------:R-:W-:Y:S01]  /*ab6f0*/  IMAD.MOV.U32 R84, RZ, RZ, R93 ;  /* 0x000000ffff547224 */ /* 0x000fe200078e005d */
[----:B------:R-:W-:-:S04]  /*ab700*/  IADD3 R95, P0, PT, R95, R82, RZ ;  /* 0x000000525f5f7210 */ /* 0x000fc80007f1e0ff */
[----:B------:R-:W-:Y:S02]  /*ab710*/  @P5 LOP3.LUT R63, R63, 0x2, RZ, 0xfc, !PT ;  /* 0x000000023f3f5812 */ /* 0x000fe400078efcff */
[----:B------:R-:W-:Y:S01]  /*ab720*/  IADD3 R94, P1, P5, R94, R88, R49 ;  /* 0x000000585e5e7210 */ /* 0x000fe20007d3e031 */
[----:B------:R-:W-:Y:S02]  /*ab730*/  IMAD.MOV.U32 R88, RZ, RZ, R85 ;  /* 0x000000ffff587224 */ /* 0x000fe400078e0055 */
[----:B------:R-:W-:Y:S01]  /*ab740*/  IMAD.X R85, RZ, RZ, RZ, P6 ;  /* 0x000000ffff557224 */ /* 0x000fe200030e06ff */
[----:B------:R-:W-:Y:S02]  /*ab750*/  IADD3.X R80, PT, PT, R95, R89, RZ, P1, P5 ;  /* 0x000000595f507210 */ /* 0x000fe40000fea4ff */
[C---:B------:R-:W-:Y:S02]  /*ab760*/  LOP3.LUT P1, RZ, R63.reuse, 0x20, RZ, 0xc0, !PT ;  /* 0x000000203fff7812 */ /* 0x040fe4000782c0ff */
[----:B------:R-:W-:-:S03]  /*ab770*/  LOP3.LUT P5, RZ, R63, 0x8, RZ, 0xc0, !PT ;  /* 0x000000083fff7812 */ /* 0x000fc600078ac0ff */
[----:B------:R-:W-:Y:S02]  /*ab780*/  IMAD.X R89, RZ, RZ, RZ, P1 ;  /* 0x000000ffff597224 */ /* 0x000fe400008e06ff */
[----:B------:R-:W-:-:S04]  /*ab790*/  IMAD.WIDE.U32.X R48, R70, R48, R88, P5 ;  /* 0x0000003046307225 */ /* 0x000fc800028e0458 */
[----:B------:R-:W-:Y:S01]  /*ab7a0*/  IMAD.WIDE.U32 R88, R51, R69, RZ ;  /* 0x0000004533587225 */ /* 0x000fe200078e00ff */
[----:B------:R-:W-:-:S05]  /*ab7b0*/  IADD3 R86, P1, PT, R113, R48, RZ ;  /* 0x0000003071567210 */ /* 0x000fca0007f3e0ff */
        /* <DEDUP_REMOVED lines=26> */
[----:B------:R-:W-:Y:S02]  /*ab960*/  IMAD.MOV.U32 R48, RZ, RZ, R87 ;  /* 0x000000ffff307224 */ /* 0x000fe400078e0057 */
[----:B------:R-:W-:Y:S01]  /*ab970*/  IMAD.MOV.U32 R84, RZ, RZ, R91 ;  /* 0x000000ffff547224 */ /* 0x000fe200078e005b */
[----:B------:R-:W-:Y:S01]  /*ab980*/  IADD3.X R93, PT, PT, R85, R49, RZ, P5, P6 ;  /* 0x00000031555d7210 */ /* 0x000fe20002fec4ff */
[----:B------:R-:W-:Y:S01]  /*ab990*/  IMAD.X R85, RZ, RZ, RZ, P4 ;  /* 0x000000ffff557224 */ /* 0x000fe200020e06ff */
[----:B------:R-:W-:Y:S01]  /*ab9a0*/  LOP3.LUT P5, RZ, R63, 0x10, RZ, 0xc0, !PT ;  /* 0x000000103fff7812 */ /* 0x000fe200078ac0ff */
[----:B------:R-:W-:Y:S01]  /*ab9b0*/  IMAD.WIDE.U32 R90, R53, R69, RZ ;  /* 0x00000045355a7225 */ /* 0x000fe200078e00ff */
[----:B------:R-:W-:-:S03]  /*ab9c0*/  LOP3.LUT P6, RZ, R63, 0x4, RZ, 0xc0, !PT ;  /* 0x000000043fff7812 */ /* 0x000fc600078cc0ff */
[----:B------:R-:W-:Y:S01]  /*ab9d0*/  IMAD.X R49, RZ, RZ, RZ, P5 ;  /* 0x000000ffff317224 */ /* 0x000fe200028e06ff */
[----:B------:R-:W-:Y:S01]  /*ab9e0*/  ISETP.GE.U32.AND P5, PT, R86, R113, PT ;  /* 0x000000715600720c */ /* 0x000fe20003fa6070 */
[----:B------:R-:W-:-:S03]  /*ab9f0*/  IMAD.WIDE.U32.X R84, R71, R53, R84, P3 ;  /* 0x0000003547547225 */ /* 0x000fc600018e0454 */
[----:B------:R-:W-:Y:S01]  /*aba00*/  ISETP.GE.U32.AND.EX P5, PT, R92, R115, PT, P5 ;  /* 0x000000735c00720c */ /* 0x000fe20003fa6150 */
[----:B------:R-:W-:-:S03]  /*aba10*/  IMAD.WIDE.U32.X R48, R70, R47, R48, P6 ;  /* 0x0000002f46307225 */ /* 0x000fc600030e0430 */
[----:B------:R-:W-:Y:S01]  /*aba20*/  SEL R95, RZ, 0x1, P5 ;  /* 0x00000001ff5f7807 */ /* 0x000fe20002800000 */
[----:B------:R-:W-:-:S03]  /*aba30*/  IMAD.WIDE.U32 R86, R58, R69, RZ ;  /* 0x000000453a567225 */ /* 0x000fc600078e00ff */
[----:B------:R-:W-:-:S04]  /*aba40*/  IADD3 R95, P5, P6, R82, R48, R95 ;  /* 0x00000030525f7210 */ /* 0x000fc80007ebe05f */
[----:B------:R-:W-:Y:S02]  /*aba50*/  IADD3.X R72, PT, PT, R97, R49, RZ, P5, P6 ;  /* 0x0000003161487210 */ /* 0x000fe40002fec4ff */
        /* <DEDUP_REMOVED lines=28> */
[----:B------:R-:W-:-:S04]  /*abc20*/  IMAD.WIDE.U32 R82, R35, R12, RZ ;  /* 0x0000000c23527225 */ /* 0x000fc800078e00ff */
[----:B------:R-:W-:Y:S01]  /*abc30*/  IMAD.WIDE.U32.X R52, R75, R3, R52, P0 ;  /* 0x000000034b347225 */ /* 0x000fe200000e0434 */
[----:B------:R-:W-:-:S03]  /*abc40*/  IADD3 R103, P0, PT, R94, R103, RZ ;  /* 0x000000675e677210 */ /* 0x000fc60007f1e0ff */
[----:B------:R-:W-:Y:S02]  /*abc50*/  IMAD.X R75, RZ, RZ, RZ, P5 ;  /* 0x000000ffff4b7224 */ /* 0x000fe400028e06ff */
[----:B------:R-:W-:Y:S01]  /*abc60*/  IMAD.X R105, R80, 0x1, R105, P0 ;  /* 0x0000000150697824 */ /* 0x000fe200000e0669 */
[----:B------:R-:W-:-:S04]  /*abc70*/  ISETP.GE.U32.AND P0, PT, R103, R94, PT ;  /* 0x0000005e6700720c */ /* 0x000fc80003f06070 */
[----:B------:R-:W-:-:S04]  /*abc80*/  ISETP.GE.U32.AND.EX P0, PT, R105, R80, PT, P0 ;  /* 0x000000506900720c */ /* 0x000fc80003f06100 */
[----:B------:R-:W-:-:S04]  /*abc90*/  SEL R69, RZ, 0x1, P0 ;  /* 0x00000001ff457807 */ /* 0x000fc80000000000 */
[----:B------:R-:W-:-:S04]  /*abca0*/  IADD3 R69, P0, PT, R69, R52, RZ ;  /* 0x0000003445457210 */ /* 0x000fc80007f1e0ff */
        /* <DEDUP_REMOVED lines=9> */
[----:B------:R-:W-:Y:S01]  /*abd40*/  SEL R91, RZ, 0x1, P0 ;  /* 0x00000001ff5b7807 */ /* 0x000fe20000000000 */
[----:B------:R-:W-:Y:S02]  /*abd50*/  IMAD.WIDE.U32 R82, R34, R12, RZ ;  /* 0x0000000c22527225 */ /* 0x000fe400078e00ff */
        /* <DEDUP_REMOVED lines=25> */
.L_x_355:
[----:B------:R-:W-:Y:S05]  /*abef0*/  BSYNC.RECONVERGENT B2 ;  /* 0x0000000000027941 */ /* 0x000fea0003800200 */
.L_x_354:
        /* <DEDUP_REMOVED lines=59> */
[----:B------:R-:W-:Y:S01]  /*ac2b0*/  IMAD.WIDE.U32 R82, R32, R14, RZ ;  /* 0x0000000e20527225 */ /* 0x000fe200078e00ff */
[----:B------:R-:W-:-:S02]  /*ac2c0*/  LOP3.LUT P5, RZ, R63, 0x100, RZ, 0xc0, !PT ;  /* 0x000001003fff7812 */ /* 0x000fc400078ac0ff */
[----:B------:R-:W-:Y:S01]  /*ac2d0*/  LOP3.LUT R63, R63, 0xfffffff7, RZ, 0xc0, !PT ;  /* 0xfffffff73f3f7812 */ /* 0x000fe200078ec0ff */
[----:B------:R-:W-:Y:S01]  /*ac2e0*/  IMAD.X R56, R78, 0x1, R81, P0 ;  /* 0x000000014e387824 */ /* 0x000fe200000e0651 */
[----:B------:R-:W-:Y:S01]  /*ac2f0*/  ISETP.GE.U32.AND P0, PT, R16, R69, PT ;  /* 0x000000451000720c */ /* 0x000fe20003f06070 */
[----:B------:R-:W-:-:S03]  /*ac300*/  IMAD.WIDE.U32.X R70, R89, R3, R70, P1 ;  /* 0x0000000359467225 */ /* 0x000fc600008e0446 */
[----:B------:R-:W-:Y:S01]  /*ac310*/  ISETP.GE.U32.AND.EX P0, PT, R56, R81, PT, P0 ;  /* 0x000000513800720c */ /* 0x000fe20003f06100 */
[----:B------:R-:W-:-:S03]  /*ac320*/  IMAD.X R81, RZ, RZ, RZ, P5 ;  /* 0x000000ffff517224 */ /* 0x000fc600028e06ff */
        /* <DEDUP_REMOVED lines=23> */
.L_x_357:
[----:B------:R-:W-:Y:S05]  /*ac4a0*/  BSYNC.RECONVERGENT B2 ;  /* 0x0000000000027941 */ /* 0x000fea0003800200 */
.L_x_356:
        /* <DEDUP_REMOVED lines=57> */
[----:B------:R-:W-:Y:S01]  /*ac840*/  LOP3.LUT P6, RZ, R63, 0x2, RZ, 0xc0, !PT ;  /* 0x000000023fff7812 */ /* 0x000fe200078cc0ff */
[----:B------:R-:W-:Y:S01]  /*ac850*/  IMAD.WIDE.U32 R80, R28, R12, RZ ;  /* 0x0000000c1c507225 */ /* 0x000fe200078e00ff */
[----:B------:R-:W-:Y:S02]  /*ac860*/  IADD3.X R95, PT, PT, R95, R75, RZ, P2, P4 ;  /* 0x0000004b5f5f7210 */ /* 0x000fe400017e84ff */
[----:B------:R-:W-:Y:S01]  /*ac870*/  LOP3.LUT R63, R63, 0xffffffef, RZ, 0xc0, !PT ;  /* 0xffffffef3f3f7812 */ /* 0x000fe200078ec0ff */
[----:B------:R-:W-:Y:S01]  /*ac880*/  IMAD.X R75, RZ, RZ, RZ, P0 ;  /* 0x000000ffff4b7224 */ /* 0x000fe200000e06ff */
[----:B------:R-:W-:-:S02]  /*ac890*/  IADD3 R69, P0, PT, R32, R69, RZ ;  /* 0x0000004520457210 */ /* 0x000fc40007f1e0ff */
[----:B------:R-:W-:Y:S01]  /*ac8a0*/  @P5 LOP3.LUT R63, R63, 0x10, RZ, 0xfc, !PT ;  /* 0x000000103f3f5812 */ /* 0x000fe200078efcff */
[----:B------:R-:W-:-:S03]  /*ac8b0*/  IMAD.WIDE.U32.X R74, R29, R7, R74, P1 ;  /* 0x000000071d4a7225 */ /* 0x000fc600008e044a */
[----:B------:R-:W-:Y:S01]  /*ac8c0*/  LOP3.LUT R63, R63, 0xfffffffe, RZ, 0xc0, !PT ;  /* 0xfffffffe3f3f7812 */ /* 0x000fe200078ec0ff */
[----:B------:R-:W-:-:S04]  /*ac8d0*/  IMAD.WIDE.U32 R82, P1, R13, R28, R82 ;  /* 0x0000001c0d527225 */ /* 0x000fc80007820052 */
[----:B------:R-:W-:Y:S01]  /*ac8e0*/  IMAD.X R59, R62, 0x1, R89, P0 ;  /* 0x000000013e3b7824 */ /* 0x000fe200000e0659 */
[----:B------:R-:W-:Y:S01]  /*ac8f0*/  ISETP.GE.U32.AND P0, PT, R69, R32, PT ;  /* 0x000000204500720c */ /* 0x000fe20003f06070 */
[----:B------:R-:W-:-:S03]  /*ac900*/  IMAD R32, R97, R42, RZ ;  /* 0x0000002a61207224 */ /* 0x000fc600078e02ff */
        /* <DEDUP_REMOVED lines=33> */
[----:B------:R-:W-:Y:S02]  /*acb20*/  IMAD.MOV.U32 R70, RZ, RZ, R83 ;  /* 0x000000ffff467224 */ /* 0x000fe400078e0053 */
[----:B------:R-:W-:Y:S01]  /*acb30*/  IMAD.X R76, R19, 0x1, R64, P3 ;  /* 0x00000001134c7824 */ /* 0x000fe200018e0640 */
[----:B------:R-:W-:-:S04]  /*acb40*/  ISETP.GE.U32.AND P3, PT, R72, R17, PT ;  /* 0x000000114800720c */ /* 0x000fc80003f66070 */
[----:B------:R-:W-:Y:S01]  /*acb50*/  ISETP.GE.U32.AND.EX P3, PT, R76, R19, PT, P3 ;  /* 0x000000134c00720c */ /* 0x000fe20003f66130 */
[----:B------:R-:W-:-:S03]  /*acb60*/  IMAD.WIDE.U32 R18, P6, R18, R3, R84 ;  /* 0x0000000312127225 */ /* 0x000fc600078c0054 */
[----:B------:R-:W-:Y:S02]  /*acb70*/  SEL R17, RZ, 0x1, P3 ;  /* 0x00000001ff117807 */ /* 0x000fe40001800000 */
[----:B------:R-:W-:Y:S02]  /*acb80*/  IADD3 R75, P5, PT, R75, R18, RZ ;  /* 0x000000124b4b7210 */ /* 0x000fe40007fbe0ff */
[----:B------:R-:W-:Y:S01]  /*acb90*/  IADD3 R6, P3, P4, R74, R4, R17 ;  /* 0x000000044a067210 */ /* 0x000fe20007c7e011 */
[----:B------:R-:W-:Y:S01]  /*acba0*/  IMAD R17, R93, R43, R32 ;  /* 0x0000002b5d117224 */ /* 0x000fe200078e0220 */
        /* <DEDUP_REMOVED lines=98> */
[----:B------:R-:W-:Y:S01]  /*ad1d0*/  IADD3 R83, P5, PT, R35, R32, RZ ;  /* 0x0000002023537210 */ /* 0x000fe20007fbe0ff */
[----:B------:R-:W-:-:S09]  /*ad1e0*/  IMAD.X R35, RZ, RZ, RZ, P3 ;  /* 0x000000ffff237224 */ /* 0x000fd200018e06ff */
[----:B------:R-:W-:Y:S02]  /*ad1f0*/  @P1 LOP3.LUT R63, R63, 0x10, RZ, 0xfc, !PT ;  /* 0x000000103f3f1812 */ /* 0x000fe400078efcff */
[----:B------:R-:W-:Y:S01]  /*ad200*/  IADD3 R81, P1, P2, R34, R12, R81 ;  /* 0x0000000c22517210 */ /* 0x000fe20007a3e051 */
[----:B------:R-:W-:Y:S01]  /*ad210*/  IMAD.MOV.U32 R34, RZ, RZ, R85 ;  /* 0x000000ffff227224 */ /* 0x000fe200078e0055 */
[----:B------:R-:W-:Y:S02]  /*ad220*/  LOP3.LUT R63, R63, 0xfffffff7, RZ, 0xc0, !PT ;  /* 0xfffffff73f3f7812 */ /* 0x000fe400078ec0ff */
[----:B------:R-:W-:Y:S01]  /*ad230*/  IADD3.X R83, PT, PT, R83, R13, RZ, P1, P2 ;  /* 0x0000000d53537210 */ /* 0x000fe20000fe44ff */
[----:B------:R-:W-:Y:S01]  /*ad240*/  IMAD.WIDE.U32 R12, R17, R2, RZ ;  /* 0x00000002110c7225 */ /* 0x000fe200078e00ff */
[----:B------:R-:W-:Y:S02]  /*ad250*/  IADD3 R69, P1, PT, R6, R69, RZ ;  /* 0x0000004506457210 */ /* 0x000fe40007f3e0ff */
[----:B------:R-:W-:Y:S01]  /*ad260*/  @P5 LOP3.LUT R63, R63, 0x8, RZ, 0xfc, !PT ;  /* 0x000000083f3f5812 */ /* 0x000fe200078efcff */
[----:B------:R-:W-:-:S03]  /*ad270*/  IMAD.WIDE.U32.X R34, R17, R37, R34, P4 ;  /* 0x0000002511227225 */ /* 0x000fc600020e0422 */
[----:B------:R-:W-:Y:S01]  /*ad280*/  LOP3.LUT R63, R63, 0xfffffffb, RZ, 0xc0, !PT ;  /* 0xfffffffb3f3f7812 */ /* 0x000fe200078ec0ff */
[----:B------:R-:W-:Y:S01]  /*ad290*/  IMAD.X R71, R18, 0x1, R59, P1 ;  /* 0x0000000112477824 */ /* 0x000fe200008e063b */
[----:B------:R-:W-:-:S05]  /*ad2a0*/  IADD3 R59, P1, PT, R60, R69, RZ ;  /* 0x000000453c3b7210 */ /* 0x000fca0007f3e0ff */
[----:B------:R-:W-:Y:S01]  /*ad2b0*/  IMAD.X R32, R5, 0x1, R71, P1 ;  /* 0x0000000105207824 */ /* 0x000fe200008e0647 */
[----:B------:R-:W-:Y:S02]  /*ad2c0*/  ISETP.GE.U32.AND P1, PT, R59, R60, PT ;  /* 0x0000003c3b00720c */ /* 0x000fe40003f26070 */
[----:B------:R-:W-:Y:S02]  /*ad2d0*/  LOP3.LUT R60, RZ, R87, RZ, 0x33, !PT ;  /* 0x00000057ff3c7212 */ /* 0x000fe400078e33ff */
        /* <DEDUP_REMOVED lines=9> */
[----:B------:R-:W-:Y:S01]  /*ad370*/  IMAD R34, R87, R42, RZ ;  /* 0x0000002a57227224 */ /* 0x000fe200078e02ff */
[----:B------:R-:W-:Y:S01]  /*ad380*/  IADD3.X R57, PT, PT, R5, R35, RZ, P1, P2 ;  /* 0x0000002305397210 */ /* 0x000fe20000fe44ff */
[----:B------:R-:W-:Y:S02]  /*ad390*/  IMAD.X R5, RZ, RZ, RZ, P6 ;  /* 0x000000ffff057224 */ /* 0x000fe400030e06ff */
[----:B------:R-:W-:Y:S01]  /*ad3a0*/  @P3 LOP3.LUT R63, R63, 0x2, RZ, 0xfc, !PT ;  /* 0x000000023f3f3812 */ /* 0x000fe200078efcff */
[----:B------:R-:W-:Y:S01]  /*ad3b0*/  IMAD.WIDE.U32.X R4, R29, R15, R4, P0 ;  /* 0x0000000f1d047225 */ /* 0x000fe200000e0404 */
[----:B------:R-:W-:-:S02]  /*ad3c0*/  ISETP.GE.U32.AND P0, PT, R89, R64, PT ;  /* 0x000000405900720c */ /* 0x000fc40003f06070 */
[----:B------:R-:W-:Y:S01]  /*ad3d0*/  LOP3.LUT R63, R63, 0xfffffffe, RZ, 0xc0, !PT ;  /* 0xfffffffe3f3f7812 */ /* 0x000fe200078ec0ff */
[----:B------:R-:W-:Y:S01]  /*ad3e0*/  IMAD R29, R72, R43, R34 ;  /* 0x0000002b481d7224 */ /* 0x000fe200078e0222 */
[----:B------:R-:W-:-:S04]  /*ad3f0*/  ISETP.GE.U32.AND.EX P0, PT, R62, R91, PT, P0 ;  /* 0x0000005b3e00720c */ /* 0x000fc80003f06100 */
        /* <DEDUP_REMOVED lines=51> */
[----:B------:R-:W-:-:S03]  /*ad730*/  IMAD.WIDE.U32 R66, R97, R36, RZ ;  /* 0x0000002461427225 */ /* 0x000fc600078e00ff */
[C---:B------:R-:W-:Y:S01]  /*ad740*/  ISETP.GE.U32.AND.EX P1, PT, R99.reuse, R88, PT, P1 ;  /* 0x000000586300720c */ /* 0x040fe20003f26110 */
[----:B------:R-:W-:Y:S02]  /*ad750*/  IMAD R58, R99, R42, RZ ;  /* 0x0000002a633a7224 */ /* 0x000fe400078e02ff */
[----:B------:R-:W-:Y:S01]  /*ad760*/  IMAD.WIDE.U32.X R60, R97, R39, R60, P2 ;  /* 0x00000027613c7225 */ /* 0x000fe200010e043c */
[----:B------:R-:W-:-:S03]  /*ad770*/  SEL R93, RZ, 0x1, P1 ;  /* 0x00000001ff5d7807 */ /* 0x000fc60000800000 */
[----:B------:R-:W-:Y:S01]  /*ad780*/  IMAD.WIDE.U32 R66, P3, R84, R37, R66 ;  /* 0x0000002554427225 */ /* 0x000fe20007860042 */
[----:B------:R-:W-:-:S03]  /*ad790*/  IADD3 R93, P1, P2, R64, R60, R93 ;  /* 0x0000003c405d7210 */ /* 0x000fc60007a3e05d */
[----:B------:R-:W-:Y:S01]  /*ad7a0*/  IMAD.WIDE.U32 R86, R85, R42, RZ ;  /* 0x0000002a55567225 */ /* 0x000fe200078e00ff */
[----:B------:R-:W-:-:S03]  /*ad7b0*/  IADD3 R95, P4, PT, R65, R66, RZ ;  /* 0x00000042415f7210 */ /* 0x000fc60007f9e0ff */
        /* <DEDUP_REMOVED lines=36> */
[----:B------:R-:W-:Y:S01]  /*ada00*/  SHF.L.U64.HI R66, R73, 0x1, R68 ;  /* 0x0000000149427819 */ /* 0x000fe20000010244 */
[----:B------:R-:W-:Y:S01]  /*ada10*/  IMAD.WIDE.U32 R88, R91, R36, RZ ;  /* 0x000000245b587225 */ /* 0x000fe200078e00ff */
[----:B------:R-:W-:Y:S02]  /*ada20*/  IADD3.X R93, PT, PT, R93, R61, RZ, P5, P6 ;  /* 0x0000003d5d5d7210 */ /* 0x000fe40002fec4ff */
        /* <DEDUP_REMOVED lines=42> */
[----:B------:R-:W-:Y:S01]  /*adcd0*/  ISETP.NE.AND.EX P1, PT, R60, RZ, PT, P1 ;  /* 0x000000ff3c00720c */ /* 0x000fe20003f25310 */
[----:B------:R-:W-:-:S12]  /*adce0*/  IMAD.SHL.U32 R91, R73, 0x2, RZ ;  /* 0x00000002495b7824 */ /* 0x000fd800078e00ff */
        /* <DEDUP_REMOVED lines=87> */
[----:B------:R-:W-:Y:S01]  /*ae260*/  SEL R65, R65, R85, P1 ;  /* 0x0000005541417207 */ /* 0x000fe20000800000 */
[C---:B------:R-:W-:Y:S01]  /*ae270*/  IMAD.SHL.U32 R85, R68.reuse, 0x2, RZ ;  /* 0x0000000244557824 */ /* 0x040fe200078e00ff */
[----:B------:R-:W-:Y:S01]  /*ae280*/  SHF.L.U64.HI R68, R68, 0x1, R60 ;  /* 0x0000000144447819 */ /* 0x000fe2000001023c */
        /* <DEDUP_REMOVED lines=101> */
[-C--:B------:R-:W-:Y:S01]  /*ae8e0*/  IADD3 R56, P1, P2, R56, R73.reuse, R9 ;  /* 0x0000004938387210 */ /* 0x080fe20007a3e009 */
        /* <DEDUP_REMOVED lines=20> */
[----:B------:R-:W-:Y:S01]  /*aea30*/  ISETP.GE.U32.AND P1, PT, R89, R8, PT ;  /* 0x000000085900720c */ /* 0x000fe20003f26070 */
[----:B------:R-:W-:-:S03]  /*aea40*/  IMAD.MOV.U32 R8, RZ, RZ, R33 ;  /* 0x000000ffff087224 */ /* 0x000fc600078e0021 */
[----:B------:R-:W-:Y:S01]  /*aea50*/  ISETP.GE.U32.AND.EX P1, PT, R91, R10, PT, P1 ;  /* 0x0000000a5b00720c */ /* 0x000fe20003f26110 */
[----:B------:R-:W-:Y:S01]  /*aea60*/  IMAD.WIDE.U32.X R8, R31, R15, R8, P6 ;  /* 0x0000000f1f087225 */ /* 0x000fe200030e0408 */
[----:B------:R-:W-:Y:S02]  /*aea70*/  LOP3.LUT P6, RZ, R63, 0x2, RZ, 0xc0, !PT ;  /* 0x000000023fff7812 */ /* 0x000fe400078cc0ff */
        /* <DEDUP_REMOVED lines=61> */
[----:B------:R-:W-:-:S05]  /*aee50*/  LOP3.LUT P3, RZ, R63, 0x40, RZ, 0xc0, !PT ;  /* 0x000000403fff7812 */ /* 0x000fca000786c0ff */
[----:B------:R-:W-:Y:S01]  /*aee60*/  IMAD.X R11, RZ, RZ, RZ, P3 ;  /* 0x000000ffff0b7224 */ /* 0x000fe200018e06ff */
[----:B------:R-:W-:-:S04]  /*aee70*/  IADD3 R68, P3, PT, R85, -R38, RZ ;  /* 0x8000002655447210 */ /* 0x000fc80007f7e0ff */
[----:B------:R-:W-:Y:S01]  /*aee80*/  SEL R68, R68, R93, P1 ;  /* 0x0000005d44447207 */ /* 0x000fe20000800000 */
[----:B------:R-:W-:Y:S01]  /*aee90*/  IMAD.X R70, R70, 0x1, ~R39, P3 ;  /* 0x0000000146467824 */ /* 0x000fe200018e0e27 */
[----:B------:R-:W-:-:S05]  /*aeea0*/  IADD3 R64, P3, PT, R79, -R36, RZ ;  /* 0x800000244f407210 */ /* 0x000fca0007f7e0ff */
        /* <DEDUP_REMOVED lines=9> */
[----:B------:R-:W-:Y:S02]  /*aef40*/  IADD3 R31, P3, PT, R10, R33, RZ ;  /* 0x000000210a1f7210 */ /* 0x000fe40007f7e0ff */
[----:B------:R-:W-:-:S03]  /*aef50*/  SEL R62, R66, R91, P1 ;  /* 0x0000005b423e7207 */ /* 0x000fc60000800000 */
[----:B------:R-:W-:Y:S01]  /*aef60*/  IMAD.X R48, R10, 0x1, R47, P3 ;  /* 0x000000010a307824 */ /* 0x000fe200018e062f */
[----:B------:R-:W-:Y:S01]  /*aef70*/  ISETP.GE.U32.AND P3, PT, R69, R6, PT ;  /* 0x000000064500720c */ /* 0x000fe20003f66070 */
[----:B------:R-:W-:Y:S01]  /*aef80*/  IMAD.MOV.U32 R10, RZ, RZ, R19 ;  /* 0x000000ffff0a7224 */ /* 0x000fe200078e0013 */
[----:B------:R-:W-:Y:S02]  /*aef90*/  SEL R69, R70, R95, P1 ;  /* 0x0000005f46457207 */ /* 0x000fe40000800000 */
[----:B------:R-:W-:Y:S01]  /*aefa0*/  ISETP.GE.U32.AND.EX P3, PT, R71, R18, PT, P3 ;  /* 0x000000124700720c */ /* 0x000fe20003f66130 */
[----:B------:R-:W-:Y:S01]  /*aefb0*/  IMAD.WIDE.U32.X R10, R50, R3, R10, P4 ;  /* 0x00000003320a7225 */ /* 0x000fe200020e040a */
[----:B------:R-:W-:Y:S02]  /*aefc0*/  ISETP.GE.U32.AND P4, PT, R31, R68, PT ;  /* 0x000000441f00720c */ /* 0x000fe40003f86070 */
[----:B------:R-:W-:Y:S02]  /*aefd0*/  SEL R15, RZ, 0x1, P3 ;  /* 0x00000001ff0f7807 */ /* 0x000fe40001800000 */
[----:B------:R-:W-:-:S02]  /*aefe0*/  ISETP.GE.U32.AND.EX P4, PT, R48, R69, PT, P4 ;  /* 0x000000453000720c */ /* 0x000fc40003f86140 */
[----:B------:R-:W-:Y:S01]  /*aeff0*/  IADD3 R78, P3, PT, R15, R10, RZ ;  /* 0x0000000a0f4e7210 */ /* 0x000fe20007f7e0ff */
[----:B------:R-:W-:Y:S01]  /*af000*/  IMAD.MOV.U32 R10, RZ, RZ, R13 ;  /* 0x000000ffff0a7224 */ /* 0x000fe200078e000d */
[----:B------:R-:W-:Y:S02]  /*af010*/  SEL R6, RZ, 0x1, P4 ;  /* 0x00000001ff067807 */ /* 0x000fe40002000000 */
[----:B------:R-:W-:Y:S01]  /*af020*/  SEL R19, R64, R89, P1 ;  /* 0x0000005940137207 */ /* 0x000fe20000800000 */
[----:B------:R-:W-:Y:S01]  /*af030*/  IMAD.X R71, RZ, RZ, R11, P3 ;  /* 0x000000ffff477224 */ /* 0x000fe200018e060b */
[----:B------:R-:W-:Y:S01]  /*af040*/  ISETP.GE.U32.AND P3, PT, R33, R16, PT ;  /* 0x000000102100720c */ /* 0x000fe20003f66070 */
[----:B------:R-:W-:Y:S01]  /*af050*/  IMAD.X R11, RZ, RZ, RZ, P5 ;  /* 0x000000ffff0b7224 */ /* 0x000fe200028e06ff */
[----:B------:R-:W-:Y:S02]  /*af060*/  IADD3 R59, P5, PT, R34, R59, RZ ;  /* 0x0000003b223b7210 */ /* 0x000fe40007fbe0ff */
[----:B------:R-:W-:Y:S01]  /*af070*/  ISETP.GE.U32.AND.EX P3, PT, R47, RZ, PT, P3 ;  /* 0x000000ff2f00720c */ /* 0x000fe20003f66130 */
[----:B------:R-:W-:Y:S01]  /*af080*/  IMAD.WIDE.U32.X R16, R17, R3, R10, P6 ;  /* 0x0000000311107225 */ /* 0x000fe200030e040a */
[----:B------:R-:W-:-:S02]  /*af090*/  IADD3 R10, P4, PT, R67, -R36, RZ ;  /* 0x80000024430a7210 */ /* 0x000fc40007f9e0ff */
[----:B------:R-:W-:Y:S01]  /*af0a0*/  SEL R11, RZ, 0x1, P3 ;  /* 0x00000001ff0b7807 */ /* 0x000fe20001800000 */
[----:B------:R-:W-:Y:S01]  /*af0b0*/  IMAD.X R64, R75, 0x1, R32, P5 ;  /* 0x000000014b407824 */ /* 0x000fe200028e0620 */
[----:B------:R-:W-:Y:S01]  /*af0c0*/  IADD3 R50, P3, PT, R77, -R2, RZ ;  /* 0x800000024d327210 */ /* 0x000fe20007f7e0ff */
[----:B------:R-:W-:Y:S01]  /*af0d0*/  IMAD.X R18, R60, 0x1, ~R37, P4 ;  /* 0x000000013c127824 */ /* 0x000fe200020e0e25 */
        /* <DEDUP_REMOVED lines=10> */
[----:B------:R-:W-:Y:S02]  /*af180*/  ISETP.GE.U32.AND P4, PT, R10, R19, PT ;  /* 0x000000130a00720c */ /* 0x000fe40003f86070 */
[----:B------:R-:W-:Y:S02]  /*af190*/  ISETP.GE.U32.AND.EX P1, PT, R18, R11, PT, P1 ;  /* 0x0000000b1200720c */ /* 0x000fe40003f26110 */
[----:B------:R-:W-:-:S02]  /*af1a0*/  ISETP.GE.U32.AND.EX P4, PT, R47, R62, PT, P4 ;  /* 0x0000003e2f00720c */ /* 0x000fc40003f86140 */
[----:B------:R-:W-:Y:S02]  /*af1b0*/  ISETP.GE.U32.AND P3, PT, R59, R34, PT ;  /* 0x000000223b00720c */ /* 0x000fe40003f66070 */
[----:B------:R-:W-:Y:S02]  /*af1c0*/  IADD3 R13, P5, PT, R65, -R2, RZ ;  /* 0x80000002410d7210 */ /* 0x000fe40007fbe0ff */
[----:B------:R-:W-:Y:S02]  /*af1d0*/  SEL R6, RZ, 0x1, P1 ;  /* 0x00000001ff067807 */ /* 0x000fe40000800000 */
[----:B------:R-:W-:Y:S01]  /*af1e0*/  SEL R11, RZ, 0x1, P4 ;  /* 0x00000001ff0b7807 */ /* 0x000fe20002000000 */
[----:B------:R-:W-:Y:S01]  /*af1f0*/  IMAD.X R18, R58, 0x1, ~R3, P5 ;  /* 0x000000013a127824 */ /* 0x000fe200028e0e03 */
[----:B------:R-:W-:Y:S02]  /*af200*/  ISETP.GE.U32.AND.EX P1, PT, R64, R75, PT, P3 ;  /* 0x0000004b4000720c */ /* 0x000fe40003f26130 */
[----:B------:R-:W-:-:S02]  /*af210*/  IADD3 R32, P3, PT, R61, -R72, RZ ;  /* 0x800000483d207210 */ /* 0x000fc40007f7e0ff */
[----:B------:R-:W-:Y:S02]  /*af220*/  SEL R52, R13, R52, P2 ;  /* 0x000000340d347207 */ /* 0x000fe40001000000 */
[----:B------:R-:W-:Y:S01]  /*af230*/  IADD3 R11, P4, PT, R11, R6, RZ ;  /* 0x000000060b0b7210 */ /* 0x000fe20007f9e0ff */
[----:B------:R-:W-:Y:S01]  /*af240*/  IMAD.X R33, R56, 0x1, ~R73, P3 ;  /* 0x0000000138217824 */ /* 0x000fe200018e0e49 */
[----:B------:R-:W-:Y:S02]  /*af250*/  SEL R18, R18, R53, P2 ;  /* 0x0000003512127207 */ /* 0x000fe40001000000 */
[----:B------:R-:W-:Y:S01]  /*af260*/  IADD3 R34, P2, PT, R31, -R68, RZ ;  /* 0x800000441f227210 */ /* 0x000fe20007f5e0ff */
[----:B------:R-:W-:Y:S01]  /*af270*/  IMAD.X R15, RZ, RZ, RZ, P4 ;  /* 0x000000ffff0f7224 */ /* 0x000fe200020e06ff */
[----:B------:R-:W-:Y:S02]  /*af280*/  IADD3 R13, P3, PT, -R11, R52, RZ ;  /* 0x000000340b0d7210 */ /* 0x000fe40007f7e1ff */
[----:B------:R-:W-:Y:S01]  /*af290*/  ISETP.GE.U32.AND P4, PT, R52, R11, PT ;  /* 0x0000000b3400720c */ /* 0x000fe20003f86070 */
[----:B------:R-:W-:Y:S01]  /*af2a0*/  IMAD.X R6, R48, 0x1, ~R69, P2 ;  /* 0x0000000130067824 */ /* 0x000fe200010e0e45 */
[----:B------:R-:W-:Y:S01]  /*af2b0*/  ISETP.GE.U32.AND P2, PT, R13, R50, PT ;  /* 0x000000320d00720c */ /* 0x000fe20003f46070 */
[C---:B------:R-:W-:Y:S01]  /*af2c0*/  IMAD.X R31, R18.reuse, 0x1, ~R15, P3 ;  /* 0x00000001121f7824 */ /* 0x040fe200018e0e0f */
[----:B------:R-:W-:Y:S01]  /*af2d0*/  ISETP.GE.U32.AND.EX P4, PT, R18, R15, PT, P4 ;  /* 0x0000000f1200720c */ /* 0x000fe20003f86140 */
[----:B------:R-:W-:Y:S01]  /*af2e0*/  IMAD R48, R64, R42, RZ ;  /* 0x0000002a40307224 */ /* 0x000fe200078e02ff */
[----:B------:R-:W-:Y:S01]  /*af2f0*/  IADD3 R10, P5, PT, R10, -R19, RZ ;  /* 0x800000130a0a7210 */ /* 0x000fe20007fbe0ff */
[----:B------:R-:W-:Y:S01]  /*af300*/  IMAD.MOV.U32 R18, RZ, RZ, R35 ;  /* 0x000000ffff127224 */ /* 0x000fe200078e0023 */
[----:B------:R-:W-:-:S02]  /*af310*/  ISETP.GE.U32.AND.EX P2, PT, R31, R60, PT, P2 ;  /* 0x0000003c1f00720c */ /* 0x000fc40003f46120 */
[----:B------:R-:W-:Y:S01]  /*af320*/  LOP3.LUT P6, RZ, R63, 0x1, RZ, 0xc0, !PT ;  /* 0x000000013fff7812 */ /* 0x000fe200078cc0ff */
[----:B------:R-:W-:Y:S01]  /*af330*/  IMAD.X R11, R47, 0x1, ~R62, P5 ;  /* 0x000000012f0b7824 */ /* 0x000fe200028e0e3e */
[----:B------:R-:W-:Y:S01]  /*af340*/  IADD3 R13, P5, PT, R13, -R50, RZ ;  /* 0x800000320d0d7210 */ /* 0x000fe20007fbe0ff */
[C---:B------:R-:W-:Y:S01]  /*af350*/  IMAD R47, R59.reuse, R43, R48 ;  /* 0x0000002b3b2f7224 */ /* 0x040fe200078e0230 */
[----:B------:R-:W-:Y:S01]  /*af360*/  ISETP.NE.U32.AND P3, PT, R78, RZ, PT ;  /* 0x000000ff4e00720c */ /* 0x000fe20003f65070 */
[----:B------:R-:W-:Y:S02]  /*af370*/  IMAD.X R19, RZ, RZ, RZ, P6 ;  /* 0x000000ffff137224 */ /* 0x000fe400030e06ff */
[----:B------:R-:W-:Y:S01]  /*af380*/  IMAD.WIDE.U32 R50, R59, R42, RZ ;  /* 0x0000002a3b327225 */ /* 0x000fe200078e00ff */
[----:B------:R-:W-:-:S03]  /*af390*/  ISETP.NE.AND.EX P3, PT, R71, RZ, PT, P3 ;  /* 0x000000ff4700720c */ /* 0x000fc60003f65330 */
        /* <DEDUP_REMOVED lines=32> */
.L_x_359:
[----:B------:R-:W-:Y:S05]  /*af5a0*/  BSYNC.RECONVERGENT B2 ;  /* 0x0000000000027941 */ /* 0x000fea0003800200 */
.L_x_358:
        /* <DEDUP_REMOVED lines=25> */
.L_x_361:
[----:B------:R-:W-:Y:S05]  /*af740*/  BSYNC.RECONVERGENT B2 ;  /* 0x0000000000027941 */ /* 0x000fea0003800200 */
.L_x_360:
[----:B------:R-:W-:Y:S01]  /*af750*/  IMAD.IADD R15, R51, 0x1, R47 ;  /* 0x00000001330f7824 */ /* 0x000fe200078e022f */
[----:B------:R-:W-:Y:S01]  /*af760*/  SEL R35, RZ, 0x1, P1 ;  /* 0x00000001ff237807 */ /* 0x000fe20000800000 */
[----:B------:R-:W-:Y:S01]  /*af770*/  IMAD.WIDE.U32.X R18, R29, R39, R18, P0 ;  /* 0x000000271d127225 */ /* 0x000fe200000e0412 */
[----:B------:R-:W-:Y:S01]  /*af780*/  IADD3 R47, P0, PT, R7, R30, RZ ;  /* 0x0000001e072f7210 */ /* 0x000fe20007f1e0ff */
[----:B------:R-:W-:Y:S01]  /*af790*/  BSSY.RECONVERGENT B2, `(.L_x_362) ;  /* 0x0000035000027945 */ /* 0x000fe20003800200 */
[----:B------:R-:W-:Y:S01]  /*af7a0*/  LOP3.LUT R7, RZ, R59, RZ, 0x33, !PT ;  /* 0x0000003bff077212 */ /* 0x000fe200078e33ff */
[----:B------:R-:W-:Y:S01]  /*af7b0*/  IMAD.WIDE.U32 R42, R4, R36, RZ ;  /* 0x00000024042a7225 */ /* 0x000fe200078e00ff */
[----:B------:R-:W-:-:S03]  /*af7c0*/  ISETP.GE.U32.AND P1, PT, R47, R30, PT ;  /* 0x0000001e2f00720c */ /* 0x000fc60003f26070 */
[----:B------:R-:W-:Y:S01]  /*af7d0*/  IMAD.WIDE.U32 R48, P2, R4, R37, R48 ;  /* 0x0000002504307225 */ /* 0x000fe20007840030 */
[----:B------:R-:W-:-:S03]  /*af7e0*/  IADD3 R18, P4, P6, R42, R18, R35 ;  /* 0x000000122a127210 */ /* 0x000fc60007e9e023 */
[----:B------:R-:W-:Y:S01]  /*af7f0*/  IMAD.WIDE.U32 R52, R15, R40, RZ ;  /* 0x000000280f347225 */ /* 0x000fe200078e00ff */
[----:B------:R-:W-:-:S03]  /*af800*/  IADD3 R61, P3, PT, R43, R48, RZ ;  /* 0x000000302b3d7210 */ /* 0x000fc60007f7e0ff */
[----:B------:R-:W-:Y:S01]  /*af810*/  IMAD.X R30, R28, 0x1, R57, P0 ;  /* 0x000000011c1e7824 */ /* 0x000fe200000e0639 */
[----:B------:R-:W-:Y:S01]  /*af820*/  IADD3.X R28, PT, PT, R61, R19, RZ, P4, P6 ;  /* 0x000000133d1c7210 */ /* 0x000fe200027ec4ff */
[----:B------:R-:W-:Y:S01]  /*af830*/  IMAD.WIDE.U32 R42, R50, R40, RZ ;  /* 0x00000028322a7225 */ /* 0x000fe200078e00ff */
[----:B------:R-:W-:Y:S02]  /*af840*/  IADD3 R47, P6, PT, R18, R47, RZ ;  /* 0x0000002f122f7210 */ /* 0x000fe40007fde0ff */
[----:B------:R-:W-:Y:S01]  /*af850*/  ISETP.GE.U32.AND.EX P1, PT, R30, R57, PT, P1 ;  /* 0x000000391e00720c */ /* 0x000fe20003f26110 */
[----:B------:R-:W-:Y:S01]  /*af860*/  IMAD.WIDE.U32 R52, P5, R50, R41, R52 ;  /* 0x0000002932347225 */ /* 0x000fe200078a0034 */
[----:B------:R-:W-:Y:S02]  /*af870*/  ISETP.GT.U32.AND P0, PT, R42, R7, PT ;  /* 0x000000072a00720c */ /* 0x000fe40003f04070 */
[----:B------:R-:W-:Y:S01]  /*af880*/  SEL R35, RZ, 0x1, P1 ;  /* 0x00000001ff237807 */ /* 0x000fe20000800000 */
[----:B------:R-:W-:Y:S01]  /*af890*/  IMAD.X R19, RZ, RZ, RZ, P5 ;  /* 0x000000ffff137224 */ /* 0x000fe200028e06ff */
[----:B------:R-:W-:Y:S01]  /*af8a0*/  IADD3 R42, P4, PT, R43, R52, RZ ;  /* 0x000000342b2a7210 */ /* 0x000fe20007f9e0ff */
[----:B------:R-:W-:Y:S01]  /*af8b0*/  IMAD.X R52, R28, 0x1, R30, P6 ;  /* 0x000000011c347824 */ /* 0x000fe200030e061e */
[----:B------:R-:W-:Y:S01]  /*af8c0*/  IADD3 R30, P5, PT, R35, R16, RZ ;  /* 0x00000010231e7210 */ /* 0x000fe20007fbe0ff */
[----:B------:R-:W-:Y:S01]  /*af8d0*/  IMAD.WIDE.U32 R56, R15, R38, RZ ;  /* 0x000000260f387225 */ /* 0x000fe200078e00ff */
[----:B------:R-:W-:-:S02]  /*af8e0*/  LOP3.LUT R7, RZ, R64, RZ, 0x33, !PT ;  /* 0x00000040ff077212 */ /* 0x000fc400078e33ff */
[----:B------:R-:W-:Y:S01]  /*af8f0*/  ISETP.NE.U32.AND P6, PT, R30, RZ, PT ;  /* 0x000000ff1e00720c */ /* 0x000fe20003fc5070 */
[----:B------:R-:W-:Y:S01]  /*af900*/  IMAD.X R35, RZ, RZ, R17, P5 ;  /* 0x000000ffff237224 */ /* 0x000fe200028e0611 */
[----:B------:R-:W-:Y:S01]  /*af910*/  ISETP.GT.U32.AND.EX P0, PT, R42, R7, PT, P0 ;  /* 0x000000072a00720c */ /* 0x000fe20003f04100 */
[C---:B------:R-:W-:Y:S01]  /*af920*/  IMAD.WIDE.U32 R42, R50.reuse, R38, RZ ;  /* 0x00000026322a7225 */ /* 0x040fe200078e00ff */
[----:B------:R-:W-:Y:S02]  /*af930*/  ISETP.GE.U32.AND P1, PT, R47, R18, PT ;  /* 0x000000122f00720c */ /* 0x000fe40003f26070 */
[----:B------:R-:W-:Y:S01]  /*af940*/  SEL R7, RZ, 0x1, !P0 ;  /* 0x00000001ff077807 */ /* 0x000fe20004000000 */
[----:B------:R-:W-:Y:S01]  /*af950*/  IMAD.MOV.U32 R18, RZ, RZ, R53 ;  /* 0x000000ffff127224 */ /* 0x000fe200078e0035 */
[----:B------:R-:W-:Y:S01]  /*af960*/  ISETP.NE.AND.EX P0, PT, R35, RZ, PT, P6 ;  /* 0x000000ff2300720c */ /* 0x000fe20003f05360 */
[----:B------:R-:W-:Y:S01]  /*af970*/  IMAD.WIDE.U32 R56, P5, R50, R39, R56 ;  /* 0x0000002732387225 */ /* 0x000fe200078a0038 */
[----:B------:R-:W-:-:S03]  /*af980*/  ISETP.GE.U32.AND.EX P1, PT, R52, R28, PT, P1 ;  /* 0x0000001c3400720c */ /* 0x000fc60003f26110 */
        /* <DEDUP_REMOVED lines=21> */
.L_x_363:
[----:B------:R-:W-:Y:S05]  /*afae0*/  BSYNC.RECONVERGENT B2 ;  /* 0x0000000000027941 */ /* 0x000fea0003800200 */
.L_x_362:
        /* <DEDUP_REMOVED lines=30> */
[----:B------:R-:W-:Y:S01]  /*afcd0*/  IMAD.MOV.U32 R28, RZ, RZ, R49 ;  /* 0x000000ffff1c7224 */ /* 0x000fe200078e0031 */
[----:B------:R-:W-:Y:S01]  /*afce0*/  IADD3 R7, P0, PT, R7, R4, RZ ;  /* 0x0000000407077210 */ /* 0x000fe20007f1e0ff */
[----:B------:R-:W-:Y:S01]  /*afcf0*/  IMAD.WIDE.U32 R18, R15, R2, RZ ;  /* 0x000000020f127225 */ /* 0x000fe200078e00ff */
[----:B------:R-:W-:Y:S02]  /*afd00*/  IADD3.X R42, PT, PT, R35, R17, RZ, P1, P2 ;  /* 0x00000011232a7210 */ /* 0x000fe40000fe44ff */
[----:B------:R-:W-:Y:S01]  /*afd10*/  ISETP.GE.U32.AND P2, PT, R53, R40, PT ;  /* 0x000000283500720c */ /* 0x000fe20003f46070 */
[----:B------:R-:W-:Y:S01]  /*afd20*/  IMAD.X R49, RZ, RZ, R5, P0 ;  /* 0x000000ffff317224 */ /* 0x000fe200000e0605 */
[----:B------:R-:W-:Y:S01]  /*afd30*/  ISETP.NE.U32.AND P0, PT, R7, RZ, PT ;  /* 0x000000ff0700720c */ /* 0x000fe20003f05070 */
[----:B------:R-:W-:Y:S01]  /*afd40*/  IMAD.X R47, R42, 0x1, R47, P5 ;  /* 0x000000012a2f7824 */ /* 0x000fe200028e062f */
[----:B------:R-:W-:Y:S01]  /*afd50*/  ISETP.GE.U32.AND.EX P2, PT, R52, R41, PT, P2 ;  /* 0x000000293400720c */ /* 0x000fe20003f46120 */
[----:B------:R-:W-:Y:S01]  /*afd60*/  IMAD.WIDE.U32 R18, P3, R50, R3, R18 ;  /* 0x0000000332127225 */ /* 0x000fe20007860012 */
[----:B------:R-:W-:-:S02]  /*afd70*/  ISETP.NE.AND.EX P0, PT, R49, RZ, PT, P0 ;  /* 0x000000ff3100720c */ /* 0x000fc40003f05300 */
[----:B------:R-:W-:Y:S01]  /*afd80*/  SEL R30, RZ, 0xffffffff, P2 ;  /* 0xffffffffff1e7807 */ /* 0x000fe20001000000 */
[----:B------:R-:W-:Y:S01]  /*afd90*/  IMAD.WIDE.U32 R50, R50, R2, RZ ;  /* 0x0000000232327225 */ /* 0x000fe200078e00ff */
[----:B------:R-:W-:Y:S02]  /*afda0*/  ISETP.GE.U32.AND P1, PT, R43, R16, PT ;  /* 0x000000102b00720c */ /* 0x000fe40003f26070 */
[----:B------:R-:W-:Y:S01]  /*afdb0*/  SEL R4, RZ, 0x1, P2 ;  /* 0x00000001ff047807 */ /* 0x000fe20001000000 */
[----:B------:R-:W-:Y:S01]  /*afdc0*/  IMAD.X R17, RZ, RZ, RZ, P3 ;  /* 0x000000ffff117224 */ /* 0x000fe200018e06ff */
[C---:B------:R-:W-:Y:S01]  /*afdd0*/  IADD3 R35, P5, PT, R30.reuse, R43, RZ ;  /* 0x0000002b1e237210 */ /* 0x040fe20007fbe0ff */
[----:B------:R-:W-:Y:S01]  /*afde0*/  IMAD.MOV.U32 R16, RZ, RZ, R19 ;  /* 0x000000ffff107224 */ /* 0x000fe200078e0013 */
[----:B------:R-:W-:Y:S02]  /*afdf0*/  ISETP.GE.U32.AND.EX P1, PT, R47, R42, PT, P1 ;  /* 0x0000002a2f00720c */ /* 0x000fe40003f26110 */
[----:B------:R-:W-:Y:S01]  /*afe00*/  ISETP.GE.U32.AND P2, PT, R43, R4, PT ;  /* 0x000000042b00720c */ /* 0x000fe20003f46070 */
[----:B------:R-:W-:Y:S01]  /*afe10*/  IMAD.X R30, R30, 0x1, R47, P5 ;  /* 0x000000011e1e7824 */ /* 0x000fe200028e062f */
[----:B------:R-:W-:Y:S01]  /*afe20*/  IADD3 R55, P3, PT, R51, R18, RZ ;  /* 0x0000001233377210 */ /* 0x000fe20007f7e0ff */
[----:B------:R-:W-:Y:S01]  /*afe30*/  IMAD.WIDE.U32.X R4, R15, R37, R28, P4 ;  /* 0x000000250f047225 */ /* 0x000fe200020e041c */
[----:B------:R-:W-:-:S02]  /*afe40*/  ISETP.GE.U32.AND P5, PT, R35, R38, PT ;  /* 0x000000262300720c */ /* 0x000fc40003fa6070 */
[----:B------:R-:W-:Y:S02]  /*afe50*/  SEL R51, RZ, 0x1, P1 ;  /* 0x00000001ff337807 */ /* 0x000fe40000800000 */
[----:B------:R-:W-:Y:S02]  /*afe60*/  ISETP.GE.U32.AND.EX P1, PT, R47, RZ, PT, P2 ;  /* 0x000000ff2f00720c */ /* 0x000fe40003f26120 */
[----:B------:R-:W-:Y:S02]  /*afe70*/  @P0 IADD3 R19, P6, PT, R7, R12, RZ ;  /* 0x0000000c07130210 */ /* 0x000fe40007fde0ff */
[----:B------:R-:W-:Y:S02]  /*afe80*/  ISETP.GE.U32.AND.EX P2, PT, R30, R39, PT, P5 ;  /* 0x000000271e00720c */ /* 0x000fe40003f46150 */
[----:B------:R-:W-:Y:S01]  /*afe90*/  IADD3 R51, P4, P5, R50, R4, R51 ;  /* 0x0000000432337210 */ /* 0x000fe20007d9e033 */
[----:B------:R-:W-:Y:S01]  /*afea0*/  @P0 IMAD.X R29, R49, 0x1, R14, P6 ;  /* 0x00000001311d0824 */ /* 0x000fe200030e060e */
[----:B------:R-:W-:-:S02]  /*afeb0*/  SEL R4, RZ, 0x1, P1 ;  /* 0x00000001ff047807 */ /* 0x000fc40000800000 */
[----:B------:R-:W-:Y:S01]  /*afec0*/  @P0 ISETP.GE.U32.AND P1, PT, R19, R12, PT ;  /* 0x0000000c1300020c */ /* 0x000fe20003f26070 */
[----:B------:R-:W-:Y:S01]  /*afed0*/  @P0 IMAD.MOV.U32 R12, RZ, RZ, R19 ;  /* 0x000000ffff0c0224 */ /* 0x000fe200078e0013 */
[----:B------:R-:W-:Y:S02]  /*afee0*/  SEL R7, RZ, 0x1, P2 ;  /* 0x00000001ff077807 */ /* 0x000fe40001000000 */
[----:B------:R-:W-:Y:S02]  /*afef0*/  IADD3.X R18, PT, PT, R55, R5, RZ, P4, P5 ;  /* 0x0000000537127210 */ /* 0x000fe400027ea4ff */
[----:B------:R-:W-:Y:S01]  /*aff00*/  IADD3 R7, P4, PT, R7, R4, RZ ;  /* 0x0000000407077210 */ /* 0x000fe20007f9e0ff */
[----:B------:R-:W-:Y:S01]  /*aff10*/  IMAD.WIDE.U32.X R4, R15, R3, R16, P3 ;  /* 0x000000030f047225 */ /* 0x000fe200018e0410 */
[----:B------:R-:W-:Y:S02]  /*aff20*/  @P0 ISETP.GE.U32.AND.EX P1, PT, R29, R14, PT, P1 ;  /* 0x0000000e1d00020c */ /* 0x000fe40003f26110 */
[----:B------:R-:W-:Y:S01]  /*aff30*/  IADD3 R48, P2, PT, R12, R51, RZ ;  /* 0x000000330c307210 */ /* 0x000fe20007f5e0ff */
[----:B------:R-:W-:-:S02]  /*aff40*/  @P0 IMAD.MOV.U32 R14, RZ, RZ, R29 ;  /* 0x000000ffff0e0224 */ /* 0x000fc400078e001d */
[----:B------:R-:W-:Y:S01]  /*aff50*/  IMAD.X R12, RZ, RZ, RZ, P4 ;  /* 0x000000ffff0c7224 */ /* 0x000fe200020e06ff */
        /* <DEDUP_REMOVED lines=43> */
[C---:B------:R-:W-:Y:S01]  /*b0210*/  ISETP.GE.U32.AND P2, PT, R8.reuse, R5, PT ;  /* 0x000000050800720c */ /* 0x040fe20003f46070 */
[--C-:B------:R-:W-:Y:S01]  /*b0220*/  IMAD.X R5, RZ, RZ, R30.reuse, P3 ;  /* 0x000000ffff057224 */ /* 0x100fe200018e061e */
[----:B------:R-:W-:Y:S02]  /*b0230*/  IADD3 R35, P4, PT, R8, R35, RZ ;  /* 0x0000002308237210 */ /* 0x000fe40007f9e0ff */
[----:B------:R-:W-:Y:S02]  /*b0240*/  SEL R14, RZ, 0xffffffff, P1 ;  /* 0xffffffffff0e7807 */ /* 0x000fe40000800000 */
[----:B------:R-:W-:Y:S01]  /*b0250*/  ISETP.GE.U32.AND P3, PT, R35, R8, PT ;  /* 0x000000082300720c */ /* 0x000fe20003f66070 */
[----:B------:R-:W-:Y:S01]  /*b0260*/  IMAD.X R30, R5, 0x1, R30, P4 ;  /* 0x00000001051e7824 */ /* 0x000fe200020e061e */
[----:B------:R-:W-:-:S02]  /*b0270*/  IADD3 R15, P4, PT, R14, R35, RZ ;  /* 0x000000230e0f7210 */ /* 0x000fc40007f9e0ff */
[----:B------:R-:W-:Y:S02]  /*b0280*/  SEL R4, RZ, 0x1, P1 ;  /* 0x00000001ff047807 */ /* 0x000fe40000800000 */
[----:B------:R-:W-:Y:S01]  /*b0290*/  ISETP.GE.U32.AND.EX P2, PT, R5, RZ, PT, P2 ;  /* 0x000000ff0500720c */ /* 0x000fe20003f46120 */
[----:B------:R-:W-:Y:S01]  /*b02a0*/  IMAD.X R14, R14, 0x1, R30, P4 ;  /* 0x000000010e0e7824 */ /* 0x000fe200020e061e */
[----:B------:R-:W-:Y:S02]  /*b02b0*/  ISETP.GE.U32.AND.EX P3, PT, R30, R5, PT, P3 ;  /* 0x000000051e00720c */ /* 0x000fe40003f66130 */
[----:B------:R-:W-:Y:S02]  /*b02c0*/  ISETP.GE.U32.AND P1, PT, R35, R4, PT ;  /* 0x000000042300720c */ /* 0x000fe40003f26070 */
[----:B------:R-:W-:Y:S02]  /*b02d0*/  ISETP.GE.U32.AND P4, PT, R15, R38, PT ;  /* 0x000000260f00720c */ /* 0x000fe40003f86070 */
[----:B------:R-:W-:-:S02]  /*b02e0*/  SEL R4, RZ, 0x1, P2 ;  /* 0x00000001ff047807 */ /* 0x000fc40001000000 */
[----:B------:R-:W-:Y:S02]  /*b02f0*/  SEL R5, RZ, 0x1, P3 ;  /* 0x00000001ff057807 */ /* 0x000fe40001800000 */
[----:B------:R-:W-:Y:S02]  /*b0300*/  ISETP.GE.U32.AND.EX P1, PT, R30, RZ, PT, P1 ;  /* 0x000000ff1e00720c */ /* 0x000fe40003f26110 */
[----:B------:R-:W-:Y:S02]  /*b0310*/  ISETP.GE.U32.AND.EX P2, PT, R14, R39, PT, P4 ;  /* 0x000000270e00720c */ /* 0x000fe40003f46140 */
[----:B------:R-:W-:Y:S02]  /*b0320*/  IADD3 R5, P5, P6, R5, R28, R4 ;  /* 0x0000001c05057210 */ /* 0x000fe40007ebe004 */
[----:B------:R-:W-:Y:S02]  /*b0330*/  SEL R4, RZ, 0x1, P1 ;  /* 0x00000001ff047807 */ /* 0x000fe40000800000 */
[----:B------:R-:W-:-:S02]  /*b0340*/  SEL R9, RZ, 0x1, P2 ;  /* 0x00000001ff097807 */ /* 0x000fc40001000000 */
[CC--:B------:R-:W-:Y:S02]  /*b0350*/  ISETP.GE.U32.AND P3, PT, R5.reuse, R28.reuse, PT ;  /* 0x0000001c0500720c */ /* 0x0c0fe40003f66070 */
[----:B------:R-:W-:Y:S02]  /*b0360*/  IADD3 R28, P2, PT, R5, R28, RZ ;  /* 0x0000001c051c7210 */ /* 0x000fe40007f5e0ff */
[-C--:B------:R-:W-:Y:S02]  /*b0370*/  IADD3.X R8, PT, PT, RZ, R29.reuse, RZ, P5, P6 ;  /* 0x0000001dff087210 */ /* 0x080fe40002fec4ff */
[----:B------:R-:W-:Y:S02]  /*b0380*/  IADD3 R9, P5, PT, R9, R4, RZ ;  /* 0x0000000409097210 */ /* 0x000fe40007fbe0ff */
[C---:B------:R-:W-:Y:S01]  /*b0390*/  ISETP.GE.U32.AND.EX P3, PT, R8.reuse, R29, PT, P3 ;  /* 0x0000001d0800720c */ /* 0x040fe20003f66130 */
[----:B------:R-:W-:Y:S01]  /*b03a0*/  IMAD.X R29, R8, 0x1, R29, P2 ;  /* 0x00000001081d7824 */ /* 0x000fe200010e061d */
[----:B------:R-:W-:Y:S01]  /*b03b0*/  IADD3 R48, P4, PT, R7, -R2, RZ ;  /* 0x8000000207307210 */ /* 0x000fe20007f9e0ff */
[----:B------:R-:W-:Y:S01]  /*b03c0*/  IMAD.X R4, RZ, RZ, RZ, P5 ;  /* 0x000000ffff047224 */ /* 0x000fe200028e06ff */
[----:B------:R-:W-:-:S02]  /*b03d0*/  ISETP.GE.U32.AND P2, PT, R28, R9, PT ;  /* 0x000000091c00720c */ /* 0x000fc40003f46070 */
[----:B------:R-:W-:Y:S01]  /*b03e0*/  IADD3 R9, P6, PT, -R9, R28, RZ ;  /* 0x0000001c09097210 */ /* 0x000fe20007fde1ff */
[----:B------:R-:W-:Y:S01]  /*b03f0*/  IMAD.X R47, R12, 0x1, ~R3, P4 ;  /* 0x000000010c2f7824 */ /* 0x000fe200020e0e03 */
[----:B------:R-:W-:Y:S02]  /*b0400*/  ISETP.GE.U32.AND P1, PT, R28, R5, PT ;  /* 0x000000051c00720c */ /* 0x000fe40003f26070 */
        /* <DEDUP_REMOVED lines=18> */
[C---:B------:R-:W-:Y:S02]  /*b0530*/  ISETP.GE.U32.AND P1, PT, R16.reuse, R19, PT ;  /* 0x000000131000720c */ /* 0x040fe40003f26070 */
        /* <DEDUP_REMOVED lines=18> */
[----:B------:R-:W-:Y:S01]  /*b0660*/  SEL R58, R38, R35, P0 ;  /* 0x00000023263a7207 */ /* 0x000fe20000000000 */
[----:B------:R-:W-:Y:S01]  /*b0670*/  IMAD.MOV.U32 R35, RZ, RZ, R6 ;  /* 0x000000ffff237224 */ /* 0x000fe200078e0006 */
[----:B------:R-:W-:Y:S01]  /*b0680*/  SEL R59, R39, R30, P0 ;  /* 0x0000001e273b7207 */ /* 0x000fe20000000000 */
[----:B------:R-:W-:Y:S01]  /*b0690*/  IMAD.X R57, R42, 0x1, ~R41, P1 ;  /* 0x000000012a397824 */ /* 0x000fe200008e0e29 */
[----:B------:R-:W-:Y:S01]  /*b06a0*/  SEL R48, R36, R28, P0 ;  /* 0x0000001c24307207 */ /* 0x000fe20000000000 */
[----:B------:R-:W-:Y:S01]  /*b06b0*/  IMAD.MOV.U32 R30, RZ, RZ, R13 ;  /* 0x000000ffff1e7224 */ /* 0x000fe200078e000d */
[----:B------:R-:W-:Y:S01]  /*b06c0*/  SEL R49, R37, R29, P0 ;  /* 0x0000001d25317207 */ /* 0x000fe20000000000 */
[----:B------:R-:W-:Y:S01]  /*b06d0*/  IMAD.MOV.U32 R28, RZ, RZ, R10 ;  /* 0x000000ffff1c7224 */ /* 0x000fe200078e000a */
[----:B------:R-:W-:Y:S01]  /*b06e0*/  SEL R50, R2, R16, P0 ;  /* 0x0000001002327207 */ /* 0x000fe20000000000 */
[----:B------:R-:W-:Y:S01]  /*b06f0*/  IMAD.MOV.U32 R29, RZ, RZ, R11 ;  /* 0x000000ffff1d7224 */ /* 0x000fe200078e000b */
[----:B------:R-:W-:Y:S01]  /*b0700*/  SEL R51, R3, R17, P0 ;  /* 0x0000001103337207 */ /* 0x000fe20000000000 */
[----:B------:R-:W-:Y:S06]  /*b0710*/  BRA `(.L_x_286) ;  /* 0x0000013400387947 */ /* 0x000fec0003800000 */
.L_x_325:
        /* <DEDUP_REMOVED lines=124> */
[C---:B------:R-:W-:Y:S01]  /*b0ee0*/  LOP3.LUT P5, RZ, R63.reuse, 0x4, RZ, 0xc0, !PT ;  /* 0x000000043fff7812 */ /* 0x040fe200078ac0ff */
[----:B------:R-:W-:Y:S01]  /*b0ef0*/  IMAD.X R23, RZ, RZ, RZ, P3 ;  /* 0x000000ffff177224 */ /* 0x000fe200018e06ff */
[----:B------:R-:W-:-:S03]  /*b0f00*/  LOP3.LUT P6, RZ, R63, 0x2, RZ, 0xc0, !PT ;  /* 0x000000023fff7812 */ /* 0x000fc600078cc0ff */
[----:B------:R-:W-:Y:S01]  /*b0f10*/  IMAD.X R25, RZ, RZ, RZ, P5 ;  /* 0x000000ffff197224 */ /* 0x000fe200028e06ff */
[----:B------:R-:W-:Y:S01]  /*b0f20*/  IADD3 R99, P5, PT, R26, R99, RZ ;  /* 0x000000631a637210 */ /* 0x000fe20007fbe0ff */
[----:B------:R-:W-:-:S04]  /*b0f30*/  IMAD.WIDE.U32.X R24, R60, R54, R24, P6 ;  /* 0x000000363c187225 */ /* 0x000fc800030e0418 */
[----:B------:R-:W-:Y:S01]  /*b0f40*/  IMAD.X R101, R32, 0x1, R101, P5 ;  /* 0x0000000120657824 */ /* 0x000fe200028e0665 */
[----:B------:R-:W-:Y:S01]  /*b0f50*/  IADD3 R115, P5, PT, R82, R87, RZ ;  /* 0x0000005752737210 */ /* 0x000fe20007fbe0ff */
[----:B------:R-:W-:-:S03]  /*b0f60*/  IMAD.X R87, RZ, RZ, RZ, P0 ;  /* 0x000000ffff577224 */ /* 0x000fc600000e06ff */
        /* <DEDUP_REMOVED lines=8> */
[-C--:B------:R-:W-:Y:S01]  /*b0ff0*/  IMAD.WIDE.U32 R82, P3, R56, R55.reuse, R26 ;  /* 0x0000003738527225 */ /* 0x080fe2000786001a */
[----:B------:R-:W-:Y:S02]  /*b1000*/  SEL R77, RZ, 0x1, P0 ;  /* 0x00000001ff4d7807 */ /* 0x000fe40000000000 */
[----:B------:R-:W-:Y:S01]  /*b1010*/  IADD3 R97, P0, PT, R104, R24, RZ ;  /* 0x0000001868617210 */ /* 0x000fe20007f1e0ff */
[----:B------:R-:W-:Y:S01]  /*b1020*/  IMAD.WIDE.U32.X R26, R58, R55, R34, P2 ;  /* 0x000000373a1a7225 */ /* 0x000fe200010e0422 */
[----:B------:R-:W-:-:S03]  /*b1030*/  IADD3 R31, P2, PT, R33, R82, RZ ;  /* 0x00000052211f7210 */ /* 0x000fc60007f5e0ff */
[----:B------:R-:W-:Y:S02]  /*b1040*/  IMAD.MOV.U32 R86, RZ, RZ, R85 ;  /* 0x000000ffff567224 */ /* 0x000fe400078e0055 */
[----:B------:R-:W-:Y:S01]  /*b1050*/  IMAD.X R35, RZ, RZ, RZ, P3 ;  /* 0x000000ffff237224 */ /* 0x000fe200018e06ff */
[----:B------:R-:W-:Y:S01]  /*b1060*/  IADD3 R94, P3, P5, R32, R26, R21 ;  /* 0x0000001a205e7210 */ /* 0x000fe20007d7e015 */
[----:B------:R-:W-:-:S03]  /*b1070*/  IMAD.WIDE.U32.X R32, R30, R39, R86, P1 ;  /* 0x000000271e207225 */ /* 0x000fc600008e0456 */
[----:B------:R-:W-:Y:S01]  /*b1080*/  IADD3.X R96, PT, PT, R31, R27, RZ, P3, P5 ;  /* 0x0000001b1f607210 */ /* 0x000fe20001fea4ff */
[----:B------:R-:W-:-:S04]  /*b1090*/  IMAD.WIDE.U32 R84, R20, R36, RZ ;  /* 0x0000002414547225 */ /* 0x000fc800078e00ff */
[----:B------:R-:W-:Y:S01]  /*b10a0*/  IMAD.WIDE.U32 R92, P1, R20, R37, R88 ;  /* 0x00000025145c7225 */ /* 0x000fe20007820058 */
[----:B------:R-:W-:-:S03]  /*b10b0*/  IADD3 R77, P3, P6, R84, R32, R77 ;  /* 0x00000020544d7210 */ /* 0x000fc60007e7e04d */
[----:B------:R-:W-:Y:S01]  /*b10c0*/  IMAD.WIDE.U32 R26, R55, R57, RZ ;  /* 0x00000039371a7225 */ /* 0x000fe200078e00ff */
[----:B------:R-:W-:-:S03]  /*b10d0*/  IADD3 R81, P5, PT, R85, R92, RZ ;  /* 0x0000005c55517210 */ /* 0x000fc60007fbe0ff */
[----:B------:R-:W-:Y:S01]  /*b10e0*/  IMAD.X R111, R106, 0x1, R25, P0 ;  /* 0x000000016a6f7824 */ /* 0x000fe200000e0619 */
[----:B------:R-:W-:Y:S01]  /*b10f0*/  IADD3.X R81, PT, PT, R81, R33, RZ, P3, P6 ;  /* 0x0000002151517210 */ /* 0x000fe20001fec4ff */
[----:B------:R-:W-:Y:S02]  /*b1100*/  IMAD.MOV.U32 R34, RZ, RZ, R83 ;  /* 0x000000ffff227224 */ /* 0x000fe400078e0053 */
[----:B------:R-:W-:-:S04]  /*b1110*/  IMAD.WIDE.U32 R24, R54, R59, RZ ;  /* 0x0000003b36187225 */ /* 0x000fc800078e00ff */
[----:B------:R-:W-:-:S04]  /*b1120*/  IMAD.WIDE.U32 R84, P6, R60, R57, R28 ;  /* 0x000000393c547225 */ /* 0x000fc800078c001c */
        /* <DEDUP_REMOVED lines=89> */
[----:B------:R-:W-:Y:S01]  /*b16c0*/  IMAD.WIDE.U32.X R86, R77, R39, R22, P5 ;  /* 0x000000274d567225 */ /* 0x000fe200028e0416 */
        /* <DEDUP_REMOVED lines=36> */
[----:B------:R-:W-:Y:S01]  /*b1910*/  IMAD.MOV.U32 R34, RZ, RZ, R85 ;  /* 0x000000ffff227224 */ /* 0x000fe200078e0055 */
[----:B------:R-:W-:Y:S01]  /*b1920*/  IADD3 R93, P4, PT, R83, R84, RZ ;  /* 0x00000054535d7210 */ /* 0x000fe20007f9e0ff */
[----:B------:R-:W-:Y:S01]  /*b1930*/  IMAD.IADD R81, R27, 0x1, R81 ;  /* 0x000000011b517824 */ /* 0x000fe200078e0251 */
[----:B------:R-:W-:Y:S01]  /*b1940*/  IADD3.X R86, PT, PT, R111, R87, RZ, P5, P6 ;  /* 0x000000576f567210 */ /* 0x000fe20002fec4ff */
[----:B------:R-:W-:Y:S01]  /*b1950*/  IMAD.X R88, R77, 0x1, R94, P0 ;  /* 0x000000014d587824 */ /* 0x000fe200000e065e */
[----:B------:R-:W-:Y:S01]  /*b1960*/  IADD3 R99, P5, PT, R90, R99, RZ ;  /* 0x000000635a637210 */ /* 0x000fe20007fbe0ff */
[----:B------:R-:W-:Y:S01]  /*b1970*/  IMAD.WIDE.U32 R84, R81, R40, RZ ;  /* 0x0000002851547225 */ /* 0x000fe200078e00ff */
[----:B------:R-:W-:-:S02]  /*b1980*/  ISETP.GE.U32.AND P0, PT, R91, R92, PT ;  /* 0x0000005c5b00720c */ /* 0x000fc40003f06070 */
[----:B------:R-:W-:Y:S01]  /*b1990*/  LOP3.LUT R29, RZ, R107, RZ, 0x33, !PT ;  /* 0x0000006bff1d7212 */ /* 0x000fe200078e33ff */
[----:B------:R-:W-:Y:S01]  /*b19a0*/  IMAD.X R98, RZ, RZ, R31, P2 ;  /* 0x000000ffff627224 */ /* 0x000fe200010e061f */
        /* <DEDUP_REMOVED lines=14> */
[----:B------:R-:W-:Y:S02]  /*b1a90*/  LOP3.LUT R29, RZ, R112, RZ, 0x33, !PT ;  /* 0x00000070ff1d7212 */ /* 0x000fe400078e33ff */
[----:B------:R-:W-:Y:S01]  /*b1aa0*/  ISETP.GE.U32.AND.EX P2, PT, R89, R86, PT, P3 ;  /* 0x000000565900720c */ /* 0x000fe20003f46130 */
[----:B------:R-:W-:Y:S01]  /*b1ab0*/  IMAD.WIDE.U32 R86, R81, R38, RZ ;  /* 0x0000002651567225 */ /* 0x000fe200078e00ff */
[----:B------:R-:W-:Y:S02]  /*b1ac0*/  ISETP.GT.U32.AND.EX P1, PT, R30, R29, PT, P1 ;  /* 0x0000001d1e00720c */ /* 0x000fe40003f24110 */
[----:B------:R-:W-:Y:S01]  /*b1ad0*/  IADD3 R77, P3, P5, R82, R32, R77 ;  /* 0x00000020524d7210 */ /* 0x000fe20007d7e04d */
[----:B------:R-:W-:Y:S01]  /*b1ae0*/  IMAD.MOV.U32 R30, RZ, RZ, R85 ;  /* 0x000000ffff1e7224 */ /* 0x000fe200078e0055 */
[----:B------:R-:W-:Y:S01]  /*b1af0*/  SEL R29, RZ, 0x1, !P1 ;  /* 0x00000001ff1d7807 */ /* 0x000fe20004800000 */
[----:B------:R-:W-:Y:S01]  /*b1b00*/  IMAD.WIDE.U32 R86, P6, R26, R39, R86 ;  /* 0x000000271a567225 */ /* 0x000fe200078c0056 */
[----:B------:R-:W-:-:S03]  /*b1b10*/  IADD3.X R32, PT, PT, R93, R33, RZ, P3, P5 ;  /* 0x000000215d207210 */ /* 0x000fc60001fea4ff */
        /* <DEDUP_REMOVED lines=8> */
[----:B------:R-:W-:Y:S02]  /*b1ba0*/  IADD3 R99, P0, PT, R24, R99, RZ ;  /* 0x0000006318637210 */ /* 0x000fe40007f1e0ff */
[----:B------:R-:W-:-:S02]  /*b1bb0*/  IADD3.X R30, PT, PT, R30, R31, RZ, P1, P5 ;  /* 0x0000001f1e1e7210 */ /* 0x000fc40000fea4ff */
[----:B------:R-:W-:Y:S02]  /*b1bc0*/  SEL R25, RZ, 0x1, P2 ;  /* 0x00000001ff197807 */ /* 0x000fe40001000000 */
[----:B------:R-:W-:Y:S01]  /*b1bd0*/  ISETP.GE.U32.AND P2, PT, R104, R77, PT ;  /* 0x0000004d6800720c */ /* 0x000fe20003f46070 */
[----:B------:R-:W-:Y:S01]  /*b1be0*/  IMAD.X R87, R30, 0x1, R89, P0 ;  /* 0x000000011e577824 */ /* 0x000fe200000e0659 */
[----:B------:R-:W-:Y:S02]  /*b1bf0*/  ISETP.NE.U32.AND P5, PT, R96, RZ, PT ;  /* 0x000000ff6000720c */ /* 0x000fe40003fa5070 */
[----:B------:R-:W-:Y:S01]  /*b1c00*/  ISETP.GE.U32.AND.EX P2, PT, R101, R32, PT, P2 ;  /* 0x000000206500720c */ /* 0x000fe20003f46120 */
[----:B------:R-:W-:Y:S01]  /*b1c10*/  IMAD R82, R87, R42, RZ ;  /* 0x0000002a57527224 */ /* 0x000fe200078e02ff */
[----:B------:R-:W-:Y:S01]  /*b1c20*/  ISETP.GE.U32.AND P1, PT, R99, R24, PT ;  /* 0x000000186300720c */ /* 0x000fe20003f26070 */
[----:B------:R-:W-:Y:S01]  /*b1c30*/  IMAD.WIDE.U32 R32, R26, R36, RZ ;  /* 0x000000241a207225 */ /* 0x000fe200078e00ff */
[----:B------:R-:W-:-:S02]  /*b1c40*/  IADD3 R86, P0, P6, R28, R22, R25 ;  /* 0x000000161c567210 */ /* 0x000fc40007e1e019 */
[----:B------:R-:W-:Y:S01]  /*b1c50*/  SEL R89, RZ, 0x1, P2 ;  /* 0x00000001ff597807 */ /* 0x000fe20001000000 */
[----:B------:R-:W-:Y:S01]  /*b1c60*/  IMAD.WIDE.U32 R24, R81, R36, RZ ;  /* 0x0000002451187225 */ /* 0x000fe200078e00ff */
[----:B------:R-:W-:Y:S02]  /*b1c70*/  ISETP.NE.AND.EX P5, PT, R98, RZ, PT, P5 ;  /* 0x000000ff6200720c */ /* 0x000fe40003fa5350 */
[----:B------:R-:W-:Y:S01]  /*b1c80*/  ISETP.GE.U32.AND.EX P1, PT, R87, R30, PT, P1 ;  /* 0x0000001e5700720c */ /* 0x000fe20003f26110 */
[----:B------:R-:W-:-:S03]  /*b1c90*/  IMAD.WIDE.U32.X R28, R54, R54, R34, P4 ;  /* 0x00000036361c7225 */ /* 0x000fc600020e0422 */
[----:B------:R-:W-:Y:S01]  /*b1ca0*/  SEL R77, RZ, 0x1, P1 ;  /* 0x00000001ff4d7807 */ /* 0x000fe20000800000 */
[----:B------:R-:W-:Y:S01]  /*b1cb0*/  IMAD.WIDE.U32 R34, P4, R26, R37, R24 ;  /* 0x000000251a227225 */ /* 0x000fe20007880018 */
[----:B------:R-:W-:-:S03]  /*b1cc0*/  IADD3 R89, P2, PT, R89, R28, RZ ;  /* 0x0000001c59597210 */ /* 0x000fc60007f5e0ff */
[----:B------:R-:W-:Y:S01]  /*b1cd0*/  IMAD.WIDE.U32.X R30, R81, R39, R84, P3 ;  /* 0x00000027511e7225 */ /* 0x000fe200018e0454 */
[----:B------:R-:W-:-:S03]  /*b1ce0*/  IADD3 R85, P1, PT, R33, R34, RZ ;  /* 0x0000002221557210 */ /* 0x000fc60007f3e0ff */
[----:B------:R-:W-:-:S04]  /*b1cf0*/  IMAD.WIDE.U32 R24, R99, R42, RZ ;  /* 0x0000002a63187225 */ /* 0x000fc800078e00ff */
        /* <DEDUP_REMOVED lines=32> */
.L_x_365:
[----:B------:R-:W-:Y:S05]  /*b1f00*/  BSYNC.RECONVERGENT B2 ;  /* 0x0000000000027941 */ /* 0x000fea0003800200 */
.L_x_364:
[----:B------:R-:W-:Y:S01]  /*b1f10*/  IADD3 R95, P4, PT, R95, R86, RZ ;  /* 0x000000565f5f7210 */ /* 0x000fe20007f9e0ff */
[C---:B------:R-:W-:Y:S01]  /*b1f20*/  IMAD.WIDE.U32 R32, R24.reuse, R40, RZ ;  /* 0x0000002818207225 */ /* 0x040fe200078e00ff */
[----:B------:R-:W-:Y:S01]  /*b1f30*/  IADD3.X R30, PT, PT, R115, R23, RZ, P0, P6 ;  /* 0x00000017731e7210 */ /* 0x000fe200007ec4ff */
[----:B------:R-:W-:Y:S01]  /*b1f40*/  BSSY.RECONVERGENT B2, `(.L_x_366) ;  /* 0x0000038000027945 */ /* 0x000fe20003800200 */
[----:B------:R-:W-:Y:S01]  /*b1f50*/  IADD3.X R23, PT, PT, R85, R31, RZ, P2, P3 ;  /* 0x0000001f55177210 */ /* 0x000fe200017e64ff */
[----:B------:R-:W-:Y:S01]  /*b1f60*/  IMAD.WIDE.U32 R82, P5, R24, R41, R82 ;  /* 0x0000002918527225 */ /* 0x000fe200078a0052 */
[----:B------:R-:W-:Y:S02]  /*b1f70*/  ISETP.GE.U32.AND P2, PT, R95, R86, PT ;  /* 0x000000565f00720c */ /* 0x000fe40003f46070 */
[----:B------:R-:W-:Y:S01]  /*b1f80*/  LOP3.LUT R27, RZ, R99, RZ, 0x33, !PT ;  /* 0x00000063ff1b7212 */ /* 0x000fe200078e33ff */
[----:B------:R-:W-:Y:S01]  /*b1f90*/  IMAD.X R97, R97, 0x1, R30, P4 ;  /* 0x0000000161617824 */ /* 0x000fe200020e061e */
[----:B------:R-:W-:Y:S01]  /*b1fa0*/  IADD3 R85, P6, PT, R34, R95, RZ ;  /* 0x0000005f22557210 */ /* 0x000fe20007fde0ff */
[----:B------:R-:W-:Y:S01]  /*b1fb0*/  IMAD.X R31, RZ, RZ, RZ, P5 ;  /* 0x000000ffff1f7224 */ /* 0x000fe200028e06ff */
[----:B------:R-:W-:-:S02]  /*b1fc0*/  ISETP.GT.U32.AND P0, PT, R32, R27, PT ;  /* 0x0000001b2000720c */ /* 0x000fc40003f04070 */
[----:B------:R-:W-:Y:S01]  /*b1fd0*/  ISETP.GE.U32.AND.EX P2, PT, R97, R30, PT, P2 ;  /* 0x0000001e6100720c */ /* 0x000fe20003f46120 */
[----:B------:R-:W-:Y:S01]  /*b1fe0*/  IMAD.X R86, R23, 0x1, R97, P6 ;  /* 0x0000000117567824 */ /* 0x000fe200030e0661 */
[----:B------:R-:W-:Y:S01]  /*b1ff0*/  IADD3 R33, P3, PT, R33, R82, RZ ;  /* 0x0000005221217210 */ /* 0x000fe20007f7e0ff */
[----:B------:R-:W-:Y:S01]  /*b2000*/  IMAD.MOV.U32 R30, RZ, RZ, R83 ;  /* 0x000000ffff1e7224 */ /* 0x000fe200078e0053 */
[----:B------:R-:W-:Y:S02]  /*b2010*/  SEL R27, RZ, 0x1, P2 ;  /* 0x00000001ff1b7807 */ /* 0x000fe40001000000 */
[----:B------:R-:W-:Y:S01]  /*b2020*/  LOP3.LUT R22, RZ, R87, RZ, 0x33, !PT ;  /* 0x00000057ff167212 */ /* 0x000fe200078e33ff */
[----:B------:R-:W-:Y:S01]  /*b2030*/  IMAD.WIDE.U32.X R30, R77, R41, R30, P3 ;  /* 0x000000294d1e7225 */ /* 0x000fe200018e041e */
[----:B------:R-:W-:Y:S02]  /*b2040*/  IADD3 R82, P5, PT, R27, R20, RZ ;  /* 0x000000141b527210 */ /* 0x000fe40007fbe0ff */
[----:B------:R-:W-:Y:S01]  /*b2050*/  ISETP.GT.U32.AND.EX P4, PT, R33, R22, PT, P0 ;  /* 0x000000162100720c */ /* 0x000fe20003f84100 */
[----:B------:R-:W-:Y:S01]  /*b2060*/  IMAD.WIDE.U32 R32, R24, R38, RZ ;  /* 0x0000002618207225 */ /* 0x000fe200078e00ff */
[----:B------:R-:W-:-:S02]  /*b2070*/  ISETP.GE.U32.AND P0, PT, R85, R34, PT ;  /* 0x000000225500720c */ /* 0x000fc40003f06070 */
[----:B------:R-:W-:Y:S01]  /*b2080*/  SEL R27, RZ, 0x1, !P4 ;  /* 0x00000001ff1b7807 */ /* 0x000fe20006000000 */
[----:B------:R-:W-:Y:S01]  /*b2090*/  IMAD.X R83, RZ, RZ, R21, P5 ;  /* 0x000000ffff537224 */ /* 0x000fe200028e0615 */
[----:B------:R-:W-:Y:S01]  /*b20a0*/  ISETP.GE.U32.AND.EX P0, PT, R86, R23, PT, P0 ;  /* 0x000000175600720c */ /* 0x000fe20003f06100 */
[----:B------:R-:W-:Y:S01]  /*b20b0*/  IMAD.WIDE.U32 R34, R77, R38, RZ ;  /* 0x000000264d227225 */ /* 0x000fe200078e00ff */
[----:B------:R-:W-:-:S03]  /*b20c0*/  IADD3 R32, P5, P4, R32, R30, R27 ;  /* 0x0000001e20207210 */ /* 0x000fc60007cbe01b */
[----:B------:R-:W-:Y:S01]  /*b20d0*/  IMAD.WIDE.U32.X R20, R81, R37, R28, P1 ;  /* 0x0000002551147225 */ /* 0x000fe200008e041c */
[----:B------:R-:W-:-:S03]  /*b20e0*/  ISETP.NE.U32.AND P1, PT, R82, RZ, PT ;  /* 0x000000ff5200720c */ /* 0x000fc60003f25070 */
[----:B------:R-:W-:Y:S01]  /*b20f0*/  IMAD.WIDE.U32 R22, R81, R2, RZ ;  /* 0x0000000251167225 */ /* 0x000fe200078e00ff */
[----:B------:R-:W-:-:S03]  /*b2100*/  ISETP.NE.AND.EX P1, PT, R83, RZ, PT, P1 ;  /* 0x000000ff5300720c */ /* 0x000fc60003f25310 */
[----:B------:R-:W-:-:S04]  /*b2110*/  IMAD.WIDE.U32 R34, P2, R24, R39, R34 ;  /* 0x0000002718227225 */ /* 0x000fc80007840022 */
[C---:B------:R-:W-:Y:S01]  /*b2120*/  IMAD.WIDE.U32 R22, P6, R26.reuse, R3, R22 ;  /* 0x000000031a167225 */ /* 0x040fe200078c0016 */
[----:B------:R-:W-:Y:S02]  /*b2130*/  IADD3 R87, P3, PT, R33, R34, RZ ;  /* 0x0000002221577210 */ /* 0x000fe40007f7e0ff */
[----:B------:R-:W-:Y:S01]  /*b2140*/  SEL R33, RZ, 0x1, P0 ;  /* 0x00000001ff217807 */ /* 0x000fe20000000000 */
        /* <DEDUP_REMOVED lines=23> */
.L_x_367:
[----:B------:R-:W-:Y:S05]  /*b22c0*/  BSYNC.RECONVERGENT B2 ;  /* 0x0000000000027941 */ /* 0x000fea0003800200 */
.L_x_366:
        /* <DEDUP_REMOVED lines=41> */
[----:B------:R-:W-:-:S02]  /*b2560*/  IADD3 R25, P5, P6, R24, R20, R25 ;  /* 0x0000001418197210 */ /* 0x000fc40007ebe019 */
[----:B------:R-:W-:Y:S01]  /*b2570*/  @P2 ISETP.GE.U32.AND P3, PT, R28, R104, PT ;  /* 0x000000681c00220c */ /* 0x000fe20003f66070 */
[----:B------:R-:W-:Y:S01]  /*b2580*/  @P2 IMAD.X R29, R30, 0x1, R101, P0 ;  /* 0x000000011e1d2824 */ /* 0x000fe200000e0665 */
[----:B------:R-:W-:Y:S01]  /*b2590*/  SEL R84, RZ, 0xffffffff, P1 ;  /* 0xffffffffff547807 */ /* 0x000fe20000800000 */
[----:B------:R-:W-:Y:S01]  /*b25a0*/  @P2 IMAD.MOV.U32 R104, RZ, RZ, R28 ;  /* 0x000000ffff682224 */ /* 0x000fe200078e001c */
[----:B------:R-:W-:Y:S01]  /*b25b0*/  SEL R20, RZ, 0x1, P1 ;  /* 0x00000001ff147807 */ /* 0x000fe20000800000 */
[----:B------:R-:W-:Y:S01]  /*b25c0*/  IMAD.WIDE.U32.X R22, R77, R3, R26, P4 ;  /* 0x000000034d167225 */ /* 0x000fe200020e041a */
[----:B------:R-:W-:Y:S02]  /*b25d0*/  IADD3.X R24, PT, PT, R33, R21, RZ, P5, P6 ;  /* 0x0000001521187210 */ /* 0x000fe40002fec4ff */
[----:B------:R-:W-:Y:S01]  /*b25e0*/  @P2 ISETP.GE.U32.AND.EX P3, PT, R29, R101, PT, P3 ;  /* 0x000000651d00220c */ /* 0x000fe20003f66130 */
[----:B------:R-:W-:Y:S01]  /*b25f0*/  @P2 IMAD.MOV.U32 R101, RZ, RZ, R29 ;  /* 0x000000ffff652224 */ /* 0x000fe200078e001d */
[----:B------:R-:W-:Y:S01]  /*b2600*/  IADD3 R104, P1, PT, R104, R25, RZ ;  /* 0x0000001968687210 */ /* 0x000fe20007f3e0ff */
[----:B------:R-:W-:Y:S01]  /*b2610*/  IMAD.WIDE.U32 R32, R67, R70, RZ ;  /* 0x0000004643207225 */ /* 0x000fe200078e00ff */
[----:B------:R-:W-:-:S02]  /*b2620*/  IADD3 R81, P5, PT, R84, R87, RZ ;  /* 0x0000005754517210 */ /* 0x000fc40007fbe0ff */
[----:B------:R-:W-:Y:S01]  /*b2630*/  ISETP.GE.U32.AND P0, PT, R87, R20, PT ;  /* 0x000000145700720c */ /* 0x000fe20003f06070 */
[----:B------:R-:W-:Y:S01]  /*b2640*/  IMAD.X R101, R101, 0x1, R24, P1 ;  /* 0x0000000165657824 */ /* 0x000fe200008e0618 */
[----:B------:R-:W-:Y:S01]  /*b2650*/  ISETP.GE.U32.AND P1, PT, R81, R38, PT ;  /* 0x000000265100720c */ /* 0x000fe20003f26070 */
[----:B------:R-:W-:Y:S01]  /*b2660*/  IMAD.X R84, R84, 0x1, R88, P5 ;  /* 0x0000000154547824 */ /* 0x000fe200028e0658 */
[----:B------:R-:W-:Y:S01]  /*b2670*/  @P2 SEL R26, RZ, 0x1, P3 ;  /* 0x00000001ff1a2807 */ /* 0x000fe20001800000 */
[-C--:B------:R-:W-:Y:S01]  /*b2680*/  IMAD.WIDE.U32 R20, R69, R70.reuse, RZ ;  /* 0x0000004645147225 */ /* 0x080fe200078e00ff */
[----:B------:R-:W-:Y:S02]  /*b2690*/  ISETP.GE.U32.AND P3, PT, R104, R25, PT ;  /* 0x000000196800720c */ /* 0x000fe40003f66070 */
[----:B------:R-:W-:Y:S01]  /*b26a0*/  ISETP.GE.U32.AND.EX P0, PT, R88, RZ, PT, P0 ;  /* 0x000000ff5800720c */ /* 0x000fe20003f06100 */
[----:B------:R-:W-:Y:S01]  /*b26b0*/  IMAD.WIDE.U32 R30, R71, R70, RZ ;  /* 0x00000046471e7225 */ /* 0x000fe200078e00ff */
[----:B------:R-:W-:-:S02]  /*b26c0*/  ISETP.GE.U32.AND.EX P1, PT, R84, R39, PT, P1 ;  /* 0x000000275400720c */ /* 0x000fc40003f26110 */
[----:B------:R-:W-:Y:S01]  /*b26d0*/  ISETP.GE.U32.AND.EX P3, PT, R101, R24, PT, P3 ;  /* 0x000000186500720c */ /* 0x000fe20003f66130 */
[C---:B------:R-:W-:Y:S01]  /*b26e0*/  IMAD.WIDE.U32 R20, P5, R70.reuse, R69, R20 ;  /* 0x0000004546147225 */ /* 0x040fe200078a0014 */
[----:B------:R-:W-:Y:S02]  /*b26f0*/  SEL R28, RZ, 0x1, P0 ;  /* 0x00000001ff1c7807 */ /* 0x000fe40000000000 */
[----:B------:R-:W-:Y:S01]  /*b2700*/  SEL R77, RZ, 0x1, P1 ;  /* 0x00000001ff4d7807 */ /* 0x000fe20000800000 */
[----:B------:R-:W-:Y:S01]  /*b2710*/  IMAD.WIDE.U32 R24, R70, R70, RZ ;  /* 0x0000004646187225 */ /* 0x000fe200078e00ff */
[----:B------:R-:W-:Y:S02]  /*b2720*/  SEL R109, RZ, 0x1, P3 ;  /* 0x00000001ff6d7807 */ /* 0x000fe40001800000 */
[----:B------:R-:W-:Y:S01]  /*b2730*/  IADD3 R77, P3, PT, R77, R28, RZ ;  /* 0x0000001c4d4d7210 */ /* 0x000fe20007f7e0ff */
[----:B------:R-:W-:Y:S01]  /*b2740*/  IMAD.X R27, RZ, RZ, RZ, P5 ;  /* 0x000000ffff1b7224 */ /* 0x000fe200028e06ff */
[----:B------:R-:W-:Y:S01]  /*b2750*/  @P2 IADD3 R89, P4, PT, R26, R89, RZ ;  /* 0x000000591a592210 */ /* 0x000fe20007f9e0ff */
[----:B------:R-:W-:Y:S01]  /*b2760*/  IMAD.WIDE.U32 R28, R69, R71, RZ ;  /* 0x00000047451c7225 */ /* 0x000fe200078e00ff */
[----:B------:R-:W-:-:S02]  /*b2770*/  IADD3 R91, P1, PT, R25, R20, RZ ;  /* 0x00000014195b7210 */ /* 0x000fc40007f3e0ff */
[----:B------:R-:W-:Y:S01]  /*b2780*/  IADD3 R109, P0, P6, R89, R22, R109 ;  /* 0x00000016596d7210 */ /* 0x000fe20007e1e06d */
[----:B------:R-:W-:Y:S01]  /*b2790*/  IMAD.X R100, RZ, RZ, RZ, P3 ;  /* 0x000000ffff647224 */ /* 0x000fe200018e06ff */
[----:B------:R-:W-:Y:S01]  /*b27a0*/  ISETP.GE.U32.AND P3, PT, R104, R77, PT ;  /* 0x0000004d6800720c */ /* 0x000fe20003f66070 */
[----:B------:R-:W-:Y:S01]  /*b27b0*/  IMAD.MOV.U32 R26, RZ, RZ, R21 ;  /* 0x000000ffff1a7224 */ /* 0x000fe200078e0015 */
[----:B------:R-:W-:Y:S01]  /*b27c0*/  IADD3 R77, P5, PT, -R77, R104, RZ ;  /* 0x000000684d4d7210 */ /* 0x000fe20007fbe1ff */
[----:B------:R-:W-:Y:S01]  /*b27d0*/  IMAD.WIDE.U32 R20, R70, R71, RZ ;  /* 0x0000004746147225 */ /* 0x000fe200078e00ff */
[----:B------:R-:W-:-:S03]  /*b27e0*/  ISETP.GE.U32.AND.EX P3, PT, R101, R100, PT, P3 ;  /* 0x000000646500720c */ /* 0x000fc60003f66130 */
[----:B------:R-:W-:Y:S01]  /*b27f0*/  IMAD.X R100, R101, 0x1, ~R100, P5 ;  /* 0x0000000165647824 */ /* 0x000fe200028e0e64 */
[----:B------:R-:W-:Y:S01]  /*b2800*/  ISETP.GE.U32.AND P5, PT, R77, R36, PT ;  /* 0x000000244d00720c */ /* 0x000fe20003fa6070 */
[----:B------:R-:W-:Y:S01]  /*b2810*/  IMAD.WIDE.U32.X R26, R69, R69, R26, P1 ;  /* 0x00000045451a7225 */ /* 0x000fe200008e041a */
[----:B------:R-:W-:Y:S02]  /*b2820*/  SEL R22, RZ, 0x1, P3 ;  /* 0x00000001ff167807 */ /* 0x000fe40001800000 */
[----:B------:R-:W-:Y:S01]  /*b2830*/  ISETP.GE.U32.AND.EX P5, PT, R100, R37, PT, P5 ;  /* 0x000000256400720c */ /* 0x000fe20003fa6150 */
[----:B------:R-:W-:-:S04]  /*b2840*/  IMAD.WIDE.U32 R28, P1, R70, R67, R28 ;  /* 0x00000043461c7225 */ /* 0x000fc8000782001c */
[----:B------:R-:W-:Y:S01]  /*b2850*/  @P2 IMAD.X R93, RZ, RZ, R93, P4 ;  /* 0x000000ffff5d2224 */ /* 0x000fe200020e065d */
[----:B------:R-:W-:Y:S01]  /*b2860*/  IADD3 R35, P4, PT, R21, R28, RZ ;  /* 0x0000001c15237210 */ /* 0x000fe20007f9e0ff */
[----:B------:R-:W-:Y:S01]  /*b2870*/  IMAD.WIDE.U32 R32, P2, R69, R71, R32 ;  /* 0x0000004745207225 */ /* 0x000fe20007840020 */
[----:B------:R-:W-:Y:S02]  /*b2880*/  SEL R21, RZ, 0x1, P5 ;  /* 0x00000001ff157807 */ /* 0x000fe40002800000 */
[----:B------:R-:W-:Y:S01]  /*b2890*/  IADD3.X R102, PT, PT, R93, R23, RZ, P0, P6 ;  /* 0x000000175d667210 */ /* 0x000fe200007ec4ff */
[----:B------:R-:W-:Y:S01]  /*b28a0*/  IMAD.X R83, RZ, RZ, RZ, P2 ;  /* 0x000000ffff537224 */ /* 0x000fe200010e06ff */
[----:B------:R-:W-:Y:S01]  /*b28b0*/  IADD3 R25, P3, P5, R30, R20, R26 ;  /* 0x000000141e197210 */ /* 0x000fe20007d7e01a */
[----:B------:R-:W-:Y:S01]  /*b28c0*/  IMAD.MOV.U32 R82, RZ, RZ, R33 ;  /* 0x000000ffff527224 */ /* 0x000fe200078e0021 */
[----:B------:R-:W-:Y:S01]  /*b28d0*/  IADD3 R31, P0, PT, R31, R32, RZ ;  /* 0x000000201f1f7210 */ /* 0x000fe20007f1e0ff */
[----:B------:R-:W-:Y:S01]  /*b28e0*/  IMAD.WIDE.U32 R32, R69, R68, RZ ;  /* 0x0000004445207225 */ /* 0x000fe200078e00ff */
[----:B------:R-:W-:-:S02]  /*b28f0*/  IADD3 R20, P6, PT, R21, R22, RZ ;  /* 0x0000001615147210 */ /* 0x000fc40007fde0ff */
[----:B------:R-:W-:Y:S01]  /*b2900*/  IADD3.X R26, PT, PT, R31, R35, R27, P3, P5 ;  /* 0x000000231f1a7210 */ /* 0x000fe20001fea41b */
[----:B------:R-:W-:Y:S01]  /*b2910*/  IMAD.WIDE.U32 R22, R67, R71, RZ ;  /* 0x0000004743167225 */ /* 0x000fe200078e00ff */
[----:B------:R-:W-:Y:S02]  /*b2920*/  IADD3 R105, P5, PT, -R20, R109, RZ ;  /* 0x0000006d14697210 */ /* 0x000fe40007fbe1ff */
[----:B------:R-:W-:Y:S01]  /*b2930*/  ISETP.GE.U32.AND P3, PT, R25, R30, PT ;  /* 0x0000001e1900720c */ /* 0x000fe20003f66070 */
[----:B------:R-:W-:Y:S01]  /*b2940*/  IMAD.X R27, RZ, RZ, RZ, P6 ;  /* 0x000000ffff1b7224 */ /* 0x000fe200030e06ff */
[----:B------:R-:W-:Y:S01]  /*b2950*/  ISETP.GE.U32.AND P2, PT, R105, R2, PT ;  /* 0x000000026900720c */ /* 0x000fe20003f46070 */
[----:B------:R-:W-:Y:S01]  /*b2960*/  IMAD.X R21, RZ, RZ, RZ, P1 ;  /* 0x000000ffff157224 */ /* 0x000fe200008e06ff */
[----:B------:R-:W-:Y:S01]  /*b2970*/  ISETP.GE.U32.AND.EX P3, PT, R26, R31, PT, P3 ;  /* 0x0000001f1a00720c */ /* 0x000fe20003f66130 */
[----:B------:R-:W-:Y:S01]  /*b2980*/  IMAD.X R90, R102, 0x1, ~R27, P5 ;  /* 0x00000001665a7824 */ /* 0x000fe200028e0e1b */
[----:B------:R-:W-:Y:S01]  /*b2990*/  ISETP.GE.U32.AND P5, PT, R109, R20, PT ;  /* 0x000000146d00720c */ /* 0x000fe20003fa6070 */
[----:B------:R-:W-:-:S03]  /*b29a0*/  IMAD.WIDE.U32 R30, R71, R71, RZ ;  /* 0x00000047471e7225 */ /* 0x000fc600078e00ff */
[----:B------:R-:W-:Y:S01]  /*b29b0*/  ISETP.GE.U32.AND.EX P1, PT, R90, R3, PT, P2 ;  /* 0x000000035a00720c */ /* 0x000fe20003f26120 */
[----:B------:R-:W-:-:S03]  /*b29c0*/  IMAD.WIDE.U32 R22, P2, R71, R67, R22 ;  /* 0x0000004347167225 */ /* 0x000fc60007840016 */
[----:B------:R-:W-:Y:S01]  /*b29d0*/  ISETP.GE.U32.AND.EX P1, PT, R102, R27, P1, P5 ;  /* 0x0000001b6600720c */ /* 0x000fe20000f26150 */
[----:B------:R-:W-:Y:S01]  /*b29e0*/  IMAD.MOV.U32 R20, RZ, RZ, R29 ;  /* 0x000000ffff147224 */ /* 0x000fe200078e001d */
[----:B------:R-:W-:Y:S01]  /*b29f0*/  SEL R27, RZ, 0x1, P3 ;  /* 0x00000001ff1b7807 */ /* 0x000fe20001800000 */
[----:B------:R-:W-:Y:S01]  /*b2a00*/  IMAD.WIDE.U32.X R82, R69, R67, R82, P0 ;  /* 0x0000004345527225 */ /* 0x000fe200000e0452 */
[----:B------:R-:W-:Y:S02]  /*b2a10*/  SEL R28, R40, RZ, P1 ;  /* 0x000000ff281c7207 */ /* 0x000fe40000800000 */
[----:B------:R-:W-:Y:S01]  /*b2a20*/  IADD3 R89, P5, PT, R31, R22, RZ ;  /* 0x000000161f597210 */ /* 0x000fe20007fbe0ff */
[----:B------:R-:W-:Y:S01]  /*b2a30*/  IMAD.WIDE.U32 R34, R70, R68, RZ ;  /* 0x0000004446227225 */ /* 0x000fe200078e00ff */
[----:B------:R-:W-:Y:S02]  /*b2a40*/  IADD3 R31, P3, PT, -R28, R85, RZ ;  /* 0x000000551c1f7210 */ /* 0x000fe40007f7e1ff */
[----:B------:R-:W-:Y:S01]  /*b2a50*/  @P2 LOP3.LUT R63, R63, 0x100, RZ, 0xfc, !PT ;  /* 0x000001003f3f2812 */ /* 0x000fe200078efcff */
[----:B------:R-:W-:Y:S01]  /*b2a60*/  IMAD.WIDE.U32.X R28, R69, R67, R20, P4 ;  /* 0x00000043451c7225 */ /* 0x000fe200020e0414 */
[----:B------:R-:W-:-:S02]  /*b2a70*/  IADD3 R30, P0, P2, R30, R82, R27 ;  /* 0x000000521e1e7210 */ /* 0x000fc40007a1e01b */
[----:B------:R-:W-:Y:S01]  /*b2a80*/  LOP3.LUT R63, R63, 0xffffff7f, RZ, 0xc0, !PT ;  /* 0xffffff7f3f3f7812 */ /* 0x000fe200078ec0ff */
[----:B------:R-:W-:Y:S01]  /*b2a90*/  IMAD.WIDE.U32 R20, P4, R70, R66, R32 ;  /* 0x0000004246147225 */ /* 0x000fe20007880020 */
[----:B------:R-:W-:Y:S02]  /*b2aa0*/  SEL R33, R41, RZ, P1 ;  /* 0x000000ff29217207 */ /* 0x000fe40000800000 */
[----:B------:R-:W-:Y:S01]  /*b2ab0*/  IADD3.X R85, PT, PT, R89, R83, RZ, P0, P2 ;  /* 0x0000005359557210 */ /* 0x000fe200007e44ff */
[-C--:B------:R-:W-:Y:S01]  /*b2ac0*/  IMAD.WIDE.U32 R98, R58, R31.reuse, RZ ;  /* 0x0000001f3a627225 */ /* 0x080fe200078e00ff */
[----:B------:R-:W-:Y:S02]  /*b2ad0*/  IADD3 R27, P0, P2, R30, R34, R28 ;  /* 0x000000221e1b7210 */ /* 0x000fe40007a1e01c */
[----:B------:R-:W-:Y:S01]  /*b2ae0*/  @P5 LOP3.LUT R63, R63, 0x80, RZ, 0xfc, !PT ;  /* 0x000000803f3f5812 */ /* 0x000fe200078efcff */
[----:B------:R-:W-:Y:S01]  /*b2af0*/  IMAD.X R33, R86, 0x1, ~R33, P3 ;  /* 0x0000000156217824 */ /* 0x000fe200018e0e21 */
[----:B------:R-:W-:Y:S01]  /*b2b00*/  IADD3 R32, P3, PT, R35, R20, RZ ;  /* 0x0000001423207210 */ /* 0x000fe20007f7e0ff */
[----:B------:R-:W-:Y:S01]  /*b2b10*/  IMAD.WIDE.U32 R34, R60, R31, RZ ;  /* 0x0000001f3c227225 */ /* 0x000fe200078e00ff */
[----:B------:R-:W-:-:S02]  /*b2b20*/  LOP3.LUT R63, R63, 0xfffffbff, RZ, 0xc0, !PT ;  /* 0xfffffbff3f3f7812 */ /* 0x000fc400078ec0ff */
[----:B------:R-:W-:Y:S01]  /*b2b30*/  IADD3.X R28, PT, PT, R85, R32, R29, P0, P2 ;  /* 0x00000020551c7210 */ /* 0x000fe200007e441d */
[----:B------:R-:W-:Y:S01]  /*b2b40*/  IMAD.WIDE.U32 R96, R59, R31, RZ ;  /* 0x0000001f3b607225 */ /* 0x000fe200078e00ff */
[----:B------:R-:W-:Y:S02]  /*b2b50*/  IADD3 R83, P0, PT, R81, -R38, RZ ;  /* 0x8000002651537210 */ /* 0x000fe40007f1e0ff */
[----:B------:R-:W-:Y:S01]  /*b2b60*/  @P4 LOP3.LUT R63, R63, 0x400, RZ, 0xfc, !PT ;  /* 0x000004003f3f4812 */ /* 0x000fe200078efcff */
[----:B------:R-:W-:Y:S01]  /*b2b70*/  IMAD.WIDE.U32 R34, P2, R61, R33, R34 ;  /* 0x000000213d227225 */ /* 0x000fe20007840022 */
[----:B------:R-:W-:Y:S02]  /*b2b80*/  SEL R83, R83, R87, P1 ;  /* 0x0000005753537207 */ /* 0x000fe40000800000 */
[----:B------:R-:W-:Y:S01]  /*b2b90*/  LOP3.LUT R63, R63, 0xfffff7ff, RZ, 0xc0, !PT ;  /* 0xfffff7ff3f3f7812 */ /* 0x000fe200078ec0ff */
[----:B------:R-:W-:Y:S02]  /*b2ba0*/  IMAD.X R29, R84, 0x1, ~R39, P0 ;  /* 0x00000001541d7824 */ /* 0x000fe400000e0e27 */
[----:B------:R-:W-:Y:S01]  /*b2bb0*/  IMAD.WIDE.U32 R86, R61, R31, RZ ;  /* 0x0000001f3d567225 */ /* 0x000fe200078e00ff */
[----:B------:R-:W-:-:S02]  /*b2bc0*/  @P3 LOP3.LUT R63, R63, 0x800, RZ, 0xfc, !PT ;  /* 0x000008003f3f3812 */ /* 0x000fc400078efcff */
[----:B------:R-:W-:Y:S01]  /*b2bd0*/  SEL R29, R29, R88, P1 ;  /* 0x000000581d1d7207 */ /* 0x000fe20000800000 */
[-C--:B------:R-:W-:Y:S01]  /*b2be0*/  IMAD.WIDE.U32 R94, R60, R83.reuse, RZ ;  /* 0x000000533c5e7225 */ /* 0x080fe200078e00ff */
[----:B------:R-:W-:Y:S02]  /*b2bf0*/  IADD3 R107, P0, PT, R87, R34, RZ ;  /* 0x00000022576b7210 */ /* 0x000fe40007f1e0ff */
[----:B------:R-:W-:Y:S01]  /*b2c00*/  LOP3.LUT R63, R63, 0xfffffffd, RZ, 0xc0, !PT ;  /* 0xfffffffd3f3f7812 */ /* 0x000fe200078ec0ff */
[----:B------:R-:W-:Y:S02]  /*b2c10*/  IMAD.X R89, RZ, RZ, RZ, P2 ;  /* 0x000000ffff597224 */ /* 0x000fe400010e06ff */
[----:B------:R-:W-:Y:S02]  /*b2c20*/  IMAD.MOV.U32 R88, RZ, RZ, R35 ;  /* 0x000000ffff587224 */ /* 0x000fe400078e0023 */
[----:B------:R-:W-:-:S04]  /*b2c30*/  IMAD.WIDE.U32 R92, R61, R83, RZ ;  /* 0x000000533d5c7225 */ /* 0x000fc800078e00ff */
[----:B------:R-:W-:-:S04]  /*b2c40*/  IMAD.WIDE.U32.X R34, R60, R33, R88, P0 ;  /* 0x000000213c227225 */ /* 0x000fc800000e0458 */
[----:B------:R-:W-:Y:S01]  /*b2c50*/  IMAD.WIDE.U32 R94, P3, R61, R29, R94 ;  /* 0x0000001d3d5e7225 */ /* 0x000fe2000786005e */
[----:B------:R-:W-:-:S03]  /*b2c60*/  IADD3 R110, P5, P6, R96, R92, R34 ;  /* 0x0000005c606e7210 */ /* 0x000fc60007ebe022 */
[----:B------:R-:W-:Y:S01]  /*b2c70*/  IMAD.WIDE.U32 R98, P0, R59, R33, R98 ;  /* 0x000000213b627225 */ /* 0x000fe20007800062 */
[----:B------:R-:W-:-:S03]  /*b2c80*/  IADD3 R117, P4, PT, R93, R94, RZ ;  /* 0x0000005e5d757210 */ /* 0x000fc60007f9e0ff */
        /* <DEDUP_REMOVED lines=14> */
[----:B------:R-:W-:-:S03]  /*b2d70*/  IMAD R32, R107, R42, RZ ;  /* 0x0000002a6b207224 */ /* 0x000fc600078e02ff */
[----:B------:R-:W-:Y:S01]  /*b2d80*/  IADD3.X R84, PT, PT, R81, R35, RZ, P5, P6 ;  /* 0x0000002351547210 */ /* 0x000fe20002fec4ff */
[----:B------:R-:W-:Y:S01]  /*b2d90*/  IMAD.X R35, RZ, RZ, RZ, P3 ;  /* 0x000000ffff237224 */ /* 0x000fe200018e06ff */
[----:B------:R-:W-:Y:S01]  /*b2da0*/  IADD3 R87, P3, PT, R77, -R36, RZ ;  /* 0x800000244d577210 */ /* 0x000fe20007f7e0ff */
[----:B------:R-:W-:Y:S02]  /*b2db0*/  IMAD R77, R86, R43, R32 ;  /* 0x0000002b564d7224 */ /* 0x000fe400078e0220 */
[----:B------:R-:W-:Y:S01]  /*b2dc0*/  IMAD.WIDE.U32.X R34, R60, R29, R34, P4 ;  /* 0x0000001d3c227225 */ /* 0x000fe200020e0422 */
[----:B------:R-:W-:-:S03]  /*b2dd0*/  SEL R87, R87, R104, P1 ;  /* 0x0000006857577207 */ /* 0x000fc60000800000 */
[----:B------:R-:W-:Y:S02]  /*b2de0*/  IMAD.X R89, R100, 0x1, ~R37, P3 ;  /* 0x0000000164597824 */ /* 0x000fe400018e0e25 */
[----:B------:R-:W-:-:S03]  /*b2df0*/  IMAD.WIDE.U32 R94, R60, R87, RZ ;  /* 0x000000573c5e7225 */ /* 0x000fc600078e00ff */
[----:B------:R-:W-:Y:S01]  /*b2e00*/  SEL R89, R89, R101, P1 ;  /* 0x0000006559597207 */ /* 0x000fe20000800000 */
        /* <DEDUP_REMOVED lines=37> */
[----:B------:R-:W-:-:S03]  /*b3060*/  ISETP.GE.U32.AND.EX P0, PT, R115, R84, PT, P0 ;  /* 0x000000547300720c */ /* 0x000fc60003f06100 */
[----:B------:R-:W-:Y:S01]  /*b3070*/  IMAD.MOV.U32 R100, RZ, RZ, R97 ;  /* 0x000000ffff647224 */ /* 0x000fe200078e0061 */
[----:B------:R-:W-:Y:S02]  /*b3080*/  SEL R111, RZ, 0x1, P0 ;  /* 0x00000001ff6f7807 */ /* 0x000fe40000000000 */
[----:B------:R-:W-:Y:S02]  /*b3090*/  @P5 LOP3.LUT R63, R63, 0x4, RZ, 0xfc, !PT ;  /* 0x000000043f3f5812 */ /* 0x000fe400078efcff */
[----:B------:R-:W-:Y:S02]  /*b30a0*/  IADD3 R113, P2, PT, R95, R98, RZ ;  /* 0x000000625f717210 */ /* 0x000fe40007f5e0ff */
        /* <DEDUP_REMOVED lines=36> */
[----:B------:R-:W-:Y:S01]  /*b32f0*/  IMAD.MOV.U32 R104, RZ, RZ, R107 ;  /* 0x000000ffff687224 */ /* 0x000fe200078e006b */
[----:B------:R-:W-:Y:S01]  /*b3300*/  IADD3 R86, P0, P1, R100, R102, R77 ;  /* 0x0000006664567210 */ /* 0x000fe2000791e04d */
[----:B------:R-:W-:-:S03]  /*b3310*/  IMAD.WIDE.U32 R106, R34, R36, RZ ;  /* 0x00000024226a7225 */ /* 0x000fc600078e00ff */
[----:B------:R-:W-:Y:S01]  /*b3320*/  IADD3.X R77, PT, PT, R101, R103, RZ, P0, P1 ;  /* 0x00000067654d7210 */ /* 0x000fe200007e24ff */
[----:B------:R-:W-:Y:S01]  /*b3330*/  IMAD.WIDE.U32 R102, R32, R36, RZ ;  /* 0x0000002420667225 */ /* 0x000fe200078e00ff */
[----:B------:R-:W-:-:S03]  /*b3340*/  IADD3 R88, P0, PT, R35, R110, RZ ;  /* 0x0000006e23587210 */ /* 0x000fc60007f1e0ff */
        /* <DEDUP_REMOVED lines=39> */
[----:B------:R-:W-:Y:S01]  /*b35c0*/  IADD3 R123, P2, PT, R107, R110, RZ ;  /* 0x0000006e6b7b7210 */ /* 0x000fe20007f5e0ff */
[----:B------:R-:W-:Y:S01]  /*b35d0*/  IMAD.WIDE.U32 R110, R54, R87, RZ ;  /* 0x00000057366e7225 */ /* 0x000fe200078e00ff */
        /* <DEDUP_REMOVED lines=34> */
[----:B------:R-:W-:Y:S01]  /*b3800*/  IMAD.MOV.U32 R34, RZ, RZ, R97 ;  /* 0x000000ffff227224 */ /* 0x000fe200078e0061 */
[----:B------:R-:W-:Y:S01]  /*b3810*/  @P5 LOP3.LUT R63, R63, 0x2, RZ, 0xfc, !PT ;  /* 0x000000023f3f5812 */ /* 0x000fe200078efcff */
[----:B------:R-:W-:Y:S01]  /*b3820*/  IMAD.X R97, RZ, RZ, RZ, P6 ;  /* 0x000000ffff617224 */ /* 0x000fe200030e06ff */
[----:B------:R-:W-:Y:S02]  /*b3830*/  IADD3 R81, P0, PT, R115, R102, RZ ;  /* 0x0000006673517210 */ /* 0x000fe40007f1e0ff */
[----:B------:R-:W-:-:S04]  /*b3840*/  IADD3 R114, P1, P5, R114, R106, R35 ;  /* 0x0000006a72727210 */ /* 0x000fc80007d3e023 */
[----:B------:R-:W-:Y:S01]  /*b3850*/  IADD3.X R81, PT, PT, R81, R107, RZ, P1, P5 ;  /* 0x0000006b51517210 */ /* 0x000fe20000fea4ff */
[----:B------:R-:W-:Y:S01]  /*b3860*/  IMAD.WIDE.U32 R106, R55, R95, RZ ;  /* 0x0000005f376a7225 */ /* 0x000fe200078e00ff */
        /* <DEDUP_REMOVED lines=67> */
[----:B------:R-:W-:Y:S01]  /*b3ca0*/  IADD3 R34, P1, P2, R77, R34, R82 ;  /* 0x000000224d227210 */ /* 0x000fe20007a3e052 */
[----:B------:R-:W-:Y:S02]  /*b3cb0*/  IMAD R82, R91, R42, RZ ;  /* 0x0000002a5b527224 */ /* 0x000fe400078e02ff */
[----:B------:R-:W-:Y:S01]  /*b3cc0*/  IMAD.WIDE.U32.X R106, R32, R3, R106, P0 ;  /* 0x00000003206a7225 */ /* 0x000fe200000e046a */
[----:B------:R-:W-:Y:S02]  /*b3cd0*/  IADD3.X R35, PT, PT, R90, R35, RZ, P1, P2 ;  /* 0x000000235a237210 */ /* 0x000fe40000fe44ff */
[----:B------:R-:W-:Y:S01]  /*b3ce0*/  IADD3 R119, P1, PT, R114, R119, RZ ;  /* 0x0000007772777210 */ /* 0x000fe20007f3e0ff */
[----:B------:R-:W-:Y:S02]  /*b3cf0*/  IMAD R111, R24, R43, R82 ;  /* 0x0000002b186f7224 */ /* 0x000fe400078e0252 */
[----:B------:R-:W-:Y:S01]  /*b3d00*/  IMAD.WIDE.U32.X R98, R54, R93, R102, P4 ;  /* 0x0000005d36627225 */ /* 0x000fe200020e0466 */
[----:B------:R-:W-:-:S03]  /*b3d10*/  ISETP.GE.U32.AND P0, PT, R119, R114, PT ;  /* 0x000000727700720c */ /* 0x000fc60003f06070 */
[----:B------:R-:W-:Y:S01]  /*b3d20*/  IMAD.X R104, R81, 0x1, R100, P1 ;  /* 0x0000000151687824 */ /* 0x000fe200008e0664 */
[----:B------:R-:W-:Y:S01]  /*b3d30*/  ISETP.GE.U32.AND P1, PT, R34, R77, PT ;  /* 0x0000004d2200720c */ /* 0x000fe20003f26070 */
[----:B------:R-:W-:Y:S01]  /*b3d40*/  IMAD.IADD R82, R97, 0x1, R111 ;  /* 0x0000000161527824 */ /* 0x000fe200078e026f */
[----:B------:R-:W-:Y:S01]  /*b3d50*/  LOP3.LUT R77, RZ, R24, RZ, 0x33, !PT ;  /* 0x00000018ff4d7212 */ /* 0x000fe200078e33ff */
        /* <DEDUP_REMOVED lines=12> */
[----:B------:R-:W-:Y:S01]  /*b3e20*/  IMAD.X R103, RZ, RZ, RZ, P0 ;  /* 0x000000ffff677224 */ /* 0x000fe200000e06ff */
[----:B------:R-:W-:Y:S01]  /*b3e30*/  ISETP.NE.U32.AND P0, PT, R115, RZ, PT ;  /* 0x000000ff7300720c */ /* 0x000fe20003f05070 */
[----:B------:R-:W-:Y:S01]  /*b3e40*/  IMAD.X R77, RZ, RZ, R99, P2 ;  /* 0x000000ffff4d7224 */ /* 0x000fe200010e0663 */
[----:B------:R-:W-:Y:S01]  /*b3e50*/  IADD3 R111, P2, PT, R111, R112, RZ ;  /* 0x000000706f6f7210 */ /* 0x000fe20007f5e0ff */
[----:B------:R-:W-:Y:S01]  /*b3e60*/  IMAD.WIDE.U32 R106, R82, R38, RZ ;  /* 0x00000026526a7225 */ /* 0x000fe200078e00ff */
[----:B------:R-:W-:-:S02]  /*b3e70*/  ISETP.NE.AND.EX P0, PT, R117, RZ, PT, P0 ;  /* 0x000000ff7500720c */ /* 0x000fc40003f05300 */
[----:B------:R-:W-:Y:S01]  /*b3e80*/  ISETP.GT.U32.AND.EX P1, PT, R111, R24, PT, P1 ;  /* 0x000000186f00720c */ /* 0x000fe20003f24110 */
[----:B------:R-:W-:-:S04]  /*b3e90*/  IMAD.MOV.U32 R102, RZ, RZ, R113 ;  /* 0x000000ffff667224 */ /* 0x000fc800078e0071 */
[----:B------:R-:W-:-:S04]  /*b3ea0*/  IMAD.WIDE.U32.X R98, R82, R41, R102, P2 ;  /* 0x0000002952627225 */ /* 0x000fc800010e0466 */
        /* <DEDUP_REMOVED lines=29> */
.L_x_369:
[----:B------:R-:W-:Y:S05]  /*b4080*/  BSYNC.RECONVERGENT B2 ;  /* 0x0000000000027941 */ /* 0x000fea0003800200 */
.L_x_368:
[----:B------:R-:W-:Y:S01]  /*b4090*/  IADD3 R103, P0, PT, R103, R90, RZ ;  /* 0x0000005a67677210 */ /* 0x000fe20007f1e0ff */
[----:B------:R-:W-:Y:S01]  /*b40a0*/  IMAD R22, R101, R42, RZ ;  /* 0x0000002a65167224 */ /* 0x000fe200078e02ff */
[C---:B------:R-:W-:Y:S01]  /*b40b0*/  LOP3.LUT P5, RZ, R63.reuse, 0x100, RZ, 0xc0, !PT ;  /* 0x000001003fff7812 */ /* 0x040fe200078ac0ff */
[----:B------:R-:W-:Y:S01]  /*b40c0*/  BSSY.RECONVERGENT B2, `(.L_x_370) ;  /* 0x000005c000027945 */ /* 0x000fe20003800200 */
[C---:B------:R-:W-:Y:S01]  /*b40d0*/  LOP3.LUT P4, RZ, R63.reuse, 0x80, RZ, 0xc0, !PT ;  /* 0x000000803fff7812 */ /* 0x040fe2000788c0ff */
[----:B------:R-:W-:Y:S01]  /*b40e0*/  IMAD R115, R88, R43, R22 ;  /* 0x0000002b58737224 */ /* 0x000fe200078e0216 */
[----:B------:R-:W-:Y:S02]  /*b40f0*/  LOP3.LUT R63, R63, 0xffffffbf, RZ, 0xc0, !PT ;  /* 0xffffffbf3f3f7812 */ /* 0x000fe400078ec0ff */
[----:B------:R-:W-:-:S05]  /*b4100*/  LOP3.LUT R101, RZ, R101, RZ, 0x33, !PT ;  /* 0x00000065ff657212 */ /* 0x000fca00078e33ff */
[----:B------:R-:W-:Y:S02]  /*b4110*/  @P0 LOP3.LUT R63, R63, 0x40, RZ, 0xfc, !PT ;  /* 0x000000403f3f0812 */ /* 0x000fe400078efcff */
[----:B------:R-:W-:Y:S02]  /*b4120*/  IADD3 R24, P0, P1, R102, R98, R107 ;  /* 0x0000006266187210 */ /* 0x000fe4000791e06b */
        /* <DEDUP_REMOVED lines=59> */
[----:B------:R-:W-:-:S04]  /*b44e0*/  SEL R103, RZ, 0x1, P0 ;  /* 0x00000001ff677807 */ /* 0x000fc80000000000 */
[----:B------:R-:W-:Y:S01]  /*b44f0*/  IADD3 R111, P0, PT, R103, R100, RZ ;  /* 0x00000064676f7210 */ /* 0x000fe20007f1e0ff */
[----:B------:R-:W-:Y:S01]  /*b4500*/  IMAD.X R103, RZ, RZ, RZ, P5 ;  /* 0x000000ffff677224 */ /* 0x000fe200028e06ff */
[----:B------:R-:W-:Y:S02]  /*b4510*/  @P2 LOP3.LUT R63, R63, 0x100, RZ, 0xfc, !PT ;  /* 0x000001003f3f2812 */ /* 0x000fe400078efcff */
[----:B------:R-:W-:Y:S01]  /*b4520*/  ISETP.NE.U32.AND P1, PT, R111, RZ, PT ;  /* 0x000000ff6f00720c */ /* 0x000fe20003f25070 */
[----:B------:R-:W-:Y:S01]  /*b4530*/  IMAD.X R113, RZ, RZ, R101, P0 ;  /* 0x000000ffff717224 */ /* 0x000fe200000e0665 */
[----:B------:R-:W-:Y:S01]  /*b4540*/  ISETP.GE.U32.AND P0, PT, R27, R30, PT ;  /* 0x0000001e1b00720c */ /* 0x000fe20003f06070 */
[----:B------:R-:W-:-:S03]  /*b4550*/  IMAD.WIDE.U32.X R100, R67, R67, R102, P4 ;  /* 0x0000004343647225 */ /* 0x000fc600020e0466 */
        /* <DEDUP_REMOVED lines=18> */
.L_x_371:
[----:B------:R-:W-:Y:S05]  /*b4680*/  BSYNC.RECONVERGENT B2 ;  /* 0x0000000000027941 */ /* 0x000fea0003800200 */
.L_x_370:
        /* <DEDUP_REMOVED lines=68> */
[----:B------:R-:W-:Y:S01]  /*b4ad0*/  IADD3 R101, P4, PT, R103, R110, RZ ;  /* 0x0000006e67657210 */ /* 0x000fe20007f9e0ff */
[----:B------:R-:W-:Y:S02]  /*b4ae0*/  IMAD.X R103, RZ, RZ, RZ, P1 ;  /* 0x000000ffff677224 */ /* 0x000fe400008e06ff */
[----:B------:R-:W-:Y:S01]  /*b4af0*/  IMAD.WIDE.U32 R106, P1, R89, R79, R106 ;  /* 0x0000004f596a7225 */ /* 0x000fe2000782006a */
[----:B------:R-:W-:Y:S02]  /*b4b00*/  IADD3.X R98, PT, PT, R101, R117, RZ, P5, P6 ;  /* 0x0000007565627210 */ /* 0x000fe40002fec4ff */
[----:B------:R-:W-:Y:S01]  /*b4b10*/  LOP3.LUT P6, RZ, R63, 0x1, RZ, 0xc0, !PT ;  /* 0x000000013fff7812 */ /* 0x000fe200078cc0ff */
[----:B------:R-:W-:Y:S01]  /*b4b20*/  IMAD.WIDE.U32.X R102, R29, R76, R102, P0 ;  /* 0x0000004c1d667225 */ /* 0x000fe200000e0466 */
[----:B------:R-:W-:Y:S02]  /*b4b30*/  ISETP.GE.U32.AND P0, PT, R119, R121, PT ;  /* 0x000000797700720c */ /* 0x000fe40003f06070 */
[----:B------:R-:W-:Y:S01]  /*b4b40*/  LOP3.LUT R63, R63, 0xfffffffd, RZ, 0xc0, !PT ;  /* 0xfffffffd3f3f7812 */ /* 0x000fe200078ec0ff */
[----:B------:R-:W-:Y:S01]  /*b4b50*/  IMAD.WIDE.U32 R114, R79, R87, RZ ;  /* 0x000000574f727225 */ /* 0x000fe200078e00ff */
[----:B------:R-:W-:-:S04]  /*b4b60*/  ISETP.GE.U32.AND.EX P0, PT, R124, R123, PT, P0 ;  /* 0x0000007b7c00720c */ /* 0x000fc80003f06100 */
        /* <DEDUP_REMOVED lines=62> */
[----:B------:R-:W-:-:S05]  /*b4f50*/  IMAD.X R117, RZ, RZ, RZ, P6 ;  /* 0x000000ffff757224 */ /* 0x000fca00030e06ff */
        /* <DEDUP_REMOVED lines=53> */
[----:B------:R-:W-:Y:S01]  /*b52b0*/  IMAD.MOV.U32 R114, RZ, RZ, R117 ;  /* 0x000000ffff727224 */ /* 0x000fe200078e0075 */
[----:B------:R-:W-:Y:S02]  /*b52c0*/  IADD3 R33, P0, PT, R123, R112, RZ ;  /* 0x000000707b217210 */ /* 0x000fe40007f1e0ff */
[----:B------:R-:W-:Y:S01]  /*b52d0*/  IADD3 R98, P1, P5, R122, R120, R31 ;  /* 0x000000787a627210 */ /* 0x000fe20007d3e01f */
[----:B------:R-:W-:-:S03]  /*b52e0*/  IMAD.WIDE.U32 R122, R72, R87, RZ ;  /* 0x00000057487a7225 */ /* 0x000fc600078e00ff */
[----:B------:R-:W-:Y:S01]  /*b52f0*/  IADD3.X R31, PT, PT, R33, R121, RZ, P1, P5 ;  /* 0x00000079211f7210 */ /* 0x000fe20000fea4ff */
[----:B------:R-:W-:Y:S01]  /*b5300*/  IMAD.WIDE.U32 R120, R73, R87, RZ ;  /* 0x0000005749787225 */ /* 0x000fe200078e00ff */
[C---:B------:R-:W-:Y:S02]  /*b5310*/  LOP3.LUT P1, RZ, R63.reuse, 0x20, RZ, 0xc0, !PT ;  /* 0x000000203fff7812 */ /* 0x040fe4000782c0ff */
[----:B------:R-:W-:-:S03]  /*b5320*/  LOP3.LUT P5, RZ, R63, 0x8, RZ, 0xc0, !PT ;  /* 0x000000083fff7812 */ /* 0x000fc600078ac0ff */
[----:B------:R-:W-:Y:S02]  /*b5330*/  IMAD.X R101, RZ, RZ, RZ, P1 ;  /* 0x000000ffff657224 */ /* 0x000fe400008e06ff */
[----:B------:R-:W-:-:S04]  /*b5340*/  IMAD.WIDE.U32.X R78, R93, R78, R100, P5 ;  /* 0x0000004e5d4e7225 */ /* 0x000fc800028e0464 */
[----:B------:R-:W-:Y:S01]  /*b5350*/  IMAD.X R101, RZ, RZ, RZ, P6 ;  /* 0x000000ffff657224 */ /* 0x000fe200030e06ff */
[----:B------:R-:W-:Y:S01]  /*b5360*/  IADD3 R85, P1, PT, R126, R78, RZ ;  /* 0x0000004e7e557210 */ /* 0x000fe20007f3e0ff */
[----:B------:R-:W-:Y:S02]  /*b5370*/  IMAD.MOV.U32 R100, RZ, RZ, R115 ;  /* 0x000000ffff647224 */ /* 0x000fe400078e0073 */
[----:B------:R-:W-:Y:S02]  /*b5380*/  IMAD.X R115, RZ, RZ, RZ, P3 ;  /* 0x000000ffff737224 */ /* 0x000fe400018e06ff */
[----:B------:R-:W-:Y:S01]  /*b5390*/  IMAD.X R112, R129, 0x1, R79, P1 ;  /* 0x0000000181707824 */ /* 0x000fe200008e064f */
        /* <DEDUP_REMOVED lines=8> */
[----:B------:R-:W-:-:S04]  /*b5420*/  IMAD.WIDE.U32 R78, P1, R93, R75, R78 ;  /* 0x0000004b5d4e7225 */ /* 0x000fc8000782004e */
[----:B------:R-:W-:Y:S01]  /*b5430*/  IMAD.WIDE.U32.X R114, R29, R72, R114, P4 ;  /* 0x000000481d727225 */ /* 0x000fe200020e0472 */
[----:B------:R-:W-:Y:S02]  /*b5440*/  IADD3 R75, P2, PT, R103, R78, RZ ;  /* 0x0000004e674b7210 */ /* 0x000fe40007f5e0ff */
[----:B------:R-:W-:Y:S01]  /*b5450*/  IADD3 R103, P5, P6, R102, R100, R33 ;  /* 0x0000006466677210 */ /* 0x000fe20007ebe021 */
[----:B------:R-:W-:-:S03]  /*b5460*/  IMAD.WIDE.U32 R122, P4, R89, R73, R122 ;  /* 0x00000049597a7225 */ /* 0x000fc6000788007a */
        /* <DEDUP_REMOVED lines=42> */
[----:B------:R-:W-:-:S03]  /*b5710*/  IMAD.WIDE.U32 R112, R70, R65, RZ ;  /* 0x0000004146707225 */ /* 0x000fc600078e00ff */
        /* <DEDUP_REMOVED lines=10> */
[----:B------:R-:W-:Y:S01]  /*b57c0*/  SEL R29, RZ, 0x1, P1 ;  /* 0x00000001ff1d7807 */ /* 0x000fe20000800000 */
[----:B------:R-:W-:-:S03]  /*b57d0*/  IMAD.WIDE.U32.X R32, R32, R3, R106, P0 ;  /* 0x0000000320207225 */ /* 0x000fc600000e046a */
[----:B------:R-:W-:Y:S01]  /*b57e0*/  IADD3 R78, P1, PT, R29, R72, RZ ;  /* 0x000000481d4e7210 */ /* 0x000fe20007f3e0ff */
[----:B------:R-:W-:-:S04]  /*b57f0*/  IMAD.X R107, RZ, RZ, RZ, P5 ;  /* 0x000000ffff6b7224 */ /* 0x000fc800028e06ff */
[----:B------:R-:W-:Y:S01]  /*b5800*/  IMAD.X R79, RZ, RZ, R73, P1 ;  /* 0x000000ffff4f7224 */ /* 0x000fe200008e0649 */
[----:B------:R-:W-:Y:S01]  /*b5810*/  IADD3 R73, P0, PT, R98, R125, RZ ;  /* 0x0000007d62497210 */ /* 0x000fe20007f1e0ff */
[----:B------:R-:W-:-:S04]  /*b5820*/  IMAD.MOV.U32 R106, RZ, RZ, R21 ;  /* 0x000000ffff6a7224 */ /* 0x000fc800078e0015 */
        /* <DEDUP_REMOVED lines=37> */
.L_x_373:
[----:B------:R-:W-:Y:S05]  /*b5a80*/  BSYNC.RECONVERGENT B2 ;  /* 0x0000000000027941 */ /* 0x000fea0003800200 */
.L_x_372:
[----:B------:R-:W-:Y:S01]  /*b5a90*/  IADD3 R89, P2, PT, R113, R32, RZ ;  /* 0x0000002071597210 */ /* 0x000fe20007f5e0ff */
[----:B------:R-:W-:Y:S01]  /*b5aa0*/  BSSY.RECONVERGENT B2, `(.L_x_374) ;  /* 0x00002ba000027945 */ /* 0x000fe20003800200 */
[----:B------:R-:W-:Y:S02]  /*b5ab0*/  IADD3 R83, P0, P1, R20, R112, R106 ;  /* 0x0000007014537210 */ /* 0x000fe4000791e06a */
[C---:B------:R-:W-:Y:S02]  /*b5ac0*/  LOP3.LUT P6, RZ, R63.reuse, 0x200, RZ, 0xc0, !PT ;  /* 0x000002003fff7812 */ /* 0x040fe400078cc0ff */
        /* <DEDUP_REMOVED lines=39> */
[----:B------:R-:W-:Y:S01]  /*b5d40*/  ISETP.GE.U32.AND P5, PT, R83, R20, PT ;  /* 0x000000145300720c */ /* 0x000fe20003fa6070 */
[----:B------:R-:W-:Y:S01]  /*b5d50*/  IMAD.WIDE.U32 R20, R71, R65, RZ ;  /* 0x0000004147147225 */ /* 0x000fe200078e00ff */
[----:B------:R-:W-:Y:S02]  /*b5d60*/  LOP3.LUT R63, R63, 0xffffffef, RZ, 0xc0, !PT ;  /* 0xffffffef3f3f7812 */ /* 0x000fe400078ec0ff */
[----:B------:R-:W-:Y:S01]  /*b5d70*/  ISETP.GE.U32.AND.EX P5, PT, R89, R30, PT, P5 ;  /* 0x0000001e5900720c */ /* 0x000fe20003fa6150 */
[----:B------:R-:W-:-:S03]  /*b5d80*/  IMAD.X R25, RZ, RZ, RZ, P6 ;  /* 0x000000ffff197224 */ /* 0x000fc600030e06ff */
[----:B------:R-:W-:Y:S01]  /*b5d90*/  SEL R99, RZ, 0x1, P5 ;  /* 0x00000001ff637807 */ /* 0x000fe20002800000 */
[----:B------:R-:W-:-:S04]  /*b5da0*/  IMAD.WIDE.U32.X R22, R67, R66, R24, P2 ;  /* 0x0000004243167225 */ /* 0x000fc800010e0418 */
        /* <DEDUP_REMOVED lines=12> */
[----:B------:R-:W-:-:S02]  /*b5e70*/  LOP3.LUT P2, RZ, R63, 0x1, RZ, 0xc0, !PT ;  /* 0x000000013fff7812 */ /* 0x000fc4000784c0ff */
        /* <DEDUP_REMOVED lines=41> */
[----:B------:R-:W-:Y:S01]  /*b6110*/  IADD3 R107, P5, PT, R107, R22, RZ ;  /* 0x000000166b6b7210 */ /* 0x000fe20007fbe0ff */
[----:B------:R-:W-:Y:S01]  /*b6120*/  IMAD R22, R95, R42, RZ ;  /* 0x0000002a5f167224 */ /* 0x000fe200078e02ff */
[----:B------:R-:W-:-:S03]  /*b6130*/  ISETP.GE.U32.AND.EX P3, PT, R117, R32, PT, P3 ;  /* 0x000000207500720c */ /* 0x000fc60003f66130 */
[----:B------:R-:W-:Y:S01]  /*b6140*/  IMAD R103, R93, R43, R22 ;  /* 0x0000002b5d677224 */ /* 0x000fe200078e0216 */
[----:B------:R-:W-:Y:S02]  /*b6150*/  SEL R31, RZ, 0x1, P3 ;  /* 0x00000001ff1f7807 */ /* 0x000fe40001800000 */
[----:B------:R-:W-:Y:S02]  /*b6160*/  LOP3.LUT R22, RZ, R95, RZ, 0x33, !PT ;  /* 0x0000005fff167212 */ /* 0x000fe400078e33ff */
[----:B------:R-:W-:Y:S02]  /*b6170*/  IADD3 R106, P3, P4, R106, R20, R31 ;  /* 0x000000146a6a7210 */ /* 0x000fe40007c7e01f */
[----:B------:R-:W-:Y:S02]  /*b6180*/  @P6 LOP3.LUT R63, R63, 0x10000, RZ, 0xfc, !PT ;  /* 0x000100003f3f6812 */ /* 0x000fe400078efcff */
        /* <DEDUP_REMOVED lines=24> */
[----:B------:R-:W-:Y:S02]  /*b6310*/  ISETP.NE.AND P2, PT, R119, RZ, PT ;  /* 0x000000ff7700720c */ /* 0x000fe40003f45270 */
[C---:B------:R-:W-:Y:S02]  /*b6320*/  LOP3.LUT P4, RZ, R63.reuse, 0x4, RZ, 0xc0, !PT ;  /* 0x000000043fff7812 */ /* 0x040fe4000788c0ff */
[----:B------:R-:W-:Y:S01]  /*b6330*/  LOP3.LUT P5, RZ, R63, 0x2, RZ, 0xc0, !PT ;  /* 0x000000023fff7812 */ /* 0x000fe200078ac0ff */
        /* <DEDUP_REMOVED lines=76> */
[----:B------:R-:W-:Y:S01]  /*b6800*/  IMAD.MOV.U32 R24, RZ, RZ, R31 ;  /* 0x000000ffff187224 */ /* 0x000fe200078e001f */
        /* <DEDUP_REMOVED lines=63> */
[-C--:B------:R-:W-:Y:S01]  /*b6c00*/  IMAD R24, R93, R42.reuse, RZ ;  /* 0x0000002a5d187224 */ /* 0x080fe200078e02ff */
        /* <DEDUP_REMOVED lines=80> */
[----:B------:R-:W-:Y:S01]  /*b7110*/  IMAD R96, R109, R42, RZ ;  /* 0x0000002a6d607224 */ /* 0x000fe200078e02ff */
[----:B------:R-:W-:Y:S02]  /*b7120*/  LOP3.LUT R109, RZ, R109, RZ, 0x33, !PT ;  /* 0x0000006dff6d7212 */ /* 0x000fe400078e33ff */
[----:B------:R-:W-:Y:S01]  /*b7130*/  IADD3.X R111, PT, PT, R111, R97, RZ, P0, P1 ;  /* 0x000000616f6f7210 */ /* 0x000fe200007e24ff */
[----:B------:R-:W-:Y:S01]  /*b7140*/  IMAD R89, R105, R43, R96 ;  /* 0x0000002b69597224 */ /* 0x000fe200078e0260 */
[----:B------:R-:W-:Y:S02]  /*b7150*/  LOP3.LUT R105, RZ, R105, RZ, 0x33, !PT ;  /* 0x00000069ff697212 */ /* 0x000fe400078e33ff */
[----:B------:R-:W-:Y:S01]  /*b7160*/  @P3 LOP3.LUT R63, R63, 0x40, RZ, 0xfc, !PT ;  /* 0x000000403f3f3812 */ /* 0x000fe200078efcff */
[----:B------:R-:W-:Y:S01]  /*b7170*/  IMAD.IADD R116, R91, 0x1, R89 ;  /* 0x000000015b747824 */ /* 0x000fe200078e0259 */
[----:B------:R-:W-:-:S02]  /*b7180*/  LOP3.LUT R91, RZ, R126, RZ, 0x33, !PT ;  /* 0x0000007eff5b7212 */ /* 0x000fc400078e33ff */
        /* <DEDUP_REMOVED lines=16> */
[----:B------:R-:W-:-:S03]  /*b7290*/  IMAD.WIDE.U32 R108, P2, R90, R39, R108 ;  /* 0x000000275a6c7225 */ /* 0x000fc6000784006c */
[----:B------:R-:W-:Y:S01]  /*b72a0*/  IADD3 R127, P3, PT, R97, R108, RZ ;  /* 0x0000006c617f7210 */ /* 0x000fe20007f7e0ff */
[-C--:B------:R-:W-:Y:S02]  /*b72b0*/  IMAD R108, R126, R42.reuse, RZ ;  /* 0x0000002a7e6c7224 */ /* 0x080fe400078e02ff */
[----:B------:R-:W-:Y:S01]  /*b72c0*/  IMAD.WIDE.U32 R96, R124, R42, RZ ;  /* 0x0000002a7c607225 */ /* 0x000fe200078e00ff */
[----:B------:R-:W-:-:S03]  /*b72d0*/  IADD3.X R127, PT, PT, R127, R119, RZ, P0, P1 ;  /* 0x000000777f7f7210 */ /* 0x000fc600007e24ff */
        /* <DEDUP_REMOVED lines=24> */
[----:B------:R-:W-:-:S04]  /*b7460*/  IMAD.WIDE.U32.X R108, R116, R39, R118, P3 ;  /* 0x00000027746c7225 */ /* 0x000fc800018e0476 */
[----:B------:R-:W-:-:S04]  /*b7470*/  IMAD.WIDE.U32 R120, P4, R90, R37, R120 ;  /* 0x000000255a787225 */ /* 0x000fc80007880078 */
[----:B------:R-:W-:Y:S01]  /*b7480*/  IMAD.X R126, R127, 0x1, R104, P2 ;  /* 0x000000017f7e7824 */ /* 0x000fe200010e0668 */
[----:B------:R-:W-:Y:S01]  /*b7490*/  IADD3 R133, P3, PT, R89, R120, RZ ;  /* 0x0000007859857210 */ /* 0x000fe20007f7e0ff */
[----:B------:R-:W-:Y:S01]  /*b74a0*/  IMAD.X R89, RZ, RZ, RZ, P0 ;  /* 0x000000ffff597224 */ /* 0x000fe200000e06ff */
[----:B------:R-:W-:Y:S02]  /*b74b0*/  ISETP.GE.U32.AND P2, PT, R124, R125, PT ;  /* 0x0000007d7c00720c */ /* 0x000fe40003f46070 */
[----:B------:R-:W-:Y:S02]  /*b74c0*/  IADD3 R128, P0, PT, R91, R128, RZ ;  /* 0x000000805b807210 */ /* 0x000fe40007f1e0ff */
[----:B------:R-:W-:-:S03]  /*b74d0*/  ISETP.GE.U32.AND.EX P2, PT, R126, R127, PT, P2 ;  /* 0x0000007f7e00720c */ /* 0x000fc60003f46120 */
[----:B------:R-:W-:Y:S01]  /*b74e0*/  IMAD.X R131, R105, 0x1, R130, P0 ;  /* 0x0000000169837824 */ /* 0x000fe200000e0682 */
[----:B------:R-:W-:Y:S02]  /*b74f0*/  ISETP.GE.U32.AND P0, PT, R128, R91, PT ;  /* 0x0000005b8000720c */ /* 0x000fe40003f06070 */
[----:B------:R-:W-:Y:S02]  /*b7500*/  SEL R129, RZ, 0x1, P2 ;  /* 0x00000001ff817807 */ /* 0x000fe40001000000 */
[----:B------:R-:W-:Y:S01]  /*b7510*/  ISETP.GE.U32.AND.EX P0, PT, R131, R105, PT, P0 ;  /* 0x000000698300720c */ /* 0x000fe20003f06100 */
[----:B------:R-:W-:Y:S01]  /*b7520*/  IMAD.WIDE.U32 R104, R97, R36, RZ ;  /* 0x0000002461687225 */ /* 0x000fe200078e00ff */
[----:B------:R-:W-:Y:S02]  /*b7530*/  IADD3 R129, P2, P5, R88, R108, R129 ;  /* 0x0000006c58817210 */ /* 0x000fe40007d5e081 */
[----:B------:R-:W-:Y:S01]  /*b7540*/  SEL R91, RZ, 0x1, P0 ;  /* 0x00000001ff5b7807 */ /* 0x000fe20000000000 */
[----:B------:R-:W-:Y:S01]  /*b7550*/  IMAD.MOV.U32 R88, RZ, RZ, R123 ;  /* 0x000000ffff587224 */ /* 0x000fe200078e007b */
[----:B------:R-:W-:Y:S01]  /*b7560*/  IADD3.X R133, PT, PT, R133, R109, RZ, P2, P5 ;  /* 0x0000006d85857210 */ /* 0x000fe200017ea4ff */
[----:B------:R-:W-:-:S04]  /*b7570*/  IMAD.WIDE.U32 R108, R96, R36, RZ ;  /* 0x00000024606c7225 */ /* 0x000fc800078e00ff */
[----:B------:R-:W-:-:S04]  /*b7580*/  IMAD.WIDE.U32.X R88, R97, R39, R88, P1 ;  /* 0x0000002761587225 */ /* 0x000fc800008e0458 */
[----:B------:R-:W-:Y:S01]  /*b7590*/  IMAD.WIDE.U32 R104, P5, R96, R37, R104 ;  /* 0x0000002560687225 */ /* 0x000fe200078a0068 */
[----:B------:R-:W-:Y:S02]  /*b75a0*/  IADD3 R130, P0, P2, R108, R88, R91 ;  /* 0x000000586c827210 */ /* 0x000fe40007a1e05b */
[----:B------:R-:W-:Y:S01]  /*b75b0*/  LOP3.LUT R91, RZ, R126, RZ, 0x33, !PT ;  /* 0x0000007eff5b7212 */ /* 0x000fe200078e33ff */
[----:B------:R-:W-:Y:S01]  /*b75c0*/  IMAD R88, R126, R42, RZ ;  /* 0x0000002a7e587224 */ /* 0x000fe200078e02ff */
[----:B------:R-:W-:-:S04]  /*b75d0*/  IADD3 R109, P1, PT, R109, R104, RZ ;  /* 0x000000686d6d7210 */ /* 0x000fc80007f3e0ff */
[----:B------:R-:W-:Y:S01]  /*b75e0*/  IADD3.X R132, PT, PT, R109, R89, RZ, P0, P2 ;  /* 0x000000596d847210 */ /* 0x000fe200007e44ff */
[----:B------:R-:W-:-:S03]  /*b75f0*/  IMAD.WIDE.U32 R108, R124, R42, RZ ;  /* 0x0000002a7c6c7225 */ /* 0x000fc600078e00ff */
[----:B------:R-:W-:Y:S01]  /*b7600*/  @P5 LOP3.LUT R63, R63, 0x4, RZ, 0xfc, !PT ;  /* 0x000000043f3f5812 */ /* 0x000fe200078efcff */
[----:B------:R-:W-:-:S03]  /*b7610*/  IMAD R89, R124, R43, R88 ;  /* 0x0000002b7c597224 */ /* 0x000fc600078e0258 */
[----:B------:R-:W-:Y:S01]  /*b7620*/  LOP3.LUT R63, R63, 0xfffffffd, RZ, 0xc0, !PT ;  /* 0xfffffffd3f3f7812 */ /* 0x000fe200078ec0ff */
[----:B------:R-:W-:-:S03]  /*b7630*/  IMAD.IADD R120, R109, 0x1, R89 ;  /* 0x000000016d787824 */ /* 0x000fc600078e0259 */
[----:B------:R-:W-:Y:S01]  /*b7640*/  LOP3.LUT R63, R63, 0xfffffff7, RZ, 0xc0, !PT ;  /* 0xfffffff73f3f7812 */ /* 0x000fe200078ec0ff */
        /* <DEDUP_REMOVED lines=16> */
[----:B------:R-:W-:Y:S01]  /*b7750*/  IADD3 R109, P2, PT, R89, R122, RZ ;  /* 0x0000007a596d7210 */ /* 0x000fe20007f5e0ff */
        /* <DEDUP_REMOVED lines=28> */
[----:B------:R-:W-:Y:S01]  /*b7920*/  LOP3.LUT R63, R63, 0xffffffdf, RZ, 0xc0, !PT ;  /* 0xffffffdf3f3f7812 */ /* 0x000fe200078ec0ff */
[----:B------:R-:W-:Y:S01]  /*b7930*/  IMAD.WIDE.U32.X R124, R116, R37, R124, P3 ;  /* 0x00000025747c7225 */ /* 0x000fe200018e047c */
[----:B------:R-:W-:-:S05]  /*b7940*/  IADD3 R94, P3, PT, R129, R94, RZ ;  /* 0x0000005e815e7210 */ /* 0x000fca0007f7e0ff */
[----:B------:R-:W-:Y:S01]  /*b7950*/  IMAD.X R92, R133, 0x1, R92, P3 ;  /* 0x00000001855c7824 */ /* 0x000fe200018e065c */
[----:B------:R-:W-:Y:S01]  /*b7960*/  ISETP.GE.U32.AND P3, PT, R94, R129, PT ;  /* 0x000000815e00720c */ /* 0x000fe20003f66070 */
[----:B------:R-:W-:-:S03]  /*b7970*/  IMAD.WIDE.U32 R128, R116, R2, RZ ;  /* 0x0000000274807225 */ /* 0x000fc600078e00ff */
[----:B------:R-:W-:Y:S01]  /*b7980*/  ISETP.GE.U32.AND.EX P3, PT, R92, R133, PT, P3 ;  /* 0x000000855c00720c */ /* 0x000fe20003f66130 */
[----:B------:R-:W-:-:S03]  /*b7990*/  IMAD.WIDE.U32 R90, P4, R90, R3, R128 ;  /* 0x000000035a5a7225 */ /* 0x000fc60007880080 */
[----:B------:R-:W-:Y:S01]  /*b79a0*/  SEL R135, RZ, 0x1, P3 ;  /* 0x00000001ff877807 */ /* 0x000fe20001800000 */
[----:B------:R-:W-:Y:S01]  /*b79b0*/  IMAD.MOV.U32 R128, RZ, RZ, R73 ;  /* 0x000000ffff807224 */ /* 0x000fe200078e0049 */
[----:B------:R-:W-:-:S08]  /*b79c0*/  IADD3 R137, P3, PT, R127, R90, RZ ;  /* 0x0000005a7f897210 */ /* 0x000fd00007f7e0ff */
[----:B------:R-:W-:-:S04]  /*b79d0*/  @P4 LOP3.LUT R63, R63, 0x20, RZ, 0xfc, !PT ;  /* 0x000000203f3f4812 */ /* 0x000fc800078efcff */
[C---:B------:R-:W-:Y:S02]  /*b79e0*/  LOP3.LUT P6, RZ, R63.reuse, 0x2, RZ, 0xc0, !PT ;  /* 0x000000023fff7812 */ /* 0x040fe400078cc0ff */
        /* <DEDUP_REMOVED lines=33> */
[----:B------:R-:W-:-:S04]  /*b7c00*/  IADD3 R125, P0, PT, R125, R108, RZ ;  /* 0x0000006c7d7d7210 */ /* 0x000fc80007f1e0ff */
[----:B------:R-:W-:-:S04]  /*b7c10*/  P2R R140, PR, RZ, 0x1 ;  /* 0x00000001ff8c7803 */ /* 0x000fc80000000000 */
[----:B------:R-:W-:Y:S02]  /*b7c20*/  @P2 LOP3.LUT R63, R63, 0x1, RZ, 0xfc, !PT ;  /* 0x000000013f3f2812 */ /* 0x000fe400078efcff */
[----:B------:R-:W-:Y:S01]  /*b7c30*/  IADD3 R133, P2, P3, R124, R122, R133 ;  /* 0x0000007a7c857210 */ /* 0x000fe20007b5e085 */
[----:B------:R-:W-:Y:S01]  /*b7c40*/  IMAD.MOV.U32 R124, RZ, RZ, R105 ;  /* 0x000000ffff7c7224 */ /* 0x000fe200078e0069 */
[----:B------:R-:W-:Y:S01]  /*b7c50*/  LOP3.LUT P0, RZ, R63, 0x400, RZ, 0xc0, !PT ;  /* 0x000004003fff7812 */ /* 0x000fe2000780c0ff */
[-C--:B------:R-:W-:Y:S01]  /*b7c60*/  IMAD.WIDE.U32 R104, R97, R2.reuse, RZ ;  /* 0x0000000261687225 */ /* 0x080fe200078e00ff */
[----:B------:R-:W-:Y:S02]  /*b7c70*/  IADD3.X R134, PT, PT, R125, R123, RZ, P2, P3 ;  /* 0x0000007b7d867210 */ /* 0x000fe400017e64ff */
[----:B------:R-:W-:Y:S01]  /*b7c80*/  P2R R108, PR, RZ, 0x1 ;  /* 0x00000001ff6c7803 */ /* 0x000fe20000000000 */
[----:B------:R-:W-:Y:S01]  /*b7c90*/  IMAD.X R125, RZ, RZ, RZ, P4 ;  /* 0x000000ffff7d7224 */ /* 0x000fe200020e06ff */
[----:B------:R-:W-:Y:S01]  /*b7ca0*/  LOP3.LUT P0, RZ, R63, 0x20, RZ, 0xc0, !PT ;  /* 0x000000203fff7812 */ /* 0x000fe2000780c0ff */
[----:B------:R-:W-:-:S03]  /*b7cb0*/  IMAD.WIDE.U32 R122, R96, R2, RZ ;  /* 0x00000002607a7225 */ /* 0x000fc600078e00ff */
[----:B------:R-:W-:Y:S01]  /*b7cc0*/  P2R R90, PR, RZ, 0x1 ;  /* 0x00000001ff5a7803 */ /* 0x000fe20000000000 */
[----:B------:R-:W-:Y:S01]  /*b7cd0*/  IMAD.WIDE.U32.X R124, R97, R37, R124, P1 ;  /* 0x00000025617c7225 */ /* 0x000fe200008e047c */
[----:B------:R-:W-:Y:S02]  /*b7ce0*/  IADD3 R139, P1, PT, R101, R72, RZ ;  /* 0x00000048658b7210 */ /* 0x000fe40007f3e0ff */
[----:B------:R-:W-:-:S03]  /*b7cf0*/  LOP3.LUT P0, RZ, R63, 0x4000, RZ, 0xc0, !PT ;  /* 0x000040003fff7812 */ /* 0x000fc6000780c0ff */
[----:B------:R-:W-:Y:S01]  /*b7d00*/  IMAD.X R102, R102, 0x1, R111, P1 ;  /* 0x0000000166667824 */ /* 0x000fe200008e066f */
        /* <DEDUP_REMOVED lines=25> */
[----:B------:R-:W-:Y:S01]  /*b7ea0*/  LOP3.LUT P1, RZ, R63, 0x1, RZ, 0xc0, !PT ;  /* 0x000000013fff7812 */ /* 0x000fe2000782c0ff */
[----:B------:R-:W-:Y:S01]  /*b7eb0*/  IMAD.X R105, RZ, RZ, RZ, P3 ;  /* 0x000000ffff697224 */ /* 0x000fe200018e06ff */
[----:B------:R-:W-:Y:S01]  /*b7ec0*/  IADD3.X R124, PT, PT, R127, R125, RZ, P5, P6 ;  /* 0x0000007d7f7c7210 */ /* 0x000fe20002fec4ff */
[----:B------:R-:W-:Y:S01]  /*b7ed0*/  IMAD.X R127, RZ, RZ, RZ, P0 ;  /* 0x000000ffff7f7224 */ /* 0x000fe200000e06ff */
[----:B------:R-:W-:Y:S01]  /*b7ee0*/  LOP3.LUT P5, RZ, R63, 0x1000, RZ, 0xc0, !PT ;  /* 0x000010003fff7812 */ /* 0x000fe200078ac0ff */
[----:B------:R-:W-:Y:S01]  /*b7ef0*/  IMAD.MOV.U32 R104, RZ, RZ, R119 ;  /* 0x000000ffff687224 */ /* 0x000fe200078e0077 */
[----:B------:R-:W-:-:S02]  /*b7f00*/  ISETP.NE.AND P0, PT, R90, RZ, PT ;  /* 0x000000ff5a00720c */ /* 0x000fc40003f05270 */
[C---:B------:R-:W-:Y:S01]  /*b7f10*/  LOP3.LUT P6, RZ, R63.reuse, 0x10, RZ, 0xc0, !PT ;  /* 0x000000103fff7812 */ /* 0x040fe200078cc0ff */
[----:B------:R-:W-:Y:S01]  /*b7f20*/  IMAD.WIDE.U32.X R126, R64, R64, R126, P5 ;  /* 0x00000040407e7225 */ /* 0x000fe200028e047e */
[----:B------:R-:W-:Y:S02]  /*b7f30*/  ISETP.GE.U32.AND P5, PT, R26, R117, PT ;  /* 0x000000751a00720c */ /* 0x000fe40003fa6070 */
[----:B------:R-:W-:Y:S01]  /*b7f40*/  LOP3.LUT P3, RZ, R63, 0x8000, RZ, 0xc0, !PT ;  /* 0x000080003fff7812 */ /* 0x000fe2000786c0ff */
[----:B------:R-:W-:Y:S01]  /*b7f50*/  IMAD.X R117, RZ, RZ, RZ, P1 ;  /* 0x000000ffff757224 */ /* 0x000fe200008e06ff */
[----:B------:R-:W-:Y:S01]  /*b7f60*/  ISETP.GE.U32.AND.EX P5, PT, R32, R115, PT, P5 ;  /* 0x000000732000720c */ /* 0x000fe20003fa6150 */
[----:B------:R-:W-:-:S03]  /*b7f70*/  IMAD.WIDE.U32.X R104, R89, R37, R104, P4 ;  /* 0x0000002559687225 */ /* 0x000fc600020e0468 */
        /* <DEDUP_REMOVED lines=11> */
[----:B------:R-:W-:Y:S01]  /*b8030*/  IMAD.WIDE.U32.X R126, R116, R3, R126, P6 ;  /* 0x00000003747e7225 */ /* 0x000fe200030e047e */
[----:B------:R-:W-:-:S03]  /*b8040*/  LOP3.LUT P6, RZ, R63, 0x20000, RZ, 0xc0, !PT ;  /* 0x000200003fff7812 */ /* 0x000fc600078cc0ff */
[----:B------:R-:W-:Y:S01]  /*b8050*/  IMAD.WIDE.U32.X R114, R114, R3, R128, P0 ;  /* 0x0000000372727225 */ /* 0x000fe200000e0480 */
[----:B------:R-:W-:-:S03]  /*b8060*/  ISETP.NE.AND P0, PT, R140, RZ, PT ;  /* 0x000000ff8c00720c */ /* 0x000fc60003f05270 */
[----:B------:R-:W-:Y:S02]  /*b8070*/  IMAD.MOV.U32 R116, RZ, RZ, R109 ;  /* 0x000000ffff747224 */ /* 0x000fe400078e006d */
[----:B------:R-:W-:-:S04]  /*b8080*/  IMAD.WIDE.U32 R108, R89, R2, RZ ;  /* 0x00000002596c7225 */ /* 0x000fc800078e00ff */
[----:B------:R-:W-:-:S04]  /*b8090*/  IMAD.WIDE.U32.X R116, R120, R3, R116, P0 ;  /* 0x0000000378747225 */ /* 0x000fc800000e0474 */
[----:B------:R-:W-:-:S04]  /*b80a0*/  IMAD.WIDE.U32 R128, P0, R88, R3, R108 ;  /* 0x0000000358807225 */ /* 0x000fc8000780006c */
[----:B------:R-:W-:Y:S01]  /*b80b0*/  IMAD.X R131, RZ, RZ, RZ, P0 ;  /* 0x000000ffff837224 */ /* 0x000fe200000e06ff */
[----:B------:R-:W-:Y:S01]  /*b80c0*/  ISETP.GE.U32.AND P0, PT, R136, R135, PT ;  /* 0x000000878800720c */ /* 0x000fe20003f06070 */
[----:B------:R-:W-:-:S03]  /*b80d0*/  IMAD.WIDE.U32 R108, R88, R2, RZ ;  /* 0x00000002586c7225 */ /* 0x000fc600078e00ff */
[----:B------:R-:W-:Y:S01]  /*b80e0*/  ISETP.GE.U32.AND.EX P0, PT, R138, R137, PT, P0 ;  /* 0x000000898a00720c */ /* 0x000fe20003f06100 */
[----:B------:R-:W-:-:S03]  /*b80f0*/  IMAD.MOV.U32 R130, RZ, RZ, R129 ;  /* 0x000000ffff827224 */ /* 0x000fc600078e0081 */
[----:B------:R-:W-:Y:S02]  /*b8100*/  SEL R73, RZ, 0x1, P0 ;  /* 0x00000001ff497807 */ /* 0x000fe40000000000 */
[----:B------:R-:W-:-:S05]  /*b8110*/  IADD3 R135, P0, PT, R109, R128, RZ ;  /* 0x000000806d877210 */ /* 0x000fca0007f1e0ff */
[----:B------:R-:W-:Y:S01]  /*b8120*/  IMAD.WIDE.U32.X R88, R89, R3, R130, P0 ;  /* 0x0000000359587225 */ /* 0x000fe200000e0482 */
[----:B------:R-:W-:-:S03]  /*b8130*/  IADD3 R129, P0, PT, R73, R126, RZ ;  /* 0x0000007e49817210 */ /* 0x000fc60007f1e0ff */
[----:B------:R-:W-:Y:S01]  /*b8140*/  IMAD.X R73, RZ, RZ, RZ, P5 ;  /* 0x000000ffff497224 */ /* 0x000fe200028e06ff */
[----:B------:R-:W-:Y:S01]  /*b8150*/  LOP3.LUT P5, RZ, R63, 0x800, RZ, 0xc0, !PT ;  /* 0x000008003fff7812 */ /* 0x000fe200078ac0ff */
        /* <DEDUP_REMOVED lines=27> */
[----:B------:R-:W-:Y:S02]  /*b8310*/  @P0 IMAD.MOV.U32 R34, RZ, RZ, R23 ;  /* 0x000000ffff220224 */ /* 0x000fe400078e0017 */
[----:B------:R-:W-:Y:S01]  /*b8320*/  IMAD.WIDE.U32 R126, R29, R36, RZ ;  /* 0x000000241d7e7225 */ /* 0x000fe200078e00ff */
[----:B------:R-:W-:-:S03]  /*b8330*/  @P0 ISETP.GE.U32.AND.EX P1, PT, R72, R35, PT, P1 ;  /* 0x000000234800020c */ /* 0x000fc60003f26110 */
[----:B------:R-:W-:Y:S01]  /*b8340*/  @P0 IMAD.MOV.U32 R35, RZ, RZ, R72 ;  /* 0x000000ffff230224 */ /* 0x000fe200078e0048 */
[----:B------:R-:W-:Y:S01]  /*b8350*/  @P0 SEL R102, RZ, 0x1, P1 ;  /* 0x00000001ff660807 */ /* 0x000fe20000800000 */
[----:B------:R-:W-:Y:S01]  /*b8360*/  IMAD.WIDE.U32 R126, P4, R20, R37, R126 ;  /* 0x00000025147e7225 */ /* 0x000fe2000788007e */
[----:B------:R-:W-:-:S03]  /*b8370*/  IADD3 R106, P1, PT, R34, R133, RZ ;  /* 0x00000085226a7210 */ /* 0x000fc60007f3e0ff */
[----:B------:R-:W-:Y:S02]  /*b8380*/  IMAD.MOV.U32 R34, RZ, RZ, R27 ;  /* 0x000000ffff227224 */ /* 0x000fe400078e001b */
        /* <DEDUP_REMOVED lines=11> */
[----:B------:R-:W-:Y:S01]  /*b8440*/  IMAD.WIDE.U32 R102, P3, R28, R3, R102 ;  /* 0x000000031c667225 */ /* 0x000fe20007860066 */
[----:B------:R-:W-:Y:S02]  /*b8450*/  IADD3 R81, P0, P2, R81, R116, R72 ;  /* 0x0000007451517210 */ /* 0x000fe40007a1e048 */
[----:B------:R-:W-:Y:S01]  /*b8460*/  SEL R23, RZ, 0x1, P1 ;  /* 0x00000001ff177807 */ /* 0x000fe20000800000 */
[----:B------:R-:W-:Y:S01]  /*b8470*/  IMAD.MOV.U32 R72, RZ, RZ, R31 ;  /* 0x000000ffff487224 */ /* 0x000fe200078e001f */
[----:B------:R-:W-:Y:S01]  /*b8480*/  IADD3 R27, P1, PT, R111, R114, RZ ;  /* 0x000000726f1b7210 */ /* 0x000fe20007f3e0ff */
[----:B------:R-:W-:Y:S02]  /*b8490*/  IMAD.X R113, RZ, RZ, RZ, P3 ;  /* 0x000000ffff717224 */ /* 0x000fe400018e06ff */
[----:B------:R-:W-:-:S02]  /*b84a0*/  IMAD.MOV.U32 R112, RZ, RZ, R103 ;  /* 0x000000ffff707224 */ /* 0x000fc400078e0067 */
[----:B------:R-:W-:Y:S01]  /*b84b0*/  IMAD.X R128, RZ, RZ, R115, P1 ;  /* 0x000000ffff807224 */ /* 0x000fe200008e0673 */
[----:B------:R-:W-:Y:S01]  /*b84c0*/  IADD3 R31, P1, PT, R23, R120, RZ ;  /* 0x00000078171f7210 */ /* 0x000fe20007f3e0ff */
[----:B------:R-:W-:Y:S01]  /*b84d0*/  IMAD.WIDE.U32.X R114, R110, R37, R72, P6 ;  /* 0x000000256e727225 */ /* 0x000fe200030e0448 */
[----:B------:R-:W-:Y:S02]  /*b84e0*/  IADD3.X R23, PT, PT, R77, R117, RZ, P0, P2 ;  /* 0x000000754d177210 */ /* 0x000fe400007e44ff */
[----:B------:R-:W-:Y:S01]  /*b84f0*/  ISETP.NE.U32.AND P2, PT, R27, RZ, PT ;  /* 0x000000ff1b00720c */ /* 0x000fe20003f45070 */
[----:B------:R-:W-:Y:S01]  /*b8500*/  IMAD.WIDE.U32 R116, R28, R2, RZ ;  /* 0x000000021c747225 */ /* 0x000fe200078e00ff */
[----:B------:R-:W-:Y:S02]  /*b8510*/  ISETP.NE.U32.AND P0, PT, R130, RZ, PT ;  /* 0x000000ff8200720c */ /* 0x000fe40003f05070 */
[----:B------:R-:W-:Y:S02]  /*b8520*/  ISETP.NE.AND.EX P2, PT, R128, RZ, PT, P2 ;  /* 0x000000ff8000720c */ /* 0x000fe40003f45320 */
[----:B------:R-:W-:Y:S01]  /*b8530*/  IADD3 R77, P3, PT, R117, R102, RZ ;  /* 0x00000066754d7210 */ /* 0x000fe20007f7e0ff */
[----:B------:R-:W-:-:S04]  /*b8540*/  IMAD.WIDE.U32 R102, R20, R36, RZ ;  /* 0x0000002414667225 */ /* 0x000fc800078e00ff */
        /* <DEDUP_REMOVED lines=15> */
.L_x_375:
[----:B------:R-:W-:Y:S05]  /*b8640*/  BSYNC.RECONVERGENT B2 ;  /* 0x0000000000027941 */ /* 0x000fea0003800200 */
.L_x_374:
        /* <DEDUP_REMOVED lines=35> */
.L_x_377:
[----:B------:R-:W-:Y:S05]  /*b8880*/  BSYNC.RECONVERGENT B2 ;  /* 0x0000000000027941 */ /* 0x000fea0003800200 */
.L_x_376:
[----:B------:R-:W-:Y:S01]  /*b8890*/  IMAD.X R25, R75, 0x1, R122, P2 ;  /* 0x000000014b197824 */ /* 0x000fe200010e067a */
[----:B------:R-:W-:Y:S01]  /*b88a0*/  IADD3 R75, P4, PT, -R31, R106, RZ ;  /* 0x0000006a1f4b7210 */ /* 0x000fe20007f9e1ff */
[----:B------:R-:W-:Y:S01]  /*b88b0*/  IMAD.X R21, RZ, RZ, RZ, P1 ;  /* 0x000000ffff157224 */ /* 0x000fe200008e06ff */
[----:B------:R-:W-:Y:S01]  /*b88c0*/  IADD3 R85, P1, PT, R85, R98, RZ ;  /* 0x0000006255557210 */ /* 0x000fe20007f3e0ff */
[----:B------:R-:W-:Y:S01]  /*b88d0*/  IMAD.X R119, R124, 0x1, R25, P5 ;  /* 0x000000017c777824 */ /* 0x000fe200028e0619 */
[----:B------:R-:W-:Y:S01]  /*b88e0*/  ISETP.GE.U32.AND P0, PT, R107, R132, PT ;  /* 0x000000846b00720c */ /* 0x000fe20003f06070 */
[----:B------:R-:W-:Y:S01]  /*b88f0*/  IMAD.X R120, R82, 0x1, ~R21, P4 ;  /* 0x0000000152787824 */ /* 0x000fe200020e0e15 */
[----:B------:R-:W-:Y:S01]  /*b8900*/  ISETP.GE.U32.AND P2, PT, R106, R31, PT ;  /* 0x0000001f6a00720c */ /* 0x000fe20003f46070 */
[----:B------:R-:W-:Y:S01]  /*b8910*/  IMAD.X R87, R87, 0x1, R100, P1 ;  /* 0x0000000157577824 */ /* 0x000fe200008e0664 */
[----:B------:R-:W-:Y:S01]  /*b8920*/  ISETP.GE.U32.AND P4, PT, R75, R36, PT ;  /* 0x000000244b00720c */ /* 0x000fe20003f86070 */
[----:B------:R-:W-:Y:S01]  /*b8930*/  IMAD.WIDE.U32.X R72, R29, R37, R72, P3 ;  /* 0x000000251d487225 */ /* 0x000fe200018e0448 */
[----:B------:R-:W-:Y:S01]  /*b8940*/  IADD3 R27, P5, PT, R95, R85, RZ ;  /* 0x000000555f1b7210 */ /* 0x000fe20007fbe0ff */
[----:B------:R-:W-:Y:S01]  /*b8950*/  BSSY.RECONVERGENT B2, `(.L_x_378) ;  /* 0x000005b000027945 */ /* 0x000fe20003800200 */
[----:B------:R-:W-:-:S02]  /*b8960*/  ISETP.GE.U32.AND.EX P1, PT, R119, R124, PT, P0 ;  /* 0x0000007c7700720c */ /* 0x000fc40003f26100 */
[----:B------:R-:W-:Y:S01]  /*b8970*/  ISETP.GE.U32.AND.EX P2, PT, R82, R21, PT, P2 ;  /* 0x000000155200720c */ /* 0x000fe20003f46120 */
[----:B------:R-:W-:Y:S01]  /*b8980*/  IMAD.X R124, R99, 0x1, R87, P5 ;  /* 0x00000001637c7824 */ /* 0x000fe200028e0657 */
[----:B------:R-:W-:Y:S02]  /*b8990*/  ISETP.GE.U32.AND.EX P4, PT, R120, R37, PT, P4 ;  /* 0x000000257800720c */ /* 0x000fe40003f86140 */
        /* <DEDUP_REMOVED lines=24> */
[----:B------:R-:W-:-:S02]  /*b8b20*/  ISETP.GE.U32.AND.EX P1, PT, R24, R3, PT, P1 ;  /* 0x000000031800720c */ /* 0x000fc40003f26110 */
[----:B------:R-:W-:Y:S02]  /*b8b30*/  ISETP.GE.U32.AND P2, PT, R101, R40, PT ;  /* 0x000000286500720c */ /* 0x000fe40003f46070 */
[----:B------:R-:W-:Y:S02]  /*b8b40*/  ISETP.GE.U32.AND.EX P0, PT, R23, R80, P1, P0 ;  /* 0x000000501700720c */ /* 0x000fe40000f06100 */
[----:B------:R-:W-:Y:S02]  /*b8b50*/  ISETP.GE.U32.AND.EX P2, PT, R94, R41, PT, P2 ;  /* 0x000000295e00720c */ /* 0x000fe40003f46120 */
[----:B------:R-:W-:Y:S02]  /*b8b60*/  IADD3 R95, P4, PT, R21, R34, RZ ;  /* 0x00000022155f7210 */ /* 0x000fe40007f9e0ff */
[----:B------:R-:W-:Y:S02]  /*b8b70*/  IADD3 R85, P1, PT, R30, R27, RZ ;  /* 0x0000001b1e557210 */ /* 0x000fe40007f3e0ff */
[----:B------:R-:W-:Y:S01]  /*b8b80*/  SEL R98, RZ, 0xffffffff, P2 ;  /* 0xffffffffff627807 */ /* 0x000fe20001000000 */
[----:B------:R-:W-:Y:S01]  /*b8b90*/  IMAD.X R80, RZ, RZ, R35, P4 ;  /* 0x000000ffff507224 */ /* 0x000fe200020e0623 */
[----:B------:R-:W-:Y:S01]  /*b8ba0*/  ISETP.GE.U32.AND P4, PT, R85, R30, PT ;  /* 0x0000001e5500720c */ /* 0x000fe20003f86070 */
[----:B------:R-:W-:Y:S01]  /*b8bb0*/  IMAD.X R100, R93, 0x1, R124, P1 ;  /* 0x000000015d647824 */ /* 0x000fe200008e067c */
[----:B------:R-:W-:Y:S01]  /*b8bc0*/  ISETP.NE.U32.AND P1, PT, R77, RZ, PT ;  /* 0x000000ff4d00720c */ /* 0x000fe20003f25070 */
[----:B------:R-:W-:Y:S01]  /*b8bd0*/  IMAD.WIDE.U32 R30, R29, R2, RZ ;  /* 0x000000021d1e7225 */ /* 0x000fe200078e00ff */
[----:B------:R-:W-:-:S02]  /*b8be0*/  LOP3.LUT P6, RZ, R63, 0x80, RZ, 0xc0, !PT ;  /* 0x000000803fff7812 */ /* 0x000fc400078cc0ff */
[----:B------:R-:W-:Y:S02]  /*b8bf0*/  IADD3 R99, P5, PT, R98, R107, RZ ;  /* 0x0000006b62637210 */ /* 0x000fe40007fbe0ff */
[----:B------:R-:W-:Y:S01]  /*b8c00*/  SEL R21, RZ, 0x1, P2 ;  /* 0x00000001ff157807 */ /* 0x000fe20001000000 */
[----:B------:R-:W-:Y:S01]  /*b8c10*/  IMAD.WIDE.U32.X R112, R29, R39, R112, P6 ;  /* 0x000000271d707225 */ /* 0x000fe200030e0470 */
[----:B------:R-:W-:Y:S02]  /*b8c20*/  ISETP.GE.U32.AND.EX P4, PT, R100, R93, PT, P4 ;  /* 0x0000005d6400720c */ /* 0x000fe40003f86140 */
[----:B------:R-:W-:Y:S01]  /*b8c30*/  ISETP.NE.AND.EX P1, PT, R87, RZ, PT, P1 ;  /* 0x000000ff5700720c */ /* 0x000fe20003f25310 */
[----:B------:R-:W-:Y:S01]  /*b8c40*/  IMAD.X R98, R98, 0x1, R119, P5 ;  /* 0x0000000162627824 */ /* 0x000fe200028e0677 */
[----:B------:R-:W-:Y:S02]  /*b8c50*/  ISETP.GE.U32.AND P2, PT, R107, R21, PT ;  /* 0x000000156b00720c */ /* 0x000fe40003f46070 */
[----:B------:R-:W-:-:S02]  /*b8c60*/  ISETP.GE.U32.AND P5, PT, R99, R38, PT ;  /* 0x000000266300720c */ /* 0x000fc40003fa6070 */
[----:B------:R-:W-:Y:S02]  /*b8c70*/  SEL R21, RZ, 0x1, P4 ;  /* 0x00000001ff157807 */ /* 0x000fe40002000000 */
[----:B------:R-:W-:Y:S02]  /*b8c80*/  ISETP.NE.U32.AND P3, PT, R95, RZ, PT ;  /* 0x000000ff5f00720c */ /* 0x000fe40003f65070 */
[----:B------:R-:W-:Y:S02]  /*b8c90*/  ISETP.GE.U32.AND.EX P2, PT, R119, RZ, PT, P2 ;  /* 0x000000ff7700720c */ /* 0x000fe40003f46120 */
[----:B------:R-:W-:Y:S02]  /*b8ca0*/  ISETP.GE.U32.AND.EX P5, PT, R98, R39, PT, P5 ;  /* 0x000000276200720c */ /* 0x000fe40003fa6150 */
[----:B------:R-:W-:Y:S02]  /*b8cb0*/  SEL R34, R40, RZ, P0 ;  /* 0x000000ff28227207 */ /* 0x000fe40000000000 */
[----:B------:R-:W-:-:S02]  /*b8cc0*/  IADD3 R102, P4, P6, R102, R112, R21 ;  /* 0x0000007066667210 */ /* 0x000fc40007e9e015 */
[----:B------:R-:W-:Y:S02]  /*b8cd0*/  ISETP.NE.AND.EX P3, PT, R80, RZ, PT, P3 ;  /* 0x000000ff5000720c */ /* 0x000fe40003f65330 */
[----:B------:R-:W-:Y:S02]  /*b8ce0*/  SEL R28, RZ, 0x1, P2 ;  /* 0x00000001ff1c7807 */ /* 0x000fe40001000000 */
[----:B------:R-:W-:Y:S02]  /*b8cf0*/  SEL R35, RZ, 0x1, P5 ;  /* 0x00000001ff237807 */ /* 0x000fe40002800000 */
[----:B------:R-:W-:Y:S02]  /*b8d00*/  IADD3 R34, P2, PT, -R34, R121, RZ ;  /* 0x0000007922227210 */ /* 0x000fe40007f5e1ff */
[----:B------:R-:W-:Y:S02]  /*b8d10*/  SEL R27, R41, RZ, P0 ;  /* 0x000000ff291b7207 */ /* 0x000fe40000000000 */
[----:B------:R-:W-:Y:S01]  /*b8d20*/  IADD3.X R112, PT, PT, R125, R113, RZ, P4, P6 ;  /* 0x000000717d707210 */ /* 0x000fe200027ec4ff */
[----:B------:R-:W-:Y:S01]  /*b8d30*/  IMAD.WIDE.U32 R90, P6, R20, R3, R30 ;  /* 0x00000003145a7225 */ /* 0x000fe200078c001e */
[----:B------:R-:W-:-:S02]  /*b8d40*/  @P1 IADD3 R21, P5, PT, R77, R76, RZ ;  /* 0x0000004c4d151210 */ /* 0x000fc40007fbe0ff */
[----:B------:R-:W-:Y:S01]  /*b8d50*/  IADD3 R35, P4, PT, R35, R28, RZ ;  /* 0x0000001c23237210 */ /* 0x000fe20007f9e0ff */
[----:B------:R-:W-:-:S04]  /*b8d60*/  IMAD.WIDE.U32 R30, R20, R2, RZ ;  /* 0x00000002141e7225 */ /* 0x000fc800078e00ff */
[----:B------:R-:W-:Y:S01]  /*b8d70*/  IMAD.X R92, R92, 0x1, ~R27, P2 ;  /* 0x000000015c5c7824 */ /* 0x000fe200010e0e1b */
[----:B------:R-:W-:Y:S01]  /*b8d80*/  @P1 ISETP.GE.U32.AND P2, PT, R21, R76, PT ;  /* 0x0000004c1500120c */ /* 0x000fe20003f46070 */
[----:B------:R-:W-:Y:S01]  /*b8d90*/  @P1 IMAD.X R27, R87, 0x1, R74, P5 ;  /* 0x00000001571b1824 */ /* 0x000fe200028e064a */
[----:B------:R-:W-:Y:S01]  /*b8da0*/  IADD3 R77, P5, PT, R31, R90, RZ ;  /* 0x0000005a1f4d7210 */ /* 0x000fe20007fbe0ff */
[----:B------:R-:W-:Y:S02]  /*b8db0*/  @P1 IMAD.MOV.U32 R76, RZ, RZ, R21 ;  /* 0x000000ffff4c1224 */ /* 0x000fe400078e0015 */
        /* <DEDUP_REMOVED lines=20> */
.L_x_379:
[----:B------:R-:W-:Y:S05]  /*b8f00*/  BSYNC.RECONVERGENT B2 ;  /* 0x0000000000027941 */ /* 0x000fea0003800200 */
.L_x_378:
[----:B------:R-:W-:Y:S01]  /*b8f10*/  IMAD.X R108, R74, 0x1, R105, P6 ;  /* 0x000000014a6c7824 */ /* 0x000fe200030e0669 */
[----:B------:R-:W-:Y:S01]  /*b8f20*/  ISETP.GE.U32.AND P3, PT, R104, R109, PT ;  /* 0x0000006d6800720c */ /* 0x000fe20003f66070 */
[----:B------:R-:W-:Y:S01]  /*b8f30*/  IMAD.X R27, RZ, RZ, RZ, P4 ;  /* 0x000000ffff1b7224 */ /* 0x000fe200020e06ff */
[----:B------:R-:W-:Y:S01]  /*b8f40*/  @P1 SEL R29, RZ, 0x1, P2 ;  /* 0x00000001ff1d1807 */ /* 0x000fe20001000000 */
[----:B------:R-:W-:Y:S01]  /*b8f50*/  BSSY.RECONVERGENT B2, `(.L_x_380) ;  /* 0x0000107000027945 */ /* 0x000fe20003800200 */
[----:B------:R-:W-:Y:S02]  /*b8f60*/  IADD3 R93, P2, PT, -R35, R104, RZ ;  /* 0x00000068235d7210 */ /* 0x000fe40007f5e1ff */
[----:B------:R-:W-:Y:S02]  /*b8f70*/  IADD3 R22, P4, PT, R22, R117, RZ ;  /* 0x0000007516167210 */ /* 0x000fe40007f9e0ff */
[C---:B------:R-:W-:Y:S01]  /*b8f80*/  ISETP.GE.U32.AND.EX P3, PT, R108.reuse, R105, PT, P3 ;  /* 0x000000696c00720c */ /* 0x040fe20003f66130 */
[----:B------:R-:W-:Y:S01]  /*b8f90*/  IMAD.X R90, R108, 0x1, ~R27, P2 ;  /* 0x000000016c5a7824 */ /* 0x000fe200010e0e1b */
[----:B------:R-:W-:Y:S01]  /*b8fa0*/  @P1 IADD3 R78, P6, PT, R29, R78, RZ ;  /* 0x0000004e1d4e1210 */ /* 0x000fe20007fde0ff */
[----:B------:R-:W-:Y:S01]  /*b8fb0*/  IMAD.X R31, R83, 0x1, R114, P4 ;  /* 0x00000001531f7824 */ /* 0x000fe200020e0672 */
[----:B------:R-:W-:-:S02]  /*b8fc0*/  IADD3 R83, P2, PT, R102, R22, RZ ;  /* 0x0000001666537210 */ /* 0x000fc40007f5e0ff */
[----:B------:R-:W-:Y:S01]  /*b8fd0*/  ISETP.GE.U32.AND P4, PT, R104, R35, PT ;  /* 0x000000236800720c */ /* 0x000fe20003f86070 */
[----:B------:R-:W-:Y:S01]  /*b8fe0*/  @P1 IMAD.X R79, RZ, RZ, R79, P6 ;  /* 0x000000ffff4f1224 */ /* 0x000fe200030e064f */
[----:B------:R-:W-:Y:S01]  /*b8ff0*/  SEL R29, RZ, 0x1, P3 ;  /* 0x00000001ff1d7807 */ /* 0x000fe20001800000 */
[----:B------:R-:W-:Y:S01]  /*b9000*/  IMAD.X R105, R112, 0x1, R31, P2 ;  /* 0x0000000170697824 */ /* 0x000fe200010e061f */
[----:B------:R-:W-:Y:S02]  /*b9010*/  ISETP.GE.U32.AND P5, PT, R22, R117, PT ;  /* 0x000000751600720c */ /* 0x000fe40003fa6070 */
[----:B------:R-:W-:Y:S02]  /*b9020*/  ISETP.GE.U32.AND P3, PT, R93, R36, PT ;  /* 0x000000245d00720c */ /* 0x000fe40003f66070 */
[----:B------:R-:W-:Y:S02]  /*b9030*/  ISETP.GE.U32.AND.EX P4, PT, R108, R27, PT, P4 ;  /* 0x0000001b6c00720c */ /* 0x000fe40003f86140 */
[----:B------:R-:W-:-:S02]  /*b9040*/  ISETP.GE.U32.AND P2, PT, R83, R102, PT ;  /* 0x000000665300720c */ /* 0x000fc40003f46070 */
[----:B------:R-:W-:Y:S02]  /*b9050*/  ISETP.GE.U32.AND.EX P5, PT, R31, R114, PT, P5 ;  /* 0x000000721f00720c */ /* 0x000fe40003fa6150 */
[----:B------:R-:W-:Y:S02]  /*b9060*/  ISETP.GE.U32.AND.EX P3, PT, R90, R37, PT, P3 ;  /* 0x000000255a00720c */ /* 0x000fe40003f66130 */
[----:B------:R-:W-:Y:S02]  /*b9070*/  SEL R22, RZ, 0x1, P4 ;  /* 0x00000001ff167807 */ /* 0x000fe40002000000 */
[----:B------:R-:W-:Y:S02]  /*b9080*/  IADD3 R78, P1, P4, R78, R88, R29 ;  /* 0x000000584e4e7210 */ /* 0x000fe40007c3e01d */
[----:B------:R-:W-:Y:S02]  /*b9090*/  ISETP.GE.U32.AND.EX P2, PT, R105, R112, PT, P2 ;  /* 0x000000706900720c */ /* 0x000fe40003f46120 */
[----:B------:R-:W-:-:S02]  /*b90a0*/  SEL R31, RZ, 0x1, P3 ;  /* 0x00000001ff1f7807 */ /* 0x000fc40001800000 */
[----:B------:R-:W-:Y:S02]  /*b90b0*/  SEL R29, RZ, 0x1, P5 ;  /* 0x00000001ff1d7807 */ /* 0x000fe40002800000 */
[----:B------:R-:W-:Y:S02]  /*b90c0*/  IADD3.X R88, PT, PT, R79, R89, RZ, P1, P4 ;  /* 0x000000594f587210 */ /* 0x000fe40000fe84ff */
[----:B------:R-:W-:Y:S02]  /*b90d0*/  SEL R27, RZ, 0x1, P2 ;  /* 0x00000001ff1b7807 */ /* 0x000fe40001000000 */
[----:B------:R-:W-:Y:S02]  /*b90e0*/  IADD3 R31, P1, PT, R31, R22, RZ ;  /* 0x000000161f1f7210 */ /* 0x000fe40007f3e0ff */
        /* <DEDUP_REMOVED lines=13> */
[-C--:B------:R-:W-:Y:S02]  /*b91c0*/  IADD3 R97, P4, PT, R97, -R38.reuse, RZ ;  /* 0x8000002661617210 */ /* 0x080fe40007f9e0ff */
[----:B------:R-:W-:Y:S02]  /*b91d0*/  SEL R22, RZ, 0x1, P2 ;  /* 0x00000001ff167807 */ /* 0x000fe40001000000 */
[----:B------:R-:W-:Y:S01]  /*b91e0*/  IADD3 R95, P5, PT, R80, R83, RZ ;  /* 0x00000053505f7210 */ /* 0x000fe20007fbe0ff */
[----:B------:R-:W-:Y:S01]  /*b91f0*/  IMAD.X R29, R118, 0x1, ~R39, P4 ;  /* 0x00000001761d7824 */ /* 0x000fe200020e0e27 */
[----:B------:R-:W-:Y:S02]  /*b9200*/  ISETP.GE.U32.AND P2, PT, R78, R31, PT ;  /* 0x0000001f4e00720c */ /* 0x000fe40003f46070 */
[----:B------:R-:W-:Y:S01]  /*b9210*/  ISETP.GE.U32.AND.EX P3, PT, R28, R3, PT, P3 ;  /* 0x000000031c00720c */ /* 0x000fe20003f66130 */
[----:B------:R-:W-:Y:S01]  /*b9220*/  IMAD.X R80, R80, 0x1, R105, P5 ;  /* 0x0000000150507824 */ /* 0x000fe200028e0669 */
[----:B------:R-:W-:-:S02]  /*b9230*/  ISETP.GE.U32.AND P4, PT, R95, R38, PT ;  /* 0x000000265f00720c */ /* 0x000fc40003f86070 */
[----:B------:R-:W-:Y:S02]  /*b9240*/  ISETP.GE.U32.AND.EX P2, PT, R88, R27, P3, P2 ;  /* 0x0000001b5800720c */ /* 0x000fe40001f46120 */
[----:B------:R-:W-:Y:S02]  /*b9250*/  @P1 IADD3 R27, P5, PT, R35, R26, RZ ;  /* 0x0000001a231b1210 */ /* 0x000fe40007fbe0ff */
[----:B------:R-:W-:Y:S02]  /*b9260*/  ISETP.GE.U32.AND P3, PT, R83, R22, PT ;  /* 0x000000165300720c */ /* 0x000fe40003f66070 */
[----:B------:R-:W-:Y:S01]  /*b9270*/  SEL R86, R29, R86, P0 ;  /* 0x000000561d567207 */ /* 0x000fe20000000000 */
[----:B------:R-:W-:Y:S01]  /*b9280*/  @P1 IMAD.X R29, R111, 0x1, R32, P5 ;  /* 0x000000016f1d1824 */ /* 0x000fe200028e0620 */
[----:B------:R-:W-:Y:S02]  /*b9290*/  ISETP.GE.U32.AND.EX P3, PT, R105, RZ, PT, P3 ;  /* 0x000000ff6900720c */ /* 0x000fe40003f66130 */
[----:B------:R-:W-:-:S02]  /*b92a0*/  ISETP.GE.U32.AND.EX P4, PT, R80, R39, PT, P4 ;  /* 0x000000275000720c */ /* 0x000fc40003f86140 */
[----:B------:R-:W-:Y:S01]  /*b92b0*/  @P1 ISETP.GE.U32.AND P6, PT, R27, R26, PT ;  /* 0x0000001a1b00120c */ /* 0x000fe20003fc6070 */
[----:B------:R-:W-:Y:S01]  /*b92c0*/  @P1 IMAD.MOV.U32 R26, RZ, RZ, R27 ;  /* 0x000000ffff1a1224 */ /* 0x000fe200078e001b */
[----:B------:R-:W-:Y:S02]  /*b92d0*/  IADD3 R31, P5, PT, R75, -R36, RZ ;  /* 0x800000244b1f7210 */ /* 0x000fe40007fbe0ff */
[----:B------:R-:W-:Y:S02]  /*b92e0*/  SEL R27, RZ, 0x1, P3 ;  /* 0x00000001ff1b7807 */ /* 0x000fe40001800000 */
[----:B------:R-:W-:Y:S01]  /*b92f0*/  SEL R22, RZ, 0x1, P4 ;  /* 0x00000001ff167807 */ /* 0x000fe20002000000 */
[----:B------:R-:W-:Y:S01]  /*b9300*/  IMAD.X R75, R120, 0x1, ~R37, P5 ;  /* 0x00000001784b7824 */ /* 0x000fe200028e0e25 */
[----:B------:R-:W-:Y:S01]  /*b9310*/  @P1 ISETP.GE.U32.AND.EX P4, PT, R29, R32, PT, P6 ;  /* 0x000000201d00120c */ /* 0x000fe20003f86160 */
[----:B------:R-:W-:Y:S01]  /*b9320*/  @P1 IMAD.MOV.U32 R32, RZ, RZ, R29 ;  /* 0x000000ffff201224 */ /* 0x000fe200078e001d */
        /* <DEDUP_REMOVED lines=29> */
[----:B------:R-:W-:Y:S02]  /*b9500*/  SEL R74, R31, R106, P0 ;  /* 0x0000006a1f4a7207 */ /* 0x000fe40000000000 */
[----:B------:R-:W-:Y:S02]  /*b9510*/  IADD3 R31, P5, PT, R93, -R36, RZ ;  /* 0x800000245d1f7210 */ /* 0x000fe40007fbe0ff */
[----:B------:R-:W-:Y:S02]  /*b9520*/  ISETP.GE.U32.AND P3, PT, R103, R20, PT ;  /* 0x000000146700720c */ /* 0x000fe40003f66070 */
[----:B------:R-:W-:Y:S01]  /*b9530*/  ISETP.GE.U32.AND.EX P1, PT, R76, R3, PT, P1 ;  /* 0x000000034c00720c */ /* 0x000fe20003f26110 */
[----:B------:R-:W-:Y:S01]  /*b9540*/  IMAD.X R30, R90, 0x1, ~R37, P5 ;  /* 0x000000015a1e7824 */ /* 0x000fe200028e0e25 */
[----:B------:R-:W-:-:S02]  /*b9550*/  IADD3 R93, P4, PT, -R22, R101, RZ ;  /* 0x00000065165d7210 */ /* 0x000fc40007f9e1ff */
[----:B------:R-:W-:Y:S02]  /*b9560*/  SEL R27, R41, RZ, P2 ;  /* 0x000000ff291b7207 */ /* 0x000fe40001000000 */
[----:B------:R-:W-:Y:S02]  /*b9570*/  ISETP.GE.U32.AND.EX P1, PT, R96, R21, P1, P3 ;  /* 0x000000156000720c */ /* 0x000fe40000f26130 */
[----:B------:R-:W-:Y:S01]  /*b9580*/  IADD3 R29, P3, PT, R87, -R2, RZ ;  /* 0x80000002571d7210 */ /* 0x000fe20007f7e0ff */
[----:B------:R-:W-:Y:S01]  /*b9590*/  IMAD.X R98, R94, 0x1, ~R27, P4 ;  /* 0x000000015e627824 */ /* 0x000fe200020e0e1b */
[----:B------:R-:W-:Y:S01]  /*b95a0*/  SEL R99, R40, RZ, P1 ;  /* 0x000000ff28637207 */ /* 0x000fe20000800000 */
[----:B------:R-:W-:Y:S01]  /*b95b0*/  IMAD.SHL.U32 R27, R93, 0x2, RZ ;  /* 0x000000025d1b7824 */ /* 0x000fe200078e00ff */
[----:B------:R-:W-:Y:S01]  /*b95c0*/  SEL R32, R32, R107, P2 ;  /* 0x0000006b20207207 */ /* 0x000fe20001000000 */
[----:B------:R-:W-:Y:S01]  /*b95d0*/  IMAD.X R28, R28, 0x1, ~R3, P3 ;  /* 0x000000011c1c7824 */ /* 0x000fe200018e0e03 */
[----:B------:R-:W-:-:S02]  /*b95e0*/  SHF.R.U32.HI R20, RZ, 0x1f, R98 ;  /* 0x0000001fff147819 */ /* 0x000fc40000011662 */
[----:B------:R-:W-:Y:S02]  /*b95f0*/  SEL R29, R29, R78, P2 ;  /* 0x0000004e1d1d7207 */ /* 0x000fe40001000000 */
[----:B------:R-:W-:Y:S02]  /*b9600*/  IADD3 R99, P6, PT, -R99, R85, RZ ;  /* 0x0000005563637210 */ /* 0x000fe40007fde1ff */
[----:B------:R-:W-:Y:S02]  /*b9610*/  ISETP.GE.U32.AND P5, PT, R27, R40, PT ;  /* 0x000000281b00720c */ /* 0x000fe40003fa6070 */
[----:B------:R-:W-:Y:S02]  /*b9620*/  SHF.L.U64.HI R78, R93, 0x1, R98 ;  /* 0x000000015d4e7819 */ /* 0x000fe40000010262 */
[----:B------:R-:W-:Y:S02]  /*b9630*/  SEL R101, R41, RZ, P1 ;  /* 0x000000ff29657207 */ /* 0x000fe40000800000 */
[----:B------:R-:W-:-:S02]  /*b9640*/  IADD3 R21, P4, PT, R20, R32, RZ ;  /* 0x0000002014157210 */ /* 0x000fc40007f9e0ff */
[----:B------:R-:W-:Y:S01]  /*b9650*/  ISETP.GE.U32.AND.EX P5, PT, R78, R41, PT, P5 ;  /* 0x000000294e00720c */ /* 0x000fe20003fa6150 */
[----:B------:R-:W-:Y:S01]  /*b9660*/  IMAD.X R101, R100, 0x1, ~R101, P6 ;  /* 0x0000000164657824 */ /* 0x000fe200030e0e65 */
[----:B------:R-:W-:Y:S01]  /*b9670*/  IADD3 R85, P6, PT, R21, R32, RZ ;  /* 0x0000002015557210 */ /* 0x000fe20007fde0ff */
[--C-:B------:R-:W-:Y:S01]  /*b9680*/  IMAD.X R22, RZ, RZ, R119.reuse, P4 ;  /* 0x000000ffff167224 */ /* 0x100fe200020e0677 */
[----:B------:R-:W-:Y:S02]  /*b9690*/  SEL R75, R75, R82, P0 ;  /* 0x000000524b4b7207 */ /* 0x000fe40000000000 */
[----:B------:R-:W-:Y:S01]  /*b96a0*/  SEL R82, RZ, 0xffffffff, P5 ;  /* 0xffffffffff527807 */ /* 0x000fe20002800000 */
[----:B------:R-:W-:Y:S01]  /*b96b0*/  IMAD.X R87, R22, 0x1, R119, P6 ;  /* 0x0000000116577824 */ /* 0x000fe200030e0677 */
[----:B------:R-:W-:Y:S02]  /*b96c0*/  ISETP.GE.U32.AND P3, PT, R21, R20, PT ;  /* 0x000000141500720c */ /* 0x000fe40003f66070 */
[----:B------:R-:W-:-:S02]  /*b96d0*/  SEL R20, RZ, 0x1, P5 ;  /* 0x00000001ff147807 */ /* 0x000fc40002800000 */
[----:B------:R-:W-:Y:S02]  /*b96e0*/  IADD3 R73, P6, PT, R82, R85, RZ ;  /* 0x0000005552497210 */ /* 0x000fe40007fde0ff */
[----:B------:R-:W-:Y:S02]  /*b96f0*/  SEL R31, R31, R104, P2 ;  /* 0x000000681f1f7207 */ /* 0x000fe40001000000 */
[----:B------:R-:W-:Y:S01]  /*b9700*/  SEL R30, R30, R108, P2 ;  /* 0x0000006c1e1e7207 */ /* 0x000fe20001000000 */
[----:B------:R-:W-:Y:S01]  /*b9710*/  IMAD.X R82, R82, 0x1, R87, P6 ;  /* 0x0000000152527824 */ /* 0x000fe200030e0657 */
[----:B------:R-:W-:Y:S02]  /*b9720*/  SEL R28, R28, R88, P2 ;  /* 0x000000581c1c7207 */ /* 0x000fe40001000000 */
[----:B------:R-:W-:Y:S02]  /*b9730*/  ISETP.GE.U32.AND P5, PT, R99, R34, PT ;  /* 0x000000226300720c */ /* 0x000fe40003fa6070 */
[----:B------:R-:W-:-:S02]  /*b9740*/  IADD3 R95, P2, PT, R95, -R38, RZ ;  /* 0x800000265f5f7210 */ /* 0x000fc40007f5e0ff */
[----:B------:R-:W-:Y:S02]  /*b9750*/  ISETP.GE.U32.AND.EX P5, PT, R101, R92, PT, P5 ;  /* 0x0000005c6500720c */ /* 0x000fe40003fa6150 */
[----:B------:R-:W-:Y:S01]  /*b9760*/  ISETP.GE.U32.AND P6, PT, R73, R38, PT ;  /* 0x000000264900720c */ /* 0x000fe20003fc6070 */
[----:B------:R-:W-:Y:S01]  /*b9770*/  IMAD.X R26, R80, 0x1, ~R39, P2 ;  /* 0x00000001501a7824 */ /* 0x000fe200010e0e27 */
[----:B------:R-:W-:Y:S02]  /*b9780*/  ISETP.GE.U32.AND P4, PT, R85, R21, PT ;  /* 0x000000155500720c */ /* 0x000fe40003f86070 */
[----:B------:R-:W-:Y:S02]  /*b9790*/  SEL R84, R97, R84, P0 ;  /* 0x0000005461547207 */ /* 0x000fe40000000000 */
[----:B------:R-:W-:Y:S02]  /*b97a0*/  ISETP.GE.U32.AND P2, PT, R85, R20, PT ;  /* 0x000000145500720c */ /* 0x000fe40003f46070 */
[----:B------:R-:W-:-:S02]  /*b97b0*/  ISETP.GE.U32.AND.EX P3, PT, R22, RZ, PT, P3 ;  /* 0x000000ff1600720c */ /* 0x000fc40003f66130 */
[----:B------:R-:W-:Y:S02]  /*b97c0*/  SEL R95, R95, R83, P1 ;  /* 0x000000535f5f7207 */ /* 0x000fe40000800000 */
[----:B------:R-:W-:Y:S02]  /*b97d0*/  SEL R20, RZ, 0x1, P5 ;  /* 0x00000001ff147807 */ /* 0x000fe40002800000 */
[----:B------:R-:W-:Y:S02]  /*b97e0*/  SEL R97, RZ, 0xffffffff, P5 ;  /* 0xffffffffff617807 */ /* 0x000fe40002800000 */
[----:B------:R-:W-:Y:S02]  /*b97f0*/  ISETP.GE.U32.AND.EX P5, PT, R82, R39, PT, P6 ;  /* 0x000000275200720c */ /* 0x000fe40003fa6160 */
[----:B------:R-:W-:Y:S02]  /*b9800*/  ISETP.GE.U32.AND.EX P4, PT, R87, R22, PT, P4 ;  /* 0x000000165700720c */ /* 0x000fe40003f86140 */
[----:B------:R-:W-:-:S02]  /*b9810*/  SEL R21, RZ, 0x1, P3 ;  /* 0x00000001ff157807 */ /* 0x000fc40001800000 */
[----:B------:R-:W-:Y:S02]  /*b9820*/  ISETP.GE.U32.AND P3, PT, R95, R20, PT ;  /* 0x000000145f00720c */ /* 0x000fe40003f66070 */
[----:B------:R-:W-:Y:S02]  /*b9830*/  ISETP.GE.U32.AND.EX P2, PT, R87, RZ, PT, P2 ;  /* 0x000000ff5700720c */ /* 0x000fe40003f46120 */
[----:B------:R-:W-:Y:S02]  /*b9840*/  SEL R20, RZ, 0x1, P5 ;  /* 0x00000001ff147807 */ /* 0x000fe40002800000 */
[----:B------:R-:W-:Y:S02]  /*b9850*/  SEL R26, R26, R105, P1 ;  /* 0x000000691a1a7207 */ /* 0x000fe40000800000 */
[----:B------:R-:W-:Y:S02]  /*b9860*/  SEL R22, RZ, 0x1, P4 ;  /* 0x00000001ff167807 */ /* 0x000fe40002000000 */
[----:B------:R-:W-:-:S02]  /*b9870*/  IADD3 R95, P5, PT, R97, R95, RZ ;  /* 0x0000005f615f7210 */ /* 0x000fc40007fbe0ff */
[----:B------:R-:W-:Y:S02]  /*b9880*/  SEL R33, RZ, 0x1, P2 ;  /* 0x00000001ff217807 */ /* 0x000fe40001000000 */
[----:B------:R-:W-:Y:S01]  /*b9890*/  IADD3 R35, P6, PT, R35, -R36, RZ ;  /* 0x8000002423237210 */ /* 0x000fe20007fde0ff */
[----:B------:R-:W-:Y:S01]  /*b98a0*/  IMAD.X R97, R97, 0x1, R26, P5 ;  /* 0x0000000161617824 */ /* 0x000fe200028e061a */
[----:B------:R-:W-:Y:S02]  /*b98b0*/  IADD3 R22, P2, P4, R22, R31, R21 ;  /* 0x0000001f16167210 */ /* 0x000fe40007c5e015 */
[----:B------:R-:W-:Y:S01]  /*b98c0*/  ISETP.GE.U32.AND.EX P5, PT, R26, RZ, PT, P3 ;  /* 0x000000ff1a00720c */ /* 0x000fe20003fa6130 */
[----:B------:R-:W-:Y:S01]  /*b98d0*/  IMAD.X R72, R72, 0x1, ~R37, P6 ;  /* 0x0000000148487824 */ /* 0x000fe200030e0e25 */
[----:B------:R-:W-:Y:S02]  /*b98e0*/  ISETP.GE.U32.AND P3, PT, R95, R84, PT ;  /* 0x000000545f00720c */ /* 0x000fe40003f66070 */
[----:B------:R-:W-:-:S02]  /*b98f0*/  IADD3.X R21, PT, PT, RZ, R30, RZ, P2, P4 ;  /* 0x0000001eff157210 */ /* 0x000fc400017e84ff */
[CC--:B------:R-:W-:Y:S02]  /*b9900*/  IADD3 R90, P4, PT, R22.reuse, R31.reuse, RZ ;  /* 0x0000001f165a7210 */ /* 0x0c0fe40007f9e0ff */
[----:B------:R-:W-:Y:S02]  /*b9910*/  IADD3 R33, P6, PT, R33, R20, RZ ;  /* 0x0000001421217210 */ /* 0x000fe40007fde0ff */
[----:B------:R-:W-:Y:S01]  /*b9920*/  ISETP.GE.U32.AND.EX P3, PT, R97, R86, PT, P3 ;  /* 0x000000566100720c */ /* 0x000fe20003f66130 */
        /* <DEDUP_REMOVED lines=10> */
[----:B------:R-:W-:-:S02]  /*b99d0*/  SEL R22, R35, R77, P1 ;  /* 0x0000004d23167207 */ /* 0x000fc40000800000 */
[C---:B------:R-:W-:Y:S01]  /*b99e0*/  ISETP.GE.U32.AND.EX P4, PT, R83.reuse, R80, PT, P4 ;  /* 0x000000505300720c */ /* 0x040fe20003f86140 */
[----:B------:R-:W-:Y:S01]  /*b99f0*/  IMAD.X R80, R83, 0x1, ~R80, P3 ;  /* 0x0000000153507824 */ /* 0x000fe200018e0e50 */
[----:B------:R-:W-:Y:S01]  /*b9a00*/  ISETP.GE.U32.AND P3, PT, R33, R36, PT ;  /* 0x000000242100720c */ /* 0x000fe20003f66070 */
[----:B------:R-:W-:Y:S01]  /*b9a10*/  IMAD.X R35, RZ, RZ, RZ, P6 ;  /* 0x000000ffff237224 */ /* 0x000fe200030e06ff */
[----:B------:R-:W-:Y:S02]  /*b9a20*/  ISETP.GE.U32.AND.EX P5, PT, R83, R21, PT, P5 ;  /* 0x000000155300720c */ /* 0x000fe40003fa6150 */
[----:B------:R-:W-:Y:S02]  /*b9a30*/  SEL R26, RZ, 0x1, P2 ;  /* 0x00000001ff1a7807 */ /* 0x000fe40001000000 */
[----:B------:R-:W-:Y:S02]  /*b9a40*/  ISETP.GE.U32.AND P2, PT, R22, R89, PT ;  /* 0x000000591600720c */ /* 0x000fe40003f46070 */
[----:B------:R-:W-:-:S02]  /*b9a50*/  SEL R72, R72, R79, P1 ;  /* 0x0000004f48487207 */ /* 0x000fc40000800000 */
[----:B------:R-:W-:Y:S02]  /*b9a60*/  IADD3 R89, P6, PT, -R89, R22, RZ ;  /* 0x0000001659597210 */ /* 0x000fe40007fde1ff */
[----:B------:R-:W-:Y:S02]  /*b9a70*/  ISETP.GE.U32.AND.EX P3, PT, R80, R37, PT, P3 ;  /* 0x000000255000720c */ /* 0x000fe40003f66130 */
[----:B------:R-:W-:Y:S01]  /*b9a80*/  SEL R22, RZ, 0x1, P5 ;  /* 0x00000001ff167807 */ /* 0x000fe20002800000 */
[----:B------:R-:W-:Y:S01]  /*b9a90*/  IMAD.X R94, R72, 0x1, ~R35, P6 ;  /* 0x00000001485e7824 */ /* 0x000fe200030e0e23 */
[----:B------:R-:W-:Y:S02]  /*b9aa0*/  SEL R20, RZ, 0x1, P4 ;  /* 0x00000001ff147807 */ /* 0x000fe40002000000 */
[----:B------:R-:W-:Y:S02]  /*b9ab0*/  SEL R21, RZ, 0x1, P3 ;  /* 0x00000001ff157807 */ /* 0x000fe40001800000 */
[----:B------:R-:W-:-:S02]  /*b9ac0*/  IADD3 R88, P5, PT, R25, -R2, RZ ;  /* 0x8000000219587210 */ /* 0x000fc40007fbe0ff */
[----:B------:R-:W-:Y:S02]  /*b9ad0*/  IADD3 R22, P4, P6, R22, R29, R26 ;  /* 0x0000001d16167210 */ /* 0x000fe40007e9e01a */
[----:B------:R-:W-:Y:S01]  /*b9ae0*/  IADD3 R20, P3, PT, R20, R21, RZ ;  /* 0x0000001514147210 */ /* 0x000fe20007f7e0ff */
[----:B------:R-:W-:Y:S01]  /*b9af0*/  IMAD.X R26, R24, 0x1, ~R3, P5 ;  /* 0x00000001181a7824 */ /* 0x000fe200028e0e03 */
[----:B------:R-:W-:Y:S02]  /*b9b00*/  SEL R77, R88, R81, P0 ;  /* 0x00000051584d7207 */ /* 0x000fe40000000000 */
[----:B------:R-:W-:Y:S01]  /*b9b10*/  IADD3.X R25, PT, PT, RZ, R28, RZ, P4, P6 ;  /* 0x0000001cff197210 */ /* 0x000fe200027ec4ff */
[----:B------:R-:W-:Y:S01]  /*b9b20*/  IMAD.X R21, RZ, RZ, RZ, P3 ;  /* 0x000000ffff157224 */ /* 0x000fe200018e06ff */
[----:B------:R-:W-:Y:S02]  /*b9b30*/  IADD3 R81, P6, PT, R22, R29, RZ ;  /* 0x0000001d16517210 */ /* 0x000fe40007fde0ff */
[----:B------:R-:W-:-:S02]  /*b9b40*/  ISETP.GE.U32.AND.EX P2, PT, R72, R35, PT, P2 ;  /* 0x000000234800720c */ /* 0x000fc40003f46120 */
[----:B------:R-:W-:Y:S01]  /*b9b50*/  ISETP.GE.U32.AND P5, PT, R89, R74, PT ;  /* 0x0000004a5900720c */ /* 0x000fe20003fa6070 */
[----:B------:R-:W-:Y:S01]  /*b9b60*/  IMAD.X R88, R25, 0x1, R28, P6 ;  /* 0x0000000119587824 */ /* 0x000fe200030e061c */
[----:B------:R-:W-:Y:S02]  /*b9b70*/  IADD3 R35, P3, PT, -R20, R81, RZ ;  /* 0x0000005114237210 */ /* 0x000fe40007f7e1ff */
[----:B------:R-:W-:Y:S02]  /*b9b80*/  ISETP.GE.U32.AND.EX P5, PT, R94, R75, PT, P5 ;  /* 0x0000004b5e00720c */ /* 0x000fe40003fa6150 */
[----:B------:R-:W-:Y:S01]  /*b9b90*/  SEL R79, RZ, 0x1, P2 ;  /* 0x00000001ff4f7807 */ /* 0x000fe20001000000 */
[----:B------:R-:W-:Y:S01]  /*b9ba0*/  IMAD.X R72, R88, 0x1, ~R21, P3 ;  /* 0x0000000158487824 */ /* 0x000fe200018e0e15 */
[----:B------:R-:W-:Y:S02]  /*b9bb0*/  ISETP.LT.U32.AND P4, PT, R22, R29, PT ;  /* 0x0000001d1600720c */ /* 0x000fe40003f81070 */
[----:B------:R-:W-:-:S02]  /*b9bc0*/  ISETP.GE.U32.AND P6, PT, R81, R22, PT ;  /* 0x000000165100720c */ /* 0x000fc40003fc6070 */
[-C--:B------:R-:W-:Y:S02]  /*b9bd0*/  ISETP.GE.U32.AND P2, PT, R35, R2.reuse, PT ;  /* 0x000000022300720c */ /* 0x080fe40003f46070 */
[----:B------:R-:W-:Y:S02]  /*b9be0*/  SEL R22, RZ, 0x1, P5 ;  /* 0x00000001ff167807 */ /* 0x000fe40002800000 */
[----:B------:R-:W-:Y:S02]  /*b9bf0*/  IADD3 R91, P5, PT, R91, -R2, RZ ;  /* 0x800000025b5b7210 */ /* 0x000fe40007fbe0ff */
[----:B------:R-:W-:Y:S02]  /*b9c00*/  ISETP.GE.U32.AND P3, PT, R81, R20, PT ;  /* 0x000000145100720c */ /* 0x000fe40003f66070 */
[----:B------:R-:W-:Y:S01]  /*b9c10*/  ISETP.GE.U32.AND.EX P2, PT, R72, R3, PT, P2 ;  /* 0x000000034800720c */ /* 0x000fe20003f46120 */
[----:B------:R-:W-:Y:S01]  /*b9c20*/  IMAD.X R24, R76, 0x1, ~R3, P5 ;  /* 0x000000014c187824 */ /* 0x000fe200028e0e03 */
[----:B------:R-:W-:-:S02]  /*b9c30*/  SEL R91, R91, R103, P1 ;  /* 0x000000675b5b7207 */ /* 0x000fc40000800000 */
[----:B------:R-:W-:Y:S02]  /*b9c40*/  ISETP.GE.U32.AND.EX P2, PT, R88, R21, P2, P3 ;  /* 0x000000155800720c */ /* 0x000fe40001746130 */
[----:B------:R-:W-:Y:S02]  /*b9c50*/  IADD3 R20, P3, PT, R22, R79, RZ ;  /* 0x0000004f16147210 */ /* 0x000fe40007f7e0ff */
[----:B------:R-:W-:Y:S02]  /*b9c60*/  ISETP.GE.U32.AND.EX P6, PT, R88, R25, PT, P6 ;  /* 0x000000195800720c */ /* 0x000fe40003fc6160 */
[----:B------:R-:W-:Y:S01]  /*b9c70*/  SEL R76, R26, R23, P0 ;  /* 0x000000171a4c7207 */ /* 0x000fe20000000000 */
[----:B------:R-:W-:Y:S01]  /*b9c80*/  IMAD.X R22, RZ, RZ, RZ, P3 ;  /* 0x000000ffff167224 */ /* 0x000fe200018e06ff */
[----:B------:R-:W-:Y:S02]  /*b9c90*/  SEL R23, R24, R96, P1 ;  /* 0x0000006018177207 */ /* 0x000fe40000800000 */
[----:B------:R-:W-:-:S02]  /*b9ca0*/  ISETP.GE.U32.AND P1, PT, R91, R20, PT ;  /* 0x000000145b00720c */ /* 0x000fc40003f26070 */
[----:B------:R-:W-:Y:S02]  /*b9cb0*/  IADD3 R20, P5, PT, -R20, R91, RZ ;  /* 0x0000005b14147210 */ /* 0x000fe40007fbe1ff */
[----:B------:R-:W-:Y:S02]  /*b9cc0*/  ISETP.LT.U32.OR.EX P4, PT, R25, R28, !P6, P4 ;  /* 0x0000001c1900720c */ /* 0x000fe40007781540 */
[C---:B------:R-:W-:Y:S01]  /*b9cd0*/  ISETP.GE.U32.AND.EX P1, PT, R23.reuse, R22, PT, P1 ;  /* 0x000000161700720c */ /* 0x040fe20003f26110 */
[----:B------:R-:W-:Y:S01]  /*b9ce0*/  IMAD.X R21, R23, 0x1, ~R22, P5 ;  /* 0x0000000117157824 */ /* 0x000fe200028e0e16 */
[----:B------:R-:W-:Y:S02]  /*b9cf0*/  PLOP3.LUT P0, PT, P4, P2, PT, 0xf8, 0x8f ;  /* 0x00000000008f781c */ /* 0x000fe40002705f70 */
[----:B------:R-:W-:Y:S02]  /*b9d00*/  ISETP.GE.U32.AND P2, PT, R20, R77, PT ;  /* 0x0000004d1400720c */ /* 0x000fe40003f46070 */
[----:B------:R-:W-:-:S02]  /*b9d10*/  IADD3 R91, P4, PT, R99, -R34, RZ ;  /* 0x80000022635b7210 */ /* 0x000fc40007f9e0ff */
[----:B------:R-:W-:Y:S02]  /*b9d20*/  ISETP.GE.U32.AND.EX P2, PT, R21, R76, PT, P2 ;  /* 0x0000004c1500720c */ /* 0x000fe40003f46120 */
[----:B------:R-:W-:Y:S01]  /*b9d30*/  SEL R24, R40, RZ, P0 ;  /* 0x000000ff28187207 */ /* 0x000fe20000000000 */
[----:B------:R-:W-:Y:S01]  /*b9d40*/  IMAD.X R100, R101, 0x1, ~R92, P4 ;  /* 0x0000000165647824 */ /* 0x000fe200020e0e5c */
[----:B------:R-:W-:Y:S02]  /*b9d50*/  IADD3 R22, P5, PT, R89, -R74, RZ ;  /* 0x8000004a59167210 */ /* 0x000fe40007fbe0ff */
[----:B------:R-:W-:Y:S02]  /*b9d60*/  IADD3 R24, P3, PT, -R24, R27, RZ ;  /* 0x0000001b18187210 */ /* 0x000fe40007f7e1ff */
[----:B------:R-:W-:Y:S01]  /*b9d70*/  SEL R79, R41, RZ, P0 ;  /* 0x000000ff294f7207 */ /* 0x000fe20000000000 */
[----:B------:R-:W-:Y:S01]  /*b9d80*/  IMAD.X R89, R94, 0x1, ~R75, P5 ;  /* 0x000000015e597824 */ /* 0x000fe200028e0e4b */
[----:B------:R-:W-:-:S02]  /*b9d90*/  IADD3 R96, P4, PT, R95, -R84, RZ ;  /* 0x800000545f607210 */ /* 0x000fc40007f9e0ff */
        /* <DEDUP_REMOVED lines=34> */
.L_x_381:
[----:B------:R-:W-:Y:S05]  /*b9fc0*/  BSYNC.RECONVERGENT B2 ;  /* 0x0000000000027941 */ /* 0x000fea0003800200 */
.L_x_380:
        /* <DEDUP_REMOVED lines=81> */
.L_x_383:
[----:B------:R-:W-:Y:S05]  /*ba4e0*/  BSYNC.RECONVERGENT B2 ;  /* 0x0000000000027941 */ /* 0x000fea0003800200 */
.L_x_382:
        /* <DEDUP_REMOVED lines=25> */
[----:B------:R-:W-:Y:S02]  /*ba680*/  ISETP.GE.U32.AND P4, PT, R31, R78, PT ;  /* 0x0000004e1f00720c */ /* 0x000fe40003f86070 */
[----:B------:R-:W-:Y:S01]  /*ba690*/  IADD3 R85, P1, PT, -R78, R31, RZ ;  /* 0x0000001f4e557210 */ /* 0x000fe20007f3e1ff */
[----:B------:R-:W-:Y:S02]  /*ba6a0*/  IMAD.X R31, RZ, RZ, RZ, P0 ;  /* 0x000000ffff1f7224 */ /* 0x000fe400000e06ff */
[----:B------:R-:W-:Y:S01]  /*ba6b0*/  IMAD.WIDE.U32 R88, P3, R4, R11, R72 ;  /* 0x0000000b04587225 */ /* 0x000fe20007860048 */
[----:B------:R-:W-:Y:S02]  /*ba6c0*/  ISETP.GE.U32.AND P5, PT, R85, R20, PT ;  /* 0x000000145500720c */ /* 0x000fe40003fa6070 */
[C---:B------:R-:W-:Y:S01]  /*ba6d0*/  ISETP.GE.U32.AND.EX P4, PT, R30.reuse, R31, PT, P4 ;  /* 0x0000001f1e00720c */ /* 0x040fe20003f86140 */
[----:B------:R-:W-:Y:S02]  /*ba6e0*/  IMAD.X R78, R30, 0x1, ~R31, P1 ;  /* 0x000000011e4e7824 */ /* 0x000fe400008e0e1f */
[----:B------:R-:W-:Y:S01]  /*ba6f0*/  IMAD.WIDE.U32.X R72, R5, R9, R80, P2 ;  /* 0x0000000905487225 */ /* 0x000fe200010e0450 */
[----:B------:R-:W-:-:S02]  /*ba700*/  SEL R31, RZ, 0x1, P4 ;  /* 0x00000001ff1f7807 */ /* 0x000fc40002000000 */
[----:B------:R-:W-:Y:S01]  /*ba710*/  ISETP.GE.U32.AND.EX P5, PT, R78, R21, PT, P5 ;  /* 0x000000154e00720c */ /* 0x000fe20003fa6150 */
[----:B------:R-:W-:Y:S01]  /*ba720*/  IMAD.WIDE.U32 R94, P1, R9, R6, R94 ;  /* 0x00000006095e7225 */ /* 0x000fe2000782005e */
[----:B------:R-:W-:Y:S02]  /*ba730*/  IADD3 R81, P2, PT, R83, R88, RZ ;  /* 0x0000005853517210 */ /* 0x000fe40007f5e0ff */
[----:B------:R-:W-:Y:S01]  /*ba740*/  SEL R30, RZ, 0x1, P5 ;  /* 0x00000001ff1e7807 */ /* 0x000fe20002800000 */
[----:B------:R-:W-:Y:S01]  /*ba750*/  IMAD.X R97, RZ, RZ, RZ, P1 ;  /* 0x000000ffff617224 */ /* 0x000fe200008e06ff */
[----:B------:R-:W-:Y:S01]  /*ba760*/  IADD3 R35, P0, P6, R90, R82, R72 ;  /* 0x000000525a237210 */ /* 0x000fe20007e1e048 */
[----:B------:R-:W-:Y:S01]  /*ba770*/  IMAD.MOV.U32 R96, RZ, RZ, R95 ;  /* 0x000000ffff607224 */ /* 0x000fe200078e005f */
[----:B------:R-:W-:Y:S01]  /*ba780*/  IADD3 R83, P4, PT, R91, R94, RZ ;  /* 0x0000005e5b537210 */ /* 0x000fe20007f9e0ff */
[----:B------:R-:W-:Y:S01]  /*ba790*/  IMAD.X R101, RZ, RZ, RZ, P3 ;  /* 0x000000ffff657224 */ /* 0x000fe200018e06ff */
[----:B------:R-:W-:-:S02]  /*ba7a0*/  IADD3 R30, P5, PT, R30, R31, RZ ;  /* 0x0000001f1e1e7210 */ /* 0x000fc40007fbe0ff */
[----:B------:R-:W-:Y:S01]  /*ba7b0*/  IADD3.X R72, PT, PT, R83, R81, R73, P0, P6 ;  /* 0x0000005153487210 */ /* 0x000fe200007ec449 */
[----:B------:R-:W-:Y:S01]  /*ba7c0*/  IMAD.WIDE.U32.X R96, R9, R7, R96, P4 ;  /* 0x0000000709607225 */ /* 0x000fe200020e0460 */
[----:B------:R-:W-:Y:S02]  /*ba7d0*/  ISETP.GE.U32.AND P1, PT, R29, R30, PT ;  /* 0x0000001e1d00720c */ /* 0x000fe40003f26070 */
[----:B------:R-:W-:Y:S01]  /*ba7e0*/  IADD3 R93, P3, PT, R93, -R24, RZ ;  /* 0x800000185d5d7210 */ /* 0x000fe20007f7e0ff */
[----:B------:R-:W-:Y:S01]  /*ba7f0*/  IMAD.X R73, RZ, RZ, RZ, P5 ;  /* 0x000000ffff497224 */ /* 0x000fe200028e06ff */
[----:B------:R-:W-:Y:S01]  /*ba800*/  IADD3 R81, P5, PT, -R30, R29, RZ ;  /* 0x0000001d1e517210 */ /* 0x000fe20007fbe1ff */
[----:B------:R-:W-:Y:S01]  /*ba810*/  IMAD.WIDE.U32 R30, R7, R10, RZ ;  /* 0x0000000a071e7225 */ /* 0x000fe200078e00ff */
[----:B------:R-:W-:Y:S02]  /*ba820*/  ISETP.GE.U32.AND P0, PT, R35, R90, PT ;  /* 0x0000005a2300720c */ /* 0x000fe40003f06070 */
[----:B------:R-:W-:Y:S01]  /*ba830*/  IADD3 R90, P4, PT, R87, -R26, RZ ;  /* 0x8000001a575a7210 */ /* 0x000fe20007f9e0ff */
[C---:B------:R-:W-:Y:S01]  /*ba840*/  IMAD.X R82, R28.reuse, 0x1, ~R73, P5 ;  /* 0x000000011c527824 */ /* 0x040fe200028e0e49 */
[----:B------:R-:W-:Y:S01]  /*ba850*/  ISETP.GE.U32.AND.EX P1, PT, R28, R73, PT, P1 ;  /* 0x000000491c00720c */ /* 0x000fe20003f26110 */
[----:B------:R-:W-:Y:S01]  /*ba860*/  IMAD.WIDE.U32 R30, P5, R11, R6, R30 ;  /* 0x000000060b1e7225 */ /* 0x000fe200078a001e */
[----:B------:R-:W-:-:S03]  /*ba870*/  ISETP.GE.U32.AND.EX P0, PT, R72, R83, PT, P0 ;  /* 0x000000534800720c */ /* 0x000fc60003f06100 */
[----:B------:R-:W-:Y:S01]  /*ba880*/  IMAD.X R98, R98, 0x1, ~R25, P3 ;  /* 0x0000000162627824 */ /* 0x000fe200018e0e19 */
[----:B------:R-:W-:Y:S01]  /*ba890*/  IADD3 R85, P3, PT, R85, -R20, RZ ;  /* 0x8000001455557210 */ /* 0x000fe20007f7e0ff */
[----:B------:R-:W-:Y:S01]  /*ba8a0*/  IMAD.WIDE.U32 R28, R6, R10, RZ ;  /* 0x0000000a061c7225 */ /* 0x000fe200078e00ff */
[----:B------:R-:W-:-:S03]  /*ba8b0*/  SEL R73, RZ, 0x1, P0 ;  /* 0x00000001ff497807 */ /* 0x000fc60000000000 */
[----:B------:R-:W-:Y:S01]  /*ba8c0*/  IMAD.X R87, R100, 0x1, ~R27, P4 ;  /* 0x0000000164577824 */ /* 0x000fe200020e0e1b */
[----:B------:R-:W-:Y:S01]  /*ba8d0*/  ISETP.GE.U32.AND P4, PT, R81, R22, PT ;  /* 0x000000165100720c */ /* 0x000fe20003f86070 */
[----:B------:R-:W-:Y:S01]  /*ba8e0*/  IMAD.X R83, R78, 0x1, ~R21, P3 ;  /* 0x000000014e537824 */ /* 0x000fe200018e0e15 */
[----:B------:R-:W-:Y:S01]  /*ba8f0*/  IADD3 R91, P3, PT, R29, R30, RZ ;  /* 0x0000001e1d5b7210 */ /* 0x000fe20007f7e0ff */
[----:B------:R-:W-:Y:S01]  /*ba900*/  IMAD.MOV.U32 R100, RZ, RZ, R89 ;  /* 0x000000ffff647224 */ /* 0x000fe200078e0059 */
[----:B------:R-:W-:Y:S02]  /*ba910*/  ISETP.GE.U32.AND.EX P4, PT, R82, R23, PT, P4 ;  /* 0x000000175200720c */ /* 0x000fe40003f86140 */
[----:B------:R-:W-:Y:S02]  /*ba920*/  @P5 LOP3.LUT R63, R63, 0x200, RZ, 0xfc, !PT ;  /* 0x000002003f3f5812 */ /* 0x000fe400078efcff */
[----:B------:R-:W-:Y:S02]  /*ba930*/  IADD3 R81, P0, PT, R81, -R22, RZ ;  /* 0x8000001651517210 */ /* 0x000fe40007f1e0ff */
[----:B------:R-:W-:-:S03]  /*ba940*/  LOP3.LUT R63, R63, 0xfffffeff, RZ, 0xc0, !PT ;  /* 0xfffffeff3f3f7812 */ /* 0x000fc600078ec0ff */
[----:B------:R-:W-:Y:S02]  /*ba950*/  IMAD.X R82, R82, 0x1, ~R23, P0 ;  /* 0x0000000152527824 */ /* 0x000fe400000e0e17 */
[----:B------:R-:W-:Y:S02]  /*ba960*/  @P3 LOP3.LUT R63, R63, 0x100, RZ, 0xfc, !PT ;  /* 0x000001003f3f3812 */ /* 0x000fe400078efcff */
[----:B------:R-:W-:Y:S01]  /*ba970*/  IADD3 R80, P0, P3, R28, R96, R73 ;  /* 0x000000601c507210 */ /* 0x000fe20007b1e049 */
[----:B------:R-:W-:Y:S01]  /*ba980*/  IMAD.WIDE.U32 R28, R5, R16, RZ ;  /* 0x00000010051c7225 */ /* 0x000fe200078e00ff */
        /* <DEDUP_REMOVED lines=30> */
.L_x_385:
[----:B------:R-:W-:Y:S05]  /*bab70*/  BSYNC.RECONVERGENT B2 ;  /* 0x0000000000027941 */ /* 0x000fea0003800200 */
.L_x_384:
        /* <DEDUP_REMOVED lines=15> */
[----:B------:R-:W-:Y:S02]  /*bac70*/  IADD3 R99, P1, PT, R95, R88, RZ ;  /* 0x000000585f637210 */ /* 0x000fe40007f3e0ff */
[----:B------:R-:W-:Y:S01]  /*bac80*/  LOP3.LUT R95, RZ, R94, RZ, 0x33, !PT ;  /* 0x0000005eff5f7212 */ /* 0x000fe200078e33ff */
        /* <DEDUP_REMOVED lines=14> */
[----:B------:R-:W-:-:S03]  /*bad70*/  IMAD.WIDE.U32 R100, R67, R90, RZ ;  /* 0x0000005a43647225 */ /* 0x000fc600078e00ff */
[----:B------:R-:W-:Y:S01]  /*bad80*/  IADD3.X R121, PT, PT, R96, R121, R89, P4, P5 ;  /* 0x0000007960797210 */ /* 0x000fe200027ea459 */
[----:B------:R-:W-:Y:S01]  /*bad90*/  IMAD.X R89, RZ, RZ, RZ, P0 ;  /* 0x000000ffff597224 */ /* 0x000fe200000e06ff */
[----:B------:R-:W-:Y:S01]  /*bada0*/  ISETP.GE.U32.AND P0, PT, R116, R104, PT ;  /* 0x000000687400720c */ /* 0x000fe20003f06070 */
[----:B------:R-:W-:Y:S02]  /*badb0*/  IMAD.MOV.U32 R88, RZ, RZ, R107 ;  /* 0x000000ffff587224 */ /* 0x000fe400078e006b */
[----:B------:R-:W-:Y:S01]  /*badc0*/  IMAD R91, R94, R43, R91 ;  /* 0x0000002b5e5b7224 */ /* 0x000fe200078e025b */
[----:B------:R-:W-:Y:S01]  /*badd0*/  ISETP.GE.U32.AND.EX P0, PT, R121, R96, PT, P0 ;  /* 0x000000607900720c */ /* 0x000fe20003f06100 */
[----:B------:R-:W-:-:S03]  /*bade0*/  IMAD.WIDE.U32.X R88, R67, R98, R88, P1 ;  /* 0x0000006243587225 */ /* 0x000fc600008e0458 */
[----:B------:R-:W-:Y:S01]  /*badf0*/  SEL R111, RZ, 0x1, P0 ;  /* 0x00000001ff6f7807 */ /* 0x000fe20000000000 */
[----:B------:R-:W-:-:S04]  /*bae00*/  IMAD.WIDE.U32 R96, R71, R90, RZ ;  /* 0x0000005a47607225 */ /* 0x000fc800078e00ff */
        /* <DEDUP_REMOVED lines=34> */
[----:B------:R-:W-:Y:S01]  /*bb030*/  IMAD.WIDE.U32 R96, R71, R85, RZ ;  /* 0x0000005547607225 */ /* 0x000fe200078e00ff */
        /* <DEDUP_REMOVED lines=154> */
[----:B------:R-:W-:Y:S01]  /*bb9e0*/  ISETP.GE.U32.AND P3, PT, R88, R109, PT ;  /* 0x0000006d5800720c */ /* 0x000fe20003f66070 */
[----:B------:R-:W-:-:S03]  /*bb9f0*/  IMAD.WIDE.U32 R100, P4, R65, R83, R100 ;  /* 0x0000005341647225 */ /* 0x000fc60007880064 */
[----:B------:R-:W-:-:S04]  /*bba00*/  ISETP.GE.U32.AND.EX P3, PT, R87, R96, PT, P3 ;  /* 0x000000605700720c */ /* 0x000fc80003f66130 */
[----:B------:R-:W-:Y:S02]  /*bba10*/  SEL R71, RZ, 0x1, P3 ;  /* 0x00000001ff477807 */ /* 0x000fe40001800000 */
[----:B------:R-:W-:Y:S01]  /*bba20*/  IADD3 R85, P3, PT, R95, R100, RZ ;  /* 0x000000645f557210 */ /* 0x000fe20007f7e0ff */
[----:B------:R-:W-:Y:S01]  /*bba30*/  IMAD.X R95, RZ, RZ, RZ, P4 ;  /* 0x000000ffff5f7224 */ /* 0x000fe200020e06ff */
[----:B------:R-:W-:Y:S01]  /*bba40*/  IADD3 R71, P5, P6, R94, R68, R71 ;  /* 0x000000445e477210 */ /* 0x000fe20007ebe047 */
[----:B------:R-:W-:Y:S02]  /*bba50*/  IMAD.MOV.U32 R68, RZ, RZ, R97 ;  /* 0x000000ffff447224 */ /* 0x000fe400078e0061 */
[----:B------:R-:W-:Y:S01]  /*bba60*/  IMAD.MOV.U32 R94, RZ, RZ, R101 ;  /* 0x000000ffff5e7224 */ /* 0x000fe200078e0065 */
[----:B------:R-:W-:Y:S01]  /*bba70*/  IADD3.X R96, PT, PT, R85, R69, RZ, P5, P6 ;  /* 0x0000004555607210 */ /* 0x000fe20002fec4ff */
[----:B------:R-:W-:Y:S01]  /*bba80*/  IMAD.WIDE.U32 R100, R64, R81, RZ ;  /* 0x0000005140647225 */ /* 0x000fe200078e00ff */
[----:B------:R-:W-:-:S02]  /*bba90*/  LOP3.LUT P5, RZ, R63, 0x10, RZ, 0xc0, !PT ;  /* 0x000000103fff7812 */ /* 0x000fc400078ac0ff */
[----:B------:R-:W-:Y:S01]  /*bbaa0*/  LOP3.LUT P6, RZ, R63, 0x4, RZ, 0xc0, !PT ;  /* 0x000000043fff7812 */ /* 0x000fe200078cc0ff */
[----:B------:R-:W-:-:S04]  /*bbab0*/  IMAD.WIDE.U32.X R94, R64, R83, R94, P3 ;  /* 0x00000053405e7225 */ /* 0x000fc800018e045e */
[----:B------:R-:W-:Y:S01]  /*bbac0*/  IMAD.X R69, RZ, RZ, RZ, P5 ;  /* 0x000000ffff457224 */ /* 0x000fe200028e06ff */
[----:B------:R-:W-:Y:S01]  /*bbad0*/  ISETP.GE.U32.AND P5, PT, R108, R121, PT ;  /* 0x000000796c00720c */ /* 0x000fe20003fa6070 */
[----:B------:R-:W-:-:S03]  /*bbae0*/  IMAD.WIDE.U32.X R68, R67, R82, R68, P6 ;  /* 0x0000005243447225 */ /* 0x000fc600030e0444 */
[----:B------:R-:W-:-:S04]  /*bbaf0*/  ISETP.GE.U32.AND.EX P5, PT, R111, R114, PT, P5 ;  /* 0x000000726f00720c */ /* 0x000fc80003fa6150 */
        /* <DEDUP_REMOVED lines=13> */
[----:B------:R-:W-:Y:S01]  /*bbbd0*/  IMAD.MOV.U32 R96, RZ, RZ, R99 ;  /* 0x000000ffff607224 */ /* 0x000fe200078e0063 */
[----:B------:R-:W-:Y:S02]  /*bbbe0*/  LOP3.LUT R103, RZ, R32, RZ, 0x33, !PT ;  /* 0x00000020ff677212 */ /* 0x000fe400078e33ff */
[----:B------:R-:W-:Y:S01]  /*bbbf0*/  IADD3.X R83, PT, PT, R83, R95, RZ, P5, P6 ;  /* 0x0000005f53537210 */ /* 0x000fe20002fec4ff */
[----:B------:R-:W-:Y:S01]  /*bbc00*/  IMAD.X R95, RZ, RZ, RZ, P1 ;  /* 0x000000ffff5f7224 */ /* 0x000fe200008e06ff */
[----:B------:R-:W-:Y:S02]  /*bbc10*/  ISETP.GE.U32.AND P1, PT, R102, R107, PT ;  /* 0x0000006b6600720c */ /* 0x000fe40003f26070 */
[----:B------:R-:W-:Y:S01]  /*bbc20*/  LOP3.LUT P6, RZ, R63, 0x2, RZ, 0xc0, !PT ;  /* 0x000000023fff7812 */ /* 0x000fe200078cc0ff */
[----:B------:R-:W-:Y:S01]  /*bbc30*/  IMAD.WIDE.U32.X R66, R66, R82, R94, P2 ;  /* 0x0000005242427225 */ /* 0x000fe200010e045e */
[----:B------:R-:W-:-:S02]  /*bbc40*/  ISETP.GE.U32.AND.EX P1, PT, R85, R106, PT, P1 ;  /* 0x0000006a5500720c */ /* 0x000fc40003f26110 */
[----:B------:R-:W-:Y:S01]  /*bbc50*/  LOP3.LUT R63, R63, 0xffffff7f, RZ, 0xc0, !PT ;  /* 0xffffff7f3f3f7812 */ /* 0x000fe200078ec0ff */
[----:B------:R-:W-:Y:S01]  /*bbc60*/  IMAD.X R97, RZ, RZ, RZ, P6 ;  /* 0x000000ffff617224 */ /* 0x000fe200030e06ff */
[----:B------:R-:W-:Y:S01]  /*bbc70*/  SEL R65, RZ, 0x1, P1 ;  /* 0x00000001ff417807 */ /* 0x000fe20000800000 */
[----:B------:R-:W-:Y:S01]  /*bbc80*/  IMAD R94, R79, R42, RZ ;  /* 0x0000002a4f5e7224 */ /* 0x000fe200078e02ff */
[----:B------:R-:W-:Y:S01]  /*bbc90*/  LOP3.LUT R79, RZ, R79, RZ, 0x33, !PT ;  /* 0x0000004fff4f7212 */ /* 0x000fe200078e33ff */
[----:B------:R-:W-:Y:S01]  /*bbca0*/  IMAD.WIDE.U32.X R96, R89, R3, R96, P0 ;  /* 0x0000000359607225 */ /* 0x000fe200000e0460 */
[----:B------:R-:W-:-:S03]  /*bbcb0*/  IADD3 R65, P1, P2, R81, R66, R65 ;  /* 0x0000004251417210 */ /* 0x000fc60007a3e041 */
[C---:B------:R-:W-:Y:S01]  /*bbcc0*/  IMAD R99, R32.reuse, R43, R94 ;  /* 0x0000002b20637224 */ /* 0x040fe200078e025e */
[----:B------:R-:W-:Y:S01]  /*bbcd0*/  IADD3.X R71, PT, PT, R83, R67, RZ, P1, P2 ;  /* 0x0000004353477210 */ /* 0x000fe20000fe44ff */
[----:B------:R-:W-:Y:S01]  /*bbce0*/  IMAD.WIDE.U32 R66, R32, R42, RZ ;  /* 0x0000002a20427225 */ /* 0x000fe200078e00ff */
[----:B------:R-:W-:-:S03]  /*bbcf0*/  IADD3 R85, P1, PT, R98, R113, RZ ;  /* 0x0000007162557210 */ /* 0x000fc60007f3e0ff */
[----:B------:R-:W-:Y:S01]  /*bbd00*/  IMAD.X R95, RZ, RZ, RZ, P3 ;  /* 0x000000ffff5f7224 */ /* 0x000fe200018e06ff */
[----:B------:R-:W-:Y:S01]  /*bbd10*/  ISETP.GE.U32.AND P0, PT, R85, R98, PT ;  /* 0x000000625500720c */ /* 0x000fe20003f06070 */
[----:B------:R-:W-:Y:S01]  /*bbd20*/  IMAD.X R89, R104, 0x1, R115, P1 ;  /* 0x0000000168597824 */ /* 0x000fe200008e0673 */
[----:B------:R-:W-:Y:S01]  /*bbd30*/  ISETP.GE.U32.AND P1, PT, R65, R81, PT ;  /* 0x000000514100720c */ /* 0x000fe20003f26070 */
[----:B------:R-:W-:Y:S02]  /*bbd40*/  IMAD.IADD R81, R67, 0x1, R99 ;  /* 0x0000000143517824 */ /* 0x000fe400078e0263 */
[----:B------:R-:W-:Y:S01]  /*bbd50*/  IMAD.MOV.U32 R94, RZ, RZ, R101 ;  /* 0x000000ffff5e7224 */ /* 0x000fe200078e0065 */
[----:B------:R-:W-:Y:S01]  /*bbd60*/  ISETP.GE.U32.AND.EX P0, PT, R89, R104, PT, P0 ;  /* 0x000000685900720c */ /* 0x000fe20003f06100 */
[----:B------:R-:W-:Y:S01]  /*bbd70*/  IMAD.WIDE.U32 R98, R81, R40, RZ ;  /* 0x0000002851627225 */ /* 0x000fe200078e00ff */
[----:B------:R-:W-:Y:S02]  /*bbd80*/  ISETP.GE.U32.AND.EX P1, PT, R71, R83, PT, P1 ;  /* 0x000000534700720c */ /* 0x000fe40003f26110 */
[----:B------:R-:W-:Y:S01]  /*bbd90*/  SEL R101, RZ, 0x1, P0 ;  /* 0x00000001ff657807 */ /* 0x000fe20000000000 */
[----:B------:R-:W-:Y:S01]  /*bbda0*/  IMAD.WIDE.U32.X R82, R64, R82, R94, P4 ;  /* 0x0000005240527225 */ /* 0x000fe200020e045e */
[----:B------:R-:W-:-:S02]  /*bbdb0*/  SEL R105, RZ, 0x1, P1 ;  /* 0x00000001ff697807 */ /* 0x000fc40000800000 */
[----:B------:R-:W-:Y:S01]  /*bbdc0*/  IADD3 R101, P1, PT, R101, R96, RZ ;  /* 0x0000006065657210 */ /* 0x000fe20007f3e0ff */
[----:B------:R-:W-:Y:S01]  /*bbdd0*/  IMAD.WIDE.U32 R94, R66, R40, RZ ;  /* 0x00000028425e7225 */ /* 0x000fe200078e00ff */
[----:B------:R-:W-:-:S03]  /*bbde0*/  IADD3 R32, P2, PT, R105, R82, RZ ;  /* 0x0000005269207210 */ /* 0x000fc60007f5e0ff */
[----:B------:R-:W-:-:S04]  /*bbdf0*/  IMAD.WIDE.U32 R98, P0, R66, R41, R98 ;  /* 0x0000002942627225 */ /* 0x000fc80007800062 */
        /* <DEDUP_REMOVED lines=9> */
[----:B------:R-:W-:-:S03]  /*bbe90*/  IMAD.MOV.U32 R96, RZ, RZ, R99 ;  /* 0x000000ffff607224 */ /* 0x000fc600078e0063 */
[----:B------:R-:W-:Y:S01]  /*bbea0*/  SEL R79, RZ, 0x1, !P1 ;  /* 0x00000001ff4f7807 */ /* 0x000fe20004800000 */
        /* <DEDUP_REMOVED lines=28> */
.L_x_387:
[----:B------:R-:W-:Y:S05]  /*bc070*/  BSYNC.RECONVERGENT B2 ;  /* 0x0000000000027941 */ /* 0x000fea0003800200 */
.L_x_386:
        /* <DEDUP_REMOVED lines=82> */
[----:B------:R-:W-:Y:S01]  /*bc5a0*/  IMAD.WIDE.U32 R100, R47, R77, RZ ;  /* 0x0000004d2f647225 */ /* 0x000fe200078e00ff */
[----:B------:R-:W-:Y:S02]  /*bc5b0*/  LOP3.LUT R63, R63, 0xffffffdf, RZ, 0xc0, !PT ;  /* 0xffffffdf3f3f7812 */ /* 0x000fe400078ec0ff */
[----:B------:R-:W-:Y:S01]  /*bc5c0*/  IADD3.X R123, PT, PT, R123, R99, RZ, P0, P1 ;  /* 0x000000637b7b7210 */ /* 0x000fe200007e24ff */
[----:B------:R-:W-:Y:S02]  /*bc5d0*/  IMAD.X R99, RZ, RZ, RZ, P6 ;  /* 0x000000ffff637224 */ /* 0x000fe400030e06ff */
[----:B------:R-:W-:-:S02]  /*bc5e0*/  IMAD.MOV.U32 R98, RZ, RZ, R103 ;  /* 0x000000ffff627224 */ /* 0x000fc400078e0067 */
        /* <DEDUP_REMOVED lines=94> */
[----:B------:R-:W-:Y:S02]  /*bcbd0*/  IADD3.X R119, PT, PT, R119, R107, RZ, P5, P6 ;  /* 0x0000006b77777210 */ /* 0x000fe40002fec4ff */
[----:B------:R-:W-:Y:S01]  /*bcbe0*/  LOP3.LUT P6, RZ, R63, 0x1, RZ, 0xc0, !PT ;  /* 0x000000013fff7812 */ /* 0x000fe200078cc0ff */
[----:B------:R-:W-:Y:S01]  /*bcbf0*/  IMAD.WIDE.U32.X R104, R95, R37, R104, P0 ;  /* 0x000000255f687225 */ /* 0x000fe200000e0468 */
[----:B------:R-:W-:-:S02]  /*bcc00*/  IADD3 R92, P0, PT, R97, R114, RZ ;  /* 0x00000072615c7210 */ /* 0x000fc40007f1e0ff */
[----:B------:R-:W-:Y:S01]  /*bcc10*/  LOP3.LUT R63, R63, 0xfffffff7, RZ, 0xc0, !PT ;  /* 0xfffffff73f3f7812 */ /* 0x000fe200078ec0ff */
[----:B------:R-:W-:-:S04]  /*bcc20*/  IMAD.WIDE.U32 R106, R96, R2, RZ ;  /* 0x00000002606a7225 */ /* 0x000fc800078e00ff */
[----:B------:R-:W-:Y:S01]  /*bcc30*/  IMAD.X R84, R115, 0x1, R116, P0 ;  /* 0x0000000173547824 */ /* 0x000fe200000e0674 */
[----:B------:R-:W-:Y:S01]  /*bcc40*/  ISETP.GE.U32.AND P0, PT, R92, R97, PT ;  /* 0x000000615c00720c */ /* 0x000fe20003f06070 */
[----:B------:R-:W-:-:S03]  /*bcc50*/  IMAD.WIDE.U32 R96, P5, R96, R3, R110 ;  /* 0x0000000360607225 */ /* 0x000fc600078a006e */
[----:B------:R-:W-:Y:S01]  /*bcc60*/  ISETP.GE.U32.AND.EX P0, PT, R84, R115, PT, P0 ;  /* 0x000000735400720c */ /* 0x000fe20003f06100 */
[----:B------:R-:W-:Y:S02]  /*bcc70*/  IMAD.X R111, RZ, RZ, RZ, P6 ;  /* 0x000000ffff6f7224 */ /* 0x000fe400030e06ff */
[----:B------:R-:W-:Y:S01]  /*bcc80*/  IMAD.MOV.U32 R110, RZ, RZ, R109 ;  /* 0x000000ffff6e7224 */ /* 0x000fe200078e006d */
[----:B------:R-:W-:Y:S01]  /*bcc90*/  SEL R103, RZ, 0x1, P0 ;  /* 0x00000001ff677807 */ /* 0x000fe20000000000 */
[----:B------:R-:W-:Y:S01]  /*bcca0*/  IMAD.WIDE.U32 R108, R51, R77, RZ ;  /* 0x0000004d336c7225 */ /* 0x000fe200078e00ff */
[----:B------:R-:W-:-:S04]  /*bccb0*/  IADD3 R107, P0, PT, R107, R96, RZ ;  /* 0x000000606b6b7210 */ /* 0x000fc80007f1e0ff */
[----:B------:R-:W-:Y:S02]  /*bccc0*/  @P5 LOP3.LUT R63, R63, 0x8, RZ, 0xfc, !PT ;  /* 0x000000083f3f5812 */ /* 0x000fe400078efcff */
[----:B------:R-:W-:Y:S01]  /*bccd0*/  IADD3 R103, P1, P5, R106, R104, R103 ;  /* 0x000000686a677210 */ /* 0x000fe20007d3e067 */
[----:B------:R-:W-:-:S03]  /*bcce0*/  IMAD.MOV.U32 R106, RZ, RZ, R101 ;  /* 0x000000ffff6a7224 */ /* 0x000fc600078e0065 */
[----:B------:R-:W-:Y:S02]  /*bccf0*/  IADD3.X R105, PT, PT, R107, R105, RZ, P1, P5 ;  /* 0x000000696b697210 */ /* 0x000fe40000fea4ff */
        /* <DEDUP_REMOVED lines=40> */
[----:B------:R-:W-:Y:S01]  /*bcf80*/  IMAD.WIDE.U32.X R48, R75, R62, R48, P4 ;  /* 0x0000003e4b307225 */ /* 0x000fe200020e0430 */
        /* <DEDUP_REMOVED lines=14> */
[----:B------:R-:W-:Y:S01]  /*bd070*/  IMAD R74, R91, R42, RZ ;  /* 0x0000002a5b4a7224 */ /* 0x000fe200078e02ff */
[----:B------:R-:W-:Y:S01]  /*bd080*/  IADD3.X R101, PT, PT, R75, R49, RZ, P5, P6 ;  /* 0x000000314b657210 */ /* 0x000fe20002fec4ff */
[----:B------:R-:W-:Y:S01]  /*bd090*/  IMAD.X R49, RZ, RZ, RZ, P2 ;  /* 0x000000ffff317224 */ /* 0x000fe200010e06ff */
[----:B------:R-:W-:Y:S01]  /*bd0a0*/  LOP3.LUT R91, RZ, R91, RZ, 0x33, !PT ;  /* 0x0000005bff5b7212 */ /* 0x000fe200078e33ff */
[----:B------:R-:W-:Y:S02]  /*bd0b0*/  IMAD R111, R70, R43, R74 ;  /* 0x0000002b466f7224 */ /* 0x000fe400078e024a */
[----:B------:R-:W-:Y:S01]  /*bd0c0*/  IMAD.WIDE.U32.X R52, R76, R53, R48, P1 ;  /* 0x000000354c347225 */ /* 0x000fe200008e0430 */
[----:B------:R-:W-:-:S04]  /*bd0d0*/  ISETP.GE.U32.AND P1, PT, R104, R115, PT ;  /* 0x000000736800720c */ /* 0x000fc80003f26070 */
[----:B------:R-:W-:-:S04]  /*bd0e0*/  ISETP.GE.U32.AND.EX P1, PT, R107, R110, PT, P1 ;  /* 0x0000006e6b00720c */ /* 0x000fc80003f26110 */
[----:B------:R-:W-:-:S04]  /*bd0f0*/  SEL R49, RZ, 0x1, P1 ;  /* 0x00000001ff317807 */ /* 0x000fc80000800000 */
        /* <DEDUP_REMOVED lines=59> */
[----:B------:R-:W-:Y:S02]  /*bd4b0*/  SEL R51, RZ, 0x1, P1 ;  /* 0x00000001ff337807 */ /* 0x000fe40000800000 */
[----:B------:R-:W-:-:S05]  /*bd4c0*/  IADD3 R88, P1, PT, R88, R109, RZ ;  /* 0x0000006d58587210 */ /* 0x000fca0007f3e0ff */
[----:B------:R-:W-:Y:S01]  /*bd4d0*/  IMAD.X R87, R87, 0x1, R52, P1 ;  /* 0x0000000157577824 */ /* 0x000fe200008e0634 */
[----:B------:R-:W-:-:S04]  /*bd4e0*/  ISETP.GE.U32.AND P1, PT, R88, R109, PT ;  /* 0x0000006d5800720c */ /* 0x000fc80003f26070 */
[----:B------:R-:W-:-:S04]  /*bd4f0*/  ISETP.GE.U32.AND.EX P1, PT, R87, R52, PT, P1 ;  /* 0x000000345700720c */ /* 0x000fc80003f26110 */
[----:B------:R-:W-:Y:S02]  /*bd500*/  SEL R91, RZ, 0x1, P1 ;  /* 0x00000001ff5b7807 */ /* 0x000fe40000800000 */
[----:B------:R-:W-:Y:S01]  /*bd510*/  IADD3 R50, P1, PT, R51, R76, RZ ;  /* 0x0000004c33327210 */ /* 0x000fe20007f3e0ff */
[----:B------:R-:W-:-:S04]  /*bd520*/  IMAD.MOV.U32 R76, RZ, RZ, R97 ;  /* 0x000000ffff4c7224 */ /* 0x000fc800078e0061 */
[----:B------:R-:W-:Y:S01]  /*bd530*/  IMAD.X R51, RZ, RZ, R77, P1 ;  /* 0x000000ffff337224 */ /* 0x000fe200008e064d */
[----:B------:R-:W-:Y:S01]  /*bd540*/  IADD3 R101, P1, PT, R91, R74, RZ ;  /* 0x0000004a5b657210 */ /* 0x000fe20007f3e0ff */
[----:B------:R-:W-:Y:S02]  /*bd550*/  IMAD.X R77, RZ, RZ, RZ, P5 ;  /* 0x000000ffff4d7224 */ /* 0x000fe400028e06ff */
[----:B------:R-:W-:Y:S02]  /*bd560*/  IMAD.X R91, RZ, RZ, RZ, P6 ;  /* 0x000000ffff5b7224 */ /* 0x000fe400030e06ff */
[----:B------:R-:W-:Y:S02]  /*bd570*/  IMAD.X R52, RZ, RZ, R75, P1 ;  /* 0x000000ffff347224 */ /* 0x000fe400008e064b */
        /* <DEDUP_REMOVED lines=24> */
.L_x_389:
[----:B------:R-:W-:Y:S05]  /*bd700*/  BSYNC.RECONVERGENT B2 ;  /* 0x0000000000027941 */ /* 0x000fea0003800200 */
.L_x_388:
[----:B------:R-:W-:Y:S01]  /*bd710*/  ISETP.NE.U32.AND P1, PT, R95, RZ, PT ;  /* 0x000000ff5f00720c */ /* 0x000fe20003f25070 */
[----:B------:R-:W-:Y:S01]  /*bd720*/  IMAD.WIDE.U32 R76, R7, R16, RZ ;  /* 0x00000010074c7225 */ /* 0x000fe200078e00ff */
[----:B------:R-:W-:Y:S01]  /*bd730*/  ISETP.GE.U32.AND P0, PT, R33, R80, PT ;  /* 0x000000502100720c */ /* 0x000fe20003f06070 */
[----:B------:R-:W-:Y:S01]  /*bd740*/  BSSY.RECONVERGENT B2, `(.L_x_390) ;  /* 0x0000023000027945 */ /* 0x000fe20003800200 */
[----:B------:R-:W-:Y:S01]  /*bd750*/  ISETP.NE.AND.EX P1, PT, R97, RZ, PT, P1 ;  /* 0x000000ff6100720c */ /* 0x000fe20003f25310 */
[----:B------:R-:W-:Y:S01]  /*bd760*/  IMAD.MOV.U32 R74, RZ, RZ, R31 ;  /* 0x000000ffff4a7224 */ /* 0x000fe200078e001f */
[----:B------:R-:W-:Y:S01]  /*bd770*/  LOP3.LUT P2, RZ, R63, 0x100, RZ, 0xc0, !PT ;  /* 0x000001003fff7812 */ /* 0x000fe2000784c0ff */
[----:B------:R-:W-:Y:S01]  /*bd780*/  IMAD.MOV.U32 R75, RZ, RZ, R91 ;  /* 0x000000ffff4b7224 */ /* 0x000fe200078e005b */
[----:B------:R-:W-:-:S03]  /*bd790*/  ISETP.GE.U32.AND.EX P0, PT, R73, R78, PT, P0 ;  /* 0x0000004e4900720c */ /* 0x000fc60003f06100 */
[----:B------:R-:W-:Y:S01]  /*bd7a0*/  IMAD.WIDE.U32.X R74, R11, R7, R74, P2 ;  /* 0x000000070b4a7225 */ /* 0x000fe200010e044a */
[----:B------:R-:W-:-:S03]  /*bd7b0*/  SEL R105, RZ, 0x1, P0 ;  /* 0x00000001ff697807 */ /* 0x000fc60000000000 */
        /* <DEDUP_REMOVED lines=27> */
.L_x_391:
[----:B------:R-:W-:Y:S05]  /*bd970*/  BSYNC.RECONVERGENT B2 ;  /* 0x0000000000027941 */ /* 0x000fea0003800200 */
.L_x_390:
[----:B------:R-:W-:Y:S01]  /*bd980*/  IADD3 R107, P4, PT, R77, R30, RZ ;  /* 0x0000001e4d6b7210 */ /* 0x000fe20007f9e0ff */
[----:B------:R-:W-:Y:S01]  /*bd990*/  IMAD R28, R99, R42, RZ ;  /* 0x0000002a631c7224 */ /* 0x000fe200078e02ff */
[----:B------:R-:W-:Y:S01]  /*bd9a0*/  IADD3 R105, P0, P1, R76, R74, R105 ;  /* 0x0000004a4c697210 */ /* 0x000fe2000791e069 */
[----:B------:R-:W-:Y:S01]  /*bd9b0*/  BSSY.RECONVERGENT B2, `(.L_x_392) ;  /* 0x0000057000027945 */ /* 0x000fe20003800200 */
[----:B------:R-:W-:Y:S01]  /*bd9c0*/  LOP3.LUT P6, RZ, R63, 0x800, RZ, 0xc0, !PT ;  /* 0x000008003fff7812 */ /* 0x000fe200078cc0ff */
[C---:B------:R-:W-:Y:S01]  /*bd9d0*/  IMAD R103, R98.reuse, R43, R28 ;  /* 0x0000002b62677224 */ /* 0x040fe200078e021c */
[----:B------:R-:W-:Y:S01]  /*bd9e0*/  IADD3.X R107, PT, PT, R107, R75, RZ, P0, P1 ;  /* 0x0000004b6b6b7210 */ /* 0x000fe200007e24ff */
[----:B------:R-:W-:Y:S01]  /*bd9f0*/  IMAD.WIDE.U32 R74, R98, R42, RZ ;  /* 0x0000002a624a7225 */ /* 0x000fe200078e00ff */
[----:B------:R-:W-:-:S03]  /*bda00*/  LOP3.LUT R28, RZ, R99, RZ, 0x33, !PT ;  /* 0x00000063ff1c7212 */ /* 0x000fc600078e33ff */
[----:B------:R-:W-:Y:S01]  /*bda10*/  IMAD.IADD R103, R75, 0x1, R103 ;  /* 0x000000014b677824 */ /* 0x000fe200078e0267 */
[----:B------:R-:W-:-:S03]  /*bda20*/  LOP3.LUT R75, RZ, R98, RZ, 0x33, !PT ;  /* 0x00000062ff4b7212 */ /* 0x000fc600078e33ff */
[----:B------:R-:W-:-:S04]  /*bda30*/  IMAD.WIDE.U32 R76, R103, R40, RZ ;  /* 0x00000028674c7225 */ /* 0x000fc800078e00ff */
        /* <DEDUP_REMOVED lines=50> */
[----:B------:R-:W-:Y:S02]  /*bdd60*/  IMAD.MOV.U32 R96, RZ, RZ, R29 ;  /* 0x000000ffff607224 */ /* 0x000fe400078e001d */
[----:B------:R-:W-:Y:S01]  /*bdd70*/  IMAD.X R76, R86, 0x1, R77, P0 ;  /* 0x00000001564c7824 */ /* 0x000fe200000e064d */
[----:B------:R-:W-:Y:S01]  /*bdd80*/  ISETP.GE.U32.AND P0, PT, R74, R97, PT ;  /* 0x000000614a00720c */ /* 0x000fe20003f06070 */
[----:B------:R-:W-:-:S03]  /*bdd90*/  IMAD.X R97, RZ, RZ, RZ, P5 ;  /* 0x000000ffff617224 */ /* 0x000fc600028e06ff */
        /* <DEDUP_REMOVED lines=24> */
.L_x_393:
[----:B------:R-:W-:Y:S05]  /*bdf20*/  BSYNC.RECONVERGENT B2 ;  /* 0x0000000000027941 */ /* 0x000fea0003800200 */
.L_x_392:
        /* <DEDUP_REMOVED lines=38> */
[----:B------:R-:W-:Y:S01]  /*be190*/  IMAD.WIDE.U32 R96, R12, R16, RZ ;  /* 0x000000100c607225 */ /* 0x000fe200078e00ff */
[----:B------:R-:W-:-:S03]  /*be1a0*/  IADD3 R33, P3, PT, R73, R102, RZ ;  /* 0x0000006649217210 */ /* 0x000fc60007f7e0ff */
[----:B------:R-:W-:Y:S01]  /*be1b0*/  IMAD.X R73, RZ, RZ, RZ, P2 ;  /* 0x000000ffff497224 */ /* 0x000fe200010e06ff */
[----:B------:R-:W-:-:S04]  /*be1c0*/  ISETP.GE.U32.AND P2, PT, R75, R105, PT ;  /* 0x000000694b00720c */ /* 0x000fc80003f46070 */
[----:B------:R-:W-:Y:S02]  /*be1d0*/  @P6 LOP3.LUT R63, R63, 0x2, RZ, 0xfc, !PT ;  /* 0x000000023f3f6812 */ /* 0x000fe400078efcff */
[----:B------:R-:W-:Y:S01]  /*be1e0*/  IADD3 R4, P5, P6, R72, R82, R29 ;  /* 0x0000005248047210 */ /* 0x000fe20007ebe01d */
[----:B------:R-:W-:Y:S01]  /*be1f0*/  IMAD.MOV.U32 R72, RZ, RZ, R31 ;  /* 0x000000ffff487224 */ /* 0x000fe200078e001f */
[----:B------:R-:W-:Y:S02]  /*be200*/  ISETP.GE.U32.AND.EX P2, PT, R84, R107, PT, P2 ;  /* 0x0000006b5400720c */ /* 0x000fe40003f46120 */
[----:B------:R-:W-:Y:S01]  /*be210*/  IADD3.X R29, PT, PT, R33, R83, RZ, P5, P6 ;  /* 0x00000053211d7210 */ /* 0x000fe20002fec4ff */
[----:B------:R-:W-:Y:S01]  /*be220*/  IMAD.WIDE.U32.X R30, R17, R7, R72, P4 ;  /* 0x00000007111e7225 */ /* 0x000fe200020e0448 */
[----:B------:R-:W-:Y:S02]  /*be230*/  SEL R105, RZ, 0x1, P2 ;  /* 0x00000001ff697807 */ /* 0x000fe40001000000 */
[----:B------:R-:W-:Y:S01]  /*be240*/  LOP3.LUT R63, R63, 0xffffffdf, RZ, 0xc0, !PT ;  /* 0xffffffdf3f3f7812 */ /* 0x000fe200078ec0ff */
[----:B------:R-:W-:-:S04]  /*be250*/  IMAD.WIDE.U32 R72, R7, R18, RZ ;  /* 0x0000001207487225 */ /* 0x000fc800078e00ff */
[----:B------:R-:W-:-:S04]  /*be260*/  IMAD.WIDE.U32 R82, R6, R18, RZ ;  /* 0x0000001206527225 */ /* 0x000fc800078e00ff */
[----:B------:R-:W-:-:S03]  /*be270*/  IMAD.WIDE.U32 R72, P2, R19, R6, R72 ;  /* 0x0000000613487225 */ /* 0x000fc60007840048 */
[----:B------:R-:W-:-:S10]  /*be280*/  IADD3 R107, P5, PT, R83, R72, RZ ;  /* 0x00000048536b7210 */ /* 0x000fd40007fbe0ff */
        /* <DEDUP_REMOVED lines=8> */
[----:B------:R-:W-:-:S03]  /*be310*/  LOP3.LUT R63, R63, 0xffffffef, RZ, 0xc0, !PT ;  /* 0xffffffef3f3f7812 */ /* 0x000fc600078ec0ff */
[----:B------:R-:W-:Y:S01]  /*be320*/  IMAD.WIDE.U32.X R30, R13, R11, R30, P1 ;  /* 0x0000000b0d1e7225 */ /* 0x000fe200008e041e */
[----:B------:R-:W-:-:S03]  /*be330*/  @P5 LOP3.LUT R63, R63, 0x10, RZ, 0xfc, !PT ;  /* 0x000000103f3f5812 */ /* 0x000fc600078efcff */
[----:B------:R-:W-:Y:S01]  /*be340*/  IMAD.WIDE.U32 R82, P1, R12, R17, R82 ;  /* 0x000000110c527225 */ /* 0x000fe20007820052 */
[----:B------:R-:W-:-:S03]  /*be350*/  LOP3.LUT R63, R63, 0xfffffffe, RZ, 0xc0, !PT ;  /* 0xfffffffe3f3f7812 */ /* 0x000fc600078ec0ff */
[----:B------:R-:W-:Y:S01]  /*be360*/  IMAD.X R84, R99, 0x1, R84, P0 ;  /* 0x0000000163547824 */ /* 0x000fe200000e0654 */
[----:B------:R-:W-:Y:S01]  /*be370*/  ISETP.GE.U32.AND P0, PT, R33, R52, PT ;  /* 0x000000342100720c */ /* 0x000fe20003f06070 */
[----:B------:R-:W-:-:S03]  /*be380*/  IMAD.MOV.U32 R90, RZ, RZ, R83 ;  /* 0x000000ffff5a7224 */ /* 0x000fc600078e0053 */
        /* <DEDUP_REMOVED lines=36> */
[----:B------:R-:W-:Y:S01]  /*be5d0*/  IMAD R4, R70, R42, RZ ;  /* 0x0000002a46047224 */ /* 0x000fe200078e02ff */
[----:B------:R-:W-:Y:S02]  /*be5e0*/  IADD3 R33, P5, PT, R31, R66, RZ ;  /* 0x000000421f217210 */ /* 0x000fe40007fbe0ff */
[----:B------:R-:W-:-:S04]  /*be5f0*/  ISETP.GE.U32.AND.EX P3, PT, R94, R29, PT, P3 ;  /* 0x0000001d5e00720c */ /* 0x000fc80003f66130 */
[----:B------:R-:W-:Y:S02]  /*be600*/  SEL R29, RZ, 0x1, P3 ;  /* 0x00000001ff1d7807 */ /* 0x000fe40001800000 */
[----:B------:R-:W-:Y:S02]  /*be610*/  @P6 LOP3.LUT R63, R63, 0x800, RZ, 0xfc, !PT ;  /* 0x000008003f3f6812 */ /* 0x000fe400078efcff */
[----:B------:R-:W-:Y:S01]  /*be620*/  IADD3 R31, P3, P4, R30, R8, R29 ;  /* 0x000000081e1f7210 */ /* 0x000fe20007c7e01d */
[----:B------:R-:W-:Y:S01]  /*be630*/  IMAD R29, R109, R43, R4 ;  /* 0x0000002b6d1d7224 */ /* 0x000fe200078e0204 */
[----:B------:R-:W-:Y:S02]  /*be640*/  LOP3.LUT R4, RZ, R70, RZ, 0x33, !PT ;  /* 0x00000046ff047212 */ /* 0x000fe400078e33ff */
        /* <DEDUP_REMOVED lines=86> */
[----:B------:R-:W-:Y:S01]  /*bebb0*/  LOP3.LUT R63, R63, 0xfffffbff, RZ, 0xc0, !PT ;  /* 0xfffffbff3f3f7812 */ /* 0x000fe200078ec0ff */
[----:B------:R-:W-:Y:S01]  /*bebc0*/  IMAD.X R7, RZ, RZ, RZ, P1 ;  /* 0x000000ffff077224 */ /* 0x000fe200008e06ff */
[----:B------:R-:W-:Y:S01]  /*bebd0*/  IADD3 R66, P1, PT, R83, R82, RZ ;  /* 0x0000005253427210 */ /* 0x000fe20007f3e0ff */
[----:B------:R-:W-:-:S04]  /*bebe0*/  IMAD.WIDE.U32.X R16, R17, R15, R6, P2 ;  /* 0x0000000f11107225 */ /* 0x000fc800010e0406 */
        /* <DEDUP_REMOVED lines=9> */
[----:B------:R-:W-:Y:S01]  /*bec80*/  IMAD.WIDE.U32 R6, R30, R2, RZ ;  /* 0x000000021e067225 */ /* 0x000fe200078e00ff */
[----:B------:R-:W-:-:S02]  /*bec90*/  LOP3.LUT R63, R63, 0xfffffdff, RZ, 0xc0, !PT ;  /* 0xfffffdff3f3f7812 */ /* 0x000fc400078ec0ff */
        /* <DEDUP_REMOVED lines=24> */
[----:B------:R-:W-:Y:S02]  /*bee20*/  ISETP.GE.U32.AND P0, PT, R82, R79, PT ;  /* 0x0000004f5200720c */ /* 0x000fe40003f06070 */
[----:B------:R-:W-:Y:S01]  /*bee30*/  @P3 LOP3.LUT R63, R63, 0x80, RZ, 0xfc, !PT ;  /* 0x000000803f3f3812 */ /* 0x000fe200078efcff */
[----:B------:R-:W-:Y:S01]  /*bee40*/  IMAD R8, R99, R42, RZ ;  /* 0x0000002a63087224 */ /* 0x000fe200078e02ff */
[----:B------:R-:W-:Y:S02]  /*bee50*/  ISETP.GE.U32.AND.EX P0, PT, R86, R97, PT, P0 ;  /* 0x000000615600720c */ /* 0x000fe40003f06100 */
[----:B------:R-:W-:Y:S01]  /*bee60*/  LOP3.LUT R63, R63, 0xffffffbf, RZ, 0xc0, !PT ;  /* 0xffffffbf3f3f7812 */ /* 0x000fe200078ec0ff */
[----:B------:R-:W-:Y:S01]  /*bee70*/  IMAD R9, R90, R43, R8 ;  /* 0x0000002b5a097224 */ /* 0x000fe200078e0208 */
[----:B------:R-:W-:-:S03]  /*bee80*/  SEL R6, RZ, 0x1, P0 ;  /* 0x00000001ff067807 */ /* 0x000fc60000000000 */
[----:B------:R-:W-:Y:S01]  /*bee90*/  IMAD.IADD R14, R5, 0x1, R9 ;  /* 0x00000001050e7824 */ /* 0x000fe200078e0209 */
[----:B------:R-:W-:-:S03]  /*beea0*/  IADD3 R6, P0, P1, R77, R12, R6 ;  /* 0x0000000c4d067210 */ /* 0x000fc6000791e006 */
[----:B------:R-:W-:Y:S01]  /*beeb0*/  IMAD.WIDE.U32 R8, R14, R40, RZ ;  /* 0x000000280e087225 */ /* 0x000fe200078e00ff */
[----:B------:R-:W-:-:S03]  /*beec0*/  IADD3.X R10, PT, PT, R83, R13, RZ, P0, P1 ;  /* 0x0000000d530a7210 */ /* 0x000fc600007e24ff */
        /* <DEDUP_REMOVED lines=15> */
[----:B------:R-:W-:Y:S01]  /*befc0*/  IMAD R12, R95, R42, RZ ;  /* 0x0000002a5f0c7224 */ /* 0x000fe200078e02ff */
[----:B------:R-:W-:Y:S02]  /*befd0*/  IADD3 R17, P2, PT, R17, R8, RZ ;  /* 0x0000000811117210 */ /* 0x000fe40007f5e0ff */
[----:B------:R-:W-:Y:S02]  /*befe0*/  LOP3.LUT R95, RZ, R95, RZ, 0x33, !PT ;  /* 0x0000005fff5f7212 */ /* 0x000fe400078e33ff */
[----:B------:R-:W-:Y:S01]  /*beff0*/  IADD3.X R8, PT, PT, R17, R13, RZ, P0, P1 ;  /* 0x0000000d11087210 */ /* 0x000fe200007e24ff */
[----:B------:R-:W-:-:S03]  /*bf000*/  IMAD.WIDE.U32 R16, R92, R42, RZ ;  /* 0x0000002a5c107225 */ /* 0x000fc600078e00ff */
[----:B------:R-:W-:Y:S01]  /*bf010*/  @P3 LOP3.LUT R63, R63, 0x40, RZ, 0xfc, !PT ;  /* 0x000000403f3f3812 */ /* 0x000fe200078efcff */
[----:B------:R-:W-:-:S03]  /*bf020*/  IMAD R13, R92, R43, R12 ;  /* 0x0000002b5c0d7224 */ /* 0x000fc600078e020c */
[----:B------:R-:W-:Y:S01]  /*bf030*/  LOP3.LUT R63, R63, 0xffffffdf, RZ, 0xc0, !PT ;  /* 0xffffffdf3f3f7812 */ /* 0x000fe200078ec0ff */
        /* <DEDUP_REMOVED lines=38> */
[----:B------:R-:W-:-:S03]  /*bf2a0*/  P2R R86, PR, RZ, 0x2 ;  /* 0x00000002ff567803 */ /* 0x000fc60000000000 */
        /* <DEDUP_REMOVED lines=16> */
[----:B------:R-:W-:Y:S01]  /*bf3b0*/  IADD3 R107, P1, PT, R101, R28, RZ ;  /* 0x0000001c656b7210 */ /* 0x000fe20007f3e0ff */
[-C--:B------:R-:W-:Y:S01]  /*bf3c0*/  IMAD R28, R53, R42.reuse, RZ ;  /* 0x0000002a351c7224 */ /* 0x080fe200078e02ff */
[----:B------:R-:W-:Y:S02]  /*bf3d0*/  LOP3.LUT R53, RZ, R53, RZ, 0x33, !PT ;  /* 0x00000035ff357212 */ /* 0x000fe400078e33ff */
[----:B------:R-:W-:Y:S01]  /*bf3e0*/  IADD3.X R107, PT, PT, R107, R95, RZ, P2, P3 ;  /* 0x0000005f6b6b7210 */ /* 0x000fe200017e64ff */
[----:B------:R-:W-:-:S05]  /*bf3f0*/  IMAD.WIDE.U32 R94, R93, R42, RZ ;  /* 0x0000002a5d5e7225 */ /* 0x000fca00078e00ff */
[----:B------:R-:W-:Y:S01]  /*bf400*/  @P4 LOP3.LUT R63, R63, 0x10, RZ, 0xfc, !PT ;  /* 0x000000103f3f4812 */ /* 0x000fe200078efcff */
[----:B------:R-:W-:Y:S01]  /*bf410*/  IMAD R101, R93, R43, R28 ;  /* 0x0000002b5d657224 */ /* 0x000fe200078e021c */
[----:B------:R-:W-:Y:S02]  /*bf420*/  LOP3.LUT R93, RZ, R93, RZ, 0x33, !PT ;  /* 0x0000005dff5d7212 */ /* 0x000fe400078e33ff */
[----:B------:R-:W-:Y:S01]  /*bf430*/  LOP3.LUT R63, R63, 0xfffffffd, RZ, 0xc0, !PT ;  /* 0xfffffffd3f3f7812 */ /* 0x000fe200078ec0ff */
[----:B------:R-:W-:-:S03]  /*bf440*/  IMAD.IADD R82, R95, 0x1, R101 ;  /* 0x000000015f527824 */ /* 0x000fc600078e0265 */
        /* <DEDUP_REMOVED lines=68> */
[----:B------:R-:W-:-:S08]  /*bf890*/  IADD3 R87, P5, PT, R87, R94, RZ ;  /* 0x0000005e57577210 */ /* 0x000fd00007fbe0ff */
[----:B------:R-:W-:-:S04]  /*bf8a0*/  @P2 LOP3.LUT R63, R63, 0x8, RZ, 0xfc, !PT ;  /* 0x000000083f3f2812 */ /* 0x000fc800078efcff */
[----:B------:R-:W-:-:S04]  /*bf8b0*/  LOP3.LUT R63, R63, 0xfffffffb, RZ, 0xc0, !PT ;  /* 0xfffffffb3f3f7812 */ /* 0x000fc800078ec0ff */
[----:B------:R-:W-:Y:S02]  /*bf8c0*/  @P5 LOP3.LUT R63, R63, 0x4, RZ, 0xfc, !PT ;  /* 0x000000043f3f5812 */ /* 0x000fe400078efcff */
        /* <DEDUP_REMOVED lines=17> */
[----:B------:R-:W-:Y:S02]  /*bf9e0*/  IADD3 R98, P2, PT, R68, R111, RZ ;  /* 0x0000006f44627210 */ /* 0x000fe40007f5e0ff */
[----:B------:R-:W-:Y:S01]  /*bf9f0*/  LOP3.LUT P5, RZ, R63, 0x10, RZ, 0xc0, !PT ;  /* 0x000000103fff7812 */ /* 0x000fe200078ac0ff */
[----:B------:R-:W-:Y:S01]  /*bfa00*/  IMAD.WIDE.U32.X R86, R109, R37, R86, P3 ;  /* 0x000000256d567225 */ /* 0x000fe200018e0456 */
[----:B------:R-:W-:-:S03]  /*bfa10*/  LOP3.LUT R63, R63, 0xfffffffe, RZ, 0xc0, !PT ;  /* 0xfffffffe3f3f7812 */ /* 0x000fc600078ec0ff */
        /* <DEDUP_REMOVED lines=13> */
[----:B------:R-:W-:Y:S01]  /*bfaf0*/  IMAD.MOV.U32 R86, RZ, RZ, R79 ;  /* 0x000000ffff567224 */ /* 0x000fe200078e004f */
[----:B------:R-:W-:Y:S01]  /*bfb00*/  LOP3.LUT P2, RZ, R63, 0x8, RZ, 0xc0, !PT ;  /* 0x000000083fff7812 */ /* 0x000fe2000784c0ff */
        /* <DEDUP_REMOVED lines=50> */
[----:B------:R-:W-:Y:S02]  /*bfe30*/  @P5 SEL R29, RZ, 0x1, P6 ;  /* 0x00000001ff1d5807 */ /* 0x000fe40003000000 */
[----:B------:R-:W-:Y:S02]  /*bfe40*/  LOP3.LUT P6, RZ, R63, 0x200, RZ, 0xc0, !PT ;  /* 0x000002003fff7812 */ /* 0x000fe400078cc0ff */
[----:B------:R-:W-:-:S05]  /*bfe50*/  @P5 IADD3 R32, P2, PT, R29, R32, RZ ;  /* 0x000000201d205210 */ /* 0x000fca0007f5e0ff */
[----:B------:R-:W-:Y:S01]  /*bfe60*/  @P5 IMAD.X R64, RZ, RZ, R64, P2 ;  /* 0x000000ffff405224 */ /* 0x000fe200010e0640 */
[----:B------:R-:W-:Y:S01]  /*bfe70*/  IADD3 R93, P2, PT, R65, R84, RZ ;  /* 0x00000054415d7210 */ /* 0x000fe20007f5e0ff */
[----:B------:R-:W-:-:S04]  /*bfe80*/  IMAD.X R65, RZ, RZ, RZ, P3 ;  /* 0x000000ffff417224 */ /* 0x000fc800018e06ff */
[----:B------:R-:W-:Y:S01]  /*bfe90*/  IMAD.X R94, R71, 0x1, R88, P2 ;  /* 0x00000001475e7824 */ /* 0x000fe200010e0658 */
[----:B------:R-:W-:-:S04]  /*bfea0*/  ISETP.GE.U32.AND P2, PT, R93, R84, PT ;  /* 0x000000545d00720c */ /* 0x000fc80003f46070 */
[----:B------:R-:W-:Y:S01]  /*bfeb0*/  ISETP.GE.U32.AND.EX P2, PT, R94, R88, PT, P2 ;  /* 0x000000585e00720c */ /* 0x000fe20003f46120 */
[----:B------:R-:W-:-:S03]  /*bfec0*/  IMAD.WIDE.U32 R88, R13, R2, RZ ;  /* 0x000000020d587225 */ /* 0x000fc600078e00ff */
[----:B------:R-:W-:-:S04]  /*bfed0*/  SEL R29, RZ, 0x1, P2 ;  /* 0x00000001ff1d7807 */ /* 0x000fc80001000000 */
[----:B------:R-:W-:-:S04]  /*bfee0*/  IADD3 R96, P2, P5, R32, R86, R29 ;  /* 0x0000005620607210 */ /* 0x000fc80007d5e01d */
[----:B------:R-:W-:Y:S01]  /*bfef0*/  IADD3.X R95, PT, PT, R64, R87, RZ, P2, P5 ;  /* 0x00000057405f7210 */ /* 0x000fe200017ea4ff */
[----:B------:R-:W-:Y:S01]  /*bff00*/  IMAD.MOV.U32 R64, RZ, RZ, R97 ;  /* 0x000000ffff407224 */ /* 0x000fe200078e0061 */
        /* <DEDUP_REMOVED lines=21> */
[----:B------:R-:W-:Y:S01]  /*c0060*/  IADD3 R32, P0, PT, R47, R16, RZ ;  /* 0x000000102f207210 */ /* 0x000fe20007f1e0ff */
[----:B------:R-:W-:-:S04]  /*c0070*/  IMAD.MOV.U32 R16, RZ, RZ, R89 ;  /* 0x000000ffff107224 */ /* 0x000fc800078e0059 */
[----:B------:R-:W-:Y:S01]  /*c0080*/  IMAD.X R65, RZ, RZ, R17, P0 ;  /* 0x000000ffff417224 */ /* 0x000fe200000e0611 */
[----:B------:R-:W-:Y:S01]  /*c0090*/  ISETP.NE.U32.AND P0, PT, R32, RZ, PT ;  /* 0x000000ff2000720c */ /* 0x000fe20003f05070 */
[----:B------:R-:W-:-:S03]  /*c00a0*/  IMAD.X R17, RZ, RZ, RZ, P2 ;  /* 0x000000ffff117224 */ /* 0x000fc600010e06ff */
[----:B------:R-:W-:Y:S01]  /*c00b0*/  ISETP.NE.AND.EX P0, PT, R65, RZ, PT, P0 ;  /* 0x000000ff4100720c */ /* 0x000fe20003f05300 */
[----:B------:R-:W-:Y:S01]  /*c00c0*/  IMAD.WIDE.U32.X R12, R13, R3, R16, P3 ;  /* 0x000000030d0c7225 */ /* 0x000fe200018e0410 */
[----:B------:R-:W-:-:S11]  /*c00d0*/  LOP3.LUT P3, RZ, R63, 0x1000, RZ, 0xc0, !PT ;  /* 0x000010003fff7812 */ /* 0x000fd6000786c0ff */
        /* <DEDUP_REMOVED lines=15> */
[----:B------:R-:W-:Y:S01]  /*c01d0*/  IADD3.X R76, PT, PT, R51, R13, RZ, P0, P1 ;  /* 0x0000000d334c7210 */ /* 0x000fe200007e24ff */
[----:B------:R-:W-:Y:S01]  /*c01e0*/  IMAD.X R13, RZ, RZ, RZ, P5 ;  /* 0x000000ffff0d7224 */ /* 0x000fe200028e06ff */
[----:B------:R-:W-:Y:S02]  /*c01f0*/  ISETP.GE.U32.AND P0, PT, R85, R40, PT ;  /* 0x000000285500720c */ /* 0x000fe40003f06070 */
[----:B------:R-:W-:Y:S02]  /*c0200*/  LOP3.LUT P5, RZ, R63, 0x80, RZ, 0xc0, !PT ;  /* 0x000000803fff7812 */ /* 0x000fe400078ac0ff */
        /* <DEDUP_REMOVED lines=13> */
[----:B------:R-:W-:-:S04]  /*c02e0*/  ISETP.GE.U32.AND P0, PT, R99, R40, PT ;  /* 0x000000286300720c */ /* 0x000fc80003f06070 */
[----:B------:R-:W-:-:S04]  /*c02f0*/  ISETP.GE.U32.AND.EX P0, PT, R90, R41, PT, P0 ;  /* 0x000000295a00720c */ /* 0x000fc80003f06100 */
[----:B------:R-:W-:Y:S02]  /*c0300*/  SEL R12, RZ, 0x1, P0 ;  /* 0x00000001ff0c7807 */ /* 0x000fe40000000000 */
[----:B------:R-:W-:Y:S02]  /*c0310*/  SEL R64, RZ, 0xffffffff, P0 ;  /* 0xffffffffff407807 */ /* 0x000fe40000000000 */
        /* <DEDUP_REMOVED lines=10> */
[----:B------:R-:W-:-:S04]  /*c03c0*/  IADD3 R29, P0, PT, R29, R16, RZ ;  /* 0x000000101d1d7210 */ /* 0x000fc80007f1e0ff */
[----:B------:R-:W-:Y:S01]  /*c03d0*/  ISETP.GE.U32.AND P1, PT, R96, R29, PT ;  /* 0x0000001d6000720c */ /* 0x000fe20003f26070 */
[----:B------:R-:W-:Y:S01]  /*c03e0*/  IMAD.X R32, RZ, RZ, RZ, P0 ;  /* 0x000000ffff207224 */ /* 0x000fe200000e06ff */
[----:B------:R-:W-:Y:S01]  /*c03f0*/  ISETP.GE.U32.AND P0, PT, R71, R12, PT ;  /* 0x0000000c4700720c */ /* 0x000fe20003f06070 */
[----:B------:R-:W-:-:S03]  /*c0400*/  IMAD.MOV.U32 R12, RZ, RZ, R11 ;  /* 0x000000ffff0c7224 */ /* 0x000fc600078e000b */
[----:B------:R-:W-:Y:S01]  /*c0410*/  ISETP.GE.U32.AND.EX P0, PT, R79, RZ, PT, P0 ;  /* 0x000000ff4f00720c */ /* 0x000fe20003f06100 */
[----:B------:R-:W-:Y:S01]  /*c0420*/  IMAD.WIDE.U32.X R12, R19, R15, R12, P6 ;  /* 0x0000000f130c7225 */ /* 0x000fe200030e040c */
[----:B------:R-:W-:Y:S02]  /*c0430*/  LOP3.LUT P6, RZ, R63, 0x800, RZ, 0xc0, !PT ;  /* 0x000008003fff7812 */ /* 0x000fe400078cc0ff */
        /* <DEDUP_REMOVED lines=10> */
[----:B------:R-:W-:Y:S01]  /*c04e0*/  IMAD.X R11, RZ, RZ, R13, P0 ;  /* 0x000000ffff0b7224 */ /* 0x000fe200000e060d */
[----:B------:R-:W-:-:S04]  /*c04f0*/  ISETP.GE.U32.AND P0, PT, R51, R2, PT ;  /* 0x000000023300720c */ /* 0x000fc80003f06070 */
[----:B------:R-:W-:-:S04]  /*c0500*/  ISETP.GE.U32.AND.EX P0, PT, R88, R3, PT, P0 ;  /* 0x000000035800720c */ /* 0x000fc80003f06100 */
[----:B------:R-:W-:Y:S02]  /*c0510*/  ISETP.GE.U32.AND.EX P0, PT, R95, R32, P0, P1 ;  /* 0x000000205f00720c */ /* 0x000fe40000706110 */
[----:B------:R-:W-:Y:S01]  /*c0520*/  IADD3 R13, P1, PT, R16, R17, RZ ;  /* 0x00000011100d7210 */ /* 0x000fe20007f3e0ff */
[----:B------:R-:W-:Y:S01]  /*c0530*/  IMAD.X R17, RZ, RZ, RZ, P6 ;  /* 0x000000ffff117224 */ /* 0x000fe200030e06ff */
[----:B------:R-:W-:Y:S02]  /*c0540*/  SEL R32, R40, RZ, P0 ;  /* 0x000000ff28207207 */ /* 0x000fe40000000000 */
[----:B------:R-:W-:Y:S01]  /*c0550*/  LOP3.LUT P6, RZ, R63, 0x40, RZ, 0xc0, !PT ;  /* 0x000000403fff7812 */ /* 0x000fe200078cc0ff */
[----:B------:R-:W-:Y:S01]  /*c0560*/  IMAD.X R15, RZ, RZ, RZ, P1 ;  /* 0x000000ffff0f7224 */ /* 0x000fe200008e06ff */
[----:B------:R-:W-:-:S05]  /*c0570*/  IADD3 R29, P1, PT, -R13, R82, RZ ;  /* 0x000000520d1d7210 */ /* 0x000fca0007f3e1ff */
[----:B------:R-:W-:Y:S01]  /*c0580*/  IMAD.X R50, R84, 0x1, ~R15, P1 ;  /* 0x0000000154327824 */ /* 0x000fe200008e0e0f */
[----:B------:R-:W-:-:S04]  /*c0590*/  ISETP.GE.U32.AND P1, PT, R82, R13, PT ;  /* 0x0000000d5200720c */ /* 0x000fc80003f26070 */
[----:B------:R-:W-:Y:S02]  /*c05a0*/  ISETP.GE.U32.AND.EX P1, PT, R84, R15, PT, P1 ;  /* 0x0000000f5400720c */ /* 0x000fe40003f26110 */
[----:B------:R-:W-:Y:S02]  /*c05b0*/  SEL R15, R41, RZ, P0 ;  /* 0x000000ff290f7207 */ /* 0x000fe40000000000 */
[----:B------:R-:W-:Y:S02]  /*c05c0*/  SEL R16, RZ, 0x1, P1 ;  /* 0x00000001ff107807 */ /* 0x000fe40000800000 */
[----:B------:R-:W-:-:S04]  /*c05d0*/  ISETP.GE.U32.AND P1, PT, R29, R36, PT ;  /* 0x000000241d00720c */ /* 0x000fc80003f26070 */
[----:B------:R-:W-:-:S04]  /*c05e0*/  ISETP.GE.U32.AND.EX P1, PT, R50, R37, PT, P1 ;  /* 0x000000253200720c */ /* 0x000fc80003f26110 */
[----:B------:R-:W-:Y:S02]  /*c05f0*/  SEL R13, RZ, 0x1, P1 ;  /* 0x00000001ff0d7807 */ /* 0x000fe40000800000 */
[----:B------:R-:W-:-:S05]  /*c0600*/  IADD3 R85, P1, PT, -R32, R85, RZ ;  /* 0x0000005520557210 */ /* 0x000fca0007f3e1ff */
[----:B------:R-:W-:Y:S01]  /*c0610*/  IMAD.X R86, R78, 0x1, ~R15, P1 ;  /* 0x000000014e567824 */ /* 0x000fe200008e0e0f */
[----:B------:R-:W-:Y:S01]  /*c0620*/  IADD3 R13, P1, PT, R13, R16, RZ ;  /* 0x000000100d0d7210 */ /* 0x000fe20007f3e0ff */
[----:B------:R-:W-:-:S03]  /*c0630*/  IMAD.MOV.U32 R16, RZ, RZ, R67 ;  /* 0x000000ffff107224 */ /* 0x000fc600078e0043 */
[----:B------:R-:W-:Y:S01]  /*c0640*/  ISETP.GE.U32.AND P2, PT, R74, R13, PT ;  /* 0x0000000d4a00720c */ /* 0x000fe20003f46070 */
[----:B------:R-:W-:Y:S01]  /*c0650*/  IMAD.X R15, RZ, RZ, RZ, P1 ;  /* 0x000000ffff0f7224 */ /* 0x000fe200008e06ff */
[----:B------:R-:W-:Y:S01]  /*c0660*/  IADD3 R47, P1, PT, -R13, R74, RZ ;  /* 0x0000004a0d2f7210 */ /* 0x000fe20007f3e1ff */
[----:B------:R-:W-:Y:S01]  /*c0670*/  IMAD.WIDE.U32.X R16, R81, R3, R16, P3 ;  /* 0x0000000351107225 */ /* 0x000fe200018e0410 */
[----:B------:R-:W-:-:S03]  /*c0680*/  IADD3 R34, P3, PT, R69, -R38, RZ ;  /* 0x8000002645227210 */ /* 0x000fc60007f7e0ff */
[----:B------:R-:W-:Y:S01]  /*c0690*/  IMAD.X R68, R76, 0x1, ~R15, P1 ;  /* 0x000000014c447824 */ /* 0x000fe200008e0e0f */
[----:B------:R-:W-:-:S04]  /*c06a0*/  ISETP.GE.U32.AND P1, PT, R47, R2, PT ;  /* 0x000000022f00720c */ /* 0x000fc80003f26070 */
[----:B------:R-:W-:-:S04]  /*c06b0*/  ISETP.GE.U32.AND.EX P1, PT, R68, R3, PT, P1 ;  /* 0x000000034400720c */ /* 0x000fc80003f26110 */
[----:B------:R-:W-:Y:S02]  /*c06c0*/  ISETP.GE.U32.AND.EX P1, PT, R76, R15, P1, P2 ;  /* 0x0000000f4c00720c */ /* 0x000fe40000f26120 */
[----:B------:R-:W-:Y:S02]  /*c06d0*/  ISETP.GE.U32.AND P2, PT, R80, R31, PT ;  /* 0x0000001f5000720c */ /* 0x000fe40003f46070 */
[----:B------:R-:W-:Y:S02]  /*c06e0*/  SEL R32, R40, RZ, P1 ;  /* 0x000000ff28207207 */ /* 0x000fe40000800000 */
[----:B------:R-:W-:Y:S02]  /*c06f0*/  ISETP.GE.U32.AND.EX P2, PT, R72, R33, PT, P2 ;  /* 0x000000214800720c */ /* 0x000fe40003f46120 */
[----:B------:R-:W-:Y:S02]  /*c0700*/  SEL R33, R41, RZ, P1 ;  /* 0x000000ff29217207 */ /* 0x000fe40000800000 */
[----:B------:R-:W-:-:S04]  /*c0710*/  SEL R13, RZ, 0x1, P2 ;  /* 0x00000001ff0d7807 */ /* 0x000fc80001000000 */
[----:B------:R-:W-:Y:S01]  /*c0720*/  IADD3 R77, P2, PT, R13, R16, RZ ;  /* 0x000000100d4d7210 */ /* 0x000fe20007f5e0ff */
[----:B------:R-:W-:Y:S02]  /*c0730*/  IMAD.MOV.U32 R16, RZ, RZ, R7 ;  /* 0x000000ffff107224 */ /* 0x000fe400078e0007 */
[----:B------:R-:W-:Y:S01]  /*c0740*/  IMAD.X R7, R48, 0x1, ~R39, P3 ;  /* 0x0000000130077824 */ /* 0x000fe200018e0e27 */
[----:B------:R-:W-:Y:S01]  /*c0750*/  IADD3 R19, P3, PT, R49, -R38, RZ ;  /* 0x8000002631137210 */ /* 0x000fe20007f7e0ff */
[----:B------:R-:W-:Y:S01]  /*c0760*/  IMAD.X R81, RZ, RZ, R17, P2 ;  /* 0x000000ffff517224 */ /* 0x000fe200010e0611 */
[----:B------:R-:W-:Y:S01]  /*c0770*/  IADD3 R32, P2, PT, -R32, R99, RZ ;  /* 0x0000006320207210 */ /* 0x000fe20007f5e1ff */
[----:B------:R-:W-:Y:S01]  /*c0780*/  IMAD.X R17, RZ, RZ, RZ, P4 ;  /* 0x000000ffff117224 */ /* 0x000fe200020e06ff */
[----:B------:R-:W-:Y:S01]  /*c0790*/  SEL R28, R7, R28, P0 ;  /* 0x0000001c071c7207 */ /* 0x000fe20000000000 */
[----:B------:R-:W-:Y:S01]  /*c07a0*/  IMAD.X R64, R64, 0x1, ~R39, P3 ;  /* 0x0000000140407824 */ /* 0x000fe200018e0e27 */
[----:B------:R-:W-:Y:S01]  /*c07b0*/  SEL R19, R19, R71, P1 ;  /* 0x0000004713137207 */ /* 0x000fe20000800000 */
[----:B------:R-:W-:Y:S01]  /*c07c0*/  IMAD.X R33, R90, 0x1, ~R33, P2 ;  /* 0x000000015a217824 */ /* 0x000fe200010e0e21 */
[----:B------:R-:W-:Y:S01]  /*c07d0*/  ISETP.GE.U32.AND P2, PT, R85, R32, PT ;  /* 0x000000205500720c */ /* 0x000fe20003f46070 */
[----:B------:R-:W-:Y:S01]  /*c07e0*/  IMAD.WIDE.U32.X R16, R30, R3, R16, P5 ;  /* 0x000000031e107225 */ /* 0x000fe200028e0410 */
[----:B------:R-:W-:-:S02]  /*c07f0*/  SEL R30, R34, R53, P0 ;  /* 0x00000035221e7207 */ /* 0x000fc40000000000 */
[----:B------:R-:W-:Y:S01]  /*c0800*/  ISETP.GE.U32.AND.EX P2, PT, R86, R33, PT, P2 ;  /* 0x000000215600720c */ /* 0x000fe20003f46120 */
[----:B------:R-:W-:Y:S01]  /*c0810*/  IMAD.MOV.U32 R48, RZ, RZ, R9 ;  /* 0x000000ffff307224 */ /* 0x000fe200078e0009 */
[----:B------:R-:W-:Y:S01]  /*c0820*/  SEL R64, R64, R79, P1 ;  /* 0x0000004f40407207 */ /* 0x000fe20000800000 */
[----:B------:R-:W-:Y:S01]  /*c0830*/  IMAD.X R49, RZ, RZ, RZ, P6 ;  /* 0x000000ffff317224 */ /* 0x000fe200030e06ff */
[----:B------:R-:W-:Y:S02]  /*c0840*/  SEL R13, RZ, 0xffffffff, P2 ;  /* 0xffffffffff0d7807 */ /* 0x000fe40001000000 */
[----:B------:R-:W-:Y:S02]  /*c0850*/  SEL R7, RZ, 0x1, P2 ;  /* 0x00000001ff077807 */ /* 0x000fe40001000000 */
[----:B------:R-:W-:Y:S02]  /*c0860*/  IADD3 R34, P3, PT, R13, R30, RZ ;  /* 0x0000001e0d227210 */ /* 0x000fe40007f7e0ff */
[----:B------:R-:W-:-:S02]  /*c0870*/  ISETP.GE.U32.AND P2, PT, R30, R7, PT ;  /* 0x000000071e00720c */ /* 0x000fc40003f46070 */
[----:B------:R-:W-:Y:S01]  /*c0880*/  IADD3 R30, P4, PT, R65, -R36, RZ ;  /* 0x80000024411e7210 */ /* 0x000fe20007f9e0ff */
[----:B------:R-:W-:Y:S01]  /*c0890*/  IMAD.X R13, R13, 0x1, R28, P3 ;  /* 0x000000010d0d7824 */ /* 0x000fe200018e061c */
[----:B------:R-:W-:Y:S02]  /*c08a0*/  ISETP.GE.U32.AND P3, PT, R34, R19, PT ;  /* 0x000000132200720c */ /* 0x000fe40003f66070 */
[----:B------:R-:W-:Y:S01]  /*c08b0*/  ISETP.GE.U32.AND.EX P2, PT, R28, RZ, PT, P2 ;  /* 0x000000ff1c00720c */ /* 0x000fe20003f46120 */
[----:B------:R-:W-:Y:S01]  /*c08c0*/  IMAD.X R78, R92, 0x1, ~R37, P4 ;  /* 0x000000015c4e7824 */ /* 0x000fe200020e0e25 */
[----:B------:R-:W-:Y:S02]  /*c08d0*/  ISETP.GE.U32.AND.EX P3, PT, R13, R64, PT, P3 ;  /* 0x000000400d00720c */ /* 0x000fe40003f66130 */
[----:B------:R-:W-:Y:S02]  /*c08e0*/  SEL R28, RZ, 0x1, P2 ;  /* 0x00000001ff1c7807 */ /* 0x000fe40001000000 */
[----:B------:R-:W-:-:S02]  /*c08f0*/  SEL R7, RZ, 0x1, P3 ;  /* 0x00000001ff077807 */ /* 0x000fc40001800000 */
[----:B------:R-:W-:Y:S02]  /*c0900*/  IADD3 R15, P4, PT, R29, -R36, RZ ;  /* 0x800000241d0f7210 */ /* 0x000fe40007f9e0ff */
[----:B------:R-:W-:Y:S02]  /*c0910*/  SEL R30, R30, R93, P0 ;  /* 0x0000005d1e1e7207 */ /* 0x000fe40000000000 */
[----:B------:R-:W-:Y:S01]  /*c0920*/  IADD3 R7, P2, PT, R7, R28, RZ ;  /* 0x0000001c07077210 */ /* 0x000fe20007f5e0ff */
[----:B------:R-:W-:Y:S01]  /*c0930*/  IMAD.X R50, R50, 0x1, ~R37, P4 ;  /* 0x0000000132327824 */ /* 0x000fe200020e0e25 */
[----:B------:R-:W-:Y:S02]  /*c0940*/  SEL R78, R78, R94, P0 ;  /* 0x0000005e4e4e7207 */ /* 0x000fe40000000000 */
[----:B------:R-:W-:Y:S01]  /*c0950*/  IADD3 R28, P4, PT, -R7, R30, RZ ;  /* 0x0000001e071c7210 */ /* 0x000fe20007f9e1ff */
[----:B------:R-:W-:Y:S01]  /*c0960*/  IMAD.X R9, RZ, RZ, RZ, P2 ;  /* 0x000000ffff097224 */ /* 0x000fe200010e06ff */
[----:B------:R-:W-:-:S02]  /*c0970*/  SEL R15, R15, R82, P1 ;  /* 0x000000520f0f7207 */ /* 0x000fc40000800000 */
[----:B------:R-:W-:Y:S01]  /*c0980*/  SEL R50, R50, R84, P1 ;  /* 0x0000005432327207 */ /* 0x000fe20000800000 */
[----:B------:R-:W-:Y:S01]  /*c0990*/  IMAD.X R29, R78, 0x1, ~R9, P4 ;  /* 0x000000014e1d7824 */ /* 0x000fe200020e0e09 */
[----:B------:R-:W-:Y:S02]  /*c09a0*/  IADD3 R72, P3, PT, R51, -R2, RZ ;  /* 0x8000000233487210 */ /* 0x000fe40007f7e0ff */
[----:B------:R-:W-:Y:S02]  /*c09b0*/  ISETP.GE.U32.AND P2, PT, R30, R7, PT ;  /* 0x000000071e00720c */ /* 0x000fe40003f46070 */
[----:B------:R-:W-:Y:S01]  /*c09c0*/  IADD3 R65, P5, PT, R91, R18, RZ ;  /* 0x000000125b417210 */ /* 0x000fe20007fbe0ff */
[----:B------:R-:W-:Y:S01]  /*c09d0*/  IMAD.X R30, R88, 0x1, ~R3, P3 ;  /* 0x00000001581e7824 */ /* 0x000fe200018e0e03 */
[----:B------:R-:W-:Y:S02]  /*c09e0*/  ISETP.GE.U32.AND P4, PT, R28, R15, PT ;  /* 0x0000000f1c00720c */ /* 0x000fe40003f86070 */
[----:B------:R-:W-:Y:S01]  /*c09f0*/  ISETP.GE.U32.AND.EX P2, PT, R78, R9, PT, P2 ;  /* 0x000000094e00720c */ /* 0x000fe20003f46120 */
[----:B------:R-:W-:Y:S01]  /*c0a00*/  IMAD.X R69, R8, 0x1, R35, P5 ;  /* 0x0000000108457824 */ /* 0x000fe200028e0623 */
[----:B------:R-:W-:-:S02]  /*c0a10*/  ISETP.GE.U32.AND.EX P4, PT, R29, R50, PT, P4 ;  /* 0x000000321d00720c */ /* 0x000fc40003f86140 */
[----:B------:R-:W-:Y:S02]  /*c0a20*/  ISETP.GE.U32.AND P3, PT, R65, R91, PT ;  /* 0x0000005b4100720c */ /* 0x000fe40003f66070 */
[----:B------:R-:W-:Y:S02]  /*c0a30*/  IADD3 R9, P5, PT, R47, -R2, RZ ;  /* 0x800000022f097210 */ /* 0x000fe40007fbe0ff */
[----:B------:R-:W-:Y:S02]  /*c0a40*/  SEL R18, RZ, 0x1, P2 ;  /* 0x00000001ff127807 */ /* 0x000fe40001000000 */
[----:B------:R-:W-:Y:S02]  /*c0a50*/  SEL R7, RZ, 0x1, P4 ;  /* 0x00000001ff077807 */ /* 0x000fe40002000000 */
[----:B------:R-:W-:Y:S01]  /*c0a60*/  ISETP.GE.U32.AND.EX P2, PT, R69, R8, PT, P3 ;  /* 0x000000084500720c */ /* 0x000fe20003f46130 */
[----:B------:R-:W-:Y:S01]  /*c0a70*/  IMAD.X R8, R68, 0x1, ~R3, P5 ;  /* 0x0000000144087824 */ /* 0x000fe200028e0e03 */
[----:B------:R-:W-:-:S02]  /*c0a80*/  SEL R72, R72, R96, P0 ;  /* 0x0000006048487207 */ /* 0x000fc40000000000 */
[----:B------:R-:W-:Y:S02]  /*c0a90*/  SEL R47, R30, R95, P0 ;  /* 0x0000005f1e2f7207 */ /* 0x000fe40000000000 */
[----:B------:R-:W-:Y:S02]  /*c0aa0*/  IADD3 R7, P0, PT, R7, R18, RZ ;  /* 0x0000001207077210 */ /* 0x000fe40007f1e0ff */
[----:B------:R-:W-:Y:S02]  /*c0ab0*/  SEL R18, R8, R76, P1 ;  /* 0x0000004c08127207 */ /* 0x000fe40000800000 */
[----:B------:R-:W-:Y:S01]  /*c0ac0*/  IADD3 R30, P5, PT, -R7, R72, RZ ;  /* 0x00000048071e7210 */ /* 0x000fe20007fbe1ff */
[----:B------:R-:W-:Y:S01]  /*c0ad0*/  IMAD.X R8, RZ, RZ, RZ, P0 ;  /* 0x000000ffff087224 */ /* 0x000fe200000e06ff */
[----:B------:R-:W-:Y:S02]  /*c0ae0*/  SEL R9, R9, R74, P1 ;  /* 0x0000004a09097207 */ /* 0x000fe40000800000 */
[----:B------:R-:W-:Y:S01]  /*c0af0*/  ISETP.GE.U32.AND P0, PT, R72, R7, PT ;  /* 0x000000074800720c */ /* 0x000fe20003f06070 */
[----:B------:R-:W-:Y:S01]  /*c0b00*/  IMAD.X R31, R47, 0x1, ~R8, P5 ;  /* 0x000000012f1f7824 */ /* 0x000fe200028e0e08 */
[----:B------:R-:W-:-:S02]  /*c0b10*/  ISETP.GE.U32.AND P4, PT, R30, R9, PT ;  /* 0x000000091e00720c */ /* 0x000fc40003f86070 */
[----:B------:R-:W-:Y:S02]  /*c0b20*/  IADD3 R34, P3, PT, R34, -R19, RZ ;  /* 0x8000001322227210 */ /* 0x000fe40007f7e0ff */
[----:B------:R-:W-:Y:S02]  /*c0b30*/  ISETP.GE.U32.AND.EX P0, PT, R47, R8, PT, P0 ;  /* 0x000000082f00720c */ /* 0x000fe40003f06100 */
[----:B------:R-:W-:Y:S01]  /*c0b40*/  ISETP.GE.U32.AND.EX P4, PT, R31, R18, PT, P4 ;  /* 0x000000121f00720c */ /* 0x000fe20003f86140 */
[----:B------:R-:W-:Y:S01]  /*c0b50*/  IMAD.X R35, R13, 0x1, ~R64, P3 ;  /* 0x000000010d237824 */ /* 0x000fe200018e0e40 */
[----:B------:R-:W-:Y:S01]  /*c0b60*/  IADD3 R28, P3, PT, R28, -R15, RZ ;  /* 0x8000000f1c1c7210 */ /* 0x000fe20007f7e0ff */
[----:B------:R-:W-:Y:S01]  /*c0b70*/  IMAD R64, R69, R42, RZ ;  /* 0x0000002a45407224 */ /* 0x000fe200078e02ff */
[----:B------:R-:W-:-:S03]  /*c0b80*/  IADD3 R32, P1, PT, -R32, R85, RZ ;  /* 0x0000005520207210 */ /* 0x000fc60007f3e1ff */
[----:B------:R-:W-:Y:S01]  /*c0b90*/  IMAD.X R29, R29, 0x1, ~R50, P3 ;  /* 0x000000011d1d7824 */ /* 0x000fe200018e0e32 */
[----:B------:R-:W-:Y:S01]  /*c0ba0*/  IADD3 R30, P3, PT, R30, -R9, RZ ;  /* 0x800000091e1e7210 */ /* 0x000fe20007f7e0ff */
[----:B------:R-:W-:Y:S01]  /*c0bb0*/  IMAD.X R33, R86, 0x1, ~R33, P1 ;  /* 0x0000000156217824 */ /* 0x000fe200008e0e21 */
[----:B------:R-:W-:Y:S01]  /*c0bc0*/  ISETP.NE.U32.AND P1, PT, R77, RZ, PT ;  /* 0x000000ff4d00720c */ /* 0x000fe20003f25070 */
[----:B------:R-:W-:-:S03]  /*c0bd0*/  IMAD.WIDE.U32 R50, R14, R36, RZ ;  /* 0x000000240e327225 */ /* 0x000fc600078e00ff */
[----:B------:R-:W-:Y:S01]  /*c0be0*/  ISETP.NE.AND.EX P1, PT, R81, RZ, PT, P1 ;  /* 0x000000ff5100720c */ /* 0x000fe20003f25310 */
[----:B------:R-:W-:-:S04]  /*c0bf0*/  IMAD.WIDE.U32 R8, R65, R42, RZ ;  /* 0x0000002a41087225 */ /* 0x000fc800078e00ff */
[----:B------:R-:W-:Y:S02]  /*c0c00*/  IMAD R67, R65, R43, R64 ;  /* 0x0000002b41437224 */ /* 0x000fe400078e0240 */
        /* <DEDUP_REMOVED lines=31> */
.L_x_395:
[----:B------:R-:W-:Y:S05]  /*c0e00*/  BSYNC.RECONVERGENT B2 ;  /* 0x0000000000027941 */ /* 0x000fea0003800200 */
.L_x_394:
        /* <DEDUP_REMOVED lines=26> */
.L_x_397:
[----:B------:R-:W-:Y:S05]  /*c0fb0*/  BSYNC.RECONVERGENT B2 ;  /* 0x0000000000027941 */ /* 0x000fea0003800200 */
.L_x_396:
[----:B------:R-:W-:Y:S01]  /*c0fc0*/  LOP3.LUT P0, RZ, R63, 0x20, RZ, 0xc0, !PT ;  /* 0x000000203fff7812 */ /* 0x000fe2000780c0ff */
[----:B------:R-:W-:Y:S01]  /*c0fd0*/  IMAD.IADD R67, R9, 0x1, R67 ;  /* 0x0000000109437824 */ /* 0x000fe200078e0243 */
[----:B------:R-:W-:Y:S01]  /*c0fe0*/  SEL R13, RZ, 0x1, P2 ;  /* 0x00000001ff0d7807 */ /* 0x000fe20001000000 */
[----:B------:R-:W-:Y:S01]  /*c0ff0*/  IMAD.WIDE.U32 R18, R4, R36, RZ ;  /* 0x0000002404127225 */ /* 0x000fe200078e00ff */
[----:B------:R-:W-:Y:S01]  /*c1000*/  LOP3.LUT R7, RZ, R65, RZ, 0x33, !PT ;  /* 0x00000041ff077212 */ /* 0x000fe200078e33ff */
[----:B------:R-:W-:Y:S02]  /*c1010*/  BSSY.RECONVERGENT B2, `(.L_x_398) ;  /* 0x0000035000027945 */ /* 0x000fe40003800200 */
[----:B------:R-:W-:Y:S01]  /*c1020*/  IMAD.WIDE.U32.X R48, R14, R39, R48, P0 ;  /* 0x000000270e307225 */ /* 0x000fe200000e0430 */
[----:B------:R-:W-:-:S03]  /*c1030*/  IADD3 R64, P0, PT, R52, R73, RZ ;  /* 0x0000004934407210 */ /* 0x000fc60007f1e0ff */
[----:B------:R-:W-:Y:S01]  /*c1040*/  IMAD.WIDE.U32 R50, P3, R4, R37, R50 ;  /* 0x0000002504327225 */ /* 0x000fe20007860032 */
[----:B------:R-:W-:Y:S02]  /*c1050*/  ISETP.GE.U32.AND P1, PT, R64, R73, PT ;  /* 0x000000494000720c */ /* 0x000fe40003f26070 */
[----:B------:R-:W-:Y:S01]  /*c1060*/  IADD3 R13, P4, P6, R18, R48, R13 ;  /* 0x00000030120d7210 */ /* 0x000fe20007e9e00d */
        /* <DEDUP_REMOVED lines=10> */
[----:B------:R-:W-:Y:S01]  /*c1110*/  IMAD.X R62, R48, 0x1, R62, P6 ;  /* 0x00000001303e7824 */ /* 0x000fe200030e063e */
[----:B------:R-:W-:Y:S01]  /*c1120*/  IADD3 R18, P4, PT, R19, R52, RZ ;  /* 0x0000003413127210 */ /* 0x000fe20007f9e0ff */
[----:B------:R-:W-:Y:S01]  /*c1130*/  IMAD.X R19, RZ, RZ, RZ, P5 ;  /* 0x000000ffff137224 */ /* 0x000fe200028e06ff */
[----:B------:R-:W-:Y:S01]  /*c1140*/  IADD3 R15, P5, PT, R15, R16, RZ ;  /* 0x000000100f0f7210 */ /* 0x000fe20007fbe0ff */
[----:B------:R-:W-:Y:S01]  /*c1150*/  IMAD.WIDE.U32 R64, R67, R38, RZ ;  /* 0x0000002643407225 */ /* 0x000fe200078e00ff */
[----:B------:R-:W-:-:S02]  /*c1160*/  LOP3.LUT R7, RZ, R69, RZ, 0x33, !PT ;  /* 0x00000045ff077212 */ /* 0x000fc400078e33ff */
[----:B------:R-:W-:Y:S01]  /*c1170*/  ISETP.NE.U32.AND P6, PT, R15, RZ, PT ;  /* 0x000000ff0f00720c */ /* 0x000fe20003fc5070 */
[----:B------:R-:W-:Y:S01]  /*c1180*/  IMAD.X R47, RZ, RZ, R17, P5 ;  /* 0x000000ffff2f7224 */ /* 0x000fe200028e0611 */
[----:B------:R-:W-:Y:S01]  /*c1190*/  ISETP.GT.U32.AND.EX P0, PT, R18, R7, PT, P0 ;  /* 0x000000071200720c */ /* 0x000fe20003f04100 */
[----:B------:R-:W-:Y:S01]  /*c11a0*/  IMAD.MOV.U32 R18, RZ, RZ, R53 ;  /* 0x000000ffff127224 */ /* 0x000fe200078e0035 */
[----:B------:R-:W-:Y:S01]  /*c11b0*/  ISETP.GE.U32.AND P1, PT, R50, R13, PT ;  /* 0x0000000d3200720c */ /* 0x000fe20003f26070 */
[----:B------:R-:W-:Y:S01]  /*c11c0*/  IMAD.WIDE.U32 R64, P5, R8, R39, R64 ;  /* 0x0000002708407225 */ /* 0x000fe200078a0040 */
[----:B------:R-:W-:Y:S02]  /*c11d0*/  SEL R7, RZ, 0x1, !P0 ;  /* 0x00000001ff077807 */ /* 0x000fe40004000000 */
[----:B------:R-:W-:Y:S01]  /*c11e0*/  ISETP.NE.AND.EX P0, PT, R47, RZ, PT, P6 ;  /* 0x000000ff2f00720c */ /* 0x000fe20003f05360 */
[----:B------:R-:W-:Y:S01]  /*c11f0*/  IMAD.WIDE.U32.X R18, R67, R41, R18, P4 ;  /* 0x0000002943127225 */ /* 0x000fe200020e0412 */
[----:B------:R-:W-:-:S03]  /*c1200*/  ISETP.GE.U32.AND.EX P1, PT, R62, R48, PT, P1 ;  /* 0x000000303e00720c */ /* 0x000fc60003f26110 */
[----:B------:R-:W-:-:S04]  /*c1210*/  IMAD.WIDE.U32 R48, R8, R38, RZ ;  /* 0x0000002608307225 */ /* 0x000fc800078e00ff */
        /* <DEDUP_REMOVED lines=20> */
.L_x_399:
[----:B------:R-:W-:Y:S05]  /*c1360*/  BSYNC.RECONVERGENT B2 ;  /* 0x0000000000027941 */ /* 0x000fea0003800200 */
.L_x_398:
[C---:B------:R-:W-:Y:S01]  /*c1370*/  IMAD.WIDE.U32 R48, P4, R4.reuse, R3, R18 ;  /* 0x0000000304307225 */ /* 0x040fe20007880012 */
        /* <DEDUP_REMOVED lines=11> */
[----:B------:R-:W-:Y:S02]  /*c1430*/  IADD3 R48, P1, PT, R66, R19, RZ ;  /* 0x0000001342307210 */ /* 0x000fe40007f3e0ff */
[----:B------:R-:W-:Y:S01]  /*c1440*/  IADD3.X R9, PT, PT, R15, R5, RZ, P6, P5 ;  /* 0x000000050f097210 */ /* 0x000fe200037ea4ff */
[----:B------:R-:W-:Y:S01]  /*c1450*/  IMAD.MOV.U32 R16, RZ, RZ, R65 ;  /* 0x000000ffff107224 */ /* 0x000fe200078e0041 */
[----:B------:R-:W-:Y:S01]  /*c1460*/  ISETP.GE.U32.AND.EX P0, PT, R62, R13, PT, P0 ;  /* 0x0000000d3e00720c */ /* 0x000fe20003f06100 */
[----:B------:R-:W-:Y:S01]  /*c1470*/  IMAD.X R5, RZ, RZ, RZ, P4 ;  /* 0x000000ffff057224 */ /* 0x000fe200020e06ff */
[----:B------:R-:W-:Y:S01]  /*c1480*/  ISETP.GE.U32.AND P5, PT, R48, R19, PT ;  /* 0x000000133000720c */ /* 0x000fe20003fa6070 */
[----:B------:R-:W-:Y:S01]  /*c1490*/  IMAD.X R47, R70, 0x1, R9, P1 ;  /* 0x00000001462f7824 */ /* 0x000fe200008e0609 */
[----:B------:R-:W-:Y:S01]  /*c14a0*/  SEL R7, RZ, 0x1, P0 ;  /* 0x00000001ff077807 */ /* 0x000fe20000000000 */
[----:B------:R-:W-:-:S02]  /*c14b0*/  IMAD.MOV.U32 R4, RZ, RZ, R49 ;  /* 0x000000ffff047224 */ /* 0x000fc400078e0031 */
[----:B------:R-:W-:Y:S01]  /*c14c0*/  IMAD.WIDE.U32 R18, R8, R36, RZ ;  /* 0x0000002408127225 */ /* 0x000fe200078e00ff */
[----:B------:R-:W-:-:S03]  /*c14d0*/  ISETP.GE.U32.AND.EX P0, PT, R47, R9, PT, P5 ;  /* 0x000000092f00720c */ /* 0x000fc60003f06150 */
[----:B------:R-:W-:Y:S01]  /*c14e0*/  IMAD.WIDE.U32 R50, P4, R8, R37, R50 ;  /* 0x0000002508327225 */ /* 0x000fe20007880032 */
[----:B------:R-:W-:-:S03]  /*c14f0*/  SEL R9, RZ, 0x1, P0 ;  /* 0x00000001ff097807 */ /* 0x000fc60000000000 */
[----:B------:R-:W-:-:S04]  /*c1500*/  IMAD.WIDE.U32.X R16, R67, R39, R16, P3 ;  /* 0x0000002743107225 */ /* 0x000fc800018e0410 */
        /* <DEDUP_REMOVED lines=10> */
[----:B------:R-:W-:Y:S02]  /*c15b0*/  ISETP.GE.U32.AND P2, PT, R52, R40, PT ;  /* 0x000000283400720c */ /* 0x000fe40003f46070 */
[----:B------:R-:W-:Y:S01]  /*c15c0*/  ISETP.GE.U32.AND P1, PT, R48, R7, PT ;  /* 0x000000073000720c */ /* 0x000fe20003f26070 */
[----:B------:R-:W-:Y:S01]  /*c15d0*/  IMAD.X R49, RZ, RZ, R15, P0 ;  /* 0x000000ffff317224 */ /* 0x000fe200000e060f */
[----:B------:R-:W-:Y:S01]  /*c15e0*/  ISETP.GE.U32.AND.EX P2, PT, R62, R41, PT, P2 ;  /* 0x000000293e00720c */ /* 0x000fe20003f46120 */
[----:B------:R-:W-:Y:S01]  /*c15f0*/  IMAD.X R47, R50, 0x1, R47, P5 ;  /* 0x00000001322f7824 */ /* 0x000fe200028e062f */
[----:B------:R-:W-:Y:S01]  /*c1600*/  ISETP.NE.U32.AND P0, PT, R13, RZ, PT ;  /* 0x000000ff0d00720c */ /* 0x000fe20003f05070 */
[----:B------:R-:W-:Y:S01]  /*c1610*/  IMAD.WIDE.U32 R8, R8, R2, RZ ;  /* 0x0000000208087225 */ /* 0x000fe200078e00ff */
[----:B------:R-:W-:-:S02]  /*c1620*/  SEL R16, RZ, 0xffffffff, P2 ;  /* 0xffffffffff107807 */ /* 0x000fc40001000000 */
[----:B------:R-:W-:Y:S01]  /*c1630*/  ISETP.NE.AND.EX P0, PT, R49, RZ, PT, P0 ;  /* 0x000000ff3100720c */ /* 0x000fe20003f05300 */
[----:B------:R-:W-:Y:S01]  /*c1640*/  IMAD.X R15, RZ, RZ, RZ, P3 ;  /* 0x000000ffff0f7224 */ /* 0x000fe200018e06ff */
[----:B------:R-:W-:Y:S01]  /*c1650*/  SEL R7, RZ, 0x1, P2 ;  /* 0x00000001ff077807 */ /* 0x000fe20001000000 */
[----:B------:R-:W-:Y:S01]  /*c1660*/  IMAD.WIDE.U32.X R4, R67, R37, R4, P4 ;  /* 0x0000002543047225 */ /* 0x000fe200020e0404 */
[----:B------:R-:W-:Y:S02]  /*c1670*/  IADD3 R17, P5, PT, R16, R48, RZ ;  /* 0x0000003010117210 */ /* 0x000fe40007fbe0ff */
[----:B------:R-:W-:Y:S01]  /*c1680*/  ISETP.GE.U32.AND.EX P1, PT, R47, R50, PT, P1 ;  /* 0x000000322f00720c */ /* 0x000fe20003f26110 */
[----:B------:R-:W-:Y:S01]  /*c1690*/  IMAD.MOV.U32 R14, RZ, RZ, R19 ;  /* 0x000000ffff0e7224 */ /* 0x000fe200078e0013 */
[----:B------:R-:W-:Y:S01]  /*c16a0*/  ISETP.GE.U32.AND P2, PT, R48, R7, PT ;  /* 0x000000073000720c */ /* 0x000fe20003f46070 */
[----:B------:R-:W-:Y:S01]  /*c16b0*/  IMAD.X R16, R16, 0x1, R47, P5 ;  /* 0x0000000110107824 */ /* 0x000fe200028e062f */
[----:B------:R-:W-:-:S02]  /*c16c0*/  IADD3 R51, P3, PT, R9, R18, RZ ;  /* 0x0000001209337210 */ /* 0x000fc40007f7e0ff */
[----:B------:R-:W-:Y:S02]  /*c16d0*/  ISETP.GE.U32.AND P5, PT, R17, R38, PT ;  /* 0x000000261100720c */ /* 0x000fe40003fa6070 */
        /* <DEDUP_REMOVED lines=66> */
[----:B------:R-:W-:-:S04]  /*c1b00*/  IMAD.WIDE.U32 R84, R17, R59, RZ ;  /* 0x0000003b11547225 */ /* 0x000fc800078e00ff */
[----:B------:R-:W-:Y:S01]  /*c1b10*/  IMAD.MOV.U32 R88, RZ, RZ, R5 ;  /* 0x000000ffff587224 */ /* 0x000fe200078e0005 */
[----:B------:R-:W-:Y:S01]  /*c1b20*/  IADD3 R115, P4, PT, R85, R8, RZ ;  /* 0x0000000855737210 */ /* 0x000fe20007f9e0ff */
[----:B------:R-:W-:-:S04]  /*c1b30*/  IMAD.WIDE.U32 R10, P2, R55, R17, R10 ;  /* 0x00000011370a7225 */ /* 0x000fc8000784000a */
[----:B------:R-:W-:-:S04]  /*c1b40*/  IMAD.WIDE.U32 R6, R17, R56, RZ ;  /* 0x0000003811067225 */ /* 0x000fc800078e00ff */
[----:B------:R-:W-:Y:S01]  /*c1b50*/  IMAD.WIDE.U32 R4, R71, R57, RZ ;  /* 0x0000003947047225 */ /* 0x000fe200078e00ff */
[----:B------:R-:W-:-:S03]  /*c1b60*/  IADD3 R85, P5, PT, R7, R10, RZ ;  /* 0x0000000a07557210 */ /* 0x000fc60007fbe0ff */
[----:B------:R-:W-:-:S04]  /*c1b70*/  IMAD.WIDE.U32 R14, R95, R61, RZ ;  /* 0x0000003d5f0e7225 */ /* 0x000fc800078e00ff */
[----:B------:R-:W-:Y:S02]  /*c1b80*/  IMAD.MOV.U32 R66, RZ, RZ, R11 ;  /* 0x000000ffff427224 */ /* 0x000fe400078e000b */
[----:B------:R-:W-:Y:S02]  /*c1b90*/  IMAD.X R77, RZ, RZ, RZ, P0 ;  /* 0x000000ffff4d7224 */ /* 0x000fe400000e06ff */
        /* <DEDUP_REMOVED lines=50> */
[----:B------:R-:W-:-:S04]  /*c1ec0*/  IMAD.WIDE.U32 R92, R109, R61, RZ ;  /* 0x0000003d6d5c7225 */ /* 0x000fc800078e00ff */
[----:B------:R-:W-:Y:S01]  /*c1ed0*/  IMAD.WIDE.U32.X R82, R60, R95, R82, P3 ;  /* 0x0000005f3c527225 */ /* 0x000fe200018e0452 */
[----:B------:R-:W-:Y:S02]  /*c1ee0*/  IADD3 R7, P3, PT, R51, R18, RZ ;  /* 0x0000001233077210 */ /* 0x000fe40007f7e0ff */
[----:B------:R-:W-:Y:S01]  /*c1ef0*/  LOP3.LUT R51, RZ, R92, RZ, 0x33, !PT ;  /* 0x0000005cff337212 */ /* 0x000fe200078e33ff */
        /* <DEDUP_REMOVED lines=12> */
[----:B------:R-:W-:-:S04]  /*c1fc0*/  IMAD.WIDE.U32 R96, R111, R59, RZ ;  /* 0x0000003b6f607225 */ /* 0x000fc800078e00ff */
[----:B------:R-:W-:-:S04]  /*c1fd0*/  IMAD.WIDE.U32 R94, P1, R60, R109, R18 ;  /* 0x0000006d3c5e7225 */ /* 0x000fc80007820012 */
[----:B------:R-:W-:Y:S01]  /*c1fe0*/  IMAD.WIDE.U32 R106, R90, R40, RZ ;  /* 0x000000285a6a7225 */ /* 0x000fe200078e00ff */
[----:B------:R-:W-:-:S03]  /*c1ff0*/  IADD3 R71, P2, PT, R93, R94, RZ ;  /* 0x0000005e5d477210 */ /* 0x000fc60007f5e0ff */
[----:B------:R-:W-:Y:S01]  /*c2000*/  IMAD.WIDE.U32.X R18, R54, R103, R100, P3 ;  /* 0x0000006736127225 */ /* 0x000fe200018e0464 */
[----:B------:R-:W-:-:S03]  /*c2010*/  ISETP.GT.U32.AND P0, PT, R106, R51, PT ;  /* 0x000000336a00720c */ /* 0x000fc60003f04070 */
[----:B------:R-:W-:-:S04]  /*c2020*/  IMAD.WIDE.U32 R100, P3, R58, R109, R96 ;  /* 0x0000006d3a647225 */ /* 0x000fc80007860060 */
[----:B------:R-:W-:-:S04]  /*c2030*/  IMAD.WIDE.U32.X R64, R55, R103, R98, P5 ;  /* 0x0000006737407225 */ /* 0x000fc800028e0462 */
[----:B------:R-:W-:Y:S02]  /*c2040*/  IMAD.MOV.U32 R96, RZ, RZ, R95 ;  /* 0x000000ffff607224 */ /* 0x000fe400078e005f */
[----:B------:R-:W-:-:S04]  /*c2050*/  IMAD.WIDE.U32 R98, R109, R59, RZ ;  /* 0x0000003b6d627225 */ /* 0x000fc800078e00ff */
[----:B------:R-:W-:-:S04]  /*c2060*/  IMAD.WIDE.U32 R94, R111, R57, RZ ;  /* 0x000000396f5e7225 */ /* 0x000fc800078e00ff */
[----:B------:R-:W-:Y:S01]  /*c2070*/  IMAD.X R97, RZ, RZ, RZ, P1 ;  /* 0x000000ffff617224 */ /* 0x000fe200008e06ff */
[----:B------:R-:W-:Y:S01]  /*c2080*/  IADD3 R59, P1, PT, R99, R100, RZ ;  /* 0x00000064633b7210 */ /* 0x000fe20007f3e0ff */
[----:B------:R-:W-:-:S04]  /*c2090*/  IMAD.WIDE.U32 R104, R111, R56, RZ ;  /* 0x000000386f687225 */ /* 0x000fc800078e00ff */
[----:B------:R-:W-:Y:S02]  /*c20a0*/  IMAD R51, R71, R42, RZ ;  /* 0x0000002a47337224 */ /* 0x000fe400078e02ff */
[----:B------:R-:W-:-:S04]  /*c20b0*/  IMAD.WIDE.U32.X R78, R60, R103, R78, P4 ;  /* 0x000000673c4e7225 */ /* 0x000fc800020e044e */
[----:B------:R-:W-:Y:S02]  /*c20c0*/  IMAD.MOV.U32 R102, RZ, RZ, R101 ;  /* 0x000000ffff667224 */ /* 0x000fe400078e0065 */
[----:B------:R-:W-:-:S04]  /*c20d0*/  IMAD.WIDE.U32.X R60, R60, R111, R96, P2 ;  /* 0x0000006f3c3c7225 */ /* 0x000fc800010e0460 */
[----:B------:R-:W-:-:S04]  /*c20e0*/  IMAD.WIDE.U32 R100, P4, R54, R109, R94 ;  /* 0x0000006d36647225 */ /* 0x000fc8000788005e */
[----:B------:R-:W-:-:S04]  /*c20f0*/  IMAD.WIDE.U32.X R72, R58, R103, R72, P6 ;  /* 0x000000673a487225 */ /* 0x000fc800030e0448 */
[----:B------:R-:W-:Y:S02]  /*c2100*/  IMAD R51, R92, R43, R51 ;  /* 0x0000002b5c337224 */ /* 0x000fe400078e0233 */
[----:B------:R-:W-:Y:S02]  /*c2110*/  IMAD.X R103, RZ, RZ, RZ, P3 ;  /* 0x000000ffff677224 */ /* 0x000fe400018e06ff */
[----:B------:R-:W-:-:S04]  /*c2120*/  IMAD.WIDE.U32 R104, P3, R55, R109, R104 ;  /* 0x0000006d37687225 */ /* 0x000fc80007860068 */
[----:B------:R-:W-:-:S04]  /*c2130*/  IMAD.WIDE.U32 R92, R109, R56, RZ ;  /* 0x000000386d5c7225 */ /* 0x000fc800078e00ff */
[----:B------:R-:W-:-:S04]  /*c2140*/  IMAD.WIDE.U32 R96, R109, R57, RZ ;  /* 0x000000396d607225 */ /* 0x000fc800078e00ff */
[----:B------:R-:W-:Y:S01]  /*c2150*/  IMAD.X R99, RZ, RZ, RZ, P4 ;  /* 0x000000ffff637224 */ /* 0x000fe200020e06ff */
[----:B------:R-:W-:Y:S01]  /*c2160*/  IADD3 R109, P4, P5, R86, R98, R60 ;  /* 0x00000062566d7210 */ /* 0x000fe20007d9e03c */
[----:B------:R-:W-:Y:S01]  /*c2170*/  IMAD.IADD R53, R91, 0x1, R51 ;  /* 0x000000015b357824 */ /* 0x000fe200078e0233 */
[----:B------:R-:W-:Y:S01]  /*c2180*/  IADD3 R91, P2, PT, R93, R104, RZ ;  /* 0x000000685d5b7210 */ /* 0x000fe20007f5e0ff */
[----:B------:R-:W-:Y:S01]  /*c2190*/  IMAD.MOV.U32 R94, RZ, RZ, R105 ;  /* 0x000000ffff5e7224 */ /* 0x000fe200078e0069 */
[----:B------:R-:W-:Y:S01]  /*c21a0*/  IADD3.X R106, PT, PT, R113, R59, R61, P4, P5 ;  /* 0x0000003b716a7210 */ /* 0x000fe200027ea43d */
[----:B------:R-:W-:Y:S01]  /*c21b0*/  IMAD.WIDE.U32.X R56, R58, R111, R102, P1 ;  /* 0x0000006f3a387225 */ /* 0x000fe200008e0466 */
[----:B------:R-:W-:Y:S02]  /*c21c0*/  ISETP.GE.U32.AND P1, PT, R109, R86, PT ;  /* 0x000000566d00720c */ /* 0x000fe40003f26070 */
[----:B------:R-:W-:Y:S01]  /*c21d0*/  LOP3.LUT R51, RZ, R71, RZ, 0x33, !PT ;  /* 0x00000047ff337212 */ /* 0x000fe200078e33ff */
[----:B------:R-:W-:Y:S01]  /*c21e0*/  IMAD.WIDE.U32 R104, R53, R40, RZ ;  /* 0x0000002835687225 */ /* 0x000fe200078e00ff */
[----:B------:R-:W-:-:S03]  /*c21f0*/  ISETP.GE.U32.AND.EX P1, PT, R106, R113, PT, P1 ;  /* 0x000000716a00720c */ /* 0x000fc60003f26110 */
[----:B------:R-:W-:Y:S01]  /*c2200*/  IMAD.X R95, RZ, RZ, RZ, P3 ;  /* 0x000000ffff5f7224 */ /* 0x000fe200018e06ff */
[----:B------:R-:W-:Y:S01]  /*c2210*/  IADD3 R108, P3, PT, R97, R100, RZ ;  /* 0x00000064616c7210 */ /* 0x000fe20007f7e0ff */
[----:B------:R-:W-:Y:S01]  /*c2220*/  IMAD.WIDE.U32 R60, R53, R38, RZ ;  /* 0x00000026353c7225 */ /* 0x000fe200078e00ff */
[----:B------:R-:W-:-:S03]  /*c2230*/  SEL R71, RZ, 0x1, P1 ;  /* 0x00000001ff477807 */ /* 0x000fc60000800000 */
[----:B------:R-:W-:Y:S02]  /*c2240*/  IMAD.MOV.U32 R98, RZ, RZ, R101 ;  /* 0x000000ffff627224 */ /* 0x000fe400078e0065 */
[----:B------:R-:W-:-:S04]  /*c2250*/  IMAD.WIDE.U32 R104, P4, R90, R41, R104 ;  /* 0x000000295a687225 */ /* 0x000fc80007880068 */
[----:B------:R-:W-:Y:S01]  /*c2260*/  IMAD.WIDE.U32.X R58, R54, R111, R98, P3 ;  /* 0x0000006f363a7225 */ /* 0x000fe200018e0462 */
[----:B------:R-:W-:-:S03]  /*c2270*/  IADD3 R54, P3, PT, R107, R104, RZ ;  /* 0x000000686b367210 */ /* 0x000fc60007f7e0ff */
[----:B------:R-:W-:Y:S01]  /*c2280*/  IMAD.WIDE.U32.X R94, R55, R111, R94, P2 ;  /* 0x0000006f375e7225 */ /* 0x000fe200010e045e */
[----:B------:R-:W-:-:S03]  /*c2290*/  ISETP.GT.U32.AND.EX P0, PT, R54, R51, PT, P0 ;  /* 0x000000333600720c */ /* 0x000fc60003f04100 */
[----:B------:R-:W-:Y:S01]  /*c22a0*/  IMAD.WIDE.U32 R98, P1, R90, R39, R60 ;  /* 0x000000275a627225 */ /* 0x000fe2000782003c */
[----:B------:R-:W-:-:S03]  /*c22b0*/  SEL R51, RZ, 0x1, !P0 ;  /* 0x00000001ff337807 */ /* 0x000fc60004000000 */
[----:B------:R-:W-:Y:S01]  /*c22c0*/  IMAD.X R55, RZ, RZ, RZ, P4 ;  /* 0x000000ffff377224 */ /* 0x000fe200020e06ff */
[----:B------:R-:W-:Y:S01]  /*c22d0*/  IADD3 R71, P4, P5, R84, R88, R71 ;  /* 0x0000005854477210 */ /* 0x000fe20007d9e047 */
[----:B------:R-:W-:-:S03]  /*c22e0*/  IMAD.WIDE.U32 R60, R90, R38, RZ ;  /* 0x000000265a3c7225 */ /* 0x000fc600078e00ff */
[----:B------:R-:W-:Y:S01]  /*c22f0*/  IADD3.X R75, PT, PT, R115, R89, RZ, P4, P5 ;  /* 0x00000059734b7210 */ /* 0x000fe200027ea4ff */
[----:B------:R-:W-:Y:S01]  /*c2300*/  IMAD.WIDE.U32 R102, R53, R36, RZ ;  /* 0x0000002435667225 */ /* 0x000fe200078e00ff */
[----:B------:R-:W-:Y:S02]  /*c2310*/  IADD3 R97, P2, PT, R61, R98, RZ ;  /* 0x000000623d617210 */ /* 0x000fe40007f5e0ff */
[----:B------:R-:W-:Y:S01]  /*c2320*/  IADD3 R61, P5, P6, R71, R92, R56 ;  /* 0x0000005c473d7210 */ /* 0x000fe20007ebe038 */
[----:B------:R-:W-:Y:S02]  /*c2330*/  IMAD.MOV.U32 R54, RZ, RZ, R105 ;  /* 0x000000ffff367224 */ /* 0x000fe400078e0069 */
[----:B------:R-:W-:Y:S01]  /*c2340*/  IMAD.X R101, RZ, RZ, RZ, P1 ;  /* 0x000000ffff657224 */ /* 0x000fe200008e06ff */
[----:B------:R-:W-:Y:S01]  /*c2350*/  IADD3.X R84, PT, PT, R75, R91, R57, P5, P6 ;  /* 0x0000005b4b547210 */ /* 0x000fe20002fec439 */
[----:B------:R-:W-:-:S04]  /*c2360*/  IMAD.WIDE.U32 R102, P1, R90, R37, R102 ;  /* 0x000000255a667225 */ /* 0x000fc80007820066 */
[----:B------:R-:W-:-:S04]  /*c2370*/  IMAD.WIDE.U32 R92, R90, R36, RZ ;  /* 0x000000245a5c7225 */ /* 0x000fc800078e00ff */
[----:B------:R-:W-:Y:S01]  /*c2380*/  IMAD.WIDE.U32.X R54, R53, R41, R54, P3 ;  /* 0x0000002935367225 */ /* 0x000fe200018e0436 */
[----:B------:R-:W-:Y:S02]  /*c2390*/  IADD3 R105, P4, PT, R93, R102, RZ ;  /* 0x000000665d697210 */ /* 0x000fe40007f9e0ff */
[----:B------:R-:W-:Y:S01]  /*c23a0*/  IADD3 R93, P5, PT, R61, R8, RZ ;  /* 0x000000083d5d7210 */ /* 0x000fe20007fbe0ff */
[----:B------:R-:W-:Y:S01]  /*c23b0*/  IMAD.WIDE.U32 R88, R53, R2, RZ ;  /* 0x0000000235587225 */ /* 0x000fe200078e00ff */
[----:B------:R-:W-:-:S03]  /*c23c0*/  IADD3 R60, P0, P6, R60, R54, R51 ;  /* 0x000000363c3c7210 */ /* 0x000fc60007e1e033 */
[----:B------:R-:W-:Y:S01]  /*c23d0*/  IMAD.MOV.U32 R100, RZ, RZ, R99 ;  /* 0x000000ffff647224 */ /* 0x000fe200078e0063 */
[----:B------:R-:W-:Y:S01]  /*c23e0*/  IADD3.X R51, PT, PT, R97, R55, RZ, P0, P6 ;  /* 0x0000003761337210 */ /* 0x000fe200007ec4ff */
[----:B------:R-:W-:Y:S01]  /*c23f0*/  IMAD.X R99, RZ, RZ, RZ, P1 ;  /* 0x000000ffff637224 */ /* 0x000fe200008e06ff */
[----:B------:R-:W-:Y:S01]  /*c2400*/  ISETP.GE.U32.AND P1, PT, R61, R71, PT ;  /* 0x000000473d00720c */ /* 0x000fe20003f26070 */
[----:B------:R-:W-:Y:S01]  /*c2410*/  IMAD.WIDE.U32 R88, P3, R90, R3, R88 ;  /* 0x000000035a587225 */ /* 0x000fe20007860058 */
[----:B------:R-:W-:Y:S02]  /*c2420*/  ISETP.GE.U32.AND P0, PT, R93, R8, PT ;  /* 0x000000085d00720c */ /* 0x000fe40003f06070 */
[----:B------:R-:W-:Y:S01]  /*c2430*/  ISETP.GE.U32.AND.EX P1, PT, R84, R75, PT, P1 ;  /* 0x0000004b5400720c */ /* 0x000fe20003f26110 */
        /* <DEDUP_REMOVED lines=8> */
[----:B------:R-:W-:Y:S01]  /*c24c0*/  IMAD.WIDE.U32.X R88, R53, R39, R100, P2 ;  /* 0x0000002735587225 */ /* 0x000fe200010e0464 */
[----:B------:R-:W-:Y:S02]  /*c24d0*/  ISETP.GE.U32.AND.EX P0, PT, R84, R9, PT, P0 ;  /* 0x000000095400720c */ /* 0x000fe40003f06100 */
[----:B------:R-:W-:Y:S01]  /*c24e0*/  ISETP.GE.U32.AND P1, PT, R75, R60, PT ;  /* 0x0000003c4b00720c */ /* 0x000fe20003f26070 */
[----:B------:R-:W-:Y:S01]  /*c24f0*/  IMAD.WIDE.U32.X R60, R53, R37, R98, P4 ;  /* 0x00000025353c7225 */ /* 0x000fe200020e0462 */
[----:B------:R-:W-:-:S03]  /*c2500*/  IADD3 R57, P2, P6, R6, R76, R57 ;  /* 0x0000004c06397210 */ /* 0x000fc60007e5e039 */
[----:B------:R-:W-:Y:S01]  /*c2510*/  IMAD.WIDE.U32.X R8, R53, R3, R90, P3 ;  /* 0x0000000335087225 */ /* 0x000fe200018e045a */
[----:B------:R-:W-:Y:S02]  /*c2520*/  SEL R53, RZ, 0x1, P0 ;  /* 0x00000001ff357807 */ /* 0x000fe40000000000 */
[----:B------:R-:W-:Y:S01]  /*c2530*/  IADD3.X R85, PT, PT, R85, R77, RZ, P2, P6 ;  /* 0x0000004d55557210 */ /* 0x000fe200017ec4ff */
[----:B------:R-:W-:Y:S01]  /*c2540*/  IMAD.X R106, R51, 0x1, R106, P5 ;  /* 0x00000001336a7824 */ /* 0x000fe200028e066a */
[----:B------:R-:W-:Y:S01]  /*c2550*/  IADD3 R97, P0, P2, R57, R96, R94 ;  /* 0x0000006039617210 */ /* 0x000fe20007a1e05e */
[----:B------:R-:W-:Y:S01]  /*c2560*/  IMAD.WIDE.U32 R54, R75, R42, RZ ;  /* 0x0000002a4b367225 */ /* 0x000fe200078e00ff */
[----:B------:R-:W-:Y:S02]  /*c2570*/  IADD3 R10, P4, P5, R10, R82, R53 ;  /* 0x000000520a0a7210 */ /* 0x000fe40007d9e035 */
[----:B------:R-:W-:Y:S01]  /*c2580*/  IADD3.X R95, PT, PT, R85, R108, R95, P0, P2 ;  /* 0x0000006c555f7210 */ /* 0x000fe200007e445f */
[----:B------:R-:W-:Y:S01]  /*c2590*/  IMAD R6, R106, R42, RZ ;  /* 0x0000002a6a067224 */ /* 0x000fe200078e02ff */
[----:B------:R-:W-:Y:S01]  /*c25a0*/  IADD3 R53, P6, PT, R10, R97, RZ ;  /* 0x000000610a357210 */ /* 0x000fe20007fde0ff */
[----:B------:R-:W-:Y:S01]  /*c25b0*/  IMAD.WIDE.U32 R76, R54, R40, RZ ;  /* 0x00000028364c7225 */ /* 0x000fe200078e00ff */
[----:B------:R-:W-:-:S02]  /*c25c0*/  IADD3.X R82, PT, PT, R87, R83, RZ, P4, P5 ;  /* 0x0000005357527210 */ /* 0x000fc400027ea4ff */
[----:B------:R-:W-:Y:S02]  /*c25d0*/  ISETP.GE.U32.AND.EX P3, PT, R106, R51, PT, P1 ;  /* 0x000000336a00720c */ /* 0x000fe40003f66110 */
[----:B------:R-:W-:Y:S01]  /*c25e0*/  LOP3.LUT R51, RZ, R75, RZ, 0x33, !PT ;  /* 0x0000004bff337212 */ /* 0x000fe200078e33ff */
[----:B------:R-:W-:Y:S01]  /*c25f0*/  IMAD.X R71, R82, 0x1, R95, P6 ;  /* 0x0000000152477824 */ /* 0x000fe200030e065f */
[----:B------:R-:W-:Y:S01]  /*c2600*/  ISETP.GE.U32.AND P2, PT, R97, R57, PT ;  /* 0x000000396100720c */ /* 0x000fe20003f46070 */
[----:B------:R-:W-:Y:S01]  /*c2610*/  IMAD R75, R75, R43, R6 ;  /* 0x0000002b4b4b7224 */ /* 0x000fe200078e0206 */
[----:B------:R-:W-:Y:S02]  /*c2620*/  ISETP.GE.U32.AND P0, PT, R53, R10, PT ;  /* 0x0000000a3500720c */ /* 0x000fe40003f06070 */
[----:B------:R-:W-:Y:S01]  /*c2630*/  ISETP.GT.U32.AND P1, PT, R76, R51, PT ;  /* 0x000000334c00720c */ /* 0x000fe20003f24070 */
[----:B------:R-:W-:Y:S01]  /*c2640*/  IMAD.IADD R57, R55, 0x1, R75 ;  /* 0x0000000137397824 */ /* 0x000fe200078e024b */
[----:B------:R-:W-:-:S02]  /*c2650*/  ISETP.GE.U32.AND.EX P2, PT, R95, R85, PT, P2 ;  /* 0x000000555f00720c */ /* 0x000fc40003f46120 */
[----:B------:R-:W-:Y:S02]  /*c2660*/  SEL R51, RZ, 0x1, P3 ;  /* 0x00000001ff337807 */ /* 0x000fe40001800000 */
        /* <DEDUP_REMOVED lines=11> */
[----:B------:R-:W-:Y:S01]  /*c2720*/  IADD3.X R51, PT, PT, R47, R67, RZ, P3, P4 ;  /* 0x000000432f337210 */ /* 0x000fe20001fe84ff */
[----:B------:R-:W-:Y:S01]  /*c2730*/  IMAD.WIDE.U32 R74, P4, R54, R41, R74 ;  /* 0x00000029364a7225 */ /* 0x000fe2000788004a */
[----:B------:R-:W-:Y:S02]  /*c2740*/  ISETP.GE.U32.AND.EX P2, PT, R55, R62, PT, P2 ;  /* 0x0000003e3700720c */ /* 0x000fe40003f46120 */
[----:B------:R-:W-:Y:S01]  /*c2750*/  IADD3 R93, P3, PT, R92, R93, RZ ;  /* 0x0000005d5c5d7210 */ /* 0x000fe20007f7e0ff */
[----:B------:R-:W-:Y:S01]  /*c2760*/  IMAD.WIDE.U32 R66, R57, R38, RZ ;  /* 0x0000002639427225 */ /* 0x000fe200078e00ff */
[----:B------:R-:W-:-:S02]  /*c2770*/  IADD3 R47, P6, PT, R6, R58, RZ ;  /* 0x0000003a062f7210 */ /* 0x000fc40007fde0ff */
[----:B------:R-:W-:Y:S02]  /*c2780*/  IADD3.X R81, PT, PT, R13, R81, RZ, P0, P5 ;  /* 0x000000510d517210 */ /* 0x000fe400007ea4ff */
[----:B------:R-:W-:Y:S01]  /*c2790*/  SEL R13, RZ, 0x1, P2 ;  /* 0x00000001ff0d7807 */ /* 0x000fe20001000000 */
[----:B------:R-:W-:Y:S01]  /*c27a0*/  IMAD.X R58, R51, 0x1, R59, P6 ;  /* 0x00000001333a7824 */ /* 0x000fe200030e063b */
[----:B------:R-:W-:Y:S01]  /*c27b0*/  IADD3 R53, P5, PT, R77, R74, RZ ;  /* 0x0000004a4d357210 */ /* 0x000fe20007fbe0ff */
[----:B------:R-:W-:Y:S01]  /*c27c0*/  IMAD.X R77, R88, 0x1, R84, P3 ;  /* 0x00000001584d7824 */ /* 0x000fe200018e0654 */
[----:B------:R-:W-:Y:S02]  /*c27d0*/  IADD3 R71, P3, PT, R12, R47, RZ ;  /* 0x0000002f0c477210 */ /* 0x000fe40007f7e0ff */
[----:B------:R-:W-:Y:S01]  /*c27e0*/  IADD3 R70, P2, P6, R70, R78, R13 ;  /* 0x0000004e46467210 */ /* 0x000fe20007e5e00d */
[----:B------:R-:W-:Y:S01]  /*c27f0*/  IMAD.X R13, RZ, RZ, RZ, P4 ;  /* 0x000000ffff0d7224 */ /* 0x000fe200020e06ff */
[----:B------:R-:W-:Y:S01]  /*c2800*/  LOP3.LUT R4, RZ, R106, RZ, 0x33, !PT ;  /* 0x0000006aff047212 */ /* 0x000fe200078e33ff */
[----:B------:R-:W-:Y:S01]  /*c2810*/  IMAD.X R62, R81, 0x1, R58, P3 ;  /* 0x00000001513e7824 */ /* 0x000fe200018e063a */
[----:B------:R-:W-:-:S02]  /*c2820*/  IADD3.X R15, PT, PT, R15, R79, RZ, P2, P6 ;  /* 0x0000004f0f0f7210 */ /* 0x000fc400017ec4ff */
[----:B------:R-:W-:Y:S01]  /*c2830*/  ISETP.GE.U32.AND P2, PT, R71, R12, PT ;  /* 0x0000000c4700720c */ /* 0x000fe20003f46070 */
[----:B------:R-:W-:Y:S01]  /*c2840*/  IMAD.MOV.U32 R12, RZ, RZ, R75 ;  /* 0x000000ffff0c7224 */ /* 0x000fe200078e004b */
[----:B------:R-:W-:Y:S02]  /*c2850*/  IADD3 R71, P6, PT, R70, R71, RZ ;  /* 0x0000004746477210 */ /* 0x000fe40007fde0ff */
[----:B------:R-:W-:Y:S01]  /*c2860*/  ISETP.GE.U32.AND.EX P2, PT, R62, R81, PT, P2 ;  /* 0x000000513e00720c */ /* 0x000fe20003f46120 */
[----:B------:R-:W-:Y:S01]  /*c2870*/  IMAD.WIDE.U32.X R12, R57, R41, R12, P5 ;  /* 0x00000029390c7225 */ /* 0x000fe200028e040c */
[----:B------:R-:W-:Y:S02]  /*c2880*/  ISETP.GE.U32.AND P3, PT, R47, R6, PT ;  /* 0x000000062f00720c */ /* 0x000fe40003f66070 */
[----:B------:R-:W-:Y:S01]  /*c2890*/  ISETP.GT.U32.AND.EX P1, PT, R53, R4, PT, P1 ;  /* 0x000000043500720c */ /* 0x000fe20003f24110 */
[----:B------:R-:W-:Y:S01]  /*c28a0*/  IMAD.X R62, R15, 0x1, R62, P6 ;  /* 0x000000010f3e7824 */ /* 0x000fe200030e063e */
[----:B------:R-:W-:-:S02]  /*c28b0*/  ISETP.GE.U32.AND P6, PT, R71, R70, PT ;  /* 0x000000464700720c */ /* 0x000fc40003fc6070 */
[----:B------:R-:W-:Y:S01]  /*c28c0*/  SEL R53, RZ, 0x1, P2 ;  /* 0x00000001ff357807 */ /* 0x000fe20001000000 */
[----:B------:R-:W-:Y:S01]  /*c28d0*/  IMAD.WIDE.U32 R66, P2, R54, R39, R66 ;  /* 0x0000002736427225 */ /* 0x000fe20007840042 */
[----:B------:R-:W-:Y:S02]  /*c28e0*/  ISETP.GE.U32.AND P0, PT, R93, R92, PT ;  /* 0x0000005c5d00720c */ /* 0x000fe40003f06070 */
[----:B------:R-:W-:Y:S01]  /*c28f0*/  ISETP.GE.U32.AND.EX P4, PT, R58, R51, PT, P3 ;  /* 0x000000333a00720c */ /* 0x000fe20003f86130 */
[----:B------:R-:W-:Y:S01]  /*c2900*/  IMAD.WIDE.U32 R58, R54, R38, RZ ;  /* 0x00000026363a7225 */ /* 0x000fe200078e00ff */
        /* <DEDUP_REMOVED lines=8> */
[----:B------:R-:W-:Y:S01]  /*c2990*/  IADD3 R58, P4, P3, R58, R12, R15 ;  /* 0x0000000c3a3a7210 */ /* 0x000fe20007b9e00f */
[----:B------:R-:W-:Y:S01]  /*c29a0*/  IMAD.X R15, RZ, RZ, RZ, P2 ;  /* 0x000000ffff0f7224 */ /* 0x000fe200010e06ff */
[----:B------:R-:W-:-:S02]  /*c29b0*/  SEL R5, RZ, 0x1, P0 ;  /* 0x00000001ff057807 */ /* 0x000fc40000000000 */
[----:B------:R-:W-:Y:S02]  /*c29c0*/  IADD3 R59, P1, PT, R59, R66, RZ ;  /* 0x000000423b3b7210 */ /* 0x000fe40007f3e0ff */
[----:B------:R-:W-:Y:S02]  /*c29d0*/  IADD3 R51, P6, P0, R53, R16, R51 ;  /* 0x0000001035337210 */ /* 0x000fe400078de033 */
[----:B------:R-:W-:Y:S02]  /*c29e0*/  IADD3 R52, P2, P5, R52, R72, R47 ;  /* 0x0000004834347210 */ /* 0x000fe40007d5e02f */
[----:B------:R-:W-:Y:S02]  /*c29f0*/  IADD3.X R6, PT, PT, R59, R13, RZ, P4, P3 ;  /* 0x0000000d3b067210 */ /* 0x000fe400027e64ff */
[----:B------:R-:W-:Y:S02]  /*c2a00*/  IADD3.X R66, PT, PT, R69, R17, RZ, P6, P0 ;  /* 0x0000001145427210 */ /* 0x000fe400037e04ff */
[----:B------:R-:W-:-:S02]  /*c2a10*/  IADD3.X R11, PT, PT, R11, R73, RZ, P2, P5 ;  /* 0x000000490b0b7210 */ /* 0x000fc400017ea4ff */
[----:B------:R-:W-:Y:S02]  /*c2a20*/  IADD3 R67, P3, PT, R52, R51, RZ ;  /* 0x0000003334437210 */ /* 0x000fe40007f7e0ff */
[----:B------:R-:W-:Y:S02]  /*c2a30*/  IADD3 R93, P0, PT, R58, R93, RZ ;  /* 0x0000005d3a5d7210 */ /* 0x000fe40007f1e0ff */
[----:B------:R-:W-:Y:S01]  /*c2a40*/  ISETP.GE.U32.AND P2, PT, R67, R52, PT ;  /* 0x000000344300720c */ /* 0x000fe20003f46070 */
[----:B------:R-:W-:Y:S01]  /*c2a50*/  IMAD.X R52, R11, 0x1, R66, P3 ;  /* 0x000000010b347824 */ /* 0x000fe200018e0642 */
[----:B------:R-:W-:Y:S01]  /*c2a60*/  IADD3 R56, P4, P5, R56, R60, R5 ;  /* 0x0000003c38387210 */ /* 0x000fe20007d9e005 */
[----:B------:R-:W-:Y:S01]  /*c2a70*/  IMAD.X R77, R6, 0x1, R77, P0 ;  /* 0x00000001064d7824 */ /* 0x000fe200000e064d */
[----:B------:R-:W-:Y:S01]  /*c2a80*/  ISETP.GE.U32.AND P0, PT, R93, R58, PT ;  /* 0x0000003a5d00720c */ /* 0x000fe20003f06070 */
[----:B------:R-:W-:Y:S01]  /*c2a90*/  IMAD.WIDE.U32 R4, R57, R36, RZ ;  /* 0x0000002439047225 */ /* 0x000fe200078e00ff */
[----:B------:R-:W-:-:S02]  /*c2aa0*/  ISETP.GE.U32.AND.EX P2, PT, R52, R11, PT, P2 ;  /* 0x0000000b3400720c */ /* 0x000fc40003f46120 */
[----:B------:R-:W-:Y:S01]  /*c2ab0*/  IADD3.X R60, PT, PT, R103, R61, RZ, P4, P5 ;  /* 0x0000003d673c7210 */ /* 0x000fe200027ea4ff */
[----:B------:R-:W-:Y:S01]  /*c2ac0*/  IMAD R16, R77, R42, RZ ;  /* 0x0000002a4d107224 */ /* 0x000fe200078e02ff */
[----:B------:R-:W-:Y:S01]  /*c2ad0*/  SEL R47, RZ, 0x1, P2 ;  /* 0x00000001ff2f7807 */ /* 0x000fe20001000000 */
[----:B------:R-:W-:Y:S01]  /*c2ae0*/  IMAD.WIDE.U32 R12, P3, R54, R37, R4 ;  /* 0x00000025360c7225 */ /* 0x000fe20007860004 */
[----:B------:R-:W-:Y:S02]  /*c2af0*/  ISETP.GE.U32.AND P2, PT, R51, R53, PT ;  /* 0x000000353300720c */ /* 0x000fe40003f46070 */
[----:B------:R-:W-:Y:S01]  /*c2b00*/  ISETP.GE.U32.AND.EX P0, PT, R77, R6, PT, P0 ;  /* 0x000000064d00720c */ /* 0x000fe20003f06100 */
[----:B------:R-:W-:Y:S01]  /*c2b10*/  IMAD.WIDE.U32 R4, R93, R42, RZ ;  /* 0x0000002a5d047225 */ /* 0x000fe200078e00ff */
[----:B------:R-:W-:-:S03]  /*c2b20*/  ISETP.GE.U32.AND.EX P2, PT, R66, R69, PT, P2 ;  /* 0x000000454200720c */ /* 0x000fc60003f46120 */
[----:B------:R-:W-:Y:S02]  /*c2b30*/  IMAD R59, R93, R43, R16 ;  /* 0x0000002b5d3b7224 */ /* 0x000fe400078e0210 */
[----:B------:R-:W-:Y:S01]  /*c2b40*/  IMAD.X R17, RZ, RZ, RZ, P3 ;  /* 0x000000ffff117224 */ /* 0x000fe200018e06ff */
[----:B------:R-:W-:Y:S01]  /*c2b50*/  IADD3 R58, P3, P4, R50, R64, R47 ;  /* 0x00000040323a7210 */ /* 0x000fe20007c7e02f */
[----:B------:R-:W-:Y:S01]  /*c2b60*/  IMAD.IADD R53, R5, 0x1, R59 ;  /* 0x0000000105357824 */ /* 0x000fe200078e023b */
[----:B------:R-:W-:Y:S01]  /*c2b70*/  SEL R59, RZ, 0x1, P2 ;  /* 0x00000001ff3b7807 */ /* 0x000fe20001000000 */
[----:B------:R-:W-:Y:S01]  /*c2b80*/  IMAD.WIDE.U32 R10, R54, R36, RZ ;  /* 0x00000024360a7225 */ /* 0x000fe200078e00ff */
[----:B------:R-:W-:Y:S02]  /*c2b90*/  IADD3.X R64, PT, PT, R7, R65, RZ, P3, P4 ;  /* 0x0000004107407210 */ /* 0x000fe40001fe84ff */
[----:B------:R-:W-:Y:S01]  /*c2ba0*/  IADD3 R59, P2, P3, R58, R48, R59 ;  /* 0x000000303a3b7210 */ /* 0x000fe20007b5e03b */
[----:B------:R-:W-:Y:S01]  /*c2bb0*/  IMAD.WIDE.U32 R50, R53, R40, RZ ;  /* 0x0000002835327225 */ /* 0x000fe200078e00ff */
[----:B------:R-:W-:-:S02]  /*c2bc0*/  IADD3 R47, P5, PT, R11, R12, RZ ;  /* 0x0000000c0b2f7210 */ /* 0x000fc40007fbe0ff */
[----:B------:R-:W-:Y:S01]  /*c2bd0*/  LOP3.LUT R11, RZ, R93, RZ, 0x33, !PT ;  /* 0x0000005dff0b7212 */ /* 0x000fe200078e33ff */
[----:B------:R-:W-:Y:S01]  /*c2be0*/  IMAD.MOV.U32 R16, RZ, RZ, R13 ;  /* 0x000000ffff107224 */ /* 0x000fe200078e000d */
[----:B------:R-:W-:Y:S01]  /*c2bf0*/  IADD3.X R61, PT, PT, R64, R49, RZ, P2, P3 ;  /* 0x00000031403d7210 */ /* 0x000fe200017e64ff */
[----:B------:R-:W-:Y:S01]  /*c2c00*/  IMAD.WIDE.U32.X R6, R57, R39, R14, P1 ;  /* 0x0000002739067225 */ /* 0x000fe200008e040e */
[----:B------:R-:W-:Y:S02]  /*c2c10*/  SEL R15, RZ, 0x1, P0 ;  /* 0x00000001ff0f7807 */ /* 0x000fe40000000000 */
[----:B------:R-:W-:Y:S01]  /*c2c20*/  IADD3 R83, P2, PT, R56, R83, RZ ;  /* 0x0000005338537210 */ /* 0x000fe20007f5e0ff */
[----:B------:R-:W-:Y:S01]  /*c2c30*/  IMAD.WIDE.U32 R12, R4, R40, RZ ;  /* 0x00000028040c7225 */ /* 0x000fe200078e00ff */
[----:B------:R-:W-:Y:S02]  /*c2c40*/  IADD3 R48, P4, P6, R10, R6, R15 ;  /* 0x000000060a307210 */ /* 0x000fe40007e9e00f */
[----:B------:R-:W-:Y:S01]  /*c2c50*/  LOP3.LUT R6, RZ, R77, RZ, 0x33, !PT ;  /* 0x0000004dff067212 */ /* 0x000fe200078e33ff */
[----:B------:R-:W-:Y:S01]  /*c2c60*/  IMAD.WIDE.U32 R50, P1, R4, R41, R50 ;  /* 0x0000002904327225 */ /* 0x000fe20007820032 */
[----:B------:R-:W-:-:S02]  /*c2c70*/  ISETP.GT.U32.AND P0, PT, R12, R11, PT ;  /* 0x0000000b0c00720c */ /* 0x000fc40003f04070 */
[----:B------:R-:W-:Y:S01]  /*c2c80*/  IADD3.X R49, PT, PT, R47, R7, RZ, P4, P6 ;  /* 0x000000072f317210 */ /* 0x000fe200027ec4ff */
[----:B------:R-:W-:Y:S01]  /*c2c90*/  IMAD.WIDE.U32 R14, R53, R38, RZ ;  /* 0x00000026350e7225 */ /* 0x000fe200078e00ff */
[----:B------:R-:W-:-:S03]  /*c2ca0*/  IADD3 R11, P3, PT, R13, R50, RZ ;  /* 0x000000320d0b7210 */ /* 0x000fc60007f7e0ff */
[----:B------:R-:W-:Y:S01]  /*c2cb0*/  IMAD.X R13, RZ, RZ, RZ, P1 ;  /* 0x000000ffff0d7224 */ /* 0x000fe200008e06ff */
[----:B------:R-:W-:Y:S01]  /*c2cc0*/  ISETP.GT.U32.AND.EX P0, PT, R11, R6, PT, P0 ;  /* 0x000000060b00720c */ /* 0x000fe20003f04100 */
[----:B------:R-:W-:Y:S01]  /*c2cd0*/  IMAD.MOV.U32 R12, RZ, RZ, R51 ;  /* 0x000000ffff0c7224 */ /* 0x000fe200078e0033 */
[----:B------:R-:W-:Y:S01]  /*c2ce0*/  ISETP.GE.U32.AND P1, PT, R83, R56, PT ;  /* 0x000000385300720c */ /* 0x000fe20003f26070 */
[----:B------:R-:W-:Y:S01]  /*c2cf0*/  IMAD.X R50, R60, 0x1, R55, P2 ;  /* 0x000000013c327824 */ /* 0x000fe200010e0637 */
[----:B------:R-:W-:Y:S01]  /*c2d00*/  IADD3 R83, P4, PT, R48, R83, RZ ;  /* 0x0000005330537210 */ /* 0x000fe20007f9e0ff */
[----:B------:R-:W-:Y:S01]  /*c2d10*/  IMAD.WIDE.U32 R6, R57, R2, RZ ;  /* 0x0000000239067225 */ /* 0x000fe200078e00ff */
[----:B------:R-:W-:Y:S02]  /*c2d20*/  SEL R47, RZ, 0x1, !P0 ;  /* 0x00000001ff2f7807 */ /* 0x000fe40004000000 */
        /* <DEDUP_REMOVED lines=14> */
[----:B------:R-:W-:Y:S01]  /*c2e10*/  IMAD.WIDE.U32.X R6, R57, R37, R16, P5 ;  /* 0x0000002539067225 */ /* 0x000fe200028e0410 */
[----:B------:R-:W-:Y:S02]  /*c2e20*/  IADD3 R16, P5, PT, R13, R8, RZ ;  /* 0x000000080d107210 */ /* 0x000fe40007fbe0ff */
[----:B------:R-:W-:Y:S01]  /*c2e30*/  ISETP.GE.U32.AND.EX P1, PT, R61, R64, PT, P1 ;  /* 0x000000403d00720c */ /* 0x000fe20003f26110 */
[----:B------:R-:W-:Y:S01]  /*c2e40*/  IMAD.X R11, RZ, RZ, RZ, P0 ;  /* 0x000000ffff0b7224 */ /* 0x000fe200000e06ff */
[----:B------:R-:W-:Y:S01]  /*c2e50*/  ISETP.GE.U32.AND P0, PT, R83, R48, PT ;  /* 0x000000305300720c */ /* 0x000fe20003f06070 */
[----:B------:R-:W-:Y:S01]  /*c2e60*/  IMAD.X R55, RZ, RZ, R9, P5 ;  /* 0x000000ffff377224 */ /* 0x000fe200028e0609 */
[----:B------:R-:W-:Y:S01]  /*c2e70*/  ISETP.NE.U32.AND P5, PT, R16, RZ, PT ;  /* 0x000000ff1000720c */ /* 0x000fe20003fa5070 */
[----:B------:R-:W-:Y:S01]  /*c2e80*/  IMAD.WIDE.U32.X R8, R57, R3, R10, P4 ;  /* 0x0000000339087225 */ /* 0x000fe200020e040a */
[----:B------:R-:W-:-:S02]  /*c2e90*/  ISETP.GE.U32.AND.EX P0, PT, R51, R49, PT, P0 ;  /* 0x000000313300720c */ /* 0x000fc40003f06100 */
[----:B------:R-:W-:Y:S02]  /*c2ea0*/  IADD3 R83, P6, PT, R12, R83, RZ ;  /* 0x000000530c537210 */ /* 0x000fe40007fde0ff */
[----:B------:R-:W-:Y:S02]  /*c2eb0*/  ISETP.NE.AND.EX P5, PT, R55, RZ, PT, P5 ;  /* 0x000000ff3700720c */ /* 0x000fe40003fa5350 */
[----:B------:R-:W-:Y:S01]  /*c2ec0*/  SEL R13, RZ, 0x1, P0 ;  /* 0x00000001ff0d7807 */ /* 0x000fe20000000000 */
[----:B------:R-:W-:Y:S01]  /*c2ed0*/  IMAD.X R65, R14, 0x1, R51, P6 ;  /* 0x000000010e417824 */ /* 0x000fe200030e0633 */
        /* <DEDUP_REMOVED lines=37> */
.L_x_401:
[----:B------:R-:W-:Y:S05]  /*c3130*/  BSYNC.RECONVERGENT B2 ;  /* 0x0000000000027941 */ /* 0x000fea0003800200 */
.L_x_400:
[----:B------:R-:W-:Y:S01]  /*c3140*/  IMAD.WIDE.U32 R10, R49, R40, RZ ;  /* 0x00000028310a7225 */ /* 0x000fe200078e00ff */
[----:B------:R-:W-:Y:S01]  /*c3150*/  IADD3 R71, P6, PT, R71, R54, RZ ;  /* 0x0000003647477210 */ /* 0x000fe20007fde0ff */
[----:B------:R-:W-:Y:S01]  /*c3160*/  BSSY.RECONVERGENT B2, `(.L_x_402) ;  /* 0x000003d000027945 */ /* 0x000fe20003800200 */
[----:B------:R-:W-:Y:S01]  /*c3170*/  ISETP.GE.U32.AND.EX P2, PT, R65, R14, PT, P0 ;  /* 0x0000000e4100720c */ /* 0x000fe20003f46100 */
[----:B------:R-:W-:Y:S01]  /*c3180*/  IMAD.WIDE.U32 R6, R53, R36, RZ ;  /* 0x0000002435067225 */ /* 0x000fe200078e00ff */
[----:B------:R-:W-:Y:S02]  /*c3190*/  LOP3.LUT R5, RZ, R83, RZ, 0x33, !PT ;  /* 0x00000053ff057212 */ /* 0x000fe400078e33ff */
[----:B------:R-:W-:Y:S01]  /*c31a0*/  ISETP.GE.U32.AND P0, PT, R71, R54, PT ;  /* 0x000000364700720c */ /* 0x000fe20003f06070 */
[----:B------:R-:W-:-:S04]  /*c31b0*/  IMAD.WIDE.U32 R18, P4, R42, R41, R10 ;  /* 0x000000292a127225 */ /* 0x000fc8000788000a */
[----:B------:R-:W-:-:S04]  /*c31c0*/  IMAD.WIDE.U32 R16, R42, R40, RZ ;  /* 0x000000282a107225 */ /* 0x000fc800078e00ff */
[----:B------:R-:W-:Y:S01]  /*c31d0*/  IMAD.WIDE.U32 R10, R4, R36, RZ ;  /* 0x00000024040a7225 */ /* 0x000fe200078e00ff */
[----:B------:R-:W-:Y:S02]  /*c31e0*/  ISETP.GT.U32.AND P1, PT, R16, R5, PT ;  /* 0x000000051000720c */ /* 0x000fe40003f24070 */
[----:B------:R-:W-:Y:S01]  /*c31f0*/  LOP3.LUT R5, RZ, R65, RZ, 0x33, !PT ;  /* 0x00000041ff057212 */ /* 0x000fe200078e33ff */
[----:B------:R-:W-:-:S04]  /*c3200*/  IMAD.WIDE.U32 R14, P5, R4, R37, R6 ;  /* 0x00000025040e7225 */ /* 0x000fc800078a0006 */
[----:B------:R-:W-:Y:S01]  /*c3210*/  IMAD.WIDE.U32.X R6, R53, R39, R12, P3 ;  /* 0x0000002735067225 */ /* 0x000fe200018e040c */
[----:B------:R-:W-:Y:S02]  /*c3220*/  SEL R13, RZ, 0x1, P2 ;  /* 0x00000001ff0d7807 */ /* 0x000fe40001000000 */
[----:B------:R-:W-:Y:S01]  /*c3230*/  IADD3 R55, P2, PT, R11, R14, RZ ;  /* 0x0000000e0b377210 */ /* 0x000fe20007f5e0ff */
[----:B------:R-:W-:Y:S01]  /*c3240*/  IMAD.X R62, R62, 0x1, R47, P6 ;  /* 0x000000013e3e7824 */ /* 0x000fe200030e062f */
[----:B------:R-:W-:Y:S01]  /*c3250*/  IADD3 R12, P3, PT, R17, R18, RZ ;  /* 0x00000012110c7210 */ /* 0x000fe20007f7e0ff */
[----:B------:R-:W-:Y:S01]  /*c3260*/  IMAD.X R11, RZ, RZ, RZ, P4 ;  /* 0x000000ffff0b7224 */ /* 0x000fe200020e06ff */
[----:B------:R-:W-:Y:S01]  /*c3270*/  IADD3 R6, P4, P6, R10, R6, R13 ;  /* 0x000000060a067210 */ /* 0x000fe20007e9e00d */
[-C--:B------:R-:W-:Y:S01]  /*c3280*/  IMAD.WIDE.U32 R16, R49, R38.reuse, RZ ;  /* 0x0000002631107225 */ /* 0x080fe200078e00ff */
[----:B------:R-:W-:Y:S02]  /*c3290*/  ISETP.GE.U32.AND.EX P0, PT, R62, R47, PT, P0 ;  /* 0x0000002f3e00720c */ /* 0x000fe40003f06100 */
[----:B------:R-:W-:Y:S01]  /*c32a0*/  ISETP.GT.U32.AND.EX P1, PT, R12, R5, PT, P1 ;  /* 0x000000050c00720c */ /* 0x000fe20003f24110 */
[----:B------:R-:W-:Y:S01]  /*c32b0*/  IMAD.MOV.U32 R10, RZ, RZ, R19 ;  /* 0x000000ffff0a7224 */ /* 0x000fe200078e0013 */
[----:B------:R-:W-:Y:S01]  /*c32c0*/  SEL R19, RZ, 0x1, P0 ;  /* 0x00000001ff137807 */ /* 0x000fe20000000000 */
[----:B------:R-:W-:Y:S01]  /*c32d0*/  IMAD.WIDE.U32 R12, R42, R38, RZ ;  /* 0x000000262a0c7225 */ /* 0x000fe200078e00ff */
[----:B------:R-:W-:-:S02]  /*c32e0*/  SEL R5, RZ, 0x1, !P1 ;  /* 0x00000001ff057807 */ /* 0x000fc40004800000 */
[----:B------:R-:W-:Y:S01]  /*c32f0*/  IADD3.X R14, PT, PT, R55, R7, RZ, P4, P6 ;  /* 0x00000007370e7210 */ /* 0x000fe200027ec4ff */
[----:B------:R-:W-:Y:S01]  /*c3300*/  IMAD.WIDE.U32.X R10, R49, R41, R10, P3 ;  /* 0x00000029310a7225 */ /* 0x000fe200018e040a */
[----:B------:R-:W-:-:S03]  /*c3310*/  IADD3 R18, P0, PT, R19, R8, RZ ;  /* 0x0000000813127210 */ /* 0x000fc60007f1e0ff */
[----:B------:R-:W-:Y:S01]  /*c3320*/  IMAD.WIDE.U32 R16, P3, R42, R39, R16 ;  /* 0x000000272a107225 */ /* 0x000fe20007860010 */
[----:B------:R-:W-:Y:S02]  /*c3330*/  IADD3 R12, P1, P6, R12, R10, R5 ;  /* 0x0000000a0c0c7210 */ /* 0x000fe40007e3e005 */
[----:B------:R-:W-:Y:S01]  /*c3340*/  IADD3 R7, P4, PT, R13, R16, RZ ;  /* 0x000000100d077210 */ /* 0x000fe20007f9e0ff */
[----:B------:R-:W-:Y:S02]  /*c3350*/  IMAD.X R13, RZ, RZ, R9, P0 ;  /* 0x000000ffff0d7224 */ /* 0x000fe400000e0609 */
[----:B------:R-:W-:Y:S01]  /*c3360*/  IMAD.WIDE.U32 R8, R53, R2, RZ ;  /* 0x0000000235087225 */ /* 0x000fe200078e00ff */
[----:B------:R-:W-:Y:S02]  /*c3370*/  IADD3.X R19, PT, PT, R7, R11, RZ, P1, P6 ;  /* 0x0000000b07137210 */ /* 0x000fe40000fec4ff */
[----:B------:R-:W-:Y:S01]  /*c3380*/  ISETP.NE.U32.AND P1, PT, R18, RZ, PT ;  /* 0x000000ff1200720c */ /* 0x000fe20003f25070 */
[----:B------:R-:W-:Y:S01]  /*c3390*/  IMAD.X R7, RZ, RZ, RZ, P5 ;  /* 0x000000ffff077224 */ /* 0x000fe200028e06ff */
[----:B------:R-:W-:Y:S01]  /*c33a0*/  IADD3 R47, P6, PT, R6, R71, RZ ;  /* 0x00000047062f7210 */ /* 0x000fe20007fde0ff */
[----:B------:R-:W-:Y:S01]  /*c33b0*/  IMAD.WIDE.U32 R10, P5, R4, R3, R8 ;  /* 0x00000003040a7225 */ /* 0x000fe200078a0008 */
[----:B------:R-:W-:-:S02]  /*c33c0*/  ISETP.NE.AND.EX P1, PT, R13, RZ, PT, P1 ;  /* 0x000000ff0d00720c */ /* 0x000fc40003f25310 */
[----:B------:R-:W-:Y:S01]  /*c33d0*/  ISETP.GE.U32.AND P0, PT, R47, R6, PT ;  /* 0x000000062f00720c */ /* 0x000fe20003f06070 */
[----:B------:R-:W-:Y:S02]  /*c33e0*/  IMAD.X R62, R14, 0x1, R62, P6 ;  /* 0x000000010e3e7824 */ /* 0x000fe400030e063e */
[----:B------:R-:W-:Y:S02]  /*c33f0*/  IMAD.MOV.U32 R6, RZ, RZ, R15 ;  /* 0x000000ffff067224 */ /* 0x000fe400078e000f */
[----:B------:R-:W-:Y:S01]  /*c3400*/  IMAD.WIDE.U32 R8, R4, R2, RZ ;  /* 0x0000000204087225 */ /* 0x000fe200078e00ff */
[----:B------:R-:W-:-:S03]  /*c3410*/  ISETP.GE.U32.AND.EX P0, PT, R62, R14, PT, P0 ;  /* 0x0000000e3e00720c */ /* 0x000fc60003f06100 */
        /* <DEDUP_REMOVED lines=17> */
.L_x_403:
[----:B------:R-:W-:Y:S05]  /*c3530*/  BSYNC.RECONVERGENT B2 ;  /* 0x0000000000027941 */ /* 0x000fea0003800200 */
.L_x_402:
        /* <DEDUP_REMOVED lines=19> */
[----:B------:R-:W-:Y:S02]  /*c3670*/  IMAD.MOV.U32 R4, RZ, RZ, R11 ;  /* 0x000000ffff047224 */ /* 0x000fe400078e000b */
[----:B------:R-:W-:-:S04]  /*c3680*/  IMAD.WIDE.U32 R12, P5, R42, R37, R12 ;  /* 0x000000252a0c7225 */ /* 0x000fc800078a000c */
[----:B------:R-:W-:Y:S01]  /*c3690*/  IMAD.WIDE.U32.X R4, R53, R3, R4, P2 ;  /* 0x0000000335047225 */ /* 0x000fe200010e0404 */
[----:B------:R-:W-:Y:S02]  /*c36a0*/  IADD3 R6, P1, P2, R8, R6, R15 ;  /* 0x0000000608067210 */ /* 0x000fe40007a3e00f */
[----:B------:R-:W-:Y:S01]  /*c36b0*/  IADD3 R15, P4, PT, R9, R12, RZ ;  /* 0x0000000c090f7210 */ /* 0x000fe20007f9e0ff */
[----:B------:R-:W-:Y:S01]  /*c36c0*/  IMAD.X R11, RZ, RZ, RZ, P5 ;  /* 0x000000ffff0b7224 */ /* 0x000fe200028e06ff */
[----:B------:R-:W-:Y:S01]  /*c36d0*/  IADD3 R18, P0, PT, R17, R4, RZ ;  /* 0x0000000411127210 */ /* 0x000fe20007f1e0ff */
[----:B------:R-:W-:Y:S01]  /*c36e0*/  IMAD.WIDE.U32 R8, R49, R2, RZ ;  /* 0x0000000231087225 */ /* 0x000fe200078e00ff */
[----:B------:R-:W-:Y:S02]  /*c36f0*/  IADD3.X R15, PT, PT, R15, R7, RZ, P1, P2 ;  /* 0x000000070f0f7210 */ /* 0x000fe40000fe44ff */
[----:B------:R-:W-:Y:S01]  /*c3700*/  ISETP.GE.U32.AND P2, PT, R47, R40, PT ;  /* 0x000000282f00720c */ /* 0x000fe20003f46070 */
[----:B------:R-:W-:Y:S01]  /*c3710*/  IMAD.X R50, RZ, RZ, R5, P0 ;  /* 0x000000ffff327224 */ /* 0x000fe200000e0605 */
[----:B------:R-:W-:Y:S01]  /*c3720*/  ISETP.NE.U32.AND P0, PT, R18, RZ, PT ;  /* 0x000000ff1200720c */ /* 0x000fe20003f05070 */
[----:B------:R-:W-:Y:S01]  /*c3730*/  IMAD.MOV.U32 R10, RZ, RZ, R13 ;  /* 0x000000ffff0a7224 */ /* 0x000fe200078e000d */
[----:B------:R-:W-:Y:S01]  /*c3740*/  ISETP.GE.U32.AND.EX P2, PT, R16, R41, PT, P2 ;  /* 0x000000291000720c */ /* 0x000fe20003f46120 */
[----:B------:R-:W-:Y:S01]  /*c3750*/  IMAD.WIDE.U32 R8, P3, R42, R3, R8 ;  /* 0x000000032a087225 */ /* 0x000fe20007860008 */
[----:B------:R-:W-:-:S02]  /*c3760*/  IADD3 R19, P5, PT, R6, R67, RZ ;  /* 0x0000004306137210 */ /* 0x000fc40007fbe0ff */
[----:B------:R-:W-:Y:S01]  /*c3770*/  SEL R12, RZ, 0xffffffff, P2 ;  /* 0xffffffffff0c7807 */ /* 0x000fe20001000000 */
[----:B------:R-:W-:Y:S01]  /*c3780*/  IMAD.WIDE.U32 R42, R42, R2, RZ ;  /* 0x000000022a2a7225 */ /* 0x000fe200078e00ff */
[----:B------:R-:W-:Y:S02]  /*c3790*/  ISETP.NE.AND.EX P0, PT, R50, RZ, PT, P0 ;  /* 0x000000ff3200720c */ /* 0x000fe40003f05300 */
[----:B------:R-:W-:Y:S01]  /*c37a0*/  ISETP.GE.U32.AND P1, PT, R19, R6, PT ;  /* 0x000000061300720c */ /* 0x000fe20003f26070 */
[----:B------:R-:W-:Y:S01]  /*c37b0*/  IMAD.X R14, R15, 0x1, R14, P5 ;  /* 0x000000010f0e7824 */ /* 0x000fe200028e060e */
[----:B------:R-:W-:Y:S01]  /*c37c0*/  SEL R4, RZ, 0x1, P2 ;  /* 0x00000001ff047807 */ /* 0x000fe20001000000 */
[----:B------:R-:W-:Y:S01]  /*c37d0*/  IMAD.MOV.U32 R6, RZ, RZ, R9 ;  /* 0x000000ffff067224 */ /* 0x000fe200078e0009 */
[----:B------:R-:W-:Y:S01]  /*c37e0*/  IADD3 R13, P5, PT, R12, R19, RZ ;  /* 0x000000130c0d7210 */ /* 0x000fe20007fbe0ff */
[----:B------:R-:W-:Y:S01]  /*c37f0*/  IMAD.X R7, RZ, RZ, RZ, P3 ;  /* 0x000000ffff077224 */ /* 0x000fe200018e06ff */
[----:B------:R-:W-:-:S02]  /*c3800*/  ISETP.GE.U32.AND.EX P1, PT, R14, R15, PT, P1 ;  /* 0x0000000f0e00720c */ /* 0x000fc40003f26110 */
[----:B------:R-:W-:Y:S01]  /*c3810*/  ISETP.GE.U32.AND P2, PT, R19, R4, PT ;  /* 0x000000041300720c */ /* 0x000fe20003f46070 */
[----:B------:R-:W-:Y:S01]  /*c3820*/  IMAD.X R12, R12, 0x1, R14, P5 ;  /* 0x000000010c0c7824 */ /* 0x000fe200028e060e */
[----:B------:R-:W-:Y:S01]  /*c3830*/  ISETP.GE.U32.AND P5, PT, R13, R38, PT ;  /* 0x000000260d00720c */ /* 0x000fe20003fa6070 */
[----:B------:R-:W-:Y:S01]  /*c3840*/  IMAD.WIDE.U32.X R4, R49, R37, R10, P4 ;  /* 0x0000002531047225 */ /* 0x000fe200020e040a */
        /* <DEDUP_REMOVED lines=9> */
[----:B------:R-:W-:Y:S02]  /*c38e0*/  IADD3 R17, P3, PT, R43, R8, RZ ;  /* 0x000000082b117210 */ /* 0x000fe40007f7e0ff */
[----:B------:R-:W-:Y:S02]  /*c38f0*/  SEL R8, RZ, 0x1, P2 ;  /* 0x00000001ff087807 */ /* 0x000fe40001000000 */
[----:B------:R-:W-:-:S02]  /*c3900*/  IADD3.X R10, PT, PT, R17, R5, RZ, P4, P5 ;  /* 0x00000005110a7210 */ /* 0x000fc400027ea4ff */
[----:B------:R-:W-:Y:S02]  /*c3910*/  IADD3 R8, P4, PT, R8, R9, RZ ;  /* 0x0000000908087210 */ /* 0x000fe40007f9e0ff */
[----:B------:R-:W-:Y:S01]  /*c3920*/  @P0 ISETP.GE.U32.AND.EX P1, PT, R4, R61, PT, P1 ;  /* 0x0000003d0400020c */ /* 0x000fe20003f26110 */
[----:B------:R-:W-:Y:S01]  /*c3930*/  @P0 IMAD.MOV.U32 R61, RZ, RZ, R4 ;  /* 0x000000ffff3d0224 */ /* 0x000fe200078e0004 */
[----:B------:R-:W-:Y:S01]  /*c3940*/  IADD3 R15, P2, PT, R59, R42, RZ ;  /* 0x0000002a3b0f7210 */ /* 0x000fe20007f5e0ff */
[----:B------:R-:W-:Y:S01]  /*c3950*/  IMAD.WIDE.U32.X R4, R49, R3, R6, P3 ;  /* 0x0000000331047225 */ /* 0x000fe200018e0406 */
[----:B------:R-:W-:Y:S02]  /*c3960*/  @P0 SEL R7, RZ, 0x1, P1 ;  /* 0x00000001ff070807 */ /* 0x000fe40000800000 */
[----:B------:R-:W-:Y:S01]  /*c3970*/  IADD3 R9, P5, PT, -R8, R15, RZ ;  /* 0x0000000f08097210 */ /* 0x000fe20007fbe1ff */
[----:B------:R-:W-:Y:S01]  /*c3980*/  IMAD.X R6, RZ, RZ, RZ, P4 ;  /* 0x000000ffff067224 */ /* 0x000fe200020e06ff */
[----:B------:R-:W-:Y:S01]  /*c3990*/  ISETP.GE.U32.AND P4, PT, R15, R8, PT ;  /* 0x000000080f00720c */ /* 0x000fe20003f86070 */
[----:B------:R-:W-:Y:S01]  /*c39a0*/  IMAD.X R17, R61, 0x1, R10, P2 ;  /* 0x000000013d117824 */ /* 0x000fe200010e060a */
[----:B------:R-:W-:-:S02]  /*c39b0*/  ISETP.GE.U32.AND P3, PT, R15, R42, PT ;  /* 0x0000002a0f00720c */ /* 0x000fc40003f66070 */
[----:B------:R-:W-:Y:S01]  /*c39c0*/  ISETP.GE.U32.AND P2, PT, R9, R36, PT ;  /* 0x000000240900720c */ /* 0x000fe20003f46070 */
[C---:B------:R-:W-:Y:S01]  /*c39d0*/  IMAD.X R8, R17.reuse, 0x1, ~R6, P5 ;  /* 0x0000000111087824 */ /* 0x040fe200028e0e06 */
[C---:B------:R-:W-:Y:S02]  /*c39e0*/  ISETP.GE.U32.AND.EX P1, PT, R17.reuse, R10, PT, P3 ;  /* 0x0000000a1100720c */ /* 0x040fe40003f26130 */
[----:B------:R-:W-:Y:S02]  /*c39f0*/  ISETP.GE.U32.AND.EX P3, PT, R17, R6, PT, P4 ;  /* 0x000000061100720c */ /* 0x000fe40003f66140 */
[----:B------:R-:W-:Y:S02]  /*c3a00*/  ISETP.GE.U32.AND.EX P2, PT, R8, R37, PT, P2 ;  /* 0x000000250800720c */ /* 0x000fe40003f46120 */
[----:B------:R-:W-:Y:S02]  /*c3a10*/  @P0 IADD3 R48, P4, PT, R7, R48, RZ ;  /* 0x0000003007300210 */ /* 0x000fe40007f9e0ff */
[----:B------:R-:W-:-:S02]  /*c3a20*/  SEL R11, RZ, 0x1, P1 ;  /* 0x00000001ff0b7807 */ /* 0x000fc40000800000 */
[----:B------:R-:W-:Y:S01]  /*c3a30*/  SEL R7, RZ, 0x1, P3 ;  /* 0x00000001ff077807 */ /* 0x000fe20001800000 */
[----:B------:R-:W-:Y:S01]  /*c3a40*/  @P0 IMAD.X R51, RZ, RZ, R51, P4 ;  /* 0x000000ffff330224 */ /* 0x000fe200020e0633 */
[----:B------:R-:W-:Y:S02]  /*c3a50*/  SEL R6, RZ, 0x1, P2 ;  /* 0x00000001ff067807 */ /* 0x000fe40001000000 */
[----:B------:R-:W-:Y:S02]  /*c3a60*/  IADD3 R11, P1, P2, R48, R4, R11 ;  /* 0x00000004300b7210 */ /* 0x000fe40007a3e00b */
[----:B------:R-:W-:Y:S02]  /*c3a70*/  IADD3 R6, P0, PT, R6, R7, RZ ;  /* 0x0000000706067210 */ /* 0x000fe40007f1e0ff */
[----:B------:R-:W-:Y:S02]  /*c3a80*/  IADD3.X R10, PT, PT, R51, R5, RZ, P1, P2 ;  /* 0x00000005330a7210 */ /* 0x000fe40000fe44ff */
[----:B------:R-:W-:Y:S01]  /*c3a90*/  IADD3 R5, P1, PT, -R6, R11, RZ ;  /* 0x0000000b06057210 */ /* 0x000fe20007f3e1ff */
[----:B------:R-:W-:Y:S01]  /*c3aa0*/  IMAD.X R7, RZ, RZ, RZ, P0 ;  /* 0x000000ffff077224 */ /* 0x000fe200000e06ff */
[----:B------:R-:W-:-:S02]  /*c3ab0*/  IADD3 R36, P2, PT, R9, -R36, RZ ;  /* 0x8000002409247210 */ /* 0x000fc40007f5e0ff */
[----:B------:R-:W-:Y:S01]  /*c3ac0*/  ISETP.GE.U32.AND P0, PT, R5, R2, PT ;  /* 0x000000020500720c */ /* 0x000fe20003f06070 */
[----:B------:R-:W-:Y:S01]  /*c3ad0*/  IMAD.X R4, R10, 0x1, ~R7, P1 ;  /* 0x000000010a047824 */ /* 0x000fe200008e0e07 */
[----:B------:R-:W-:Y:S01]  /*c3ae0*/  ISETP.GE.U32.AND P1, PT, R11, R6, PT ;  /* 0x000000060b00720c */ /* 0x000fe20003f26070 */
[----:B------:R-:W-:Y:S01]  /*c3af0*/  IMAD.X R37, R8, 0x1, ~R37, P2 ;  /* 0x0000000108257824 */ /* 0x000fe200010e0e25 */
[----:B------:R-:W-:Y:S02]  /*c3b00*/  IADD3 R2, P3, PT, R5, -R2, RZ ;  /* 0x8000000205027210 */ /* 0x000fe40007f7e0ff */
        /* <DEDUP_REMOVED lines=15> */
.L_x_286:
[----:B------:R-:W-:Y:S05]  /*c3c00*/  BSYNC.RECONVERGENT B0 ;  /* 0x0000000000007941 */ /* 0x000fea0003800200 */
.L_x_283:
[----:B0-----:R-:W-:Y:S01]  /*c3c10*/  IMAD.MOV.U32 R4, RZ, RZ, R56 ;  /* 0x000000ffff047224 */ /* 0x001fe200078e0038 */
[----:B-1----:R1:W-:Y:S01]  /*c3c20*/  STS.128 [R44], R24 ;  /* 0x000000182c007388 */ /* 0x0023e20000000c00 */
[----:B------:R-:W-:Y:S02]  /*c3c30*/  IMAD.MOV.U32 R5, RZ, RZ, R57 ;  /* 0x000000ffff057224 */ /* 0x000fe400078e0039 */
[----:B------:R-:W-:Y:S01]  /*c3c40*/  IMAD.MOV.U32 R6, RZ, RZ, R58 ;  /* 0x000000ffff067224 */ /* 0x000fe200078e003a */
[----:B--2---:R1:W-:Y:S01]  /*c3c50*/  STS.128 [R44+0x10], R20 ;  /* 0x000010142c007388 */ /* 0x0043e20000000c00 */
[----:B------:R-:W-:Y:S02]  /*c3c60*/  IMAD.MOV.U32 R7, RZ, RZ, R59 ;  /* 0x000000ffff077224 */ /* 0x000fe400078e003b */
[----:B----4-:R-:W-:Y:S01]  /*c3c70*/  IMAD.MOV.U32 R8, RZ, RZ, R48 ;  /* 0x000000ffff087224 */ /* 0x010fe200078e0030 */
[----:B---3--:R1:W-:Y:S01]  /*c3c80*/  STS.128 [R44+0x20], R32 ;  /* 0x000020202c007388 */ /* 0x0083e20000000c00 */
[----:B------:R-:W-:-:S02]  /*c3c90*/  IMAD.MOV.U32 R9, RZ, RZ, R49 ;  /* 0x000000ffff097224 */ /* 0x000fc400078e0031 */
[----:B------:R-:W-:Y:S01]  /*c3ca0*/  IMAD.MOV.U32 R10, RZ, RZ, R50 ;  /* 0x000000ffff0a7224 */ /* 0x000fe200078e0032 */
[----:B------:R1:W-:Y:S01]  /*c3cb0*/  STS.128 [R44+0x30], R28 ;  /* 0x0000301c2c007388 */ /* 0x0003e20000000c00 */
[----:B------:R-:W-:-:S03]  /*c3cc0*/  IMAD.MOV.U32 R11, RZ, RZ, R51 ;  /* 0x000000ffff0b7224 */ /* 0x000fc600078e0033 */
[----:B------:R1:W-:Y:S04]  /*c3cd0*/  STS.128 [R44+0x40], R4 ;  /* 0x000040042c007388 */ /* 0x0003e80000000c00 */
[----:B------:R1:W-:Y:S02]  /*c3ce0*/  STS.128 [R44+0x50], R8 ;  /* 0x000050082c007388 */ /* 0x0003e40000000c00 */
.L_x_282:
[----:B------:R-:W-:Y:S05]  /*c3cf0*/  BSYNC.RECONVERGENT B1 ;  /* 0x0000000000017941 */ /* 0x000fea0003800200 */
.L_x_281:
[----:B------:R-:W-:Y:S05]  /*c3d00*/  WARPSYNC.ALL ;  /* 0x0000000000007948 */ /* 0x000fea0003800000 */
[----:B------:R-:W-:Y:S01]  /*c3d10*/  BAR.SYNC.DEFER_BLOCKING 0x0 ;  /* 0x0000000000007b1d */ /* 0x000fe20000010000 */
[----:B------:R-:W-:Y:S01]  /*c3d20*/  ISETP.GT.U32.AND P0, PT, R0, 0x3, PT ;  /* 0x000000030000780c */ /* 0x000fe20003f04070 */
[----:B------:R-:W-:-:S12]  /*c3d30*/  IMAD.MOV.U32 R0, RZ, RZ, R46 ;  /* 0x000000ffff007224 */ /* 0x000fd800078e002e */
[----:B------:R-:W-:Y:S05]  /*c3d40*/  @P0 BRA `(.L_x_404) ;  /* 0xfffffc5800fc0947 */ /* 0x000fea000383ffff */
.L_x_280:
[----:B------:R-:W-:-:S13]  /*c3d50*/  ISETP.NE.AND P0, PT, R45, RZ, PT ;  /* 0x000000ff2d00720c */ /* 0x000fda0003f05270 */
[----:B------:R-:W-:Y:S05]  /*c3d60*/  @P0 EXIT ;  /* 0x000000000000094d */ /* 0x000fea0003800000 */
[----:B------:R-:W2:Y:S01]  /*c3d70*/  S2UR UR5, SR_CgaCtaId ;  /* 0x00000000000579c3 */ /* 0x000ea20000008800 */
[----:B------:R-:W-:Y:S01]  /*c3d80*/  UMOV UR4, 0x400 ;  /* 0x0000040000047882 */ /* 0x000fe20000000000 */
[----:B-1----:R-:W1:Y:S06]  /*c3d90*/  S2R R29, SR_CTAID.X ;  /* 0x00000000001d7919 */ /* 0x002e6c0000002500 */
[----:B------:R-:W1:Y:S01]  /*c3da0*/  LDC.64 R2, c[0x0][0x390] ;  /* 0x0000e400ff027b82 */ /* 0x000e620000000a00 */
[----:B--2---:R-:W-:-:S09]  /*c3db0*/  ULEA UR4, UR5, UR4, 0x18 ;  /* 0x0000000405047291 */ /* 0x004fd2000f8ec0ff */
[----:B0-----:R-:W0:Y:S01]  /*c3dc0*/  LDS.128 R4, [UR4] ;  /* 0x00000004ff047984 */ /* 0x001e220008000c00 */
[----:B-1----:R-:W-:-:S03]  /*c3dd0*/  IMAD.WIDE.U32 R2, R29, 0x60, R2 ;  /* 0x000000601d027825 */ /* 0x002fc600078e0002 */
[----:B------:R-:W1:Y:S04]  /*c3de0*/  LDS.128 R8, [UR4+0x10] ;  /* 0x00001004ff087984 */ /* 0x000e680008000c00 */
[----:B------:R-:W2:Y:S04]  /*c3df0*/  LDS.128 R12, [UR4+0x20] ;  /* 0x00002004ff0c7984 */ /* 0x000ea80008000c00 */
[----:B------:R-:W3:Y:S04]  /*c3e00*/  LDS.128 R16, [UR4+0x30] ;  /* 0x00003004ff107984 */ /* 0x000ee80008000c00 */
[----:B------:R-:W4:Y:S04]  /*c3e10*/  LDS.128 R20, [UR4+0x40] ;  /* 0x00004004ff147984 */ /* 0x000f280008000c00 */
[----:B------:R-:W5:Y:S04]  /*c3e20*/  LDS.128 R24, [UR4+0x50] ;  /* 0x00005004ff187984 */ /* 0x000f680008000c00 */
[----:B0-----:R-:W-:Y:S04]  /*c3e30*/  STG.E.64 desc[UR6][R2.64], R4 ;  /* 0x0000000402007986 */ /* 0x001fe8000c101b06 */
[----:B------:R-:W-:Y:S04]  /*c3e40*/  STG.E.64 desc[UR6][R2.64+0x8], R6 ;  /* 0x0000080602007986 */ /* 0x000fe8000c101b06 */
[----:B-1----:R-:W-:Y:S04]  /*c3e50*/  STG.E.64 desc[UR6][R2.64+0x10], R8 ;  /* 0x0000100802007986 */ /* 0x002fe8000c101b06 */
[----:B------:R-:W-:Y:S04]  /*c3e60*/  STG.E.64 desc[UR6][R2.64+0x18], R10 ;  /* 0x0000180a02007986 */ /* 0x000fe8000c101b06 */
[----:B--2---:R-:W-:Y:S04]  /*c3e70*/  STG.E.64 desc[UR6][R2.64+0x20], R12 ;  /* 0x0000200c02007986 */ /* 0x004fe8000c101b06 */
[----:B------:R-:W-:Y:S04]  /*c3e80*/  STG.E.64 desc[UR6][R2.64+0x28], R14 ;  /* 0x0000280e02007986 */ /* 0x000fe8000c101b06 */
[----:B---3--:R-:W-:Y:S04]  /*c3e90*/  STG.E.64 desc[UR6][R2.64+0x30], R16 ;  /* 0x0000301002007986 */ /* 0x008fe8000c101b06 */
[----:B------:R-:W-:Y:S04]  /*c3ea0*/  STG.E.64 desc[UR6][R2.64+0x38], R18 ;  /* 0x0000381202007986 */ /* 0x000fe8000c101b06 */
[----:B----4-:R-:W-:Y:S04]  /*c3eb0*/  STG.E.64 desc[UR6][R2.64+0x40], R20 ;  /* 0x0000401402007986 */ /* 0x010fe8000c101b06 */
[----:B------:R-:W-:Y:S04]  /*c3ec0*/  STG.E.64 desc[UR6][R2.64+0x48], R22 ;  /* 0x0000481602007986 */ /* 0x000fe8000c101b06 */
[----:B-----5:R-:W-:Y:S04]  /*c3ed0*/  STG.E.64 desc[UR6][R2.64+0x50], R24 ;  /* 0x0000501802007986 */ /* 0x020fe8000c101b06 */
[----:B------:R-:W-:Y:S01]  /*c3ee0*/  STG.E.64 desc[UR6][R2.64+0x58], R26 ;  /* 0x0000581a02007986 */ /* 0x000fe2000c101b06 */
[----:B------:R-:W-:Y:S05]  /*c3ef0*/  EXIT ;  /* 0x000000000000794d */ /* 0x000fea0003800000 */
.L_x_405:
[----:B------:R-:W-:-:S00]  /*c3f00*/  BRA `(.L_x_405) ;  /* 0xfffffffc00fc7947 */ /* 0x000fc0000383ffff */
[----:B------:R-:W-:-:S00]  /*c3f10*/  NOP ;  /* 0x0000000000007918 */ /* 0x000fc00000000000 */
        /* <DEDUP_REMOVED lines=14> */
.L_x_731:


//--------------------- .text._ZN3lux4cuda5bn25426bn254_g1_scalar_mul_kernelEPKNS1_12G1ProjectiveEPKmPS2_j --------------------------
	.section	.text._ZN3lux4cuda5bn25426bn254_g1_scalar_mul_kernelEPKNS1_12G1ProjectiveEPKmPS2_j,"ax",@progbits
	.align	128
        .global         _ZN3lux4cuda5bn25426bn254_g1_scalar_mul_kernelEPKNS1_12G1ProjectiveEPKmPS2_j
        .type           _ZN3lux4cuda5bn25426bn254_g1_scalar_mul_kernelEPKNS1_12G1ProjectiveEPKmPS2_j,@function
        .size           _ZN3lux4cuda5bn25426bn254_g1_scalar_mul_kernelEPKNS1_12G1ProjectiveEPKmPS2_j,(.L_x_732 - _ZN3lux4cuda5bn25426bn254_g1_scalar_mul_kernelEPKNS1_12G1ProjectiveEPKmPS2_j)
        .other          _ZN3lux4cuda5bn25426bn254_g1_scalar_mul_kernelEPKNS1_12G1ProjectiveEPKmPS2_j,@"STO_CUDA_ENTRY STV_DEFAULT"
_ZN3lux4cuda5bn25426bn254_g1_scalar_mul_kernelEPKNS1_12G1ProjectiveEPKmPS2_j:
.text._ZN3lux4cuda5bn25426bn254_g1_scalar_mul_kernelEPKNS1_12G1ProjectiveEPKmPS2_j:
[----:B------:R-:W-:Y:S01]  /*0000*/  LDC R1, c[0x0][0x37c] ;  /* 0x0000df00ff017b82 */ /* 0x000fe20000000800 */
[----:B------:R-:W0:Y:S07]  /*0010*/  S2R R3, SR_TID.X ;  /* 0x0000000000037919 */ /* 0x000e2e0000002100 */
[----:B------:R-:W0:Y:S01]  /*0020*/  S2UR UR4, SR_CTAID.X ;  /* 0x00000000000479c3 */ /* 0x000e220000002500 */
[----:B------:R-:W1:Y:S07]  /*0030*/  LDCU UR5, c[0x0][0x398] ;  /* 0x00007300ff0577ac */ /* 0x000e6e0008000800 */
[----:B------:R-:W0:Y:S02]  /*0040*/  LDC R0, c[0x0][0x360] ;  /* 0x0000d800ff007b82 */ /* 0x000e240000000800 */
[----:B0-----:R-:W-:-:S05]  /*0050*/  IMAD R0, R0, UR4, R3 ;  /* 0x0000000400007c24 */ /* 0x001fca000f8e0203 */
[----:B-1----:R-:W-:-:S13]  /*0060*/  ISETP.GE.U32.AND P0, PT, R0, UR5, PT ;  /* 0x0000000500007c0c */ /* 0x002fda000bf06070 */
[----:B------:R-:W-:Y:S05]  /*0070*/  @P0 EXIT ;  /* 0x000000000000094d */ /* 0x000fea0003800000 */
[----:B------:R-:W0:Y:S01]  /*0080*/  LDC.64 R12, c[0x0][0x380] ;  /* 0x0000e000ff0c7b82 */ /* 0x000e220000000a00 */
[----:B------:R-:W1:Y:S01]  /*0090*/  LDCU.64 UR6, c[0x0][0x358] ;  /* 0x00006b00ff0677ac */ /* 0x000e620008000a00 */
[----:B------:R-:W-:Y:S01]  /*00a0*/  IMAD.MOV.U32 R2, RZ, RZ, 0x1 ;  /* 0x00000001ff027424 */ /* 0x000fe200078e00ff */
[----:B------:R-:W-:Y:S01]  /*00b0*/  CS2R R4, SRZ ;  /* 0x0000000000047805 */ /* 0x000fe2000001ff00 */
[----:B------:R-:W-:Y:S01]  /*00c0*/  IMAD.MOV.U32 R3, RZ, RZ, RZ ;  /* 0x000000ffff037224 */ /* 0x000fe200078e00ff */
[----:B------:R-:W-:Y:S02]  /*00d0*/  CS2R R6, SRZ ;  /* 0x0000000000067805 */ /* 0x000fe4000001ff00 */
[----:B------:R-:W-:Y:S02]  /*00e0*/  CS2R R8, SRZ ;  /* 0x0000000000087805 */ /* 0x000fe4000001ff00 */
[----:B------:R-:W-:Y:S02]  /*00f0*/  CS2R R10, SRZ ;  /* 0x00000000000a7805 */ /* 0x000fe4000001ff00 */
[----:B------:R-:W-:-:S02]  /*0100*/  CS2R R14, SRZ ;  /* 0x00000000000e7805 */ /* 0x000fc4000001ff00 */
[----:B------:R-:W-:Y:S02]  /*0110*/  CS2R R16, SRZ ;  /* 0x0000000000107805 */ /* 0x000fe4000001ff00 */
[----:B------:R-:W-:Y:S02]  /*0120*/  CS2R R18, SRZ ;  /* 0x0000000000127805 */ /* 0x000fe4000001ff00 */
[----:B------:R-:W-:Y:S02]  /*0130*/  CS2R R20, SRZ ;  /* 0x0000000000147805 */ /* 0x000fe4000001ff00 */
[----:B------:R-:W-:Y:S02]  /*0140*/  CS2R R22, SRZ ;  /* 0x0000000000167805 */ /* 0x000fe4000001ff00 */
[----:B------:R-:W-:Y:S02]  /*0150*/  CS2R R24, SRZ ;  /* 0x0000000000187805 */ /* 0x000fe4000001ff00 */
[----:B------:R-:W-:-:S02]  /*0160*/  CS2R R44, SRZ ;  /* 0x00000000002c7805 */ /* 0x000fc4000001ff00 */
[----:B------:R-:W-:Y:S02]  /*0170*/  CS2R R46, SRZ ;  /* 0x00000000002e7805 */ /* 0x000fe4000001ff00 */
[----:B------:R-:W-:Y:S02]  /*0180*/  CS2R R48, SRZ ;  /* 0x0000000000307805 */ /* 0x000fe4000001ff00 */
[----:B------:R-:W-:Y:S02]  /*0190*/  CS2R R50, SRZ ;  /* 0x0000000000327805 */ /* 0x000fe4000001ff00 */
[----:B------:R-:W-:Y:S01]  /*01a0*/  CS2R R34, SRZ ;  /* 0x0000000000227805 */ /* 0x000fe2000001ff00 */
[----:B0-----:R-:W-:Y:S01]  /*01b0*/  IMAD.WIDE.U32 R12, R0, 0x60, R12 ;  /* 0x00000060000c7825 */ /* 0x001fe200078e000c */
[----:B------:R-:W-:Y:S02]  /*01c0*/  CS2R R38, SRZ ;  /* 0x0000000000267805 */ /* 0x000fe4000001ff00 */
[----:B------:R-:W-:-:S02]  /*01d0*/  CS2R R40, SRZ ;  /* 0x0000000000287805 */ /* 0x000fc4000001ff00 */
[----:B------:R-:W-:Y:S01]  /*01e0*/  CS2R R28, SRZ ;  /* 0x00000000001c7805 */ /* 0x000fe2000001ff00 */
[----:B------:R-:W-:Y:S01]  /*01f0*/  IMAD.MOV.U32 R36, RZ, RZ, RZ ;  /* 0x000000ffff247224 */ /* 0x000fe200078e00ff */
[----:B-1----:R-:W5:Y:S01]  /*0200*/  LDG.E.64 R58, desc[UR6][R12.64+0x40] ;  /* 0x000040060c3a7981 */ /* 0x002f62000c1e1b00 */
[----:B------:R-:W-:Y:S01]  /*0210*/  IMAD.MOV.U32 R37, RZ, RZ, 0x1 ;  /* 0x00000001ff257424 */ /* 0x000fe200078e00ff */
[----:B------:R-:W-:Y:S01]  /*0220*/  CS2R R30, SRZ ;  /* 0x00000000001e7805 */ /* 0x000fe2000001ff00 */
[----:B------:R-:W-:Y:S01]  /*0230*/  IMAD.MOV.U32 R42, RZ, RZ, RZ ;  /* 0x000000ffff2a7224 */ /* 0x000fe200078e00ff */
[----:B------:R-:W5:Y:S01]  /*0240*/  LDG.E.64 R60, desc[UR6][R12.64+0x48] ;  /* 0x000048060c3c7981 */ /* 0x000f62000c1e1b00 */
[----:B------:R-:W-:Y:S01]  /*0250*/  IMAD.MOV.U32 R27, RZ, RZ, RZ ;  /* 0x000000ffff1b7224 */ /* 0x000fe200078e00ff */
[----:B------:R-:W-:Y:S02]  /*0260*/  CS2R R32, SRZ ;  /* 0x0000000000207805 */ /* 0x000fe4000001ff00 */
[----:B------:R-:W5:Y:S04]  /*0270*/  LDG.E.64 R62, desc[UR6][R12.64+0x50] ;  /* 0x000050060c3e7981 */ /* 0x000f68000c1e1b00 */
        /* <DEDUP_REMOVED lines=8> */
[----:B------:R0:W5:Y:S01]  /*0300*/  LDG.E.64 R80, desc[UR6][R12.64+0x38] ;  /* 0x000038060c507981 */ /* 0x000162000c1e1b00 */
[----:B------:R-:W-:Y:S01]  /*0310*/  UMOV UR4, URZ ;  /* 0x000000ff00047c82 */ /* 0x000fe20008000000 */
[----:B0-----:R-:W-:-:S07]  /*0320*/  CS2R R12, SRZ ;  /* 0x00000000000c7805 */ /* 0x001fce000001ff00 */
.L_x_564:
[----:B------:R-:W0:Y:S01]  /*0330*/  LDC.64 R82, c[0x0][0x388] ;  /* 0x0000e200ff527b82 */ /* 0x000e220000000a00 */
[----:B------:R-:W-:-:S05]  /*0340*/  LEA R43, R0, UR4, 0x2 ;  /* 0x00000004002b7c11 */ /* 0x000fca000f8e10ff */
[----:B0-----:R-:W-:-:S06]  /*0350*/  IMAD.WIDE.U32 R82, R43, 0x8, R82 ;  /* 0x000000082b527825 */ /* 0x001fcc00078e0052 */
[----:B-----5:R-:W5:Y:S01]  /*0360*/  LDG.E.64 R82, desc[UR6][R82.64] ;  /* 0x0000000652527981 */ /* 0x020f62000c1e1b00 */
[----:B------:R-:W-:-:S05]  /*0370*/  UMOV UR5, URZ ;  /* 0x000000ff00057c82 */ /* 0x000fca0008000000 */
.L_x_563:
        /* <DEDUP_REMOVED lines=89> */
[----:B------:R-:W-:Y:S01]  /*0910*/  IMAD.WIDE.U32 R30, P5, R58, R61, R46 ;  /* 0x0000003d3a1e7225 */ /* 0x000fe200078a002e */
[----:B------:R-:W-:-:S03]  /*0920*/  IADD3 R51, P4, PT, R35, R40, RZ ;  /* 0x0000002823337210 */ /* 0x000fc60007f9e0ff */
[----:B------:R-:W-:Y:S02]  /*0930*/  IMAD.MOV.U32 R98, RZ, RZ, R41 ;  /* 0x000000ffff627224 */ /* 0x000fe400078e0029 */
[----:B------:R-:W-:-:S04]  /*0940*/  IMAD.WIDE.U32 R40, R58, R60, RZ ;  /* 0x0000003c3a287225 */ /* 0x000fc800078e00ff */
[----:B------:R-:W-:Y:S01]  /*0950*/  IMAD.WIDE.U32 R52, R61, R58, RZ ;  /* 0x0000003a3d347225 */ /* 0x000fe200078e00ff */
[----:B------:R-:W-:Y:S02]  /*0960*/  IADD3 R27, P6, PT, R41, R30, RZ ;  /* 0x0000001e291b7210 */ /* 0x000fe40007fde0ff */
[----:B------:R-:W-:Y:S01]  /*0970*/  @P5 LOP3.LUT R26, R26, 0x4, RZ, 0xfc, !PT ;  /* 0x000000041a1a5812 */ /* 0x000fe200078efcff */
[----:B------:R-:W-:-:S03]  /*0980*/  IMAD.WIDE.U32 R48, R60, R58, RZ ;  /* 0x0000003a3c307225 */ /* 0x000fc600078e00ff */
[----:B------:R-:W-:Y:S01]  /*0990*/  LOP3.LUT R26, R26, 0xfffffffd, RZ, 0xc0, !PT ;  /* 0xfffffffd1a1a7812 */ /* 0x000fe200078ec0ff */
[----:B------:R-:W-:-:S04]  /*09a0*/  IMAD.WIDE.U32.X R98, R59, R59, R98, P4 ;  /* 0x0000003b3b627225 */ /* 0x000fc800020e0462 */
[----:B------:R-:W-:Y:S02]  /*09b0*/  IMAD.WIDE.U32 R52, P3, R59, R60, R52 ;  /* 0x0000003c3b347225 */ /* 0x000fe40007860034 */
[----:B------:R-:W-:Y:S02]  /*09c0*/  @P6 LOP3.LUT R26, R26, 0x2, RZ, 0xfc, !PT ;  /* 0x000000021a1a6812 */ /* 0x000fe400078efcff */
[----:B------:R-:W-:Y:S01]  /*09d0*/  IMAD.X R41, RZ, RZ, RZ, P0 ;  /* 0x000000ffff297224 */ /* 0x000fe200000e06ff */
[----:B------:R-:W-:Y:S01]  /*09e0*/  ISETP.GE.U32.AND P0, PT, R44, R38, PT ;  /* 0x000000262c00720c */ /* 0x000fe20003f06070 */
[-C--:B------:R-:W-:Y:S01]  /*09f0*/  IMAD.WIDE.U32 R38, R9, R9.reuse, RZ ;  /* 0x0000000909267225 */ /* 0x080fe200078e00ff */
[----:B------:R-:W-:Y:S02]  /*0a00*/  IADD3 R57, P5, P6, R48, R40, R98 ;  /* 0x0000002830397210 */ /* 0x000fe40007ebe062 */
[----:B------:R-:W-:Y:S01]  /*0a10*/  IADD3 R47, P4, PT, R49, R52, RZ ;  /* 0x00000034312f7210 */ /* 0x000fe20007f9e0ff */
[----:B------:R-:W-:Y:S01]  /*0a20*/  IMAD.MOV.U32 R40, RZ, RZ, R33 ;  /* 0x000000ffff287224 */ /* 0x000fe200078e0021 */
[----:B------:R-:W-:Y:S01]  /*0a30*/  ISETP.GE.U32.AND.EX P0, PT, R37, R28, PT, P0 ;  /* 0x0000001c2500720c */ /* 0x000fe20003f06100 */
[----:B------:R-:W-:Y:S01]  /*0a40*/  IMAD.WIDE.U32 R32, R8, R9, RZ ;  /* 0x0000000908207225 */ /* 0x000fe200078e00ff */
[----:B------:R-:W-:-:S02]  /*0a50*/  IADD3.X R98, PT, PT, R47, R27, R99, P5, P6 ;  /* 0x0000001b2f627210 */ /* 0x000fc40002fec463 */
[----:B------:R-:W-:Y:S01]  /*0a60*/  SEL R27, RZ, 0x1, P0 ;  /* 0x00000001ff1b7807 */ /* 0x000fe20000000000 */
[----:B------:R-:W-:Y:S01]  /*0a70*/  IMAD.WIDE.U32.X R40, R8, R11, R40, P2 ;  /* 0x0000000b08287225 */ /* 0x000fe200010e0428 */
[C---:B------:R-:W-:Y:S02]  /*0a80*/  LOP3.LUT P5, RZ, R26.reuse, 0x1, RZ, 0xc0, !PT ;  /* 0x000000011aff7812 */ /* 0x040fe400078ac0ff */
[C---:B------:R-:W-:Y:S01]  /*0a90*/  LOP3.LUT P6, RZ, R26.reuse, 0x2, RZ, 0xc0, !PT ;  /* 0x000000021aff7812 */ /* 0x040fe200078cc0ff */
[----:B------:R-:W-:Y:S01]  /*0aa0*/  IMAD.WIDE.U32 R32, P0, R9, R8, R32 ;  /* 0x0000000809207225 */ /* 0x000fe20007800020 */
[----:B------:R-:W-:-:S03]  /*0ab0*/  LOP3.LUT R26, R26, 0xfffffff7, RZ, 0xc0, !PT ;  /* 0xfffffff71a1a7812 */ /* 0x000fc600078ec0ff */
[----:B------:R-:W-:Y:S01]  /*0ac0*/  IMAD.WIDE.U32 R94, R58, R62, RZ ;  /* 0x0000003e3a5e7225 */ /* 0x000fe200078e00ff */
[----:B------:R-:W-:Y:S02]  /*0ad0*/  IADD3 R45, P2, PT, R39, R32, RZ ;  /* 0x00000020272d7210 */ /* 0x000fe40007f5e0ff */
[----:B------:R-:W-:Y:S01]  /*0ae0*/  LOP3.LUT R26, R26, 0xffffffef, RZ, 0xc0, !PT ;  /* 0xffffffef1a1a7812 */ /* 0x000fe200078ec0ff */
[----:B------:R-:W-:Y:S02]  /*0af0*/  IMAD.X R39, RZ, RZ, RZ, P3 ;  /* 0x000000ffff277224 */ /* 0x000fe400018e06ff */
[----:B------:R-:W-:-:S03]  /*0b00*/  IMAD.WIDE.U32 R114, R4, R4, RZ ;  /* 0x0000000404727225 */ /* 0x000fc600078e00ff */
        /* <DEDUP_REMOVED lines=25> */
[----:B------:R-:W-:Y:S02]  /*0ca0*/  IADD3.X R42, PT, PT, R45, R42, R29, P0, P4 ;  /* 0x0000002a2d2a7210 */ /* 0x000fe400007e841d */
        /* <DEDUP_REMOVED lines=40> */
[----:B------:R-:W-:-:S03]  /*0f30*/  IADD3 R47, P3, PT, R47, R30, RZ ;  /* 0x0000001e2f2f7210 */ /* 0x000fc60007f7e0ff */
[----:B------:R-:W-:Y:S01]  /*0f40*/  IMAD.WIDE.U32 R54, R6, R9, RZ ;  /* 0x0000000906367225 */ /* 0x000fe200078e00ff */
[----:B------:R-:W-:Y:S02]  /*0f50*/  IADD3.X R41, PT, PT, R47, R41, RZ, P2, P6 ;  /* 0x000000292f297210 */ /* 0x000fe400017ec4ff */
[C---:B------:R-:W-:Y:S01]  /*0f60*/  LOP3.LUT P6, RZ, R26.reuse, 0x2, RZ, 0xc0, !PT ;  /* 0x000000021aff7812 */ /* 0x040fe200078cc0ff */
[----:B------:R-:W-:Y:S01]  /*0f70*/  IMAD.WIDE.U32 R38, P2, R5, R10, R52 ;  /* 0x0000000a05267225 */ /* 0x000fe20007840034 */
[----:B------:R-:W-:-:S03]  /*0f80*/  LOP3.LUT R26, R26, 0xfffffbff, RZ, 0xc0, !PT ;  /* 0xfffffbff1a1a7812 */ /* 0x000fc600078ec0ff */
[----:B------:R-:W-:Y:S02]  /*0f90*/  IMAD.X R47, RZ, RZ, RZ, P1 ;  /* 0x000000ffff2f7224 */ /* 0x000fe400008e06ff */
[----:B------:R-:W-:Y:S01]  /*0fa0*/  IMAD.WIDE.U32.X R46, R7, R11, R46, P5 ;  /* 0x0000000b072e7225 */ /* 0x000fe200028e042e */
[----:B------:R-:W-:-:S06]  /*0fb0*/  IADD3 R38, P5, PT, R49, R38, RZ ;  /* 0x0000002631267210 */ /* 0x000fcc0007fbe0ff */
[----:B------:R-:W-:Y:S02]  /*0fc0*/  @P2 LOP3.LUT R26, R26, 0x400, RZ, 0xfc, !PT ;  /* 0x000004001a1a2812 */ /* 0x000fe400078efcff */
[----:B------:R-:W-:Y:S02]  /*0fd0*/  IADD3 R30, P1, P2, R27, R48, R46 ;  /* 0x000000301b1e7210 */ /* 0x000fe40007a3e02e */
[----:B------:R-:W-:Y:S02]  /*0fe0*/  LOP3.LUT R26, R26, 0xfffffdff, RZ, 0xc0, !PT ;  /* 0xfffffdff1a1a7812 */ /* 0x000fe400078ec0ff */
[----:B------:R-:W-:Y:S01]  /*0ff0*/  IADD3.X R38, PT, PT, R45, R38, R47, P1, P2 ;  /* 0x000000262d267210 */ /* 0x000fe20000fe442f */
[----:B------:R-:W-:Y:S01]  /*1000*/  IMAD.WIDE.U32 R46, R7, R10, RZ ;  /* 0x0000000a072e7225 */ /* 0x000fe200078e00ff */
[----:B------:R-:W-:-:S03]  /*1010*/  @P5 LOP3.LUT R26, R26, 0x200, RZ, 0xfc, !PT ;  /* 0x000002001a1a5812 */ /* 0x000fc600078efcff */
[----:B------:R-:W-:Y:S01]  /*1020*/  IMAD.WIDE.U32 R48, P1, R6, R11, R46 ;  /* 0x0000000b06307225 */ /* 0x000fe2000782002e */
[----:B------:R-:W-:-:S03]  /*1030*/  LOP3.LUT R26, R26, 0xfffffffe, RZ, 0xc0, !PT ;  /* 0xfffffffe1a1a7812 */ /* 0x000fc600078ec0ff */
        /* <DEDUP_REMOVED lines=71> */
[----:B------:R-:W-:-:S04]  /*14b0*/  ISETP.GE.U32.AND P3, PT, R107, R40, PT ;  /* 0x000000286b00720c */ /* 0x000fc80003f66070 */
[----:B------:R-:W-:Y:S01]  /*14c0*/  ISETP.GE.U32.AND.EX P3, PT, R106, R41, PT, P3 ;  /* 0x000000296a00720c */ /* 0x000fe20003f66130 */
[----:B------:R-:W-:-:S03]  /*14d0*/  IMAD.WIDE.U32 R40, R61, R64, RZ ;  /* 0x000000403d287225 */ /* 0x000fc600078e00ff */
[----:B------:R-:W-:Y:S01]  /*14e0*/  SEL R31, RZ, 0x1, P3 ;  /* 0x00000001ff1f7807 */ /* 0x000fe20001800000 */
[----:B------:R-:W-:-:S04]  /*14f0*/  IMAD.WIDE.U32 R40, P4, R60, R65, R40 ;  /* 0x000000413c287225 */ /* 0x000fc80007880028 */
[----:B------:R-:W-:Y:S01]  /*1500*/  IMAD.MOV.U32 R104, RZ, RZ, R41 ;  /* 0x000000ffff687224 */ /* 0x000fe200078e0029 */
[----:B------:R-:W-:-:S08]  /*1510*/  IADD3 R45, P5, PT, R85, R40, RZ ;  /* 0x00000028552d7210 */ /* 0x000fd00007fbe0ff */
        /* <DEDUP_REMOVED lines=19> */
[----:B------:R-:W-:Y:S02]  /*1650*/  IMAD.MOV.U32 R30, RZ, RZ, R53 ;  /* 0x000000ffff1e7224 */ /* 0x000fe400078e0035 */
        /* <DEDUP_REMOVED lines=13> */
[----:B------:R-:W-:-:S02]  /*1730*/  LOP3.LUT P4, RZ, R26, 0x40, RZ, 0xc0, !PT ;  /* 0x000000401aff7812 */ /* 0x000fc4000788c0ff */
        /* <DEDUP_REMOVED lines=71> */
[C---:B------:R-:W-:Y:S02]  /*1bb0*/  LOP3.LUT P6, RZ, R26.reuse, 0x2, RZ, 0xc0, !PT ;  /* 0x000000021aff7812 */ /* 0x040fe400078cc0ff */
[----:B------:R-:W-:Y:S01]  /*1bc0*/  LOP3.LUT R26, R26, 0xfffffdff, RZ, 0xc0, !PT ;  /* 0xfffffdff1a1a7812 */ /* 0x000fe200078ec0ff */
[----:B------:R-:W-:Y:S01]  /*1bd0*/  IMAD.X R91, RZ, RZ, RZ, P4 ;  /* 0x000000ffff5b7224 */ /* 0x000fe200020e06ff */
[----:B------:R-:W-:Y:S02]  /*1be0*/  IADD3 R93, P4, PT, R40, R54, RZ ;  /* 0x00000036285d7210 */ /* 0x000fe40007f9e0ff */
        /* <DEDUP_REMOVED lines=21> */
[----:B------:R-:W-:-:S03]  /*1d40*/  IADD3 R110, P0, PT, R87, R110, RZ ;  /* 0x0000006e576e7210 */ /* 0x000fc60007f1e0ff */
[----:B------:R-:W-:-:S04]  /*1d50*/  IMAD.WIDE.U32 R46, P1, R4, R7, R46 ;  /* 0x00000007042e7225 */ /* 0x000fc8000782002e */
[----:B------:R-:W-:Y:S01]  /*1d60*/  IMAD.X R108, R89, 0x1, R108, P0 ;  /* 0x00000001596c7824 */ /* 0x000fe200000e066c */
[----:B------:R-:W-:Y:S01]  /*1d70*/  ISETP.GE.U32.AND P0, PT, R110, R87, PT ;  /* 0x000000576e00720c */ /* 0x000fe20003f06070 */
[----:B------:R-:W-:-:S03]  /*1d80*/  IMAD.X R41, RZ, RZ, RZ, P1 ;  /* 0x000000ffff297224 */ /* 0x000fc600008e06ff */
        /* <DEDUP_REMOVED lines=12> */
[----:B------:R-:W0:Y:S01]  /*1e50*/  LDC.64 R88, c[0x3][0x8] ;  /* 0x00c00200ff587b82 */ /* 0x000e220000000a00 */
[----:B------:R-:W-:Y:S01]  /*1e60*/  IMAD.WIDE.U32 R32, R5, R4, RZ ;  /* 0x0000000405207225 */ /* 0x000fe200078e00ff */
        /* <DEDUP_REMOVED lines=10> */
[----:B------:R-:W-:-:S02]  /*1f10*/  IADD3 R27, P0, PT, R84, R87, RZ ;  /* 0x00000057541b7210 */ /* 0x000fc40007f1e0ff */
[----:B------:R-:W-:Y:S01]  /*1f20*/  SEL R96, RZ, 0x1, P4 ;  /* 0x00000001ff607807 */ /* 0x000fe20002000000 */
[----:B------:R-:W-:-:S04]  /*1f30*/  IMAD.WIDE.U32.X R104, R61, R65, R104, P6 ;  /* 0x000000413d687225 */ /* 0x000fc800030e0468 */
[----:B------:R-:W-:Y:S01]  /*1f40*/  IMAD.X R52, R85, 0x1, R46, P0 ;  /* 0x0000000155347824 */ /* 0x000fe200000e062e */
[----:B------:R-:W-:Y:S02]  /*1f50*/  ISETP.GE.U32.AND P0, PT, R27, R84, PT ;  /* 0x000000541b00720c */ /* 0x000fe40003f06070 */
[----:B------:R-:W-:Y:S02]  /*1f60*/  IADD3 R96, P4, P5, R97, R104, R96 ;  /* 0x0000006861607210 */ /* 0x000fe40007d9e060 */
[----:B------:R-:W-:Y:S02]  /*1f70*/  ISETP.GE.U32.AND.EX P0, PT, R52, R85, PT, P0 ;  /* 0x000000553400720c */ /* 0x000fe40003f06100 */
[----:B------:R-:W-:Y:S01]  /*1f80*/  IADD3.X R104, PT, PT, R95, R105, RZ, P4, P5 ;  /* 0x000000695f687210 */ /* 0x000fe200027ea4ff */
[----:B------:R-:W1:Y:S01]  /*1f90*/  LDC.64 R84, c[0x3][0x40] ;  /* 0x00c01000ff547b82 */ /* 0x000e620000000a00 */
[----:B------:R-:W-:Y:S01]  /*1fa0*/  IMAD.WIDE.U32 R32, P5, R4, R5, R32 ;  /* 0x0000000504207225 */ /* 0x000fe200078a0020 */
[----:B------:R-:W-:-:S02]  /*1fb0*/  SEL R47, RZ, 0x1, P0 ;  /* 0x00000001ff2f7807 */ /* 0x000fc40000000000 */
[----:B------:R-:W-:Y:S02]  /*1fc0*/  IADD3 R105, P0, PT, R115, R32, RZ ;  /* 0x0000002073697210 */ /* 0x000fe40007f1e0ff */
[----:B------:R-:W-:Y:S01]  /*1fd0*/  IADD3 R114, P1, P4, R114, R40, R47 ;  /* 0x0000002872727210 */ /* 0x000fe20007c3e02f */
[----:B------:R-:W-:-:S03]  /*1fe0*/  IMAD.MOV.U32 R40, RZ, RZ, R39 ;  /* 0x000000ffff287224 */ /* 0x000fc600078e0027 */
[----:B------:R-:W-:Y:S01]  /*1ff0*/  IADD3.X R105, PT, PT, R105, R41, RZ, P1, P4 ;  /* 0x0000002969697210 */ /* 0x000fe20000fe84ff */
[----:B------:R-:W-:Y:S01]  /*2000*/  IMAD.X R41, RZ, RZ, RZ, P2 ;  /* 0x000000ffff297224 */ /* 0x000fe200010e06ff */
[----:B------:R-:W-:Y:S02]  /*2010*/  ISETP.GE.U32.AND P1, PT, R87, R38, PT ;  /* 0x000000265700720c */ /* 0x000fe40003f26070 */
[----:B------:R-:W2:Y:S01]  /*2020*/  LDC.64 R86, c[0x3][RZ] ;  /* 0x00c00000ff567b82 */ /* 0x000ea20000000a00 */
[----:B------:R-:W-:Y:S01]  /*2030*/  IMAD.WIDE.U32.X R40, R5, R7, R40, P3 ;  /* 0x0000000705287225 */ /* 0x000fe200018e0428 */
[----:B------:R-:W-:Y:S02]  /*2040*/  ISETP.GE.U32.AND.EX P1, PT, R46, R45, PT, P1 ;  /* 0x0000002d2e00720c */ /* 0x000fe40003f26110 */
[----:B------:R-:W-:Y:S02]  /*2050*/  @P5 LOP3.LUT R26, R26, 0x1, RZ, 0xfc, !PT ;  /* 0x000000011a1a5812 */ /* 0x000fe400078efcff */
[----:B------:R-:W-:Y:S01]  /*2060*/  SEL R53, RZ, 0x1, P1 ;  /* 0x00000001ff357807 */ /* 0x000fe20000800000 */
[----:B-1----:R-:W-:-:S03]  /*2070*/  IMAD R32, R43, R84, RZ ;  /* 0x000000542b207224 */ /* 0x002fc600078e02ff */
[----:B------:R-:W-:Y:S01]  /*2080*/  IADD3 R53, P1, P2, R114, R40, R53 ;  /* 0x0000002872357210 */ /* 0x000fe20007a3e035 */
[----:B------:R-:W-:-:S03]  /*2090*/  IMAD.WIDE.U32 R38, R36, R84, RZ ;  /* 0x0000005424267225 */ /* 0x000fc600078e00ff */
[----:B------:R-:W-:Y:S01]  /*20a0*/  IADD3.X R54, PT, PT, R105, R41, RZ, P1, P2 ;  /* 0x0000002969367210 */ /* 0x000fe20000fe44ff */
[----:B------:R-:W-:-:S04]  /*20b0*/  IMAD R41, R36, R85, R32 ;  /* 0x0000005524297224 */ /* 0x000fc800078e0220 */
[----:B------:R-:W-:Y:S01]  /*20c0*/  IMAD.IADD R32, R39, 0x1, R41 ;  /* 0x0000000127207824 */ /* 0x000fe200078e0229 */
[----:B------:R-:W-:Y:S02]  /*20d0*/  LOP3.LUT R39, RZ, R36, RZ, 0x33, !PT ;  /* 0x00000024ff277212 */ /* 0x000fe400078e33ff */
[----:B------:R-:W-:Y:S01]  /*20e0*/  LOP3.LUT R36, RZ, R43, RZ, 0x33, !PT ;  /* 0x0000002bff247212 */ /* 0x000fe200078e33ff */
[----:B0-----:R-:W-:-:S04]  /*20f0*/  IMAD.WIDE.U32 R42, R32, R88, RZ ;  /* 0x00000058202a7225 */ /* 0x001fc800078e00ff */
[----:B--2---:R-:W-:-:S04]  /*2100*/  IMAD.WIDE.U32 R46, R32, R86, RZ ;  /* 0x00000056202e7225 */ /* 0x004fc800078e00ff */
[----:B------:R-:W-:-:S04]  /*2110*/  IMAD.WIDE.U32 R40, R38, R86, RZ ;  /* 0x0000005626287225 */ /* 0x000fc800078e00ff */
[----:B------:R-:W-:-:S04]  /*2120*/  IMAD.WIDE.U32 R46, P1, R38, R87, R46 ;  /* 0x00000057262e7225 */ /* 0x000fc8000782002e */
[----:B------:R-:W-:Y:S01]  /*2130*/  IMAD.X R91, RZ, RZ, RZ, P1 ;  /* 0x000000ffff5b7224 */ /* 0x000fe200008e06ff */
[----:B------:R-:W-:Y:S01]  /*2140*/  IADD3 R41, P1, PT, R41, R46, RZ ;  /* 0x0000002e29297210 */ /* 0x000fe20007f3e0ff */
[----:B------:R-:W-:Y:S02]  /*2150*/  IMAD.MOV.U32 R90, RZ, RZ, R47 ;  /* 0x000000ffff5a7224 */ /* 0x000fe400078e002f */
[----:B------:R-:W-:-:S04]  /*2160*/  IMAD.WIDE.U32 R42, P3, R38, R89, R42 ;  /* 0x00000059262a7225 */ /* 0x000fc8000786002a */
[----:B------:R-:W-:Y:S01]  /*2170*/  IMAD.WIDE.U32.X R46, R32, R87, R90, P1 ;  /* 0x00000057202e7225 */ /* 0x000fe200008e045a */
[----:B------:R-:W-:-:S04]  /*2180*/  ISETP.GT.U32.AND P1, PT, R40, R39, PT ;  /* 0x000000272800720c */ /* 0x000fc80003f24070 */
[----:B------:R-:W-:Y:S01]  /*2190*/  ISETP.GT.U32.AND.EX P1, PT, R41, R36, PT, P1 ;  /* 0x000000242900720c */ /* 0x000fe20003f24110 */
[----:B------:R-:W-:-:S03]  /*21a0*/  IMAD.WIDE.U32 R40, R38, R88, RZ ;  /* 0x0000005826287225 */ /* 0x000fc600078e00ff */
[----:B------:R-:W-:Y:S02]  /*21b0*/  SEL R91, RZ, 0x1, !P1 ;  /* 0x00000001ff5b7807 */ /* 0x000fe40004800000 */
[----:B------:R-:W-:Y:S02]  /*21c0*/  IADD3 R39, P4, PT, R41, R42, RZ ;  /* 0x0000002a29277210 */ /* 0x000fe40007f9e0ff */
[----:B------:R-:W-:-:S04]  /*21d0*/  IADD3 R91, P1, P2, R40, R46, R91 ;  /* 0x0000002e285b7210 */ /* 0x000fc80007a3e05b */
[----:B------:R-:W-:Y:S02]  /*21e0*/  IADD3.X R42, PT, PT, R39, R47, RZ, P1, P2 ;  /* 0x0000002f272a7210 */ /* 0x000fe40000fe44ff */
[----:B------:R-:W-:-:S05]  /*21f0*/  IADD3 R90, P1, PT, R91, R44, RZ ;  /* 0x0000002c5b5a7210 */ /* 0x000fca0007f3e0ff */
[----:B------:R-:W-:Y:S02]  /*2200*/  IMAD.X R93, R42, 0x1, R37, P1 ;  /* 0x000000012a5d7824 */ /* 0x000fe400008e0625 */
[----:B------:R-:W-:-:S03]  /*2210*/  IMAD.WIDE.U32 R36, R90, R84, RZ ;  /* 0x000000545a247225 */ /* 0x000fc600078e00ff */
[----:B------:R-:W-:Y:S01]  /*2220*/  LOP3.LUT R39, RZ, R93, RZ, 0x33, !PT ;  /* 0x0000005dff277212 */ /* 0x000fe200078e33ff */
[----:B------:R-:W-:-:S04]  /*2230*/  IMAD R40, R93, R84, RZ ;  /* 0x000000545d287224 */ /* 0x000fc800078e02ff */
[----:B------:R-:W-:Y:S02]  /*2240*/  IMAD R103, R90, R85, R40 ;  /* 0x000000555a677224 */ /* 0x000fe400078e0228 */
        /* <DEDUP_REMOVED lines=20> */
[----:B------:R-:W-:Y:S02]  /*2390*/  ISETP.GE.U32.AND P3, PT, R90, R91, PT ;  /* 0x0000005b5a00720c */ /* 0x000fe40003f66070 */
[----:B------:R-:W0:Y:S01]  /*23a0*/  LDC.64 R90, c[0x3][0x10] ;  /* 0x00c00400ff5a7b82 */ /* 0x000e220000000a00 */
[----:B------:R-:W-:Y:S01]  /*23b0*/  IMAD.WIDE.U32.X R44, R32, R89, R44, P4 ;  /* 0x00000059202c7225 */ /* 0x000fe200020e042c */
        /* <DEDUP_REMOVED lines=26> */
[----:B------:R-:W-:Y:S01]  /*2560*/  ISETP.GE.U32.AND P3, PT, R112, R39, PT ;  /* 0x000000277000720c */ /* 0x000fe20003f66070 */
[----:B------:R-:W-:-:S03]  /*2570*/  IMAD.WIDE.U32.X R42, R32, R91, R44, P4 ;  /* 0x0000005b202a7225 */ /* 0x000fc600020e042c */
[----:B------:R-:W-:Y:S02]  /*2580*/  ISETP.GE.U32.AND.EX P3, PT, R93, R92, PT, P3 ;  /* 0x0000005c5d00720c */ /* 0x000fe40003f66130 */
[----:B------:R-:W0:Y:S02]  /*2590*/  LDC.64 R92, c[0x3][0x18] ;  /* 0x00c00600ff5c7b82 */ /* 0x000e240000000a00 */
        /* <DEDUP_REMOVED lines=23> */
[----:B------:R-:W-:Y:S01]  /*2710*/  IMAD.MOV.U32 R42, RZ, RZ, R39 ;  /* 0x000000ffff2a7224 */ /* 0x000fe200078e0027 */
[----:B------:R-:W-:Y:S01]  /*2720*/  IADD3.X R47, PT, PT, R43, R41, RZ, P5, P6 ;  /* 0x000000292b2f7210 */ /* 0x000fe20002fec4ff */
[----:B------:R-:W-:Y:S01]  /*2730*/  IMAD.X R43, RZ, RZ, RZ, P3 ;  /* 0x000000ffff2b7224 */ /* 0x000fe200018e06ff */
[----:B------:R-:W-:-:S02]  /*2740*/  LOP3.LUT P5, RZ, R26, 0x1, RZ, 0xc0, !PT ;  /* 0x000000011aff7812 */ /* 0x000fc400078ac0ff */
[----:B------:R-:W-:Y:S01]  /*2750*/  LOP3.LUT P6, RZ, R26, 0x10, RZ, 0xc0, !PT ;  /* 0x000000101aff7812 */ /* 0x000fe200078cc0ff */
        /* <DEDUP_REMOVED lines=41> */
.L_x_409:
[----:B------:R-:W-:Y:S05]  /*29f0*/  BSYNC.RECONVERGENT B1 ;  /* 0x0000000000017941 */ /* 0x000fea0003800200 */
.L_x_408:
[----:B------:R-:W-:Y:S01]  /*2a00*/  IMAD R30, R51, R84, RZ ;  /* 0x00000054331e7224 */ /* 0x000fe200078e02ff */
[----:B------:R-:W-:Y:S01]  /*2a10*/  IADD3 R55, P0, PT, R56, R55, RZ ;  /* 0x0000003738377210 */ /* 0x000fe20007f1e0ff */
[----:B------:R-:W-:Y:S01]  /*2a20*/  IMAD.MOV.U32 R32, RZ, RZ, R31 ;  /* 0x000000ffff207224 */ /* 0x000fe200078e001f */
[----:B------:R-:W-:Y:S01]  /*2a30*/  IADD3 R110, P3, PT, R110, R45, RZ ;  /* 0x0000002d6e6e7210 */ /* 0x000fe20007f7e0ff */
[----:B------:R-:W-:Y:S01]  /*2a40*/  IMAD R41, R34, R85, R30 ;  /* 0x0000005522297224 */ /* 0x000fe200078e021e */
[C---:B------:R-:W-:Y:S01]  /*2a50*/  LOP3.LUT P4, RZ, R26.reuse, 0x100, RZ, 0xc0, !PT ;  /* 0x000001001aff7812 */ /* 0x040fe2000788c0ff */
[----:B------:R-:W-:Y:S01]  /*2a60*/  IMAD.WIDE.U32 R30, R65, R62, RZ ;  /* 0x0000003e411e7225 */ /* 0x000fe200078e00ff */
[----:B------:R-:W-:Y:S01]  /*2a70*/  LOP3.LUT R26, R26, 0xfffffffe, RZ, 0xc0, !PT ;  /* 0xfffffffe1a1a7812 */ /* 0x000fe200078ec0ff */
[----:B------:R-:W-:Y:S01]  /*2a80*/  BSSY.RECONVERGENT B1, `(.L_x_410) ;  /* 0x0000036000017945 */ /* 0x000fe20003800200 */
[----:B------:R-:W-:Y:S01]  /*2a90*/  LOP3.LUT R51, RZ, R51, RZ, 0x33, !PT ;  /* 0x00000033ff337212 */ /* 0x000fe200078e33ff */
[----:B------:R-:W-:Y:S01]  /*2aa0*/  IMAD.X R39, RZ, RZ, RZ, P2 ;  /* 0x000000ffff277224 */ /* 0x000fe200010e06ff */
[----:B------:R-:W-:Y:S01]  /*2ab0*/  ISETP.GE.U32.AND P2, PT, R55, R56, PT ;  /* 0x000000383700720c */ /* 0x000fe20003f46070 */
[----:B------:R-:W-:-:S02]  /*2ac0*/  IMAD.X R56, R99, 0x1, R102, P0 ;  /* 0x0000000163387824 */ /* 0x000fc400000e0666 */
[----:B------:R-:W-:-:S03]  /*2ad0*/  IMAD.WIDE.U32 R30, P0, R63, R64, R30 ;  /* 0x000000403f1e7225 */ /* 0x000fc6000780001e */
[----:B------:R-:W-:Y:S01]  /*2ae0*/  ISETP.GE.U32.AND.EX P2, PT, R56, R99, PT, P2 ;  /* 0x000000633800720c */ /* 0x000fe20003f46120 */
[----:B------:R-:W-:Y:S01]  /*2af0*/  IMAD.X R108, R108, 0x1, R47, P3 ;  /* 0x000000016c6c7824 */ /* 0x000fe200018e062f */
[----:B------:R-:W-:Y:S01]  /*2b00*/  ISETP.GE.U32.AND P3, PT, R110, R45, PT ;  /* 0x0000002d6e00720c */ /* 0x000fe20003f66070 */
[----:B------:R-:W-:Y:S01]  /*2b10*/  IMAD.MOV.U32 R38, RZ, RZ, R37 ;  /* 0x000000ffff267224 */ /* 0x000fe200078e0025 */
[----:B------:R-:W-:Y:S01]  /*2b20*/  LOP3.LUT R45, RZ, R34, RZ, 0x33, !PT ;  /* 0x00000022ff2d7212 */ /* 0x000fe200078e33ff */
[----:B------:R-:W-:Y:S01]  /*2b30*/  IMAD.WIDE.U32 R34, R34, R84, RZ ;  /* 0x0000005422227225 */ /* 0x000fe200078e00ff */
[----:B------:R-:W-:Y:S02]  /*2b40*/  SEL R43, RZ, 0x1, P2 ;  /* 0x00000001ff2b7807 */ /* 0x000fe40001000000 */
[----:B------:R-:W-:Y:S01]  /*2b50*/  ISETP.GE.U32.AND.EX P3, PT, R108, R47, PT, P3 ;  /* 0x0000002f6c00720c */ /* 0x000fe20003f66130 */
[----:B------:R-:W-:Y:S01]  /*2b60*/  IMAD.IADD R102, R35, 0x1, R41 ;  /* 0x0000000123667824 */ /* 0x000fe200078e0229 */
[----:B------:R-:W-:Y:S01]  /*2b70*/  @P0 LOP3.LUT R26, R26, 0x1, RZ, 0xfc, !PT ;  /* 0x000000011a1a0812 */ /* 0x000fe200078efcff */
[----:B------:R-:W-:Y:S01]  /*2b80*/  IMAD.WIDE.U32 R40, R64, R62, RZ ;  /* 0x0000003e40287225 */ /* 0x000fe200078e00ff */
[----:B------:R-:W-:-:S03]  /*2b90*/  SEL R47, RZ, 0x1, P3 ;  /* 0x00000001ff2f7807 */ /* 0x000fc60001800000 */
[----:B------:R-:W-:Y:S01]  /*2ba0*/  IMAD.WIDE.U32.X R32, R61, R65, R32, P4 ;  /* 0x000000413d207225 */ /* 0x000fe200020e0420 */
[----:B------:R-:W-:-:S03]  /*2bb0*/  IADD3 R41, P0, PT, R41, R30, RZ ;  /* 0x0000001e29297210 */ /* 0x000fc60007f1e0ff */
        /* <DEDUP_REMOVED lines=34> */
.L_x_411:
[----:B------:R-:W-:Y:S05]  /*2de0*/  BSYNC.RECONVERGENT B1 ;  /* 0x0000000000017941 */ /* 0x000fea0003800200 */
.L_x_410:
[----:B------:R-:W-:Y:S01]  /*2df0*/  IADD3 R51, P2, PT, R39, R36, RZ ;  /* 0x0000002427337210 */ /* 0x000fe20007f5e0ff */
[----:B------:R-:W-:Y:S01]  /*2e00*/  BSSY.RECONVERGENT B1, `(.L_x_412) ;  /* 0x000013f000017945 */ /* 0x000fe20003800200 */
[----:B------:R-:W-:-:S04]  /*2e10*/  IADD3 R46, P3, P4, R38, R32, R43 ;  /* 0x00000020262e7210 */ /* 0x000fc80007c7e02b */
[----:B------:R-:W-:Y:S02]  /*2e20*/  IADD3.X R51, PT, PT, R51, R33, RZ, P3, P4 ;  /* 0x0000002133337210 */ /* 0x000fe40001fe84ff */
[----:B------:R-:W-:-:S05]  /*2e30*/  IADD3 R57, P3, PT, R46, R57, RZ ;  /* 0x000000392e397210 */ /* 0x000fca0007f7e0ff */
[----:B------:R-:W-:Y:S02]  /*2e40*/  IMAD.X R98, R51, 0x1, R98, P3 ;  /* 0x0000000133627824 */ /* 0x000fe400018e0662 */
[----:B------:R-:W-:-:S03]  /*2e50*/  IMAD.WIDE.U32 R38, R57, R84, RZ ;  /* 0x0000005439267225 */ /* 0x000fc600078e00ff */
[----:B------:R-:W-:Y:S01]  /*2e60*/  LOP3.LUT R30, RZ, R98, RZ, 0x33, !PT ;  /* 0x00000062ff1e7212 */ /* 0x000fe200078e33ff */
[----:B------:R-:W-:Y:S02]  /*2e70*/  IMAD R28, R98, R84, RZ ;  /* 0x00000054621c7224 */ /* 0x000fe400078e02ff */
[----:B------:R-:W-:-:S04]  /*2e80*/  IMAD.WIDE.U32 R114, R38, R90, RZ ;  /* 0x0000005a26727225 */ /* 0x000fc800078e00ff */
        /* <DEDUP_REMOVED lines=70> */
[----:B------:R-:W-:Y:S01]  /*32f0*/  IMAD.WIDE.U32 R36, R48, R84, RZ ;  /* 0x0000005430247225 */ /* 0x000fe200078e00ff */
[----:B------:R-:W-:-:S03]  /*3300*/  @P4 LOP3.LUT R26, R26, 0x40, RZ, 0xfc, !PT ;  /* 0x000000401a1a4812 */ /* 0x000fc600078efcff */
[----:B------:R-:W-:Y:S01]  /*3310*/  IMAD R103, R48, R85, R30 ;  /* 0x0000005530677224 */ /* 0x000fe200078e021e */
[----:B------:R-:W-:Y:S01]  /*3320*/  LOP3.LUT R26, R26, 0xffffffdf, RZ, 0xc0, !PT ;  /* 0xffffffdf1a1a7812 */ /* 0x000fe200078ec0ff */
[----:B------:R-:W-:-:S03]  /*3330*/  IMAD.WIDE.U32 R40, R36, R86, RZ ;  /* 0x0000005624287225 */ /* 0x000fc600078e00ff */
[----:B------:R-:W-:Y:S01]  /*3340*/  @P3 LOP3.LUT R26, R26, 0x20, RZ, 0xfc, !PT ;  /* 0x000000201a1a3812 */ /* 0x000fe200078efcff */
        /* <DEDUP_REMOVED lines=17> */
[----:B------:R-:W-:Y:S02]  /*3460*/  LOP3.LUT R109, RZ, R109, RZ, 0x33, !PT ;  /* 0x0000006dff6d7212 */ /* 0x000fe400078e33ff */
[----:B------:R-:W-:Y:S01]  /*3470*/  IADD3.X R120, PT, PT, R41, R31, RZ, P2, P4 ;  /* 0x0000001f29787210 */ /* 0x000fe200017e84ff */
        /* <DEDUP_REMOVED lines=72> */
[----:B------:R-:W-:Y:S01]  /*3900*/  IMAD.MOV.U32 R42, RZ, RZ, R41 ;  /* 0x000000ffff2a7224 */ /* 0x000fe200078e0029 */
[----:B------:R-:W-:Y:S02]  /*3910*/  LOP3.LUT R44, RZ, R117, RZ, 0x33, !PT ;  /* 0x00000075ff2c7212 */ /* 0x000fe400078e33ff */
[----:B------:R-:W-:Y:S01]  /*3920*/  IADD3.X R118, PT, PT, R47, R43, RZ, P3, P5 ;  /* 0x0000002b2f767210 */ /* 0x000fe20001fea4ff */
[----:B------:R-:W-:Y:S02]  /*3930*/  IMAD.X R43, RZ, RZ, RZ, P4 ;  /* 0x000000ffff2b7224 */ /* 0x000fe400020e06ff */
[----:B------:R-:W-:-:S04]  /*3940*/  IMAD.WIDE.U32 R46, R30, R90, RZ ;  /* 0x0000005a1e2e7225 */ /* 0x000fc800078e00ff */
        /* <DEDUP_REMOVED lines=11> */
[----:B------:R-:W-:Y:S02]  /*3a00*/  P2R R120, PR, RZ, 0x10 ;  /* 0x00000010ff787803 */ /* 0x000fe40000000000 */
[----:B------:R-:W-:Y:S01]  /*3a10*/  IADD3.X R112, PT, PT, R47, R43, RZ, P3, P5 ;  /* 0x0000002b2f707210 */ /* 0x000fe20001fea4ff */
[C---:B------:R-:W-:Y:S01]  /*3a20*/  IMAD R113, R115.reuse, R85, R42 ;  /* 0x0000005573717224 */ /* 0x040fe200078e022a */
[----:B------:R-:W-:Y:S01]  /*3a30*/  P2R R121, PR, RZ, 0x4 ;  /* 0x00000004ff797803 */ /* 0x000fe20000000000 */
[----:B------:R-:W-:Y:S01]  /*3a40*/  IMAD.WIDE.U32 R42, R115, R84, RZ ;  /* 0x00000054732a7225 */ /* 0x000fe200078e00ff */
[----:B------:R-:W-:-:S02]  /*3a50*/  LOP3.LUT P2, RZ, R26, 0x40, RZ, 0xc0, !PT ;  /* 0x000000401aff7812 */ /* 0x000fc4000784c0ff */
[C---:B------:R-:W-:Y:S01]  /*3a60*/  LOP3.LUT P4, RZ, R26.reuse, 0x8, RZ, 0xc0, !PT ;  /* 0x000000081aff7812 */ /* 0x040fe2000788c0ff */
[----:B------:R-:W-:Y:S01]  /*3a70*/  IMAD.IADD R113, R43, 0x1, R113 ;  /* 0x000000012b717824 */ /* 0x000fe200078e0271 */
[----:B------:R-:W-:Y:S01]  /*3a80*/  LOP3.LUT R26, R26, 0xfffffffe, RZ, 0xc0, !PT ;  /* 0xfffffffe1a1a7812 */ /* 0x000fe200078ec0ff */
        /* <DEDUP_REMOVED lines=28> */
[----:B------:R-:W-:Y:S02]  /*3c50*/  IMAD.X R51, RZ, RZ, RZ, P1 ;  /* 0x000000ffff337224 */ /* 0x000fe400008e06ff */
[----:B------:R-:W-:Y:S01]  /*3c60*/  IMAD.MOV.U32 R50, RZ, RZ, R37 ;  /* 0x000000ffff327224 */ /* 0x000fe200078e0025 */
[----:B------:R-:W-:Y:S02]  /*3c70*/  SEL R119, RZ, 0x1, P0 ;  /* 0x00000001ff777807 */ /* 0x000fe40000000000 */
[----:B------:R-:W-:Y:S02]  /*3c80*/  IADD3 R49, P0, PT, R49, R36, RZ ;  /* 0x0000002431317210 */ /* 0x000fe40007f1e0ff */
[----:B------:R-:W-:Y:S01]  /*3c90*/  IADD3 R108, P5, P6, R48, R44, R119 ;  /* 0x0000002c306c7210 */ /* 0x000fe20007ebe077 */
[----:B------:R-:W-:Y:S02]  /*3ca0*/  IMAD.MOV.U32 R44, RZ, RZ, R29 ;  /* 0x000000ffff2c7224 */ /* 0x000fe400078e001d */
[----:B------:R-:W-:Y:S01]  /*3cb0*/  IMAD R29, R111, R84, RZ ;  /* 0x000000546f1d7224 */ /* 0x000fe200078e02ff */
[----:B------:R-:W-:Y:S01]  /*3cc0*/  IADD3.X R119, PT, PT, R49, R45, RZ, P5, P6 ;  /* 0x0000002d31777210 */ /* 0x000fe20002fec4ff */
[----:B------:R-:W-:Y:S01]  /*3cd0*/  IMAD.WIDE.U32.X R36, R103, R93, R50, P0 ;  /* 0x0000005d67247225 */ /* 0x000fe200000e0432 */
[----:B------:R-:W-:-:S02]  /*3ce0*/  LOP3.LUT P5, RZ, R26, 0x400, RZ, 0xc0, !PT ;  /* 0x000004001aff7812 */ /* 0x000fc400078ac0ff */
[----:B------:R-:W-:Y:S01]  /*3cf0*/  LOP3.LUT P6, RZ, R26, 0x200, RZ, 0xc0, !PT ;  /* 0x000002001aff7812 */ /* 0x000fe200078cc0ff */
[----:B------:R-:W-:Y:S01]  /*3d00*/  IMAD.MOV.U32 R48, RZ, RZ, R35 ;  /* 0x000000ffff307224 */ /* 0x000fe200078e0023 */
[----:B------:R-:W-:Y:S01]  /*3d10*/  ISETP.GE.U32.AND P0, PT, R107, R34, PT ;  /* 0x000000226b00720c */ /* 0x000fe20003f06070 */
[----:B------:R-:W-:Y:S01]  /*3d20*/  IMAD.X R45, RZ, RZ, RZ, P5 ;  /* 0x000000ffff2d7224 */ /* 0x000fe200028e06ff */
[----:B------:R-:W-:Y:S01]  /*3d30*/  ISETP.GE.U32.AND P5, PT, R96, R97, PT ;  /* 0x000000616000720c */ /* 0x000fe20003fa6070 */
[----:B------:R-:W-:Y:S01]  /*3d40*/  IMAD.WIDE.U32 R34, R114, R84, RZ ;  /* 0x0000005472227225 */ /* 0x000fe200078e00ff */
[----:B------:R-:W-:Y:S02]  /*3d50*/  ISETP.GE.U32.AND.EX P0, PT, R106, R105, PT, P0 ;  /* 0x000000696a00720c */ /* 0x000fe40003f06100 */
[----:B------:R-:W-:Y:S01]  /*3d60*/  ISETP.GE.U32.AND.EX P5, PT, R104, R95, PT, P5 ;  /* 0x0000005f6800720c */ /* 0x000fe20003fa6150 */
[----:B------:R-:W-:Y:S01]  /*3d70*/  IMAD.WIDE.U32.X R44, R63, R65, R44, P6 ;  /* 0x000000413f2c7225 */ /* 0x000fe200030e042c */
[----:B------:R-:W-:-:S02]  /*3d80*/  LOP3.LUT R111, RZ, R111, RZ, 0x33, !PT ;  /* 0x0000006fff6f7212 */ /* 0x000fc400078e33ff */
[----:B------:R-:W-:Y:S01]  /*3d90*/  SEL R104, RZ, 0x1, P5 ;  /* 0x00000001ff687807 */ /* 0x000fe20002800000 */
[----:B------:R-:W-:Y:S02]  /*3da0*/  IMAD R29, R114, R85, R29 ;  /* 0x00000055721d7224 */ /* 0x000fe400078e021d */
[----:B------:R-:W-:Y:S01]  /*3db0*/  IMAD.X R49, RZ, RZ, RZ, P4 ;  /* 0x000000ffff317224 */ /* 0x000fe200020e06ff */
[----:B------:R-:W-:Y:S01]  /*3dc0*/  IADD3 R104, P5, P6, R99, R44, R104 ;  /* 0x0000002c63687210 */ /* 0x000fe20007ebe068 */
[----:B------:R-:W-:Y:S01]  /*3dd0*/  IMAD.MOV.U32 R44, RZ, RZ, R33 ;  /* 0x000000ffff2c7224 */ /* 0x000fe200078e0021 */
[----:B------:R-:W-:Y:S01]  /*3de0*/  ISETP.NE.AND P4, PT, R120, RZ, PT ;  /* 0x000000ff7800720c */ /* 0x000fe20003f85270 */
[----:B------:R-:W-:Y:S01]  /*3df0*/  IMAD.IADD R103, R35, 0x1, R29 ;  /* 0x0000000123677824 */ /* 0x000fe200078e021d */
[----:B------:R-:W-:Y:S01]  /*3e00*/  IADD3.X R95, PT, PT, R98, R45, RZ, P5, P6 ;  /* 0x0000002d625f7210 */ /* 0x000fe20002fec4ff */
[----:B------:R-:W-:Y:S01]  /*3e10*/  IMAD.X R45, RZ, RZ, RZ, P2 ;  /* 0x000000ffff2d7224 */ /* 0x000fe200010e06ff */
[----:B------:R-:W-:Y:S01]  /*3e20*/  LOP3.LUT P5, RZ, R26, 0x20, RZ, 0xc0, !PT ;  /* 0x000000201aff7812 */ /* 0x000fe200078ac0ff */
[----:B------:R-:W-:Y:S01]  /*3e30*/  IMAD.WIDE.U32 R96, R103, R86, RZ ;  /* 0x0000005667607225 */ /* 0x000fe200078e00ff */
[----:B------:R-:W-:-:S02]  /*3e40*/  SEL R29, RZ, 0x1, P0 ;  /* 0x00000001ff1d7807 */ /* 0x000fc40000000000 */
[----:B------:R-:W-:Y:S01]  /*3e50*/  LOP3.LUT P6, RZ, R26, 0x4, RZ, 0xc0, !PT ;  /* 0x000000041aff7812 */ /* 0x000fe200078cc0ff */
[----:B------:R-:W-:Y:S01]  /*3e60*/  IMAD.WIDE.U32.X R44, R65, R65, R44, P5 ;  /* 0x00000041412c7225 */ /* 0x000fe200028e042c */
[----:B------:R-:W-:Y:S02]  /*3e70*/  ISETP.GE.U32.AND P5, PT, R104, R99, PT ;  /* 0x000000636800720c */ /* 0x000fe40003fa6070 */
[----:B------:R-:W-:Y:S01]  /*3e80*/  ISETP.NE.AND P2, PT, R121, RZ, PT ;  /* 0x000000ff7900720c */ /* 0x000fe20003f45270 */
[----:B------:R-:W-:Y:S01]  /*3e90*/  IMAD.WIDE.U32 R50, R103, R88, RZ ;  /* 0x0000005867327225 */ /* 0x000fe200078e00ff */
[----:B------:R-:W-:-:S04]  /*3ea0*/  ISETP.GE.U32.AND.EX P5, PT, R95, R98, PT, P5 ;  /* 0x000000625f00720c */ /* 0x000fc80003fa6150 */
[----:B------:R-:W-:Y:S02]  /*3eb0*/  SEL R33, RZ, 0x1, P5 ;  /* 0x00000001ff217807 */ /* 0x000fe40002800000 */
[----:B------:R-:W-:Y:S02]  /*3ec0*/  LOP3.LUT P5, RZ, R26, 0x1, RZ, 0xc0, !PT ;  /* 0x000000011aff7812 */ /* 0x000fe400078ac0ff */
[----:B------:R-:W-:-:S03]  /*3ed0*/  IADD3 R33, P1, PT, R33, R44, RZ ;  /* 0x0000002c21217210 */ /* 0x000fc60007f3e0ff */
[----:B------:R-:W-:Y:S02]  /*3ee0*/  IMAD.X R105, RZ, RZ, RZ, P5 ;  /* 0x000000ffff697224 */ /* 0x000fe400028e06ff */
[----:B------:R-:W-:Y:S01]  /*3ef0*/  IMAD.X R118, RZ, RZ, R45, P1 ;  /* 0x000000ffff767224 */ /* 0x000fe200008e062d */
[----:B------:R-:W-:Y:S01]  /*3f00*/  LOP3.LUT P1, RZ, R26, 0x10, RZ, 0xc0, !PT ;  /* 0x000000101aff7812 */ /* 0x000fe2000782c0ff */
[----:B------:R-:W-:-:S04]  /*3f10*/  IMAD.WIDE.U32 R44, R34, R86, RZ ;  /* 0x00000056222c7225 */ /* 0x000fc800078e00ff */
[----:B------:R-:W-:-:S04]  /*3f20*/  IMAD.WIDE.U32.X R48, R102, R93, R48, P1 ;  /* 0x0000005d66307225 */ /* 0x000fc800008e0430 */
[----:B------:R-:W-:Y:S01]  /*3f30*/  IMAD.WIDE.U32 R96, P1, R34, R87, R96 ;  /* 0x0000005722607225 */ /* 0x000fe20007820060 */
[----:B------:R-:W-:Y:S02]  /*3f40*/  IADD3 R102, P0, PT, R29, R48, RZ ;  /* 0x000000301d667210 */ /* 0x000fe40007f1e0ff */
[----:B------:R-:W-:Y:S01]  /*3f50*/  LOP3.LUT R29, RZ, R114, RZ, 0x33, !PT ;  /* 0x00000072ff1d7212 */ /* 0x000fe200078e33ff */
[----:B------:R-:W-:Y:S02]  /*3f60*/  IMAD.X R99, RZ, RZ, RZ, P1 ;  /* 0x000000ffff637224 */ /* 0x000fe400008e06ff */
[----:B------:R-:W-:Y:S01]  /*3f70*/  IMAD.X R107, RZ, RZ, R49, P0 ;  /* 0x000000ffff6b7224 */ /* 0x000fe200000e0631 */
[----:B------:R-:W-:Y:S01]  /*3f80*/  ISETP.GT.U32.AND P0, PT, R44, R29, PT ;  /* 0x0000001d2c00720c */ /* 0x000fe20003f04070 */
[----:B------:R-:W-:Y:S01]  /*3f90*/  IMAD.MOV.U32 R98, RZ, RZ, R97 ;  /* 0x000000ffff627224 */ /* 0x000fe200078e0061 */
[----:B------:R-:W-:Y:S01]  /*3fa0*/  IADD3 R44, P5, PT, R45, R96, RZ ;  /* 0x000000602d2c7210 */ /* 0x000fe20007fbe0ff */
[----:B------:R-:W-:Y:S01]  /*3fb0*/  IMAD.X R45, RZ, RZ, RZ, P4 ;  /* 0x000000ffff2d7224 */ /* 0x000fe200020e06ff */
[----:B------:R-:W-:Y:S01]  /*3fc0*/  ISETP.NE.U32.AND P4, PT, R102, RZ, PT ;  /* 0x000000ff6600720c */ /* 0x000fe20003f85070 */
[----:B------:R-:W-:Y:S01]  /*3fd0*/  IMAD.X R49, RZ, RZ, RZ, P6 ;  /* 0x000000ffff317224 */ /* 0x000fe200030e06ff */
[----:B------:R-:W-:Y:S01]  /*3fe0*/  ISETP.GT.U32.AND.EX P0, PT, R44, R111, PT, P0 ;  /* 0x0000006f2c00720c */ /* 0x000fe20003f04100 */
[----:B------:R-:W-:Y:S01]  /*3ff0*/  IMAD.WIDE.U32 R50, P1, R34, R89, R50 ;  /* 0x0000005922327225 */ /* 0x000fe20007820032 */
[----:B------:R-:W-:-:S02]  /*4000*/  ISETP.NE.AND.EX P4, PT, R107, RZ, PT, P4 ;  /* 0x000000ff6b00720c */ /* 0x000fc40003f85340 */
[----:B------:R-:W-:Y:S01]  /*4010*/  SEL R29, RZ, 0x1, !P0 ;  /* 0x00000001ff1d7807 */ /* 0x000fe20004000000 */
[----:B------:R-:W-:Y:S02]  /*4020*/  IMAD.MOV.U32 R44, RZ, RZ, R41 ;  /* 0x000000ffff2c7224 */ /* 0x000fe400078e0029 */
[----:B------:R-:W-:-:S04]  /*4030*/  IMAD.WIDE.U32 R96, R34, R88, RZ ;  /* 0x0000005822607225 */ /* 0x000fc800078e00ff */
        /* <DEDUP_REMOVED lines=27> */
.L_x_413:
[----:B------:R-:W-:Y:S05]  /*41f0*/  BSYNC.RECONVERGENT B1 ;  /* 0x0000000000017941 */ /* 0x000fea0003800200 */
.L_x_412:
        /* <DEDUP_REMOVED lines=16> */
[----:B------:R-:W-:-:S03]  /*4300*/  IMAD.WIDE.U32 R98, R113, R90, RZ ;  /* 0x0000005a71627225 */ /* 0x000fc600078e00ff */
[----:B------:R-:W-:Y:S01]  /*4310*/  ISETP.GE.U32.AND.EX P6, PT, R41, R116, PT, P6 ;  /* 0x000000742900720c */ /* 0x000fe20003fc6160 */
[----:B------:R-:W-:Y:S02]  /*4320*/  IMAD.X R56, R112, 0x1, R50, P5 ;  /* 0x0000000170387824 */ /* 0x000fe400028e0632 */
[----:B------:R-:W-:Y:S01]  /*4330*/  IMAD.WIDE.U32 R48, P5, R30, R93, R48 ;  /* 0x0000005d1e307225 */ /* 0x000fe200078a0030 */
[----:B------:R-:W-:Y:S02]  /*4340*/  SEL R115, RZ, 0x1, P6 ;  /* 0x00000001ff737807 */ /* 0x000fe40003000000 */
[----:B------:R-:W-:Y:S01]  /*4350*/  ISETP.GE.U32.AND.EX P0, PT, R56, R112, PT, P0 ;  /* 0x000000703800720c */ /* 0x000fe20003f06100 */
[----:B------:R-:W-:-:S03]  /*4360*/  IMAD.WIDE.U32 R96, R30, R92, RZ ;  /* 0x0000005c1e607225 */ /* 0x000fc600078e00ff */
[----:B------:R-:W-:Y:S01]  /*4370*/  SEL R39, RZ, 0x1, P0 ;  /* 0x00000001ff277807 */ /* 0x000fe20000000000 */
[----:B------:R-:W-:-:S04]  /*4380*/  IMAD.WIDE.U32.X R46, R113, R89, R46, P3 ;  /* 0x00000059712e7225 */ /* 0x000fc800018e042e */
[----:B------:R-:W-:-:S04]  /*4390*/  IMAD.WIDE.U32 R110, R42, R90, RZ ;  /* 0x0000005a2a6e7225 */ /* 0x000fc800078e00ff */
[----:B------:R-:W-:Y:S01]  /*43a0*/  IMAD.WIDE.U32 R30, P3, R42, R91, R98 ;  /* 0x0000005b2a1e7225 */ /* 0x000fe20007860062 */
[----:B------:R-:W-:-:S03]  /*43b0*/  IADD3 R115, P0, P6, R110, R46, R115 ;  /* 0x0000002e6e737210 */ /* 0x000fc60007e1e073 */
[----:B------:R-:W-:Y:S01]  /*43c0*/  IMAD.X R107, RZ, RZ, RZ, P5 ;  /* 0x000000ffff6b7224 */ /* 0x000fe200028e06ff */
[----:B------:R-:W-:Y:S01]  /*43d0*/  IADD3 R97, P5, PT, R97, R48, RZ ;  /* 0x0000003061617210 */ /* 0x000fe20007fbe0ff */
[----:B------:R-:W-:Y:S01]  /*43e0*/  IMAD.WIDE.U32.X R98, R32, R91, R44, P2 ;  /* 0x0000005b20627225 */ /* 0x000fe200010e042c */
[----:B------:R-:W-:-:S03]  /*43f0*/  IADD3 R111, P2, PT, R111, R30, RZ ;  /* 0x0000001e6f6f7210 */ /* 0x000fc60007f5e0ff */
[----:B------:R-:W-:Y:S02]  /*4400*/  IMAD.MOV.U32 R106, RZ, RZ, R49 ;  /* 0x000000ffff6a7224 */ /* 0x000fe400078e0031 */
[----:B------:R-:W-:-:S04]  /*4410*/  IMAD.WIDE.U32 R48, R103, R90, RZ ;  /* 0x0000005a67307225 */ /* 0x000fc800078e00ff */
[----:B------:R-:W-:Y:S01]  /*4420*/  IMAD.WIDE.U32.X R44, R32, R93, R106, P5 ;  /* 0x0000005d202c7225 */ /* 0x000fe200028e046a */
[----:B------:R-:W-:Y:S02]  /*4430*/  IADD3.X R107, PT, PT, R111, R47, RZ, P0, P6 ;  /* 0x0000002f6f6b7210 */ /* 0x000fe400007ec4ff */
[----:B------:R-:W-:Y:S01]  /*4440*/  ISETP.GE.U32.AND P0, PT, R105, R38, PT ;  /* 0x000000266900720c */ /* 0x000fe20003f06070 */
[----:B------:R-:W-:Y:S01]  /*4450*/  IMAD.X R47, RZ, RZ, RZ, P1 ;  /* 0x000000ffff2f7224 */ /* 0x000fe200008e06ff */
[----:B------:R-:W-:Y:S01]  /*4460*/  IADD3 R30, P5, P6, R96, R98, R39 ;  /* 0x00000062601e7210 */ /* 0x000fe20007ebe027 */
[----:B------:R-:W-:Y:S01]  /*4470*/  IMAD.MOV.U32 R46, RZ, RZ, R51 ;  /* 0x000000ffff2e7224 */ /* 0x000fe200078e0033 */
[----:B------:R-:W-:Y:S01]  /*4480*/  ISETP.GE.U32.AND.EX P0, PT, R50, R109, PT, P0 ;  /* 0x0000006d3200720c */ /* 0x000fe20003f06100 */
[C---:B------:R-:W-:Y:S01]  /*4490*/  IMAD.WIDE.U32 R38, R34.reuse, R90, RZ ;  /* 0x0000005a22267225 */ /* 0x040fe200078e00ff */
[----:B------:R-:W-:Y:S02]  /*44a0*/  IADD3.X R105, PT, PT, R97, R99, RZ, P5, P6 ;  /* 0x0000006361697210 */ /* 0x000fe40002fec4ff */
[----:B------:R-:W-:Y:S01]  /*44b0*/  IADD3 R40, P1, PT, R27, R108, RZ ;  /* 0x0000006c1b287210 */ /* 0x000fe20007f3e0ff */
[----:B------:R-:W-:Y:S01]  /*44c0*/  IMAD.WIDE.U32 R48, P5, R34, R91, R48 ;  /* 0x0000005b22307225 */ /* 0x000fe200078a0030 */
[----:B------:R-:W-:-:S02]  /*44d0*/  SEL R27, RZ, 0x1, P0 ;  /* 0x00000001ff1b7807 */ /* 0x000fc40000000000 */
[----:B------:R-:W-:Y:S01]  /*44e0*/  ISETP.GE.U32.AND P0, PT, R40, R108, PT ;  /* 0x0000006c2800720c */ /* 0x000fe20003f06070 */
[----:B------:R-:W-:Y:S01]  /*44f0*/  IMAD.X R51, RZ, RZ, RZ, P5 ;  /* 0x000000ffff337224 */ /* 0x000fe200028e06ff */
[----:B------:R-:W-:Y:S01]  /*4500*/  IADD3 R106, P5, PT, R27, R28, RZ ;  /* 0x0000001c1b6a7210 */ /* 0x000fe20007fbe0ff */
[----:B------:R-:W-:Y:S01]  /*4510*/  IMAD.MOV.U32 R50, RZ, RZ, R49 ;  /* 0x000000ffff327224 */ /* 0x000fe200078e0031 */
[----:B------:R-:W-:Y:S01]  /*4520*/  IADD3 R111, P6, PT, R39, R48, RZ ;  /* 0x00000030276f7210 */ /* 0x000fe20007fde0ff */
[----:B------:R-:W-:Y:S01]  /*4530*/  IMAD.WIDE.U32.X R98, R103, R89, R46, P4 ;  /* 0x0000005967627225 */ /* 0x000fe200020e042e */
[----:B------:R-:W-:-:S03]  /*4540*/  ISETP.NE.U32.AND P4, PT, R106, RZ, PT ;  /* 0x000000ff6a00720c */ /* 0x000fc60003f85070 */
[----:B------:R-:W-:Y:S01]  /*4550*/  IMAD.X R109, RZ, RZ, R29, P5 ;  /* 0x000000ffff6d7224 */ /* 0x000fe200028e061d */
[----:B------:R-:W-:Y:S01]  /*4560*/  IADD3 R27, P5, PT, R102, R121, RZ ;  /* 0x00000079661b7210 */ /* 0x000fe20007fbe0ff */
[----:B------:R-:W-:-:S04]  /*4570*/  IMAD.WIDE.U32 R96, R103, R92, RZ ;  /* 0x0000005c67607225 */ /* 0x000fc800078e00ff */
        /* <DEDUP_REMOVED lines=8> */
[----:B------:R-:W-:Y:S01]  /*4600*/  IMAD.X R52, R52, 0x1, R119, P1 ;  /* 0x0000000134347824 */ /* 0x000fe200008e0677 */
[----:B------:R-:W-:Y:S01]  /*4610*/  ISETP.GE.U32.AND P1, PT, R27, R102, PT ;  /* 0x000000661b00720c */ /* 0x000fe20003f26070 */
[----:B------:R-:W-:Y:S02]  /*4620*/  IMAD.MOV.U32 R46, RZ, RZ, R97 ;  /* 0x000000ffff2e7224 */ /* 0x000fe400078e0061 */
[----:B------:R-:W-:Y:S01]  /*4630*/  IMAD.X R32, R55, 0x1, R56, P5 ;  /* 0x0000000137207824 */ /* 0x000fe200028e0638 */
[----:B------:R-:W-:Y:S01]  /*4640*/  ISETP.GE.U32.AND.EX P0, PT, R52, R119, PT, P0 ;  /* 0x000000773400720c */ /* 0x000fe20003f06100 */
[----:B------:R-:W-:-:S04]  /*4650*/  IMAD.WIDE.U32.X R46, R103, R93, R46, P3 ;  /* 0x0000005d672e7225 */ /* 0x000fc800018e042e */
[----:B------:R-:W-:Y:S01]  /*4660*/  IMAD.MOV.U32 R28, RZ, RZ, R31 ;  /* 0x000000ffff1c7224 */ /* 0x000fe200078e001f */
        /* <DEDUP_REMOVED lines=14> */
.L_x_415:
[----:B------:R-:W-:Y:S05]  /*4750*/  BSYNC.RECONVERGENT B1 ;  /* 0x0000000000017941 */ /* 0x000fea0003800200 */
.L_x_414:
[-C--:B------:R-:W-:Y:S01]  /*4760*/  IADD3 R49, P5, PT, R57, R30.reuse, RZ ;  /* 0x0000001e39317210 */ /* 0x080fe20007fbe0ff */
[----:B------:R-:W-:Y:S01]  /*4770*/  IMAD.X R96, R107, 0x1, R52, P4 ;  /* 0x000000016b607824 */ /* 0x000fe200020e0634 */
[----:B------:R-:W-:Y:S01]  /*4780*/  ISETP.GE.U32.AND.EX P1, PT, R32, R55, PT, P1 ;  /* 0x000000372000720c */ /* 0x000fe20003f26110 */
[----:B------:R-:W-:Y:S01]  /*4790*/  IMAD.WIDE.U32.X R28, R113, R91, R28, P2 ;  /* 0x0000005b711c7225 */ /* 0x000fe200010e041c */
[----:B------:R-:W-:Y:S01]  /*47a0*/  SEL R43, RZ, 0x1, P0 ;  /* 0x00000001ff2b7807 */ /* 0x000fe20000000000 */
[----:B------:R-:W-:Y:S01]  /*47b0*/  BSSY.RECONVERGENT B1, `(.L_x_416) ;  /* 0x000025e000017945 */ /* 0x000fe20003800200 */
[----:B------:R-:W-:Y:S01]  /*47c0*/  ISETP.GE.U32.AND P0, PT, R49, R30, PT ;  /* 0x0000001e3100720c */ /* 0x000fe20003f06070 */
[----:B------:R-:W-:Y:S01]  /*47d0*/  IMAD.X R94, R94, 0x1, R105, P5 ;  /* 0x000000015e5e7824 */ /* 0x000fe200028e0669 */
[----:B------:R-:W-:Y:S01]  /*47e0*/  SEL R39, RZ, 0x1, P1 ;  /* 0x00000001ff277807 */ /* 0x000fe20000800000 */
[----:B------:R-:W-:Y:S01]  /*47f0*/  IMAD.WIDE.U32 R30, R113, R92, RZ ;  /* 0x0000005c711e7225 */ /* 0x000fe200078e00ff */
[----:B------:R-:W-:-:S02]  /*4800*/  IADD3 R56, P1, PT, R43, R36, RZ ;  /* 0x000000242b387210 */ /* 0x000fc40007f3e0ff */
[----:B------:R-:W-:Y:S02]  /*4810*/  ISETP.GE.U32.AND.EX P0, PT, R94, R105, PT, P0 ;  /* 0x000000695e00720c */ /* 0x000fe40003f06100 */
[----:B------:R-:W-:Y:S01]  /*4820*/  ISETP.GE.U32.AND P3, PT, R40, R115, PT ;  /* 0x000000732800720c */ /* 0x000fe20003f66070 */
[----:B------:R-:W-:Y:S01]  /*4830*/  IMAD.X R57, RZ, RZ, R37, P1 ;  /* 0x000000ffff397224 */ /* 0x000fe200008e0625 */
[----:B------:R-:W-:Y:S01]  /*4840*/  SEL R37, RZ, 0x1, P0 ;  /* 0x00000001ff257807 */ /* 0x000fe20000000000 */
[----:B------:R-:W-:Y:S01]  /*4850*/  IMAD.WIDE.U32 R30, P6, R42, R93, R30 ;  /* 0x0000005d2a1e7225 */ /* 0x000fe200078c001e */
[----:B------:R-:W-:Y:S02]  /*4860*/  IADD3 R34, P4, P5, R38, R98, R39 ;  /* 0x0000006226227210 */ /* 0x000fe40007d9e027 */
        /* <DEDUP_REMOVED lines=12> */
[----:B------:R-:W-:Y:S01]  /*4930*/  IADD3 R36, P4, P2, R42, R28, R39 ;  /* 0x0000001c2a247210 */ /* 0x000fe20007a9e027 */
[----:B------:R-:W-:Y:S01]  /*4940*/  IMAD.X R42, R99, 0x1, R94, P3 ;  /* 0x00000001632a7824 */ /* 0x000fe200018e065e */
[----:B------:R-:W-:Y:S02]  /*4950*/  ISETP.NE.AND.EX P1, PT, R30, RZ, PT, P1 ;  /* 0x000000ff1e00720c */ /* 0x000fe40003f25310 */
[----:B------:R-:W-:Y:S02]  /*4960*/  SEL R28, RZ, 0x1, P0 ;  /* 0x00000001ff1c7807 */ /* 0x000fe40000000000 */
[----:B------:R-:W-:-:S02]  /*4970*/  IADD3 R39, P3, PT, R38, R49, RZ ;  /* 0x0000003126277210 */ /* 0x000fc40007f7e0ff */
[----:B------:R-:W-:Y:S02]  /*4980*/  ISETP.GE.U32.AND P0, PT, R49, R34, PT ;  /* 0x000000223100720c */ /* 0x000fe40003f06070 */
[----:B------:R-:W-:Y:S01]  /*4990*/  IADD3.X R44, PT, PT, R37, R29, RZ, P4, P2 ;  /* 0x0000001d252c7210 */ /* 0x000fe200027e44ff */
[----:B------:R-:W-:Y:S01]  /*49a0*/  IMAD.X R38, R38, 0x1, R42, P3 ;  /* 0x0000000126267824 */ /* 0x000fe200018e062a */
[----:B------:R-:W-:Y:S02]  /*49b0*/  ISETP.GE.U32.AND.EX P0, PT, R42, R99, PT, P0 ;  /* 0x000000632a00720c */ /* 0x000fe40003f06100 */
        /* <DEDUP_REMOVED lines=50> */
[----:B------:R-:W-:-:S02]  /*4ce0*/  IADD3 R102, P4, PT, R53, R36, RZ ;  /* 0x0000002435667210 */ /* 0x000fc40007f9e0ff */
[----:B------:R-:W-:Y:S01]  /*4cf0*/  ISETP.GE.U32.AND P3, PT, R45, R28, PT ;  /* 0x0000001c2d00720c */ /* 0x000fe20003f66070 */
[----:B------:R-:W-:Y:S01]  /*4d00*/  IMAD.MOV.U32 R28, RZ, RZ, R31 ;  /* 0x000000ffff1c7224 */ /* 0x000fe200078e001f */
[-C--:B------:R-:W-:Y:S01]  /*4d10*/  ISETP.GE.U32.AND.EX P2, PT, R34, R93.reuse, PT, P2 ;  /* 0x0000005d2200720c */ /* 0x080fe20003f46120 */
[----:B------:R-:W-:Y:S01]  /*4d20*/  IMAD.X R103, R54, 0x1, R44, P4 ;  /* 0x0000000136677824 */ /* 0x000fe200020e062c */
[----:B------:R-:W-:Y:S01]  /*4d30*/  ISETP.GE.U32.AND P6, PT, R102, R36, PT ;  /* 0x000000246600720c */ /* 0x000fe20003fc6070 */
[----:B------:R-:W-:Y:S01]  /*4d40*/  IMAD.WIDE.U32.X R28, R113, R93, R28, P5 ;  /* 0x0000005d711c7225 */ /* 0x000fe200028e041c */
[----:B------:R-:W-:Y:S02]  /*4d50*/  ISETP.GE.U32.AND.EX P2, PT, R51, R30, P2, P3 ;  /* 0x0000001e3300720c */ /* 0x000fe40001746130 */
[----:B------:R-:W-:Y:S02]  /*4d60*/  @P0 SEL R36, RZ, 0x1, P1 ;  /* 0x00000001ff240807 */ /* 0x000fe40000800000 */
[----:B------:R-:W-:-:S02]  /*4d70*/  SEL R30, R86, RZ, P2 ;  /* 0x000000ff561e7207 */ /* 0x000fc40001000000 */
[----:B------:R-:W-:Y:S02]  /*4d80*/  ISETP.GE.U32.AND.EX P6, PT, R103, R44, PT, P6 ;  /* 0x0000002c6700720c */ /* 0x000fe40003fc6160 */
[----:B------:R-:W-:Y:S02]  /*4d90*/  IADD3 R27, P5, PT, -R30, R27, RZ ;  /* 0x0000001b1e1b7210 */ /* 0x000fe40007fbe1ff */
[----:B------:R-:W-:Y:S02]  /*4da0*/  @P0 IADD3 R101, P1, PT, R36, R101, RZ ;  /* 0x0000006524650210 */ /* 0x000fe40007f3e0ff */
[----:B------:R-:W-:Y:S02]  /*4db0*/  SEL R30, RZ, 0x1, P6 ;  /* 0x00000001ff1e7807 */ /* 0x000fe40003000000 */
[----:B------:R-:W-:Y:S01]  /*4dc0*/  SEL R31, R87, RZ, P2 ;  /* 0x000000ff571f7207 */ /* 0x000fe20001000000 */
[----:B------:R-:W-:Y:S01]  /*4dd0*/  @P0 IMAD.X R100, RZ, RZ, R100, P1 ;  /* 0x000000ffff640224 */ /* 0x000fe200008e0664 */
[----:B------:R-:W-:-:S02]  /*4de0*/  IADD3 R101, P3, P4, R101, R28, R30 ;  /* 0x0000001c65657210 */ /* 0x000fc40007c7e01e */
[----:B------:R-:W-:Y:S01]  /*4df0*/  IADD3 R36, P1, PT, R39, -R88, RZ ;  /* 0x8000005827247210 */ /* 0x000fe20007f3e0ff */
[----:B------:R-:W-:Y:S01]  /*4e00*/  IMAD.X R28, R32, 0x1, ~R31, P5 ;  /* 0x00000001201c7824 */ /* 0x000fe200028e0e1f */
[----:B------:R-:W-:Y:S01]  /*4e10*/  IADD3.X R100, PT, PT, R100, R29, RZ, P3, P4 ;  /* 0x0000001d64647210 */ /* 0x000fe20001fe84ff */
[----:B------:R-:W-:Y:S01]  /*4e20*/  IMAD.WIDE.U32 R30, R25, R27, RZ ;  /* 0x0000001b191e7225 */ /* 0x000fe200078e00ff */
[----:B------:R-:W-:-:S03]  /*4e30*/  SEL R29, R36, R49, P2 ;  /* 0x00000031241d7207 */ /* 0x000fc60001000000 */
[----:B------:R-:W-:Y:S01]  /*4e40*/  IMAD.WIDE.U32 R32, P3, R24, R28, R30 ;  /* 0x0000001c18207225 */ /* 0x000fe2000786001e */
[----:B------:R-:W-:-:S03]  /*4e50*/  IADD3 R30, P0, PT, R37, -R92, RZ ;  /* 0x8000005c251e7210 */ /* 0x000fc60007f1e0ff */
[----:B------:R-:W-:Y:S01]  /*4e60*/  IMAD.WIDE.U32 R36, R24, R27, RZ ;  /* 0x0000001b18247225 */ /* 0x000fe200078e00ff */
[----:B------:R-:W-:-:S03]  /*4e70*/  SEL R30, R30, R45, P2 ;  /* 0x0000002d1e1e7207 */ /* 0x000fc60001000000 */
[----:B------:R-:W-:Y:S01]  /*4e80*/  IMAD.X R31, R38, 0x1, ~R89, P1 ;  /* 0x00000001261f7824 */ /* 0x000fe200008e0e59 */
[----:B------:R-:W-:Y:S01]  /*4e90*/  IADD3 R97, P4, PT, R37, R32, RZ ;  /* 0x0000002025617210 */ /* 0x000fe20007f9e0ff */
[----:B------:R-:W-:Y:S01]  /*4ea0*/  IMAD.WIDE.U32 R44, R25, R29, RZ ;  /* 0x0000001d192c7225 */ /* 0x000fe200078e00ff */
[----:B------:R-:W-:Y:S02]  /*4eb0*/  IADD3 R37, P1, PT, R43, -R90, RZ ;  /* 0x8000005a2b257210 */ /* 0x000fe40007f3e0ff */
[----:B------:R-:W-:Y:S01]  /*4ec0*/  SEL R31, R31, R42, P2 ;  /* 0x0000002a1f1f7207 */ /* 0x000fe20001000000 */
[----:B------:R-:W-:Y:S02]  /*4ed0*/  IMAD.MOV.U32 R38, RZ, RZ, R33 ;  /* 0x000000ffff267224 */ /* 0x000fe400078e0021 */
[----:B------:R-:W-:-:S04]  /*4ee0*/  IMAD.WIDE.U32 R32, R23, R27, RZ ;  /* 0x0000001b17207225 */ /* 0x000fc800078e00ff */
[----:B------:R-:W-:Y:S02]  /*4ef0*/  IMAD.X R39, RZ, RZ, RZ, P3 ;  /* 0x000000ffff277224 */ /* 0x000fe400018e06ff */
[----:B------:R-:W-:-:S04]  /*4f00*/  IMAD.WIDE.U32 R48, R24, R29, RZ ;  /* 0x0000001d18307225 */ /* 0x000fc800078e00ff */
[----:B------:R-:W-:-:S04]  /*4f10*/  IMAD.WIDE.U32 R44, P3, R24, R31, R44 ;  /* 0x0000001f182c7225 */ /* 0x000fc8000786002c */
[----:B------:R-:W-:-:S04]  /*4f20*/  IMAD.WIDE.U32.X R38, R25, R28, R38, P4 ;  /* 0x0000001c19267225 */ /* 0x000fc800020e0426 */
[----:B------:R-:W-:-:S04]  /*4f30*/  IMAD.WIDE.U32 R42, R22, R27, RZ ;  /* 0x0000001b162a7225 */ /* 0x000fc800078e00ff */
[----:B------:R-:W-:Y:S01]  /*4f40*/  IMAD.WIDE.U32 R46, P4, R22, R28, R32 ;  /* 0x0000001c162e7225 */ /* 0x000fe20007880020 */
[----:B------:R-:W-:-:S03]  /*4f50*/  SEL R33, R37, R55, P2 ;  /* 0x0000003725217207 */ /* 0x000fc60001000000 */
        /* <DEDUP_REMOVED lines=27> */
[----:B------:R-:W-:Y:S01]  /*5110*/  LOP3.LUT R43, RZ, R36, RZ, 0x33, !PT ;  /* 0x00000024ff2b7212 */ /* 0x000fe200078e33ff */
[----:B------:R-:W-:Y:S01]  /*5120*/  IMAD.WIDE.U32 R44, P2, R24, R34, R52 ;  /* 0x00000022182c7225 */ /* 0x000fe20007840034 */
[----:B------:R-:W-:-:S03]  /*5130*/  IADD3.X R56, PT, PT, R49, R55, RZ, P3, P5 ;  /* 0x0000003731387210 */ /* 0x000fc60001fea4ff */
[----:B------:R-:W-:-:S04]  /*5140*/  IMAD.WIDE.U32 R50, R24, R33, RZ ;  /* 0x0000002118327225 */ /* 0x000fc800078e00ff */
[----:B------:R-:W-:Y:S01]  /*5150*/  IMAD.WIDE.U32.X R46, R25, R31, R46, P1 ;  /* 0x0000001f192e7225 */ /* 0x000fe200008e042e */
[----:B------:R-:W-:-:S03]  /*5160*/  IADD3 R109, P5, PT, R51, R44, RZ ;  /* 0x0000002c336d7210 */ /* 0x000fc60007fbe0ff */
[----:B------:R-:W-:Y:S01]  /*5170*/  IMAD.WIDE.U32 R52, R125, R86, RZ ;  /* 0x000000567d347225 */ /* 0x000fe200078e00ff */
[----:B------:R-:W-:-:S03]  /*5180*/  IADD3 R49, P1, P3, R95, R50, R46 ;  /* 0x000000325f317210 */ /* 0x000fc60007b3e02e */
[----:B------:R-:W-:Y:S01]  /*5190*/  IMAD.WIDE.U32 R36, R42, R86, RZ ;  /* 0x000000562a247225 */ /* 0x000fe200078e00ff */
[----:B------:R-:W-:-:S03]  /*51a0*/  IADD3.X R109, PT, PT, R56, R109, R47, P1, P3 ;  /* 0x0000006d386d7210 */ /* 0x000fc60000fe642f */
[----:B------:R-:W-:Y:S01]  /*51b0*/  IMAD.WIDE.U32 R54, P6, R42, R87, R52 ;  /* 0x000000572a367225 */ /* 0x000fe200078c0034 */
[----:B------:R-:W-:-:S03]  /*51c0*/  ISETP.GT.U32.AND P1, PT, R36, R43, PT ;  /* 0x0000002b2400720c */ /* 0x000fc60003f24070 */
[----:B------:R-:W-:Y:S01]  /*51d0*/  IMAD.X R53, RZ, RZ, RZ, P4 ;  /* 0x000000ffff357224 */ /* 0x000fe200020e06ff */
[----:B------:R-:W-:Y:S01]  /*51e0*/  IADD3 R43, P3, PT, R37, R54, RZ ;  /* 0x00000036252b7210 */ /* 0x000fe20007f7e0ff */
[----:B------:R-:W-:Y:S01]  /*51f0*/  IMAD.WIDE.U32 R36, R23, R33, RZ ;  /* 0x0000002117247225 */ /* 0x000fe200078e00ff */
[----:B------:R-:W-:Y:S02]  /*5200*/  ISETP.GE.U32.AND P4, PT, R49, R95, PT ;  /* 0x0000005f3100720c */ /* 0x000fe40003f86070 */
[----:B------:R-:W-:Y:S01]  /*5210*/  ISETP.GT.U32.AND.EX P1, PT, R43, R38, PT, P1 ;  /* 0x000000262b00720c */ /* 0x000fe20003f24110 */
[----:B------:R-:W-:Y:S01]  /*5220*/  IMAD.MOV.U32 R52, RZ, RZ, R39 ;  /* 0x000000ffff347224 */ /* 0x000fe200078e0027 */
[----:B------:R-:W-:Y:S01]  /*5230*/  ISETP.GE.U32.AND.EX P4, PT, R109, R56, PT, P4 ;  /* 0x000000386d00720c */ /* 0x000fe20003f86140 */
[----:B------:R-:W-:Y:S01]  /*5240*/  IMAD.X R51, RZ, RZ, RZ, P6 ;  /* 0x000000ffff337224 */ /* 0x000fe200030e06ff */
[----:B------:R-:W-:Y:S01]  /*5250*/  SEL R43, RZ, 0x1, !P1 ;  /* 0x00000001ff2b7807 */ /* 0x000fe20004800000 */
[----:B------:R-:W-:Y:S01]  /*5260*/  IMAD.MOV.U32 R50, RZ, RZ, R55 ;  /* 0x000000ffff327224 */ /* 0x000fe200078e0037 */
[----:B------:R-:W-:Y:S01]  /*5270*/  SEL R97, RZ, 0x1, P4 ;  /* 0x00000001ff617807 */ /* 0x000fe20002000000 */
        /* <DEDUP_REMOVED lines=13> */
[----:B------:R-:W-:Y:S01]  /*5350*/  IMAD.WIDE.U32 R54, R25, R30, RZ ;  /* 0x0000001e19367225 */ /* 0x000fe200078e00ff */
[----:B------:R-:W-:Y:S02]  /*5360*/  IADD3 R105, P4, PT, R95, R38, RZ ;  /* 0x000000265f697210 */ /* 0x000fe40007f9e0ff */
[----:B------:R-:W-:Y:S01]  /*5370*/  IADD3 R95, P1, P2, R94, R50, R43 ;  /* 0x000000325e5f7210 */ /* 0x000fe20007a3e02b */
[----:B------:R-:W-:Y:S02]  /*5380*/  IMAD.MOV.U32 R46, RZ, RZ, R45 ;  /* 0x000000ffff2e7224 */ /* 0x000fe400078e002d */
[----:B------:R-:W-:Y:S01]  /*5390*/  IMAD.WIDE.U32 R52, R24, R30, RZ ;  /* 0x0000001e18347225 */ /* 0x000fe200078e00ff */
[----:B------:R-:W-:-:S03]  /*53a0*/  IADD3.X R36, PT, PT, R105, R51, RZ, P1, P2 ;  /* 0x0000003369247210 */ /* 0x000fc60000fe44ff */
        /* <DEDUP_REMOVED lines=58> */
[----:B------:R-:W-:Y:S01]  /*5750*/  IMAD.X R37, RZ, RZ, RZ, P1 ;  /* 0x000000ffff257224 */ /* 0x000fe200008e06ff */
[----:B------:R-:W-:Y:S01]  /*5760*/  IADD3 R55, P0, PT, R52, R55, RZ ;  /* 0x0000003734377210 */ /* 0x000fe20007f1e0ff */
[----:B------:R-:W-:Y:S01]  /*5770*/  IMAD.WIDE.U32 R50, P1, R20, R34, R50 ;  /* 0x0000002214327225 */ /* 0x000fe20007820032 */
[----:B------:R-:W-:-:S03]  /*5780*/  @P5 LOP3.LUT R26, R26, 0x2, RZ, 0xfc, !PT ;  /* 0x000000021a1a5812 */ /* 0x000fc600078efcff */
[----:B------:R-:W-:Y:S01]  /*5790*/  IMAD.X R108, R53, 0x1, R108, P0 ;  /* 0x00000001356c7824 */ /* 0x000fe200000e066c */
[----:B------:R-:W-:Y:S01]  /*57a0*/  ISETP.GE.U32.AND P0, PT, R55, R52, PT ;  /* 0x000000343700720c */ /* 0x000fe20003f06070 */
[----:B------:R-:W-:Y:S01]  /*57b0*/  IMAD.MOV.U32 R36, RZ, RZ, R45 ;  /* 0x000000ffff247224 */ /* 0x000fe200078e002d */
[----:B------:R-:W-:Y:S01]  /*57c0*/  LOP3.LUT R26, R26, 0xfffffffe, RZ, 0xc0, !PT ;  /* 0xfffffffe1a1a7812 */ /* 0x000fe200078ec0ff */
[----:B------:R-:W-:Y:S01]  /*57d0*/  IMAD.WIDE.U32 R44, R20, R33, RZ ;  /* 0x00000021142c7225 */ /* 0x000fe200078e00ff */
[----:B------:R-:W-:-:S03]  /*57e0*/  ISETP.GE.U32.AND.EX P0, PT, R108, R53, PT, P0 ;  /* 0x000000356c00720c */ /* 0x000fc60003f06100 */
[----:B------:R-:W-:Y:S01]  /*57f0*/  IMAD.WIDE.U32.X R36, R21, R31, R36, P2 ;  /* 0x0000001f15247225 */ /* 0x000fe200010e0424 */
        /* <DEDUP_REMOVED lines=40> */
[----:B------:R-:W-:Y:S01]  /*5a80*/  LOP3.LUT R57, RZ, R57, RZ, 0x33, !PT ;  /* 0x00000039ff397212 */ /* 0x000fe200078e33ff */
[----:B------:R-:W-:Y:S01]  /*5a90*/  IMAD.WIDE.U32 R44, R46, R84, RZ ;  /* 0x000000542e2c7225 */ /* 0x000fe200078e00ff */
[----:B------:R-:W-:Y:S02]  /*5aa0*/  IADD3.X R123, PT, PT, R123, R39, RZ, P3, P4 ;  /* 0x000000277b7b7210 */ /* 0x000fe40001fe84ff */
[----:B------:R-:W-:Y:S01]  /*5ab0*/  @P6 LOP3.LUT R26, R26, 0x200, RZ, 0xfc, !PT ;  /* 0x000002001a1a6812 */ /* 0x000fe200078efcff */
[----:B------:R-:W-:-:S03]  /*5ac0*/  IMAD R39, R46, R85, R38 ;  /* 0x000000552e277224 */ /* 0x000fc600078e0226 */
[----:B------:R-:W-:Y:S01]  /*5ad0*/  LOP3.LUT R26, R26, 0xfffffeff, RZ, 0xc0, !PT ;  /* 0xfffffeff1a1a7812 */ /* 0x000fe200078ec0ff */
[----:B------:R-:W-:Y:S02]  /*5ae0*/  IMAD.IADD R45, R45, 0x1, R39 ;  /* 0x000000012d2d7824 */ /* 0x000fe400078e0227 */
[----:B------:R-:W-:Y:S01]  /*5af0*/  IMAD.WIDE.U32 R38, R44, R86, RZ ;  /* 0x000000562c267225 */ /* 0x000fe200078e00ff */
[----:B------:R-:W-:-:S03]  /*5b00*/  @P5 LOP3.LUT R26, R26, 0x100, RZ, 0xfc, !PT ;  /* 0x000001001a1a5812 */ /* 0x000fc600078efcff */
[----:B------:R-:W-:-:S04]  /*5b10*/  IMAD.WIDE.U32 R52, R45, R86, RZ ;  /* 0x000000562d347225 */ /* 0x000fc800078e00ff */
[----:B------:R-:W-:-:S04]  /*5b20*/  IMAD.WIDE.U32 R52, P3, R44, R87, R52 ;  /* 0x000000572c347225 */ /* 0x000fc80007860034 */
[----:B------:R-:W-:Y:S01]  /*5b30*/  IMAD.X R55, RZ, RZ, RZ, P3 ;  /* 0x000000ffff377224 */ /* 0x000fe200018e06ff */
[----:B------:R-:W-:Y:S01]  /*5b40*/  IADD3 R42, P3, PT, R39, R52, RZ ;  /* 0x00000034272a7210 */ /* 0x000fe20007f7e0ff */
[----:B------:R-:W-:Y:S01]  /*5b50*/  IMAD.MOV.U32 R54, RZ, RZ, R53 ;  /* 0x000000ffff367224 */ /* 0x000fe200078e0035 */
[----:B------:R-:W-:Y:S01]  /*5b60*/  LOP3.LUT R39, RZ, R46, RZ, 0x33, !PT ;  /* 0x0000002eff277212 */ /* 0x000fe200078e33ff */
[----:B------:R-:W-:Y:S02]  /*5b70*/  IMAD.MOV.U32 R46, RZ, RZ, R51 ;  /* 0x000000ffff2e7224 */ /* 0x000fe400078e0033 */
        /* <DEDUP_REMOVED lines=19> */
[C---:B------:R-:W-:Y:S01]  /*5cb0*/  IMAD.WIDE.U32.X R50, R21.reuse, R34, R46, P0 ;  /* 0x0000002215327225 */ /* 0x040fe200000e042e */
[----:B------:R-:W-:Y:S02]  /*5cc0*/  IADD3 R38, P0, PT, R56, R99, RZ ;  /* 0x0000006338267210 */ /* 0x000fe40007f1e0ff */
[----:B------:R-:W-:Y:S01]  /*5cd0*/  LOP3.LUT R26, R26, 0xffffff7f, RZ, 0xc0, !PT ;  /* 0xffffff7f1a1a7812 */ /* 0x000fe200078ec0ff */
[----:B------:R-:W-:Y:S02]  /*5ce0*/  IMAD.X R54, R94, 0x1, R53, P5 ;  /* 0x000000015e367824 */ /* 0x000fe400028e0635 */
[----:B------:R-:W-:Y:S01]  /*5cf0*/  IMAD.WIDE.U32 R46, R21, R30, RZ ;  /* 0x0000001e152e7225 */ /* 0x000fe200078e00ff */
[----:B------:R-:W-:-:S03]  /*5d00*/  LOP3.LUT R26, R26, 0xfffffffe, RZ, 0xc0, !PT ;  /* 0xfffffffe1a1a7812 */ /* 0x000fc600078ec0ff */
        /* <DEDUP_REMOVED lines=25> */
[----:B------:R-:W-:Y:S02]  /*5ea0*/  IADD3.X R46, PT, PT, R53, R51, RZ, P2, P5 ;  /* 0x00000033352e7210 */ /* 0x000fe400017ea4ff */
[C---:B------:R-:W-:Y:S02]  /*5eb0*/  LOP3.LUT P5, RZ, R26.reuse, 0x4, RZ, 0xc0, !PT ;  /* 0x000000041aff7812 */ /* 0x040fe400078ac0ff */
[----:B------:R-:W-:Y:S01]  /*5ec0*/  ISETP.GE.U32.AND P2, PT, R99, R48, PT ;  /* 0x000000306300720c */ /* 0x000fe20003f46070 */
[----:B------:R-:W-:Y:S01]  /*5ed0*/  IMAD.MOV.U32 R48, RZ, RZ, R39 ;  /* 0x000000ffff307224 */ /* 0x000fe200078e0027 */
[----:B------:R-:W-:Y:S01]  /*5ee0*/  LOP3.LUT R26, R26, 0xffffffdf, RZ, 0xc0, !PT ;  /* 0xffffffdf1a1a7812 */ /* 0x000fe200078ec0ff */
[----:B------:R-:W-:Y:S01]  /*5ef0*/  IMAD.X R51, RZ, RZ, RZ, P5 ;  /* 0x000000ffff337224 */ /* 0x000fe200028e06ff */
[----:B------:R-:W-:Y:S01]  /*5f00*/  ISETP.GE.U32.AND.EX P2, PT, R54, R94, PT, P2 ;  /* 0x0000005e3600720c */ /* 0x000fe20003f46120 */
[----:B------:R-:W-:-:S03]  /*5f10*/  IMAD.WIDE.U32.X R38, R45, R89, R48, P4 ;  /* 0x000000592d267225 */ /* 0x000fc600020e0430 */
[----:B------:R-:W-:Y:S01]  /*5f20*/  SEL R113, RZ, 0x1, P2 ;  /* 0x00000001ff717807 */ /* 0x000fe20001000000 */
[----:B------:R-:W-:-:S04]  /*5f30*/  IMAD.WIDE.U32.X R50, R23, R32, R50, P6 ;  /* 0x0000002017327225 */ /* 0x000fc800030e0432 */
[----:B------:R-:W-:Y:S01]  /*5f40*/  IMAD.WIDE.U32 R48, R45, R90, RZ ;  /* 0x0000005a2d307225 */ /* 0x000fe200078e00ff */
[----:B------:R-:W-:-:S04]  /*5f50*/  IADD3 R113, P2, P5, R116, R50, R113 ;  /* 0x0000003274717210 */ /* 0x000fc80007d5e071 */
[----:B------:R-:W-:Y:S01]  /*5f60*/  IADD3.X R110, PT, PT, R107, R51, RZ, P2, P5 ;  /* 0x000000336b6e7210 */ /* 0x000fe200017ea4ff */
[----:B------:R-:W-:Y:S01]  /*5f70*/  IMAD.WIDE.U32 R50, R44, R90, RZ ;  /* 0x0000005a2c327225 */ /* 0x000fe200078e00ff */
        /* <DEDUP_REMOVED lines=15> */
[----:B------:R-:W-:-:S03]  /*6070*/  IMAD.WIDE.U32.X R36, R19, R34, R38, P1 ;  /* 0x0000002213247225 */ /* 0x000fc600008e0426 */
        /* <DEDUP_REMOVED lines=9> */
[----:B------:R-:W-:-:S04]  /*6110*/  IADD3 R39, P2, PT, R39, R52, RZ ;  /* 0x0000003427277210 */ /* 0x000fc80007f5e0ff */
[----:B------:R-:W-:Y:S02]  /*6120*/  IADD3.X R52, PT, PT, R39, R37, RZ, P0, P1 ;  /* 0x0000002527347210 */ /* 0x000fe400007e24ff */
[----:B------:R-:W-:Y:S02]  /*6130*/  ISETP.GE.U32.AND P0, PT, R35, R86, PT ;  /* 0x000000562300720c */ /* 0x000fe40003f06070 */
[----:B------:R-:W-:Y:S02]  /*6140*/  @P3 LOP3.LUT R26, R26, 0x4, RZ, 0xfc, !PT ;  /* 0x000000041a1a3812 */ /* 0x000fe400078efcff */
[----:B------:R-:W-:Y:S02]  /*6150*/  ISETP.GE.U32.AND.EX P0, PT, R41, R87, PT, P0 ;  /* 0x000000572900720c */ /* 0x000fe40003f06100 */
[----:B------:R-:W-:Y:S02]  /*6160*/  LOP3.LUT R26, R26, 0xfffffffd, RZ, 0xc0, !PT ;  /* 0xfffffffd1a1a7812 */ /* 0x000fe400078ec0ff */
[----:B------:R-:W-:-:S02]  /*6170*/  SEL R37, RZ, 0xffffffff, P0 ;  /* 0xffffffffff257807 */ /* 0x000fc40000000000 */
        /* <DEDUP_REMOVED lines=36> */
[----:B------:R-:W-:-:S04]  /*63c0*/  IMAD.WIDE.U32 R38, P1, R36, R66, R38 ;  /* 0x0000004224267225 */ /* 0x000fc80007820026 */
[----:B------:R-:W-:-:S04]  /*63d0*/  IMAD.WIDE.U32 R50, R66, R35, RZ ;  /* 0x0000002342327225 */ /* 0x000fc800078e00ff */
[----:B------:R-:W-:Y:S01]  /*63e0*/  IMAD.X R55, RZ, RZ, RZ, P1 ;  /* 0x000000ffff377224 */ /* 0x000fe200008e06ff */
[----:B------:R-:W-:Y:S01]  /*63f0*/  IADD3 R119, P1, PT, R51, R38, RZ ;  /* 0x0000002633777210 */ /* 0x000fe20007f3e0ff */
[----:B------:R-:W-:Y:S01]  /*6400*/  IMAD.WIDE.U32 R98, R69, R35, RZ ;  /* 0x0000002345627225 */ /* 0x000fe200078e00ff */
[----:B------:R-:W-:-:S03]  /*6410*/  SEL R38, R41, R96, P0 ;  /* 0x0000006029267207 */ /* 0x000fc60000000000 */
[----:B------:R-:W-:Y:S02]  /*6420*/  IMAD.MOV.U32 R54, RZ, RZ, R39 ;  /* 0x000000ffff367224 */ /* 0x000fe400078e0027 */
[----:B------:R-:W-:-:S04]  /*6430*/  IMAD.WIDE.U32 R40, R68, R35, RZ ;  /* 0x0000002344287225 */ /* 0x000fc800078e00ff */
[----:B------:R-:W-:-:S04]  /*6440*/  IMAD.WIDE.U32.X R54, R36, R67, R54, P1 ;  /* 0x0000004324367225 */ /* 0x000fc800008e0436 */
[----:B------:R-:W-:-:S04]  /*6450*/  IMAD.WIDE.U32 R98, P1, R36, R68, R98 ;  /* 0x0000004424627225 */ /* 0x000fc80007820062 */
[----:B------:R-:W-:-:S04]  /*6460*/  IMAD.WIDE.U32 R96, R67, R37, RZ ;  /* 0x0000002543607225 */ /* 0x000fc800078e00ff */
[----:B------:R-:W-:Y:S01]  /*6470*/  IMAD.X R95, RZ, RZ, RZ, P1 ;  /* 0x000000ffff5f7224 */ /* 0x000fe200008e06ff */
[----:B------:R-:W-:Y:S01]  /*6480*/  IADD3 R41, P1, PT, R41, R98, RZ ;  /* 0x0000006229297210 */ /* 0x000fe20007f3e0ff */
[----:B------:R-:W-:Y:S02]  /*6490*/  IMAD.MOV.U32 R94, RZ, RZ, R99 ;  /* 0x000000ffff5e7224 */ /* 0x000fe400078e0063 */
[----:B------:R-:W-:-:S04]  /*64a0*/  IMAD.WIDE.U32 R98, R66, R37, RZ ;  /* 0x0000002542627225 */ /* 0x000fc800078e00ff */
[----:B------:R-:W-:Y:S01]  /*64b0*/  IMAD.WIDE.U32 R96, P2, R38, R66, R96 ;  /* 0x0000004226607225 */ /* 0x000fe20007840060 */
[----:B------:R-:W-:-:S03]  /*64c0*/  IADD3 R115, P4, P5, R40, R98, R54 ;  /* 0x0000006228737210 */ /* 0x000fc60007d9e036 */
[----:B------:R-:W-:Y:S01]  /*64d0*/  IMAD.WIDE.U32.X R94, R36, R69, R94, P1 ;  /* 0x00000045245e7225 */ /* 0x000fe200008e045e */
[----:B------:R-:W-:Y:S02]  /*64e0*/  IADD3 R39, P3, PT, R99, R96, RZ ;  /* 0x0000006063277210 */ /* 0x000fe40007f7e0ff */
        /* <DEDUP_REMOVED lines=11> */
[----:B------:R-:W-:Y:S01]  /*65a0*/  IADD3 R39, P2, PT, R129, -R90, RZ ;  /* 0x8000005a81277210 */ /* 0x000fe20007f5e0ff */
[----:B------:R-:W-:Y:S01]  /*65b0*/  IMAD.MOV.U32 R94, RZ, RZ, R41 ;  /* 0x000000ffff5e7224 */ /* 0x000fe200078e0029 */
[----:B------:R-:W-:Y:S01]  /*65c0*/  IADD3.X R133, PT, PT, R133, R95, RZ, P5, P6 ;  /* 0x0000005f85857210 */ /* 0x000fe20002fec4ff */
[----:B------:R-:W-:Y:S01]  /*65d0*/  IMAD.WIDE.U32.X R96, R38, R67, R54, P3 ;  /* 0x0000004326607225 */ /* 0x000fe200018e0436 */
[----:B------:R-:W-:-:S03]  /*65e0*/  SEL R39, R39, R102, P0 ;  /* 0x0000006627277207 */ /* 0x000fc60000000000 */
[----:B------:R-:W-:Y:S02]  /*65f0*/  IMAD.X R40, R46, 0x1, ~R91, P2 ;  /* 0x000000012e287824 */ /* 0x000fe400010e0e5b */
[----:B------:R-:W-:-:S03]  /*6600*/  IMAD.WIDE.U32 R54, R67, R39, RZ ;  /* 0x0000002743367225 */ /* 0x000fc600078e00ff */
[----:B------:R-:W-:Y:S01]  /*6610*/  SEL R40, R40, R103, P0 ;  /* 0x0000006728287207 */ /* 0x000fe20000000000 */
[----:B------:R-:W-:-:S04]  /*6620*/  IMAD.WIDE.U32 R98, R66, R39, RZ ;  /* 0x0000002742627225 */ /* 0x000fc800078e00ff */
[----:B------:R-:W-:-:S04]  /*6630*/  IMAD.WIDE.U32 R54, P3, R40, R66, R54 ;  /* 0x0000004228367225 */ /* 0x000fc80007860036 */
[----:B------:R-:W-:Y:S01]  /*6640*/  IMAD.X R95, RZ, RZ, RZ, P4 ;  /* 0x000000ffff5f7224 */ /* 0x000fe200020e06ff */
[----:B------:R-:W-:Y:S02]  /*6650*/  IADD3 R102, P2, PT, R99, R54, RZ ;  /* 0x0000003663667210 */ /* 0x000fe40007f5e0ff */
[----:B------:R-:W-:Y:S01]  /*6660*/  IADD3 R103, P4, P5, R131, R98, R96 ;  /* 0x0000006283677210 */ /* 0x000fe20007d9e060 */
[----:B------:R-:W-:-:S03]  /*6670*/  IMAD.WIDE.U32.X R94, R38, R69, R94, P1 ;  /* 0x00000045265e7225 */ /* 0x000fc600008e045e */
[----:B------:R-:W-:Y:S01]  /*6680*/  IADD3.X R102, PT, PT, R133, R102, R97, P4, P5 ;  /* 0x0000006685667210 */ /* 0x000fe200027ea461 */
[----:B------:R-:W-:Y:S01]  /*6690*/  IMAD.WIDE.U32 R96, R69, R39, RZ ;  /* 0x0000002745607225 */ /* 0x000fe200078e00ff */
        /* <DEDUP_REMOVED lines=8> */
[----:B------:R-:W-:Y:S01]  /*6720*/  IMAD.X R99, RZ, RZ, RZ, P3 ;  /* 0x000000ffff637224 */ /* 0x000fe200018e06ff */
[C---:B------:R-:W-:Y:S01]  /*6730*/  LOP3.LUT P3, RZ, R26.reuse, 0x100, RZ, 0xc0, !PT ;  /* 0x000001001aff7812 */ /* 0x040fe2000786c0ff */
[----:B------:R-:W-:Y:S01]  /*6740*/  IMAD.MOV.U32 R98, RZ, RZ, R55 ;  /* 0x000000ffff627224 */ /* 0x000fe200078e0037 */
[----:B------:R-:W-:Y:S02]  /*6750*/  IADD3.X R46, PT, PT, R41, R95, RZ, P5, P6 ;  /* 0x0000005f292e7210 */ /* 0x000fe40002fec4ff */
[----:B------:R-:W-:Y:S02]  /*6760*/  IADD3 R54, P5, PT, R127, -R92, RZ ;  /* 0x8000005c7f367210 */ /* 0x000fe40007fbe0ff */
[----:B------:R-:W-:-:S02]  /*6770*/  LOP3.LUT P6, RZ, R26, 0x1, RZ, 0xc0, !PT ;  /* 0x000000011aff7812 */ /* 0x000fc400078cc0ff */
[----:B------:R-:W-:Y:S01]  /*6780*/  SEL R41, R54, R101, P0 ;  /* 0x0000006536297207 */ /* 0x000fe20000000000 */
[----:B------:R-:W-:Y:S01]  /*6790*/  IMAD.X R95, R42, 0x1, ~R93, P5 ;  /* 0x000000012a5f7824 */ /* 0x000fe200028e0e5d */
[----:B------:R-:W-:Y:S01]  /*67a0*/  LOP3.LUT R26, R26, 0xffffffbf, RZ, 0xc0, !PT ;  /* 0xffffffbf1a1a7812 */ /* 0x000fe200078ec0ff */
[----:B------:R-:W-:-:S03]  /*67b0*/  IMAD.WIDE.U32.X R54, R40, R67, R98, P2 ;  /* 0x0000004328367225 */ /* 0x000fc600010e0462 */
[----:B------:R-:W-:Y:S01]  /*67c0*/  SEL R42, R95, R100, P0 ;  /* 0x000000645f2a7207 */ /* 0x000fe20000000000 */
[----:B------:R-:W-:-:S04]  /*67d0*/  IMAD.WIDE.U32 R96, R67, R41, RZ ;  /* 0x0000002943607225 */ /* 0x000fc800078e00ff */
[----:B------:R-:W-:-:S04]  /*67e0*/  IMAD.WIDE.U32 R100, R66, R41, RZ ;  /* 0x0000002942647225 */ /* 0x000fc800078e00ff */
        /* <DEDUP_REMOVED lines=8> */
[----:B------:R-:W-:Y:S02]  /*6870*/  LOP3.LUT R26, R26, 0xfffffff7, RZ, 0xc0, !PT ;  /* 0xfffffff71a1a7812 */ /* 0x000fe400078ec0ff */
[----:B------:R-:W-:Y:S01]  /*6880*/  IADD3.X R101, PT, PT, R46, R101, R55, P0, P1 ;  /* 0x000000652e657210 */ /* 0x000fe200007e2437 */
[----:B------:R-:W-:Y:S01]  /*6890*/  IMAD.X R55, RZ, RZ, RZ, P6 ;  /* 0x000000ffff377224 */ /* 0x000fe200030e06ff */
[----:B------:R-:W-:Y:S02]  /*68a0*/  ISETP.GE.U32.AND P0, PT, R100, R129, PT ;  /* 0x000000816400720c */ /* 0x000fe40003f06070 */
[----:B------:R-:W-:-:S02]  /*68b0*/  @P2 LOP3.LUT R26, R26, 0x8, RZ, 0xfc, !PT ;  /* 0x000000081a1a2812 */ /* 0x000fc400078efcff */
[----:B------:R-:W-:Y:S01]  /*68c0*/  ISETP.GE.U32.AND.EX P0, PT, R101, R46, PT, P0 ;  /* 0x0000002e6500720c */ /* 0x000fe20003f06100 */
[----:B------:R-:W-:Y:S01]  /*68d0*/  IMAD.WIDE.U32 R46, R69, R41, RZ ;  /* 0x00000029452e7225 */ /* 0x000fe200078e00ff */
[C---:B------:R-:W-:Y:S02]  /*68e0*/  LOP3.LUT P4, RZ, R26.reuse, 0x200, RZ, 0xc0, !PT ;  /* 0x000002001aff7812 */ /* 0x040fe4000788c0ff */
[C---:B------:R-:W-:Y:S02]  /*68f0*/  LOP3.LUT P5, RZ, R26.reuse, 0x20, RZ, 0xc0, !PT ;  /* 0x000000201aff7812 */ /* 0x040fe400078ac0ff */
[----:B------:R-:W-:Y:S01]  /*6900*/  LOP3.LUT P6, RZ, R26, 0x10, RZ, 0xc0, !PT ;  /* 0x000000101aff7812 */ /* 0x000fe200078cc0ff */
[----:B------:R-:W-:Y:S01]  /*6910*/  IMAD.WIDE.U32 R46, P1, R42, R68, R46 ;  /* 0x000000442a2e7225 */ /* 0x000fe2000782002e */
[----:B------:R-:W-:Y:S02]  /*6920*/  LOP3.LUT R26, R26, 0xfffffffe, RZ, 0xc0, !PT ;  /* 0xfffffffe1a1a7812 */ /* 0x000fe400078ec0ff */
[----:B------:R-:W-:-:S02]  /*6930*/  SEL R127, RZ, 0x1, P0 ;  /* 0x00000001ff7f7807 */ /* 0x000fc40000000000 */
[----:B------:R-:W-:-:S08]  /*6940*/  IADD3 R99, P0, PT, R99, R46, RZ ;  /* 0x0000002e63637210 */ /* 0x000fd00007f1e0ff */
[----:B------:R-:W-:Y:S02]  /*6950*/  @P1 LOP3.LUT R26, R26, 0x1, RZ, 0xfc, !PT ;  /* 0x000000011a1a1812 */ /* 0x000fe400078efcff */
[----:B------:R-:W-:-:S04]  /*6960*/  IADD3 R98, P1, P2, R98, R94, R127 ;  /* 0x0000005e62627210 */ /* 0x000fc80007a3e07f */
[----:B------:R-:W-:Y:S02]  /*6970*/  IADD3.X R99, PT, PT, R99, R95, RZ, P1, P2 ;  /* 0x0000005f63637210 */ /* 0x000fe40000fe44ff */
[----:B------:R-:W-:Y:S02]  /*6980*/  ISETP.GE.U32.AND P1, PT, R113, R116, PT ;  /* 0x000000747100720c */ /* 0x000fe40003f26070 */
[----:B------:R-:W-:Y:S02]  /*6990*/  LOP3.LUT P2, RZ, R26, 0x80, RZ, 0xc0, !PT ;  /* 0x000000801aff7812 */ /* 0x000fe4000784c0ff */
[----:B------:R-:W-:-:S03]  /*69a0*/  ISETP.GE.U32.AND.EX P1, PT, R110, R107, PT, P1 ;  /* 0x0000006b6e00720c */ /* 0x000fc60003f26110 */
[----:B------:R-:W-:Y:S01]  /*69b0*/  IMAD.WIDE.U32.X R54, R21, R32, R54, P2 ;  /* 0x0000002015367225 */ /* 0x000fe200010e0436 */
[----:B------:R-:W-:-:S04]  /*69c0*/  SEL R110, RZ, 0x1, P1 ;  /* 0x00000001ff6e7807 */ /* 0x000fc80000800000 */
        /* <DEDUP_REMOVED lines=21> */
[----:B------:R-:W-:-:S03]  /*6b20*/  IMAD.MOV.U32 R52, RZ, RZ, R49 ;  /* 0x000000ffff347224 */ /* 0x000fc600078e0031 */
[----:B------:R-:W-:Y:S01]  /*6b30*/  ISETP.NE.U32.AND P3, PT, R95, RZ, PT ;  /* 0x000000ff5f00720c */ /* 0x000fe20003f65070 */
[----:B------:R-:W-:Y:S01]  /*6b40*/  IMAD.X R94, RZ, RZ, R53, P1 ;  /* 0x000000ffff5e7224 */ /* 0x000fe200008e0635 */
[----:B------:R-:W-:Y:S01]  /*6b50*/  IADD3 R43, P1, PT, R112, R106, RZ ;  /* 0x0000006a702b7210 */ /* 0x000fe20007f3e0ff */
[----:B------:R-:W-:-:S03]  /*6b60*/  IMAD.X R53, RZ, RZ, RZ, P5 ;  /* 0x000000ffff357224 */ /* 0x000fc600028e06ff */
[----:B------:R-:W-:Y:S01]  /*6b70*/  ISETP.NE.AND.EX P3, PT, R94, RZ, PT, P3 ;  /* 0x000000ff5e00720c */ /* 0x000fe20003f65330 */
[----:B------:R-:W-:Y:S01]  /*6b80*/  IMAD.X R111, R48, 0x1, R108, P1 ;  /* 0x00000001306f7824 */ /* 0x000fe200008e066c */
[----:B------:R-:W-:Y:S01]  /*6b90*/  ISETP.GE.U32.AND P2, PT, R43, R112, PT ;  /* 0x000000702b00720c */ /* 0x000fe20003f46070 */
[----:B------:R-:W-:-:S03]  /*6ba0*/  IMAD.WIDE.U32.X R54, R45, R91, R52, P6 ;  /* 0x0000005b2d367225 */ /* 0x000fc600030e0434 */
[----:B------:R-:W-:Y:S01]  /*6bb0*/  ISETP.GE.U32.AND.EX P2, PT, R111, R48, PT, P2 ;  /* 0x000000306f00720c */ /* 0x000fe20003f46120 */
[----:B------:R-:W-:-:S03]  /*6bc0*/  IMAD.WIDE.U32 R52, R45, R92, RZ ;  /* 0x0000005c2d347225 */ /* 0x000fc600078e00ff */
[----:B------:R-:W-:Y:S01]  /*6bd0*/  SEL R127, RZ, 0x1, P2 ;  /* 0x00000001ff7f7807 */ /* 0x000fe20001000000 */
[----:B------:R-:W-:-:S04]  /*6be0*/  IMAD.WIDE.U32 R48, R44, R92, RZ ;  /* 0x0000005c2c307225 */ /* 0x000fc800078e00ff */
        /* <DEDUP_REMOVED lines=26> */
.L_x_417:
[----:B------:R-:W-:Y:S05]  /*6d90*/  BSYNC.RECONVERGENT B1 ;  /* 0x0000000000017941 */ /* 0x000fea0003800200 */
.L_x_416:
[----:B------:R-:W-:Y:S01]  /*6da0*/  IADD3 R49, P2, PT, R49, R52, RZ ;  /* 0x0000003431317210 */ /* 0x000fe20007f5e0ff */
[----:B------:R-:W-:Y:S01]  /*6db0*/  IMAD R52, R109, R84, RZ ;  /* 0x000000546d347224 */ /* 0x000fe200078e02ff */
[----:B------:R-:W-:Y:S01]  /*6dc0*/  IADD3 R127, P3, P4, R48, R54, R127 ;  /* 0x00000036307f7210 */ /* 0x000fe20007c7e07f */
[----:B------:R-:W-:Y:S01]  /*6dd0*/  BSSY.RECONVERGENT B1, `(.L_x_418) ;  /* 0x000003c000017945 */ /* 0x000fe20003800200 */
[----:B------:R-:W-:Y:S01]  /*6de0*/  LOP3.LUT R109, RZ, R109, RZ, 0x33, !PT ;  /* 0x0000006dff6d7212 */ /* 0x000fe200078e33ff */
[C---:B------:R-:W-:Y:S01]  /*6df0*/  IMAD R123, R104.reuse, R85, R52 ;  /* 0x00000055687b7224 */ /* 0x040fe200078e0234 */
        /* <DEDUP_REMOVED lines=26> */
[----:B------:R-:W-:-:S03]  /*6fa0*/  IMAD.X R45, RZ, RZ, RZ, P3 ;  /* 0x000000ffff2d7224 */ /* 0x000fc600018e06ff */
[----:B------:R-:W-:Y:S01]  /*6fb0*/  ISETP.GE.U32.AND.EX P1, PT, R108, R44, PT, P1 ;  /* 0x0000002c6c00720c */ /* 0x000fe20003f26110 */
[----:B------:R-:W-:Y:S02]  /*6fc0*/  IMAD.MOV.U32 R44, RZ, RZ, R95 ;  /* 0x000000ffff2c7224 */ /* 0x000fe400078e005f */
[----:B------:R-:W-:Y:S01]  /*6fd0*/  IMAD.WIDE.U32 R94, R123, R90, RZ ;  /* 0x0000005a7b5e7225 */ /* 0x000fe200078e00ff */
[----:B------:R-:W-:-:S03]  /*6fe0*/  SEL R53, RZ, 0x1, P1 ;  /* 0x00000001ff357807 */ /* 0x000fc60000800000 */
[----:B------:R-:W-:Y:S01]  /*6ff0*/  IMAD.WIDE.U32.X R44, R123, R89, R44, P4 ;  /* 0x000000597b2c7225 */ /* 0x000fe200020e042c */
[----:B------:R-:W-:-:S04]  /*7000*/  IADD3 R54, P1, PT, R53, R54, RZ ;  /* 0x0000003635367210 */ /* 0x000fc80007f3e0ff */
[----:B------:R-:W-:Y:S01]  /*7010*/  ISETP.NE.U32.AND P2, PT, R54, RZ, PT ;  /* 0x000000ff3600720c */ /* 0x000fe20003f45070 */
[----:B------:R-:W-:Y:S01]  /*7020*/  IMAD.X R56, RZ, RZ, R55, P1 ;  /* 0x000000ffff387224 */ /* 0x000fe200008e0637 */
[----:B------:R-:W-:-:S04]  /*7030*/  IADD3 R125, P1, PT, R52, R43, RZ ;  /* 0x0000002b347d7210 */ /* 0x000fc80007f3e0ff */
        /* <DEDUP_REMOVED lines=21> */
.L_x_419:
[----:B------:R-:W-:Y:S05]  /*7190*/  BSYNC.RECONVERGENT B1 ;  /* 0x0000000000017941 */ /* 0x000fea0003800200 */
.L_x_418:
[----:B------:R-:W-:Y:S01]  /*71a0*/  IADD3 R49, P3, P4, R52, R44, R43 ;  /* 0x0000002c34317210 */ /* 0x000fe20007c7e02b */
[----:B------:R-:W-:Y:S01]  /*71b0*/  IMAD R44, R111, R84, RZ ;  /* 0x000000546f2c7224 */ /* 0x000fe200078e02ff */
[----:B------:R-:W-:Y:S01]  /*71c0*/  IADD3 R109, P2, PT, R53, R94, RZ ;  /* 0x0000005e356d7210 */ /* 0x000fe20007f5e0ff */
[----:B------:R-:W-:Y:S01]  /*71d0*/  IMAD.WIDE.U32 R52, R125, R84, RZ ;  /* 0x000000547d347225 */ /* 0x000fe200078e00ff */
[----:B------:R-:W-:Y:S01]  /*71e0*/  LOP3.LUT R26, R26, 0xffffffdf, RZ, 0xc0, !PT ;  /* 0xffffffdf1a1a7812 */ /* 0x000fe200078ec0ff */
[----:B------:R-:W-:Y:S01]  /*71f0*/  BSSY.RECONVERGENT B1, `(.L_x_420) ;  /* 0x000011a000017945 */ /* 0x000fe20003800200 */
[----:B------:R-:W-:Y:S01]  /*7200*/  IADD3.X R109, PT, PT, R109, R45, RZ, P3, P4 ;  /* 0x0000002d6d6d7210 */ /* 0x000fe20001fe84ff */
        /* <DEDUP_REMOVED lines=26> */
[----:B------:R-:W-:-:S03]  /*73b0*/  IMAD.WIDE.U32.X R54, R123, R91, R54, P2 ;  /* 0x0000005b7b367225 */ /* 0x000fc600010e0436 */
[----:B------:R-:W-:Y:S01]  /*73c0*/  ISETP.GE.U32.AND.EX P1, PT, R44, R109, PT, P1 ;  /* 0x0000006d2c00720c */ /* 0x000fe20003f26110 */
[----:B------:R-:W-:Y:S02]  /*73d0*/  IMAD.MOV.U32 R56, RZ, RZ, R45 ;  /* 0x000000ffff387224 */ /* 0x000fe400078e002d */
[----:B------:R-:W-:Y:S01]  /*73e0*/  IMAD.X R57, RZ, RZ, RZ, P3 ;  /* 0x000000ffff397224 */ /* 0x000fe200018e06ff */
[----:B------:R-:W-:Y:S01]  /*73f0*/  SEL R43, RZ, 0x1, P1 ;  /* 0x00000001ff2b7807 */ /* 0x000fe20000800000 */
        /* <DEDUP_REMOVED lines=12> */
[C---:B------:R-:W-:Y:S01]  /*74c0*/  LOP3.LUT P6, RZ, R26.reuse, 0x1, RZ, 0xc0, !PT ;  /* 0x000000011aff7812 */ /* 0x040fe200078cc0ff */
[----:B------:R-:W-:Y:S01]  /*74d0*/  IMAD.X R44, R51, 0x1, R44, P1 ;  /* 0x00000001332c7824 */ /* 0x000fe200008e062c */
[----:B------:R-:W-:Y:S02]  /*74e0*/  ISETP.GE.U32.AND P1, PT, R43, R46, PT ;  /* 0x0000002e2b00720c */ /* 0x000fe40003f26070 */
[----:B------:R-:W-:Y:S02]  /*74f0*/  LOP3.LUT R26, R26, 0xfffffffb, RZ, 0xc0, !PT ;  /* 0xfffffffb1a1a7812 */ /* 0x000fe400078ec0ff */
        /* <DEDUP_REMOVED lines=19> */
[----:B------:R-:W-:-:S06]  /*7630*/  IADD3 R111, P2, P3, R52, R48, R111 ;  /* 0x00000030346f7210 */ /* 0x000fcc0007b5e06f */
[----:B------:R-:W-:Y:S02]  /*7640*/  @P1 LOP3.LUT R26, R26, 0x4, RZ, 0xfc, !PT ;  /* 0x000000041a1a1812 */ /* 0x000fe400078efcff */
[----:B------:R-:W-:Y:S01]  /*7650*/  IADD3 R51, P1, PT, R53, R56, RZ ;  /* 0x0000003835337210 */ /* 0x000fe20007f3e0ff */
        /* <DEDUP_REMOVED lines=37> */
[----:B------:R-:W-:Y:S02]  /*78b0*/  IMAD.X R53, RZ, RZ, RZ, P4 ;  /* 0x000000ffff357224 */ /* 0x000fe400020e06ff */
[----:B------:R-:W-:-:S03]  /*78c0*/  IMAD.WIDE.U32.X R52, R42, R67, R52, P5 ;  /* 0x000000432a347225 */ /* 0x000fc600028e0434 */
[----:B------:R-:W-:Y:S01]  /*78d0*/  IADD3 R55, P4, PT, R98, R52, RZ ;  /* 0x0000003462377210 */ /* 0x000fe20007f9e0ff */
[----:B------:R-:W-:Y:S02]  /*78e0*/  IMAD.MOV.U32 R52, RZ, RZ, R49 ;  /* 0x000000ffff347224 */ /* 0x000fe400078e0031 */
[----:B------:R-:W-:-:S04]  /*78f0*/  IMAD.WIDE.U32 R48, R70, R41, RZ ;  /* 0x0000002946307225 */ /* 0x000fc800078e00ff */
[----:B------:R-:W-:Y:S02]  /*7900*/  IMAD.X R108, R99, 0x1, R53, P4 ;  /* 0x00000001636c7824 */ /* 0x000fe400020e0635 */
        /* <DEDUP_REMOVED lines=14> */
[----:B------:R-:W-:-:S03]  /*79f0*/  ISETP.GE.U32.AND P0, PT, R55, R98, PT ;  /* 0x000000623700720c */ /* 0x000fc60003f06070 */
[----:B------:R-:W-:Y:S01]  /*7a00*/  IMAD.WIDE.U32 R52, R73, R35, RZ ;  /* 0x0000002349347225 */ /* 0x000fe200078e00ff */
[----:B------:R-:W-:-:S04]  /*7a10*/  ISETP.GE.U32.AND.EX P0, PT, R108, R99, PT, P0 ;  /* 0x000000636c00720c */ /* 0x000fc80003f06100 */
[----:B------:R-:W-:-:S04]  /*7a20*/  SEL R96, RZ, 0x1, P0 ;  /* 0x00000001ff607807 */ /* 0x000fc80000000000 */
        /* <DEDUP_REMOVED lines=45> */
[----:B------:R-:W-:Y:S01]  /*7d00*/  IMAD.X R53, RZ, RZ, RZ, P2 ;  /* 0x000000ffff357224 */ /* 0x000fe200010e06ff */
[----:B------:R-:W-:Y:S01]  /*7d10*/  ISETP.GE.U32.AND P2, PT, R96, R51, PT ;  /* 0x000000336000720c */ /* 0x000fe20003f46070 */
[----:B------:R-:W-:Y:S01]  /*7d20*/  IMAD R51, R119, R84, RZ ;  /* 0x0000005477337224 */ /* 0x000fe200078e02ff */
[----:B------:R-:W-:Y:S01]  /*7d30*/  IADD3 R118, P5, P6, R52, R54, R47 ;  /* 0x0000003634767210 */ /* 0x000fe20007ebe02f */
[----:B------:R-:W-:Y:S01]  /*7d40*/  IMAD.MOV.U32 R52, RZ, RZ, R97 ;  /* 0x000000ffff347224 */ /* 0x000fe200078e0061 */
[----:B------:R-:W-:Y:S01]  /*7d50*/  ISETP.GE.U32.AND.EX P2, PT, R120, R127, PT, P2 ;  /* 0x0000007f7800720c */ /* 0x000fe20003f46120 */
[----:B------:R-:W-:Y:S01]  /*7d60*/  IMAD R51, R50, R85, R51 ;  /* 0x0000005532337224 */ /* 0x000fe200078e0233 */
[----:B------:R-:W-:Y:S01]  /*7d70*/  IADD3.X R125, PT, PT, R125, R55, RZ, P5, P6 ;  /* 0x000000377d7d7210 */ /* 0x000fe20002fec4ff */
[----:B------:R-:W-:Y:S01]  /*7d80*/  IMAD.WIDE.U32.X R52, R42, R71, R52, P3 ;  /* 0x000000472a347225 */ /* 0x000fe200018e0434 */
[----:B------:R-:W-:-:S02]  /*7d90*/  SEL R47, RZ, 0x1, P2 ;  /* 0x00000001ff2f7807 */ /* 0x000fc40001000000 */
[----:B------:R-:W-:Y:S02]  /*7da0*/  LOP3.LUT R119, RZ, R119, RZ, 0x33, !PT ;  /* 0x00000077ff777212 */ /* 0x000fe400078e33ff */
        /* <DEDUP_REMOVED lines=63> */
[----:B------:R-:W-:Y:S01]  /*81a0*/  ISETP.GE.U32.AND.EX P0, PT, R114, R54, PT, P0 ;  /* 0x000000367200720c */ /* 0x000fe20003f06100 */
[----:B------:R-:W-:-:S03]  /*81b0*/  IMAD R54, R115, R84, RZ ;  /* 0x0000005473367224 */ /* 0x000fc600078e02ff */
        /* <DEDUP_REMOVED lines=29> */
.L_x_421:
[----:B------:R-:W-:Y:S05]  /*8390*/  BSYNC.RECONVERGENT B1 ;  /* 0x0000000000017941 */ /* 0x000fea0003800200 */
.L_x_420:
[C---:B------:R-:W-:Y:S01]  /*83a0*/  IMAD R51, R119.reuse, R85, R54 ;  /* 0x0000005577337224 */ /* 0x040fe200078e0236 */
[----:B------:R-:W-:Y:S01]  /*83b0*/  LOP3.LUT R115, RZ, R115, RZ, 0x33, !PT ;  /* 0x00000073ff737212 */ /* 0x000fe200078e33ff */
[----:B------:R-:W-:Y:S01]  /*83c0*/  IMAD.WIDE.U32 R98, R119, R84, RZ ;  /* 0x0000005477627225 */ /* 0x000fe200078e00ff */
[----:B------:R-:W-:Y:S01]  /*83d0*/  LOP3.LUT R119, RZ, R119, RZ, 0x33, !PT ;  /* 0x00000077ff777212 */ /* 0x000fe200078e33ff */
[----:B------:R-:W-:Y:S02]  /*83e0*/  BSSY.RECONVERGENT B1, `(.L_x_422) ;  /* 0x000004c000017945 */ /* 0x000fe40003800200 */
[----:B------:R-:W-:Y:S02]  /*83f0*/  IMAD.IADD R51, R99, 0x1, R51 ;  /* 0x0000000163337824 */ /* 0x000fe400078e0233 */
[----:B------:R-:W-:-:S04]  /*8400*/  IMAD.WIDE.U32 R54, R98, R86, RZ ;  /* 0x0000005662367225 */ /* 0x000fc800078e00ff */
[----:B------:R-:W-:Y:S01]  /*8410*/  IMAD.WIDE.U32 R52, R51, R86, RZ ;  /* 0x0000005633347225 */ /* 0x000fe200078e00ff */
[----:B------:R-:W-:-:S03]  /*8420*/  ISETP.GT.U32.AND P0, PT, R54, R119, PT ;  /* 0x000000773600720c */ /* 0x000fc60003f04070 */
[----:B------:R-:W-:-:S04]  /*8430*/  IMAD.WIDE.U32 R52, P2, R98, R87, R52 ;  /* 0x0000005762347225 */ /* 0x000fc80007840034 */
[----:B------:R-:W-:Y:S01]  /*8440*/  IMAD.MOV.U32 R96, RZ, RZ, R53 ;  /* 0x000000ffff607224 */ /* 0x000fe200078e0035 */
[----:B------:R-:W-:Y:S01]  /*8450*/  IADD3 R54, P3, PT, R55, R52, RZ ;  /* 0x0000003437367210 */ /* 0x000fe20007f7e0ff */
[----:B------:R-:W-:-:S03]  /*8460*/  IMAD.WIDE.U32 R52, R51, R88, RZ ;  /* 0x0000005833347225 */ /* 0x000fc600078e00ff */
[----:B------:R-:W-:Y:S01]  /*8470*/  ISETP.GT.U32.AND.EX P0, PT, R54, R115, PT, P0 ;  /* 0x000000733600720c */ /* 0x000fe20003f04100 */
[----:B------:R-:W-:Y:S02]  /*8480*/  IMAD.X R97, RZ, RZ, RZ, P2 ;  /* 0x000000ffff617224 */ /* 0x000fe400010e06ff */
[----:B------:R-:W-:Y:S01]  /*8490*/  IMAD.WIDE.U32 R54, R98, R88, RZ ;  /* 0x0000005862367225 */ /* 0x000fe200078e00ff */
[----:B------:R-:W-:-:S03]  /*84a0*/  SEL R99, RZ, 0x1, !P0 ;  /* 0x00000001ff637807 */ /* 0x000fc60004000000 */
        /* <DEDUP_REMOVED lines=8> */
[----:B------:R-:W-:Y:S01]  /*8530*/  ISETP.GE.U32.AND P3, PT, R115, R54, PT ;  /* 0x000000367300720c */ /* 0x000fe20003f66070 */
[----:B------:R-:W-:-:S03]  /*8540*/  IMAD.WIDE.U32 R54, R98, R90, RZ ;  /* 0x0000005a62367225 */ /* 0x000fc600078e00ff */
[----:B------:R-:W-:Y:S01]  /*8550*/  ISETP.GE.U32.AND.EX P3, PT, R103, R96, PT, P3 ;  /* 0x000000606700720c */ /* 0x000fe20003f66130 */
[----:B------:R-:W-:Y:S02]  /*8560*/  IMAD.MOV.U32 R96, RZ, RZ, R53 ;  /* 0x000000ffff607224 */ /* 0x000fe400078e0035 */
[----:B------:R-:W-:Y:S01]  /*8570*/  IMAD.WIDE.U32 R52, R51, R90, RZ ;  /* 0x0000005a33347225 */ /* 0x000fe200078e00ff */
[----:B------:R-:W-:-:S03]  /*8580*/  SEL R99, RZ, 0x1, P3 ;  /* 0x00000001ff637807 */ /* 0x000fc60001800000 */
        /* <DEDUP_REMOVED lines=14> */
[----:B------:R-:W-:-:S03]  /*8670*/  IMAD.WIDE.U32.X R54, R51, R91, R54, P0 ;  /* 0x0000005b33367225 */ /* 0x000fc600000e0436 */
[----:B------:R-:W-:-:S04]  /*8680*/  SEL R97, RZ, 0x1, P3 ;  /* 0x00000001ff617807 */ /* 0x000fc80001800000 */
[----:B------:R-:W-:Y:S02]  /*8690*/  IADD3 R97, P0, P3, R98, R54, R97 ;  /* 0x0000003662617210 */ /* 0x000fe40007b1e061 */
[----:B------:R-:W-:Y:S01]  /*86a0*/  IADD3 R54, P4, PT, R99, R52, RZ ;  /* 0x0000003463367210 */ /* 0x000fe20007f9e0ff */
[----:B------:R-:W-:-:S03]  /*86b0*/  IMAD R52, R103, R84, RZ ;  /* 0x0000005467347224 */ /* 0x000fc600078e02ff */
[----:B------:R-:W-:Y:S01]  /*86c0*/  IADD3.X R54, PT, PT, R54, R55, RZ, P0, P3 ;  /* 0x0000003736367210 */ /* 0x000fe200007e64ff */
[----:B------:R-:W-:Y:S01]  /*86d0*/  IMAD.X R55, RZ, RZ, RZ, P2 ;  /* 0x000000ffff377224 */ /* 0x000fe200010e06ff */
[----:B------:R-:W-:Y:S01]  /*86e0*/  IADD3 R100, P0, PT, R100, R97, RZ ;  /* 0x0000006164647210 */ /* 0x000fe20007f1e0ff */
[----:B------:R-:W-:-:S03]  /*86f0*/  IMAD R119, R115, R85, R52 ;  /* 0x0000005573777224 */ /* 0x000fc600078e0234 */
[----:B------:R-:W-:Y:S01]  /*8700*/  ISETP.GE.U32.AND P2, PT, R100, R97, PT ;  /* 0x000000616400720c */ /* 0x000fe20003f46070 */
[----:B------:R-:W-:-:S05]  /*8710*/  IMAD.X R101, R101, 0x1, R54, P0 ;  /* 0x0000000165657824 */ /* 0x000fca00000e0636 */
[----:B------:R-:W-:Y:S01]  /*8720*/  ISETP.GE.U32.AND.EX P0, PT, R101, R54, PT, P2 ;  /* 0x000000366500720c */ /* 0x000fe20003f06120 */
[----:B------:R-:W-:Y:S02]  /*8730*/  IMAD.MOV.U32 R54, RZ, RZ, R53 ;  /* 0x000000ffff367224 */ /* 0x000fe400078e0035 */
[----:B------:R-:W-:-:S04]  /*8740*/  IMAD.WIDE.U32 R52, R115, R84, RZ ;  /* 0x0000005473347225 */ /* 0x000fc800078e00ff */
[----:B------:R-:W-:Y:S01]  /*8750*/  IMAD.WIDE.U32.X R54, R51, R93, R54, P4 ;  /* 0x0000005d33367225 */ /* 0x000fe200020e0436 */
[----:B------:R-:W-:-:S03]  /*8760*/  SEL R51, RZ, 0x1, P0 ;  /* 0x00000001ff337807 */ /* 0x000fc60000000000 */
[----:B------:R-:W-:Y:S01]  /*8770*/  IMAD.IADD R119, R53, 0x1, R119 ;  /* 0x0000000135777824 */ /* 0x000fe200078e0277 */
        /* <DEDUP_REMOVED lines=18> */
.L_x_423:
[----:B------:R-:W-:Y:S05]  /*88a0*/  BSYNC.RECONVERGENT B1 ;  /* 0x0000000000017941 */ /* 0x000fea0003800200 */
.L_x_422:
[-C--:B------:R-:W-:Y:S01]  /*88b0*/  IMAD.WIDE.U32 R54, R119, R86.reuse, RZ ;  /* 0x0000005677367225 */ /* 0x080fe200078e00ff */
[----:B------:R-:W-:Y:S01]  /*88c0*/  LOP3.LUT R115, RZ, R115, RZ, 0x33, !PT ;  /* 0x00000073ff737212 */ /* 0x000fe200078e33ff */
[----:B------:R-:W-:Y:S01]  /*88d0*/  BSSY.RECONVERGENT B1, `(.L_x_424) ;  /* 0x00001a2000017945 */ /* 0x000fe20003800200 */
[----:B------:R-:W-:Y:S01]  /*88e0*/  LOP3.LUT R103, RZ, R103, RZ, 0x33, !PT ;  /* 0x00000067ff677212 */ /* 0x000fe200078e33ff */
[----:B------:R-:W-:Y:S01]  /*88f0*/  IMAD.WIDE.U32 R96, R52, R86, RZ ;  /* 0x0000005634607225 */ /* 0x000fe200078e00ff */
[----:B------:R-:W-:-:S03]  /*8900*/  LOP3.LUT R26, R26, 0xfffffffd, RZ, 0xc0, !PT ;  /* 0xfffffffd1a1a7812 */ /* 0x000fc600078ec0ff */
[----:B------:R-:W-:Y:S01]  /*8910*/  IMAD.WIDE.U32 R54, P2, R52, R87, R54 ;  /* 0x0000005734367225 */ /* 0x000fe20007840036 */
[----:B------:R-:W-:-:S03]  /*8920*/  ISETP.GT.U32.AND P0, PT, R96, R115, PT ;  /* 0x000000736000720c */ /* 0x000fc60003f04070 */
        /* <DEDUP_REMOVED lines=17> */
[C---:B------:R-:W-:Y:S01]  /*8a40*/  ISETP.GE.U32.AND P3, PT, R102.reuse, R51, PT ;  /* 0x000000336600720c */ /* 0x040fe20003f66070 */
[----:B------:R-:W-:-:S03]  /*8a50*/  IMAD.WIDE.U32 R114, R102, R84, RZ ;  /* 0x0000005466727225 */ /* 0x000fc600078e00ff */
[----:B------:R-:W-:Y:S01]  /*8a60*/  ISETP.GE.U32.AND.EX P3, PT, R56, R99, PT, P3 ;  /* 0x000000633800720c */ /* 0x000fe20003f66130 */
[----:B------:R-:W-:-:S03]  /*8a70*/  IMAD.WIDE.U32 R98, R119, R90, RZ ;  /* 0x0000005a77627225 */ /* 0x000fc600078e00ff */
[----:B------:R-:W-:Y:S01]  /*8a80*/  SEL R51, RZ, 0x1, P3 ;  /* 0x00000001ff337807 */ /* 0x000fe20001800000 */
[----:B------:R-:W-:-:S04]  /*8a90*/  IMAD.WIDE.U32 R96, P2, R52, R91, R98 ;  /* 0x0000005b34607225 */ /* 0x000fc80007840062 */
        /* <DEDUP_REMOVED lines=15> */
[----:B------:R-:W-:-:S04]  /*8b90*/  IADD3 R53, P3, PT, R53, R96, RZ ;  /* 0x0000006035357210 */ /* 0x000fc80007f7e0ff */
[----:B------:R-:W-:Y:S02]  /*8ba0*/  @P2 LOP3.LUT R26, R26, 0x2, RZ, 0xfc, !PT ;  /* 0x000000021a1a2812 */ /* 0x000fe400078efcff */
[----:B------:R-:W-:Y:S01]  /*8bb0*/  IADD3 R51, P0, P2, R52, R54, R51 ;  /* 0x0000003634337210 */ /* 0x000fe20007a1e033 */
[----:B------:R-:W-:Y:S01]  /*8bc0*/  IMAD R54, R56, R84, RZ ;  /* 0x0000005438367224 */ /* 0x000fe200078e02ff */
[----:B------:R-:W-:Y:S02]  /*8bd0*/  LOP3.LUT P6, RZ, R26, 0x10, RZ, 0xc0, !PT ;  /* 0x000000101aff7812 */ /* 0x000fe400078cc0ff */
[----:B------:R-:W-:Y:S01]  /*8be0*/  IADD3.X R52, PT, PT, R53, R55, RZ, P0, P2 ;  /* 0x0000003735347210 */ /* 0x000fe200007e44ff */
[----:B------:R-:W-:Y:S01]  /*8bf0*/  IMAD R53, R102, R85, R54 ;  /* 0x0000005566357224 */ /* 0x000fe200078e0236 */
[----:B------:R-:W-:Y:S01]  /*8c00*/  LOP3.LUT P5, RZ, R26, 0x4, RZ, 0xc0, !PT ;  /* 0x000000041aff7812 */ /* 0x000fe200078ac0ff */
[----:B------:R-:W-:Y:S01]  /*8c10*/  IMAD.WIDE.U32 R54, R114, R86, RZ ;  /* 0x0000005672367225 */ /* 0x000fe200078e00ff */
[----:B------:R-:W-:-:S03]  /*8c20*/  LOP3.LUT R26, R26, 0xfffffffe, RZ, 0xc0, !PT ;  /* 0xfffffffe1a1a7812 */ /* 0x000fc600078ec0ff */
[----:B------:R-:W-:Y:S01]  /*8c30*/  IMAD.IADD R53, R115, 0x1, R53 ;  /* 0x0000000173357824 */ /* 0x000fe200078e0235 */
[----:B------:R-:W-:-:S03]  /*8c40*/  @P3 LOP3.LUT R26, R26, 0x1, RZ, 0xfc, !PT ;  /* 0x000000011a1a3812 */ /* 0x000fc600078efcff */
        /* <DEDUP_REMOVED lines=9> */
[----:B------:R-:W-:-:S04]  /*8ce0*/  LOP3.LUT R54, RZ, R56, RZ, 0x33, !PT ;  /* 0x00000038ff367212 */ /* 0x000fc800078e33ff */
        /* <DEDUP_REMOVED lines=30> */
[----:B------:R-:W-:Y:S01]  /*8ed0*/  IMAD.WIDE.U32 R116, R2, R60, RZ ;  /* 0x0000003c02747225 */ /* 0x000fe200078e00ff */
[----:B------:R-:W-:-:S03]  /*8ee0*/  SEL R95, RZ, 0x1, P3 ;  /* 0x00000001ff5f7807 */ /* 0x000fc60001800000 */
[----:B------:R-:W-:-:S03]  /*8ef0*/  IMAD.WIDE.U32.X R98, R123, R93, R98, P6 ;  /* 0x0000005d7b627225 */ /* 0x000fc600030e0462 */
        /* <DEDUP_REMOVED lines=10> */
[----:B------:R-:W-:Y:S02]  /*8fa0*/  @P3 IMAD.MOV.U32 R107, RZ, RZ, R98 ;  /* 0x000000ffff6b3224 */ /* 0x000fe400078e0062 */
[----:B------:R-:W-:Y:S01]  /*8fb0*/  IMAD.MOV.U32 R98, RZ, RZ, R101 ;  /* 0x000000ffff627224 */ /* 0x000fe200078e0065 */
[----:B------:R-:W-:Y:S01]  /*8fc0*/  @P3 SEL R94, RZ, 0x1, P4 ;  /* 0x00000001ff5e3807 */ /* 0x000fe20002000000 */
[----:B------:R-:W-:Y:S01]  /*8fd0*/  IMAD.WIDE.U32 R100, R3, R58, RZ ;  /* 0x0000003a03647225 */ /* 0x000fe200078e00ff */
[----:B------:R-:W-:Y:S02]  /*8fe0*/  IADD3 R56, P4, PT, R110, R111, RZ ;  /* 0x0000006f6e387210 */ /* 0x000fe40007f9e0ff */
[----:B------:R-:W-:Y:S01]  /*8ff0*/  @P3 IADD3 R105, P2, PT, R94, R105, RZ ;  /* 0x000000695e693210 */ /* 0x000fe20007f5e0ff */
[----:B------:R-:W-:Y:S01]  /*9000*/  IMAD.WIDE.U32 R94, R53, R92, RZ ;  /* 0x0000005c355e7225 */ /* 0x000fe200078e00ff */
[----:B------:R-:W-:-:S03]  /*9010*/  ISETP.GE.U32.AND P1, PT, R56, R111, PT ;  /* 0x0000006f3800720c */ /* 0x000fc60003f26070 */
[----:B------:R-:W-:Y:S01]  /*9020*/  IMAD.X R57, R107, 0x1, R104, P4 ;  /* 0x000000016b397824 */ /* 0x000fe200020e0668 */
[----:B------:R-:W-:Y:S01]  /*9030*/  IADD3 R108, P4, PT, R108, R51, RZ ;  /* 0x000000336c6c7210 */ /* 0x000fe20007f9e0ff */
[----:B------:R-:W-:Y:S02]  /*9040*/  @P3 IMAD.X R113, RZ, RZ, R113, P2 ;  /* 0x000000ffff713224 */ /* 0x000fe400010e0671 */
[----:B------:R-:W-:Y:S01]  /*9050*/  IMAD.WIDE.U32.X R98, R53, R91, R98, P0 ;  /* 0x0000005b35627225 */ /* 0x000fe200000e0462 */
[----:B------:R-:W-:-:S03]  /*9060*/  ISETP.GE.U32.AND.EX P1, PT, R57, R104, PT, P1 ;  /* 0x000000683900720c */ /* 0x000fc60003f26110 */
[----:B------:R-:W-:Y:S01]  /*9070*/  IMAD.X R109, R109, 0x1, R52, P4 ;  /* 0x000000016d6d7824 */ /* 0x000fe200020e0634 */
[----:B------:R-:W-:Y:S01]  /*9080*/  IADD3 R110, P4, PT, R115, R108, RZ ;  /* 0x0000006c736e7210 */ /* 0x000fe20007f9e0ff */
[----:B------:R-:W-:Y:S01]  /*9090*/  IMAD.WIDE.U32 R106, R3, R60, RZ ;  /* 0x0000003c036a7225 */ /* 0x000fe200078e00ff */
[----:B------:R-:W-:Y:S02]  /*90a0*/  SEL R112, RZ, 0x1, P1 ;  /* 0x00000001ff707807 */ /* 0x000fe40000800000 */
[----:B------:R-:W-:Y:S01]  /*90b0*/  ISETP.GE.U32.AND P1, PT, R110, R115, PT ;  /* 0x000000736e00720c */ /* 0x000fe20003f26070 */
[----:B------:R-:W-:Y:S01]  /*90c0*/  IMAD.X R111, R96, 0x1, R109, P4 ;  /* 0x00000001606f7824 */ /* 0x000fe200020e066d */
[----:B------:R-:W-:Y:S01]  /*90d0*/  IADD3 R112, P2, P3, R105, R102, R112 ;  /* 0x0000006669707210 */ /* 0x000fe20007b5e070 */
[----:B------:R-:W-:-:S03]  /*90e0*/  IMAD.WIDE.U32 R94, P4, R114, R93, R94 ;  /* 0x0000005d725e7225 */ /* 0x000fc6000788005e */
[----:B------:R-:W-:Y:S01]  /*90f0*/  ISETP.GE.U32.AND.EX P1, PT, R111, R96, PT, P1 ;  /* 0x000000606f00720c */ /* 0x000fe20003f26110 */
[----:B------:R-:W-:Y:S01]  /*9100*/  IMAD.WIDE.U32 R114, R114, R92, RZ ;  /* 0x0000005c72727225 */ /* 0x000fe200078e00ff */
[----:B------:R-:W-:Y:S02]  /*9110*/  IADD3.X R113, PT, PT, R113, R103, RZ, P2, P3 ;  /* 0x0000006771717210 */ /* 0x000fe400017e64ff */
[----:B------:R-:W-:Y:S01]  /*9120*/  SEL R105, RZ, 0x1, P1 ;  /* 0x00000001ff697807 */ /* 0x000fe20000800000 */
[----:B------:R-:W-:Y:S01]  /*9130*/  IMAD.WIDE.U32 R100, P3, R59, R2, R100 ;  /* 0x000000023b647225 */ /* 0x000fe20007860064 */
[----:B------:R-:W-:Y:S02]  /*9140*/  IADD3 R115, P0, PT, R115, R94, RZ ;  /* 0x0000005e73737210 */ /* 0x000fe40007f1e0ff */
[----:B------:R-:W-:Y:S01]  /*9150*/  IADD3 R114, P1, P2, R114, R98, R105 ;  /* 0x0000006272727210 */ /* 0x000fe20007a3e069 */
[----:B------:R-:W-:Y:S01]  /*9160*/  IMAD.WIDE.U32 R102, R17, R58, RZ ;  /* 0x0000003a11667225 */ /* 0x000fe200078e00ff */
[----:B------:R-:W-:-:S02]  /*9170*/  @P4 LOP3.LUT R26, R26, 0x4, RZ, 0xfc, !PT ;  /* 0x000000041a1a4812 */ /* 0x000fc400078efcff */
[----:B------:R-:W-:Y:S01]  /*9180*/  IADD3.X R115, PT, PT, R115, R99, RZ, P1, P2 ;  /* 0x0000006373737210 */ /* 0x000fe20000fe44ff */
[----:B------:R-:W-:-:S04]  /*9190*/  IMAD.WIDE.U32 R98, R2, R58, RZ ;  /* 0x0000003a02627225 */ /* 0x000fc800078e00ff */
[----:B------:R-:W-:Y:S01]  /*91a0*/  IMAD.X R105, RZ, RZ, RZ, P3 ;  /* 0x000000ffff697224 */ /* 0x000fe200018e06ff */
[----:B------:R-:W-:Y:S01]  /*91b0*/  IADD3 R131, P1, PT, R99, R100, RZ ;  /* 0x0000006463837210 */ /* 0x000fe20007f3e0ff */
[----:B------:R-:W-:Y:S02]  /*91c0*/  IMAD.MOV.U32 R104, RZ, RZ, R101 ;  /* 0x000000ffff687224 */ /* 0x000fe400078e0065 */
[----:B------:R-:W-:-:S04]  /*91d0*/  IMAD.WIDE.U32 R102, P3, R59, R16, R102 ;  /* 0x000000103b667225 */ /* 0x000fc80007860066 */
[----:B------:R-:W-:-:S04]  /*91e0*/  IMAD.WIDE.U32 R106, P2, R61, R2, R106 ;  /* 0x000000023d6a7225 */ /* 0x000fc8000784006a */
[----:B------:R-:W-:Y:S01]  /*91f0*/  IMAD.WIDE.U32.X R104, R59, R3, R104, P1 ;  /* 0x000000033b687225 */ /* 0x000fe200008e0468 */
[----:B------:R-:W-:-:S03]  /*9200*/  IADD3 R99, P1, PT, R117, R106, RZ ;  /* 0x0000006a75637210 */ /* 0x000fc60007f3e0ff */
[----:B------:R-:W-:-:S05]  /*9210*/  IMAD.WIDE.U32 R100, R16, R58, RZ ;  /* 0x0000003a10647225 */ /* 0x000fca00078e00ff */
[----:B------:R-:W-:Y:S02]  /*9220*/  IADD3 R101, P4, PT, R101, R102, RZ ;  /* 0x0000006665657210 */ /* 0x000fe40007f9e0ff */
[----:B------:R-:W-:Y:S01]  /*9230*/  IADD3 R129, P5, P6, R100, R116, R104 ;  /* 0x0000007464817210 */ /* 0x000fe20007ebe068 */
[----:B------:R-:W-:Y:S02]  /*9240*/  IMAD.MOV.U32 R104, RZ, RZ, R103 ;  /* 0x000000ffff687224 */ /* 0x000fe400078e0067 */
[----:B------:R-:W-:Y:S01]  /*9250*/  IMAD.WIDE.U32 R102, R16, R60, RZ ;  /* 0x0000003c10667225 */ /* 0x000fe200078e00ff */
[----:B------:R-:W-:-:S03]  /*9260*/  IADD3.X R128, PT, PT, R101, R99, R105, P5, P6 ;  /* 0x0000006365807210 */ /* 0x000fc60002fec469 */
        /* <DEDUP_REMOVED lines=10> */
[----:B------:R-:W-:-:S03]  /*9310*/  IMAD.WIDE.U32 R102, R3, R62, RZ ;  /* 0x0000003e03667225 */ /* 0x000fc600078e00ff */
[----:B------:R-:W-:Y:S01]  /*9320*/  IADD3.X R117, PT, PT, R117, R105, RZ, P5, P6 ;  /* 0x0000006975757210 */ /* 0x000fe20002fec4ff */
[----:B------:R-:W-:Y:S02]  /*9330*/  IMAD.X R105, RZ, RZ, RZ, P2 ;  /* 0x000000ffff697224 */ /* 0x000fe400010e06ff */
[----:B------:R-:W-:-:S04]  /*9340*/  IMAD.WIDE.U32.X R106, R61, R3, R104, P1 ;  /* 0x000000033d6a7225 */ /* 0x000fc800008e0468 */
[----:B------:R-:W-:-:S04]  /*9350*/  IMAD.WIDE.U32 R102, P1, R63, R2, R102 ;  /* 0x000000023f667225 */ /* 0x000fc80007820066 */
[----:B------:R-:W-:-:S04]  /*9360*/  IMAD.WIDE.U32 R104, R2, R62, RZ ;  /* 0x0000003e02687225 */ /* 0x000fc800078e00ff */
[----:B------:R-:W-:Y:S01]  /*9370*/  IMAD.MOV.U32 R116, RZ, RZ, R103 ;  /* 0x000000ffff747224 */ /* 0x000fe200078e0067 */
[----:B------:R-:W-:Y:S01]  /*9380*/  IADD3 R126, P2, PT, R105, R102, RZ ;  /* 0x00000066697e7210 */ /* 0x000fe20007f5e0ff */
[----:B------:R-:W-:Y:S01]  /*9390*/  IMAD.WIDE.U32 R102, R16, R62, RZ ;  /* 0x0000003e10667225 */ /* 0x000fe200078e00ff */
[----:B------:R-:W-:-:S03]  /*93a0*/  IADD3 R127, P5, P6, R99, R104, R106 ;  /* 0x00000068637f7210 */ /* 0x000fc60007ebe06a */
[----:B------:R-:W-:Y:S01]  /*93b0*/  IMAD.MOV.U32 R106, RZ, RZ, R101 ;  /* 0x000000ffff6a7224 */ /* 0x000fe200078e0065 */
[----:B------:R-:W-:Y:S01]  /*93c0*/  IADD3.X R126, PT, PT, R117, R126, R107, P5, P6 ;  /* 0x0000007e757e7210 */ /* 0x000fe20002fec46b */
[----:B------:R-:W-:Y:S01]  /*93d0*/  IMAD.WIDE.U32 R100, R17, R62, RZ ;  /* 0x0000003e11647225 */ /* 0x000fe200078e00ff */
[C---:B------:R-:W-:Y:S02]  /*93e0*/  LOP3.LUT P5, RZ, R26.reuse, 0x2, RZ, 0xc0, !PT ;  /* 0x000000021aff7812 */ /* 0x040fe400078ac0ff */
[----:B------:R-:W-:Y:S01]  /*93f0*/  LOP3.LUT P6, RZ, R26, 0x1, RZ, 0xc0, !PT ;  /* 0x000000011aff7812 */ /* 0x000fe200078cc0ff */
[----:B------:R-:W-:Y:S02]  /*9400*/  IMAD.MOV.U32 R104, RZ, RZ, R97 ;  /* 0x000000ffff687224 */ /* 0x000fe400078e0061 */
[----:B------:R-:W-:Y:S01]  /*9410*/  IMAD.X R105, RZ, RZ, RZ, P5 ;  /* 0x000000ffff697224 */ /* 0x000fe200028e06ff */
[----:B------:R-:W-:Y:S01]  /*9420*/  ISETP.GE.U32.AND P5, PT, R127, R99, PT ;  /* 0x000000637f00720c */ /* 0x000fe20003fa6070 */
[----:B------:R-:W-:-:S02]  /*9430*/  IMAD.X R107, RZ, RZ, RZ, P4 ;  /* 0x000000ffff6b7224 */ /* 0x000fc400020e06ff */
[----:B------:R-:W-:Y:S01]  /*9440*/  IMAD.WIDE.U32 R100, P4, R63, R16, R100 ;  /* 0x000000103f647225 */ /* 0x000fe20007880064 */
[----:B------:R-:W-:-:S03]  /*9450*/  ISETP.GE.U32.AND.EX P5, PT, R126, R117, PT, P5 ;  /* 0x000000757e00720c */ /* 0x000fc60003fa6150 */
[----:B------:R-:W-:Y:S01]  /*9460*/  IMAD.WIDE.U32.X R96, R119, R93, R104, P6 ;  /* 0x0000005d77607225 */ /* 0x000fe200030e0468 */
[----:B------:R-:W-:-:S03]  /*9470*/  SEL R119, RZ, 0x1, P5 ;  /* 0x00000001ff777807 */ /* 0x000fc60002800000 */
[----:B------:R-:W-:-:S04]  /*9480*/  IMAD.WIDE.U32.X R106, R61, R17, R106, P3 ;  /* 0x000000113d6a7225 */ /* 0x000fc800018e046a */
[----:B------:R-:W-:Y:S01]  /*9490*/  IMAD.X R117, RZ, RZ, RZ, P1 ;  /* 0x000000ffff757224 */ /* 0x000fe200008e06ff */
[----:B------:R-:W-:Y:S01]  /*94a0*/  IADD3 R121, P1, PT, R103, R100, RZ ;  /* 0x0000006467797210 */ /* 0x000fe20007f3e0ff */
[----:B------:R-:W-:Y:S02]  /*94b0*/  IMAD.MOV.U32 R104, RZ, RZ, R101 ;  /* 0x000000ffff687224 */ /* 0x000fe400078e0065 */
[----:B------:R-:W-:Y:S01]  /*94c0*/  IMAD.X R105, RZ, RZ, RZ, P4 ;  /* 0x000000ffff697224 */ /* 0x000fe200020e06ff */
        /* <DEDUP_REMOVED lines=12> */
[----:B------:R-:W-:Y:S01]  /*9590*/  IMAD.WIDE.U32 R102, R16, R64, RZ ;  /* 0x0000004010667225 */ /* 0x000fe200078e00ff */
[----:B------:R-:W-:-:S03]  /*95a0*/  ISETP.GE.U32.AND P2, PT, R99, R119, PT ;  /* 0x000000776300720c */ /* 0x000fc60003f46070 */
[----:B------:R-:W-:Y:S01]  /*95b0*/  IMAD.WIDE.U32 R100, P3, R65, R16, R100 ;  /* 0x0000001041647225 */ /* 0x000fe20007860064 */
[----:B------:R-:W-:-:S03]  /*95c0*/  ISETP.GE.U32.AND.EX P2, PT, R124, R121, PT, P2 ;  /* 0x000000797c00720c */ /* 0x000fc60003f46120 */
[----:B------:R-:W-:Y:S02]  /*95d0*/  IMAD.X R107, RZ, RZ, RZ, P3 ;  /* 0x000000ffff6b7224 */ /* 0x000fe400018e06ff */
[----:B------:R-:W-:Y:S01]  /*95e0*/  IMAD.MOV.U32 R106, RZ, RZ, R101 ;  /* 0x000000ffff6a7224 */ /* 0x000fe200078e0065 */
[----:B------:R-:W-:Y:S01]  /*95f0*/  IADD3 R101, P3, PT, R103, R100, RZ ;  /* 0x0000006467657210 */ /* 0x000fe20007f7e0ff */
[----:B------:R-:W-:Y:S01]  /*9600*/  IMAD.WIDE.U32.X R104, R63, R17, R104, P1 ;  /* 0x000000113f687225 */ /* 0x000fe200008e0468 */
[----:B------:R-:W-:-:S03]  /*9610*/  SEL R103, RZ, 0x1, P2 ;  /* 0x00000001ff677807 */ /* 0x000fc60001000000 */
[----:B------:R-:W-:Y:S01]  /*9620*/  IMAD.WIDE.U32.X R116, R65, R3, R116, P4 ;  /* 0x0000000341747225 */ /* 0x000fe200020e0474 */
[----:B------:R-:W-:-:S03]  /*9630*/  IADD3 R103, P1, P2, R102, R104, R103 ;  /* 0x0000006866677210 */ /* 0x000fc60007a3e067 */
[----:B------:R-:W-:Y:S01]  /*9640*/  IMAD.WIDE.U32.X R106, R65, R17, R106, P3 ;  /* 0x00000011416a7225 */ /* 0x000fe200018e046a */
[----:B------:R-:W-:Y:S02]  /*9650*/  IADD3.X R104, PT, PT, R101, R105, RZ, P1, P2 ;  /* 0x0000006965687210 */ /* 0x000fe40000fe44ff */
[----:B------:R-:W-:Y:S01]  /*9660*/  IADD3 R118, P1, PT, R103, R116, RZ ;  /* 0x0000007467767210 */ /* 0x000fe20007f3e0ff */
[----:B------:R-:W-:-:S04]  /*9670*/  IMAD.WIDE.U32 R100, R14, R58, RZ ;  /* 0x0000003a0e647225 */ /* 0x000fc800078e00ff */
[----:B------:R-:W-:Y:S01]  /*9680*/  IMAD.X R119, R104, 0x1, R117, P1 ;  /* 0x0000000168777824 */ /* 0x000fe200008e0675 */
[----:B------:R-:W-:Y:S01]  /*9690*/  ISETP.GE.U32.AND P1, PT, R118, R103, PT ;  /* 0x000000677600720c */ /* 0x000fe20003f26070 */
[----:B------:R-:W-:Y:S01]  /*96a0*/  IMAD.WIDE.U32 R102, R15, R58, RZ ;  /* 0x0000003a0f667225 */ /* 0x000fe200078e00ff */
[----:B------:R-:W-:Y:S02]  /*96b0*/  IADD3 R127, P4, PT, R127, R100, RZ ;  /* 0x000000647f7f7210 */ /* 0x000fe40007f9e0ff */
[----:B------:R-:W-:Y:S01]  /*96c0*/  ISETP.GE.U32.AND.EX P1, PT, R119, R104, PT, P1 ;  /* 0x000000687700720c */ /* 0x000fe20003f26110 */
[----:B------:R-:W-:-:S04]  /*96d0*/  IMAD.WIDE.U32 R102, P2, R59, R14, R102 ;  /* 0x0000000e3b667225 */ /* 0x000fc80007840066 */
[----:B------:R-:W-:Y:S01]  /*96e0*/  IMAD.MOV.U32 R104, RZ, RZ, R103 ;  /* 0x000000ffff687224 */ /* 0x000fe200078e0067 */
[----:B------:R-:W-:Y:S01]  /*96f0*/  IADD3 R103, P5, PT, R101, R102, RZ ;  /* 0x0000006665677210 */ /* 0x000fe20007fbe0ff */
[----:B------:R-:W-:Y:S01]  /*9700*/  IMAD.X R105, RZ, RZ, RZ, P2 ;  /* 0x000000ffff697224 */ /* 0x000fe200010e06ff */
[----:B------:R-:W-:Y:S01]  /*9710*/  ISETP.GE.U32.AND P2, PT, R127, R100, PT ;  /* 0x000000647f00720c */ /* 0x000fe20003f46070 */
[----:B------:R-:W-:-:S04]  /*9720*/  IMAD.WIDE.U32 R100, R15, R60, RZ ;  /* 0x0000003c0f647225 */ /* 0x000fc800078e00ff */
[----:B------:R-:W-:Y:S02]  /*9730*/  IMAD.X R126, R126, 0x1, R103, P4 ;  /* 0x000000017e7e7824 */ /* 0x000fe400020e0667 */
[----:B------:R-:W-:-:S03]  /*9740*/  IMAD.WIDE.U32 R100, P4, R61, R14, R100 ;  /* 0x0000000e3d647225 */ /* 0x000fc60007880064 */
[----:B------:R-:W-:Y:S01]  /*9750*/  ISETP.GE.U32.AND.EX P2, PT, R126, R103, PT, P2 ;  /* 0x000000677e00720c */ /* 0x000fe20003f46120 */
[----:B------:R-:W-:-:S04]  /*9760*/  IMAD.WIDE.U32 R102, R14, R60, RZ ;  /* 0x0000003c0e667225 */ /* 0x000fc800078e00ff */
[----:B------:R-:W-:Y:S01]  /*9770*/  IMAD.MOV.U32 R116, RZ, RZ, R101 ;  /* 0x000000ffff747224 */ /* 0x000fe200078e0065 */
[----:B------:R-:W-:Y:S01]  /*9780*/  SEL R101, RZ, 0x1, P2 ;  /* 0x00000001ff657807 */ /* 0x000fe20001000000 */
[----:B------:R-:W-:-:S04]  /*9790*/  IMAD.WIDE.U32.X R104, R59, R15, R104, P5 ;  /* 0x0000000f3b687225 */ /* 0x000fc800028e0468 */
[----:B------:R-:W-:Y:S01]  /*97a0*/  IMAD.X R117, RZ, RZ, RZ, P4 ;  /* 0x000000ffff757224 */ /* 0x000fe200020e06ff */
[----:B------:R-:W-:Y:S02]  /*97b0*/  IADD3 R103, P4, PT, R103, R100, RZ ;  /* 0x0000006467677210 */ /* 0x000fe40007f9e0ff */
[----:B------:R-:W-:Y:S01]  /*97c0*/  IADD3 R102, P2, P5, R102, R104, R101 ;  /* 0x0000006866667210 */ /* 0x000fe20007d5e065 */
[----:B------:R-:W-:-:S03]  /*97d0*/  IMAD.WIDE.U32 R100, R15, R62, RZ ;  /* 0x0000003e0f647225 */ /* 0x000fc600078e00ff */
[----:B------:R-:W-:Y:S01]  /*97e0*/  IADD3.X R105, PT, PT, R103, R105, RZ, P2, P5 ;  /* 0x0000006967697210 */ /* 0x000fe200017ea4ff */
[----:B------:R-:W-:Y:S01]  /*97f0*/  IMAD.WIDE.U32.X R116, R61, R15, R116, P4 ;  /* 0x0000000f3d747225 */ /* 0x000fe200020e0474 */
[----:B------:R-:W-:-:S04]  /*9800*/  IADD3 R99, P5, PT, R102, R99, RZ ;  /* 0x0000006366637210 */ /* 0x000fc80007fbe0ff */
[----:B------:R-:W-:Y:S01]  /*9810*/  ISETP.GE.U32.AND P2, PT, R99, R102, PT ;  /* 0x000000666300720c */ /* 0x000fe20003f46070 */
[----:B------:R-:W-:Y:S02]  /*9820*/  IMAD.X R124, R105, 0x1, R124, P5 ;  /* 0x00000001697c7824 */ /* 0x000fe400028e067c */
[----:B------:R-:W-:-:S03]  /*9830*/  IMAD.WIDE.U32 R100, P5, R63, R14, R100 ;  /* 0x0000000e3f647225 */ /* 0x000fc600078a0064 */
[----:B------:R-:W-:Y:S01]  /*9840*/  ISETP.GE.U32.AND.EX P2, PT, R124, R105, PT, P2 ;  /* 0x000000697c00720c */ /* 0x000fe20003f46120 */
[----:B------:R-:W-:-:S04]  /*9850*/  IMAD.WIDE.U32 R102, R14, R62, RZ ;  /* 0x0000003e0e667225 */ /* 0x000fc800078e00ff */
[----:B------:R-:W-:Y:S02]  /*9860*/  IMAD.X R105, RZ, RZ, RZ, P5 ;  /* 0x000000ffff697224 */ /* 0x000fe400028e06ff */
[----:B------:R-:W-:Y:S01]  /*9870*/  IMAD.MOV.U32 R104, RZ, RZ, R101 ;  /* 0x000000ffff687224 */ /* 0x000fe200078e0065 */
[----:B------:R-:W-:Y:S02]  /*9880*/  IADD3 R101, P5, PT, R103, R100, RZ ;  /* 0x0000006467657210 */ /* 0x000fe40007fbe0ff */
[----:B------:R-:W-:-:S03]  /*9890*/  SEL R103, RZ, 0x1, P2 ;  /* 0x00000001ff677807 */ /* 0x000fc60001000000 */
[----:B------:R-:W-:Y:S01]  /*98a0*/  IMAD.WIDE.U32.X R104, R63, R15, R104, P5 ;  /* 0x0000000f3f687225 */ /* 0x000fe200028e0468 */
[----:B------:R-:W-:-:S04]  /*98b0*/  IADD3 R103, P2, P4, R102, R116, R103 ;  /* 0x0000007466677210 */ /* 0x000fc80007c5e067 */
[----:B------:R-:W-:Y:S02]  /*98c0*/  IADD3.X R100, PT, PT, R101, R117, RZ, P2, P4 ;  /* 0x0000007565647210 */ /* 0x000fe400017e84ff */
[----:B------:R-:W-:Y:S02]  /*98d0*/  IADD3 R116, P2, PT, R103, R118, RZ ;  /* 0x0000007667747210 */ /* 0x000fe40007f5e0ff */
[----:B------:R-:W-:Y:S02]  /*98e0*/  SEL R118, RZ, 0x1, P1 ;  /* 0x00000001ff767807 */ /* 0x000fe40000800000 */
[----:B------:R-:W-:Y:S01]  /*98f0*/  ISETP.GE.U32.AND P4, PT, R116, R103, PT ;  /* 0x000000677400720c */ /* 0x000fe20003f86070 */
[----:B------:R-:W-:Y:S02]  /*9900*/  IMAD.X R117, R100, 0x1, R119, P2 ;  /* 0x0000000164757824 */ /* 0x000fe400010e0677 */
        /* <DEDUP_REMOVED lines=12> */
[----:B------:R-:W-:-:S04]  /*99d0*/  IADD3 R118, P1, P3, R103, R106, R118 ;  /* 0x0000006a67767210 */ /* 0x000fc80007b3e076 */
[----:B------:R-:W-:Y:S02]  /*99e0*/  IADD3.X R119, PT, PT, R104, R107, RZ, P1, P3 ;  /* 0x0000006b68777210 */ /* 0x000fe40000fe64ff */
[----:B------:R-:W-:Y:S01]  /*99f0*/  ISETP.GE.U32.AND P1, PT, R118, R103, PT ;  /* 0x000000677600720c */ /* 0x000fe20003f26070 */
[----:B------:R-:W-:Y:S01]  /*9a00*/  IMAD.WIDE.U32 R102, R13, R58, RZ ;  /* 0x0000003a0d667225 */ /* 0x000fe200078e00ff */
[----:B------:R-:W-:Y:S02]  /*9a10*/  IADD3 R125, P4, PT, R99, R100, RZ ;  /* 0x00000064637d7210 */ /* 0x000fe40007f9e0ff */
[----:B------:R-:W-:Y:S01]  /*9a20*/  ISETP.GE.U32.AND.EX P1, PT, R119, R104, PT, P1 ;  /* 0x000000687700720c */ /* 0x000fe20003f26110 */
[----:B------:R-:W-:-:S03]  /*9a30*/  IMAD.WIDE.U32 R102, P3, R59, R12, R102 ;  /* 0x0000000c3b667225 */ /* 0x000fc60007860066 */
[----:B------:R-:W-:Y:S01]  /*9a40*/  SEL R99, RZ, 0x1, P1 ;  /* 0x00000001ff637807 */ /* 0x000fe20000800000 */
        /* <DEDUP_REMOVED lines=9> */
[----:B------:R-:W-:Y:S02]  /*9ae0*/  IMAD.X R105, RZ, RZ, RZ, P4 ;  /* 0x000000ffff697224 */ /* 0x000fe400020e06ff */
[----:B------:R-:W-:Y:S01]  /*9af0*/  IMAD.MOV.U32 R104, RZ, RZ, R101 ;  /* 0x000000ffff687224 */ /* 0x000fe200078e0065 */
[----:B------:R-:W-:Y:S01]  /*9b00*/  IADD3 R101, P4, PT, R103, R100, RZ ;  /* 0x0000006467657210 */ /* 0x000fe20007f9e0ff */
[----:B------:R-:W-:Y:S01]  /*9b10*/  IMAD.WIDE.U32.X R106, R59, R13, R106, P5 ;  /* 0x0000000d3b6a7225 */ /* 0x000fe200028e046a */
[----:B------:R-:W-:-:S03]  /*9b20*/  SEL R103, RZ, 0x1, P3 ;  /* 0x00000001ff677807 */ /* 0x000fc60001800000 */
[----:B------:R-:W-:Y:S01]  /*9b30*/  IMAD.WIDE.U32.X R104, R61, R13, R104, P4 ;  /* 0x0000000d3d687225 */ /* 0x000fe200020e0468 */
[----:B------:R-:W-:-:S04]  /*9b40*/  IADD3 R103, P3, P5, R102, R106, R103 ;  /* 0x0000006a66677210 */ /* 0x000fc80007d7e067 */
[----:B------:R-:W-:Y:S01]  /*9b50*/  IADD3.X R106, PT, PT, R101, R107, RZ, P3, P5 ;  /* 0x0000006b656a7210 */ /* 0x000fe20001fea4ff */
[----:B------:R-:W-:Y:S01]  /*9b60*/  IMAD.WIDE.U32 R100, R13, R62, RZ ;  /* 0x0000003e0d647225 */ /* 0x000fe200078e00ff */
        /* <DEDUP_REMOVED lines=26> */
[----:B------:R-:W-:Y:S02]  /*9d10*/  IADD3.X R106, PT, PT, R103, R107, RZ, P3, P5 ;  /* 0x0000006b676a7210 */ /* 0x000fe40001fea4ff */
[----:B------:R-:W-:Y:S02]  /*9d20*/  IADD3 R120, P1, P2, R105, R120, R99 ;  /* 0x0000007869787210 */ /* 0x000fe40007a3e063 */
[----:B------:R-:W-:Y:S02]  /*9d30*/  LOP3.LUT R107, RZ, R98, RZ, 0x33, !PT ;  /* 0x00000062ff6b7212 */ /* 0x000fe400078e33ff */
[----:B------:R-:W-:Y:S02]  /*9d40*/  IADD3.X R121, PT, PT, R106, R121, RZ, P1, P2 ;  /* 0x000000796a797210 */ /* 0x000fe40000fe44ff */
[----:B------:R-:W-:-:S04]  /*9d50*/  ISETP.GE.U32.AND P1, PT, R120, R105, PT ;  /* 0x000000697800720c */ /* 0x000fc80003f26070 */
[----:B------:R-:W-:-:S04]  /*9d60*/  ISETP.GE.U32.AND.EX P1, PT, R121, R106, PT, P1 ;  /* 0x0000006a7900720c */ /* 0x000fc80003f26110 */
        /* <DEDUP_REMOVED lines=88> */
.L_x_425:
[----:B------:R-:W-:Y:S05]  /*a2f0*/  BSYNC.RECONVERGENT B1 ;  /* 0x0000000000017941 */ /* 0x000fea0003800200 */
.L_x_424:
[-C--:B------:R-:W-:Y:S01]  /*a300*/  IMAD R98, R131, R84.reuse, RZ ;  /* 0x0000005483627224 */ /* 0x080fe200078e02ff */
[----:B------:R-:W-:Y:S01]  /*a310*/  LOP3.LUT R131, RZ, R131, RZ, 0x33, !PT ;  /* 0x00000083ff837212 */ /* 0x000fe200078e33ff */
[C---:B------:R-:W-:Y:S01]  /*a320*/  IMAD.WIDE.U32 R100, R129.reuse, R84, RZ ;  /* 0x0000005481647225 */ /* 0x040fe200078e00ff */
[----:B------:R-:W-:Y:S03]  /*a330*/  BSSY.RECONVERGENT B1, `(.L_x_426) ;  /* 0x000004a000017945 */ /* 0x000fe60003800200 */
        /* <DEDUP_REMOVED lines=37> */
[----:B------:R-:W-:-:S04]  /*a590*/  IADD3 R124, P2, PT, R107, R128, RZ ;  /* 0x000000806b7c7210 */ /* 0x000fc80007f5e0ff */
[----:B------:R-:W-:Y:S01]  /*a5a0*/  ISETP.GE.U32.AND P1, PT, R124, R107, PT ;  /* 0x0000006b7c00720c */ /* 0x000fe20003f26070 */
[----:B------:R-:W-:-:S05]  /*a5b0*/  IMAD.X R126, R99, 0x1, R130, P2 ;  /* 0x00000001637e7824 */ /* 0x000fca00010e0682 */
[----:B------:R-:W-:Y:S01]  /*a5c0*/  ISETP.GE.U32.AND.EX P1, PT, R126, R99, PT, P1 ;  /* 0x000000637e00720c */ /* 0x000fe20003f26110 */
[----:B------:R-:W-:-:S04]  /*a5d0*/  IMAD.WIDE.U32 R98, R125, R92, RZ ;  /* 0x0000005c7d627225 */ /* 0x000fc800078e00ff */
[----:B------:R-:W-:-:S04]  /*a5e0*/  IMAD.WIDE.U32 R98, P2, R100, R93, R98 ;  /* 0x0000005d64627225 */ /* 0x000fc80007840062 */
        /* <DEDUP_REMOVED lines=30> */
.L_x_427:
[----:B------:R-:W-:Y:S05]  /*a7d0*/  BSYNC.RECONVERGENT B1 ;  /* 0x0000000000017941 */ /* 0x000fea0003800200 */
.L_x_426:
[-C--:B------:R-:W-:Y:S01]  /*a7e0*/  IMAD R94, R129, R84.reuse, RZ ;  /* 0x00000054815e7224 */ /* 0x080fe200078e02ff */
[----:B------:R-:W-:Y:S01]  /*a7f0*/  LOP3.LUT R129, RZ, R129, RZ, 0x33, !PT ;  /* 0x00000081ff817212 */ /* 0x000fe200078e33ff */
[C---:B------:R-:W-:Y:S01]  /*a800*/  IMAD.WIDE.U32 R100, R127.reuse, R84, RZ ;  /* 0x000000547f647225 */ /* 0x040fe200078e00ff */
[----:B------:R-:W-:Y:S03]  /*a810*/  BSSY.RECONVERGENT B1, `(.L_x_428) ;  /* 0x0000256000017945 */ /* 0x000fe60003800200 */
        /* <DEDUP_REMOVED lines=12> */
[----:B------:R-:W-:-:S04]  /*a8e0*/  IMAD.WIDE.U32 R98, R125, R88, RZ ;  /* 0x000000587d627225 */ /* 0x000fc800078e00ff */
[----:B------:R-:W-:-:S04]  /*a8f0*/  IMAD.WIDE.U32.X R104, R125, R87, R104, P3 ;  /* 0x000000577d687225 */ /* 0x000fc800018e0468 */
[----:B------:R-:W-:-:S04]  /*a900*/  IMAD.WIDE.U32 R98, P2, R100, R89, R98 ;  /* 0x0000005964627225 */ /* 0x000fc80007840062 */
[----:B------:R-:W-:Y:S02]  /*a910*/  IMAD.X R107, RZ, RZ, RZ, P2 ;  /* 0x000000ffff6b7224 */ /* 0x000fe400010e06ff */
[----:B------:R-:W-:Y:S01]  /*a920*/  IMAD.MOV.U32 R106, RZ, RZ, R99 ;  /* 0x000000ffff6a7224 */ /* 0x000fe200078e0063 */
[----:B------:R-:W-:Y:S02]  /*a930*/  IADD3 R99, P2, PT, R103, R98, RZ ;  /* 0x0000006267637210 */ /* 0x000fe40007f5e0ff */
[----:B------:R-:W-:-:S03]  /*a940*/  SEL R103, RZ, 0x1, !P1 ;  /* 0x00000001ff677807 */ /* 0x000fc60004800000 */
        /* <DEDUP_REMOVED lines=12> */
[----:B------:R-:W-:Y:S01]  /*aa10*/  IADD3 R103, P3, PT, R105, R102, RZ ;  /* 0x0000006669677210 */ /* 0x000fe20007f7e0ff */
[----:B------:R-:W-:Y:S01]  /*aa20*/  IMAD R94, R126, R84, RZ ;  /* 0x000000547e5e7224 */ /* 0x000fe200078e02ff */
[----:B------:R-:W-:-:S03]  /*aa30*/  SEL R105, RZ, 0x1, P1 ;  /* 0x00000001ff697807 */ /* 0x000fc60000800000 */
[----:B------:R-:W-:Y:S01]  /*aa40*/  IMAD.WIDE.U32.X R98, R125, R91, R98, P3 ;  /* 0x0000005b7d627225 */ /* 0x000fe200018e0462 */
[----:B------:R-:W-:-:S03]  /*aa50*/  IADD3 R105, P1, P2, R104, R106, R105 ;  /* 0x0000006a68697210 */ /* 0x000fc60007a3e069 */
[----:B------:R-:W-:Y:S01]  /*aa60*/  IMAD R127, R128, R85, R94 ;  /* 0x00000055807f7224 */ /* 0x000fe200078e025e */
[----:B------:R-:W-:Y:S02]  /*aa70*/  IADD3.X R106, PT, PT, R103, R107, RZ, P1, P2 ;  /* 0x0000006b676a7210 */ /* 0x000fe40000fe44ff */
[----:B------:R-:W-:Y:S02]  /*aa80*/  IADD3 R129, P2, PT, R105, R116, RZ ;  /* 0x0000007469817210 */ /* 0x000fe40007f5e0ff */
[----:B------:R-:W-:Y:S02]  /*aa90*/  LOP3.LUT R94, RZ, R126, RZ, 0x33, !PT ;  /* 0x0000007eff5e7212 */ /* 0x000fe400078e33ff */
[----:B------:R-:W-:Y:S01]  /*aaa0*/  ISETP.GE.U32.AND P1, PT, R129, R105, PT ;  /* 0x000000698100720c */ /* 0x000fe20003f26070 */
[----:B------:R-:W-:Y:S02]  /*aab0*/  IMAD.X R130, R106, 0x1, R117, P2 ;  /* 0x000000016a827824 */ /* 0x000fe400010e0675 */
[----:B------:R-:W-:-:S03]  /*aac0*/  IMAD.WIDE.U32 R116, R125, R92, RZ ;  /* 0x0000005c7d747225 */ /* 0x000fc600078e00ff */
[----:B------:R-:W-:Y:S01]  /*aad0*/  ISETP.GE.U32.AND.EX P1, PT, R130, R106, PT, P1 ;  /* 0x0000006a8200720c */ /* 0x000fe20003f26110 */
[----:B------:R-:W-:-:S03]  /*aae0*/  IMAD.WIDE.U32 R106, R128, R84, RZ ;  /* 0x00000054806a7225 */ /* 0x000fc600078e00ff */
[----:B------:R-:W-:Y:S01]  /*aaf0*/  SEL R131, RZ, 0x1, P1 ;  /* 0x00000001ff837807 */ /* 0x000fe20000800000 */
[----:B------:R-:W-:-:S04]  /*ab00*/  IMAD.WIDE.U32 R116, P2, R100, R93, R116 ;  /* 0x0000005d64747225 */ /* 0x000fc80007840074 */
[----:B------:R-:W-:-:S04]  /*ab10*/  IMAD.WIDE.U32 R100, R100, R92, RZ ;  /* 0x0000005c64647225 */ /* 0x000fc800078e00ff */
[----:B------:R-:W-:Y:S01]  /*ab20*/  IMAD.IADD R127, R107, 0x1, R127 ;  /* 0x000000016b7f7824 */ /* 0x000fe200078e027f */
[----:B------:R-:W-:Y:S01]  /*ab30*/  IADD3 R101, P4, PT, R101, R116, RZ ;  /* 0x0000007465657210 */ /* 0x000fe20007f9e0ff */
[----:B------:R-:W-:Y:S01]  /*ab40*/  IMAD.WIDE.U32 R102, R106, R88, RZ ;  /* 0x000000586a667225 */ /* 0x000fe200078e00ff */
[----:B------:R-:W-:-:S04]  /*ab50*/  IADD3 R131, P1, P3, R100, R98, R131 ;  /* 0x0000006264837210 */ /* 0x000fc80007b3e083 */
[----:B------:R-:W-:Y:S01]  /*ab60*/  IADD3.X R124, PT, PT, R101, R99, RZ, P1, P3 ;  /* 0x00000063657c7210 */ /* 0x000fe20000fe64ff */
[----:B------:R-:W-:-:S04]  /*ab70*/  IMAD.WIDE.U32 R98, R127, R86, RZ ;  /* 0x000000567f627225 */ /* 0x000fc800078e00ff */
[----:B------:R-:W-:-:S04]  /*ab80*/  IMAD.WIDE.U32 R100, R106, R86, RZ ;  /* 0x000000566a647225 */ /* 0x000fc800078e00ff */
[----:B------:R-:W-:-:S04]  /*ab90*/  IMAD.WIDE.U32 R98, P1, R106, R87, R98 ;  /* 0x000000576a627225 */ /* 0x000fc80007820062 */
[----:B------:R-:W-:Y:S01]  /*aba0*/  IMAD.MOV.U32 R104, RZ, RZ, R99 ;  /* 0x000000ffff687224 */ /* 0x000fe200078e0063 */
[----:B------:R-:W-:Y:S01]  /*abb0*/  LOP3.LUT R99, RZ, R128, RZ, 0x33, !PT ;  /* 0x00000080ff637212 */ /* 0x000fe200078e33ff */
[----:B------:R-:W-:Y:S01]  /*abc0*/  IMAD.X R105, RZ, RZ, RZ, P1 ;  /* 0x000000ffff697224 */ /* 0x000fe200008e06ff */
[----:B------:R-:W-:Y:S02]  /*abd0*/  IADD3 R101, P3, PT, R101, R98, RZ ;  /* 0x0000006265657210 */ /* 0x000fe40007f7e0ff */
[----:B------:R-:W-:-:S03]  /*abe0*/  ISETP.GT.U32.AND P1, PT, R100, R99, PT ;  /* 0x000000636400720c */ /* 0x000fc60003f24070 */
[----:B------:R-:W-:Y:S01]  /*abf0*/  IMAD.WIDE.U32.X R104, R127, R87, R104, P3 ;  /* 0x000000577f687225 */ /* 0x000fe200018e0468 */
[----:B------:R-:W-:-:S03]  /*ac00*/  ISETP.GT.U32.AND.EX P1, PT, R101, R94, PT, P1 ;  /* 0x0000005e6500720c */ /* 0x000fc60003f24110 */
[----:B------:R-:W-:-:S04]  /*ac10*/  IMAD.WIDE.U32 R100, R127, R88, RZ ;  /* 0x000000587f647225 */ /* 0x000fc800078e00ff */
[----:B------:R-:W-:-:S04]  /*ac20*/  IMAD.WIDE.U32 R100, P5, R106, R89, R100 ;  /* 0x000000596a647225 */ /* 0x000fc800078a0064 */
[----:B------:R-:W-:Y:S01]  /*ac30*/  IMAD.MOV.U32 R98, RZ, RZ, R101 ;  /* 0x000000ffff627224 */ /* 0x000fe200078e0065 */
[----:B------:R-:W-:Y:S01]  /*ac40*/  SEL R101, RZ, 0x1, !P1 ;  /* 0x00000001ff657807 */ /* 0x000fe20004800000 */
[----:B------:R-:W-:Y:S01]  /*ac50*/  IMAD.X R99, RZ, RZ, RZ, P5 ;  /* 0x000000ffff637224 */ /* 0x000fe200028e06ff */
[----:B------:R-:W-:Y:S02]  /*ac60*/  IADD3 R103, P5, PT, R103, R100, RZ ;  /* 0x0000006467677210 */ /* 0x000fe40007fbe0ff */
[----:B------:R-:W-:Y:S01]  /*ac70*/  IADD3 R102, P1, P3, R102, R104, R101 ;  /* 0x0000006866667210 */ /* 0x000fe20007b3e065 */
[----:B------:R-:W-:-:S03]  /*ac80*/  IMAD.WIDE.U32 R100, R127, R90, RZ ;  /* 0x0000005a7f647225 */ /* 0x000fc600078e00ff */
[----:B------:R-:W-:Y:S02]  /*ac90*/  IADD3.X R105, PT, PT, R103, R105, RZ, P1, P3 ;  /* 0x0000006967697210 */ /* 0x000fe40000fe64ff */
[----:B------:R-:W-:-:S04]  /*aca0*/  IADD3 R129, P3, PT, R102, R129, RZ ;  /* 0x0000008166817210 */ /* 0x000fc80007f7e0ff */
[----:B------:R-:W-:Y:S01]  /*acb0*/  ISETP.GE.U32.AND P1, PT, R129, R102, PT ;  /* 0x000000668100720c */ /* 0x000fe20003f26070 */
[----:B------:R-:W-:Y:S02]  /*acc0*/  IMAD.X R116, R105, 0x1, R130, P3 ;  /* 0x0000000169747824 */ /* 0x000fe400018e0682 */
[----:B------:R-:W-:-:S03]  /*acd0*/  IMAD.WIDE.U32.X R102, R127, R89, R98, P5 ;  /* 0x000000597f667225 */ /* 0x000fc600028e0462 */
[----:B------:R-:W-:Y:S01]  /*ace0*/  ISETP.GE.U32.AND.EX P1, PT, R116, R105, PT, P1 ;  /* 0x000000697400720c */ /* 0x000fe20003f26110 */
[----:B------:R-:W-:-:S03]  /*acf0*/  IMAD.WIDE.U32 R100, P3, R106, R91, R100 ;  /* 0x0000005b6a647225 */ /* 0x000fc60007860064 */
[----:B------:R-:W-:Y:S01]  /*ad00*/  SEL R105, RZ, 0x1, P1 ;  /* 0x00000001ff697807 */ /* 0x000fe20000800000 */
[----:B------:R-:W-:-:S05]  /*ad10*/  IMAD.WIDE.U32 R98, R106, R90, RZ ;  /* 0x0000005a6a627225 */ /* 0x000fca00078e00ff */
[----:B------:R-:W-:Y:S02]  /*ad20*/  IADD3 R99, P1, PT, R99, R100, RZ ;  /* 0x0000006463637210 */ /* 0x000fe40007f3e0ff */
[----:B------:R-:W-:-:S04]  /*ad30*/  IADD3 R98, P5, P6, R98, R102, R105 ;  /* 0x0000006662627210 */ /* 0x000fc80007ebe069 */
[----:B------:R-:W-:Y:S01]  /*ad40*/  IADD3.X R102, PT, PT, R99, R103, RZ, P5, P6 ;  /* 0x0000006763667210 */ /* 0x000fe20002fec4ff */
[----:B------:R-:W-:Y:S01]  /*ad50*/  IMAD.X R99, RZ, RZ, RZ, P3 ;  /* 0x000000ffff637224 */ /* 0x000fe200018e06ff */
[----:B------:R-:W-:-:S04]  /*ad60*/  ISETP.GE.U32.AND P5, PT, R108, R51, PT ;  /* 0x000000336c00720c */ /* 0x000fc80003fa6070 */
[----:B------:R-:W-:-:S04]  /*ad70*/  ISETP.GE.U32.AND.EX P5, PT, R109, R52, PT, P5 ;  /* 0x000000346d00720c */ /* 0x000fc80003fa6150 */
[----:B------:R-:W-:-:S04]  /*ad80*/  SEL R51, RZ, 0x1, P5 ;  /* 0x00000001ff337807 */ /* 0x000fc80002800000 */
[----:B------:R-:W-:Y:S01]  /*ad90*/  IADD3 R94, P5, PT, R51, R96, RZ ;  /* 0x00000060335e7210 */ /* 0x000fe20007fbe0ff */
[----:B------:R-:W-:Y:S02]  /*ada0*/  IMAD.MOV.U32 R96, RZ, RZ, R95 ;  /* 0x000000ffff607224 */ /* 0x000fe400078e005f */
[----:B------:R-:W-:Y:S01]  /*adb0*/  IMAD.X R95, RZ, RZ, RZ, P2 ;  /* 0x000000ffff5f7224 */ /* 0x000fe200010e06ff */
[----:B------:R-:W-:Y:S01]  /*adc0*/  IADD3 R118, P2, PT, R118, R131, RZ ;  /* 0x0000008376767210 */ /* 0x000fe20007f5e0ff */
[----:B------:R-:W-:Y:S01]  /*add0*/  IMAD.X R51, RZ, RZ, R97, P5 ;  /* 0x000000ffff337224 */ /* 0x000fe200028e0661 */
[----:B------:R-:W-:-:S03]  /*ade0*/  ISETP.NE.U32.AND P5, PT, R94, RZ, PT ;  /* 0x000000ff5e00720c */ /* 0x000fc60003fa5070 */
[----:B------:R-:W-:Y:S01]  /*adf0*/  IMAD.X R103, R119, 0x1, R124, P2 ;  /* 0x0000000177677824 */ /* 0x000fe200010e067c */
[----:B------:R-:W-:-:S13]  /*ae00*/  ISETP.NE.AND.EX P5, PT, R51, RZ, PT, P5 ;  /* 0x000000ff3300720c */ /* 0x000fda0003fa5350 */
[----:B------:R-:W-:-:S05]  /*ae10*/  @P5 IADD3 R94, P6, PT, R94, R47, RZ ;  /* 0x0000002f5e5e5210 */ /* 0x000fca0007fde0ff */
[----:B------:R-:W-:Y:S01]  /*ae20*/  @P5 IMAD.X R51, R51, 0x1, R48, P6 ;  /* 0x0000000133335824 */ /* 0x000fe200030e0630 */
[----:B------:R-:W-:Y:S01]  /*ae30*/  @P5 ISETP.GE.U32.AND P6, PT, R94, R47, PT ;  /* 0x0000002f5e00520c */ /* 0x000fe20003fc6070 */
[----:B------:R-:W-:Y:S02]  /*ae40*/  @P5 IMAD.MOV.U32 R47, RZ, RZ, R94 ;  /* 0x000000ffff2f5224 */ /* 0x000fe400078e005e */
[----:B------:R-:W-:Y:S01]  /*ae50*/  IMAD.MOV.U32 R94, RZ, RZ, R117 ;  /* 0x000000ffff5e7224 */ /* 0x000fe200078e0075 */
[----:B------:R-:W-:Y:S01]  /*ae60*/  @P5 ISETP.GE.U32.AND.EX P6, PT, R51, R48, PT, P6 ;  /* 0x000000303300520c */ /* 0x000fe20003fc6160 */
[----:B------:R-:W-:Y:S02]  /*ae70*/  @P5 IMAD.MOV.U32 R48, RZ, RZ, R51 ;  /* 0x000000ffff305224 */ /* 0x000fe400078e0033 */
[----:B------:R-:W-:Y:S01]  /*ae80*/  IMAD.WIDE.U32.X R94, R125, R93, R94, P4 ;  /* 0x0000005d7d5e7225 */ /* 0x000fe200020e045e */
[----:B------:R-:W-:Y:S02]  /*ae90*/  @P5 SEL R52, RZ, 0x1, P6 ;  /* 0x00000001ff345807 */ /* 0x000fe40003000000 */
[----:B------:R-:W-:-:S02]  /*aea0*/  LOP3.LUT P6, RZ, R26, 0x4, RZ, 0xc0, !PT ;  /* 0x000000041aff7812 */ /* 0x000fc400078cc0ff */
[----:B------:R-:W-:Y:S02]  /*aeb0*/  ISETP.GE.U32.AND P4, PT, R118, R131, PT ;  /* 0x000000837600720c */ /* 0x000fe40003f86070 */
[----:B------:R-:W-:Y:S01]  /*aec0*/  IADD3 R125, P2, PT, R98, R118, RZ ;  /* 0x00000076627d7210 */ /* 0x000fe20007f5e0ff */
[----:B------:R-:W-:Y:S01]  /*aed0*/  IMAD.X R97, RZ, RZ, RZ, P6 ;  /* 0x000000ffff617224 */ /* 0x000fe200030e06ff */
[----:B------:R-:W-:Y:S02]  /*aee0*/  @P5 IADD3 R49, P6, PT, R52, R49, RZ ;  /* 0x0000003134315210 */ /* 0x000fe40007fde0ff */
[----:B------:R-:W-:Y:S01]  /*aef0*/  ISETP.GE.U32.AND.EX P4, PT, R103, R124, PT, P4 ;  /* 0x0000007c6700720c */ /* 0x000fe20003f86140 */
[----:B------:R-:W-:Y:S01]  /*af00*/  IMAD.WIDE.U32.X R52, R53, R93, R96, P0 ;  /* 0x0000005d35347225 */ /* 0x000fe200000e0460 */
[----:B------:R-:W-:Y:S02]  /*af10*/  ISETP.GE.U32.AND P3, PT, R125, R98, PT ;  /* 0x000000627d00720c */ /* 0x000fe40003f66070 */
[----:B------:R-:W-:Y:S01]  /*af20*/  SEL R51, RZ, 0x1, P4 ;  /* 0x00000001ff337807 */ /* 0x000fe20002000000 */
[----:B------:R-:W-:Y:S01]  /*af30*/  IMAD.X R103, R102, 0x1, R103, P2 ;  /* 0x0000000166677824 */ /* 0x000fe200010e0667 */
[----:B------:R-:W-:Y:S01]  /*af40*/  IADD3 R47, P0, PT, R47, R114, RZ ;  /* 0x000000722f2f7210 */ /* 0x000fe20007f1e0ff */
[----:B------:R-:W-:Y:S01]  /*af50*/  IMAD.WIDE.U32 R96, R127, R92, RZ ;  /* 0x0000005c7f607225 */ /* 0x000fe200078e00ff */
[----:B------:R-:W-:-:S02]  /*af60*/  LOP3.LUT R26, R26, 0xfffffffe, RZ, 0xc0, !PT ;  /* 0xfffffffe1a1a7812 */ /* 0x000fc400078ec0ff */
[----:B------:R-:W-:Y:S01]  /*af70*/  ISETP.GE.U32.AND.EX P3, PT, R103, R102, PT, P3 ;  /* 0x000000666700720c */ /* 0x000fe20003f66130 */
[----:B------:R-:W-:Y:S02]  /*af80*/  IMAD.MOV.U32 R98, RZ, RZ, R101 ;  /* 0x000000ffff627224 */ /* 0x000fe400078e0065 */
[----:B------:R-:W-:Y:S01]  /*af90*/  IMAD.WIDE.U32 R96, P2, R106, R93, R96 ;  /* 0x0000005d6a607225 */ /* 0x000fe20007840060 */
[----:B------:R-:W-:-:S03]  /*afa0*/  SEL R101, RZ, 0x1, P3 ;  /* 0x00000001ff657807 */ /* 0x000fc60001800000 */
[----:B------:R-:W-:Y:S01]  /*afb0*/  IMAD.WIDE.U32.X R98, R127, R91, R98, P1 ;  /* 0x0000005b7f627225 */ /* 0x000fe200008e0462 */
[----:B------:R-:W-:-:S03]  /*afc0*/  IADD3 R51, P1, PT, R51, R94, RZ ;  /* 0x0000005e33337210 */ /* 0x000fc60007f3e0ff */
[----:B------:R-:W-:-:S04]  /*afd0*/  IMAD.WIDE.U32 R106, R106, R92, RZ ;  /* 0x0000005c6a6a7225 */ /* 0x000fc800078e00ff */
[----:B------:R-:W-:Y:S01]  /*afe0*/  IMAD.X R100, RZ, RZ, R95, P1 ;  /* 0x000000ffff647224 */ /* 0x000fe200008e065f */
[----:B------:R-:W-:Y:S01]  /*aff0*/  IADD3 R101, P1, P4, R106, R98, R101 ;  /* 0x000000626a657210 */ /* 0x000fe20007c3e065 */
[----:B------:R-:W-:Y:S01]  /*b000*/  IMAD.X R48, R48, 0x1, R115, P0 ;  /* 0x0000000130307824 */ /* 0x000fe200000e0673 */
[----:B------:R-:W-:Y:S01]  /*b010*/  IADD3 R98, P3, PT, R107, R96, RZ ;  /* 0x000000606b627210 */ /* 0x000fe20007f7e0ff */
[----:B------:R-:W-:Y:S01]  /*b020*/  IMAD.X R95, RZ, RZ, RZ, P2 ;  /* 0x000000ffff5f7224 */ /* 0x000fe200010e06ff */
[----:B------:R-:W-:Y:S01]  /*b030*/  ISETP.GE.U32.AND P0, PT, R47, R114, PT ;  /* 0x000000722f00720c */ /* 0x000fe20003f06070 */
[----:B------:R-:W-:Y:S01]  /*b040*/  @P5 IMAD.X R50, RZ, RZ, R50, P6 ;  /* 0x000000ffff325224 */ /* 0x000fe200030e0632 */
[----:B------:R-:W-:Y:S02]  /*b050*/  IADD3.X R98, PT, PT, R98, R99, RZ, P1, P4 ;  /* 0x0000006362627210 */ /* 0x000fe40000fe84ff */
[----:B------:R-:W-:Y:S02]  /*b060*/  ISETP.NE.U32.AND P1, PT, R51, RZ, PT ;  /* 0x000000ff3300720c */ /* 0x000fe40003f25070 */
[----:B------:R-:W-:-:S02]  /*b070*/  ISETP.GE.U32.AND.EX P0, PT, R48, R115, PT, P0 ;  /* 0x000000733000720c */ /* 0x000fc40003f06100 */
[----:B------:R-:W-:Y:S02]  /*b080*/  ISETP.NE.AND.EX P1, PT, R100, RZ, PT, P1 ;  /* 0x000000ff6400720c */ /* 0x000fe40003f25310 */
[----:B------:R-:W-:Y:S02]  /*b090*/  SEL R94, RZ, 0x1, P0 ;  /* 0x00000001ff5e7807 */ /* 0x000fe40000000000 */
[----:B------:R-:W-:-:S04]  /*b0a0*/  ISETP.GE.U32.AND P2, PT, R129, R86, PT ;  /* 0x000000568100720c */ /* 0x000fc80003f46070 */
[----:B------:R-:W-:-:S04]  /*b0b0*/  ISETP.GE.U32.AND.EX P2, PT, R116, R87, PT, P2 ;  /* 0x000000577400720c */ /* 0x000fc80003f46120 */
[----:B------:R-:W-:Y:S02]  /*b0c0*/  SEL R104, RZ, 0xffffffff, P2 ;  /* 0xffffffffff687807 */ /* 0x000fe40001000000 */
[----:B------:R-:W-:-:S05]  /*b0d0*/  @P1 IADD3 R51, P4, PT, R51, R120, RZ ;  /* 0x0000007833331210 */ /* 0x000fca0007f9e0ff */
[----:B------:R-:W-:Y:S01]  /*b0e0*/  @P1 IMAD.X R96, R100, 0x1, R121, P4 ;  /* 0x0000000164601824 */ /* 0x000fe200020e0679 */
[----:B------:R-:W-:Y:S01]  /*b0f0*/  IADD3 R49, P0, P4, R49, R52, R94 ;  /* 0x0000003431317210 */ /* 0x000fe20007c1e05e */
[----:B------:R-:W-:Y:S01]  /*b100*/  IMAD.MOV.U32 R94, RZ, RZ, R97 ;  /* 0x000000ffff5e7224 */ /* 0x000fe200078e0061 */
[----:B------:R-:W-:Y:S02]  /*b110*/  SEL R52, RZ, 0x1, P2 ;  /* 0x00000001ff347807 */ /* 0x000fe40001000000 */
[----:B------:R-:W-:Y:S01]  /*b120*/  IADD3.X R50, PT, PT, R50, R53, RZ, P0, P4 ;  /* 0x0000003532327210 */ /* 0x000fe200007e84ff */
[----:B------:R-:W-:Y:S01]  /*b130*/  IMAD.WIDE.U32.X R94, R127, R93, R94, P3 ;  /* 0x0000005d7f5e7225 */ /* 0x000fe200018e045e */
[----:B------:R-:W-:Y:S02]  /*b140*/  @P1 ISETP.GE.U32.AND P3, PT, R51, R120, PT ;  /* 0x000000783300120c */ /* 0x000fe40003f66070 */
[----:B------:R-:W-:Y:S01]  /*b150*/  ISETP.GE.U32.AND P2, PT, R125, R52, PT ;  /* 0x000000347d00720c */ /* 0x000fe20003f46070 */
[----:B------:R-:W-:Y:S01]  /*b160*/  @P1 IMAD.MOV.U32 R120, RZ, RZ, R51 ;  /* 0x000000ffff781224 */ /* 0x000fe200078e0033 */
[----:B------:R-:W-:Y:S01]  /*b170*/  @P1 ISETP.GE.U32.AND.EX P3, PT, R96, R121, PT, P3 ;  /* 0x000000796000120c */ /* 0x000fe20003f66130 */
[----:B------:R-:W-:Y:S01]  /*b180*/  @P1 IMAD.MOV.U32 R121, RZ, RZ, R96 ;  /* 0x000000ffff791224 */ /* 0x000fe200078e0060 */
[----:B------:R-:W-:-:S02]  /*b190*/  ISETP.GE.U32.AND.EX P2, PT, R103, RZ, PT, P2 ;  /* 0x000000ff6700720c */ /* 0x000fc40003f46120 */
[----:B------:R-:W-:Y:S02]  /*b1a0*/  @P1 SEL R105, RZ, 0x1, P3 ;  /* 0x00000001ff691807 */ /* 0x000fe40001800000 */
[----:B------:R-:W-:Y:S02]  /*b1b0*/  IADD3 R99, P3, PT, R104, R125, RZ ;  /* 0x0000007d68637210 */ /* 0x000fe40007f7e0ff */
[----:B------:R-:W-:Y:S02]  /*b1c0*/  SEL R52, RZ, 0x1, P2 ;  /* 0x00000001ff347807 */ /* 0x000fe40001000000 */
[----:B------:R-:W-:Y:S01]  /*b1d0*/  IADD3 R120, P2, PT, R120, R101, RZ ;  /* 0x0000006578787210 */ /* 0x000fe20007f5e0ff */
[----:B------:R-:W-:Y:S01]  /*b1e0*/  IMAD.X R104, R104, 0x1, R103, P3 ;  /* 0x0000000168687824 */ /* 0x000fe200018e0667 */
[----:B------:R-:W-:-:S03]  /*b1f0*/  ISETP.GE.U32.AND P3, PT, R99, R88, PT ;  /* 0x000000586300720c */ /* 0x000fc60003f66070 */
[----:B------:R-:W-:Y:S01]  /*b200*/  IMAD.X R121, R121, 0x1, R98, P2 ;  /* 0x0000000179797824 */ /* 0x000fe200010e0662 */
[----:B------:R-:W-:Y:S02]  /*b210*/  ISETP.GE.U32.AND.EX P3, PT, R104, R89, PT, P3 ;  /* 0x000000596800720c */ /* 0x000fe40003f66130 */
[----:B------:R-:W-:Y:S02]  /*b220*/  ISETP.GE.U32.AND P2, PT, R120, R101, PT ;  /* 0x000000657800720c */ /* 0x000fe40003f46070 */
[----:B------:R-:W-:Y:S02]  /*b230*/  SEL R51, RZ, 0x1, P3 ;  /* 0x00000001ff337807 */ /* 0x000fe40001800000 */
[----:B------:R-:W-:Y:S02]  /*b240*/  ISETP.GE.U32.AND.EX P2, PT, R121, R98, PT, P2 ;  /* 0x000000627900720c */ /* 0x000fe40003f46120 */
[----:B------:R-:W-:Y:S02]  /*b250*/  IADD3 R51, P3, PT, R51, R52, RZ ;  /* 0x0000003433337210 */ /* 0x000fe40007f7e0ff */
[----:B------:R-:W-:-:S02]  /*b260*/  SEL R101, RZ, 0x1, P2 ;  /* 0x00000001ff657807 */ /* 0x000fc40001000000 */
[----:B------:R-:W-:Y:S01]  /*b270*/  ISETP.GE.U32.AND P2, PT, R120, R51, PT ;  /* 0x000000337800720c */ /* 0x000fe20003f46070 */
[----:B------:R-:W-:Y:S01]  /*b280*/  IMAD.X R52, RZ, RZ, RZ, P3 ;  /* 0x000000ffff347224 */ /* 0x000fe200018e06ff */
[----:B------:R-:W-:-:S04]  /*b290*/  IADD3 R97, P3, PT, -R51, R120, RZ ;  /* 0x0000007833617210 */ /* 0x000fc80007f7e1ff */
[C---:B------:R-:W-:Y:S01]  /*b2a0*/  ISETP.GE.U32.AND.EX P2, PT, R121.reuse, R52, PT, P2 ;  /* 0x000000347900720c */ /* 0x040fe20003f46120 */
[----:B------:R-:W-:Y:S01]  /*b2b0*/  IMAD.X R96, R121, 0x1, ~R52, P3 ;  /* 0x0000000179607824 */ /* 0x000fe200018e0e34 */
[----:B------:R-:W-:Y:S02]  /*b2c0*/  ISETP.GE.U32.AND P3, PT, R97, R90, PT ;  /* 0x0000005a6100720c */ /* 0x000fe40003f66070 */
[----:B------:R-:W-:Y:S02]  /*b2d0*/  SEL R52, RZ, 0x1, P2 ;  /* 0x00000001ff347807 */ /* 0x000fe40001000000 */
[----:B------:R-:W-:Y:S02]  /*b2e0*/  ISETP.GE.U32.AND.EX P3, PT, R96, R91, PT, P3 ;  /* 0x0000005b6000720c */ /* 0x000fe40003f66130 */
[----:B------:R-:W-:Y:S02]  /*b2f0*/  @P1 IADD3 R122, P2, PT, R105, R122, RZ ;  /* 0x0000007a697a1210 */ /* 0x000fe40007f5e0ff */
[----:B------:R-:W-:-:S03]  /*b300*/  SEL R51, RZ, 0x1, P3 ;  /* 0x00000001ff337807 */ /* 0x000fc60001800000 */
[----:B------:R-:W-:Y:S01]  /*b310*/  @P1 IMAD.X R123, RZ, RZ, R123, P2 ;  /* 0x000000ffff7b1224 */ /* 0x000fe200010e067b */
[----:B------:R-:W-:Y:S02]  /*b320*/  IADD3 R122, P2, P3, R122, R94, R101 ;  /* 0x0000005e7a7a7210 */ /* 0x000fe40007b5e065 */
[----:B------:R-:W-:Y:S02]  /*b330*/  IADD3 R51, P1, PT, R51, R52, RZ ;  /* 0x0000003433337210 */ /* 0x000fe40007f3e0ff */
[----:B------:R-:W-:Y:S02]  /*b340*/  IADD3.X R95, PT, PT, R123, R95, RZ, P2, P3 ;  /* 0x0000005f7b5f7210 */ /* 0x000fe400017e64ff */
[----:B------:R-:W-:Y:S01]  /*b350*/  IADD3 R107, P2, PT, -R51, R122, RZ ;  /* 0x0000007a336b7210 */ /* 0x000fe20007f5e1ff */
[----:B------:R-:W-:Y:S01]  /*b360*/  IMAD.X R94, RZ, RZ, RZ, P1 ;  /* 0x000000ffff5e7224 */ /* 0x000fe200008e06ff */
[----:B------:R-:W-:Y:S02]  /*b370*/  ISETP.GE.U32.AND P1, PT, R122, R51, PT ;  /* 0x000000337a00720c */ /* 0x000fe40003f26070 */
[----:B------:R-:W-:Y:S01]  /*b380*/  ISETP.GE.U32.AND P3, PT, R107, R92, PT ;  /* 0x0000005c6b00720c */ /* 0x000fe20003f66070 */
[----:B------:R-:W-:Y:S01]  /*b390*/  IMAD.X R52, R95, 0x1, ~R94, P2 ;  /* 0x000000015f347824 */ /* 0x000fe200010e0e5e */
[----:B------:R-:W-:-:S02]  /*b3a0*/  IADD3 R98, P2, PT, R99, -R88, RZ ;  /* 0x8000005863627210 */ /* 0x000fc40007f5e0ff */
[----:B------:R-:W-:Y:S02]  /*b3b0*/  IADD3 R123, P0, PT, R97, -R90, RZ ;  /* 0x8000005a617b7210 */ /* 0x000fe40007f1e0ff */
[----:B------:R-:W-:Y:S01]  /*b3c0*/  ISETP.GE.U32.AND.EX P3, PT, R52, R93, PT, P3 ;  /* 0x0000005d3400720c */ /* 0x000fe20003f66130 */
[----:B------:R-:W-:Y:S02]  /*b3d0*/  IMAD.X R104, R104, 0x1, ~R89, P2 ;  /* 0x0000000168687824 */ /* 0x000fe400010e0e59 */
[----:B------:R-:W-:Y:S01]  /*b3e0*/  IMAD.X R105, R96, 0x1, ~R91, P0 ;  /* 0x0000000160697824 */ /* 0x000fe200000e0e5b */
[----:B------:R-:W-:Y:S02]  /*b3f0*/  ISETP.GE.U32.AND.EX P1, PT, R95, R94, P3, P1 ;  /* 0x0000005e5f00720c */ /* 0x000fe40001f26110 */
[----:B------:R-:W-:Y:S02]  /*b400*/  IADD3 R107, P3, PT, R107, -R92, RZ ;  /* 0x8000005c6b6b7210 */ /* 0x000fe40007f7e0ff */
[----:B------:R-:W-:-:S02]  /*b410*/  SEL R104, R104, R103, P1 ;  /* 0x0000006768687207 */ /* 0x000fc40000800000 */
[----:B------:R-:W-:Y:S01]  /*b420*/  SEL R125, R98, R125, P1 ;  /* 0x0000007d627d7207 */ /* 0x000fe20000800000 */
[----:B------:R-:W-:Y:S01]  /*b430*/  IMAD.X R51, R52, 0x1, ~R93, P3 ;  /* 0x0000000134337824 */ /* 0x000fe200018e0e5d */
[----:B------:R-:W-:Y:S01]  /*b440*/  SEL R52, R86, RZ, P1 ;  /* 0x000000ff56347207 */ /* 0x000fe20000800000 */
[----:B------:R-:W-:Y:S01]  /*b450*/  IMAD.WIDE.U32 R102, R104, R27, RZ ;  /* 0x0000001b68667225 */ /* 0x000fe200078e00ff */
[----:B------:R-:W-:Y:S02]  /*b460*/  SEL R119, R87, RZ, P1 ;  /* 0x000000ff57777207 */ /* 0x000fe40000800000 */
[----:B------:R-:W-:Y:S01]  /*b470*/  IADD3 R129, P0, PT, -R52, R129, RZ ;  /* 0x0000008134817210 */ /* 0x000fe20007f1e1ff */
[----:B------:R-:W-:Y:S01]  /*b480*/  IMAD.WIDE.U32 R100, R125, R27, RZ ;  /* 0x0000001b7d647225 */ /* 0x000fe200078e00ff */
[----:B------:R-:W-:Y:S02]  /*b490*/  SEL R51, R51, R95, P1 ;  /* 0x0000005f33337207 */ /* 0x000fe40000800000 */
[----:B------:R-:W-:Y:S01]  /*b4a0*/  SEL R107, R107, R122, P1 ;  /* 0x0000007a6b6b7207 */ /* 0x000fe20000800000 */
[----:B------:R-:W-:Y:S01]  /*b4b0*/  IMAD.WIDE.U32 R94, R104, R29, RZ ;  /* 0x0000001d685e7225 */ /* 0x000fe200078e00ff */
[----:B------:R-:W-:-:S02]  /*b4c0*/  SEL R123, R123, R120, P1 ;  /* 0x000000787b7b7207 */ /* 0x000fc40000800000 */
[----:B------:R-:W-:Y:S01]  /*b4d0*/  SEL R105, R105, R121, P1 ;  /* 0x0000007969697207 */ /* 0x000fe20000800000 */
[----:B------:R-:W-:-:S04]  /*b4e0*/  IMAD.WIDE.U32 R102, P2, R125, R28, R102 ;  /* 0x0000001c7d667225 */ /* 0x000fc80007840066 */
[----:B------:R-:W-:Y:S02]  /*b4f0*/  IMAD.X R119, R116, 0x1, ~R119, P0 ;  /* 0x0000000174777824 */ /* 0x000fe400000e0e77 */
[----:B------:R-:W-:Y:S01]  /*b500*/  IMAD.X R99, RZ, RZ, RZ, P2 ;  /* 0x000000ffff637224 */ /* 0x000fe200010e06ff */
[----:B------:R-:W-:Y:S01]  /*b510*/  IADD3 R106, P2, PT, R101, R102, RZ ;  /* 0x00000066656a7210 */ /* 0x000fe20007f5e0ff */
[----:B------:R-:W-:Y:S02]  /*b520*/  IMAD.MOV.U32 R98, RZ, RZ, R103 ;  /* 0x000000ffff627224 */ /* 0x000fe400078e0067 */
[----:B------:R-:W-:-:S04]  /*b530*/  IMAD.WIDE.U32 R94, P3, R125, R31, R94 ;  /* 0x0000001f7d5e7225 */ /* 0x000fc8000786005e */
[----:B------:R-:W-:-:S04]  /*b540*/  IMAD.WIDE.U32 R96, R125, R29, RZ ;  /* 0x0000001d7d607225 */ /* 0x000fc800078e00ff */
[----:B------:R-:W-:Y:S01]  /*b550*/  IMAD.WIDE.U32 R102, R119, R27, RZ ;  /* 0x0000001b77667225 */ /* 0x000fe200078e00ff */
[----:B------:R-:W-:-:S03]  /*b560*/  IADD3 R101, P1, PT, R97, R94, RZ ;  /* 0x0000005e61657210 */ /* 0x000fc60007f3e0ff */
[----:B------:R-:W-:Y:S02]  /*b570*/  IMAD.MOV.U32 R52, RZ, RZ, R95 ;  /* 0x000000ffff347224 */ /* 0x000fe400078e005f */
[----:B------:R-:W-:-:S04]  /*b580*/  IMAD.WIDE.U32 R102, P0, R129, R28, R102 ;  /* 0x0000001c81667225 */ /* 0x000fc80007800066 */
[----:B------:R-:W-:-:S04]  /*b590*/  IMAD.WIDE.U32 R94, R129, R27, RZ ;  /* 0x0000001b815e7225 */ /* 0x000fc800078e00ff */
[----:B------:R-:W-:-:S04]  /*b5a0*/  IMAD.WIDE.U32 R114, R119, R29, RZ ;  /* 0x0000001d77727225 */ /* 0x000fc800078e00ff */
[----:B------:R-:W-:Y:S01]  /*b5b0*/  IMAD.X R109, RZ, RZ, RZ, P0 ;  /* 0x000000ffff6d7224 */ /* 0x000fe200000e06ff */
[----:B------:R-:W-:Y:S01]  /*b5c0*/  IADD3 R121, P0, PT, R95, R102, RZ ;  /* 0x000000665f797210 */ /* 0x000fe20007f1e0ff */
[----:B------:R-:W-:Y:S02]  /*b5d0*/  IMAD.MOV.U32 R108, RZ, RZ, R103 ;  /* 0x000000ffff6c7224 */ /* 0x000fe400078e0067 */
[----:B------:R-:W-:Y:S02]  /*b5e0*/  IMAD.X R53, RZ, RZ, RZ, P3 ;  /* 0x000000ffff357224 */ /* 0x000fe400018e06ff */
[----:B------:R-:W-:-:S04]  /*b5f0*/  IMAD.WIDE.U32 R114, P3, R129, R31, R114 ;  /* 0x0000001f81727225 */ /* 0x000fc80007860072 */
[----:B------:R-:W-:-:S04]  /*b600*/  IMAD.WIDE.U32 R116, R129, R29, RZ ;  /* 0x0000001d81747225 */ /* 0x000fc800078e00ff */
[----:B------:R-:W-:-:S04]  /*b610*/  IMAD.WIDE.U32.X R108, R119, R28, R108, P0 ;  /* 0x0000001c776c7225 */ /* 0x000fc800000e046c */
[----:B------:R-:W-:Y:S02]  /*b620*/  IMAD.X R103, RZ, RZ, RZ, P3 ;  /* 0x000000ffff677224 */ /* 0x000fe400018e06ff */
[----:B------:R-:W-:Y:S01]  /*b630*/  IMAD.MOV.U32 R102, RZ, RZ, R115 ;  /* 0x000000ffff667224 */ /* 0x000fe200078e0073 */
[----:B------:R-:W-:Y:S01]  /*b640*/  IADD3 R115, P3, PT, R117, R114, RZ ;  /* 0x0000007275737210 */ /* 0x000fe20007f7e0ff */
[----:B------:R-:W-:Y:S01]  /*b650*/  IMAD.WIDE.U32.X R98, R104, R28, R98, P2 ;  /* 0x0000001c68627225 */ /* 0x000fe200010e0462 */
[----:B------:R-:W-:-:S03]  /*b660*/  IADD3 R114, P0, P4, R100, R116, R108 ;  /* 0x0000007464727210 */ /* 0x000fc60007c1e06c */
[----:B------:R-:W-:Y:S01]  /*b670*/  IMAD.WIDE.U32.X R102, R119, R31, R102, P3 ;  /* 0x0000001f77667225 */ /* 0x000fe200018e0466 */
[----:B------:R-:W-:Y:S02]  /*b680*/  IADD3.X R115, PT, PT, R106, R115, R109, P0, P4 ;  /* 0x000000736a737210 */ /* 0x000fe400007e846d */
[----:B------:R-:W-:-:S04]  /*b690*/  ISETP.GE.U32.AND P0, PT, R114, R100, PT ;  /* 0x000000647200720c */ /* 0x000fc80003f06070 */
[----:B------:R-:W-:-:S04]  /*b6a0*/  ISETP.GE.U32.AND.EX P0, PT, R115, R106, PT, P0 ;  /* 0x0000006a7300720c */ /* 0x000fc80003f06100 */
[----:B------:R-:W-:-:S04]  /*b6b0*/  SEL R95, RZ, 0x1, P0 ;  /* 0x00000001ff5f7807 */ /* 0x000fc80000000000 */
[----:B------:R-:W-:Y:S01]  /*b6c0*/  IADD3 R95, P0, P2, R96, R98, R95 ;  /* 0x00000062605f7210 */ /* 0x000fe20007a1e05f */
[----:B------:R-:W-:-:S03]  /*b6d0*/  IMAD.WIDE.U32 R96, R129, R33, RZ ;  /* 0x0000002181607225 */ /* 0x000fc600078e00ff */
[----:B------:R-:W-:Y:S01]  /*b6e0*/  IADD3.X R101, PT, PT, R101, R99, RZ, P0, P2 ;  /* 0x0000006365657210 */ /* 0x000fe200007e44ff */
[----:B------:R-:W-:Y:S01]  /*b6f0*/  IMAD.WIDE.U32 R98, R119, R33, RZ ;  /* 0x0000002177627225 */ /* 0x000fe200078e00ff */
[----:B------:R-:W-:-:S03]  /*b700*/  IADD3 R127, P0, P3, R95, R96, R102 ;  /* 0x000000605f7f7210 */ /* 0x000fc60007b1e066 */
[----:B------:R-:W-:-:S03]  /*b710*/  IMAD.WIDE.U32 R98, P2, R129, R34, R98 ;  /* 0x0000002281627225 */ /* 0x000fc60007840062 */
[----:B------:R-:W-:-:S04]  /*b720*/  IADD3 R97, P5, PT, R97, R98, RZ ;  /* 0x0000006261617210 */ /* 0x000fc80007fbe0ff */
[----:B------:R-:W-:Y:S01]  /*b730*/  IADD3.X R102, PT, PT, R101, R97, R103, P0, P3 ;  /* 0x0000006165667210 */ /* 0x000fe200007e6467 */
[----:B------:R-:W-:Y:S01]  /*b740*/  IMAD.WIDE.U32 R96, R104, R33, RZ ;  /* 0x0000002168607225 */ /* 0x000fe200078e00ff */
[----:B------:R-:W-:-:S04]  /*b750*/  ISETP.GE.U32.AND P0, PT, R127, R95, PT ;  /* 0x0000005f7f00720c */ /* 0x000fc80003f06070 */
        /* <DEDUP_REMOVED lines=13> */
[----:B------:R-:W-:-:S05]  /*b830*/  IMAD.WIDE.U32 R52, R129, R30, RZ ;  /* 0x0000001e81347225 */ /* 0x000fca00078e00ff */
[----:B------:R-:W-:Y:S02]  /*b840*/  IADD3 R108, P1, PT, R53, R98, RZ ;  /* 0x00000062356c7210 */ /* 0x000fe40007f3e0ff */
[----:B------:R-:W-:Y:S01]  /*b850*/  IADD3 R109, P0, P5, R95, R52, R100 ;  /* 0x000000345f6d7210 */ /* 0x000fe20007d1e064 */
[----:B------:R-:W-:-:S03]  /*b860*/  IMAD.WIDE.U32 R52, R104, R30, RZ ;  /* 0x0000001e68347225 */ /* 0x000fc600078e00ff */
[----:B------:R-:W-:Y:S01]  /*b870*/  IADD3.X R108, PT, PT, R103, R108, R101, P0, P5 ;  /* 0x0000006c676c7210 */ /* 0x000fe200007ea465 */
[----:B------:R-:W-:Y:S01]  /*b880*/  IMAD.X R101, RZ, RZ, RZ, P3 ;  /* 0x000000ffff657224 */ /* 0x000fe200018e06ff */
[----:B------:R-:W-:Y:S01]  /*b890*/  ISETP.GE.U32.AND P0, PT, R109, R95, PT ;  /* 0x0000005f6d00720c */ /* 0x000fe20003f06070 */
[----:B------:R-:W-:Y:S02]  /*b8a0*/  IMAD.MOV.U32 R100, RZ, RZ, R97 ;  /* 0x000000ffff647224 */ /* 0x000fe400078e0061 */
[----:B------:R-:W-:Y:S01]  /*b8b0*/  IMAD.WIDE.U32 R96, P3, R125, R32, R52 ;  /* 0x000000207d607225 */ /* 0x000fe20007860034 */
[----:B------:R-:W-:-:S03]  /*b8c0*/  ISETP.GE.U32.AND.EX P0, PT, R108, R103, PT, P0 ;  /* 0x000000676c00720c */ /* 0x000fc60003f06100 */
[----:B------:R-:W-:Y:S01]  /*b8d0*/  IMAD.WIDE.U32.X R100, R104, R34, R100, P4 ;  /* 0x0000002268647225 */ /* 0x000fe200020e0464 */
[----:B------:R-:W-:-:S03]  /*b8e0*/  SEL R95, RZ, 0x1, P0 ;  /* 0x00000001ff5f7807 */ /* 0x000fc60000000000 */
[----:B------:R-:W-:-:S05]  /*b8f0*/  IMAD.WIDE.U32 R52, R125, R30, RZ ;  /* 0x0000001e7d347225 */ /* 0x000fca00078e00ff */
[----:B------:R-:W-:Y:S02]  /*b900*/  @P3 LOP3.LUT R26, R26, 0x1, RZ, 0xfc, !PT ;  /* 0x000000011a1a3812 */ /* 0x000fe400078efcff */
[----:B------:R-:W-:Y:S02]  /*b910*/  IADD3 R106, P3, P4, R52, R100, R95 ;  /* 0x00000064346a7210 */ /* 0x000fe40007c7e05f */
[----:B------:R-:W-:Y:S01]  /*b920*/  IADD3 R117, P0, PT, R53, R96, RZ ;  /* 0x0000006035757210 */ /* 0x000fe20007f1e0ff */
[----:B------:R-:W-:Y:S01]  /*b930*/  IMAD.WIDE.U32 R52, R123, R27, RZ ;  /* 0x0000001b7b347225 */ /* 0x000fe200078e00ff */
[----:B------:R-:W-:Y:S02]  /*b940*/  LOP3.LUT R26, R26, 0xffffffdf, RZ, 0xc0, !PT ;  /* 0xffffffdf1a1a7812 */ /* 0x000fe400078ec0ff */
[----:B------:R-:W-:Y:S01]  /*b950*/  IADD3.X R117, PT, PT, R117, R101, RZ, P3, P4 ;  /* 0x0000006575757210 */ /* 0x000fe20001fe84ff */
[----:B------:R-:W-:Y:S01]  /*b960*/  IMAD.WIDE.U32 R100, R105, R27, RZ ;  /* 0x0000001b69647225 */ /* 0x000fe200078e00ff */
[----:B------:R-:W-:-:S03]  /*b970*/  IADD3 R95, P5, PT, R127, R52, RZ ;  /* 0x000000347f5f7210 */ /* 0x000fc60007fbe0ff */
[----:B------:R-:W-:-:S04]  /*b980*/  IMAD.WIDE.U32 R100, P3, R123, R28, R100 ;  /* 0x0000001c7b647225 */ /* 0x000fc80007860064 */
[----:B------:R-:W-:Y:S01]  /*b990*/  IMAD.MOV.U32 R98, RZ, RZ, R101 ;  /* 0x000000ffff627224 */ /* 0x000fe200078e0065 */
[----:B------:R-:W-:Y:S01]  /*b9a0*/  IADD3 R103, P4, PT, R53, R100, RZ ;  /* 0x0000006435677210 */ /* 0x000fe20007f9e0ff */
[----:B------:R-:W-:Y:S01]  /*b9b0*/  IMAD.X R53, RZ, RZ, RZ, P2 ;  /* 0x000000ffff357224 */ /* 0x000fe200010e06ff */
[----:B------:R-:W-:Y:S01]  /*b9c0*/  ISETP.GE.U32.AND P2, PT, R95, R52, PT ;  /* 0x000000345f00720c */ /* 0x000fe20003f46070 */
[----:B------:R-:W-:Y:S02]  /*b9d0*/  IMAD.MOV.U32 R52, RZ, RZ, R99 ;  /* 0x000000ffff347224 */ /* 0x000fe400078e0063 */
[----:B------:R-:W-:-:S04]  /*b9e0*/  IMAD.WIDE.U32 R100, R105, R29, RZ ;  /* 0x0000001d69647225 */ /* 0x000fc800078e00ff */
[----:B------:R-:W-:Y:S02]  /*b9f0*/  IMAD.X R96, R102, 0x1, R103, P5 ;  /* 0x0000000166607824 */ /* 0x000fe400028e0667 */
[----:B------:R-:W-:-:S03]  /*ba00*/  IMAD.WIDE.U32.X R52, R119, R32, R52, P1 ;  /* 0x0000002077347225 */ /* 0x000fc600008e0434 */
[----:B------:R-:W-:Y:S01]  /*ba10*/  ISETP.GE.U32.AND.EX P1, PT, R96, R103, PT, P2 ;  /* 0x000000676000720c */ /* 0x000fe20003f26120 */
[----:B------:R-:W-:Y:S01]  /*ba20*/  IMAD.X R99, RZ, RZ, RZ, P3 ;  /* 0x000000ffff637224 */ /* 0x000fe200018e06ff */
[----:B------:R-:W-:Y:S01]  /*ba30*/  IADD3 R119, P2, PT, R106, R52, RZ ;  /* 0x000000346a777210 */ /* 0x000fe20007f5e0ff */
[----:B------:R-:W-:-:S04]  /*ba40*/  IMAD.WIDE.U32 R100, P3, R123, R31, R100 ;  /* 0x0000001f7b647225 */ /* 0x000fc80007860064 */
[----:B------:R-:W-:-:S04]  /*ba50*/  IMAD.WIDE.U32 R102, R123, R29, RZ ;  /* 0x0000001d7b667225 */ /* 0x000fc800078e00ff */
[----:B------:R-:W-:Y:S01]  /*ba60*/  IMAD.MOV.U32 R52, RZ, RZ, R101 ;  /* 0x000000ffff347224 */ /* 0x000fe200078e0065 */
[----:B------:R-:W-:Y:S01]  /*ba70*/  SEL R101, RZ, 0x1, P1 ;  /* 0x00000001ff657807 */ /* 0x000fe20000800000 */
[----:B------:R-:W-:-:S04]  /*ba80*/  IMAD.WIDE.U32.X R98, R105, R28, R98, P4 ;  /* 0x0000001c69627225 */ /* 0x000fc800020e0462 */
[----:B------:R-:W-:Y:S01]  /*ba90*/  IMAD.X R116, R117, 0x1, R53, P2 ;  /* 0x0000000175747824 */ /* 0x000fe200010e0635 */
        /* <DEDUP_REMOVED lines=8> */
[----:B------:R-:W-:Y:S02]  /*bb20*/  IMAD.X R108, R101, 0x1, R108, P3 ;  /* 0x00000001656c7824 */ /* 0x000fe400018e066c */
[----:B------:R-:W-:-:S03]  /*bb30*/  IMAD.WIDE.U32 R98, P4, R123, R34, R98 ;  /* 0x000000227b627225 */ /* 0x000fc60007880062 */
[----:B------:R-:W-:Y:S01]  /*bb40*/  ISETP.GE.U32.AND.EX P1, PT, R108, R101, PT, P1 ;  /* 0x000000656c00720c */ /* 0x000fe20003f26110 */
[----:B------:R-:W-:-:S04]  /*bb50*/  IMAD.WIDE.U32 R102, R123, R33, RZ ;  /* 0x000000217b667225 */ /* 0x000fc800078e00ff */
[----:B------:R-:W-:Y:S01]  /*bb60*/  IMAD.MOV.U32 R100, RZ, RZ, R99 ;  /* 0x000000ffff647224 */ /* 0x000fe200078e0063 */
[----:B------:R-:W-:Y:S01]  /*bb70*/  SEL R99, RZ, 0x1, P1 ;  /* 0x00000001ff637807 */ /* 0x000fe20000800000 */
        /* <DEDUP_REMOVED lines=8> */
[----:B------:R-:W-:-:S05]  /*bc00*/  IMAD.X R122, R53, 0x1, R116, P2 ;  /* 0x00000001357a7824 */ /* 0x000fca00010e0674 */
        /* <DEDUP_REMOVED lines=11> */
[----:B------:R-:W-:Y:S02]  /*bcc0*/  @P3 LOP3.LUT R26, R26, 0x10, RZ, 0xfc, !PT ;  /* 0x000000101a1a3812 */ /* 0x000fe400078efcff */
[----:B------:R-:W-:Y:S01]  /*bcd0*/  IADD3 R125, P3, PT, R125, R102, RZ ;  /* 0x000000667d7d7210 */ /* 0x000fe20007f7e0ff */
[----:B------:R-:W-:Y:S01]  /*bce0*/  IMAD R27, R121, R84, RZ ;  /* 0x00000054791b7224 */ /* 0x000fe200078e02ff */
[----:B------:R-:W-:Y:S01]  /*bcf0*/  LOP3.LUT R121, RZ, R121, RZ, 0x33, !PT ;  /* 0x00000079ff797212 */ /* 0x000fe200078e33ff */
[----:B------:R-:W-:-:S04]  /*bd00*/  IMAD.WIDE.U32 R100, P1, R107, R28, R100 ;  /* 0x0000001c6b647225 */ /* 0x000fc80007820064 */
[----:B------:R-:W-:Y:S02]  /*bd10*/  IMAD.X R99, RZ, RZ, RZ, P1 ;  /* 0x000000ffff637224 */ /* 0x000fe400008e06ff */
[----:B------:R-:W-:Y:S01]  /*bd20*/  IMAD.MOV.U32 R98, RZ, RZ, R101 ;  /* 0x000000ffff627224 */ /* 0x000fe200078e0065 */
[----:B------:R-:W-:Y:S01]  /*bd30*/  IADD3 R101, P1, PT, R103, R100, RZ ;  /* 0x0000006467657210 */ /* 0x000fe20007f3e0ff */
[----:B------:R-:W-:-:S04]  /*bd40*/  IMAD R27, R94, R85, R27 ;  /* 0x000000555e1b7224 */ /* 0x000fc800078e021b */
[----:B------:R-:W-:Y:S01]  /*bd50*/  IMAD.WIDE.U32.X R98, R51, R28, R98, P1 ;  /* 0x0000001c33627225 */ /* 0x000fe200008e0462 */
[----:B------:R-:W-:-:S03]  /*bd60*/  ISETP.GE.U32.AND P1, PT, R125, R102, PT ;  /* 0x000000667d00720c */ /* 0x000fc60003f26070 */
[----:B------:R-:W-:-:S04]  /*bd70*/  IMAD.WIDE.U32 R102, R51, R29, RZ ;  /* 0x0000001d33667225 */ /* 0x000fc800078e00ff */
[----:B------:R-:W-:Y:S02]  /*bd80*/  IMAD.X R52, R108, 0x1, R101, P3 ;  /* 0x000000016c347824 */ /* 0x000fe400018e0665 */
[----:B------:R-:W-:-:S03]  /*bd90*/  IMAD.WIDE.U32 R102, P2, R107, R31, R102 ;  /* 0x0000001f6b667225 */ /* 0x000fc60007840066 */
[----:B------:R-:W-:Y:S01]  /*bda0*/  ISETP.GE.U32.AND.EX P1, PT, R52, R101, PT, P1 ;  /* 0x000000653400720c */ /* 0x000fe20003f26110 */
[----:B------:R-:W-:-:S04]  /*bdb0*/  IMAD.WIDE.U32 R28, R107, R29, RZ ;  /* 0x0000001d6b1c7225 */ /* 0x000fc800078e00ff */
[----:B------:R-:W-:Y:S01]  /*bdc0*/  IMAD.MOV.U32 R100, RZ, RZ, R103 ;  /* 0x000000ffff647224 */ /* 0x000fe200078e0067 */
[----:B------:R-:W-:Y:S01]  /*bdd0*/  IADD3 R103, P3, PT, R29, R102, RZ ;  /* 0x000000661d677210 */ /* 0x000fe20007f7e0ff */
[----:B------:R-:W-:Y:S01]  /*bde0*/  IMAD.X R101, RZ, RZ, RZ, P2 ;  /* 0x000000ffff657224 */ /* 0x000fe200010e06ff */
        /* <DEDUP_REMOVED lines=35> */
[----:B------:R-:W-:Y:S01]  /*c020*/  IMAD.MOV.U32 R108, RZ, RZ, R29 ;  /* 0x000000ffff6c7224 */ /* 0x000fe200078e001d */
[----:B------:R-:W-:Y:S02]  /*c030*/  IADD3.X R94, PT, PT, R27, R101, RZ, P5, P6 ;  /* 0x000000651b5e7210 */ /* 0x000fe40002fec4ff */
[C---:B------:R-:W-:Y:S01]  /*c040*/  LOP3.LUT P6, RZ, R26.reuse, 0x1, RZ, 0xc0, !PT ;  /* 0x000000011aff7812 */ /* 0x040fe200078cc0ff */
[----:B------:R-:W-:Y:S01]  /*c050*/  IMAD.WIDE.U32.X R28, R51, R34, R108, P2 ;  /* 0x00000022331c7225 */ /* 0x000fe200010e046c */
[----:B------:R-:W-:-:S03]  /*c060*/  LOP3.LUT R26, R26, 0xfffffff7, RZ, 0xc0, !PT ;  /* 0xfffffff71a1a7812 */ /* 0x000fc600078ec0ff */
[----:B------:R-:W-:Y:S02]  /*c070*/  IMAD.X R101, RZ, RZ, RZ, P6 ;  /* 0x000000ffff657224 */ /* 0x000fe400030e06ff */
[----:B------:R-:W-:Y:S01]  /*c080*/  IMAD.WIDE.U32.X R100, R104, R32, R100, P0 ;  /* 0x0000002068647225 */ /* 0x000fe200000e0464 */
[----:B------:R-:W-:-:S04]  /*c090*/  ISETP.GE.U32.AND P0, PT, R119, R106, PT ;  /* 0x0000006a7700720c */ /* 0x000fc80003f06070 */
[----:B------:R-:W-:-:S04]  /*c0a0*/  ISETP.GE.U32.AND.EX P0, PT, R116, R117, PT, P0 ;  /* 0x000000757400720c */ /* 0x000fc80003f06100 */
[----:B------:R-:W-:-:S04]  /*c0b0*/  SEL R27, RZ, 0x1, P0 ;  /* 0x00000001ff1b7807 */ /* 0x000fc80000000000 */
        /* <DEDUP_REMOVED lines=19> */
[----:B------:R-:W-:-:S02]  /*c1f0*/  IMAD.X R31, RZ, RZ, RZ, P3 ;  /* 0x000000ffff1f7224 */ /* 0x000fc400018e06ff */
[----:B------:R-:W-:Y:S01]  /*c200*/  IMAD.X R107, R94, 0x1, R115, P0 ;  /* 0x000000015e6b7824 */ /* 0x000fe200000e0673 */
[----:B------:R-:W-:Y:S01]  /*c210*/  ISETP.GE.U32.AND P0, PT, R106, R99, PT ;  /* 0x000000636a00720c */ /* 0x000fe20003f06070 */
[----:B------:R-:W-:Y:S01]  /*c220*/  IMAD.WIDE.U32.X R102, R33, R89, R30, P4 ;  /* 0x0000005921667225 */ /* 0x000fe200020e041e */
[----:B------:R-:W-:Y:S02]  /*c230*/  LOP3.LUT R26, R26, 0xfffffffd, RZ, 0xc0, !PT ;  /* 0xfffffffd1a1a7812 */ /* 0x000fe400078ec0ff */
[----:B------:R-:W-:Y:S01]  /*c240*/  ISETP.GE.U32.AND.EX P0, PT, R107, R94, PT, P0 ;  /* 0x0000005e6b00720c */ /* 0x000fe20003f06100 */
[----:B------:R-:W-:-:S03]  /*c250*/  IMAD.WIDE.U32 R28, P1, R98, R91, R28 ;  /* 0x0000005b621c7225 */ /* 0x000fc6000782001c */
[----:B------:R-:W-:Y:S01]  /*c260*/  SEL R97, RZ, 0x1, P0 ;  /* 0x00000001ff617807 */ /* 0x000fe20000000000 */
[----:B------:R-:W-:-:S03]  /*c270*/  IMAD.WIDE.U32 R30, R98, R90, RZ ;  /* 0x0000005a621e7225 */ /* 0x000fc600078e00ff */
[----:B------:R-:W-:Y:S02]  /*c280*/  IADD3 R30, P2, P3, R30, R102, R97 ;  /* 0x000000661e1e7210 */ /* 0x000fe40007b5e061 */
[----:B------:R-:W-:Y:S01]  /*c290*/  IADD3 R31, P0, PT, R31, R28, RZ ;  /* 0x0000001c1f1f7210 */ /* 0x000fe20007f1e0ff */
[----:B------:R-:W-:-:S03]  /*c2a0*/  IMAD R28, R107, R84, RZ ;  /* 0x000000546b1c7224 */ /* 0x000fc600078e02ff */
[----:B------:R-:W-:Y:S01]  /*c2b0*/  IADD3.X R103, PT, PT, R31, R103, RZ, P2, P3 ;  /* 0x000000671f677210 */ /* 0x000fe200017e64ff */
[----:B------:R-:W-:Y:S01]  /*c2c0*/  IMAD.X R31, RZ, RZ, RZ, P1 ;  /* 0x000000ffff1f7224 */ /* 0x000fe200008e06ff */
[----:B------:R-:W-:Y:S01]  /*c2d0*/  IADD3 R109, P2, PT, R30, R95, RZ ;  /* 0x0000005f1e6d7210 */ /* 0x000fe20007f5e0ff */
[----:B------:R-:W-:-:S04]  /*c2e0*/  IMAD.WIDE.U32 R94, R33, R92, RZ ;  /* 0x0000005c215e7225 */ /* 0x000fc800078e00ff */
[----:B------:R-:W-:Y:S01]  /*c2f0*/  IMAD.X R102, R103, 0x1, R96, P2 ;  /* 0x0000000167667824 */ /* 0x000fe200010e0660 */
[----:B------:R-:W-:Y:S01]  /*c300*/  ISETP.GE.U32.AND P2, PT, R109, R30, PT ;  /* 0x0000001e6d00720c */ /* 0x000fe20003f46070 */
[----:B------:R-:W-:-:S03]  /*c310*/  IMAD.WIDE.U32 R94, P1, R98, R93, R94 ;  /* 0x0000005d625e7225 */ /* 0x000fc6000782005e */
[----:B------:R-:W-:Y:S01]  /*c320*/  ISETP.GE.U32.AND.EX P2, PT, R102, R103, PT, P2 ;  /* 0x000000676600720c */ /* 0x000fe20003f46120 */
[----:B------:R-:W-:Y:S02]  /*c330*/  IMAD.MOV.U32 R30, RZ, RZ, R29 ;  /* 0x000000ffff1e7224 */ /* 0x000fe400078e001d */
[----:B------:R-:W-:Y:S01]  /*c340*/  IMAD.WIDE.U32 R98, R98, R92, RZ ;  /* 0x0000005c62627225 */ /* 0x000fe200078e00ff */
[----:B------:R-:W-:-:S03]  /*c350*/  SEL R29, RZ, 0x1, P2 ;  /* 0x00000001ff1d7807 */ /* 0x000fc60001000000 */
[----:B------:R-:W-:-:S03]  /*c360*/  IMAD.WIDE.U32.X R30, R33, R91, R30, P0 ;  /* 0x0000005b211e7225 */ /* 0x000fc600000e041e */
[----:B------:R-:W-:Y:S02]  /*c370*/  @P1 LOP3.LUT R26, R26, 0x2, RZ, 0xfc, !PT ;  /* 0x000000021a1a1812 */ /* 0x000fe400078efcff */
[----:B------:R-:W-:Y:S01]  /*c380*/  IADD3 R114, P0, P2, R98, R30, R29 ;  /* 0x0000001e62727210 */ /* 0x000fe20007a1e01d */
[C---:B------:R-:W-:Y:S01]  /*c390*/  IMAD R29, R106.reuse, R85, R28 ;  /* 0x000000556a1d7224 */ /* 0x040fe200078e021c */
[----:B------:R-:W-:Y:S01]  /*c3a0*/  IADD3 R115, P1, PT, R99, R94, RZ ;  /* 0x0000005e63737210 */ /* 0x000fe20007f3e0ff */
[----:B------:R-:W-:-:S03]  /*c3b0*/  IMAD.WIDE.U32 R98, R106, R84, RZ ;  /* 0x000000546a627225 */ /* 0x000fc600078e00ff */
[----:B------:R-:W-:Y:S01]  /*c3c0*/  IADD3.X R115, PT, PT, R115, R31, RZ, P0, P2 ;  /* 0x0000001f73737210 */ /* 0x000fe200007e44ff */
[----:B------:R-:W-:Y:S01]  /*c3d0*/  IMAD.IADD R99, R99, 0x1, R29 ;  /* 0x0000000163637824 */ /* 0x000fe200078e021d */
[----:B------:R-:W-:Y:S01]  /*c3e0*/  P2R R94, PR, RZ, 0x2 ;  /* 0x00000002ff5e7803 */ /* 0x000fe20000000000 */
[----:B------:R-:W-:Y:S01]  /*c3f0*/  IMAD.WIDE.U32 R28, R98, R86, RZ ;  /* 0x00000056621c7225 */ /* 0x000fe200078e00ff */
[----:B------:R-:W-:-:S03]  /*c400*/  LOP3.LUT P1, RZ, R26, 0x8, RZ, 0xc0, !PT ;  /* 0x000000081aff7812 */ /* 0x000fc6000782c0ff */
[----:B------:R-:W-:Y:S01]  /*c410*/  IMAD.WIDE.U32 R30, R99, R86, RZ ;  /* 0x00000056631e7225 */ /* 0x000fe200078e00ff */
[----:B------:R-:W-:Y:S02]  /*c420*/  P2R R116, PR, RZ, 0x2 ;  /* 0x00000002ff747803 */ /* 0x000fe40000000000 */
[C---:B------:R-:W-:Y:S02]  /*c430*/  LOP3.LUT P1, RZ, R26.reuse, 0x20, RZ, 0xc0, !PT ;  /* 0x000000201aff7812 */ /* 0x040fe4000782c0ff */
[----:B------:R-:W-:Y:S01]  /*c440*/  LOP3.LUT R26, R26, 0xfffffffe, RZ, 0xc0, !PT ;  /* 0xfffffffe1a1a7812 */ /* 0x000fe200078ec0ff */
[----:B------:R-:W-:-:S04]  /*c450*/  IMAD.WIDE.U32 R30, P0, R98, R87, R30 ;  /* 0x00000057621e7225 */ /* 0x000fc8000780001e */
[----:B------:R-:W-:Y:S02]  /*c460*/  IMAD.X R97, RZ, RZ, RZ, P0 ;  /* 0x000000ffff617224 */ /* 0x000fe400000e06ff */
[----:B------:R-:W-:Y:S01]  /*c470*/  IMAD.MOV.U32 R96, RZ, RZ, R31 ;  /* 0x000000ffff607224 */ /* 0x000fe200078e001f */
[----:B------:R-:W-:Y:S02]  /*c480*/  IADD3 R31, P0, PT, R29, R30, RZ ;  /* 0x0000001e1d1f7210 */ /* 0x000fe40007f1e0ff */
[----:B------:R-:W-:-:S03]  /*c490*/  LOP3.LUT R29, RZ, R106, RZ, 0x33, !PT ;  /* 0x0000006aff1d7212 */ /* 0x000fc600078e33ff */
[----:B------:R-:W-:Y:S01]  /*c4a0*/  IMAD.WIDE.U32.X R96, R99, R87, R96, P0 ;  /* 0x0000005763607225 */ /* 0x000fe200000e0460 */
[----:B------:R-:W-:Y:S02]  /*c4b0*/  ISETP.GT.U32.AND P0, PT, R28, R29, PT ;  /* 0x0000001d1c00720c */ /* 0x000fe40003f04070 */
[----:B------:R-:W-:-:S04]  /*c4c0*/  LOP3.LUT R28, RZ, R107, RZ, 0x33, !PT ;  /* 0x0000006bff1c7212 */ /* 0x000fc800078e33ff */
[----:B------:R-:W-:Y:S01]  /*c4d0*/  ISETP.GT.U32.AND.EX P0, PT, R31, R28, PT, P0 ;  /* 0x0000001c1f00720c */ /* 0x000fe20003f04100 */
[----:B------:R-:W-:-:S03]  /*c4e0*/  IMAD.WIDE.U32 R28, R99, R88, RZ ;  /* 0x00000058631c7225 */ /* 0x000fc600078e00ff */
[----:B------:R-:W-:Y:S01]  /*c4f0*/  SEL R103, RZ, 0x1, !P0 ;  /* 0x00000001ff677807 */ /* 0x000fe20004000000 */
        /* <DEDUP_REMOVED lines=18> */
[----:B------:R-:W-:-:S04]  /*c620*/  IADD3 R29, P0, PT, R29, R96, RZ ;  /* 0x000000601d1d7210 */ /* 0x000fc80007f1e0ff */
[----:B------:R-:W-:Y:S01]  /*c630*/  IADD3.X R96, PT, PT, R29, R31, RZ, P3, P4 ;  /* 0x0000001f1d607210 */ /* 0x000fe20001fe84ff */
[C---:B------:R-:W-:Y:S01]  /*c640*/  IMAD R29, R127.reuse, R85, R28 ;  /* 0x000000557f1d7224 */ /* 0x040fe200078e021c */
[----:B------:R-:W-:Y:S01]  /*c650*/  LOP3.LUT R28, RZ, R129, RZ, 0x33, !PT ;  /* 0x00000081ff1c7212 */ /* 0x000fe200078e33ff */
[----:B------:R-:W-:Y:S01]  /*c660*/  IMAD.WIDE.U32 R30, R127, R84, RZ ;  /* 0x000000547f1e7225 */ /* 0x000fe200078e00ff */
[----:B------:R-:W-:-:S03]  /*c670*/  ISETP.GE.U32.AND P4, PT, R27, R118, PT ;  /* 0x000000761b00720c */ /* 0x000fc60003f86070 */
[----:B------:R-:W-:Y:S02]  /*c680*/  IMAD.IADD R29, R31, 0x1, R29 ;  /* 0x000000011f1d7824 */ /* 0x000fe400078e021d */
[----:B------:R-:W-:-:S04]  /*c690*/  IMAD.WIDE.U32 R102, R30, R86, RZ ;  /* 0x000000561e667225 */ /* 0x000fc800078e00ff */
[----:B------:R-:W-:-:S04]  /*c6a0*/  IMAD.WIDE.U32 R108, R29, R86, RZ ;  /* 0x000000561d6c7225 */ /* 0x000fc800078e00ff */
[----:B------:R-:W-:Y:S01]  /*c6b0*/  @P4 LOP3.LUT R26, R26, 0x1, RZ, 0xfc, !PT ;  /* 0x000000011a1a4812 */ /* 0x000fe200078efcff */
[----:B------:R-:W-:-:S04]  /*c6c0*/  IMAD.WIDE.U32 R108, P3, R30, R87, R108 ;  /* 0x000000571e6c7225 */ /* 0x000fc8000786006c */
[----:B------:R-:W-:Y:S02]  /*c6d0*/  IMAD.X R107, RZ, RZ, RZ, P3 ;  /* 0x000000ffff6b7224 */ /* 0x000fe400018e06ff */
[----:B------:R-:W-:Y:S01]  /*c6e0*/  IMAD.MOV.U32 R106, RZ, RZ, R109 ;  /* 0x000000ffff6a7224 */ /* 0x000fe200078e006d */
[----:B------:R-:W-:Y:S02]  /*c6f0*/  IADD3 R109, P3, PT, R103, R108, RZ ;  /* 0x0000006c676d7210 */ /* 0x000fe40007f7e0ff */
        /* <DEDUP_REMOVED lines=11> */
[----:B------:R-:W-:Y:S02]  /*c7b0*/  IMAD.MOV.U32 R108, RZ, RZ, R95 ;  /* 0x000000ffff6c7224 */ /* 0x000fe400078e005f */
[----:B------:R-:W-:Y:S01]  /*c7c0*/  IMAD.X R53, RZ, RZ, RZ, P2 ;  /* 0x000000ffff357224 */ /* 0x000fe200010e06ff */
[----:B------:R-:W-:Y:S01]  /*c7d0*/  IADD3.X R102, PT, PT, R27, R107, RZ, P5, P6 ;  /* 0x0000006b1b667210 */ /* 0x000fe20002fec4ff */
[----:B------:R-:W-:Y:S01]  /*c7e0*/  IMAD.X R107, RZ, RZ, RZ, P1 ;  /* 0x000000ffff6b7224 */ /* 0x000fe200008e06ff */
[C---:B------:R-:W-:Y:S02]  /*c7f0*/  LOP3.LUT P5, RZ, R26.reuse, 0x10, RZ, 0xc0, !PT ;  /* 0x000000101aff7812 */ /* 0x040fe400078ac0ff */
[----:B------:R-:W-:Y:S02]  /*c800*/  LOP3.LUT P6, RZ, R26, 0x1, RZ, 0xc0, !PT ;  /* 0x000000011aff7812 */ /* 0x000fe400078cc0ff */
[----:B------:R-:W-:Y:S01]  /*c810*/  ISETP.NE.AND P1, PT, R116, RZ, PT ;  /* 0x000000ff7400720c */ /* 0x000fe20003f25270 */
[----:B------:R-:W-:Y:S01]  /*c820*/  IMAD.WIDE.U32.X R106, R105, R32, R106, P5 ;  /* 0x00000020696a7225 */ /* 0x000fe200028e046a */
[----:B------:R-:W-:-:S04]  /*c830*/  ISETP.GE.U32.AND.EX P5, PT, R34, R123, PT, P6 ;  /* 0x0000007b2200720c */ /* 0x000fc80003fa6160 */
[----:B------:R-:W-:-:S04]  /*c840*/  SEL R28, RZ, 0x1, P5 ;  /* 0x00000001ff1c7807 */ /* 0x000fc80002800000 */
[----:B------:R-:W-:Y:S01]  /*c850*/  IADD3 R28, P5, P6, R119, R106, R28 ;  /* 0x0000006a771c7210 */ /* 0x000fe20007ebe01c */
[----:B------:R-:W-:-:S03]  /*c860*/  IMAD.MOV.U32 R106, RZ, RZ, R101 ;  /* 0x000000ffff6a7224 */ /* 0x000fc600078e0065 */
[----:B------:R-:W-:Y:S01]  /*c870*/  IADD3.X R27, PT, PT, R100, R107, RZ, P5, P6 ;  /* 0x0000006b641b7210 */ /* 0x000fe20002fec4ff */
[----:B------:R-:W-:Y:S01]  /*c880*/  IMAD.X R107, RZ, RZ, RZ, P1 ;  /* 0x000000ffff6b7224 */ /* 0x000fe200008e06ff */
[C---:B------:R-:W-:Y:S02]  /*c890*/  LOP3.LUT P5, RZ, R26.reuse, 0x4, RZ, 0xc0, !PT ;  /* 0x000000041aff7812 */ /* 0x040fe400078ac0ff */
[----:B------:R-:W-:Y:S02]  /*c8a0*/  LOP3.LUT P6, RZ, R26, 0x2, RZ, 0xc0, !PT ;  /* 0x000000021aff7812 */ /* 0x000fe400078cc0ff */
[----:B------:R-:W-:Y:S01]  /*c8b0*/  ISETP.NE.AND P1, PT, R94, RZ, PT ;  /* 0x000000ff5e00720c */ /* 0x000fe20003f25270 */
[----:B------:R-:W-:Y:S01]  /*c8c0*/  IMAD.WIDE.U32.X R106, R51, R32, R106, P5 ;  /* 0x00000020336a7225 */ /* 0x000fe200028e046a */
[----:B------:R-:W-:-:S03]  /*c8d0*/  IADD3 R125, P5, PT, R114, R125, RZ ;  /* 0x0000007d727d7210 */ /* 0x000fc60007fbe0ff */
[----:B------:R-:W-:Y:S02]  /*c8e0*/  IMAD.X R109, RZ, RZ, RZ, P6 ;  /* 0x000000ffff6d7224 */ /* 0x000fe400030e06ff */
[----:B------:R-:W-:Y:S02]  /*c8f0*/  IMAD.X R52, R115, 0x1, R52, P5 ;  /* 0x0000000173347824 */ /* 0x000fe400028e0634 */
[----:B------:R-:W-:Y:S01]  /*c900*/  IMAD.WIDE.U32.X R108, R33, R93, R108, P1 ;  /* 0x0000005d216c7225 */ /* 0x000fe200008e046c */
[----:B------:R-:W-:Y:S02]  /*c910*/  ISETP.GE.U32.AND P1, PT, R125, R114, PT ;  /* 0x000000727d00720c */ /* 0x000fe40003f26070 */
[----:B------:R-:W-:Y:S01]  /*c920*/  IADD3 R125, P5, PT, R121, R125, RZ ;  /* 0x0000007d797d7210 */ /* 0x000fe20007fbe0ff */
[----:B------:R-:W-:Y:S01]  /*c930*/  IMAD.WIDE.U32 R32, R99, R92, RZ ;  /* 0x0000005c63207225 */ /* 0x000fe200078e00ff */
[----:B------:R-:W-:Y:S02]  /*c940*/  ISETP.GE.U32.AND.EX P1, PT, R52, R115, PT, P1 ;  /* 0x000000733400720c */ /* 0x000fe40003f26110 */
[----:B------:R-:W-:Y:S01]  /*c950*/  ISETP.GE.U32.AND P6, PT, R125, R121, PT ;  /* 0x000000797d00720c */ /* 0x000fe20003fc6070 */
[----:B------:R-:W-:Y:S01]  /*c960*/  IMAD.X R105, R96, 0x1, R52, P5 ;  /* 0x0000000160697824 */ /* 0x000fe200028e0634 */
[----:B------:R-:W-:Y:S01]  /*c970*/  SEL R51, RZ, 0x1, P1 ;  /* 0x00000001ff337807 */ /* 0x000fe20000800000 */
[----:B------:R-:W-:-:S02]  /*c980*/  IMAD.MOV.U32 R52, RZ, RZ, R97 ;  /* 0x000000ffff347224 */ /* 0x000fc400078e0061 */
[C---:B------:R-:W-:Y:S01]  /*c990*/  IMAD.WIDE.U32 R32, P5, R98.reuse, R93, R32 ;  /* 0x0000005d62207225 */ /* 0x040fe200078a0020 */
[----:B------:R-:W-:Y:S02]  /*c9a0*/  ISETP.GE.U32.AND.EX P2, PT, R105, R96, PT, P6 ;  /* 0x000000606900720c */ /* 0x000fe40003f46160 */
[----:B------:R-:W-:Y:S01]  /*c9b0*/  IADD3 R115, P1, PT, R51, R108, RZ ;  /* 0x0000006c33737210 */ /* 0x000fe20007f3e0ff */
[----:B------:R-:W-:Y:S01]  /*c9c0*/  IMAD.WIDE.U32 R94, R98, R92, RZ ;  /* 0x0000005c625e7225 */ /* 0x000fe200078e00ff */
[----:B------:R-:W-:-:S03]  /*c9d0*/  SEL R101, RZ, 0x1, P2 ;  /* 0x00000001ff657807 */ /* 0x000fc60001000000 */
[----:B------:R-:W-:-:S04]  /*c9e0*/  IMAD.WIDE.U32.X R52, R99, R91, R52, P0 ;  /* 0x0000005b63347225 */ /* 0x000fc800000e0434 */
[----:B------:R-:W-:Y:S01]  /*c9f0*/  IMAD.X R97, RZ, RZ, RZ, P5 ;  /* 0x000000ffff617224 */ /* 0x000fe200028e06ff */
[----:B------:R-:W-:Y:S01]  /*ca00*/  IADD3 R125, P5, PT, R118, R125, RZ ;  /* 0x0000007d767d7210 */ /* 0x000fe20007fbe0ff */
[----:B------:R-:W-:Y:S01]  /*ca10*/  IMAD.X R121, RZ, RZ, R109, P1 ;  /* 0x000000ffff797224 */ /* 0x000fe200008e066d */
[----:B------:R-:W-:Y:S01]  /*ca20*/  ISETP.GE.U32.AND P1, PT, R28, R119, PT ;  /* 0x000000771c00720c */ /* 0x000fe20003f26070 */
[----:B------:R-:W-:Y:S01]  /*ca30*/  IMAD.MOV.U32 R96, RZ, RZ, R33 ;  /* 0x000000ffff607224 */ /* 0x000fe200078e0021 */
[----:B------:R-:W-:Y:S01]  /*ca40*/  IADD3 R101, P0, P2, R94, R52, R101 ;  /* 0x000000345e657210 */ /* 0x000fe20007a1e065 */
[----:B------:R-:W-:Y:S01]  /*ca50*/  IMAD.MOV.U32 R94, RZ, RZ, R103 ;  /* 0x000000ffff5e7224 */ /* 0x000fe200078e0067 */
[----:B------:R-:W-:Y:S01]  /*ca60*/  IADD3 R52, P6, PT, R95, R32, RZ ;  /* 0x000000205f347210 */ /* 0x000fe20007fde0ff */
[----:B------:R-:W-:Y:S01]  /*ca70*/  IMAD.X R95, RZ, RZ, RZ, P3 ;  /* 0x000000ffff5f7224 */ /* 0x000fe200018e06ff */
[----:B------:R-:W-:Y:S01]  /*ca80*/  ISETP.GE.U32.AND.EX P1, PT, R27, R100, PT, P1 ;  /* 0x000000641b00720c */ /* 0x000fe20003f26110 */
[----:B------:R-:W-:Y:S01]  /*ca90*/  IMAD.X R119, R102, 0x1, R105, P5 ;  /* 0x0000000166777824 */ /* 0x000fe200028e0669 */
[----:B------:R-:W-:Y:S01]  /*caa0*/  ISETP.NE.U32.AND P5, PT, R115, RZ, PT ;  /* 0x000000ff7300720c */ /* 0x000fe20003fa5070 */
[----:B------:R-:W-:Y:S01]  /*cab0*/  IMAD.WIDE.U32.X R96, R99, R93, R96, P6 ;  /* 0x0000005d63607225 */ /* 0x000fe200030e0460 */
[----:B------:R-:W-:-:S02]  /*cac0*/  ISETP.GE.U32.AND P3, PT, R125, R118, PT ;  /* 0x000000767d00720c */ /* 0x000fc40003f66070 */
[----:B------:R-:W-:Y:S01]  /*cad0*/  IADD3.X R105, PT, PT, R52, R53, RZ, P0, P2 ;  /* 0x0000003534697210 */ /* 0x000fe200007e44ff */
[----:B------:R-:W-:Y:S01]  /*cae0*/  IMAD.WIDE.U32.X R52, R29, R89, R94, P4 ;  /* 0x000000591d347225 */ /* 0x000fe200020e045e */
[----:B------:R-:W-:Y:S02]  /*caf0*/  SEL R95, RZ, 0x1, P1 ;  /* 0x00000001ff5f7807 */ /* 0x000fe40000800000 */
[----:B------:R-:W-:Y:S01]  /*cb00*/  ISETP.NE.AND.EX P1, PT, R121, RZ, PT, P5 ;  /* 0x000000ff7900720c */ /* 0x000fe20003f25350 */
[----:B------:R-:W-:Y:S01]  /*cb10*/  IMAD.WIDE.U32 R32, R29, R90, RZ ;  /* 0x0000005a1d207225 */ /* 0x000fe200078e00ff */
[----:B------:R-:W-:Y:S02]  /*cb20*/  ISETP.GE.U32.AND.EX P2, PT, R119, R102, PT, P3 ;  /* 0x000000667700720c */ /* 0x000fe40003f46130 */
[----:B------:R-:W-:Y:S01]  /*cb30*/  IADD3 R114, P5, PT, R95, R106, RZ ;  /* 0x0000006a5f727210 */ /* 0x000fe20007fbe0ff */
[----:B------:R-:W-:Y:S01]  /*cb40*/  IMAD.WIDE.U32 R98, R30, R90, RZ ;  /* 0x0000005a1e627225 */ /* 0x000fe200078e00ff */
[----:B------:R-:W-:-:S03]  /*cb50*/  SEL R51, RZ, 0x1, P2 ;  /* 0x00000001ff337807 */ /* 0x000fc60001000000 */
[----:B------:R-:W-:Y:S01]  /*cb60*/  IMAD R94, R119, R84, RZ ;  /* 0x00000054775e7224 */ /* 0x000fe200078e02ff */
[----:B------:R-:W-:Y:S01]  /*cb70*/  IADD3 R34, P2, P3, R98, R52, R51 ;  /* 0x0000003462227210 */ /* 0x000fe20007b5e033 */
[----:B------:R-:W-:-:S04]  /*cb80*/  IMAD.WIDE.U32 R32, P0, R30, R91, R32 ;  /* 0x0000005b1e207225 */ /* 0x000fc80007800020 */
[----:B------:R-:W-:Y:S01]  /*cb90*/  IMAD R51, R125, R85, R94 ;  /* 0x000000557d337224 */ /* 0x000fe200078e025e */
[----:B------:R-:W-:Y:S01]  /*cba0*/  IADD3 R99, P4, PT, R99, R32, RZ ;  /* 0x0000002063637210 */ /* 0x000fe20007f9e0ff */
[----:B------:R-:W-:-:S04]  /*cbb0*/  IMAD.WIDE.U32 R94, R125, R84, RZ ;  /* 0x000000547d5e7225 */ /* 0x000fc800078e00ff */
[----:B------:R-:W-:Y:S02]  /*cbc0*/  IMAD.X R109, RZ, RZ, R107, P5 ;  /* 0x000000ffff6d7224 */ /* 0x000fe400028e066b */
        /* <DEDUP_REMOVED lines=26> */
.L_x_429:
[----:B------:R-:W-:Y:S05]  /*cd70*/  BSYNC.RECONVERGENT B1 ;  /* 0x0000000000017941 */ /* 0x000fea0003800200 */
.L_x_428:
[-C--:B------:R-:W-:Y:S01]  /*cd80*/  IMAD.WIDE.U32 R102, R108, R86.reuse, RZ ;  /* 0x000000566c667225 */ /* 0x080fe200078e00ff */
[----:B------:R-:W-:Y:S01]  /*cd90*/  IADD3.X R32, PT, PT, R99, R53, RZ, P2, P3 ;  /* 0x0000003563207210 */ /* 0x000fe200017e64ff */
[----:B------:R-:W-:Y:S01]  /*cda0*/  BSSY.RECONVERGENT B1, `(.L_x_430) ;  /* 0x0000044000017945 */ /* 0x000fe20003800200 */
[----:B------:R-:W-:Y:S01]  /*cdb0*/  IADD3 R120, P2, PT, R120, R101, RZ ;  /* 0x0000006578787210 */ /* 0x000fe20007f5e0ff */
[----:B------:R-:W-:Y:S01]  /*cdc0*/  IMAD.WIDE.U32 R52, R94, R86, RZ ;  /* 0x000000565e347225 */ /* 0x000fe200078e00ff */
[----:B------:R-:W-:Y:S02]  /*cdd0*/  LOP3.LUT R31, RZ, R125, RZ, 0x33, !PT ;  /* 0x0000007dff1f7212 */ /* 0x000fe400078e33ff */
[----:B------:R-:W-:Y:S01]  /*cde0*/  IADD3 R107, P6, PT, R34, R120, RZ ;  /* 0x00000078226b7210 */ /* 0x000fe20007fde0ff */
[----:B------:R-:W-:Y:S01]  /*cdf0*/  IMAD.WIDE.U32 R102, P1, R94, R87, R102 ;  /* 0x000000575e667225 */ /* 0x000fe20007820066 */
[----:B------:R-:W-:Y:S02]  /*ce00*/  ISETP.GE.U32.AND P5, PT, R120, R101, PT ;  /* 0x000000657800720c */ /* 0x000fe40003fa6070 */
[----:B------:R-:W-:Y:S01]  /*ce10*/  ISETP.GT.U32.AND P3, PT, R52, R31, PT ;  /* 0x0000001f3400720c */ /* 0x000fe20003f64070 */
[----:B------:R-:W-:Y:S01]  /*ce20*/  IMAD.X R122, R122, 0x1, R105, P2 ;  /* 0x000000017a7a7824 */ /* 0x000fe200010e0669 */
[----:B------:R-:W-:Y:S01]  /*ce30*/  IADD3 R98, P2, PT, R53, R102, RZ ;  /* 0x0000006635627210 */ /* 0x000fe20007f5e0ff */
[----:B------:R-:W-:Y:S01]  /*ce40*/  IMAD.X R101, RZ, RZ, RZ, P0 ;  /* 0x000000ffff657224 */ /* 0x000fe200000e06ff */
[----:B------:R-:W-:Y:S01]  /*ce50*/  ISETP.GE.U32.AND P0, PT, R107, R34, PT ;  /* 0x000000226b00720c */ /* 0x000fe20003f06070 */
[----:B------:R-:W-:Y:S01]  /*ce60*/  IMAD.X R102, R32, 0x1, R122, P6 ;  /* 0x0000000120667824 */ /* 0x000fe200030e067a */
[----:B------:R-:W-:Y:S01]  /*ce70*/  LOP3.LUT R31, RZ, R119, RZ, 0x33, !PT ;  /* 0x00000077ff1f7212 */ /* 0x000fe200078e33ff */
[----:B------:R-:W-:Y:S01]  /*ce80*/  IMAD.WIDE.U32 R52, R29, R92, RZ ;  /* 0x0000005c1d347225 */ /* 0x000fe200078e00ff */
[----:B------:R-:W-:-:S02]  /*ce90*/  ISETP.GE.U32.AND.EX P5, PT, R122, R105, PT, P5 ;  /* 0x000000697a00720c */ /* 0x000fc40003fa6150 */
[----:B------:R-:W-:Y:S01]  /*cea0*/  ISETP.GE.U32.AND.EX P6, PT, R102, R32, PT, P0 ;  /* 0x000000206600720c */ /* 0x000fe20003fc6100 */
[----:B------:R-:W-:Y:S01]  /*ceb0*/  IMAD.MOV.U32 R100, RZ, RZ, R33 ;  /* 0x000000ffff647224 */ /* 0x000fe200078e0021 */
[----:B------:R-:W-:Y:S01]  /*cec0*/  ISETP.GT.U32.AND.EX P3, PT, R98, R31, PT, P3 ;  /* 0x0000001f6200720c */ /* 0x000fe20003f64130 */
[----:B------:R-:W-:Y:S01]  /*ced0*/  IMAD.WIDE.U32 R52, P0, R30, R93, R52 ;  /* 0x0000005d1e347225 */ /* 0x000fe20007800034 */
[----:B------:R-:W-:Y:S02]  /*cee0*/  SEL R51, RZ, 0x1, P6 ;  /* 0x00000001ff337807 */ /* 0x000fe40003000000 */
[----:B------:R-:W-:Y:S01]  /*cef0*/  LOP3.LUT R26, R26, 0xfffffffe, RZ, 0xc0, !PT ;  /* 0xfffffffe1a1a7812 */ /* 0x000fe200078ec0ff */
[----:B------:R-:W-:-:S04]  /*cf00*/  IMAD.WIDE.U32 R30, R30, R92, RZ ;  /* 0x0000005c1e1e7225 */ /* 0x000fc800078e00ff */
[----:B------:R-:W-:Y:S01]  /*cf10*/  IMAD.WIDE.U32.X R100, R29, R91, R100, P4 ;  /* 0x0000005b1d647225 */ /* 0x000fe200020e0464 */
[----:B------:R-:W-:-:S03]  /*cf20*/  IADD3 R105, P6, PT, R31, R52, RZ ;  /* 0x000000341f697210 */ /* 0x000fc60007fde0ff */
[----:B------:R-:W-:Y:S01]  /*cf30*/  IMAD.X R33, RZ, RZ, RZ, P1 ;  /* 0x000000ffff217224 */ /* 0x000fe200008e06ff */
[----:B------:R-:W-:Y:S01]  /*cf40*/  IADD3 R51, P1, P4, R30, R100, R51 ;  /* 0x000000641e337210 */ /* 0x000fe20007c3e033 */
[----:B------:R-:W-:-:S03]  /*cf50*/  IMAD.WIDE.U32 R98, R108, R88, RZ ;  /* 0x000000586c627225 */ /* 0x000fc600078e00ff */
[----:B------:R-:W-:Y:S01]  /*cf60*/  IADD3.X R34, PT, PT, R105, R101, RZ, P1, P4 ;  /* 0x0000006569227210 */ /* 0x000fe20000fe84ff */
[----:B------:R-:W-:Y:S01]  /*cf70*/  IMAD.MOV.U32 R32, RZ, RZ, R103 ;  /* 0x000000ffff207224 */ /* 0x000fe200078e0067 */
[----:B------:R-:W-:Y:S01]  /*cf80*/  SEL R103, RZ, 0x1, !P3 ;  /* 0x00000001ff677807 */ /* 0x000fe20005800000 */
[----:B------:R-:W-:Y:S01]  /*cf90*/  IMAD.WIDE.U32 R30, R94, R88, RZ ;  /* 0x000000585e1e7225 */ /* 0x000fe200078e00ff */
[----:B------:R-:W-:Y:S02]  /*cfa0*/  SEL R101, RZ, 0x1, P5 ;  /* 0x00000001ff657807 */ /* 0x000fe40002800000 */
[----:B------:R-:W-:Y:S01]  /*cfb0*/  @P6 LOP3.LUT R26, R26, 0x1, RZ, 0xfc, !PT ;  /* 0x000000011a1a6812 */ /* 0x000fe200078efcff */
[----:B------:R-:W-:-:S04]  /*cfc0*/  IMAD.WIDE.U32.X R32, R108, R87, R32, P2 ;  /* 0x000000576c207225 */ /* 0x000fc800010e0420 */
[----:B------:R-:W-:Y:S01]  /*cfd0*/  IMAD.WIDE.U32 R98, P2, R94, R89, R98 ;  /* 0x000000595e627225 */ /* 0x000fe20007840062 */
[----:B------:R-:W-:Y:S02]  /*cfe0*/  IADD3 R30, P3, P5, R30, R32, R103 ;  /* 0x000000201e1e7210 */ /* 0x000fe40007d7e067 */
[----:B------:R-:W-:Y:S02]  /*cff0*/  IADD3 R103, P1, PT, R101, R96, RZ ;  /* 0x0000006065677210 */ /* 0x000fe40007f3e0ff */
[----:B------:R-:W-:-:S03]  /*d000*/  IADD3 R31, P4, PT, R31, R98, RZ ;  /* 0x000000621f1f7210 */ /* 0x000fc60007f9e0ff */
[----:B------:R-:W-:Y:S01]  /*d010*/  IMAD.X R100, RZ, RZ, R97, P1 ;  /* 0x000000ffff647224 */ /* 0x000fe200008e0661 */
[----:B------:R-:W-:Y:S01]  /*d020*/  IADD3.X R101, PT, PT, R31, R33, RZ, P3, P5 ;  /* 0x000000211f657210 */ /* 0x000fe20001fea4ff */
[----:B------:R-:W-:Y:S01]  /*d030*/  IMAD.X R31, RZ, RZ, RZ, P2 ;  /* 0x000000ffff1f7224 */ /* 0x000fe200010e06ff */
[----:B------:R-:W-:Y:S01]  /*d040*/  ISETP.NE.U32.AND P3, PT, R103, RZ, PT ;  /* 0x000000ff6700720c */ /* 0x000fe20003f65070 */
[----:B------:R-:W-:Y:S01]  /*d050*/  IMAD.WIDE.U32 R96, R108, R90, RZ ;  /* 0x0000005a6c607225 */ /* 0x000fe200078e00ff */
[----:B------:R-:W-:Y:S02]  /*d060*/  IADD3 R33, P5, PT, R30, R107, RZ ;  /* 0x0000006b1e217210 */ /* 0x000fe40007fbe0ff */
[----:B------:R-:W-:Y:S02]  /*d070*/  ISETP.NE.AND.EX P2, PT, R100, RZ, PT, P3 ;  /* 0x000000ff6400720c */ /* 0x000fe40003f45330 */
[----:B------:R-:W-:Y:S01]  /*d080*/  ISETP.GE.U32.AND P1, PT, R33, R30, PT ;  /* 0x0000001e2100720c */ /* 0x000fe20003f26070 */
[----:B------:R-:W-:-:S02]  /*d090*/  IMAD.X R32, R101, 0x1, R102, P5 ;  /* 0x0000000165207824 */ /* 0x000fc400028e0666 */
[----:B------:R-:W-:Y:S02]  /*d0a0*/  IMAD.MOV.U32 R30, RZ, RZ, R99 ;  /* 0x000000ffff1e7224 */ /* 0x000fe400078e0063 */
[----:B------:R-:W-:Y:S01]  /*d0b0*/  IMAD.WIDE.U32 R96, P3, R94, R91, R96 ;  /* 0x0000005b5e607225 */ /* 0x000fe20007860060 */
[----:B------:R-:W-:-:S03]  /*d0c0*/  ISETP.GE.U32.AND.EX P1, PT, R32, R101, PT, P1 ;  /* 0x000000652000720c */ /* 0x000fc60003f26110 */
[----:B------:R-:W-:Y:S01]  /*d0d0*/  IMAD.WIDE.U32 R98, R94, R90, RZ ;  /* 0x0000005a5e627225 */ /* 0x000fe200078e00ff */
[----:B------:R-:W-:-:S03]  /*d0e0*/  SEL R101, RZ, 0x1, P1 ;  /* 0x00000001ff657807 */ /* 0x000fc60000800000 */
        /* <DEDUP_REMOVED lines=15> */
.L_x_431:
[----:B------:R-:W-:Y:S05]  /*d1e0*/  BSYNC.RECONVERGENT B1 ;  /* 0x0000000000017941 */ /* 0x000fea0003800200 */
.L_x_430:
[----:B------:R-:W-:Y:S01]  /*d1f0*/  IADD3 R95, P2, PT, R99, R96, RZ ;  /* 0x00000060635f7210 */ /* 0x000fe20007f5e0ff */
[----:B------:R-:W-:Y:S01]  /*d200*/  IMAD.WIDE.U32 R102, R108, R92, RZ ;  /* 0x0000005c6c667225 */ /* 0x000fe200078e00ff */
[----:B------:R-:W-:Y:S01]  /*d210*/  IADD3 R98, P4, P5, R98, R30, R101 ;  /* 0x0000001e62627210 */ /* 0x000fe20007d9e065 */
[----:B------:R-:W-:Y:S01]  /*d220*/  BSSY.RECONVERGENT B1, `(.L_x_432) ;  /* 0x0000187000017945 */ /* 0x000fe20003800200 */
[----:B------:R-:W-:Y:S01]  /*d230*/  IADD3 R52, P1, PT, R104, R51, RZ ;  /* 0x0000003368347210 */ /* 0x000fe20007f3e0ff */
[----:B------:R-:W-:Y:S01]  /*d240*/  IMAD.X R101, RZ, RZ, RZ, P3 ;  /* 0x000000ffff657224 */ /* 0x000fe200018e06ff */
[----:B------:R-:W-:Y:S01]  /*d250*/  IADD3.X R95, PT, PT, R95, R31, RZ, P4, P5 ;  /* 0x0000001f5f5f7210 */ /* 0x000fe200027ea4ff */
[----:B------:R-:W-:Y:S01]  /*d260*/  IMAD.MOV.U32 R100, RZ, RZ, R97 ;  /* 0x000000ffff647224 */ /* 0x000fe200078e0061 */
[----:B------:R-:W-:Y:S01]  /*d270*/  IADD3 R31, P4, PT, R98, R52, RZ ;  /* 0x00000034621f7210 */ /* 0x000fe20007f9e0ff */
[----:B------:R-:W-:Y:S01]  /*d280*/  IMAD.X R115, R117, 0x1, R34, P1 ;  /* 0x0000000175737824 */ /* 0x000fe200008e0622 */
[----:B------:R-:W-:Y:S01]  /*d290*/  LOP3.LUT R26, R26, 0xfffffffb, RZ, 0xc0, !PT ;  /* 0xfffffffb1a1a7812 */ /* 0x000fe200078ec0ff */
[----:B------:R-:W-:Y:S01]  /*d2a0*/  IMAD.WIDE.U32 R96, P3, R94, R93, R102 ;  /* 0x0000005d5e607225 */ /* 0x000fe20007860066 */
[----:B------:R-:W-:-:S03]  /*d2b0*/  ISETP.GE.U32.AND P1, PT, R31, R98, PT ;  /* 0x000000621f00720c */ /* 0x000fc60003f26070 */
[----:B------:R-:W-:Y:S02]  /*d2c0*/  IMAD.X R30, R95, 0x1, R115, P4 ;  /* 0x000000015f1e7824 */ /* 0x000fe400020e0673 */
[----:B------:R-:W-:-:S03]  /*d2d0*/  IMAD.WIDE.U32 R98, R75, R10, RZ ;  /* 0x0000000a4b627225 */ /* 0x000fc600078e00ff */
[----:B------:R-:W-:Y:S01]  /*d2e0*/  ISETP.GE.U32.AND.EX P1, PT, R30, R95, PT, P1 ;  /* 0x0000005f1e00720c */ /* 0x000fe20003f26110 */
[----:B------:R-:W-:-:S03]  /*d2f0*/  IMAD.WIDE.U32 R94, R94, R92, RZ ;  /* 0x0000005c5e5e7225 */ /* 0x000fc600078e00ff */
[----:B------:R-:W-:Y:S01]  /*d300*/  SEL R117, RZ, 0x1, P1 ;  /* 0x00000001ff757807 */ /* 0x000fe20000800000 */
[----:B------:R-:W-:Y:S01]  /*d310*/  IMAD.WIDE.U32.X R100, R108, R91, R100, P2 ;  /* 0x0000005b6c647225 */ /* 0x000fe200010e0464 */
[----:B------:R-:W-:Y:S02]  /*d320*/  @P3 LOP3.LUT R26, R26, 0x4, RZ, 0xfc, !PT ;  /* 0x000000041a1a3812 */ /* 0x000fe400078efcff */
[----:B------:R-:W-:Y:S01]  /*d330*/  IADD3 R103, P4, PT, R95, R96, RZ ;  /* 0x000000605f677210 */ /* 0x000fe20007f9e0ff */
[----:B------:R-:W-:Y:S01]  /*d340*/  IMAD.WIDE.U32 R104, R74, R9, RZ ;  /* 0x000000094a687225 */ /* 0x000fe200078e00ff */
[----:B------:R-:W-:Y:S02]  /*d350*/  IADD3 R117, P1, P2, R94, R100, R117 ;  /* 0x000000645e757210 */ /* 0x000fe40007a3e075 */
[----:B------:R-:W-:Y:S01]  /*d360*/  LOP3.LUT R26, R26, 0xfffffffd, RZ, 0xc0, !PT ;  /* 0xfffffffd1a1a7812 */ /* 0x000fe200078ec0ff */
[----:B------:R-:W-:Y:S01]  /*d370*/  IMAD.WIDE.U32 R94, P3, R11, R74, R98 ;  /* 0x0000004a0b5e7225 */ /* 0x000fe20007860062 */
[----:B------:R-:W-:-:S03]  /*d380*/  IADD3.X R96, PT, PT, R103, R101, RZ, P1, P2 ;  /* 0x0000006567607210 */ /* 0x000fc60000fe44ff */
[----:B------:R-:W-:-:S04]  /*d390*/  IMAD.WIDE.U32 R98, R74, R10, RZ ;  /* 0x0000000a4a627225 */ /* 0x000fc800078e00ff */
[----:B------:R-:W-:Y:S01]  /*d3a0*/  IMAD.WIDE.U32 R102, R77, R10, RZ ;  /* 0x0000000a4d667225 */ /* 0x000fe200078e00ff */
[----:B------:R-:W-:Y:S02]  /*d3b0*/  IADD3 R99, P1, PT, R99, R94, RZ ;  /* 0x0000005e63637210 */ /* 0x000fe40007f3e0ff */
[----:B------:R-:W-:Y:S01]  /*d3c0*/  @P4 LOP3.LUT R26, R26, 0x2, RZ, 0xfc, !PT ;  /* 0x000000021a1a4812 */ /* 0x000fe200078efcff */
[----:B------:R-:W-:-:S04]  /*d3d0*/  IMAD.WIDE.U32 R100, R75, R9, RZ ;  /* 0x000000094b647225 */ /* 0x000fc800078e00ff */
[----:B------:R-:W-:Y:S02]  /*d3e0*/  IMAD.X R119, RZ, RZ, RZ, P3 ;  /* 0x000000ffff777224 */ /* 0x000fe400018e06ff */
[----:B------:R-:W-:Y:S02]  /*d3f0*/  IMAD.MOV.U32 R118, RZ, RZ, R95 ;  /* 0x000000ffff767224 */ /* 0x000fe400078e005f */
[----:B------:R-:W-:-:S04]  /*d400*/  IMAD.WIDE.U32 R102, P3, R11, R76, R102 ;  /* 0x0000004c0b667225 */ /* 0x000fc80007860066 */
[----:B------:R-:W-:-:S04]  /*d410*/  IMAD.WIDE.U32 R94, R76, R10, RZ ;  /* 0x0000000a4c5e7225 */ /* 0x000fc800078e00ff */
[----:B------:R-:W-:Y:S01]  /*d420*/  IMAD.WIDE.U32 R100, P2, R8, R74, R100 ;  /* 0x0000004a08647225 */ /* 0x000fe20007840064 */
[----:B------:R-:W-:-:S03]  /*d430*/  IADD3 R107, P4, PT, R95, R102, RZ ;  /* 0x000000665f6b7210 */ /* 0x000fc60007f9e0ff */
[----:B------:R-:W-:Y:S01]  /*d440*/  IMAD.WIDE.U32.X R118, R11, R75, R118, P1 ;  /* 0x0000004b0b767225 */ /* 0x000fe200008e0476 */
[----:B------:R-:W-:-:S03]  /*d450*/  IADD3 R95, P1, PT, R105, R100, RZ ;  /* 0x00000064695f7210 */ /* 0x000fc60007f3e0ff */
[----:B------:R-:W-:Y:S01]  /*d460*/  IMAD.X R105, RZ, RZ, RZ, P3 ;  /* 0x000000ffff697224 */ /* 0x000fe200018e06ff */
[----:B------:R-:W-:Y:S01]  /*d470*/  IADD3 R116, P5, P6, R94, R104, R118 ;  /* 0x000000685e747210 */ /* 0x000fe20007ebe076 */
[----:B------:R-:W-:Y:S02]  /*d480*/  IMAD.MOV.U32 R104, RZ, RZ, R103 ;  /* 0x000000ffff687224 */ /* 0x000fe400078e0067 */
[----:B------:R-:W-:Y:S01]  /*d490*/  IMAD.WIDE.U32 R102, R76, R9, RZ ;  /* 0x000000094c667225 */ /* 0x000fe200078e00ff */
[----:B------:R-:W-:Y:S02]  /*d4a0*/  IADD3.X R118, PT, PT, R107, R95, R119, P5, P6 ;  /* 0x0000005f6b767210 */ /* 0x000fe40002fec477 */
        /* <DEDUP_REMOVED lines=14> */
[----:B------:R-:W-:-:S03]  /*d590*/  IMAD.WIDE.U32.X R102, R8, R75, R102, P1 ;  /* 0x0000004b08667225 */ /* 0x000fc600008e0466 */
[----:B------:R-:W-:Y:S01]  /*d5a0*/  ISETP.GE.U32.AND.EX P5, PT, R44, R87, PT, P5 ;  /* 0x000000572c00720c */ /* 0x000fe20003fa6150 */
[----:B------:R-:W-:-:S03]  /*d5b0*/  IMAD.WIDE.U32 R106, R74, R6, RZ ;  /* 0x000000064a6a7225 */ /* 0x000fc600078e00ff */
[----:B------:R-:W-:Y:S01]  /*d5c0*/  SEL R120, RZ, 0xffffffff, P5 ;  /* 0xffffffffff787807 */ /* 0x000fe20002800000 */
[----:B------:R-:W-:Y:S01]  /*d5d0*/  IMAD.WIDE.U32.X R100, R8, R77, R100, P3 ;  /* 0x0000004d08647225 */ /* 0x000fe200018e0464 */
        /* <DEDUP_REMOVED lines=14> */
[----:B------:R-:W-:-:S03]  /*d6c0*/  IMAD.WIDE.U32 R104, R75, R6, RZ ;  /* 0x000000064b687225 */ /* 0x000fc600078e00ff */
[----:B------:R-:W-:Y:S01]  /*d6d0*/  ISETP.GE.U32.AND.EX P2, PT, R57, R94, PT, P2 ;  /* 0x0000005e3900720c */ /* 0x000fe20003f46120 */
[----:B------:R-:W-:-:S03]  /*d6e0*/  IMAD.WIDE.U32 R104, P1, R7, R74, R104 ;  /* 0x0000004a07687225 */ /* 0x000fc60007820068 */
        /* <DEDUP_REMOVED lines=10> */
[----:B------:R-:W-:Y:S01]  /*d790*/  IMAD.X R95, RZ, RZ, RZ, P1 ;  /* 0x000000ffff5f7224 */ /* 0x000fe200008e06ff */
[----:B------:R-:W-:Y:S02]  /*d7a0*/  IADD3 R122, P1, PT, R107, R104, RZ ;  /* 0x000000686b7a7210 */ /* 0x000fe40007f3e0ff */
[----:B------:R-:W-:-:S04]  /*d7b0*/  ISETP.GE.U32.AND.EX P4, PT, R128, R93, PT, P4 ;  /* 0x0000005d8000720c */ /* 0x000fc80003f86140 */
[----:B------:R-:W-:Y:S01]  /*d7c0*/  ISETP.GE.U32.AND.EX P2, PT, R113, R94, P4, P2 ;  /* 0x0000005e7100720c */ /* 0x000fe20002746120 */
[----:B------:R-:W-:Y:S01]  /*d7d0*/  IMAD.MOV.U32 R94, RZ, RZ, R105 ;  /* 0x000000ffff5e7224 */ /* 0x000fe200078e0069 */
[----:B------:R-:W-:Y:S01]  /*d7e0*/  IADD3 R121, P4, P5, R125, R106, R102 ;  /* 0x0000006a7d797210 */ /* 0x000fe20007d9e066 */
[----:B------:R-:W-:-:S03]  /*d7f0*/  IMAD.WIDE.U32 R106, R76, R6, RZ ;  /* 0x000000064c6a7225 */ /* 0x000fc600078e00ff */
[----:B------:R-:W-:Y:S01]  /*d800*/  IADD3.X R122, PT, PT, R127, R122, R103, P4, P5 ;  /* 0x0000007a7f7a7210 */ /* 0x000fe200027ea467 */
[----:B------:R-:W-:Y:S01]  /*d810*/  IMAD.WIDE.U32 R102, R77, R6, RZ ;  /* 0x000000064d667225 */ /* 0x000fe200078e00ff */
[----:B------:R-:W-:-:S04]  /*d820*/  ISETP.GE.U32.AND P3, PT, R121, R125, PT ;  /* 0x0000007d7900720c */ /* 0x000fc80003f66070 */
[----:B------:R-:W-:-:S04]  /*d830*/  ISETP.GE.U32.AND.EX P3, PT, R122, R127, PT, P3 ;  /* 0x0000007f7a00720c */ /* 0x000fc80003f66130 */
[----:B------:R-:W-:Y:S01]  /*d840*/  SEL R129, RZ, 0x1, P3 ;  /* 0x00000001ff817807 */ /* 0x000fe20001800000 */
[----:B------:R-:W-:-:S03]  /*d850*/  IMAD.WIDE.U32 R102, P3, R7, R76, R102 ;  /* 0x0000004c07667225 */ /* 0x000fc60007860066 */
[----:B------:R-:W-:Y:S01]  /*d860*/  IADD3 R129, P4, P5, R106, R100, R129 ;  /* 0x000000646a817210 */ /* 0x000fe20007d9e081 */
[----:B------:R-:W-:Y:S02]  /*d870*/  IMAD.X R105, RZ, RZ, RZ, P3 ;  /* 0x000000ffff697224 */ /* 0x000fe400018e06ff */
[----:B------:R-:W-:Y:S01]  /*d880*/  IMAD.MOV.U32 R104, RZ, RZ, R103 ;  /* 0x000000ffff687224 */ /* 0x000fe200078e0067 */
[----:B------:R-:W-:Y:S01]  /*d890*/  IADD3 R103, P3, PT, R107, R102, RZ ;  /* 0x000000666b677210 */ /* 0x000fe20007f7e0ff */
[----:B------:R-:W-:-:S03]  /*d8a0*/  IMAD.WIDE.U32 R106, R74, R4, RZ ;  /* 0x000000044a6a7225 */ /* 0x000fc600078e00ff */
[----:B------:R-:W-:Y:S01]  /*d8b0*/  IADD3.X R126, PT, PT, R103, R101, RZ, P4, P5 ;  /* 0x00000065677e7210 */ /* 0x000fe200027ea4ff */
[----:B------:R-:W-:Y:S01]  /*d8c0*/  IMAD.WIDE.U32 R102, R75, R4, RZ ;  /* 0x000000044b667225 */ /* 0x000fe200078e00ff */
[----:B------:R-:W-:-:S03]  /*d8d0*/  IADD3 R101, P4, PT, R131, -R92, RZ ;  /* 0x8000005c83657210 */ /* 0x000fc60007f9e0ff */
[----:B------:R-:W-:Y:S01]  /*d8e0*/  IMAD.WIDE.U32.X R104, R7, R77, R104, P3 ;  /* 0x0000004d07687225 */ /* 0x000fe200018e0468 */
[----:B------:R-:W-:-:S03]  /*d8f0*/  SEL R112, R101, R112, P2 ;  /* 0x0000007065707207 */ /* 0x000fc60001000000 */
[----:B------:R-:W-:-:S05]  /*d900*/  IMAD.X R100, R128, 0x1, ~R93, P4 ;  /* 0x0000000180647824 */ /* 0x000fca00020e0e5d */
[----:B------:R-:W-:Y:S01]  /*d910*/  SEL R113, R100, R113, P2 ;  /* 0x0000007164717207 */ /* 0x000fe20001000000 */
[----:B------:R-:W-:-:S04]  /*d920*/  IMAD.WIDE.U32.X R100, R7, R75, R94, P1 ;  /* 0x0000004b07647225 */ /* 0x000fc800008e045e */
[----:B------:R-:W-:-:S04]  /*d930*/  IMAD.WIDE.U32 R102, P1, R5, R74, R102 ;  /* 0x0000004a05667225 */ /* 0x000fc80007820066 */
        /* <DEDUP_REMOVED lines=8> */
[----:B------:R-:W-:Y:S01]  /*d9c0*/  IMAD.WIDE.U32.X R94, R5, R75, R94, P4 ;  /* 0x0000004b055e7225 */ /* 0x000fe200020e045e */
[----:B------:R-:W-:-:S04]  /*d9d0*/  ISETP.GE.U32.AND.EX P1, PT, R127, R126, PT, P1 ;  /* 0x0000007e7f00720c */ /* 0x000fc80003f26110 */
[----:B------:R-:W-:Y:S01]  /*d9e0*/  SEL R129, RZ, 0x1, P1 ;  /* 0x00000001ff817807 */ /* 0x000fe20000800000 */
[----:B------:R-:W-:-:S04]  /*d9f0*/  IMAD.WIDE.U32 R100, P1, R5, R76, R100 ;  /* 0x0000004c05647225 */ /* 0x000fc80007820064 */
[----:B------:R-:W-:Y:S01]  /*da00*/  IMAD.X R103, RZ, RZ, RZ, P1 ;  /* 0x000000ffff677224 */ /* 0x000fe200008e06ff */
[----:B------:R-:W-:Y:S01]  /*da10*/  IADD3 R107, P1, PT, R107, R100, RZ ;  /* 0x000000646b6b7210 */ /* 0x000fe20007f3e0ff */
[----:B------:R-:W-:Y:S01]  /*da20*/  IMAD.MOV.U32 R102, RZ, RZ, R101 ;  /* 0x000000ffff667224 */ /* 0x000fe200078e0065 */
[----:B------:R-:W-:-:S03]  /*da30*/  IADD3 R101, P3, P5, R106, R104, R129 ;  /* 0x000000686a657210 */ /* 0x000fc60007d7e081 */
[----:B------:R-:W-:Y:S01]  /*da40*/  IMAD.WIDE.U32.X R102, R5, R77, R102, P1 ;  /* 0x0000004d05667225 */ /* 0x000fe200008e0466 */
[----:B------:R-:W-:Y:S02]  /*da50*/  IADD3.X R105, PT, PT, R107, R105, RZ, P3, P5 ;  /* 0x000000696b697210 */ /* 0x000fe40001fea4ff */
[----:B------:R-:W-:-:S04]  /*da60*/  IADD3 R123, P3, PT, R123, -R90, RZ ;  /* 0x8000005a7b7b7210 */ /* 0x000fc80007f7e0ff */
[----:B------:R-:W-:Y:S01]  /*da70*/  SEL R106, R123, R56, P2 ;  /* 0x000000387b6a7207 */ /* 0x000fe20001000000 */
[----:B------:R-:W-:-:S05]  /*da80*/  IMAD.X R124, R124, 0x1, ~R91, P3 ;  /* 0x000000017c7c7824 */ /* 0x000fca00018e0e5b */
[----:B------:R-:W-:Y:S02]  /*da90*/  SEL R107, R124, R57, P2 ;  /* 0x000000397c6b7207 */ /* 0x000fe40001000000 */
        /* <DEDUP_REMOVED lines=9> */
[----:B------:R-:W-:Y:S01]  /*db30*/  IADD3 R101, P4, PT, R95, R100, RZ ;  /* 0x000000645f657210 */ /* 0x000fe20007f9e0ff */
[----:B------:R-:W-:-:S04]  /*db40*/  IMAD.WIDE.U32 R104, R78, R9, RZ ;  /* 0x000000094e687225 */ /* 0x000fc800078e00ff */
        /* <DEDUP_REMOVED lines=24> */
[----:B------:R-:W-:Y:S02]  /*dcd0*/  IADD3 R57, P4, PT, R105, R56, RZ ;  /* 0x0000003869397210 */ /* 0x000fe40007f9e0ff */
[----:B------:R-:W-:Y:S02]  /*dce0*/  IADD3 R105, P5, P6, R104, R100, R127 ;  /* 0x0000006468697210 */ /* 0x000fe40007ebe07f */
[----:B------:R-:W-:Y:S01]  /*dcf0*/  SEL R127, RZ, 0x1, P3 ;  /* 0x00000001ff7f7807 */ /* 0x000fe20001800000 */
[----:B------:R-:W-:Y:S01]  /*dd00*/  IMAD.WIDE.U32.X R94, R7, R79, R94, P4 ;  /* 0x0000004f075e7225 */ /* 0x000fe200020e045e */
[----:B------:R-:W-:Y:S02]  /*dd10*/  IADD3.X R101, PT, PT, R57, R101, RZ, P5, P6 ;  /* 0x0000006539657210 */ /* 0x000fe40002fec4ff */
[----:B------:R-:W-:-:S04]  /*dd20*/  IADD3 R56, P5, PT, R119, -R88, RZ ;  /* 0x8000005877387210 */ /* 0x000fc80007fbe0ff */
[----:B------:R-:W-:Y:S01]  /*dd30*/  SEL R45, R56, R45, P2 ;  /* 0x0000002d382d7207 */ /* 0x000fe20001000000 */
[----:B------:R-:W-:Y:S01]  /*dd40*/  IMAD.X R57, R120, 0x1, ~R89, P5 ;  /* 0x0000000178397824 */ /* 0x000fe200028e0e59 */
[----:B------:R-:W-:-:S04]  /*dd50*/  SEL R56, R86, RZ, P2 ;  /* 0x000000ff56387207 */ /* 0x000fc80001000000 */
[----:B------:R-:W-:Y:S02]  /*dd60*/  SEL R46, R57, R46, P2 ;  /* 0x0000002e392e7207 */ /* 0x000fe40001000000 */
[----:B------:R-:W-:Y:S02]  /*dd70*/  SEL R57, R87, RZ, P2 ;  /* 0x000000ff57397207 */ /* 0x000fe40001000000 */
[----:B------:R-:W-:Y:S01]  /*dd80*/  IADD3 R43, P2, PT, -R56, R43, RZ ;  /* 0x0000002b382b7210 */ /* 0x000fe20007f5e1ff */
[----:B------:R-:W-:-:S04]  /*dd90*/  IMAD.MOV.U32 R56, RZ, RZ, R53 ;  /* 0x000000ffff387224 */ /* 0x000fc800078e0035 */
[----:B------:R-:W-:Y:S02]  /*dda0*/  IMAD.X R44, R44, 0x1, ~R57, P2 ;  /* 0x000000012c2c7824 */ /* 0x000fe400010e0e39 */
[----:B------:R-:W-:Y:S01]  /*ddb0*/  IMAD.X R57, RZ, RZ, RZ, P0 ;  /* 0x000000ffff397224 */ /* 0x000fe200000e06ff */
        /* <DEDUP_REMOVED lines=9> */
[----:B------:R-:W-:Y:S01]  /*de50*/  IMAD.X R53, RZ, RZ, RZ, P0 ;  /* 0x000000ffff357224 */ /* 0x000fe200000e06ff */
[----:B------:R-:W-:Y:S02]  /*de60*/  IADD3 R105, P4, PT, R105, R100, RZ ;  /* 0x0000006469697210 */ /* 0x000fe40007f9e0ff */
[----:B------:R-:W-:Y:S02]  /*de70*/  IADD3 R127, P0, P1, R104, R102, R127 ;  /* 0x00000066687f7210 */ /* 0x000fe4000791e07f */
[----:B------:R-:W-:Y:S01]  /*de80*/  IADD3.X R124, PT, PT, R105, R95, RZ, P2, P5 ;  /* 0x0000005f697c7210 */ /* 0x000fe200017ea4ff */
[----:B------:R-:W-:Y:S01]  /*de90*/  IMAD.WIDE.U32 R94, R80, R10, RZ ;  /* 0x0000000a505e7225 */ /* 0x000fe200078e00ff */
[----:B------:R-:W-:Y:S02]  /*dea0*/  ISETP.GE.U32.AND P2, PT, R52, R51, PT ;  /* 0x000000333400720c */ /* 0x000fe40003f46070 */
[----:B------:R-:W-:Y:S01]  /*deb0*/  IADD3.X R129, PT, PT, R124, R103, RZ, P0, P1 ;  /* 0x000000677c817210 */ /* 0x000fe200007e24ff */
[----:B------:R-:W-:Y:S01]  /*dec0*/  IMAD.MOV.U32 R52, RZ, RZ, R101 ;  /* 0x000000ffff347224 */ /* 0x000fe200078e0065 */
[----:B------:R-:W-:Y:S01]  /*ded0*/  ISETP.GE.U32.AND P0, PT, R127, R104, PT ;  /* 0x000000687f00720c */ /* 0x000fe20003f06070 */
[----:B------:R-:W-:-:S04]  /*dee0*/  IMAD.WIDE.U32 R100, R81, R10, RZ ;  /* 0x0000000a51647225 */ /* 0x000fc800078e00ff */
[----:B------:R-:W-:-:S04]  /*def0*/  IMAD.WIDE.U32.X R52, R5, R79, R52, P4 ;  /* 0x0000004f05347225 */ /* 0x000fc800020e0434 */
        /* <DEDUP_REMOVED lines=33> */
[----:B------:R-:W-:Y:S01]  /*e110*/  ISETP.GE.U32.AND.EX P3, PT, R115, R34, PT, P2 ;  /* 0x000000227300720c */ /* 0x000fe20003f66120 */
[----:B------:R-:W-:Y:S01]  /*e120*/  IMAD.WIDE.U32 R94, R81, R4, RZ ;  /* 0x00000004515e7225 */ /* 0x000fe200078e00ff */
[----:B------:R-:W-:-:S05]  /*e130*/  IADD3 R115, P1, PT, R100, R127, RZ ;  /* 0x0000007f64737210 */ /* 0x000fca0007f3e0ff */
[----:B------:R-:W-:Y:S01]  /*e140*/  IMAD.X R105, R104, 0x1, R129, P1 ;  /* 0x0000000168697824 */ /* 0x000fe200008e0681 */
[----:B------:R-:W-:Y:S01]  /*e150*/  ISETP.GE.U32.AND P1, PT, R115, R100, PT ;  /* 0x000000647300720c */ /* 0x000fe20003f26070 */
[----:B------:R-:W-:-:S03]  /*e160*/  IMAD.WIDE.U32 R100, R80, R4, RZ ;  /* 0x0000000450647225 */ /* 0x000fc600078e00ff */
[----:B------:R-:W-:-:S04]  /*e170*/  ISETP.GE.U32.AND.EX P1, PT, R105, R104, PT, P1 ;  /* 0x000000686900720c */ /* 0x000fc80003f26110 */
[----:B------:R-:W-:Y:S01]  /*e180*/  SEL R125, RZ, 0x1, P1 ;  /* 0x00000001ff7d7807 */ /* 0x000fe20000800000 */
[----:B------:R-:W-:-:S03]  /*e190*/  IMAD.WIDE.U32 R94, P1, R5, R80, R94 ;  /* 0x00000050055e7225 */ /* 0x000fc6000782005e */
[----:B------:R-:W-:Y:S02]  /*e1a0*/  IADD3 R125, P5, P6, R100, R102, R125 ;  /* 0x00000066647d7210 */ /* 0x000fe40007ebe07d */
[----:B------:R-:W-:-:S04]  /*e1b0*/  IADD3 R127, P2, PT, R101, R94, RZ ;  /* 0x0000005e657f7210 */ /* 0x000fc80007f5e0ff */
[----:B------:R-:W-:Y:S02]  /*e1c0*/  IADD3.X R127, PT, PT, R127, R103, RZ, P5, P6 ;  /* 0x000000677f7f7210 */ /* 0x000fe40002fec4ff */
[C---:B------:R-:W-:Y:S02]  /*e1d0*/  LOP3.LUT P6, RZ, R26.reuse, 0x1, RZ, 0xc0, !PT ;  /* 0x000000011aff7812 */ /* 0x040fe400078cc0ff */
[----:B------:R-:W-:-:S03]  /*e1e0*/  LOP3.LUT R26, R26, 0xfffffffe, RZ, 0xc0, !PT ;  /* 0xfffffffe1a1a7812 */ /* 0x000fc600078ec0ff */
[----:B------:R-:W-:Y:S01]  /*e1f0*/  IMAD.WIDE.U32.X R56, R29, R93, R56, P6 ;  /* 0x0000005d1d387225 */ /* 0x000fe200030e0438 */
[----:B------:R-:W-:-:S04]  /*e200*/  SEL R29, RZ, 0x1, P3 ;  /* 0x00000001ff1d7807 */ /* 0x000fc80001800000 */
[----:B------:R-:W-:-:S05]  /*e210*/  IADD3 R29, P3, PT, R29, R56, RZ ;  /* 0x000000381d1d7210 */ /* 0x000fca0007f7e0ff */
[----:B------:R-:W-:Y:S01]  /*e220*/  IMAD.X R34, RZ, RZ, R57, P3 ;  /* 0x000000ffff227224 */ /* 0x000fe200018e0639 */
[----:B------:R-:W-:Y:S02]  /*e230*/  ISETP.GE.U32.AND.EX P3, PT, R129, R124, PT, P0 ;  /* 0x0000007c8100720c */ /* 0x000fe40003f66100 */
[----:B------:R-:W-:Y:S02]  /*e240*/  ISETP.NE.U32.AND P0, PT, R29, RZ, PT ;  /* 0x000000ff1d00720c */ /* 0x000fe40003f05070 */
[----:B------:R-:W-:Y:S02]  /*e250*/  SEL R94, RZ, 0x1, P3 ;  /* 0x00000001ff5e7807 */ /* 0x000fe40001800000 */
[----:B------:R-:W-:Y:S02]  /*e260*/  ISETP.NE.AND.EX P0, PT, R34, RZ, PT, P0 ;  /* 0x000000ff2200720c */ /* 0x000fe40003f05300 */
[----:B------:R-:W-:Y:S02]  /*e270*/  IADD3 R94, P3, P4, R125, R52, R94 ;  /* 0x000000347d5e7210 */ /* 0x000fe40007c7e05e */
[----:B------:R-:W-:-:S02]  /*e280*/  LOP3.LUT R129, RZ, R98, RZ, 0x33, !PT ;  /* 0x00000062ff817212 */ /* 0x000fc400078e33ff */
[----:B------:R-:W-:Y:S01]  /*e290*/  IADD3.X R124, PT, PT, R127, R53, RZ, P3, P4 ;  /* 0x000000357f7c7210 */ /* 0x000fe20001fe84ff */
[----:B------:R-:W-:-:S06]  /*e2a0*/  IMAD.WIDE.U32 R52, R98, R84, RZ ;  /* 0x0000005462347225 */ /* 0x000fcc00078e00ff */
[----:B------:R-:W-:Y:S01]  /*e2b0*/  @P0 IADD3 R131, P3, PT, R29, R28, RZ ;  /* 0x0000001c1d830210 */ /* 0x000fe20007f7e0ff */
[----:B------:R-:W-:-:S04]  /*e2c0*/  IMAD.WIDE.U32 R100, R52, R86, RZ ;  /* 0x0000005634647225 */ /* 0x000fc800078e00ff */
[----:B------:R-:W-:Y:S01]  /*e2d0*/  @P0 IMAD.X R34, R34, 0x1, R27, P3 ;  /* 0x0000000122220824 */ /* 0x000fe200018e061b */
[----:B------:R-:W-:Y:S01]  /*e2e0*/  @P0 ISETP.GE.U32.AND P3, PT, R131, R28, PT ;  /* 0x0000001c8300020c */ /* 0x000fe20003f66070 */
[----:B------:R-:W-:-:S03]  /*e2f0*/  @P0 IMAD.MOV.U32 R28, RZ, RZ, R131 ;  /* 0x000000ffff1c0224 */ /* 0x000fc600078e0083 */
[----:B------:R-:W-:Y:S01]  /*e300*/  @P0 ISETP.GE.U32.AND.EX P3, PT, R34, R27, PT, P3 ;  /* 0x0000001b2200020c */ /* 0x000fe20003f66130 */
[----:B------:R-:W-:-:S03]  /*e310*/  @P0 IMAD.MOV.U32 R27, RZ, RZ, R34 ;  /* 0x000000ffff1b0224 */ /* 0x000fc600078e0022 */
[----:B------:R-:W-:-:S04]  /*e320*/  @P0 SEL R29, RZ, 0x1, P3 ;  /* 0x00000001ff1d0807 */ /* 0x000fc80001800000 */
[----:B------:R-:W-:Y:S01]  /*e330*/  @P0 IADD3 R114, P3, PT, R29, R114, RZ ;  /* 0x000000721d720210 */ /* 0x000fe20007f7e0ff */
[----:B------:R-:W-:Y:S01]  /*e340*/  IMAD R29, R99, R84, RZ ;  /* 0x00000054631d7224 */ /* 0x000fe200078e02ff */
[----:B------:R-:W-:-:S03]  /*e350*/  LOP3.LUT R99, RZ, R99, RZ, 0x33, !PT ;  /* 0x00000063ff637212 */ /* 0x000fc600078e33ff */
[----:B------:R-:W-:-:S04]  /*e360*/  IMAD R29, R98, R85, R29 ;  /* 0x00000055621d7224 */ /* 0x000fc800078e021d */
[----:B------:R-:W-:-:S04]  /*e370*/  IMAD.IADD R29, R53, 0x1, R29 ;  /* 0x00000001351d7824 */ /* 0x000fc800078e021d */
        /* <DEDUP_REMOVED lines=49> */
[----:B------:R-:W-:Y:S01]  /*e690*/  IADD3 R28, P5, PT, R28, R117, RZ ;  /* 0x000000751c1c7210 */ /* 0x000fe20007fbe0ff */
[----:B------:R-:W-:-:S04]  /*e6a0*/  IMAD.WIDE.U32.X R52, R108, R93, R52, P6 ;  /* 0x0000005d6c347225 */ /* 0x000fc800030e0434 */
[----:B------:R-:W-:Y:S01]  /*e6b0*/  IMAD.X R27, R27, 0x1, R96, P5 ;  /* 0x000000011b1b7824 */ /* 0x000fe200028e0660 */
[----:B------:R-:W-:-:S04]  /*e6c0*/  ISETP.GE.U32.AND P5, PT, R28, R117, PT ;  /* 0x000000751c00720c */ /* 0x000fc80003fa6070 */
[----:B------:R-:W-:Y:S01]  /*e6d0*/  ISETP.GE.U32.AND.EX P5, PT, R27, R96, PT, P5 ;  /* 0x000000601b00720c */ /* 0x000fe20003fa6150 */
[----:B------:R-:W-:-:S03]  /*e6e0*/  IMAD.MOV.U32 R96, RZ, RZ, R95 ;  /* 0x000000ffff607224 */ /* 0x000fc600078e005f */
[----:B------:R-:W-:Y:S01]  /*e6f0*/  SEL R103, RZ, 0x1, P5 ;  /* 0x00000001ff677807 */ /* 0x000fe20002800000 */
[----:B------:R-:W-:Y:S01]  /*e700*/  IMAD.WIDE.U32.X R96, R5, R81, R96, P2 ;  /* 0x0000005105607225 */ /* 0x000fe200010e0460 */
[----:B------:R-:W-:Y:S02]  /*e710*/  ISETP.GE.U32.AND P2, PT, R94, R125, PT ;  /* 0x0000007d5e00720c */ /* 0x000fe40003f46070 */
[----:B------:R-:W-:Y:S02]  /*e720*/  IADD3 R103, P1, P5, R114, R52, R103 ;  /* 0x0000003472677210 */ /* 0x000fe40007d3e067 */
[----:B------:R-:W-:-:S04]  /*e730*/  ISETP.GE.U32.AND.EX P2, PT, R124, R127, PT, P2 ;  /* 0x0000007f7c00720c */ /* 0x000fc80003f46120 */
[----:B------:R-:W-:-:S04]  /*e740*/  SEL R95, RZ, 0x1, P2 ;  /* 0x00000001ff5f7807 */ /* 0x000fc80001000000 */
[----:B------:R-:W-:Y:S01]  /*e750*/  IADD3 R95, P2, PT, R95, R96, RZ ;  /* 0x000000605f5f7210 */ /* 0x000fe20007f5e0ff */
[----:B------:R-:W-:-:S04]  /*e760*/  IMAD.MOV.U32 R96, RZ, RZ, R57 ;  /* 0x000000ffff607224 */ /* 0x000fc800078e0039 */
[----:B------:R-:W-:Y:S01]  /*e770*/  IMAD.X R114, RZ, RZ, R97, P2 ;  /* 0x000000ffff727224 */ /* 0x000fe200010e0661 */
[----:B------:R-:W-:Y:S01]  /*e780*/  IADD3 R100, P2, PT, R56, R51, RZ ;  /* 0x0000003338647210 */ /* 0x000fe20007f5e0ff */
[----:B------:R-:W-:-:S03]  /*e790*/  IMAD.X R97, RZ, RZ, RZ, P3 ;  /* 0x000000ffff617224 */ /* 0x000fc600018e06ff */
[----:B------:R-:W-:Y:S01]  /*e7a0*/  ISETP.GE.U32.AND P3, PT, R100, R56, PT ;  /* 0x000000386400720c */ /* 0x000fe20003f66070 */
[----:B------:R-:W-:Y:S02]  /*e7b0*/  IMAD.X R119, R98, 0x1, R119, P2 ;  /* 0x0000000162777824 */ /* 0x000fe400010e0677 */
[----:B------:R-:W-:-:S03]  /*e7c0*/  IMAD.WIDE.U32.X R96, R29, R93, R96, P4 ;  /* 0x0000005d1d607225 */ /* 0x000fc600020e0460 */
[----:B------:R-:W-:Y:S02]  /*e7d0*/  ISETP.GE.U32.AND.EX P2, PT, R119, R98, PT, P3 ;  /* 0x000000627700720c */ /* 0x000fe40003f46130 */
[----:B------:R-:W-:Y:S02]  /*e7e0*/  ISETP.GE.U32.AND P3, PT, R33, R86, PT ;  /* 0x000000562100720c */ /* 0x000fe40003f66070 */
[----:B------:R-:W-:Y:S02]  /*e7f0*/  SEL R29, RZ, 0x1, P2 ;  /* 0x00000001ff1d7807 */ /* 0x000fe40001000000 */
[----:B------:R-:W-:Y:S02]  /*e800*/  ISETP.GE.U32.AND.EX P2, PT, R32, R87, PT, P3 ;  /* 0x000000572000720c */ /* 0x000fe40003f46130 */
[----:B------:R-:W-:Y:S02]  /*e810*/  IADD3 R29, P3, PT, R29, R96, RZ ;  /* 0x000000601d1d7210 */ /* 0x000fe40007f7e0ff */
[----:B------:R-:W-:-:S02]  /*e820*/  SEL R34, RZ, 0xffffffff, P2 ;  /* 0xffffffffff227807 */ /* 0x000fc40001000000 */
[----:B------:R-:W-:Y:S01]  /*e830*/  SEL R56, RZ, 0x1, P2 ;  /* 0x00000001ff387807 */ /* 0x000fe20001000000 */
[----:B------:R-:W-:Y:S01]  /*e840*/  IMAD.X R96, RZ, RZ, R97, P3 ;  /* 0x000000ffff607224 */ /* 0x000fe200018e0661 */
[C---:B------:R-:W-:Y:S02]  /*e850*/  IADD3 R51, P2, PT, R34.reuse, R31, RZ ;  /* 0x0000001f22337210 */ /* 0x040fe40007f5e0ff */
[----:B------:R-:W-:Y:S02]  /*e860*/  ISETP.GE.U32.AND P3, PT, R31, R56, PT ;  /* 0x000000381f00720c */ /* 0x000fe40003f66070 */
[----:B------:R-:W-:Y:S01]  /*e870*/  ISETP.GE.U32.AND P4, PT, R51, R88, PT ;  /* 0x000000583300720c */ /* 0x000fe20003f86070 */
[----:B------:R-:W-:Y:S01]  /*e880*/  IMAD.X R34, R34, 0x1, R30, P2 ;  /* 0x0000000122227824 */ /* 0x000fe200010e061e */
[----:B------:R-:W-:Y:S02]  /*e890*/  ISETP.NE.U32.AND P2, PT, R29, RZ, PT ;  /* 0x000000ff1d00720c */ /* 0x000fe40003f45070 */
[----:B------:R-:W-:-:S02]  /*e8a0*/  ISETP.GE.U32.AND.EX P3, PT, R30, RZ, PT, P3 ;  /* 0x000000ff1e00720c */ /* 0x000fc40003f66130 */
[----:B------:R-:W-:Y:S02]  /*e8b0*/  ISETP.NE.AND.EX P2, PT, R96, RZ, PT, P2 ;  /* 0x000000ff6000720c */ /* 0x000fe40003f45320 */
[----:B------:R-:W-:Y:S02]  /*e8c0*/  ISETP.GE.U32.AND.EX P4, PT, R34, R89, PT, P4 ;  /* 0x000000592200720c */ /* 0x000fe40003f86140 */
[----:B------:R-:W-:Y:S02]  /*e8d0*/  SEL R56, RZ, 0x1, P3 ;  /* 0x00000001ff387807 */ /* 0x000fe40001800000 */
[----:B------:R-:W-:-:S04]  /*e8e0*/  SEL R57, RZ, 0x1, P4 ;  /* 0x00000001ff397807 */ /* 0x000fc80002000000 */
        /* <DEDUP_REMOVED lines=26> */
.L_x_433:
[----:B------:R-:W-:Y:S05]  /*ea90*/  BSYNC.RECONVERGENT B1 ;  /* 0x0000000000017941 */ /* 0x000fea0003800200 */
.L_x_432:
[----:B------:R-:W-:Y:S01]  /*eaa0*/  IADD3 R29, P4, PT, -R57, R28, RZ ;  /* 0x0000001c391d7210 */ /* 0x000fe20007f9e1ff */
[----:B------:R-:W-:Y:S01]  /*eab0*/  IMAD.X R52, RZ, RZ, RZ, P3 ;  /* 0x000000ffff347224 */ /* 0x000fe200018e06ff */
[----:B------:R-:W-:Y:S01]  /*eac0*/  ISETP.GE.U32.AND P3, PT, R28, R57, PT ;  /* 0x000000391c00720c */ /* 0x000fe20003f66070 */
[----:B------:R-:W-:Y:S01]  /*ead0*/  BSSY.RECONVERGENT B1, `(.L_x_434) ;  /* 0x0000094000017945 */ /* 0x000fe20003800200 */
[----:B------:R-:W-:Y:S01]  /*eae0*/  ISETP.GE.U32.AND P2, PT, R29, R90, PT ;  /* 0x0000005a1d00720c */ /* 0x000fe20003f46070 */
[C---:B------:R-:W-:Y:S01]  /*eaf0*/  IMAD.X R102, R27.reuse, 0x1, ~R52, P4 ;  /* 0x000000011b667824 */ /* 0x040fe200020e0e34 */
[----:B------:R-:W-:Y:S02]  /*eb00*/  ISETP.GE.U32.AND.EX P3, PT, R27, R52, PT, P3 ;  /* 0x000000341b00720c */ /* 0x000fe40003f66130 */
[----:B------:R-:W-:Y:S02]  /*eb10*/  LOP3.LUT P6, RZ, R26, 0x1, RZ, 0xc0, !PT ;  /* 0x000000011aff7812 */ /* 0x000fe400078cc0ff */
[----:B------:R-:W-:-:S02]  /*eb20*/  ISETP.GE.U32.AND.EX P2, PT, R102, R91, PT, P2 ;  /* 0x0000005b6600720c */ /* 0x000fc40003f46120 */
[----:B------:R-:W-:Y:S01]  /*eb30*/  SEL R57, RZ, 0x1, P3 ;  /* 0x00000001ff397807 */ /* 0x000fe20001800000 */
[----:B------:R-:W-:Y:S01]  /*eb40*/  @P0 IMAD.X R109, RZ, RZ, R109, P6 ;  /* 0x000000ffff6d0224 */ /* 0x000fe200030e066d */
[----:B------:R-:W-:-:S04]  /*eb50*/  SEL R52, RZ, 0x1, P2 ;  /* 0x00000001ff347807 */ /* 0x000fc80001000000 */
[----:B------:R-:W-:Y:S01]  /*eb60*/  IADD3 R52, P2, PT, R52, R57, RZ ;  /* 0x0000003934347210 */ /* 0x000fe20007f5e0ff */
[----:B------:R-:W-:Y:S01]  /*eb70*/  IMAD.WIDE.U32 R56, R116, R84, RZ ;  /* 0x0000005474387225 */ /* 0x000fe200078e00ff */
[----:B------:R-:W-:Y:S02]  /*eb80*/  IADD3.X R109, PT, PT, R109, R53, RZ, P1, P5 ;  /* 0x000000356d6d7210 */ /* 0x000fe40000fea4ff */
[----:B------:R-:W-:Y:S01]  /*eb90*/  ISETP.GE.U32.AND P0, PT, R103, R52, PT ;  /* 0x000000346700720c */ /* 0x000fe20003f06070 */
[----:B------:R-:W-:Y:S01]  /*eba0*/  IMAD R53, R129, R84, RZ ;  /* 0x0000005481357224 */ /* 0x000fe200078e02ff */
[----:B------:R-:W-:Y:S01]  /*ebb0*/  IADD3 R99, P1, PT, -R52, R103, RZ ;  /* 0x0000006734637210 */ /* 0x000fe20007f3e1ff */
[----:B------:R-:W-:Y:S01]  /*ebc0*/  IMAD.X R52, RZ, RZ, RZ, P2 ;  /* 0x000000ffff347224 */ /* 0x000fe200010e06ff */
[----:B------:R-:W-:Y:S01]  /*ebd0*/  LOP3.LUT R129, RZ, R129, RZ, 0x33, !PT ;  /* 0x00000081ff817212 */ /* 0x000fe200078e33ff */
[----:B------:R-:W-:Y:S01]  /*ebe0*/  IMAD R53, R116, R85, R53 ;  /* 0x0000005574357224 */ /* 0x000fe200078e0235 */
[----:B------:R-:W-:Y:S01]  /*ebf0*/  ISETP.GE.U32.AND P3, PT, R99, R92, PT ;  /* 0x0000005c6300720c */ /* 0x000fe20003f66070 */
[----:B------:R-:W-:-:S02]  /*ec00*/  IMAD.X R104, R109, 0x1, ~R52, P1 ;  /* 0x000000016d687824 */ /* 0x000fc400008e0e34 */
[----:B------:R-:W-:Y:S01]  /*ec10*/  IMAD.IADD R117, R57, 0x1, R53 ;  /* 0x0000000139757824 */ /* 0x000fe200078e0235 */
[----:B------:R-:W-:Y:S01]  /*ec20*/  LOP3.LUT R57, RZ, R116, RZ, 0x33, !PT ;  /* 0x00000074ff397212 */ /* 0x000fe200078e33ff */
[----:B------:R-:W-:Y:S01]  /*ec30*/  IMAD.WIDE.U32 R96, R56, R86, RZ ;  /* 0x0000005638607225 */ /* 0x000fe200078e00ff */
[----:B------:R-:W-:-:S04]  /*ec40*/  ISETP.GE.U32.AND.EX P3, PT, R104, R93, PT, P3 ;  /* 0x0000005d6800720c */ /* 0x000fc80003f66130 */
[----:B------:R-:W-:Y:S01]  /*ec50*/  ISETP.GE.U32.AND.EX P3, PT, R109, R52, P3, P0 ;  /* 0x000000346d00720c */ /* 0x000fe20001f66100 */
[----:B------:R-:W-:Y:S01]  /*ec60*/  IMAD.WIDE.U32 R52, R117, R86, RZ ;  /* 0x0000005675347225 */ /* 0x000fe200078e00ff */
[----:B------:R-:W-:-:S03]  /*ec70*/  ISETP.GT.U32.AND P0, PT, R96, R57, PT ;  /* 0x000000396000720c */ /* 0x000fc60003f04070 */
[----:B------:R-:W-:-:S04]  /*ec80*/  IMAD.WIDE.U32 R52, P2, R56, R87, R52 ;  /* 0x0000005738347225 */ /* 0x000fc80007840034 */
[----:B------:R-:W-:Y:S01]  /*ec90*/  IMAD.MOV.U32 R98, RZ, RZ, R53 ;  /* 0x000000ffff627224 */ /* 0x000fe200078e0035 */
[----:B------:R-:W-:Y:S02]  /*eca0*/  IADD3 R96, P4, PT, R97, R52, RZ ;  /* 0x0000003461607210 */ /* 0x000fe40007f9e0ff */
[----:B------:R-:W-:Y:S01]  /*ecb0*/  IADD3 R52, P1, PT, R99, -R92, RZ ;  /* 0x8000005c63347210 */ /* 0x000fe20007f3e0ff */
[----:B------:R-:W-:Y:S01]  /*ecc0*/  IMAD.X R99, RZ, RZ, RZ, P2 ;  /* 0x000000ffff637224 */ /* 0x000fe200010e06ff */
[----:B------:R-:W-:Y:S01]  /*ecd0*/  ISETP.GT.U32.AND.EX P0, PT, R96, R129, PT, P0 ;  /* 0x000000816000720c */ /* 0x000fe20003f04100 */
[-C--:B------:R-:W-:Y:S01]  /*ece0*/  IMAD.WIDE.U32 R96, R56, R88.reuse, RZ ;  /* 0x0000005838607225 */ /* 0x080fe200078e00ff */
[----:B------:R-:W-:Y:S02]  /*ecf0*/  SEL R103, R52, R103, P3 ;  /* 0x0000006734677207 */ /* 0x000fe40001800000 */
[----:B------:R-:W-:Y:S01]  /*ed00*/  SEL R57, RZ, 0x1, !P0 ;  /* 0x00000001ff397807 */ /* 0x000fe20004000000 */
[----:B------:R-:W-:-:S04]  /*ed10*/  IMAD.WIDE.U32 R52, R117, R88, RZ ;  /* 0x0000005875347225 */ /* 0x000fc800078e00ff */
[----:B------:R-:W-:-:S04]  /*ed20*/  IMAD.WIDE.U32.X R98, R117, R87, R98, P4 ;  /* 0x0000005775627225 */ /* 0x000fc800020e0462 */
[----:B------:R-:W-:Y:S01]  /*ed30*/  IMAD.WIDE.U32 R52, P2, R56, R89, R52 ;  /* 0x0000005938347225 */ /* 0x000fe20007840034 */
[----:B------:R-:W-:-:S03]  /*ed40*/  IADD3 R96, P0, P5, R96, R98, R57 ;  /* 0x0000006260607210 */ /* 0x000fc60007d1e039 */
[----:B------:R-:W-:Y:S01]  /*ed50*/  IMAD.MOV.U32 R98, RZ, RZ, R53 ;  /* 0x000000ffff627224 */ /* 0x000fe200078e0035 */
[----:B------:R-:W-:Y:S01]  /*ed60*/  IADD3 R97, P4, PT, R97, R52, RZ ;  /* 0x0000003461617210 */ /* 0x000fe20007f9e0ff */
[----:B------:R-:W-:Y:S02]  /*ed70*/  IMAD.X R104, R104, 0x1, ~R93, P1 ;  /* 0x0000000168687824 */ /* 0x000fe400008e0e5d */
[----:B------:R-:W-:Y:S01]  /*ed80*/  IMAD.WIDE.U32 R52, R56, R90, RZ ;  /* 0x0000005a38347225 */ /* 0x000fe200078e00ff */
[----:B------:R-:W-:Y:S02]  /*ed90*/  IADD3.X R99, PT, PT, R97, R99, RZ, P0, P5 ;  /* 0x0000006361637210 */ /* 0x000fe400007ea4ff */
[----:B------:R-:W-:Y:S02]  /*eda0*/  IADD3 R125, P5, PT, R96, R121, RZ ;  /* 0x00000079607d7210 */ /* 0x000fe40007fbe0ff */
[----:B------:R-:W-:Y:S01]  /*edb0*/  SEL R104, R104, R109, P3 ;  /* 0x0000006d68687207 */ /* 0x000fe20001800000 */
[----:B------:R-:W-:Y:S01]  /*edc0*/  IMAD.WIDE.U32 R108, R117, R92, RZ ;  /* 0x0000005c756c7225 */ /* 0x000fe200078e00ff */
[----:B------:R-:W-:-:S03]  /*edd0*/  ISETP.GE.U32.AND P0, PT, R125, R96, PT ;  /* 0x000000607d00720c */ /* 0x000fc60003f06070 */
[----:B------:R-:W-:Y:S02]  /*ede0*/  IMAD.X R122, R99, 0x1, R122, P5 ;  /* 0x00000001637a7824 */ /* 0x000fe400028e067a */
[----:B------:R-:W-:-:S03]  /*edf0*/  IMAD.WIDE.U32 R96, R117, R90, RZ ;  /* 0x0000005a75607225 */ /* 0x000fc600078e00ff */
[----:B------:R-:W-:Y:S01]  /*ee00*/  ISETP.GE.U32.AND.EX P0, PT, R122, R99, PT, P0 ;  /* 0x000000637a00720c */ /* 0x000fe20003f06100 */
[----:B------:R-:W-:Y:S02]  /*ee10*/  IMAD.X R99, RZ, RZ, RZ, P2 ;  /* 0x000000ffff637224 */ /* 0x000fe400010e06ff */
[----:B------:R-:W-:Y:S01]  /*ee20*/  IMAD.WIDE.U32 R96, P1, R56, R91, R96 ;  /* 0x0000005b38607225 */ /* 0x000fe20007820060 */
[----:B------:R-:W-:-:S03]  /*ee30*/  SEL R57, RZ, 0x1, P0 ;  /* 0x00000001ff397807 */ /* 0x000fc60000000000 */
[----:B------:R-:W-:-:S03]  /*ee40*/  IMAD.WIDE.U32.X R98, R117, R89, R98, P4 ;  /* 0x0000005975627225 */ /* 0x000fc600020e0462 */
[----:B------:R-:W-:Y:S01]  /*ee50*/  IADD3 R57, P0, P4, R52, R98, R57 ;  /* 0x0000006234397210 */ /* 0x000fe20007c1e039 */
[----:B------:R-:W-:Y:S01]  /*ee60*/  IMAD.MOV.U32 R52, RZ, RZ, R97 ;  /* 0x000000ffff347224 */ /* 0x000fe200078e0061 */
[----:B------:R-:W-:Y:S01]  /*ee70*/  IADD3 R98, P2, PT, R53, R96, RZ ;  /* 0x0000006035627210 */ /* 0x000fe20007f5e0ff */
[----:B------:R-:W-:Y:S01]  /*ee80*/  IMAD.X R53, RZ, RZ, RZ, P1 ;  /* 0x000000ffff357224 */ /* 0x000fe200008e06ff */
[----:B------:R-:W-:Y:S01]  /*ee90*/  LOP3.LUT R97, RZ, R125, RZ, 0x33, !PT ;  /* 0x0000007dff617212 */ /* 0x000fe200078e33ff */
[----:B------:R-:W-:Y:S01]  /*eea0*/  IMAD.WIDE.U32 R108, P1, R56, R93, R108 ;  /* 0x0000005d386c7225 */ /* 0x000fe2000782006c */
[----:B------:R-:W-:Y:S02]  /*eeb0*/  IADD3.X R98, PT, PT, R98, R99, RZ, P0, P4 ;  /* 0x0000006362627210 */ /* 0x000fe400007e84ff */
[----:B------:R-:W-:Y:S01]  /*eec0*/  IADD3 R116, P4, PT, R57, R100, RZ ;  /* 0x0000006439747210 */ /* 0x000fe20007f9e0ff */
[----:B------:R-:W-:-:S03]  /*eed0*/  IMAD.WIDE.U32.X R52, R117, R91, R52, P2 ;  /* 0x0000005b75347225 */ /* 0x000fc600010e0434 */
[----:B------:R-:W-:Y:S01]  /*eee0*/  ISETP.GE.U32.AND P0, PT, R116, R57, PT ;  /* 0x000000397400720c */ /* 0x000fe20003f06070 */
[----:B------:R-:W-:Y:S02]  /*eef0*/  IMAD.X R127, R98, 0x1, R119, P4 ;  /* 0x00000001627f7824 */ /* 0x000fe400020e0677 */
[----:B------:R-:W-:-:S03]  /*ef00*/  IMAD.WIDE.U32 R56, R56, R92, RZ ;  /* 0x0000005c38387225 */ /* 0x000fc600078e00ff */
[----:B------:R-:W-:Y:S01]  /*ef10*/  ISETP.GE.U32.AND.EX P0, PT, R127, R98, PT, P0 ;  /* 0x000000627f00720c */ /* 0x000fe20003f06100 */
[----:B------:R-:W-:Y:S01]  /*ef20*/  IMAD.WIDE.U32 R100, R125, R84, RZ ;  /* 0x000000547d647225 */ /* 0x000fe200078e00ff */
[----:B------:R-:W-:Y:S02]  /*ef30*/  IADD3 R57, P2, PT, R57, R108, RZ ;  /* 0x0000006c39397210 */ /* 0x000fe40007f5e0ff */
[----:B------:R-:W-:-:S04]  /*ef40*/  SEL R121, RZ, 0x1, P0 ;  /* 0x00000001ff797807 */ /* 0x000fc80000000000 */
[----:B------:R-:W-:Y:S01]  /*ef50*/  IADD3 R121, P0, P4, R56, R52, R121 ;  /* 0x0000003438797210 */ /* 0x000fe20007c1e079 */
[----:B------:R-:W-:-:S03]  /*ef60*/  IMAD R52, R122, R84, RZ ;  /* 0x000000547a347224 */ /* 0x000fc600078e02ff */
[----:B------:R-:W-:Y:S01]  /*ef70*/  IADD3.X R108, PT, PT, R57, R53, RZ, P0, P4 ;  /* 0x00000035396c7210 */ /* 0x000fe200007e84ff */
[----:B------:R-:W-:Y:S02]  /*ef80*/  IMAD R119, R125, R85, R52 ;  /* 0x000000557d777224 */ /* 0x000fe400078e0234 */
[----:B------:R-:W-:-:S04]  /*ef90*/  IMAD.WIDE.U32 R56, R100, R86, RZ ;  /* 0x0000005664387225 */ /* 0x000fc800078e00ff */
[----:B------:R-:W-:Y:S01]  /*efa0*/  IMAD.IADD R119, R101, 0x1, R119 ;  /* 0x0000000165777824 */ /* 0x000fe200078e0277 */
[----:B------:R-:W-:Y:S01]  /*efb0*/  ISETP.GT.U32.AND P0, PT, R56, R97, PT ;  /* 0x000000613800720c */ /* 0x000fe20003f04070 */
        /* <DEDUP_REMOVED lines=8> */
[----:B------:R-:W-:-:S03]  /*f040*/  ISETP.GT.U32.AND.EX P0, PT, R57, R52, PT, P0 ;  /* 0x000000343900720c */ /* 0x000fc60003f04100 */
[----:B------:R-:W-:-:S04]  /*f050*/  IMAD.WIDE.U32 R56, R119, R88, RZ ;  /* 0x0000005877387225 */ /* 0x000fc800078e00ff */
[----:B------:R-:W-:-:S04]  /*f060*/  IMAD.WIDE.U32 R56, P6, R100, R89, R56 ;  /* 0x0000005964387225 */ /* 0x000fc800078c0038 */
[----:B------:R-:W-:Y:S01]  /*f070*/  IMAD.MOV.U32 R52, RZ, RZ, R57 ;  /* 0x000000ffff347224 */ /* 0x000fe200078e0039 */
[----:B------:R-:W-:Y:S01]  /*f080*/  IADD3 R57, P4, PT, R97, R56, RZ ;  /* 0x0000003861397210 */ /* 0x000fe20007f9e0ff */
[----:B------:R-:W-:Y:S01]  /*f090*/  IMAD.X R53, RZ, RZ, RZ, P6 ;  /* 0x000000ffff357224 */ /* 0x000fe200030e06ff */
[----:B------:R-:W-:-:S04]  /*f0a0*/  SEL R97, RZ, 0x1, !P0 ;  /* 0x00000001ff617807 */ /* 0x000fc80004000000 */
[----:B------:R-:W-:-:S04]  /*f0b0*/  IADD3 R97, P0, P5, R96, R98, R97 ;  /* 0x0000006260617210 */ /* 0x000fc80007d1e061 */
[----:B------:R-:W-:Y:S02]  /*f0c0*/  IADD3.X R56, PT, PT, R57, R99, RZ, P0, P5 ;  /* 0x0000006339387210 */ /* 0x000fe400007ea4ff */
[----:B------:R-:W-:-:S04]  /*f0d0*/  IADD3 R98, P5, PT, R97, R116, RZ ;  /* 0x0000007461627210 */ /* 0x000fc80007fbe0ff */
[----:B------:R-:W-:Y:S01]  /*f0e0*/  ISETP.GE.U32.AND P0, PT, R98, R97, PT ;  /* 0x000000616200720c */ /* 0x000fe20003f06070 */
[----:B------:R-:W-:Y:S02]  /*f0f0*/  IMAD.X R99, R56, 0x1, R127, P5 ;  /* 0x0000000138637824 */ /* 0x000fe400028e067f */
[----:B------:R-:W-:-:S03]  /*f100*/  IMAD.WIDE.U32.X R96, R119, R89, R52, P4 ;  /* 0x0000005977607225 */ /* 0x000fc600020e0434 */
[----:B------:R-:W-:Y:S01]  /*f110*/  ISETP.GE.U32.AND.EX P0, PT, R99, R56, PT, P0 ;  /* 0x000000386300720c */ /* 0x000fe20003f06100 */
[----:B------:R-:W-:-:S03]  /*f120*/  IMAD.WIDE.U32 R56, R119, R90, RZ ;  /* 0x0000005a77387225 */ /* 0x000fc600078e00ff */
[----:B------:R-:W-:Y:S01]  /*f130*/  SEL R101, RZ, 0x1, P0 ;  /* 0x00000001ff657807 */ /* 0x000fe20000000000 */
[----:B------:R-:W-:-:S04]  /*f140*/  IMAD.WIDE.U32 R52, R100, R90, RZ ;  /* 0x0000005a64347225 */ /* 0x000fc800078e00ff */
[----:B------:R-:W-:-:S03]  /*f150*/  IMAD.WIDE.U32 R56, P5, R100, R91, R56 ;  /* 0x0000005b64387225 */ /* 0x000fc600078a0038 */
[----:B------:R-:W-:Y:S02]  /*f160*/  IADD3 R53, P4, PT, R53, R56, RZ ;  /* 0x0000003835357210 */ /* 0x000fe40007f9e0ff */
[----:B------:R-:W-:Y:S01]  /*f170*/  IADD3 R56, P0, P6, R52, R96, R101 ;  /* 0x0000006034387210 */ /* 0x000fe20007e1e065 */
[----:B------:R-:W-:Y:S02]  /*f180*/  IMAD.MOV.U32 R52, RZ, RZ, R109 ;  /* 0x000000ffff347224 */ /* 0x000fe400078e006d */
[----:B------:R-:W-:Y:S01]  /*f190*/  IMAD.MOV.U32 R96, RZ, RZ, R57 ;  /* 0x000000ffff607224 */ /* 0x000fe200078e0039 */
[----:B------:R-:W-:Y:S01]  /*f1a0*/  IADD3.X R97, PT, PT, R53, R97, RZ, P0, P6 ;  /* 0x0000006135617210 */ /* 0x000fe200007ec4ff */
[----:B------:R-:W-:Y:S01]  /*f1b0*/  IMAD.X R53, RZ, RZ, RZ, P1 ;  /* 0x000000ffff357224 */ /* 0x000fe200008e06ff */
[----:B------:R-:W-:Y:S01]  /*f1c0*/  IADD3 R120, P6, PT, R120, R121, RZ ;  /* 0x0000007978787210 */ /* 0x000fe20007fde0ff */
[----:B------:R-:W-:-:S03]  /*f1d0*/  IMAD.WIDE.U32.X R52, R117, R93, R52, P2 ;  /* 0x0000005d75347225 */ /* 0x000fc600010e0434 */
[----:B------:R-:W-:Y:S01]  /*f1e0*/  ISETP.GE.U32.AND P0, PT, R120, R121, PT ;  /* 0x000000797800720c */ /* 0x000fe20003f06070 */
[----:B------:R-:W-:Y:S01]  /*f1f0*/  IMAD.X R118, R123, 0x1, R108, P6 ;  /* 0x000000017b767824 */ /* 0x000fe200030e066c */
[----:B------:R-:W-:-:S04]  /*f200*/  IADD3 R133, P6, PT, R56, R120, RZ ;  /* 0x0000007838857210 */ /* 0x000fc80007fde0ff */
[----:B------:R-:W-:Y:S01]  /*f210*/  ISETP.GE.U32.AND.EX P0, PT, R118, R108, PT, P0 ;  /* 0x0000006c7600720c */ /* 0x000fe20003f06100 */
[----:B------:R-:W-:Y:S01]  /*f220*/  IMAD.X R118, R97, 0x1, R118, P6 ;  /* 0x0000000161767824 */ /* 0x000fe200030e0676 */
[----:B------:R-:W-:Y:S02]  /*f230*/  ISETP.GE.U32.AND P1, PT, R133, R56, PT ;  /* 0x000000388500720c */ /* 0x000fe40003f26070 */
[----:B------:R-:W-:Y:S02]  /*f240*/  SEL R101, RZ, 0x1, P0 ;  /* 0x00000001ff657807 */ /* 0x000fe40000000000 */
[----:B------:R-:W-:Y:S01]  /*f250*/  ISETP.GE.U32.AND.EX P0, PT, R118, R97, PT, P1 ;  /* 0x000000617600720c */ /* 0x000fe20003f06110 */
[----:B------:R-:W-:Y:S01]  /*f260*/  IMAD.X R97, RZ, RZ, RZ, P5 ;  /* 0x000000ffff617224 */ /* 0x000fe200028e06ff */
[----:B------:R-:W-:Y:S02]  /*f270*/  IADD3 R56, P2, PT, R101, R52, RZ ;  /* 0x0000003465387210 */ /* 0x000fe40007f5e0ff */
[----:B------:R-:W-:Y:S01]  /*f280*/  SEL R57, RZ, 0x1, P0 ;  /* 0x00000001ff397807 */ /* 0x000fe20000000000 */
[----:B------:R-:W-:-:S04]  /*f290*/  IMAD.WIDE.U32.X R96, R119, R91, R96, P4 ;  /* 0x0000005b77607225 */ /* 0x000fc800020e0460 */
[----:B------:R-:W-:Y:S01]  /*f2a0*/  IMAD.X R108, RZ, RZ, R53, P2 ;  /* 0x000000ffff6c7224 */ /* 0x000fe200010e0635 */
[----:B------:R-:W-:Y:S01]  /*f2b0*/  ISETP.NE.U32.AND P2, PT, R56, RZ, PT ;  /* 0x000000ff3800720c */ /* 0x000fe20003f45070 */
[----:B------:R-:W-:-:S03]  /*f2c0*/  IMAD.WIDE.U32 R52, R119, R92, RZ ;  /* 0x0000005c77347225 */ /* 0x000fc600078e00ff */
[----:B------:R-:W-:Y:S01]  /*f2d0*/  ISETP.NE.AND.EX P0, PT, R108, RZ, PT, P2 ;  /* 0x000000ff6c00720c */ /* 0x000fe20003f05320 */
[----:B------:R-:W-:-:S04]  /*f2e0*/  IMAD.WIDE.U32 R52, P1, R100, R93, R52 ;  /* 0x0000005d64347225 */ /* 0x000fc80007820034 */
[----:B------:R-:W-:-:S03]  /*f2f0*/  IMAD.WIDE.U32 R100, R100, R92, RZ ;  /* 0x0000005c64647225 */ /* 0x000fc600078e00ff */
[----:B------:R-:W-:Y:S02]  /*f300*/  IADD3 R116, P4, P5, R100, R96, R57 ;  /* 0x0000006064747210 */ /* 0x000fe40007d9e039 */
[----:B------:R-:W-:-:S04]  /*f310*/  IADD3 R101, P2, PT, R101, R52, RZ ;  /* 0x0000003465657210 */ /* 0x000fc80007f5e0ff */
[----:B------:R-:W-:Y:S01]  /*f320*/  IADD3.X R120, PT, PT, R101, R97, RZ, P4, P5 ;  /* 0x0000006165787210 */ /* 0x000fe200027ea4ff */
        /* <DEDUP_REMOVED lines=14> */
.L_x_435:
[----:B------:R-:W-:Y:S05]  /*f410*/  BSYNC.RECONVERGENT B1 ;  /* 0x0000000000017941 */ /* 0x000fea0003800200 */
.L_x_434:
[----:B------:R-:W-:Y:S01]  /*f420*/  IMAD R52, R99, R84, RZ ;  /* 0x0000005463347224 */ /* 0x000fe200078e02ff */
[----:B------:R-:W-:Y:S01]  /*f430*/  LOP3.LUT R101, RZ, R98, RZ, 0x33, !PT ;  /* 0x00000062ff657212 */ /* 0x000fe200078e33ff */
[----:B------:R-:W-:Y:S01]  /*f440*/  IMAD.WIDE.U32 R108, R98, R84, RZ ;  /* 0x00000054626c7225 */ /* 0x000fe200078e00ff */
[----:B------:R-:W-:Y:S01]  /*f450*/  LOP3.LUT R99, RZ, R99, RZ, 0x33, !PT ;  /* 0x00000063ff637212 */ /* 0x000fe200078e33ff */
[----:B------:R-:W-:Y:S01]  /*f460*/  BSSY.RECONVERGENT B1, `(.L_x_436) ;  /* 0x0000202000017945 */ /* 0x000fe20003800200 */
[----:B------:R-:W-:Y:S01]  /*f470*/  LOP3.LUT R26, R26, 0xfffffff7, RZ, 0xc0, !PT ;  /* 0xfffffff71a1a7812 */ /* 0x000fe200078ec0ff */
[----:B------:R-:W-:Y:S02]  /*f480*/  IMAD R117, R98, R85, R52 ;  /* 0x0000005562757224 */ /* 0x000fe400078e0234 */
[----:B------:R-:W-:-:S04]  /*f490*/  IMAD.WIDE.U32 R96, R108, R86, RZ ;  /* 0x000000566c607225 */ /* 0x000fc800078e00ff */
[----:B------:R-:W-:Y:S01]  /*f4a0*/  IMAD.IADD R117, R109, 0x1, R117 ;  /* 0x000000016d757824 */ /* 0x000fe200078e0275 */
[----:B------:R-:W-:-:S03]  /*f4b0*/  ISETP.GT.U32.AND P0, PT, R96, R101, PT ;  /* 0x000000656000720c */ /* 0x000fc60003f04070 */
[----:B------:R-:W-:-:S04]  /*f4c0*/  IMAD.WIDE.U32 R56, R117, R86, RZ ;  /* 0x0000005675387225 */ /* 0x000fc800078e00ff */
[----:B------:R-:W-:-:S04]  /*f4d0*/  IMAD.WIDE.U32 R56, P4, R108, R87, R56 ;  /* 0x000000576c387225 */ /* 0x000fc80007880038 */
[----:B------:R-:W-:Y:S01]  /*f4e0*/  IMAD.X R101, RZ, RZ, RZ, P4 ;  /* 0x000000ffff657224 */ /* 0x000fe200020e06ff */
[----:B------:R-:W-:Y:S01]  /*f4f0*/  IADD3 R96, P5, PT, R97, R56, RZ ;  /* 0x0000003861607210 */ /* 0x000fe20007fbe0ff */
[----:B------:R-:W-:-:S03]  /*f500*/  IMAD.MOV.U32 R100, RZ, RZ, R57 ;  /* 0x000000ffff647224 */ /* 0x000fc600078e0039 */
[----:B------:R-:W-:Y:S01]  /*f510*/  ISETP.GT.U32.AND.EX P0, PT, R96, R99, PT, P0 ;  /* 0x000000636000720c */ /* 0x000fe20003f04100 */
[----:B------:R-:W-:-:S04]  /*f520*/  IMAD.WIDE.U32 R96, R117, R88, RZ ;  /* 0x0000005875607225 */ /* 0x000fc800078e00ff */
[----:B------:R-:W-:-:S04]  /*f530*/  IMAD.WIDE.U32 R98, R108, R88, RZ ;  /* 0x000000586c627225 */ /* 0x000fc800078e00ff */
[----:B------:R-:W-:-:S04]  /*f540*/  IMAD.WIDE.U32 R96, P6, R108, R89, R96 ;  /* 0x000000596c607225 */ /* 0x000fc800078c0060 */
[----:B------:R-:W-:Y:S01]  /*f550*/  IMAD.MOV.U32 R56, RZ, RZ, R97 ;  /* 0x000000ffff387224 */ /* 0x000fe200078e0061 */
[----:B------:R-:W-:Y:S01]  /*f560*/  SEL R97, RZ, 0x1, !P0 ;  /* 0x00000001ff617807 */ /* 0x000fe20004000000 */
[----:B------:R-:W-:Y:S01]  /*f570*/  IMAD.WIDE.U32.X R100, R117, R87, R100, P5 ;  /* 0x0000005775647225 */ /* 0x000fe200028e0464 */
[----:B------:R-:W-:-:S03]  /*f580*/  IADD3 R99, P4, PT, R99, R96, RZ ;  /* 0x0000006063637210 */ /* 0x000fc60007f9e0ff */
[----:B------:R-:W-:Y:S01]  /*f590*/  IMAD.X R57, RZ, RZ, RZ, P6 ;  /* 0x000000ffff397224 */ /* 0x000fe200030e06ff */
        /* <DEDUP_REMOVED lines=19> */
[----:B------:R-:W-:Y:S01]  /*f6d0*/  IMAD.X R105, R105, 0x1, R120, P6 ;  /* 0x0000000169697824 */ /* 0x000fe200030e0678 */
[----:B------:R-:W-:-:S04]  /*f6e0*/  IADD3 R129, P6, PT, R52, R115, RZ ;  /* 0x0000007334817210 */ /* 0x000fc80007fde0ff */
[----:B------:R-:W-:Y:S01]  /*f6f0*/  ISETP.GE.U32.AND.EX P0, PT, R105, R120, PT, P0 ;  /* 0x000000786900720c */ /* 0x000fe20003f06100 */
[----:B------:R-:W-:Y:S01]  /*f700*/  IMAD.X R105, R98, 0x1, R105, P6 ;  /* 0x0000000162697824 */ /* 0x000fe200030e0669 */
[----:B------:R-:W-:Y:S02]  /*f710*/  ISETP.GE.U32.AND P1, PT, R129, R52, PT ;  /* 0x000000348100720c */ /* 0x000fe40003f26070 */
[----:B------:R-:W-:Y:S02]  /*f720*/  SEL R53, RZ, 0x1, P0 ;  /* 0x00000001ff357807 */ /* 0x000fe40000000000 */
[----:B------:R-:W-:Y:S02]  /*f730*/  ISETP.GE.U32.AND.EX P1, PT, R105, R98, PT, P1 ;  /* 0x000000626900720c */ /* 0x000fe40003f26110 */
[----:B------:R-:W-:Y:S01]  /*f740*/  IADD3 R99, P0, PT, R53, R56, RZ ;  /* 0x0000003835637210 */ /* 0x000fe20007f1e0ff */
[----:B------:R-:W-:Y:S01]  /*f750*/  IMAD.WIDE.U32 R52, R117, R92, RZ ;  /* 0x0000005c75347225 */ /* 0x000fe200078e00ff */
[----:B------:R-:W-:-:S03]  /*f760*/  ISETP.GE.U32.AND P6, PT, R133, R86, PT ;  /* 0x000000568500720c */ /* 0x000fc60003fc6070 */
[----:B------:R-:W-:Y:S01]  /*f770*/  IMAD.X R115, RZ, RZ, R57, P0 ;  /* 0x000000ffff737224 */ /* 0x000fe200000e0639 */
[----:B------:R-:W-:Y:S01]  /*f780*/  ISETP.NE.U32.AND P0, PT, R99, RZ, PT ;  /* 0x000000ff6300720c */ /* 0x000fe20003f05070 */
[----:B------:R-:W-:Y:S01]  /*f790*/  IMAD.X R57, RZ, RZ, RZ, P5 ;  /* 0x000000ffff397224 */ /* 0x000fe200028e06ff */
[----:B------:R-:W-:Y:S01]  /*f7a0*/  ISETP.GE.U32.AND.EX P6, PT, R100, R87, PT, P6 ;  /* 0x000000576400720c */ /* 0x000fe20003fc6160 */
[----:B------:R-:W-:Y:S01]  /*f7b0*/  IMAD.MOV.U32 R56, RZ, RZ, R97 ;  /* 0x000000ffff387224 */ /* 0x000fe200078e0061 */
[----:B------:R-:W-:Y:S01]  /*f7c0*/  ISETP.NE.AND.EX P0, PT, R115, RZ, PT, P0 ;  /* 0x000000ff7300720c */ /* 0x000fe20003f05300 */
[C---:B------:R-:W-:Y:S01]  /*f7d0*/  IMAD.WIDE.U32 R52, P2, R108.reuse, R93, R52 ;  /* 0x0000005d6c347225 */ /* 0x040fe20007840034 */
[----:B------:R-:W-:Y:S02]  /*f7e0*/  SEL R97, RZ, 0x1, P1 ;  /* 0x00000001ff617807 */ /* 0x000fe40000800000 */
[----:B------:R-:W-:Y:S01]  /*f7f0*/  SEL R118, RZ, 0xffffffff, P6 ;  /* 0xffffffffff767807 */ /* 0x000fe20003000000 */
[----:B------:R-:W-:-:S04]  /*f800*/  IMAD.WIDE.U32 R108, R108, R92, RZ ;  /* 0x0000005c6c6c7225 */ /* 0x000fc800078e00ff */
[----:B------:R-:W-:Y:S01]  /*f810*/  IMAD.WIDE.U32.X R56, R117, R91, R56, P4 ;  /* 0x0000005b75387225 */ /* 0x000fe200020e0438 */
[----:B------:R-:W-:Y:S02]  /*f820*/  IADD3 R101, P4, PT, R109, R52, RZ ;  /* 0x000000346d657210 */ /* 0x000fe40007f9e0ff */
[----:B------:R-:W-:Y:S02]  /*f830*/  SEL R52, RZ, 0x1, P6 ;  /* 0x00000001ff347807 */ /* 0x000fe40003000000 */
[----:B------:R-:W-:Y:S01]  /*f840*/  IADD3 R96, P1, P5, R108, R56, R97 ;  /* 0x000000386c607210 */ /* 0x000fe20007d3e061 */
[----:B------:R-:W-:Y:S01]  /*f850*/  IMAD.MOV.U32 R56, RZ, RZ, R53 ;  /* 0x000000ffff387224 */ /* 0x000fe200078e0035 */
[C---:B------:R-:W-:Y:S02]  /*f860*/  IADD3 R97, P6, PT, R118.reuse, R129, RZ ;  /* 0x0000008176617210 */ /* 0x040fe40007fde0ff */
[----:B------:R-:W-:Y:S02]  /*f870*/  IADD3.X R101, PT, PT, R101, R57, RZ, P1, P5 ;  /* 0x0000003965657210 */ /* 0x000fe40000fea4ff */
[----:B------:R-:W-:Y:S01]  /*f880*/  @P0 IADD3 R57, P5, PT, R99, R94, RZ ;  /* 0x0000005e63390210 */ /* 0x000fe20007fbe0ff */
[----:B------:R-:W-:-:S03]  /*f890*/  IMAD.X R118, R118, 0x1, R105, P6 ;  /* 0x0000000176767824 */ /* 0x000fc600030e0669 */
[----:B------:R-:W-:Y:S01]  /*f8a0*/  @P0 ISETP.GE.U32.AND P1, PT, R57, R94, PT ;  /* 0x0000005e3900020c */ /* 0x000fe20003f26070 */
[----:B------:R-:W-:Y:S02]  /*f8b0*/  @P0 IMAD.MOV.U32 R94, RZ, RZ, R57 ;  /* 0x000000ffff5e0224 */ /* 0x000fe400078e0039 */
[----:B------:R-:W-:Y:S01]  /*f8c0*/  IMAD.X R57, RZ, RZ, RZ, P2 ;  /* 0x000000ffff397224 */ /* 0x000fe200010e06ff */
[----:B------:R-:W-:Y:S01]  /*f8d0*/  ISETP.GE.U32.AND P2, PT, R129, R52, PT ;  /* 0x000000348100720c */ /* 0x000fe20003f46070 */
[----:B------:R-:W-:Y:S01]  /*f8e0*/  @P0 IMAD.X R99, R115, 0x1, R124, P5 ;  /* 0x0000000173630824 */ /* 0x000fe200028e067c */
[----:B------:R-:W-:Y:S01]  /*f8f0*/  ISETP.GE.U32.AND P5, PT, R97, R88, PT ;  /* 0x000000586100720c */ /* 0x000fe20003fa6070 */
[----:B------:R-:W-:Y:S01]  /*f900*/  IMAD.WIDE.U32.X R56, R117, R93, R56, P4 ;  /* 0x0000005d75387225 */ /* 0x000fe200020e0438 */
[----:B------:R-:W-:Y:S02]  /*f910*/  ISETP.GE.U32.AND.EX P2, PT, R105, RZ, PT, P2 ;  /* 0x000000ff6900720c */ /* 0x000fe40003f46120 */
        /* <DEDUP_REMOVED lines=11> */
[----:B------:R-:W-:-:S02]  /*f9d0*/  ISETP.GE.U32.AND P2, PT, R99, R52, PT ;  /* 0x000000346300720c */ /* 0x000fc40003f46070 */
[----:B------:R-:W-:Y:S01]  /*f9e0*/  ISETP.GE.U32.AND P5, PT, R125, R90, PT ;  /* 0x0000005a7d00720c */ /* 0x000fe20003fa6070 */
[C---:B------:R-:W-:Y:S01]  /*f9f0*/  IMAD.X R94, R124.reuse, 0x1, ~R53, P6 ;  /* 0x000000017c5e7824 */ /* 0x040fe200030e0e35 */
[----:B------:R-:W-:Y:S02]  /*fa00*/  @P0 SEL R52, RZ, 0x1, P1 ;  /* 0x00000001ff340807 */ /* 0x000fe40000800000 */
        /* <DEDUP_REMOVED lines=8> */
[----:B------:R-:W-:Y:S02]  /*fa90*/  IADD3 R98, P2, P4, R95, R56, R98 ;  /* 0x000000385f627210 */ /* 0x000fe40007c5e062 */
[----:B------:R-:W-:Y:S02]  /*faa0*/  IADD3 R53, P0, PT, R53, R52, RZ ;  /* 0x0000003435357210 */ /* 0x000fe40007f1e0ff */
[----:B------:R-:W-:-:S02]  /*fab0*/  IADD3.X R57, PT, PT, R114, R57, RZ, P2, P4 ;  /* 0x0000003972397210 */ /* 0x000fc400017e84ff */
[----:B------:R-:W-:Y:S01]  /*fac0*/  IADD3 R115, P1, PT, -R53, R98, RZ ;  /* 0x0000006235737210 */ /* 0x000fe20007f3e1ff */
[----:B------:R-:W-:Y:S01]  /*fad0*/  IMAD.X R56, RZ, RZ, RZ, P0 ;  /* 0x000000ffff387224 */ /* 0x000fe200000e06ff */
[----:B------:R-:W-:Y:S02]  /*fae0*/  IADD3 R96, P2, PT, R97, -R88, RZ ;  /* 0x8000005861607210 */ /* 0x000fe40007f5e0ff */
[-C--:B------:R-:W-:Y:S01]  /*faf0*/  ISETP.GE.U32.AND P0, PT, R115, R92.reuse, PT ;  /* 0x0000005c7300720c */ /* 0x080fe20003f06070 */
        /* <DEDUP_REMOVED lines=8> */
[----:B------:R-:W-:Y:S02]  /*fb80*/  SEL R118, R118, R105, P0 ;  /* 0x0000006976767207 */ /* 0x000fe40000000000 */
[----:B------:R-:W-:Y:S01]  /*fb90*/  SEL R56, R86, RZ, P0 ;  /* 0x000000ff56387207 */ /* 0x000fe20000000000 */
[----:B------:R-:W-:Y:S01]  /*fba0*/  IMAD.X R123, R94, 0x1, ~R91, P1 ;  /* 0x000000015e7b7824 */ /* 0x000fe200008e0e5b */
[----:B------:R-:W-:Y:S01]  /*fbb0*/  SEL R129, R96, R129, P0 ;  /* 0x0000008160817207 */ /* 0x000fe20000000000 */
[----:B------:R-:W-:Y:S01]  /*fbc0*/  IMAD.WIDE.U32 R52, R118, R35, RZ ;  /* 0x0000002376347225 */ /* 0x000fe200078e00ff */
[----:B------:R-:W-:-:S02]  /*fbd0*/  IADD3 R133, P2, PT, -R56, R133, RZ ;  /* 0x0000008538857210 */ /* 0x000fc40007f5e1ff */
[----:B------:R-:W-:Y:S01]  /*fbe0*/  SEL R131, R87, RZ, P0 ;  /* 0x000000ff57837207 */ /* 0x000fe20000000000 */
[----:B------:R-:W-:Y:S01]  /*fbf0*/  IMAD.WIDE.U32 R94, R118, R37, RZ ;  /* 0x00000025765e7225 */ /* 0x000fe200078e00ff */
[----:B------:R-:W-:Y:S02]  /*fc00*/  SEL R115, R115, R98, P0 ;  /* 0x0000006273737207 */ /* 0x000fe40000000000 */
[----:B------:R-:W-:Y:S01]  /*fc10*/  SEL R125, R125, R99, P0 ;  /* 0x000000637d7d7207 */ /* 0x000fe20000000000 */
[----:B------:R-:W-:Y:S01]  /*fc20*/  IMAD.WIDE.U32 R52, P1, R129, R36, R52 ;  /* 0x0000002481347225 */ /* 0x000fe20007820034 */
[----:B------:R-:W-:Y:S02]  /*fc30*/  SEL R119, R119, R57, P0 ;  /* 0x0000003977777207 */ /* 0x000fe40000000000 */
[----:B------:R-:W-:Y:S01]  /*fc40*/  SEL R123, R123, R124, P0 ;  /* 0x0000007c7b7b7207 */ /* 0x000fe20000000000 */
[----:B------:R-:W-:Y:S02]  /*fc50*/  IMAD.X R131, R100, 0x1, ~R131, P2 ;  /* 0x0000000164837824 */ /* 0x000fe400010e0e83 */
[----:B------:R-:W-:-:S04]  /*fc60*/  IMAD.WIDE.U32 R98, R129, R35, RZ ;  /* 0x0000002381627225 */ /* 0x000fc800078e00ff */
[----:B------:R-:W-:Y:S01]  /*fc70*/  IMAD.X R97, RZ, RZ, RZ, P1 ;  /* 0x000000ffff617224 */ /* 0x000fe200008e06ff */
[----:B------:R-:W-:Y:S01]  /*fc80*/  IADD3 R108, P2, PT, R99, R52, RZ ;  /* 0x00000034636c7210 */ /* 0x000fe20007f5e0ff */
[----:B------:R-:W-:-:S04]  /*fc90*/  IMAD.WIDE.U32 R100, R131, R35, RZ ;  /* 0x0000002383647225 */ /* 0x000fc800078e00ff */
[----:B------:R-:W-:-:S04]  /*fca0*/  IMAD.WIDE.U32 R94, P1, R129, R38, R94 ;  /* 0x00000026815e7225 */ /* 0x000fc8000782005e */
[----:B------:R-:W-:-:S04]  /*fcb0*/  IMAD.WIDE.U32 R56, R129, R37, RZ ;  /* 0x0000002581387225 */ /* 0x000fc800078e00ff */
[----:B------:R-:W-:Y:S02]  /*fcc0*/  IMAD.MOV.U32 R96, RZ, RZ, R53 ;  /* 0x000000ffff607224 */ /* 0x000fe400078e0035 */
[----:B------:R-:W-:Y:S01]  /*fcd0*/  IMAD.X R53, RZ, RZ, RZ, P1 ;  /* 0x000000ffff357224 */ /* 0x000fe200008e06ff */
[----:B------:R-:W-:Y:S01]  /*fce0*/  IADD3 R57, P1, PT, R57, R94, RZ ;  /* 0x0000005e39397210 */ /* 0x000fe20007f3e0ff */
[----:B------:R-:W-:Y:S02]  /*fcf0*/  IMAD.MOV.U32 R52, RZ, RZ, R95 ;  /* 0x000000ffff347224 */ /* 0x000fe400078e005f */
[----:B------:R-:W-:-:S04]  /*fd00*/  IMAD.WIDE.U32 R100, P0, R133, R36, R100 ;  /* 0x0000002485647225 */ /* 0x000fc80007800064 */
[----:B------:R-:W-:-:S04]  /*fd10*/  IMAD.WIDE.U32 R94, R133, R35, RZ ;  /* 0x00000023855e7225 */ /* 0x000fc800078e00ff */
[----:B------:R-:W-:Y:S01]  /*fd20*/  IMAD.X R127, RZ, RZ, RZ, P0 ;  /* 0x000000ffff7f7224 */ /* 0x000fe200000e06ff */
[----:B------:R-:W-:Y:S01]  /*fd30*/  IADD3 R109, P0, PT, R95, R100, RZ ;  /* 0x000000645f6d7210 */ /* 0x000fe20007f1e0ff */
[----:B------:R-:W-:-:S04]  /*fd40*/  IMAD.WIDE.U32 R116, R131, R37, RZ ;  /* 0x0000002583747225 */ /* 0x000fc800078e00ff */
[----:B------:R-:W-:Y:S02]  /*fd50*/  IMAD.MOV.U32 R126, RZ, RZ, R101 ;  /* 0x000000ffff7e7224 */ /* 0x000fe400078e0065 */
[----:B------:R-:W-:-:S04]  /*fd60*/  IMAD.WIDE.U32 R116, P4, R133, R38, R116 ;  /* 0x0000002685747225 */ /* 0x000fc80007880074 */
[----:B------:R-:W-:-:S04]  /*fd70*/  IMAD.WIDE.U32 R120, R133, R37, RZ ;  /* 0x0000002585787225 */ /* 0x000fc800078e00ff */
[----:B------:R-:W-:-:S04]  /*fd80*/  IMAD.WIDE.U32.X R126, R131, R36, R126, P0 ;  /* 0x00000024837e7225 */ /* 0x000fc800000e047e */
[----:B------:R-:W-:Y:S01]  /*fd90*/  IMAD.X R101, RZ, RZ, RZ, P4 ;  /* 0x000000ffff657224 */ /* 0x000fe200020e06ff */
[----:B------:R-:W-:Y:S01]  /*fda0*/  IADD3 R95, P4, PT, R121, R116, RZ ;  /* 0x00000074795f7210 */ /* 0x000fe20007f9e0ff */
[----:B------:R-:W-:Y:S01]  /*fdb0*/  IMAD.MOV.U32 R100, RZ, RZ, R117 ;  /* 0x000000ffff647224 */ /* 0x000fe200078e0075 */
[----:B------:R-:W-:Y:S01]  /*fdc0*/  IADD3 R105, P0, P5, R98, R120, R126 ;  /* 0x0000007862697210 */ /* 0x000fe20007d1e07e */
        /* <DEDUP_REMOVED lines=22> */
[----:B------:R-:W-:Y:S01]  /*ff30*/  IMAD.X R99, RZ, RZ, RZ, P4 ;  /* 0x000000ffff637224 */ /* 0x000fe200020e06ff */
[----:B------:R-:W-:Y:S01]  /*ff40*/  SEL R117, RZ, 0x1, P0 ;  /* 0x00000001ff757807 */ /* 0x000fe20000000000 */
[----:B------:R-:W-:Y:S01]  /*ff50*/  IMAD.WIDE.U32.X R100, R131, R40, R100, P2 ;  /* 0x0000002883647225 */ /* 0x000fe200010e0464 */
[----:B------:R-:W-:Y:S02]  /*ff60*/  IADD3 R121, P4, PT, R97, R56, RZ ;  /* 0x0000003861797210 */ /* 0x000fe40007f9e0ff */
[----:B------:R-:W-:Y:S01]  /*ff70*/  IADD3 R117, P0, P1, R96, R52, R117 ;  /* 0x0000003460757210 */ /* 0x000fe2000791e075 */
[----:B------:R-:W-:-:S03]  /*ff80*/  IMAD.WIDE.U32 R96, R133, R41, RZ ;  /* 0x0000002985607225 */ /* 0x000fc600078e00ff */
[----:B------:R-:W-:Y:S01]  /*ff90*/  IADD3.X R121, PT, PT, R121, R53, RZ, P0, P1 ;  /* 0x0000003579797210 */ /* 0x000fe200007e24ff */
[----:B------:R-:W-:-:S04]  /*ffa0*/  IMAD.WIDE.U32 R52, R131, R41, RZ ;  /* 0x0000002983347225 */ /* 0x000fc800078e00ff */
[----:B------:R-:W-:Y:S02]  /*ffb0*/  IMAD.MOV.U32 R98, RZ, RZ, R57 ;  /* 0x000000ffff627224 */ /* 0x000fe400078e0039 */
[----:B------:R-:W-:-:S04]  /*ffc0*/  IMAD.WIDE.U32 R52, P0, R133, R42, R52 ;  /* 0x0000002a85347225 */ /* 0x000fc80007800034 */
        /* <DEDUP_REMOVED lines=14> */
[----:B------:R-:W-:Y:S01]  /*100b0*/  IMAD.WIDE.U32 R100, R125, R37, RZ ;  /* 0x000000257d647225 */ /* 0x000fe200078e00ff */
[----:B------:R-:W-:-:S04]  /*100c0*/  IADD3 R121, P4, PT, R97, R56, RZ ;  /* 0x0000003861797210 */ /* 0x000fc80007f9e0ff */
[----:B------:R-:W-:Y:S01]  /*100d0*/  IADD3.X R121, PT, PT, R121, R99, RZ, P0, P1 ;  /* 0x0000006379797210 */ /* 0x000fe200007e24ff */
[----:B------:R-:W-:Y:S01]  /*100e0*/  IMAD.WIDE.U32 R98, R123, R35, RZ ;  /* 0x000000237b627225 */ /* 0x000fe200078e00ff */
[----:B------:R-:W-:-:S05]  /*100f0*/  IADD3 R108, P0, PT, R117, R52, RZ ;  /* 0x00000034756c7210 */ /* 0x000fca0007f1e0ff */
[----:B------:R-:W-:Y:S02]  /*10100*/  IMAD.X R116, R121, 0x1, R53, P0 ;  /* 0x0000000179747824 */ /* 0x000fe400000e0635 */
[----:B------:R-:W-:-:S04]  /*10110*/  IMAD.WIDE.U32 R98, P1, R125, R36, R98 ;  /* 0x000000247d627225 */ /* 0x000fc80007820062 */
[----:B------:R-:W-:-:S04]  /*10120*/  IMAD.WIDE.U32 R52, R125, R35, RZ ;  /* 0x000000237d347225 */ /* 0x000fc800078e00ff */
[----:B------:R-:W-:Y:S01]  /*10130*/  IMAD.X R97, RZ, RZ, RZ, P1 ;  /* 0x000000ffff617224 */ /* 0x000fe200008e06ff */
[----:B------:R-:W-:Y:S01]  /*10140*/  IADD3 R114, P5, PT, R127, R52, RZ ;  /* 0x000000347f727210 */ /* 0x000fe20007fbe0ff */
[----:B------:R-:W-:Y:S01]  /*10150*/  IMAD.MOV.U32 R96, RZ, RZ, R99 ;  /* 0x000000ffff607224 */ /* 0x000fe200078e0063 */
[----:B------:R-:W-:Y:S02]  /*10160*/  IADD3 R99, P1, PT, R53, R98, RZ ;  /* 0x0000006235637210 */ /* 0x000fe40007f3e0ff */
[----:B------:R-:W-:-:S03]  /*10170*/  ISETP.GE.U32.AND P0, PT, R114, R52, PT ;  /* 0x000000347200720c */ /* 0x000fc60003f06070 */
[----:B------:R-:W-:Y:S02]  /*10180*/  IMAD.X R56, R120, 0x1, R99, P5 ;  /* 0x0000000178387824 */ /* 0x000fe400028e0663 */
[----:B------:R-:W-:-:S03]  /*10190*/  IMAD.WIDE.U32.X R96, R123, R36, R96, P1 ;  /* 0x000000247b607225 */ /* 0x000fc600008e0460 */
[----:B------:R-:W-:Y:S01]  /*101a0*/  ISETP.GE.U32.AND.EX P0, PT, R56, R99, PT, P0 ;  /* 0x000000633800720c */ /* 0x000fe20003f06100 */
        /* <DEDUP_REMOVED lines=28> */
[----:B------:R-:W-:-:S03]  /*10370*/  IMAD.WIDE.U32 R52, R123, R41, RZ ;  /* 0x000000297b347225 */ /* 0x000fc600078e00ff */
[----:B------:R-:W-:Y:S01]  /*10380*/  SEL R101, RZ, 0x1, P0 ;  /* 0x00000001ff657807 */ /* 0x000fe20000000000 */
[----:B------:R-:W-:Y:S01]  /*10390*/  IMAD.WIDE.U32 R52, P5, R125, R42, R52 ;  /* 0x0000002a7d347225 */ /* 0x000fe200078a0034 */
[----:B------:R-:W-:-:S12]  /*103a0*/  LOP3.LUT R125, RZ, R94, RZ, 0x33, !PT ;  /* 0x0000005eff7d7212 */ /* 0x000fd800078e33ff */
[----:B------:R-:W-:Y:S02]  /*103b0*/  @P5 LOP3.LUT R26, R26, 0x8, RZ, 0xfc, !PT ;  /* 0x000000081a1a5812 */ /* 0x000fe400078efcff */
[----:B------:R-:W-:Y:S02]  /*103c0*/  IADD3 R97, P5, PT, R97, R52, RZ ;  /* 0x0000003461617210 */ /* 0x000fe40007fbe0ff */
[----:B------:R-:W-:Y:S01]  /*103d0*/  IADD3 R52, P0, P1, R96, R98, R101 ;  /* 0x0000006260347210 */ /* 0x000fe2000791e065 */
[----:B------:R-:W-:Y:S01]  /*103e0*/  IMAD.WIDE.U32 R100, R115, R35, RZ ;  /* 0x0000002373647225 */ /* 0x000fe200078e00ff */
[----:B------:R-:W-:Y:S02]  /*103f0*/  LOP3.LUT R26, R26, 0xfffffffb, RZ, 0xc0, !PT ;  /* 0xfffffffb1a1a7812 */ /* 0x000fe400078ec0ff */
[----:B------:R-:W-:Y:S01]  /*10400*/  IADD3.X R120, PT, PT, R97, R99, RZ, P0, P1 ;  /* 0x0000006361787210 */ /* 0x000fe200007e24ff */
[----:B------:R-:W-:Y:S01]  /*10410*/  IMAD.WIDE.U32 R98, R119, R35, RZ ;  /* 0x0000002377627225 */ /* 0x000fe200078e00ff */
[----:B------:R-:W-:-:S03]  /*10420*/  IADD3 R35, P1, PT, R129, R100, RZ ;  /* 0x0000006481237210 */ /* 0x000fc60007f3e0ff */
[----:B------:R-:W-:Y:S02]  /*10430*/  IMAD.WIDE.U32 R98, P0, R115, R36, R98 ;  /* 0x0000002473627225 */ /* 0x000fe40007800062 */
[----:B------:R-:W-:Y:S02]  /*10440*/  @P5 LOP3.LUT R26, R26, 0x4, RZ, 0xfc, !PT ;  /* 0x000000041a1a5812 */ /* 0x000fe400078efcff */
[----:B------:R-:W-:Y:S02]  /*10450*/  IMAD.X R97, RZ, RZ, RZ, P0 ;  /* 0x000000ffff617224 */ /* 0x000fe400000e06ff */
[----:B------:R-:W-:Y:S01]  /*10460*/  LOP3.LUT R26, R26, 0xfffffffd, RZ, 0xc0, !PT ;  /* 0xfffffffd1a1a7812 */ /* 0x000fe200078ec0ff */
[----:B------:R-:W-:Y:S01]  /*10470*/  IMAD.MOV.U32 R96, RZ, RZ, R99 ;  /* 0x000000ffff607224 */ /* 0x000fe200078e0063 */
[----:B------:R-:W-:-:S05]  /*10480*/  IADD3 R99, P0, PT, R101, R98, RZ ;  /* 0x0000006265637210 */ /* 0x000fca0007f1e0ff */
[----:B------:R-:W-:Y:S01]  /*10490*/  IMAD.WIDE.U32.X R96, R119, R36, R96, P0 ;  /* 0x0000002477607225 */ /* 0x000fe200000e0460 */
[----:B------:R-:W-:-:S03]  /*104a0*/  ISETP.GE.U32.AND P0, PT, R35, R100, PT ;  /* 0x000000642300720c */ /* 0x000fc60003f06070 */
[----:B------:R-:W-:-:S04]  /*104b0*/  IMAD.WIDE.U32 R100, R119, R37, RZ ;  /* 0x0000002577647225 */ /* 0x000fc800078e00ff */
        /* <DEDUP_REMOVED lines=13> */
[----:B------:R-:W-:-:S04]  /*10590*/  IMAD.WIDE.U32 R36, R119, R39, RZ ;  /* 0x0000002777247225 */ /* 0x000fc800078e00ff */
        /* <DEDUP_REMOVED lines=8> */
[-C--:B------:R-:W-:Y:S01]  /*10620*/  IMAD R38, R109, R84.reuse, RZ ;  /* 0x000000546d267224 */ /* 0x080fe200078e02ff */
[----:B------:R-:W-:Y:S02]  /*10630*/  LOP3.LUT R109, RZ, R109, RZ, 0x33, !PT ;  /* 0x0000006dff6d7212 */ /* 0x000fe400078e33ff */
[----:B------:R-:W-:Y:S01]  /*10640*/  IADD3.X R128, PT, PT, R39, R99, RZ, P0, P1 ;  /* 0x0000006327807210 */ /* 0x000fe200007e24ff */
[----:B------:R-:W-:Y:S01]  /*10650*/  IMAD R97, R94, R85, R38 ;  /* 0x000000555e617224 */ /* 0x000fe200078e0226 */
[----:B------:R-:W-:Y:S01]  /*10660*/  LOP3.LUT R26, R26, 0xfffffffe, RZ, 0xc0, !PT ;  /* 0xfffffffe1a1a7812 */ /* 0x000fe200078ec0ff */
[----:B------:R-:W-:-:S03]  /*10670*/  IMAD.WIDE.U32 R38, R94, R84, RZ ;  /* 0x000000545e267225 */ /* 0x000fc600078e00ff */
[----:B------:R-:W-:Y:S01]  /*10680*/  @P5 LOP3.LUT R26, R26, 0x1, RZ, 0xfc, !PT ;  /* 0x000000011a1a5812 */ /* 0x000fe200078efcff */
        /* <DEDUP_REMOVED lines=48> */
[----:B------:R-:W-:Y:S02]  /*10990*/  IADD3 R29, P5, PT, R29, -R90, RZ ;  /* 0x8000005a1d1d7210 */ /* 0x000fe40007fbe0ff */
[----:B------:R-:W-:Y:S01]  /*109a0*/  LOP3.LUT P0, RZ, R26, 0x4, RZ, 0xc0, !PT ;  /* 0x000000041aff7812 */ /* 0x000fe2000780c0ff */
[----:B------:R-:W-:Y:S01]  /*109b0*/  IMAD.WIDE.U32.X R94, R118, R42, R94, P4 ;  /* 0x0000002a765e7225 */ /* 0x000fe200020e045e */
[----:B------:R-:W-:-:S02]  /*109c0*/  SEL R96, R29, R28, P3 ;  /* 0x0000001c1d607207 */ /* 0x000fc40001800000 */
[----:B------:R-:W-:Y:S01]  /*109d0*/  SEL R28, R86, RZ, P3 ;  /* 0x000000ff561c7207 */ /* 0x000fe20001800000 */
[----:B------:R-:W-:Y:S01]  /*109e0*/  IMAD.X R38, R102, 0x1, ~R91, P5 ;  /* 0x0000000166267824 */ /* 0x000fe200028e0e5b */
[----:B------:R-:W-:Y:S02]  /*109f0*/  IADD3 R56, P5, PT, R51, -R88, RZ ;  /* 0x8000005833387210 */ /* 0x000fe40007fbe0ff */
[----:B------:R-:W-:Y:S02]  /*10a00*/  P2R R131, PR, RZ, 0x1 ;  /* 0x00000001ff837803 */ /* 0x000fe40000000000 */
[----:B------:R-:W-:Y:S01]  /*10a10*/  SEL R38, R38, R27, P3 ;  /* 0x0000001b26267207 */ /* 0x000fe20001800000 */
[----:B------:R-:W-:Y:S01]  /*10a20*/  IMAD.X R51, R34, 0x1, ~R89, P5 ;  /* 0x0000000122337824 */ /* 0x000fe200028e0e59 */
[----:B------:R-:W-:Y:S01]  /*10a30*/  SEL R99, R56, R31, P3 ;  /* 0x0000001f38637207 */ /* 0x000fe20001800000 */
[----:B------:R-:W-:Y:S01]  /*10a40*/  IMAD.WIDE.U32 R56, R129, R84, RZ ;  /* 0x0000005481387225 */ /* 0x000fe200078e00ff */
[----:B------:R-:W-:-:S02]  /*10a50*/  SEL R27, R87, RZ, P3 ;  /* 0x000000ff571b7207 */ /* 0x000fc40001800000 */
[----:B------:R-:W-:Y:S02]  /*10a60*/  SEL R98, R51, R30, P3 ;  /* 0x0000001e33627207 */ /* 0x000fe40001800000 */
[----:B------:R-:W-:Y:S01]  /*10a70*/  IADD3 R101, P3, PT, -R28, R33, RZ ;  /* 0x000000211c657210 */ /* 0x000fe20007f7e1ff */
[----:B------:R-:W-:Y:S01]  /*10a80*/  IMAD R28, R125, R84, RZ ;  /* 0x000000547d1c7224 */ /* 0x000fe200078e02ff */
[----:B------:R-:W-:Y:S02]  /*10a90*/  LOP3.LUT R125, RZ, R125, RZ, 0x33, !PT ;  /* 0x0000007dff7d7212 */ /* 0x000fe400078e33ff */
[----:B------:R-:W-:Y:S01]  /*10aa0*/  LOP3.LUT P0, RZ, R26, 0x8, RZ, 0xc0, !PT ;  /* 0x000000081aff7812 */ /* 0x000fe2000780c0ff */
[----:B------:R-:W-:Y:S02]  /*10ab0*/  IMAD.X R100, R32, 0x1, ~R27, P3 ;  /* 0x0000000120647824 */ /* 0x000fe400018e0e1b */
        /* <DEDUP_REMOVED lines=14> */
[----:B------:R-:W-:Y:S02]  /*10ba0*/  SEL R57, RZ, 0x1, !P2 ;  /* 0x00000001ff397807 */ /* 0x000fe40005000000 */
[----:B------:R-:W-:Y:S02]  /*10bb0*/  ISETP.GE.U32.AND P2, PT, R108, R117, PT ;  /* 0x000000756c00720c */ /* 0x000fe40003f46070 */
[----:B------:R-:W-:Y:S01]  /*10bc0*/  IADD3 R57, P5, P6, R32, R28, R57 ;  /* 0x0000001c20397210 */ /* 0x000fe20007ebe039 */
[----:B------:R-:W-:Y:S01]  /*10bd0*/  IMAD.WIDE.U32 R30, P3, R56, R89, R30 ;  /* 0x00000059381e7225 */ /* 0x000fe2000786001e */
[----:B------:R-:W-:-:S03]  /*10be0*/  ISETP.GE.U32.AND.EX P2, PT, R116, R121, PT, P2 ;  /* 0x000000797400720c */ /* 0x000fc60003f46120 */
[----:B------:R-:W-:Y:S01]  /*10bf0*/  IMAD.MOV.U32 R32, RZ, RZ, R37 ;  /* 0x000000ffff207224 */ /* 0x000fe200078e0025 */
[----:B------:R-:W-:Y:S01]  /*10c00*/  IADD3 R33, P4, PT, R33, R30, RZ ;  /* 0x0000001e21217210 */ /* 0x000fe20007f9e0ff */
[----:B------:R-:W-:Y:S01]  /*10c10*/  IMAD.MOV.U32 R28, RZ, RZ, R53 ;  /* 0x000000ffff1c7224 */ /* 0x000fe200078e0035 */
[----:B------:R-:W-:Y:S02]  /*10c20*/  SEL R117, RZ, 0x1, P2 ;  /* 0x00000001ff757807 */ /* 0x000fe40001000000 */
[----:B------:R-:W-:Y:S01]  /*10c30*/  IADD3.X R30, PT, PT, R33, R29, RZ, P5, P6 ;  /* 0x0000001d211e7210 */ /* 0x000fe20002fec4ff */
[----:B------:R-:W-:Y:S01]  /*10c40*/  IMAD.X R29, RZ, RZ, RZ, P0 ;  /* 0x000000ffff1d7224 */ /* 0x000fe200000e06ff */
[C---:B------:R-:W-:Y:S02]  /*10c50*/  LOP3.LUT P5, RZ, R26.reuse, 0x2, RZ, 0xc0, !PT ;  /* 0x000000021aff7812 */ /* 0x040fe400078ac0ff */
[----:B------:R-:W-:Y:S02]  /*10c60*/  LOP3.LUT P6, RZ, R26, 0x1, RZ, 0xc0, !PT ;  /* 0x000000011aff7812 */ /* 0x000fe400078cc0ff */
[----:B------:R-:W-:Y:S01]  /*10c70*/  ISETP.NE.AND P0, PT, R131, RZ, PT ;  /* 0x000000ff8300720c */ /* 0x000fe20003f05270 */
[----:B------:R-:W-:Y:S01]  /*10c80*/  IMAD.X R33, RZ, RZ, RZ, P5 ;  /* 0x000000ffff217224 */ /* 0x000fe200028e06ff */
[----:B------:R-:W-:Y:S01]  /*10c90*/  IADD3 R117, P2, P5, R52, R94, R117 ;  /* 0x0000005e34757210 */ /* 0x000fe20007d5e075 */
[----:B------:R-:W-:-:S03]  /*10ca0*/  IMAD.WIDE.U32.X R32, R119, R40, R32, P6 ;  /* 0x0000002877207225 */ /* 0x000fc600030e0420 */
[----:B------:R-:W-:Y:S02]  /*10cb0*/  IADD3.X R121, PT, PT, R120, R95, RZ, P2, P5 ;  /* 0x0000005f78797210 */ /* 0x000fe400017ea4ff */
[----:B------:R-:W-:Y:S01]  /*10cc0*/  IADD3 R51, P5, PT, R36, R117, RZ ;  /* 0x0000007524337210 */ /* 0x000fe20007fbe0ff */
[----:B------:R-:W-:-:S03]  /*10cd0*/  IMAD.WIDE.U32 R94, R115, R41, RZ ;  /* 0x00000029735e7225 */ /* 0x000fc600078e00ff */
[----:B------:R-:W-:Y:S01]  /*10ce0*/  ISETP.GE.U32.AND P2, PT, R51, R36, PT ;  /* 0x000000243300720c */ /* 0x000fe20003f46070 */
[----:B------:R-:W-:-:S04]  /*10cf0*/  IMAD.WIDE.U32 R36, R119, R41, RZ ;  /* 0x0000002977247225 */ /* 0x000fc800078e00ff */
[----:B------:R-:W-:Y:S01]  /*10d00*/  IMAD.WIDE.U32.X R28, R123, R42, R28, P0 ;  /* 0x0000002a7b1c7225 */ /* 0x000fe200000e041c */
[----:B------:R-:W-:-:S03]  /*10d10*/  ISETP.NE.AND P0, PT, R130, RZ, PT ;  /* 0x000000ff8200720c */ /* 0x000fc60003f05270 */
[----:B------:R-:W-:-:S04]  /*10d20*/  IMAD.WIDE.U32 R36, P6, R115, R42, R36 ;  /* 0x0000002a73247225 */ /* 0x000fc800078c0024 */
[----:B------:R-:W-:Y:S01]  /*10d30*/  IMAD.X R41, RZ, RZ, RZ, P6 ;  /* 0x000000ffff297224 */ /* 0x000fe200030e06ff */
[----:B------:R-:W-:Y:S01]  /*10d40*/  IADD3 R123, P6, PT, R95, R36, RZ ;  /* 0x000000245f7b7210 */ /* 0x000fe20007fde0ff */
[----:B------:R-:W-:Y:S02]  /*10d50*/  IMAD.MOV.U32 R40, RZ, RZ, R37 ;  /* 0x000000ffff287224 */ /* 0x000fe400078e0025 */
[----:B------:R-:W-:Y:S02]  /*10d60*/  IMAD.X R53, R128, 0x1, R121, P5 ;  /* 0x0000000180357824 */ /* 0x000fe400028e0679 */
[----:B------:R-:W-:Y:S01]  /*10d70*/  IMAD.WIDE.U32.X R40, R119, R42, R40, P6 ;  /* 0x0000002a77287225 */ /* 0x000fe200030e0428 */
[----:B------:R-:W-:Y:S02]  /*10d80*/  IADD3 R42, P5, PT, R57, R114, RZ ;  /* 0x00000072392a7210 */ /* 0x000fe40007fbe0ff */
[----:B------:R-:W-:Y:S01]  /*10d90*/  ISETP.GE.U32.AND.EX P2, PT, R53, R128, PT, P2 ;  /* 0x000000803500720c */ /* 0x000fe20003f46120 */
[----:B------:R-:W-:Y:S01]  /*10da0*/  IMAD.MOV.U32 R36, RZ, RZ, R31 ;  /* 0x000000ffff247224 */ /* 0x000fe200078e001f */
[----:B------:R-:W-:Y:S01]  /*10db0*/  ISETP.GE.U32.AND P6, PT, R42, R57, PT ;  /* 0x000000392a00720c */ /* 0x000fe20003fc6070 */
[----:B------:R-:W-:-:S02]  /*10dc0*/  IMAD.X R105, R30, 0x1, R105, P5 ;  /* 0x000000011e697824 */ /* 0x000fc400028e0669 */
[----:B------:R-:W-:-:S03]  /*10dd0*/  IMAD.X R37, RZ, RZ, RZ, P3 ;  /* 0x000000ffff257224 */ /* 0x000fc600018e06ff */
[----:B------:R-:W-:Y:S01]  /*10de0*/  ISETP.GE.U32.AND.EX P6, PT, R105, R30, PT, P6 ;  /* 0x0000001e6900720c */ /* 0x000fe20003fc6160 */
[----:B------:R-:W-:-:S03]  /*10df0*/  IMAD.WIDE.U32 R30, R27, R90, RZ ;  /* 0x0000005a1b1e7225 */ /* 0x000fc600078e00ff */
[----:B------:R-:W-:Y:S01]  /*10e00*/  SEL R57, RZ, 0x1, P6 ;  /* 0x00000001ff397807 */ /* 0x000fe20003000000 */
[----:B------:R-:W-:-:S04]  /*10e10*/  IMAD.WIDE.U32.X R114, R27, R89, R36, P4 ;  /* 0x000000591b727225 */ /* 0x000fc800020e0424 */
[----:B------:R-:W-:-:S04]  /*10e20*/  IMAD.WIDE.U32 R36, R56, R90, RZ ;  /* 0x0000005a38247225 */ /* 0x000fc800078e00ff */
[----:B------:R-:W-:Y:S01]  /*10e30*/  IMAD.WIDE.U32 R30, P5, R56, R91, R30 ;  /* 0x0000005b381e7225 */ /* 0x000fe200078a001e */
[----:B------:R-:W-:-:S03]  /*10e40*/  IADD3 R34, P3, P6, R36, R114, R57 ;  /* 0x0000007224227210 */ /* 0x000fc60007e7e039 */
[----:B------:R-:W-:Y:S01]  /*10e50*/  IMAD.MOV.U32 R36, RZ, RZ, R97 ;  /* 0x000000ffff247224 */ /* 0x000fe200078e0061 */
[----:B------:R-:W-:Y:S01]  /*10e60*/  IADD3 R57, P4, PT, R37, R30, RZ ;  /* 0x0000001e25397210 */ /* 0x000fe20007f9e0ff */
[----:B------:R-:W-:Y:S01]  /*10e70*/  IMAD.X R37, RZ, RZ, RZ, P0 ;  /* 0x000000ffff257224 */ /* 0x000fe200000e06ff */
[----:B------:R-:W-:Y:S02]  /*10e80*/  IADD3 R35, P0, PT, R124, R35, RZ ;  /* 0x000000237c237210 */ /* 0x000fe40007f1e0ff */
[----:B------:R-:W-:Y:S01]  /*10e90*/  IADD3.X R57, PT, PT, R57, R115, RZ, P3, P6 ;  /* 0x0000007339397210 */ /* 0x000fe20001fec4ff */
[----:B------:R-:W-:Y:S01]  /*10ea0*/  IMAD.WIDE.U32.X R36, R39, R93, R36, P1 ;  /* 0x0000005d27247225 */ /* 0x000fe200008e0424 */
[----:B------:R-:W-:Y:S02]  /*10eb0*/  ISETP.GE.U32.AND P1, PT, R35, R124, PT ;  /* 0x0000007c2300720c */ /* 0x000fe40003f26070 */
[----:B------:R-:W-:Y:S01]  /*10ec0*/  SEL R115, RZ, 0x1, P2 ;  /* 0x00000001ff737807 */ /* 0x000fe20001000000 */
[----:B------:R-:W-:Y:S01]  /*10ed0*/  IMAD.X R108, R109, 0x1, R122, P0 ;  /* 0x000000016d6c7824 */ /* 0x000fe200000e067a */
[----:B------:R-:W-:Y:S01]  /*10ee0*/  IADD3 R119, P0, PT, R34, R35, RZ ;  /* 0x0000002322777210 */ /* 0x000fe20007f1e0ff */
[----:B------:R-:W-:Y:S01]  /*10ef0*/  IMAD.X R35, RZ, RZ, RZ, P5 ;  /* 0x000000ffff237224 */ /* 0x000fe200028e06ff */
[----:B------:R-:W-:Y:S01]  /*10f00*/  IADD3 R115, P6, P2, R94, R32, R115 ;  /* 0x000000205e737210 */ /* 0x000fe20007ade073 */
[----:B------:R-:W-:Y:S01]  /*10f10*/  IMAD.WIDE.U32 R94, R27, R92, RZ ;  /* 0x0000005c1b5e7225 */ /* 0x000fe200078e00ff */
[----:B------:R-:W-:-:S02]  /*10f20*/  ISETP.GE.U32.AND.EX P1, PT, R108, R109, PT, P1 ;  /* 0x0000006d6c00720c */ /* 0x000fc40003f26110 */
[----:B------:R-:W-:Y:S01]  /*10f30*/  ISETP.GE.U32.AND P5, PT, R119, R34, PT ;  /* 0x000000227700720c */ /* 0x000fe20003fa6070 */
[----:B------:R-:W-:Y:S01]  /*10f40*/  IMAD.X R108, R57, 0x1, R108, P0 ;  /* 0x00000001396c7824 */ /* 0x000fe200000e066c */
[----:B------:R-:W-:Y:S01]  /*10f50*/  IADD3.X R109, PT, PT, R123, R33, RZ, P6, P2 ;  /* 0x000000217b6d7210 */ /* 0x000fe200037e44ff */
[----:B------:R-:W-:Y:S01]  /*10f60*/  IMAD R39, R105, R84, RZ ;  /* 0x0000005469277224 */ /* 0x000fe200078e02ff */
[----:B------:R-:W-:Y:S01]  /*10f70*/  ISETP.GE.U32.AND P3, PT, R117, R52, PT ;  /* 0x000000347500720c */ /* 0x000fe20003f66070 */
[----:B------:R-:W-:Y:S01]  /*10f80*/  IMAD.MOV.U32 R34, RZ, RZ, R31 ;  /* 0x000000ffff227224 */ /* 0x000fe200078e001f */
[----:B------:R-:W-:Y:S01]  /*10f90*/  ISETP.GE.U32.AND.EX P5, PT, R108, R57, PT, P5 ;  /* 0x000000396c00720c */ /* 0x000fe20003fa6150 */
[----:B------:R-:W-:Y:S01]  /*10fa0*/  IMAD.WIDE.U32 R30, P2, R56, R93, R94 ;  /* 0x0000005d381e7225 */ /* 0x000fe2000784005e */
[----:B------:R-:W-:Y:S02]  /*10fb0*/  SEL R95, RZ, 0x1, P1 ;  /* 0x00000001ff5f7807 */ /* 0x000fe40000800000 */
[----:B------:R-:W-:Y:S01]  /*10fc0*/  SEL R97, RZ, 0x1, P5 ;  /* 0x00000001ff617807 */ /* 0x000fe20002800000 */
[----:B------:R-:W-:Y:S01]  /*10fd0*/  IMAD.WIDE.U32 R32, R42, R84, RZ ;  /* 0x000000542a207225 */ /* 0x000fe200078e00ff */
[----:B------:R-:W-:-:S02]  /*10fe0*/  IADD3 R117, P0, PT, R95, R36, RZ ;  /* 0x000000245f757210 */ /* 0x000fc40007f1e0ff */
[----:B------:R-:W-:Y:S01]  /*10ff0*/  ISETP.GE.U32.AND.EX P3, PT, R121, R120, PT, P3 ;  /* 0x000000787900720c */ /* 0x000fe20003f66130 */
[----:B------:R-:W-:Y:S01]  /*11000*/  IMAD R39, R42, R85, R39 ;  /* 0x000000552a277224 */ /* 0x000fe200078e0227 */
[----:B------:R-:W-:Y:S01]  /*11010*/  LOP3.LUT R95, RZ, R42, RZ, 0x33, !PT ;  /* 0x0000002aff5f7212 */ /* 0x000fe200078e33ff */
[----:B------:R-:W-:Y:S01]  /*11020*/  IMAD.WIDE.U32 R56, R56, R92, RZ ;  /* 0x0000005c38387225 */ /* 0x000fe200078e00ff */
[----:B------:R-:W-:Y:S02]  /*11030*/  SEL R42, RZ, 0x1, P3 ;  /* 0x00000001ff2a7807 */ /* 0x000fe40001800000 */
[----:B------:R-:W-:Y:S01]  /*11040*/  LOP3.LUT R105, RZ, R105, RZ, 0x33, !PT ;  /* 0x00000069ff697212 */ /* 0x000fe200078e33ff */
[----:B------:R-:W-:-:S04]  /*11050*/  IMAD.WIDE.U32.X R34, R27, R91, R34, P4 ;  /* 0x0000005b1b227225 */ /* 0x000fc800020e0422 */
[----:B------:R-:W-:Y:S01]  /*11060*/  IMAD.IADD R39, R33, 0x1, R39 ;  /* 0x0000000121277824 */ /* 0x000fe200078e0227 */
[----:B------:R-:W-:Y:S01]  /*11070*/  IADD3 R97, P6, P1, R56, R34, R97 ;  /* 0x0000002238617210 */ /* 0x000fe200079de061 */
[----:B------:R-:W-:Y:S01]  /*11080*/  IMAD.X R114, RZ, RZ, R37, P0 ;  /* 0x000000ffff727224 */ /* 0x000fe200000e0625 */
[----:B------:R-:W-:Y:S01]  /*11090*/  IADD3 R34, P4, PT, R57, R30, RZ ;  /* 0x0000001e39227210 */ /* 0x000fe20007f9e0ff */
[----:B------:R-:W-:-:S03]  /*110a0*/  IMAD.WIDE.U32 R56, R39, R86, RZ ;  /* 0x0000005627387225 */ /* 0x000fc600078e00ff */
[----:B------:R-:W-:Y:S01]  /*110b0*/  IADD3.X R102, PT, PT, R34, R35, RZ, P6, P1 ;  /* 0x0000002322667210 */ /* 0x000fe200037e24ff */
[----:B------:R-:W-:-:S04]  /*110c0*/  IMAD.WIDE.U32 R36, R32, R86, RZ ;  /* 0x0000005620247225 */ /* 0x000fc800078e00ff */
[----:B------:R-:W-:Y:S01]  /*110d0*/  IMAD.WIDE.U32 R56, P5, R32, R87, R56 ;  /* 0x0000005720387225 */ /* 0x000fe200078a0038 */
[----:B------:R-:W-:-:S03]  /*110e0*/  ISETP.GT.U32.AND P0, PT, R36, R95, PT ;  /* 0x0000005f2400720c */ /* 0x000fc60003f04070 */
[----:B------:R-:W-:Y:S01]  /*110f0*/  IMAD.X R35, RZ, RZ, RZ, P5 ;  /* 0x000000ffff237224 */ /* 0x000fe200028e06ff */
[----:B------:R-:W-:Y:S01]  /*11100*/  IADD3 R36, P3, PT, R37, R56, RZ ;  /* 0x0000003825247210 */ /* 0x000fe20007f7e0ff */
[----:B------:R-:W-:Y:S01]  /*11110*/  IMAD.MOV.U32 R34, RZ, RZ, R57 ;  /* 0x000000ffff227224 */ /* 0x000fe200078e0039 */
[----:B------:R-:W-:Y:S02]  /*11120*/  IADD3 R42, P1, P5, R115, R28, R42 ;  /* 0x0000001c732a7210 */ /* 0x000fe40007d3e02a */
[----:B------:R-:W-:Y:S01]  /*11130*/  ISETP.GT.U32.AND.EX P0, PT, R36, R105, PT, P0 ;  /* 0x000000692400720c */ /* 0x000fe20003f04100 */
[-C--:B------:R-:W-:Y:S01]  /*11140*/  IMAD.WIDE.U32 R36, R39, R88.reuse, RZ ;  /* 0x0000005827247225 */ /* 0x080fe200078e00ff */
[----:B------:R-:W-:Y:S02]  /*11150*/  IADD3.X R52, PT, PT, R109, R29, RZ, P1, P5 ;  /* 0x0000001d6d347210 */ /* 0x000fe40000fea4ff */
[----:B------:R-:W-:Y:S01]  /*11160*/  SEL R57, RZ, 0x1, !P0 ;  /* 0x00000001ff397807 */ /* 0x000fe20004000000 */
[----:B------:R-:W-:Y:S01]  /*11170*/  IMAD.WIDE.U32 R28, R32, R88, RZ ;  /* 0x00000058201c7225 */ /* 0x000fe200078e00ff */
[----:B------:R-:W-:-:S03]  /*11180*/  ISETP.GE.U32.AND P0, PT, R42, R115, PT ;  /* 0x000000732a00720c */ /* 0x000fc60003f06070 */
[----:B------:R-:W-:Y:S01]  /*11190*/  IMAD.WIDE.U32 R36, P5, R32, R89, R36 ;  /* 0x0000005920247225 */ /* 0x000fe200078a0024 */
[----:B------:R-:W-:-:S03]  /*111a0*/  ISETP.GE.U32.AND.EX P0, PT, R52, R109, PT, P0 ;  /* 0x0000006d3400720c */ /* 0x000fc60003f06100 */
[----:B------:R-:W-:Y:S01]  /*111b0*/  IMAD.WIDE.U32.X R34, R39, R87, R34, P3 ;  /* 0x0000005727227225 */ /* 0x000fe200018e0422 */
[----:B------:R-:W-:Y:S02]  /*111c0*/  IADD3 R29, P6, PT, R29, R36, RZ ;  /* 0x000000241d1d7210 */ /* 0x000fe40007fde0ff */
[----:B------:R-:W-:Y:S01]  /*111d0*/  SEL R95, RZ, 0x1, P0 ;  /* 0x00000001ff5f7807 */ /* 0x000fe20000000000 */
[----:B------:R-:W-:Y:S01]  /*111e0*/  IMAD.MOV.U32 R56, RZ, RZ, R37 ;  /* 0x000000ffff387224 */ /* 0x000fe200078e0025 */
[----:B------:R-:W-:Y:S01]  /*111f0*/  IADD3 R34, P1, P3, R28, R34, R57 ;  /* 0x000000221c227210 */ /* 0x000fe20007b3e039 */
[----:B------:R-:W-:Y:S01]  /*11200*/  IMAD.X R57, RZ, RZ, RZ, P5 ;  /* 0x000000ffff397224 */ /* 0x000fe200028e06ff */
[----:B------:R-:W-:Y:S02]  /*11210*/  IADD3 R94, P0, PT, R95, R40, RZ ;  /* 0x000000285f5e7210 */ /* 0x000fe40007f1e0ff */
[----:B------:R-:W-:Y:S01]  /*11220*/  IADD3.X R35, PT, PT, R29, R35, RZ, P1, P3 ;  /* 0x000000231d237210 */ /* 0x000fe20000fe64ff */
[----:B------:R-:W-:Y:S01]  /*11230*/  IMAD.WIDE.U32 R28, R39, R90, RZ ;  /* 0x0000005a271c7225 */ /* 0x000fe200078e00ff */
[----:B------:R-:W-:-:S02]  /*11240*/  ISETP.NE.U32.AND P1, PT, R117, RZ, PT ;  /* 0x000000ff7500720c */ /* 0x000fc40003f25070 */
[----:B------:R-:W-:Y:S01]  /*11250*/  IADD3 R119, P3, PT, R34, R119, RZ ;  /* 0x0000007722777210 */ /* 0x000fe20007f7e0ff */
[----:B------:R-:W-:Y:S01]  /*11260*/  IMAD.WIDE.U32.X R56, R39, R89, R56, P6 ;  /* 0x0000005927387225 */ /* 0x000fe200030e0438 */
[----:B------:R-:W-:Y:S02]  /*11270*/  ISETP.NE.AND.EX P1, PT, R114, RZ, PT, P1 ;  /* 0x000000ff7200720c */ /* 0x000fe40003f25310 */
[----:B------:R-:W-:Y:S01]  /*11280*/  ISETP.GE.U32.AND P5, PT, R119, R34, PT ;  /* 0x000000227700720c */ /* 0x000fe20003fa6070 */
[----:B------:R-:W-:Y:S02]  /*11290*/  IMAD.X R109, R35, 0x1, R108, P3 ;  /* 0x00000001236d7824 */ /* 0x000fe400018e066c */
[----:B------:R-:W-:-:S03]  /*112a0*/  IMAD.WIDE.U32 R28, P3, R32, R91, R28 ;  /* 0x0000005b201c7225 */ /* 0x000fc6000786001c */
[----:B------:R-:W-:Y:S01]  /*112b0*/  ISETP.GE.U32.AND.EX P5, PT, R109, R35, PT, P5 ;  /* 0x000000236d00720c */ /* 0x000fe20003fa6150 */
[----:B------:R-:W-:-:S03]  /*112c0*/  IMAD.WIDE.U32 R34, R32, R90, RZ ;  /* 0x0000005a20227225 */ /* 0x000fc600078e00ff */
[----:B------:R-:W-:Y:S01]  /*112d0*/  SEL R37, RZ, 0x1, P5 ;  /* 0x00000001ff257807 */ /* 0x000fe20002800000 */
        /* <DEDUP_REMOVED lines=26> */
.L_x_437:
[----:B------:R-:W-:Y:S05]  /*11480*/  BSYNC.RECONVERGENT B1 ;  /* 0x0000000000017941 */ /* 0x000fea0003800200 */
.L_x_436:
[----:B------:R-:W-:Y:S01]  /*11490*/  IADD3 R33, P1, PT, R35, R28, RZ ;  /* 0x0000001c23217210 */ /* 0x000fe20007f3e0ff */
[----:B------:R-:W-:Y:S01]  /*114a0*/  IMAD R30, R109, R84, RZ ;  /* 0x000000546d1e7224 */ /* 0x000fe200078e02ff */
[----:B------:R-:W-:Y:S01]  /*114b0*/  IADD3 R35, P5, P6, R34, R56, R37 ;  /* 0x0000003822237210 */ /* 0x000fe20007ebe025 */
[----:B------:R-:W-:Y:S01]  /*114c0*/  IMAD.X R37, RZ, RZ, RZ, P3 ;  /* 0x000000ffff257224 */ /* 0x000fe200018e06ff */
[----:B------:R-:W-:Y:S01]  /*114d0*/  IADD3 R126, P0, PT, R126, R97, RZ ;  /* 0x000000617e7e7210 */ /* 0x000fe20007f1e0ff */
[----:B------:R-:W-:Y:S01]  /*114e0*/  IMAD.MOV.U32 R36, RZ, RZ, R29 ;  /* 0x000000ffff247224 */ /* 0x000fe200078e001d */
[----:B------:R-:W-:Y:S01]  /*114f0*/  IADD3.X R56, PT, PT, R33, R57, RZ, P5, P6 ;  /* 0x0000003921387210 */ /* 0x000fe20002fec4ff */
[----:B------:R-:W-:Y:S01]  /*11500*/  IMAD R57, R119, R85, R30 ;  /* 0x0000005577397224 */ /* 0x000fe200078e021e */
[----:B------:R-:W-:Y:S01]  /*11510*/  IADD3 R108, P5, PT, R35, R126, RZ ;  /* 0x0000007e236c7210 */ /* 0x000fe20007fbe0ff */
[----:B------:R-:W-:Y:S01]  /*11520*/  IMAD.X R127, R127, 0x1, R102, P0 ;  /* 0x000000017f7f7824 */ /* 0x000fe200000e0666 */
[----:B------:R-:W-:Y:S01]  /*11530*/  LOP3.LUT R109, RZ, R109, RZ, 0x33, !PT ;  /* 0x0000006dff6d7212 */ /* 0x000fe200078e33ff */
[-C--:B------:R-:W-:Y:S01]  /*11540*/  IMAD.WIDE.U32 R40, R32, R92.reuse, RZ ;  /* 0x0000005c20287225 */ /* 0x080fe200078e00ff */
[----:B------:R-:W-:Y:S01]  /*11550*/  ISETP.GE.U32.AND P0, PT, R108, R35, PT ;  /* 0x000000236c00720c */ /* 0x000fe20003f06070 */
[----:B------:R-:W-:Y:S02]  /*11560*/  BSSY.RECONVERGENT B1, `(.L_x_438) ;  /* 0x0000045000017945 */ /* 0x000fe40003800200 */
[----:B------:R-:W-:-:S04]  /*11570*/  IMAD.WIDE.U32 R34, R39, R92, RZ ;  /* 0x0000005c27227225 */ /* 0x000fc800078e00ff */
[----:B------:R-:W-:Y:S02]  /*11580*/  IMAD.X R105, R56, 0x1, R127, P5 ;  /* 0x0000000138697824 */ /* 0x000fe400028e067f */
[----:B------:R-:W-:-:S03]  /*11590*/  IMAD.WIDE.U32 R28, P3, R32, R93, R34 ;  /* 0x0000005d201c7225 */ /* 0x000fc60007860022 */
[----:B------:R-:W-:Y:S01]  /*115a0*/  ISETP.GE.U32.AND.EX P0, PT, R105, R56, PT, P0 ;  /* 0x000000386900720c */ /* 0x000fe20003f06100 */
[----:B------:R-:W-:Y:S01]  /*115b0*/  IMAD.WIDE.U32 R34, R119, R84, RZ ;  /* 0x0000005477227225 */ /* 0x000fe200078e00ff */
[----:B------:R-:W-:Y:S02]  /*115c0*/  IADD3 R41, P5, PT, R41, R28, RZ ;  /* 0x0000001c29297210 */ /* 0x000fe40007fbe0ff */
[----:B------:R-:W-:Y:S01]  /*115d0*/  SEL R115, RZ, 0x1, P0 ;  /* 0x00000001ff737807 */ /* 0x000fe20000000000 */
[----:B------:R-:W-:-:S04]  /*115e0*/  IMAD.WIDE.U32.X R36, R39, R91, R36, P1 ;  /* 0x0000005b27247225 */ /* 0x000fc800008e0424 */
[----:B------:R-:W-:Y:S01]  /*115f0*/  IMAD.IADD R57, R35, 0x1, R57 ;  /* 0x0000000123397824 */ /* 0x000fe200078e0239 */
[----:B------:R-:W-:Y:S01]  /*11600*/  IADD3 R114, P0, P1, R40, R36, R115 ;  /* 0x0000002428727210 */ /* 0x000fe2000791e073 */
[----:B------:R-:W-:Y:S02]  /*11610*/  IMAD.MOV.U32 R32, RZ, RZ, R31 ;  /* 0x000000ffff207224 */ /* 0x000fe400078e001f */
[-C--:B------:R-:W-:Y:S01]  /*11620*/  IMAD.WIDE.U32 R30, R57, R86.reuse, RZ ;  /* 0x00000056391e7225 */ /* 0x080fe200078e00ff */
[----:B------:R-:W-:Y:S02]  /*11630*/  IADD3.X R116, PT, PT, R41, R37, RZ, P0, P1 ;  /* 0x0000002529747210 */ /* 0x000fe400007e24ff */
[----:B------:R-:W-:Y:S01]  /*11640*/  ISETP.GE.U32.AND P0, PT, R126, R97, PT ;  /* 0x000000617e00720c */ /* 0x000fe20003f06070 */
[----:B------:R-:W-:Y:S01]  /*11650*/  IMAD.X R33, RZ, RZ, RZ, P2 ;  /* 0x000000ffff217224 */ /* 0x000fe200010e06ff */
[-C--:B------:R-:W-:Y:S01]  /*11660*/  ISETP.GE.U32.AND P2, PT, R55, R86.reuse, PT ;  /* 0x000000563700720c */ /* 0x080fe20003f46070 */
[----:B------:R-:W-:Y:S01]  /*11670*/  IMAD.WIDE.U32 R36, R34, R86, RZ ;  /* 0x0000005622247225 */ /* 0x000fe200078e00ff */
[----:B------:R-:W-:-:S02]  /*11680*/  ISETP.GE.U32.AND.EX P0, PT, R127, R102, PT, P0 ;  /* 0x000000667f00720c */ /* 0x000fc40003f06100 */
[----:B------:R-:W-:Y:S01]  /*11690*/  ISETP.GE.U32.AND.EX P2, PT, R54, R87, PT, P2 ;  /* 0x000000573600720c */ /* 0x000fe20003f46120 */
[----:B------:R-:W-:Y:S01]  /*116a0*/  IMAD.WIDE.U32.X R32, R27, R93, R32, P4 ;  /* 0x0000005d1b207225 */ /* 0x000fe200020e0420 */
[----:B------:R-:W-:Y:S02]  /*116b0*/  LOP3.LUT R27, RZ, R119, RZ, 0x33, !PT ;  /* 0x00000077ff1b7212 */ /* 0x000fe400078e33ff */
[----:B------:R-:W-:Y:S01]  /*116c0*/  SEL R56, RZ, 0xffffffff, P2 ;  /* 0xffffffffff387807 */ /* 0x000fe20001000000 */
[----:B------:R-:W-:Y:S01]  /*116d0*/  IMAD.WIDE.U32 R30, P6, R34, R87, R30 ;  /* 0x00000057221e7225 */ /* 0x000fe200078c001e */
[----:B------:R-:W-:Y:S02]  /*116e0*/  ISETP.GT.U32.AND P1, PT, R36, R27, PT ;  /* 0x0000001b2400720c */ /* 0x000fe40003f24070 */
[----:B------:R-:W-:Y:S01]  /*116f0*/  SEL R27, RZ, 0x1, P2 ;  /* 0x00000001ff1b7807 */ /* 0x000fe20001000000 */
[----:B------:R-:W-:Y:S01]  /*11700*/  IMAD.WIDE.U32 R40, R34, R88, RZ ;  /* 0x0000005822287225 */ /* 0x000fe200078e00ff */
[----:B------:R-:W-:-:S02]  /*11710*/  IADD3 R36, P4, PT, R37, R30, RZ ;  /* 0x0000001e25247210 */ /* 0x000fc40007f9e0ff */
[----:B------:R-:W-:Y:S01]  /*11720*/  ISETP.GE.U32.AND P2, PT, R110, R27, PT ;  /* 0x0000001b6e00720c */ /* 0x000fe20003f46070 */
[----:B------:R-:W-:Y:S01]  /*11730*/  IMAD.X R37, RZ, RZ, RZ, P6 ;  /* 0x000000ffff257224 */ /* 0x000fe200030e06ff */
[----:B------:R-:W-:Y:S02]  /*11740*/  IADD3 R97, P6, PT, R56, R110, RZ ;  /* 0x0000006e38617210 */ /* 0x000fe40007fde0ff */
[----:B------:R-:W-:Y:S01]  /*11750*/  ISETP.GT.U32.AND.EX P1, PT, R36, R109, PT, P1 ;  /* 0x0000006d2400720c */ /* 0x000fe20003f24110 */
[----:B------:R-:W-:Y:S01]  /*11760*/  IMAD.MOV.U32 R36, RZ, RZ, R31 ;  /* 0x000000ffff247224 */ /* 0x000fe200078e001f */
[----:B------:R-:W-:Y:S01]  /*11770*/  SEL R27, RZ, 0x1, P0 ;  /* 0x00000001ff1b7807 */ /* 0x000fe20000000000 */
[-C--:B------:R-:W-:Y:S01]  /*11780*/  IMAD.WIDE.U32 R30, R57, R88.reuse, RZ ;  /* 0x00000058391e7225 */ /* 0x080fe200078e00ff */
[----:B------:R-:W-:Y:S02]  /*11790*/  ISETP.GE.U32.AND P0, PT, R97, R88, PT ;  /* 0x000000586100720c */ /* 0x000fe40003f06070 */
[----:B------:R-:W-:Y:S01]  /*117a0*/  ISETP.GE.U32.AND.EX P2, PT, R111, RZ, PT, P2 ;  /* 0x000000ff6f00720c */ /* 0x000fe20003f46120 */
[----:B------:R-:W-:-:S02]  /*117b0*/  IMAD.X R56, R56, 0x1, R111, P6 ;  /* 0x0000000138387824 */ /* 0x000fc400030e066f */
[----:B------:R-:W-:Y:S01]  /*117c0*/  IMAD.WIDE.U32.X R36, R57, R87, R36, P4 ;  /* 0x0000005739247225 */ /* 0x000fe200020e0424 */
[----:B------:R-:W-:Y:S02]  /*117d0*/  IADD3 R102, P4, PT, R27, R32, RZ ;  /* 0x000000201b667210 */ /* 0x000fe40007f9e0ff */
[----:B------:R-:W-:Y:S01]  /*117e0*/  SEL R27, RZ, 0x1, !P1 ;  /* 0x00000001ff1b7807 */ /* 0x000fe20004800000 */
[-C--:B------:R-:W-:Y:S01]  /*117f0*/  IMAD.WIDE.U32 R30, P1, R34, R89.reuse, R30 ;  /* 0x00000059221e7225 */ /* 0x080fe2000782001e */
[----:B------:R-:W-:Y:S02]  /*11800*/  ISETP.GE.U32.AND.EX P0, PT, R56, R89, PT, P0 ;  /* 0x000000593800720c */ /* 0x000fe40003f06100 */
[----:B------:R-:W-:Y:S01]  /*11810*/  SEL R32, RZ, 0x1, P2 ;  /* 0x00000001ff207807 */ /* 0x000fe20001000000 */
[----:B------:R-:W-:Y:S01]  /*11820*/  IMAD.X R118, RZ, RZ, R33, P4 ;  /* 0x000000ffff767224 */ /* 0x000fe200020e0621 */
[----:B------:R-:W-:Y:S02]  /*11830*/  IADD3 R27, P4, P6, R40, R36, R27 ;  /* 0x00000024281b7210 */ /* 0x000fe40007e9e01b */
[----:B------:R-:W-:-:S02]  /*11840*/  IADD3 R36, P2, PT, R41, R30, RZ ;  /* 0x0000001e29247210 */ /* 0x000fc40007f5e0ff */
[----:B------:R-:W-:Y:S02]  /*11850*/  SEL R33, RZ, 0x1, P0 ;  /* 0x00000001ff217807 */ /* 0x000fe40000000000 */
[----:B------:R-:W-:Y:S02]  /*11860*/  ISETP.NE.U32.AND P0, PT, R102, RZ, PT ;  /* 0x000000ff6600720c */ /* 0x000fe40003f05070 */
[----:B------:R-:W-:Y:S02]  /*11870*/  IADD3.X R36, PT, PT, R36, R37, RZ, P4, P6 ;  /* 0x0000002524247210 */ /* 0x000fe400027ec4ff */
[----:B------:R-:W-:Y:S02]  /*11880*/  ISETP.NE.AND.EX P4, PT, R118, RZ, PT, P0 ;  /* 0x000000ff7600720c */ /* 0x000fe40003f85300 */
[----:B------:R-:W-:Y:S01]  /*11890*/  IADD3 R30, P6, PT, R32, R33, RZ ;  /* 0x00000021201e7210 */ /* 0x000fe20007fde0ff */
[----:B------:R-:W-:Y:S01]  /*118a0*/  IMAD.X R33, RZ, RZ, RZ, P1 ;  /* 0x000000ffff217224 */ /* 0x000fe200008e06ff */
[----:B------:R-:W-:Y:S01]  /*118b0*/  IADD3 R41, P0, PT, R27, R108, RZ ;  /* 0x0000006c1b297210 */ /* 0x000fe20007f1e0ff */
[----:B------:R-:W-:-:S08]  /*118c0*/  IMAD.MOV.U32 R32, RZ, RZ, R31 ;  /* 0x000000ffff207224 */ /* 0x000fd000078e001f */
        /* <DEDUP_REMOVED lines=14> */
.L_x_439:
[----:B------:R-:W-:Y:S05]  /*119b0*/  BSYNC.RECONVERGENT B1 ;  /* 0x0000000000017941 */ /* 0x000fea0003800200 */
.L_x_438:
[----:B------:R-:W-:Y:S01]  /*119c0*/  IMAD.X R102, R36, 0x1, R105, P0 ;  /* 0x0000000124667824 */ /* 0x000fe200000e0669 */
[----:B------:R-:W-:Y:S01]  /*119d0*/  ISETP.GE.U32.AND P4, PT, R41, R27, PT ;  /* 0x0000001b2900720c */ /* 0x000fe20003f86070 */
[----:B------:R-:W-:Y:S01]  /*119e0*/  IMAD.X R27, RZ, RZ, RZ, P6 ;  /* 0x000000ffff1b7224 */ /* 0x000fe200030e06ff */
[----:B------:R-:W-:Y:S01]  /*119f0*/  ISETP.GE.U32.AND P1, PT, R47, R30, PT ;  /* 0x0000001e2f00720c */ /* 0x000fe20003f26070 */
[C---:B------:R-:W-:Y:S01]  /*11a00*/  IMAD.WIDE.U32.X R32, R57.reuse, R89, R32, P2 ;  /* 0x0000005939207225 */ /* 0x040fe200010e0420 */
[----:B------:R-:W-:Y:S01]  /*11a10*/  IADD3 R105, P0, PT, -R30, R47, RZ ;  /* 0x0000002f1e697210 */ /* 0x000fe20007f1e1ff */
[----:B------:R-:W-:Y:S01]  /*11a20*/  BSSY.RECONVERGENT B1, `(.L_x_440) ;  /* 0x00000e3000017945 */ /* 0x000fe20003800200 */
[----:B------:R-:W-:Y:S01]  /*11a30*/  ISETP.GE.U32.AND.EX P4, PT, R102, R36, PT, P4 ;  /* 0x000000246600720c */ /* 0x000fe20003f86140 */
[-C--:B------:R-:W-:Y:S01]  /*11a40*/  IMAD.WIDE.U32 R30, R57, R90.reuse, RZ ;  /* 0x0000005a391e7225 */ /* 0x080fe200078e00ff */
[-C--:B------:R-:W-:Y:S02]  /*11a50*/  ISETP.GE.U32.AND P6, PT, R105, R90.reuse, PT ;  /* 0x0000005a6900720c */ /* 0x080fe40003fc6070 */
[C---:B------:R-:W-:Y:S01]  /*11a60*/  ISETP.GE.U32.AND.EX P1, PT, R48.reuse, R27, PT, P1 ;  /* 0x0000001b3000720c */ /* 0x040fe20003f26110 */
[----:B------:R-:W-:Y:S01]  /*11a70*/  IMAD.X R108, R48, 0x1, ~R27, P0 ;  /* 0x00000001306c7824 */ /* 0x000fe200000e0e1b */
[----:B------:R-:W-:Y:S01]  /*11a80*/  SEL R27, RZ, 0x1, P4 ;  /* 0x00000001ff1b7807 */ /* 0x000fe20002000000 */
[----:B------:R-:W-:Y:S01]  /*11a90*/  IMAD.WIDE.U32 R36, R34, R90, RZ ;  /* 0x0000005a22247225 */ /* 0x000fe200078e00ff */
[----:B------:R-:W-:-:S02]  /*11aa0*/  SEL R118, RZ, 0x1, P1 ;  /* 0x00000001ff767807 */ /* 0x000fc40000800000 */
[-C--:B------:R-:W-:Y:S01]  /*11ab0*/  ISETP.GE.U32.AND.EX P6, PT, R108, R91.reuse, PT, P6 ;  /* 0x0000005b6c00720c */ /* 0x080fe20003fc6160 */
[----:B------:R-:W-:Y:S01]  /*11ac0*/  IMAD.WIDE.U32 R30, P0, R34, R91, R30 ;  /* 0x0000005b221e7225 */ /* 0x000fe2000780001e */
[----:B------:R-:W-:Y:S02]  /*11ad0*/  IADD3 R32, P2, P4, R36, R32, R27 ;  /* 0x0000002024207210 */ /* 0x000fe40007c5e01b */
[----:B------:R-:W-:Y:S01]  /*11ae0*/  SEL R27, RZ, 0x1, P6 ;  /* 0x00000001ff1b7807 */ /* 0x000fe20003000000 */
[----:B------:R-:W-:Y:S01]  /*11af0*/  IMAD.MOV.U32 R36, RZ, RZ, R29 ;  /* 0x000000ffff247224 */ /* 0x000fe200078e001d */
[----:B------:R-:W-:Y:S01]  /*11b00*/  IADD3 R35, P1, PT, R37, R30, RZ ;  /* 0x0000001e25237210 */ /* 0x000fe20007f3e0ff */
[----:B------:R-:W-:Y:S01]  /*11b10*/  IMAD.X R37, RZ, RZ, RZ, P3 ;  /* 0x000000ffff257224 */ /* 0x000fe200018e06ff */
[----:B------:R-:W-:Y:S02]  /*11b20*/  IADD3 R51, P3, PT, R51, R114, RZ ;  /* 0x0000007233337210 */ /* 0x000fe40007f7e0ff */
[----:B------:R-:W-:Y:S01]  /*11b30*/  IADD3 R118, P6, PT, R118, R27, RZ ;  /* 0x0000001b76767210 */ /* 0x000fe20007fde0ff */
[----:B------:R-:W-:Y:S01]  /*11b40*/  IMAD.WIDE.U32.X R28, R39, R93, R36, P5 ;  /* 0x0000005d271c7225 */ /* 0x000fe200028e0424 */
[----:B------:R-:W-:-:S02]  /*11b50*/  IADD3.X R30, PT, PT, R35, R33, RZ, P2, P4 ;  /* 0x00000021231e7210 */ /* 0x000fc400017e84ff */
[----:B------:R-:W-:Y:S01]  /*11b60*/  ISETP.GE.U32.AND P2, PT, R51, R114, PT ;  /* 0x000000723300720c */ /* 0x000fe20003f46070 */
[----:B------:R-:W-:Y:S01]  /*11b70*/  IMAD.X R39, R53, 0x1, R116, P3 ;  /* 0x0000000135277824 */ /* 0x000fe200018e0674 */
[----:B------:R-:W-:Y:S01]  /*11b80*/  IADD3 R27, P4, PT, -R118, R49, RZ ;  /* 0x00000031761b7210 */ /* 0x000fe20007f9e1ff */
[----:B------:R-:W-:Y:S01]  /*11b90*/  IMAD.X R35, RZ, RZ, RZ, P6 ;  /* 0x000000ffff237224 */ /* 0x000fe200030e06ff */
[----:B------:R-:W-:Y:S01]  /*11ba0*/  IADD3 R51, P5, PT, R32, R51, RZ ;  /* 0x0000003320337210 */ /* 0x000fe20007fbe0ff */
[----:B------:R-:W-:Y:S01]  /*11bb0*/  IMAD.WIDE.U32 R36, R57, R92, RZ ;  /* 0x0000005c39247225 */ /* 0x000fe200078e00ff */
[----:B------:R-:W-:Y:S02]  /*11bc0*/  ISETP.GE.U32.AND.EX P6, PT, R39, R116, PT, P2 ;  /* 0x000000742700720c */ /* 0x000fe40003fc6120 */
[----:B------:R-:W-:Y:S01]  /*11bd0*/  ISETP.GE.U32.AND P3, PT, R27, R92, PT ;  /* 0x0000005c1b00720c */ /* 0x000fe20003f66070 */
[----:B------:R-:W-:Y:S01]  /*11be0*/  IMAD.X R40, R50, 0x1, ~R35, P4 ;  /* 0x0000000132287824 */ /* 0x000fe200020e0e23 */
[----:B------:R-:W-:Y:S01]  /*11bf0*/  SEL R53, RZ, 0x1, P6 ;  /* 0x00000001ff357807 */ /* 0x000fe20003000000 */
[----:B------:R-:W-:Y:S01]  /*11c00*/  IMAD.X R39, R30, 0x1, R39, P5 ;  /* 0x000000011e277824 */ /* 0x000fe200028e0627 */
[----:B------:R-:W-:Y:S01]  /*11c10*/  ISETP.GE.U32.AND P4, PT, R49, R118, PT ;  /* 0x000000763100720c */ /* 0x000fe20003f86070 */
[----:B------:R-:W-:Y:S01]  /*11c20*/  IMAD.X R33, RZ, RZ, RZ, P0 ;  /* 0x000000ffff217224 */ /* 0x000fe200000e06ff */
[----:B------:R-:W-:-:S02]  /*11c30*/  IADD3 R53, P5, PT, R53, R28, RZ ;  /* 0x0000001c35357210 */ /* 0x000fc40007fbe0ff */
[----:B------:R-:W-:Y:S01]  /*11c40*/  ISETP.GE.U32.AND P2, PT, R51, R32, PT ;  /* 0x000000203300720c */ /* 0x000fe20003f46070 */
[----:B------:R-:W-:Y:S01]  /*11c50*/  IMAD.MOV.U32 R32, RZ, RZ, R31 ;  /* 0x000000ffff207224 */ /* 0x000fe200078e001f */
[----:B------:R-:W-:Y:S01]  /*11c60*/  ISETP.GE.U32.AND.EX P3, PT, R40, R93, PT, P3 ;  /* 0x0000005d2800720c */ /* 0x000fe20003f66130 */
[----:B------:R-:W-:Y:S01]  /*11c70*/  IMAD.X R109, RZ, RZ, R29, P5 ;  /* 0x000000ffff6d7224 */ /* 0x000fe200028e061d */
[----:B------:R-:W-:Y:S01]  /*11c80*/  ISETP.GE.U32.AND.EX P2, PT, R39, R30, PT, P2 ;  /* 0x0000001e2700720c */ /* 0x000fe20003f46120 */
[----:B------:R-:W-:Y:S01]  /*11c90*/  IMAD.WIDE.U32.X R32, R57, R91, R32, P1 ;  /* 0x0000005b39207225 */ /* 0x000fe200008e0420 */
[----:B------:R-:W-:Y:S02]  /*11ca0*/  ISETP.GE.U32.AND.EX P0, PT, R50, R35, P3, P4 ;  /* 0x000000233200720c */ /* 0x000fe40001f06140 */
[----:B------:R-:W-:Y:S01]  /*11cb0*/  ISETP.GE.U32.AND P3, PT, R41, R86, PT ;  /* 0x000000562900720c */ /* 0x000fe20003f66070 */
[----:B------:R-:W-:Y:S01]  /*11cc0*/  IMAD.WIDE.U32 R28, P4, R34, R93, R36 ;  /* 0x0000005d221c7225 */ /* 0x000fe20007880024 */
[----:B------:R-:W-:-:S02]  /*11cd0*/  ISETP.NE.U32.AND P1, PT, R53, RZ, PT ;  /* 0x000000ff3500720c */ /* 0x000fc40003f25070 */
[----:B------:R-:W-:Y:S01]  /*11ce0*/  SEL R31, RZ, 0x1, P2 ;  /* 0x00000001ff1f7807 */ /* 0x000fe20001000000 */
[----:B------:R-:W-:Y:S01]  /*11cf0*/  IMAD.WIDE.U32 R34, R34, R92, RZ ;  /* 0x0000005c22227225 */ /* 0x000fe200078e00ff */
[----:B------:R-:W-:Y:S02]  /*11d00*/  ISETP.GE.U32.AND.EX P3, PT, R102, R87, PT, P3 ;  /* 0x000000576600720c */ /* 0x000fe40003f66130 */
[----:B------:R-:W-:Y:S02]  /*11d10*/  ISETP.NE.AND.EX P1, PT, R109, RZ, PT, P1 ;  /* 0x000000ff6d00720c */ /* 0x000fe40003f25310 */
[----:B------:R-:W-:Y:S02]  /*11d20*/  IADD3 R37, P2, PT, R35, R28, RZ ;  /* 0x0000001c23257210 */ /* 0x000fe40007f5e0ff */
[----:B------:R-:W-:Y:S01]  /*11d30*/  IADD3 R35, P5, P6, R34, R32, R31 ;  /* 0x0000002022237210 */ /* 0x000fe20007ebe01f */
[----:B------:R-:W-:Y:S01]  /*11d40*/  IMAD.X R31, RZ, RZ, RZ, P4 ;  /* 0x000000ffff1f7224 */ /* 0x000fe200020e06ff */
[----:B------:R-:W-:-:S02]  /*11d50*/  SEL R36, RZ, 0xffffffff, P3 ;  /* 0xffffffffff247807 */ /* 0x000fc40001800000 */
[----:B------:R-:W-:Y:S02]  /*11d60*/  IADD3.X R33, PT, PT, R37, R33, RZ, P5, P6 ;  /* 0x0000002125217210 */ /* 0x000fe40002fec4ff */
[----:B------:R-:W-:Y:S02]  /*11d70*/  IADD3 R37, P6, PT, R36, R51, RZ ;  /* 0x0000003324257210 */ /* 0x000fe40007fde0ff */
[----:B------:R-:W-:Y:S02]  /*11d80*/  SEL R30, RZ, 0x1, P3 ;  /* 0x00000001ff1e7807 */ /* 0x000fe40001800000 */
[----:B------:R-:W-:Y:S01]  /*11d90*/  SEL R28, R86, RZ, P0 ;  /* 0x000000ff561c7207 */ /* 0x000fe20000000000 */
[----:B------:R-:W-:Y:S01]  /*11da0*/  IMAD.X R36, R36, 0x1, R39, P6 ;  /* 0x0000000124247824 */ /* 0x000fe200030e0627 */
[----:B------:R-:W-:Y:S02]  /*11db0*/  @P1 IADD3 R53, P6, PT, R53, R42, RZ ;  /* 0x0000002a35351210 */ /* 0x000fe40007fde0ff */
[----:B------:R-:W-:Y:S01]  /*11dc0*/  ISETP.GE.U32.AND P3, PT, R51, R30, PT ;  /* 0x0000001e3300720c */ /* 0x000fe20003f66070 */
[----:B------:R-:W-:Y:S01]  /*11dd0*/  IMAD.MOV.U32 R30, RZ, RZ, R29 ;  /* 0x000000ffff1e7224 */ /* 0x000fe200078e001d */
[----:B------:R-:W-:-:S02]  /*11de0*/  ISETP.GE.U32.AND P4, PT, R37, R88, PT ;  /* 0x000000582500720c */ /* 0x000fc40003f86070 */
[----:B------:R-:W-:Y:S01]  /*11df0*/  IADD3 R28, P5, PT, -R28, R55, RZ ;  /* 0x000000371c1c7210 */ /* 0x000fe20007fbe1ff */
[----:B------:R-:W-:Y:S01]  /*11e00*/  @P1 IMAD.X R55, R109, 0x1, R52, P6 ;  /* 0x000000016d371824 */ /* 0x000fe200030e0634 */
[----:B------:R-:W-:Y:S01]  /*11e10*/  ISETP.GE.U32.AND.EX P3, PT, R39, RZ, PT, P3 ;  /* 0x000000ff2700720c */ /* 0x000fe20003f66130 */
[----:B------:R-:W-:Y:S01]  /*11e20*/  IMAD.WIDE.U32.X R30, R57, R93, R30, P2 ;  /* 0x0000005d391e7225 */ /* 0x000fe200010e041e */
        /* <DEDUP_REMOVED lines=26> */
[----:B------:R-:W-:Y:S02]  /*11fd0*/  SEL R29, R87, RZ, P0 ;  /* 0x000000ff571d7207 */ /* 0x000fe40000000000 */
[----:B------:R-:W-:-:S02]  /*11fe0*/  IADD3 R33, P6, PT, R33, R32, RZ ;  /* 0x0000002021217210 */ /* 0x000fc40007fde0ff */
[----:B------:R-:W-:Y:S01]  /*11ff0*/  IADD3 R97, P2, PT, R97, -R88, RZ ;  /* 0x8000005861617210 */ /* 0x000fe20007f5e0ff */
[----:B------:R-:W-:Y:S01]  /*12000*/  IMAD.X R29, R54, 0x1, ~R29, P5 ;  /* 0x00000001361d7824 */ /* 0x000fe200028e0e1d */
[----:B------:R-:W-:Y:S01]  /*12010*/  IADD3.X R95, PT, PT, R95, R31, RZ, P3, P4 ;  /* 0x0000001f5f5f7210 */ /* 0x000fe20001fe84ff */
[----:B------:R-:W-:Y:S01]  /*12020*/  IMAD.X R30, RZ, RZ, RZ, P6 ;  /* 0x000000ffff1e7224 */ /* 0x000fe200030e06ff */
[----:B------:R-:W-:Y:S01]  /*12030*/  ISETP.GE.U32.AND P1, PT, R28, R43, PT ;  /* 0x0000002b1c00720c */ /* 0x000fe20003f26070 */
[----:B------:R-:W-:Y:S01]  /*12040*/  IMAD.X R32, R56, 0x1, ~R89, P2 ;  /* 0x0000000138207824 */ /* 0x000fe200010e0e59 */
[----:B------:R-:W-:Y:S02]  /*12050*/  IADD3 R53, P3, PT, -R33, R94, RZ ;  /* 0x0000005e21357210 */ /* 0x000fe40007f7e1ff */
[----:B------:R-:W-:Y:S02]  /*12060*/  ISETP.GE.U32.AND.EX P2, PT, R29, R44, PT, P1 ;  /* 0x0000002c1d00720c */ /* 0x000fe40003f46110 */
[----:B------:R-:W-:Y:S01]  /*12070*/  ISETP.GE.U32.AND P1, PT, R53, R92, PT ;  /* 0x0000005c3500720c */ /* 0x000fe20003f26070 */
[----:B------:R-:W-:Y:S01]  /*12080*/  IMAD.X R42, R95, 0x1, ~R30, P3 ;  /* 0x000000015f2a7824 */ /* 0x000fe200018e0e1e */
[----:B------:R-:W-:-:S02]  /*12090*/  SEL R34, R97, R110, P0 ;  /* 0x0000006e61227207 */ /* 0x000fc40000000000 */
[----:B------:R-:W-:Y:S02]  /*120a0*/  SEL R57, RZ, 0xffffffff, P2 ;  /* 0xffffffffff397807 */ /* 0x000fe40001000000 */
[----:B------:R-:W-:Y:S02]  /*120b0*/  ISETP.GE.U32.AND P3, PT, R94, R33, PT ;  /* 0x000000215e00720c */ /* 0x000fe40003f66070 */
[----:B------:R-:W-:Y:S02]  /*120c0*/  ISETP.GE.U32.AND.EX P1, PT, R42, R93, PT, P1 ;  /* 0x0000005d2a00720c */ /* 0x000fe40003f26110 */
[----:B------:R-:W-:Y:S02]  /*120d0*/  SEL R32, R32, R111, P0 ;  /* 0x0000006f20207207 */ /* 0x000fe40000000000 */
[----:B------:R-:W-:Y:S02]  /*120e0*/  IADD3 R110, P4, PT, R57, R34, RZ ;  /* 0x00000022396e7210 */ /* 0x000fe40007f9e0ff */
[----:B------:R-:W-:-:S02]  /*120f0*/  SEL R31, RZ, 0x1, P2 ;  /* 0x00000001ff1f7807 */ /* 0x000fc40001000000 */
[----:B------:R-:W-:Y:S01]  /*12100*/  ISETP.GE.U32.AND.EX P1, PT, R95, R30, P1, P3 ;  /* 0x0000001e5f00720c */ /* 0x000fe20000f26130 */
[----:B------:R-:W-:Y:S01]  /*12110*/  IMAD.X R57, R57, 0x1, R32, P4 ;  /* 0x0000000139397824 */ /* 0x000fe200020e0620 */
[----:B------:R-:W-:Y:S02]  /*12120*/  ISETP.GE.U32.AND P2, PT, R34, R31, PT ;  /* 0x0000001f2200720c */ /* 0x000fe40003f46070 */
[----:B------:R-:W-:Y:S02]  /*12130*/  ISETP.GE.U32.AND P3, PT, R110, R45, PT ;  /* 0x0000002d6e00720c */ /* 0x000fe40003f66070 */
[----:B------:R-:W-:Y:S02]  /*12140*/  SEL R30, R86, RZ, P1 ;  /* 0x000000ff561e7207 */ /* 0x000fe40000800000 */
[----:B------:R-:W-:Y:S02]  /*12150*/  ISETP.GE.U32.AND.EX P2, PT, R32, RZ, PT, P2 ;  /* 0x000000ff2000720c */ /* 0x000fe40003f46120 */
[----:B------:R-:W-:-:S02]  /*12160*/  ISETP.GE.U32.AND.EX P3, PT, R57, R46, PT, P3 ;  /* 0x0000002e3900720c */ /* 0x000fc40003f66130 */
[----:B------:R-:W-:Y:S02]  /*12170*/  IADD3 R30, P6, PT, -R30, R41, RZ ;  /* 0x000000291e1e7210 */ /* 0x000fe40007fde1ff */
[----:B------:R-:W-:Y:S02]  /*12180*/  SEL R31, R87, RZ, P1 ;  /* 0x000000ff571f7207 */ /* 0x000fe40000800000 */
[----:B------:R-:W-:Y:S02]  /*12190*/  SEL R32, RZ, 0x1, P2 ;  /* 0x00000001ff207807 */ /* 0x000fe40001000000 */
[----:B------:R-:W-:Y:S01]  /*121a0*/  SEL R55, RZ, 0x1, P3 ;  /* 0x00000001ff377807 */ /* 0x000fe20001800000 */
[----:B------:R-:W-:Y:S01]  /*121b0*/  IMAD.X R31, R102, 0x1, ~R31, P6 ;  /* 0x00000001661f7824 */ /* 0x000fe200030e0e1f */
[----:B------:R-:W-:Y:S02]  /*121c0*/  IADD3 R34, P4, PT, R105, -R90, RZ ;  /* 0x8000005a69227210 */ /* 0x000fe40007f9e0ff */
[----:B------:R-:W-:-:S02]  /*121d0*/  ISETP.GE.U32.AND P3, PT, R30, R101, PT ;  /* 0x000000651e00720c */ /* 0x000fc40003f66070 */
[----:B------:R-:W-:Y:S01]  /*121e0*/  IADD3 R55, P5, PT, R55, R32, RZ ;  /* 0x0000002037377210 */ /* 0x000fe20007fbe0ff */
[----:B------:R-:W-:Y:S01]  /*121f0*/  IMAD.X R33, R108, 0x1, ~R91, P4 ;  /* 0x000000016c217824 */ /* 0x000fe200020e0e5b */
[----:B------:R-:W-:Y:S02]  /*12200*/  IADD3 R32, P6, PT, R37, -R88, RZ ;  /* 0x8000005825207210 */ /* 0x000fe40007fde0ff */
[----:B------:R-:W-:Y:S01]  /*12210*/  ISETP.GE.U32.AND.EX P3, PT, R31, R100, PT, P3 ;  /* 0x000000641f00720c */ /* 0x000fe20003f66130 */
[----:B------:R-:W-:Y:S01]  /*12220*/  IMAD.X R56, RZ, RZ, RZ, P5 ;  /* 0x000000ffff387224 */ /* 0x000fe200028e06ff */
[----:B------:R-:W-:Y:S01]  /*12230*/  SEL R34, R34, R47, P0 ;  /* 0x0000002f22227207 */ /* 0x000fe20000000000 */
[----:B------:R-:W-:Y:S01]  /*12240*/  IMAD.X R36, R36, 0x1, ~R89, P6 ;  /* 0x0000000124247824 */ /* 0x000fe200030e0e59 */
[----:B------:R-:W-:Y:S02]  /*12250*/  SEL R51, R32, R51, P1 ;  /* 0x0000003320337207 */ /* 0x000fe40000800000 */
[----:B------:R-:W-:-:S02]  /*12260*/  SEL R41, RZ, 0xffffffff, P3 ;  /* 0xffffffffff297807 */ /* 0x000fc40001800000 */
[----:B------:R-:W-:Y:S02]  /*12270*/  ISETP.GE.U32.AND P2, PT, R34, R55, PT ;  /* 0x000000372200720c */ /* 0x000fe40003f46070 */
[----:B------:R-:W-:Y:S02]  /*12280*/  SEL R33, R33, R48, P0 ;  /* 0x0000003021217207 */ /* 0x000fe40000000000 */
[----:B------:R-:W-:Y:S02]  /*12290*/  IADD3 R55, P4, PT, -R55, R34, RZ ;  /* 0x0000002237377210 */ /* 0x000fe40007f9e1ff */
[----:B------:R-:W-:Y:S02]  /*122a0*/  SEL R32, RZ, 0x1, P3 ;  /* 0x00000001ff207807 */ /* 0x000fe40001800000 */
[----:B------:R-:W-:Y:S02]  /*122b0*/  SEL R36, R36, R39, P1 ;  /* 0x0000002724247207 */ /* 0x000fe40000800000 */
[----:B------:R-:W-:-:S02]  /*122c0*/  IADD3 R34, P3, PT, R41, R51, RZ ;  /* 0x0000003329227210 */ /* 0x000fc40007f7e0ff */
[C---:B------:R-:W-:Y:S01]  /*122d0*/  ISETP.GE.U32.AND.EX P2, PT, R33.reuse, R56, PT, P2 ;  /* 0x000000382100720c */ /* 0x040fe20003f46120 */
[----:B------:R-:W-:Y:S01]  /*122e0*/  IMAD.X R56, R33, 0x1, ~R56, P4 ;  /* 0x0000000121387824 */ /* 0x000fe200020e0e38 */
[----:B------:R-:W-:Y:S01]  /*122f0*/  ISETP.GE.U32.AND P4, PT, R51, R32, PT ;  /* 0x000000203300720c */ /* 0x000fe20003f86070 */
[----:B------:R-:W-:Y:S01]  /*12300*/  IMAD.X R41, R41, 0x1, R36, P3 ;  /* 0x0000000129297824 */ /* 0x000fe200018e0624 */
[----:B------:R-:W-:Y:S02]  /*12310*/  ISETP.GE.U32.AND P5, PT, R34, R99, PT ;  /* 0x000000632200720c */ /* 0x000fe40003fa6070 */
[----:B------:R-:W-:Y:S02]  /*12320*/  IADD3 R32, P6, PT, R35, -R90, RZ ;  /* 0x8000005a23207210 */ /* 0x000fe40007fde0ff */
[----:B------:R-:W-:Y:S02]  /*12330*/  ISETP.GE.U32.AND.EX P4, PT, R36, RZ, PT, P4 ;  /* 0x000000ff2400720c */ /* 0x000fe40003f86140 */
[----:B------:R-:W-:Y:S01]  /*12340*/  ISETP.GE.U32.AND.EX P5, PT, R41, R98, PT, P5 ;  /* 0x000000622900720c */ /* 0x000fe20003fa6150 */
[----:B------:R-:W-:Y:S01]  /*12350*/  IMAD.X R35, R52, 0x1, ~R91, P6 ;  /* 0x0000000134237824 */ /* 0x000fe200030e0e5b */
[----:B------:R-:W-:-:S02]  /*12360*/  SEL R36, R32, R114, P1 ;  /* 0x0000007220247207 */ /* 0x000fc40000800000 */
[----:B------:R-:W-:Y:S02]  /*12370*/  SEL R32, RZ, 0x1, P4 ;  /* 0x00000001ff207807 */ /* 0x000fe40002000000 */
[----:B------:R-:W-:Y:S02]  /*12380*/  IADD3 R54, P4, PT, R27, -R92, RZ ;  /* 0x8000005c1b367210 */ /* 0x000fe40007f9e0ff */
[----:B------:R-:W-:Y:S02]  /*12390*/  SEL R27, RZ, 0x1, P5 ;  /* 0x00000001ff1b7807 */ /* 0x000fe40002800000 */
[----:B------:R-:W-:Y:S01]  /*123a0*/  SEL R48, RZ, 0x1, P2 ;  /* 0x00000001ff307807 */ /* 0x000fe20001000000 */
[----:B------:R-:W-:Y:S01]  /*123b0*/  IMAD.X R47, R40, 0x1, ~R93, P4 ;  /* 0x00000001282f7824 */ /* 0x000fe200020e0e5d */
[----:B------:R-:W-:Y:S02]  /*123c0*/  ISETP.GE.U32.AND P3, PT, R55, R106, PT ;  /* 0x0000006a3700720c */ /* 0x000fe40003f66070 */
[----:B------:R-:W-:-:S02]  /*123d0*/  IADD3 R27, P2, PT, R27, R32, RZ ;  /* 0x000000201b1b7210 */ /* 0x000fc40007f5e0ff */
[----:B------:R-:W-:Y:S02]  /*123e0*/  ISETP.GE.U32.AND.EX P3, PT, R56, R107, PT, P3 ;  /* 0x0000006b3800720c */ /* 0x000fe40003f66130 */
[----:B------:R-:W-:Y:S01]  /*123f0*/  SEL R35, R35, R109, P1 ;  /* 0x0000006d23237207 */ /* 0x000fe20000800000 */
[----:B------:R-:W-:Y:S01]  /*12400*/  IMAD.X R32, RZ, RZ, RZ, P2 ;  /* 0x000000ffff207224 */ /* 0x000fe200010e06ff */
[----:B------:R-:W-:Y:S02]  /*12410*/  IADD3 R37, P6, PT, -R27, R36, RZ ;  /* 0x000000241b257210 */ /* 0x000fe40007fde1ff */
[----:B------:R-:W-:Y:S02]  /*12420*/  SEL R39, RZ, 0x1, P3 ;  /* 0x00000001ff277807 */ /* 0x000fe40001800000 */
[----:B------:R-:W-:Y:S01]  /*12430*/  ISETP.GE.U32.AND P2, PT, R36, R27, PT ;  /* 0x0000001b2400720c */ /* 0x000fe20003f46070 */
[----:B------:R-:W-:Y:S01]  /*12440*/  IMAD.X R33, R35, 0x1, ~R32, P6 ;  /* 0x0000000123217824 */ /* 0x000fe200030e0e20 */
[----:B------:R-:W-:-:S02]  /*12450*/  ISETP.GE.U32.AND P3, PT, R37, R96, PT ;  /* 0x000000602500720c */ /* 0x000fc40003f66070 */
[----:B------:R-:W-:Y:S02]  /*12460*/  SEL R52, R54, R49, P0 ;  /* 0x0000003136347207 */ /* 0x000fe40000000000 */
[----:B------:R-:W-:Y:S02]  /*12470*/  SEL R47, R47, R50, P0 ;  /* 0x000000322f2f7207 */ /* 0x000fe40000000000 */
[----:B------:R-:W-:Y:S02]  /*12480*/  IADD3 R39, P5, PT, R39, R48, RZ ;  /* 0x0000003027277210 */ /* 0x000fe40007fbe0ff */
[----:B------:R-:W-:Y:S02]  /*12490*/  ISETP.GE.U32.AND.EX P0, PT, R35, R32, PT, P2 ;  /* 0x000000202300720c */ /* 0x000fe40003f06120 */
[----:B------:R-:W-:Y:S01]  /*124a0*/  IADD3 R35, P6, PT, R53, -R92, RZ ;  /* 0x8000005c35237210 */ /* 0x000fe20007fde0ff */
[----:B------:R-:W-:Y:S01]  /*124b0*/  IMAD.X R54, RZ, RZ, RZ, P5 ;  /* 0x000000ffff367224 */ /* 0x000fe200028e06ff */
[----:B------:R-:W-:-:S02]  /*124c0*/  ISETP.GE.U32.AND.EX P3, PT, R33, R38, PT, P3 ;  /* 0x000000262100720c */ /* 0x000fc40003f66130 */
[----:B------:R-:W-:Y:S02]  /*124d0*/  ISETP.GE.U32.AND P2, PT, R52, R39, PT ;  /* 0x000000273400720c */ /* 0x000fe40003f46070 */
[----:B------:R-:W-:Y:S01]  /*124e0*/  SEL R94, R35, R94, P1 ;  /* 0x0000005e235e7207 */ /* 0x000fe20000800000 */
[----:B------:R-:W-:Y:S01]  /*124f0*/  IMAD.X R35, R42, 0x1, ~R93, P6 ;  /* 0x000000012a237824 */ /* 0x000fe200030e0e5d */
[----:B------:R-:W-:Y:S02]  /*12500*/  IADD3 R39, P4, PT, -R39, R52, RZ ;  /* 0x0000003427277210 */ /* 0x000fe40007f9e1ff */
[----:B------:R-:W-:Y:S02]  /*12510*/  SEL R32, RZ, 0x1, P0 ;  /* 0x00000001ff207807 */ /* 0x000fe40000000000 */
[----:B------:R-:W-:Y:S02]  /*12520*/  SEL R27, RZ, 0x1, P3 ;  /* 0x00000001ff1b7807 */ /* 0x000fe40001800000 */
[C---:B------:R-:W-:Y:S01]  /*12530*/  ISETP.GE.U32.AND.EX P2, PT, R47.reuse, R54, PT, P2 ;  /* 0x000000362f00720c */ /* 0x040fe20003f46120 */
[----:B------:R-:W-:Y:S01]  /*12540*/  IMAD.X R54, R47, 0x1, ~R54, P4 ;  /* 0x000000012f367824 */ /* 0x000fe200020e0e36 */
[----:B------:R-:W-:-:S02]  /*12550*/  IADD3 R27, P3, PT, R27, R32, RZ ;  /* 0x000000201b1b7210 */ /* 0x000fc40007f7e0ff */
[----:B------:R-:W-:Y:S02]  /*12560*/  SEL R32, R35, R95, P1 ;  /* 0x0000005f23207207 */ /* 0x000fe40000800000 */
[----:B------:R-:W-:Y:S02]  /*12570*/  ISETP.GE.U32.AND P1, PT, R39, R112, PT ;  /* 0x000000702700720c */ /* 0x000fe40003f26070 */
[----:B------:R-:W-:Y:S02]  /*12580*/  IADD3 R47, P5, PT, R28, -R43, RZ ;  /* 0x8000002b1c2f7210 */ /* 0x000fe40007fbe0ff */
[----:B------:R-:W-:Y:S02]  /*12590*/  ISETP.GE.U32.AND P0, PT, R94, R27, PT ;  /* 0x0000001b5e00720c */ /* 0x000fe40003f06070 */
[----:B------:R-:W-:Y:S01]  /*125a0*/  IADD3 R28, P4, PT, -R27, R94, RZ ;  /* 0x0000005e1b1c7210 */ /* 0x000fe20007f9e1ff */
[----:B------:R-:W-:Y:S01]  /*125b0*/  IMAD.X R27, RZ, RZ, RZ, P3 ;  /* 0x000000ffff1b7224 */ /* 0x000fe200018e06ff */
[----:B------:R-:W-:Y:S01]  /*125c0*/  ISETP.GE.U32.AND.EX P3, PT, R54, R113, PT, P1 ;  /* 0x000000713600720c */ /* 0x000fe20003f66110 */
[----:B------:R-:W-:Y:S01]  /*125d0*/  IMAD.X R48, R29, 0x1, ~R44, P5 ;  /* 0x000000011d307824 */ /* 0x000fe200028e0e2c */
[----:B------:R-:W-:-:S02]  /*125e0*/  IADD3 R50, P5, PT, R110, -R45, RZ ;  /* 0x8000002d6e327210 */ /* 0x000fc40007fbe0ff */
[----:B------:R-:W-:Y:S02]  /*125f0*/  IADD3 R52, P6, PT, R39, -R112, RZ ;  /* 0x8000007027347210 */ /* 0x000fe40007fde0ff */
[C---:B------:R-:W-:Y:S01]  /*12600*/  ISETP.GE.U32.AND.EX P0, PT, R32.reuse, R27, PT, P0 ;  /* 0x0000001b2000720c */ /* 0x040fe20003f06100 */
[----:B------:R-:W-:Y:S01]  /*12610*/  IMAD.X R49, R57, 0x1, ~R46, P5 ;  /* 0x0000000139317824 */ /* 0x000fe200028e0e2e */
[----:B------:R-:W-:Y:S01]  /*12620*/  IADD3 R51, P5, PT, R55, -R106, RZ ;  /* 0x8000006a37337210 */ /* 0x000fe20007fbe0ff */
        /* <DEDUP_REMOVED lines=34> */
.L_x_441:
[----:B------:R-:W-:Y:S05]  /*12850*/  BSYNC.RECONVERGENT B1 ;  /* 0x0000000000017941 */ /* 0x000fea0003800200 */
.L_x_440:
        /* <DEDUP_REMOVED lines=40> */
.L_x_443:
[----:B------:R-:W-:Y:S05]  /*12ae0*/  BSYNC.RECONVERGENT B1 ;  /* 0x0000000000017941 */ /* 0x000fea0003800200 */
.L_x_442:
        /* <DEDUP_REMOVED lines=9> */
[C---:B------:R-:W-:Y:S01]  /*12b80*/  IMAD.WIDE.U32 R28, R25.reuse, R24, RZ ;  /* 0x00000018191c7225 */ /* 0x040fe200078e00ff */
        /* <DEDUP_REMOVED lines=19> */
[----:B------:R-:W-:Y:S02]  /*12cc0*/  IMAD.WIDE.U32 R38, P0, R22, R25, R38 ;  /* 0x0000001916267225 */ /* 0x000fe40007800026 */
[----:B------:R-:W-:Y:S02]  /*12cd0*/  @P3 LOP3.LUT R26, R26, 0x1, RZ, 0xfc, !PT ;  /* 0x000000011a1a3812 */ /* 0x000fe400078efcff */
[----:B------:R-:W-:Y:S01]  /*12ce0*/  IMAD.X R35, RZ, RZ, RZ, P1 ;  /* 0x000000ffff237224 */ /* 0x000fe200008e06ff */
[----:B------:R-:W-:Y:S01]  /*12cf0*/  IADD3 R30, P1, PT, R37, R38, RZ ;  /* 0x00000026251e7210 */ /* 0x000fe20007f3e0ff */
[----:B------:R-:W-:Y:S01]  /*12d00*/  IMAD.WIDE.U32 R42, R3, R16, RZ ;  /* 0x00000010032a7225 */ /* 0x000fe200078e00ff */
[----:B------:R-:W-:Y:S02]  /*12d10*/  LOP3.LUT R26, R26, 0xfffffffb, RZ, 0xc0, !PT ;  /* 0xfffffffb1a1a7812 */ /* 0x000fe400078ec0ff */
        /* <DEDUP_REMOVED lines=21> */
[C---:B------:R-:W-:Y:S02]  /*12e70*/  LOP3.LUT P5, RZ, R26.reuse, 0x1, RZ, 0xc0, !PT ;  /* 0x000000011aff7812 */ /* 0x040fe400078ac0ff */
[----:B------:R-:W-:Y:S01]  /*12e80*/  ISETP.GE.U32.AND.EX P0, PT, R109, R30, PT, P0 ;  /* 0x0000001e6d00720c */ /* 0x000fe20003f06100 */
[C---:B------:R-:W-:Y:S01]  /*12e90*/  IMAD.WIDE.U32.X R38, R23.reuse, R25, R34, P1 ;  /* 0x0000001917267225 */ /* 0x040fe200008e0422 */
[C---:B------:R-:W-:Y:S02]  /*12ea0*/  LOP3.LUT P6, RZ, R26.reuse, 0x4, RZ, 0xc0, !PT ;  /* 0x000000041aff7812 */ /* 0x040fe400078cc0ff */
[----:B------:R-:W-:Y:S01]  /*12eb0*/  SEL R53, RZ, 0x1, P0 ;  /* 0x00000001ff357807 */ /* 0x000fe20000000000 */
[----:B------:R-:W-:Y:S01]  /*12ec0*/  IMAD.WIDE.U32 R34, R23, R22, RZ ;  /* 0x0000001617227225 */ /* 0x000fe200078e00ff */
[----:B------:R-:W-:-:S04]  /*12ed0*/  LOP3.LUT R26, R26, 0xfffffff7, RZ, 0xc0, !PT ;  /* 0xfffffff71a1a7812 */ /* 0x000fc800078ec0ff */
[----:B------:R-:W-:Y:S01]  /*12ee0*/  LOP3.LUT R26, R26, 0xffffffef, RZ, 0xc0, !PT ;  /* 0xffffffef1a1a7812 */ /* 0x000fe200078ec0ff */
        /* <DEDUP_REMOVED lines=15> */
[----:B------:R-:W-:Y:S01]  /*12fe0*/  IMAD.WIDE.U32 R36, P1, R16, R17, R36 ;  /* 0x0000001110247225 */ /* 0x000fe20007820024 */
[----:B------:R-:W-:-:S03]  /*12ff0*/  IADD3 R47, P2, P3, R40, R38, R47 ;  /* 0x00000026282f7210 */ /* 0x000fc60007b5e02f */
[----:B------:R-:W-:Y:S01]  /*13000*/  IMAD.WIDE.U32 R42, R25, R20, RZ ;  /* 0x00000014192a7225 */ /* 0x000fe200078e00ff */
[----:B------:R-:W-:-:S03]  /*13010*/  IADD3 R49, P0, PT, R41, R36, RZ ;  /* 0x0000002429317210 */ /* 0x000fc60007f1e0ff */
[----:B------:R-:W-:Y:S01]  /*13020*/  IMAD.MOV.U32 R38, RZ, RZ, R31 ;  /* 0x000000ffff267224 */ /* 0x000fe200078e001f */
[----:B------:R-:W-:Y:S01]  /*13030*/  IADD3.X R49, PT, PT, R49, R39, RZ, P2, P3 ;  /* 0x0000002731317210 */ /* 0x000fe200017e64ff */
[----:B------:R-:W-:Y:S01]  /*13040*/  IMAD.WIDE.U32 R40, R24, R20, RZ ;  /* 0x0000001418287225 */ /* 0x000fe200078e00ff */
[C---:B------:R-:W-:Y:S02]  /*13050*/  LOP3.LUT P3, RZ, R26.reuse, 0x2, RZ, 0xc0, !PT ;  /* 0x000000021aff7812 */ /* 0x040fe4000786c0ff */
[----:B------:R-:W-:Y:S01]  /*13060*/  LOP3.LUT R26, R26, 0xfffffffd, RZ, 0xc0, !PT ;  /* 0xfffffffd1a1a7812 */ /* 0x000fe200078ec0ff */
[----:B------:R-:W-:Y:S01]  /*13070*/  IMAD R29, R27, R84, RZ ;  /* 0x000000541b1d7224 */ /* 0x000fe200078e02ff */
[----:B------:R-:W-:Y:S01]  /*13080*/  LOP3.LUT R27, RZ, R27, RZ, 0x33, !PT ;  /* 0x0000001bff1b7212 */ /* 0x000fe200078e33ff */
[----:B------:R-:W-:Y:S02]  /*13090*/  IMAD.X R39, RZ, RZ, RZ, P3 ;  /* 0x000000ffff277224 */ /* 0x000fe400018e06ff */
[----:B------:R-:W-:-:S02]  /*130a0*/  IMAD R29, R28, R85, R29 ;  /* 0x000000551c1d7224 */ /* 0x000fc400078e021d */
[----:B------:R-:W-:-:S04]  /*130b0*/  IMAD.WIDE.U32.X R38, R23, R25, R38, P5 ;  /* 0x0000001917267225 */ /* 0x000fc800028e0426 */
[----:B------:R-:W-:-:S04]  /*130c0*/  IMAD.WIDE.U32 R30, P5, R21, R24, R42 ;  /* 0x00000018151e7225 */ /* 0x000fc800078a002a */
[----:B------:R-:W-:Y:S01]  /*130d0*/  IMAD.WIDE.U32 R42, R3, R14, RZ ;  /* 0x0000000e032a7225 */ /* 0x000fe200078e00ff */
[----:B------:R-:W-:-:S03]  /*130e0*/  IADD3 R105, P2, PT, R41, R30, RZ ;  /* 0x0000001e29697210 */ /* 0x000fc60007f5e0ff */
[----:B------:R-:W-:Y:S01]  /*130f0*/  IMAD.IADD R116, R95, 0x1, R29 ;  /* 0x000000015f747824 */ /* 0x000fe200078e021d */
[----:B------:R-:W-:-:S04]  /*13100*/  LOP3.LUT R29, RZ, R28, RZ, 0x33, !PT ;  /* 0x0000001cff1d7212 */ /* 0x000fc800078e33ff */
        /* <DEDUP_REMOVED lines=54> */
[----:B------:R-:W-:-:S04]  /*13470*/  IMAD.WIDE.U32 R36, P1, R15, R16, R36 ;  /* 0x000000100f247225 */ /* 0x000fc80007820024 */
[----:B------:R-:W-:Y:S01]  /*13480*/  IMAD.WIDE.U32.X R38, R17, R17, R38, P0 ;  /* 0x0000001111267225 */ /* 0x000fe200000e0426 */
[----:B------:R-:W-:Y:S02]  /*13490*/  ISETP.GE.U32.AND P0, PT, R121, R47, PT ;  /* 0x0000002f7900720c */ /* 0x000fe40003f06070 */
[----:B------:R-:W-:Y:S02]  /*134a0*/  IADD3 R43, P4, PT, R43, R36, RZ ;  /* 0x000000242b2b7210 */ /* 0x000fe40007f9e0ff */
[----:B------:R-:W-:Y:S01]  /*134b0*/  ISETP.GE.U32.AND.EX P0, PT, R120, R49, PT, P0 ;  /* 0x000000317800720c */ /* 0x000fe20003f06100 */
[----:B------:R-:W-:-:S03]  /*134c0*/  IMAD.WIDE.U32 R48, R25, R18, RZ ;  /* 0x0000001219307225 */ /* 0x000fc600078e00ff */
[----:B------:R-:W-:Y:S02]  /*134d0*/  SEL R27, RZ, 0x1, P0 ;  /* 0x00000001ff1b7807 */ /* 0x000fe40000000000 */
[----:B------:R-:W-:Y:S02]  /*134e0*/  @P1 LOP3.LUT R26, R26, 0x4, RZ, 0xfc, !PT ;  /* 0x000000041a1a1812 */ /* 0x000fe400078efcff */
[----:B------:R-:W-:Y:S01]  /*134f0*/  IADD3 R36, P0, P1, R42, R38, R27 ;  /* 0x000000262a247210 */ /* 0x000fe2000791e01b */
[----:B------:R-:W-:Y:S01]  /*13500*/  IMAD.MOV.U32 R38, RZ, RZ, R31 ;  /* 0x000000ffff267224 */ /* 0x000fe200078e001f */
[----:B------:R-:W-:Y:S02]  /*13510*/  LOP3.LUT R26, R26, 0xfffff7ff, RZ, 0xc0, !PT ;  /* 0xfffff7ff1a1a7812 */ /* 0x000fe400078ec0ff */
[----:B------:R-:W-:Y:S01]  /*13520*/  IADD3.X R40, PT, PT, R43, R39, RZ, P0, P1 ;  /* 0x000000272b287210 */ /* 0x000fe200007e24ff */
[----:B------:R-:W-:Y:S02]  /*13530*/  IMAD.X R39, RZ, RZ, RZ, P3 ;  /* 0x000000ffff277224 */ /* 0x000fe400018e06ff */
[----:B------:R-:W-:-:S04]  /*13540*/  IMAD.WIDE.U32 R48, P3, R19, R24, R48 ;  /* 0x0000001813307225 */ /* 0x000fc80007860030 */
[----:B------:R-:W-:-:S04]  /*13550*/  IMAD.WIDE.U32.X R30, R21, R25, R38, P2 ;  /* 0x00000019151e7225 */ /* 0x000fc800010e0426 */
[----:B------:R-:W-:-:S05]  /*13560*/  IMAD.WIDE.U32 R38, R24, R18, RZ ;  /* 0x0000001218267225 */ /* 0x000fca00078e00ff */
[----:B------:R-:W-:Y:S02]  /*13570*/  IADD3 R43, P2, PT, R39, R48, RZ ;  /* 0x00000030272b7210 */ /* 0x000fe40007f5e0ff */
[----:B------:R-:W-:Y:S02]  /*13580*/  IADD3 R27, P0, P1, R34, R38, R30 ;  /* 0x00000026221b7210 */ /* 0x000fe4000791e01e */
[----:B------:R-:W-:Y:S02]  /*13590*/  @P3 LOP3.LUT R26, R26, 0x800, RZ, 0xfc, !PT ;  /* 0x000008001a1a3812 */ /* 0x000fe400078efcff */
[----:B------:R-:W-:Y:S01]  /*135a0*/  IADD3.X R43, PT, PT, R44, R43, R31, P0, P1 ;  /* 0x0000002b2c2b7210 */ /* 0x000fe200007e241f */
[----:B------:R-:W-:Y:S01]  /*135b0*/  IMAD.WIDE.U32 R30, R21, R24, RZ ;  /* 0x00000018151e7225 */ /* 0x000fe200078e00ff */
[----:B------:R-:W-:-:S03]  /*135c0*/  LOP3.LUT R26, R26, 0xfffffbff, RZ, 0xc0, !PT ;  /* 0xfffffbff1a1a7812 */ /* 0x000fc600078ec0ff */
        /* <DEDUP_REMOVED lines=50> */
[----:B------:R-:W-:Y:S02]  /*138f0*/  IMAD.MOV.U32 R46, RZ, RZ, R29 ;  /* 0x000000ffff2e7224 */ /* 0x000fe400078e001d */
[----:B------:R-:W-:Y:S01]  /*13900*/  IMAD.WIDE.U32 R56, R22, R18, RZ ;  /* 0x0000001216387225 */ /* 0x000fe200078e00ff */
[----:B------:R-:W-:Y:S02]  /*13910*/  IADD3.X R52, PT, PT, R55, R47, RZ, P5, P6 ;  /* 0x0000002f37347210 */ /* 0x000fe40002fec4ff */
[----:B------:R-:W-:Y:S01]  /*13920*/  LOP3.LUT P5, RZ, R26, 0x20, RZ, 0xc0, !PT ;  /* 0x000000201aff7812 */ /* 0x000fe200078ac0ff */
[----:B------:R-:W-:Y:S01]  /*13930*/  IMAD.WIDE.U32 R54, R94, R90, RZ ;  /* 0x0000005a5e367225 */ /* 0x000fe200078e00ff */
[----:B------:R-:W-:-:S02]  /*13940*/  LOP3.LUT P6, RZ, R26, 0x1, RZ, 0xc0, !PT ;  /* 0x000000011aff7812 */ /* 0x000fc400078cc0ff */
[----:B------:R-:W-:Y:S01]  /*13950*/  LOP3.LUT R26, R26, 0xfffffffd, RZ, 0xc0, !PT ;  /* 0xfffffffd1a1a7812 */ /* 0x000fe200078ec0ff */
[----:B------:R-:W-:Y:S01]  /*13960*/  IMAD.X R47, RZ, RZ, RZ, P5 ;  /* 0x000000ffff2f7224 */ /* 0x000fe200028e06ff */
[----:B------:R-:W-:Y:S01]  /*13970*/  IADD3 R50, P5, PT, R41, R50, RZ ;  /* 0x0000003229327210 */ /* 0x000fe20007fbe0ff */
[----:B------:R-:W-:Y:S01]  /*13980*/  IMAD.WIDE.U32.X R102, R15, R17, R102, P0 ;  /* 0x000000110f667225 */ /* 0x000fe200000e0466 */
[----:B------:R-:W-:Y:S02]  /*13990*/  LOP3.LUT R26, R26, 0xfffffff7, RZ, 0xc0, !PT ;  /* 0xfffffff71a1a7812 */ /* 0x000fe400078ec0ff */
[----:B------:R-:W-:Y:S01]  /*139a0*/  IADD3 R97, P0, PT, R32, R45, RZ ;  /* 0x0000002d20617210 */ /* 0x000fe20007f1e0ff */
[----:B------:R-:W-:Y:S01]  /*139b0*/  IMAD.X R109, R28, 0x1, R109, P5 ;  /* 0x000000011c6d7824 */ /* 0x000fe200028e066d */
[----:B------:R-:W-:Y:S01]  /*139c0*/  ISETP.GE.U32.AND P5, PT, R50, R41, PT ;  /* 0x000000293200720c */ /* 0x000fe20003fa6070 */
[----:B------:R-:W-:-:S03]  /*139d0*/  IMAD.WIDE.U32.X R46, R116, R89, R46, P6 ;  /* 0x00000059742e7225 */ /* 0x000fc600030e042e */
[----:B------:R-:W-:Y:S01]  /*139e0*/  ISETP.GE.U32.AND.EX P5, PT, R109, R28, PT, P5 ;  /* 0x0000001c6d00720c */ /* 0x000fe20003fa6150 */
[----:B------:R-:W-:-:S03]  /*139f0*/  IMAD.WIDE.U32 R28, R116, R90, RZ ;  /* 0x0000005a741c7225 */ /* 0x000fc600078e00ff */
[----:B------:R-:W-:Y:S01]  /*13a00*/  SEL R41, RZ, 0x1, P5 ;  /* 0x00000001ff297807 */ /* 0x000fe20002800000 */
[----:B------:R-:W-:Y:S01]  /*13a10*/  IMAD.X R101, R52, 0x1, R53, P0 ;  /* 0x0000000134657824 */ /* 0x000fe200000e0635 */
[----:B------:R-:W-:Y:S01]  /*13a20*/  ISETP.GE.U32.AND P0, PT, R97, R32, PT ;  /* 0x000000206100720c */ /* 0x000fe20003f06070 */
[----:B------:R-:W-:-:S03]  /*13a30*/  IMAD.WIDE.U32 R28, P5, R94, R91, R28 ;  /* 0x0000005b5e1c7225 */ /* 0x000fc600078a001c */
[----:B------:R-:W-:Y:S02]  /*13a40*/  ISETP.GE.U32.AND.EX P0, PT, R101, R52, PT, P0 ;  /* 0x000000346500720c */ /* 0x000fe40003f06100 */
[----:B------:R-:W-:-:S08]  /*13a50*/  IADD3 R55, P6, PT, R55, R28, RZ ;  /* 0x0000001c37377210 */ /* 0x000fd00007fde0ff */
[----:B------:R-:W-:-:S05]  /*13a60*/  @P5 LOP3.LUT R26, R26, 0x8, RZ, 0xfc, !PT ;  /* 0x000000081a1a5812 */ /* 0x000fca00078efcff */
        /* <DEDUP_REMOVED lines=45> */
[----:B------:R-:W-:Y:S01]  /*13d40*/  ISETP.GE.U32.AND P2, PT, R47, R30, PT ;  /* 0x0000001e2f00720c */ /* 0x000fe20003f46070 */
[----:B------:R-:W-:Y:S01]  /*13d50*/  IMAD.WIDE.U32 R56, P3, R20, R21, R56 ;  /* 0x0000001514387225 */ /* 0x000fe20007860038 */
[----:B------:R-:W-:Y:S02]  /*13d60*/  LOP3.LUT R26, R26, 0xfffffffb, RZ, 0xc0, !PT ;  /* 0xfffffffb1a1a7812 */ /* 0x000fe400078ec0ff */
        /* <DEDUP_REMOVED lines=12> */
[----:B------:R-:W-:-:S03]  /*13e30*/  SEL R27, RZ, 0x1, P0 ;  /* 0x00000001ff1b7807 */ /* 0x000fc60000000000 */
        /* <DEDUP_REMOVED lines=25> */
[----:B------:R-:W-:Y:S02]  /*13fd0*/  P2R R27, PR, RZ, 0x2 ;  /* 0x00000002ff1b7803 */ /* 0x000fe40000000000 */
[----:B------:R-:W-:Y:S01]  /*13fe0*/  IADD3.X R107, PT, PT, R107, R33, RZ, P2, P3 ;  /* 0x000000216b6b7210 */ /* 0x000fe200017e64ff */
[----:B------:R-:W-:Y:S01]  /*13ff0*/  IMAD.X R33, RZ, RZ, RZ, P5 ;  /* 0x000000ffff217224 */ /* 0x000fe200028e06ff */
[----:B------:R-:W-:-:S02]  /*14000*/  IADD3 R51, P2, PT, R42, R51, RZ ;  /* 0x000000332a337210 */ /* 0x000fc40007f5e0ff */
[----:B------:R-:W-:Y:S01]  /*14010*/  @P0 LOP3.LUT R26, R26, 0x20, RZ, 0xfc, !PT ;  /* 0x000000201a1a0812 */ /* 0x000fe200078efcff */
[----:B------:R-:W-:-:S03]  /*14020*/  IMAD.WIDE.U32.X R28, R116, R91, R32, P6 ;  /* 0x0000005b741c7225 */ /* 0x000fc600030e0420 */
[----:B------:R-:W-:Y:S01]  /*14030*/  LOP3.LUT P0, RZ, R26, 0x400, RZ, 0xc0, !PT ;  /* 0x000004001aff7812 */ /* 0x000fe2000780c0ff */
[----:B------:R-:W-:Y:S01]  /*14040*/  IMAD.X R105, R46, 0x1, R105, P2 ;  /* 0x000000012e697824 */ /* 0x000fe200010e0669 */
[----:B------:R-:W-:Y:S01]  /*14050*/  ISETP.GE.U32.AND P2, PT, R51, R42, PT ;  /* 0x0000002a3300720c */ /* 0x000fe20003f46070 */
[----:B------:R-:W-:Y:S01]  /*14060*/  IMAD.WIDE.U32 R42, R116, R92, RZ ;  /* 0x0000005c742a7225 */ /* 0x000fe200078e00ff */
[----:B------:R-:W-:Y:S02]  /*14070*/  LOP3.LUT R26, R26, 0xfffeffff, RZ, 0xc0, !PT ;  /* 0xfffeffff1a1a7812 */ /* 0x000fe400078ec0ff */
[----:B------:R-:W-:Y:S01]  /*14080*/  ISETP.GE.U32.AND.EX P2, PT, R105, R46, PT, P2 ;  /* 0x0000002e6900720c */ /* 0x000fe20003f46120 */
[C---:B------:R-:W-:Y:S01]  /*14090*/  IMAD.WIDE.U32 R32, R94.reuse, R92, RZ ;  /* 0x0000005c5e207225 */ /* 0x040fe200078e00ff */
[----:B------:R-:W-:Y:S02]  /*140a0*/  P2R R56, PR, RZ, 0x1 ;  /* 0x00000001ff387803 */ /* 0x000fe40000000000 */
        /* <DEDUP_REMOVED lines=10> */
[----:B------:R-:W-:Y:S01]  /*14150*/  IMAD.WIDE.U32 R28, R12, R2, RZ ;  /* 0x000000020c1c7225 */ /* 0x000fe200078e00ff */
[C---:B------:R-:W-:Y:S02]  /*14160*/  LOP3.LUT P0, RZ, R26.reuse, 0x800, RZ, 0xc0, !PT ;  /* 0x000008001aff7812 */ /* 0x040fe4000780c0ff */
[C---:B------:R-:W-:Y:S01]  /*14170*/  LOP3.LUT P1, RZ, R26.reuse, 0x10, RZ, 0xc0, !PT ;  /* 0x000000101aff7812 */ /* 0x040fe2000782c0ff */
[----:B------:R-:W-:Y:S01]  /*14180*/  IMAD.WIDE.U32 R32, P2, R3, R12, R32 ;  /* 0x0000000c03207225 */ /* 0x000fe20007840020 */
[----:B------:R-:W-:-:S03]  /*14190*/  LOP3.LUT R26, R26, 0xfffffffd, RZ, 0xc0, !PT ;  /* 0xfffffffd1a1a7812 */ /* 0x000fc600078ec0ff */
        /* <DEDUP_REMOVED lines=13> */
[-C--:B------:R-:W-:Y:S01]  /*14270*/  IMAD R28, R109, R84.reuse, RZ ;  /* 0x000000546d1c7224 */ /* 0x080fe200078e02ff */
[----:B------:R-:W-:Y:S01]  /*14280*/  LOP3.LUT R109, RZ, R109, RZ, 0x33, !PT ;  /* 0x0000006dff6d7212 */ /* 0x000fe200078e33ff */
[----:B------:R-:W-:Y:S01]  /*14290*/  IMAD.WIDE.U32 R52, R50, R84, RZ ;  /* 0x0000005432347225 */ /* 0x000fe200078e00ff */
[----:B------:R-:W-:-:S03]  /*142a0*/  IADD3.X R103, PT, PT, R103, R33, RZ, P4, P5 ;  /* 0x0000002167677210 */ /* 0x000fc600027ea4ff */
        /* <DEDUP_REMOVED lines=20> */
[----:B------:R-:W-:Y:S01]  /*143f0*/  IMAD.MOV.U32 R96, RZ, RZ, R57 ;  /* 0x000000ffff607224 */ /* 0x000fe200078e0039 */
[----:B------:R-:W-:Y:S01]  /*14400*/  IADD3.X R32, PT, PT, R101, R97, RZ, P5, P6 ;  /* 0x0000006165207210 */ /* 0x000fe20002fec4ff */
[----:B------:R-:W-:Y:S01]  /*14410*/  IMAD.X R101, RZ, RZ, RZ, P0 ;  /* 0x000000ffff657224 */ /* 0x000fe200000e06ff */
[----:B------:R-:W-:Y:S02]  /*14420*/  ISETP.NE.AND P0, PT, R56, RZ, PT ;  /* 0x000000ff3800720c */ /* 0x000fe40003f05270 */
[----:B------:R-:W-:-:S02]  /*14430*/  LOP3.LUT P5, RZ, R26, 0x4, RZ, 0xc0, !PT ;  /* 0x000000041aff7812 */ /* 0x000fc400078ac0ff */
[C---:B------:R-:W-:Y:S01]  /*14440*/  LOP3.LUT P6, RZ, R26.reuse, 0x1, RZ, 0xc0, !PT ;  /* 0x000000011aff7812 */ /* 0x040fe200078cc0ff */
[----:B------:R-:W-:Y:S01]  /*14450*/  IMAD.WIDE.U32.X R100, R19, R25, R100, P0 ;  /* 0x0000001913647225 */ /* 0x000fe200000e0464 */
[----:B------:R-:W-:Y:S02]  /*14460*/  LOP3.LUT R26, R26, 0xfffff7ff, RZ, 0xc0, !PT ;  /* 0xfffff7ff1a1a7812 */ /* 0x000fe400078ec0ff */
[----:B------:R-:W-:Y:S01]  /*14470*/  ISETP.NE.AND P0, PT, R36, RZ, PT ;  /* 0x000000ff2400720c */ /* 0x000fe20003f05270 */
        /* <DEDUP_REMOVED lines=8> */
[----:B------:R-:W-:Y:S01]  /*14500*/  ISETP.GE.U32.AND P5, PT, R109, R38, PT ;  /* 0x000000266d00720c */ /* 0x000fe20003fa6070 */
[----:B------:R-:W-:-:S03]  /*14510*/  IMAD.WIDE.U32 R100, R20, R18, RZ ;  /* 0x0000001214647225 */ /* 0x000fc600078e00ff */
        /* <DEDUP_REMOVED lines=11> */
[C---:B------:R-:W-:Y:S01]  /*145d0*/  LOP3.LUT P5, RZ, R26.reuse, 0x200, RZ, 0xc0, !PT ;  /* 0x000002001aff7812 */ /* 0x040fe200078ac0ff */
[----:B------:R-:W-:Y:S01]  /*145e0*/  IMAD.WIDE.U32.X R36, R15, R15, R38, P0 ;  /* 0x0000000f0f247225 */ /* 0x000fe200000e0426 */
[----:B------:R-:W-:-:S03]  /*145f0*/  LOP3.LUT P6, RZ, R26, 0x100, RZ, 0xc0, !PT ;  /* 0x000001001aff7812 */ /* 0x000fc600078cc0ff */
[----:B------:R-:W-:Y:S02]  /*14600*/  IMAD.X R57, RZ, RZ, RZ, P5 ;  /* 0x000000ffff397224 */ /* 0x000fe400028e06ff */
[----:B------:R-:W-:-:S04]  /*14610*/  IMAD.WIDE.U32 R38, R14, R12, RZ ;  /* 0x0000000c0e267225 */ /* 0x000fc800078e00ff */
[----:B------:R-:W-:Y:S01]  /*14620*/  IMAD.WIDE.U32.X R56, R3, R13, R56, P6 ;  /* 0x0000000d03387225 */ /* 0x000fe200030e0438 */
[C---:B------:R-:W-:Y:S02]  /*14630*/  LOP3.LUT P6, RZ, R26.reuse, 0x2, RZ, 0xc0, !PT ;  /* 0x000000021aff7812 */ /* 0x040fe400078cc0ff */
[----:B------:R-:W-:Y:S02]  /*14640*/  LOP3.LUT R26, R26, 0xfffffbff, RZ, 0xc0, !PT ;  /* 0xfffffbff1a1a7812 */ /* 0x000fe400078ec0ff */
[----:B------:R-:W-:-:S04]  /*14650*/  IADD3 R53, P5, PT, R54, R56, RZ ;  /* 0x0000003836357210 */ /* 0x000fc80007fbe0ff */
[----:B------:R-:W-:Y:S01]  /*14660*/  IADD3 R101, P0, PT, R44, R53, RZ ;  /* 0x000000352c657210 */ /* 0x000fe20007f1e0ff */
[----:B------:R-:W-:Y:S02]  /*14670*/  IMAD.X R55, R40, 0x1, R57, P5 ;  /* 0x0000000128377824 */ /* 0x000fe400028e0639 */
[----:B------:R-:W-:-:S04]  /*14680*/  IMAD.WIDE.U32 R56, R15, R12, RZ ;  /* 0x0000000c0f387225 */ /* 0x000fc800078e00ff */
[----:B------:R-:W-:Y:S01]  /*14690*/  IMAD.X R96, R102, 0x1, R55, P0 ;  /* 0x0000000166607824 */ /* 0x000fe200000e0637 */
[----:B------:R-:W-:Y:S01]  /*146a0*/  ISETP.GE.U32.AND P0, PT, R101, R44, PT ;  /* 0x0000002c6500720c */ /* 0x000fe20003f06070 */
[----:B------:R-:W-:-:S03]  /*146b0*/  IMAD.WIDE.U32 R56, P1, R13, R14, R56 ;  /* 0x0000000e0d387225 */ /* 0x000fc60007820038 */
[----:B------:R-:W-:-:S04]  /*146c0*/  ISETP.GE.U32.AND.EX P0, PT, R96, R102, PT, P0 ;  /* 0x000000666000720c */ /* 0x000fc80003f06100 */
[----:B------:R-:W-:-:S04]  /*146d0*/  SEL R117, RZ, 0x1, P0 ;  /* 0x00000001ff757807 */ /* 0x000fc80000000000 */
[----:B------:R-:W-:Y:S01]  /*146e0*/  IADD3 R117, P0, P5, R38, R36, R117 ;  /* 0x0000002426757210 */ /* 0x000fe20007d1e075 */
[----:B------:R-:W-:Y:S01]  /*146f0*/  IMAD.MOV.U32 R36, RZ, RZ, R31 ;  /* 0x000000ffff247224 */ /* 0x000fe200078e001f */
[----:B------:R-:W-:Y:S02]  /*14700*/  @P1 LOP3.LUT R26, R26, 0x400, RZ, 0xfc, !PT ;  /* 0x000004001a1a1812 */ /* 0x000fe400078efcff */
[----:B------:R-:W-:Y:S02]  /*14710*/  IADD3 R39, P1, PT, R39, R56, RZ ;  /* 0x0000003827277210 */ /* 0x000fe40007f3e0ff */
[----:B------:R-:W-:Y:S02]  /*14720*/  LOP3.LUT R26, R26, 0xfffffdff, RZ, 0xc0, !PT ;  /* 0xfffffdff1a1a7812 */ /* 0x000fe400078ec0ff */
[----:B------:R-:W-:Y:S01]  /*14730*/  IADD3.X R44, PT, PT, R39, R37, RZ, P0, P5 ;  /* 0x00000025272c7210 */ /* 0x000fe200007ea4ff */
[----:B------:R-:W-:-:S08]  /*14740*/  IMAD.WIDE.U32 R38, R18, R20, RZ ;  /* 0x0000001412267225 */ /* 0x000fd000078e00ff */
[----:B------:R-:W-:Y:S02]  /*14750*/  @P1 LOP3.LUT R26, R26, 0x200, RZ, 0xfc, !PT ;  /* 0x000002001a1a1812 */ /* 0x000fe400078efcff */
[----:B------:R-:W-:Y:S02]  /*14760*/  ISETP.NE.AND P1, PT, R27, RZ, PT ;  /* 0x000000ff1b00720c */ /* 0x000fe40003f25270 */
        /* <DEDUP_REMOVED lines=9> */
[----:B------:R-:W-:-:S04]  /*14800*/  IMAD.WIDE.U32 R30, P0, R18, R21, R30 ;  /* 0x00000015121e7225 */ /* 0x000fc8000780001e */
[----:B------:R-:W-:-:S03]  /*14810*/  IMAD.WIDE.U32.X R36, R19, R23, R36, P1 ;  /* 0x0000001713247225 */ /* 0x000fc600008e0424 */
[----:B------:R-:W-:Y:S01]  /*14820*/  IADD3 R56, P1, P5, R38, R36, R107 ;  /* 0x0000002426387210 */ /* 0x000fe20007d3e06b */
[----:B------:R-:W-:-:S05]  /*14830*/  IMAD.MOV.U32 R38, RZ, RZ, R29 ;  /* 0x000000ffff267224 */ /* 0x000fca00078e001d */
[----:B------:R-:W-:Y:S02]  /*14840*/  @P0 LOP3.LUT R26, R26, 0x1, RZ, 0xfc, !PT ;  /* 0x000000011a1a0812 */ /* 0x000fe400078efcff */
[----:B------:R-:W-:-:S04]  /*14850*/  IADD3 R39, P0, PT, R39, R30, RZ ;  /* 0x0000001e27277210 */ /* 0x000fc80007f1e0ff */
        /* <DEDUP_REMOVED lines=42> */
[----:B------:R-:W-:-:S05]  /*14b00*/  LOP3.LUT P6, RZ, R26, 0x1, RZ, 0xc0, !PT ;  /* 0x000000011aff7812 */ /* 0x000fca00078cc0ff */
[----:B------:R-:W-:Y:S01]  /*14b10*/  IMAD.X R35, RZ, RZ, RZ, P6 ;  /* 0x000000ffff237224 */ /* 0x000fe200030e06ff */
[C---:B------:R-:W-:Y:S02]  /*14b20*/  LOP3.LUT P6, RZ, R26.reuse, 0x1000, RZ, 0xc0, !PT ;  /* 0x000010001aff7812 */ /* 0x040fe400078cc0ff */
[----:B------:R-:W-:Y:S01]  /*14b30*/  LOP3.LUT R26, R26, 0xffffff7f, RZ, 0xc0, !PT ;  /* 0xffffff7f1a1a7812 */ /* 0x000fe200078ec0ff */
[----:B------:R-:W-:Y:S01]  /*14b40*/  IMAD.WIDE.U32.X R34, R19, R21, R34, P0 ;  /* 0x0000001513227225 */ /* 0x000fe200000e0422 */
[----:B------:R-:W-:Y:S02]  /*14b50*/  IADD3 R31, P0, PT, R56, R112, RZ ;  /* 0x00000070381f7210 */ /* 0x000fe40007f1e0ff */
[----:B------:R-:W-:-:S03]  /*14b60*/  LOP3.LUT R26, R26, 0xfffffeff, RZ, 0xc0, !PT ;  /* 0xfffffeff1a1a7812 */ /* 0x000fc600078ec0ff */
        /* <DEDUP_REMOVED lines=14> */
[----:B------:R-:W-:Y:S01]  /*14c50*/  IMAD.WIDE.U32 R98, P3, R52, R93, R98 ;  /* 0x0000005d34627225 */ /* 0x000fe20007860062 */
[C---:B------:R-:W-:Y:S02]  /*14c60*/  LOP3.LUT P5, RZ, R26.reuse, 0x2000, RZ, 0xc0, !PT ;  /* 0x000020001aff7812 */ /* 0x040fe400078ac0ff */
[----:B------:R-:W-:Y:S01]  /*14c70*/  LOP3.LUT R26, R26, 0xfffffffd, RZ, 0xc0, !PT ;  /* 0xfffffffd1a1a7812 */ /* 0x000fe200078ec0ff */
[----:B------:R-:W-:Y:S01]  /*14c80*/  IMAD.X R45, R46, 0x1, R45, P0 ;  /* 0x000000012e2d7824 */ /* 0x000fe200000e062d */
[----:B------:R-:W-:Y:S01]  /*14c90*/  IADD3 R56, P0, PT, R36, R47, RZ ;  /* 0x0000002f24387210 */ /* 0x000fe20007f1e0ff */
[----:B------:R-:W-:-:S04]  /*14ca0*/  IMAD.WIDE.U32.X R34, R114, R91, R34, P4 ;  /* 0x0000005b72227225 */ /* 0x000fc800020e0422 */
[----:B------:R-:W-:Y:S01]  /*14cb0*/  IMAD.X R33, R102, 0x1, R45, P0 ;  /* 0x0000000166217824 */ /* 0x000fe200000e062d */
[----:B------:R-:W-:Y:S01]  /*14cc0*/  ISETP.GE.U32.AND P0, PT, R56, R36, PT ;  /* 0x000000243800720c */ /* 0x000fe20003f06070 */
[----:B------:R-:W-:Y:S01]  /*14cd0*/  IMAD.WIDE.U32 R38, R52, R92, RZ ;  /* 0x0000005c34267225 */ /* 0x000fe200078e00ff */
[----:B------:R-:W-:Y:S02]  /*14ce0*/  @P3 LOP3.LUT R26, R26, 0x2, RZ, 0xfc, !PT ;  /* 0x000000021a1a3812 */ /* 0x000fe400078efcff */
[----:B------:R-:W-:Y:S01]  /*14cf0*/  ISETP.GE.U32.AND.EX P0, PT, R33, R102, PT, P0 ;  /* 0x000000662100720c */ /* 0x000fe20003f06100 */
[----:B------:R-:W-:Y:S01]  /*14d00*/  IMAD R36, R105, R84, RZ ;  /* 0x0000005469247224 */ /* 0x000fe200078e02ff */
[----:B------:R-:W-:Y:S02]  /*14d10*/  IADD3 R39, P4, PT, R39, R98, RZ ;  /* 0x0000006227277210 */ /* 0x000fe40007f9e0ff */
[----:B------:R-:W-:Y:S02]  /*14d20*/  SEL R103, RZ, 0x1, P0 ;  /* 0x00000001ff677807 */ /* 0x000fe40000000000 */
[----:B------:R-:W-:-:S02]  /*14d30*/  LOP3.LUT R105, RZ, R105, RZ, 0x33, !PT ;  /* 0x00000069ff697212 */ /* 0x000fc400078e33ff */
[----:B------:R-:W-:Y:S01]  /*14d40*/  IADD3 R34, P0, P3, R38, R34, R103 ;  /* 0x0000002226227210 */ /* 0x000fe20007b1e067 */
[----:B------:R-:W-:Y:S01]  /*14d50*/  IMAD.MOV.U32 R38, RZ, RZ, R41 ;  /* 0x000000ffff267224 */ /* 0x000fe200078e0029 */
[----:B------:R-:W-:Y:S01]  /*14d60*/  LOP3.LUT R26, R26, 0xfffffffe, RZ, 0xc0, !PT ;  /* 0xfffffffe1a1a7812 */ /* 0x000fe200078ec0ff */
[----:B------:R-:W-:Y:S01]  /*14d70*/  IMAD.X R41, RZ, RZ, RZ, P2 ;  /* 0x000000ffff297224 */ /* 0x000fe200010e06ff */
[----:B------:R-:W-:Y:S01]  /*14d80*/  IADD3.X R35, PT, PT, R39, R35, RZ, P0, P3 ;  /* 0x0000002327237210 */ /* 0x000fe200007e64ff */
[----:B------:R-:W-:Y:S01]  /*14d90*/  IMAD.X R39, RZ, RZ, RZ, P5 ;  /* 0x000000ffff277224 */ /* 0x000fe200028e06ff */
[----:B------:R-:W-:Y:S02]  /*14da0*/  ISETP.GE.U32.AND P0, PT, R53, R54, PT ;  /* 0x000000363500720c */ /* 0x000fe40003f06070 */
[----:B------:R-:W-:Y:S01]  /*14db0*/  @P4 LOP3.LUT R26, R26, 0x1, RZ, 0xfc, !PT ;  /* 0x000000011a1a4812 */ /* 0x000fe200078efcff */
[----:B------:R-:W-:Y:S01]  /*14dc0*/  IMAD.WIDE.U32.X R38, R13, R17, R38, P6 ;  /* 0x000000110d267225 */ /* 0x000fe200030e0426 */
[----:B------:R-:W-:-:S02]  /*14dd0*/  ISETP.GE.U32.AND.EX P0, PT, R55, R40, PT, P0 ;  /* 0x000000283700720c */ /* 0x000fc40003f06100 */
[----:B------:R-:W-:Y:S01]  /*14de0*/  LOP3.LUT R26, R26, 0xffffffbf, RZ, 0xc0, !PT ;  /* 0xffffffbf1a1a7812 */ /* 0x000fe200078ec0ff */
[----:B------:R-:W-:Y:S01]  /*14df0*/  IMAD.MOV.U32 R40, RZ, RZ, R37 ;  /* 0x000000ffff287224 */ /* 0x000fe200078e0025 */
[----:B------:R-:W-:Y:S01]  /*14e00*/  SEL R98, RZ, 0x1, P0 ;  /* 0x00000001ff627807 */ /* 0x000fe20000000000 */
[C---:B------:R-:W-:Y:S02]  /*14e10*/  IMAD R37, R101.reuse, R85, R36 ;  /* 0x0000005565257224 */ /* 0x040fe400078e0224 */
[----:B------:R-:W-:Y:S01]  /*14e20*/  IMAD.WIDE.U32 R54, R101, R84, RZ ;  /* 0x0000005465367225 */ /* 0x000fe200078e00ff */
[----:B------:R-:W-:Y:S02]  /*14e30*/  IADD3 R98, P0, P3, R117, R38, R98 ;  /* 0x0000002675627210 */ /* 0x000fe40007b1e062 */
[----:B------:R-:W-:Y:S01]  /*14e40*/  LOP3.LUT R101, RZ, R101, RZ, 0x33, !PT ;  /* 0x00000065ff657212 */ /* 0x000fe200078e33ff */
[----:B------:R-:W-:Y:S01]  /*14e50*/  IMAD.IADD R36, R55, 0x1, R37 ;  /* 0x0000000137247824 */ /* 0x000fe200078e0225 */
[----:B------:R-:W-:Y:S01]  /*14e60*/  IADD3.X R115, PT, PT, R44, R39, RZ, P0, P3 ;  /* 0x000000272c737210 */ /* 0x000fe200007e64ff */
[----:B------:R-:W-:-:S04]  /*14e70*/  IMAD.WIDE.U32 R52, R54, R86, RZ ;  /* 0x0000005636347225 */ /* 0x000fc800078e00ff */
        /* <DEDUP_REMOVED lines=9> */
[----:B------:R-:W-:-:S04]  /*14f10*/  ISETP.GE.U32.AND P0, PT, R37, R100, PT ;  /* 0x000000642500720c */ /* 0x000fc80003f06070 */
[----:B------:R-:W-:-:S04]  /*14f20*/  ISETP.GE.U32.AND.EX P0, PT, R38, R42, PT, P0 ;  /* 0x0000002a2600720c */ /* 0x000fc80003f06100 */
[----:B------:R-:W-:Y:S02]  /*14f30*/  SEL R109, RZ, 0x1, P0 ;  /* 0x00000001ff6d7807 */ /* 0x000fe40000000000 */
[----:B------:R-:W-:Y:S01]  /*14f40*/  ISETP.GT.U32.AND P0, PT, R52, R101, PT ;  /* 0x000000653400720c */ /* 0x000fe20003f04070 */
[----:B------:R-:W-:-:S03]  /*14f50*/  IMAD.WIDE.U32 R52, R36, R88, RZ ;  /* 0x0000005824347225 */ /* 0x000fc600078e00ff */
[----:B------:R-:W-:Y:S01]  /*14f60*/  ISETP.GT.U32.AND.EX P0, PT, R50, R105, PT, P0 ;  /* 0x000000693200720c */ /* 0x000fe20003f04100 */
[----:B------:R-:W-:-:S03]  /*14f70*/  IMAD.WIDE.U32 R100, R54, R88, RZ ;  /* 0x0000005836647225 */ /* 0x000fc600078e00ff */
[----:B------:R-:W-:Y:S01]  /*14f80*/  SEL R39, RZ, 0x1, !P0 ;  /* 0x00000001ff277807 */ /* 0x000fe20004000000 */
[----:B------:R-:W-:-:S03]  /*14f90*/  IMAD.WIDE.U32 R52, P3, R54, R89, R52 ;  /* 0x0000005936347225 */ /* 0x000fc60007860034 */
[----:B------:R-:W-:Y:S01]  /*14fa0*/  IADD3 R39, P1, P0, R100, R102, R39 ;  /* 0x0000006664277210 */ /* 0x000fe2000783e027 */
[----:B------:R-:W-:Y:S01]  /*14fb0*/  IMAD R50, R111, R84, RZ ;  /* 0x000000546f327224 */ /* 0x000fe200078e02ff */
[----:B------:R-:W-:Y:S01]  /*14fc0*/  IADD3 R102, P2, PT, R101, R52, RZ ;  /* 0x0000003465667210 */ /* 0x000fe20007f5e0ff */
[----:B------:R-:W-:Y:S01]  /*14fd0*/  IMAD.WIDE.U32 R100, R13, R12, RZ ;  /* 0x0000000c0d647225 */ /* 0x000fe200078e00ff */
[----:B------:R-:W-:Y:S02]  /*14fe0*/  LOP3.LUT R111, RZ, R111, RZ, 0x33, !PT ;  /* 0x0000006fff6f7212 */ /* 0x000fe400078e33ff */
[----:B------:R-:W-:Y:S01]  /*14ff0*/  IADD3.X R42, PT, PT, R102, R103, RZ, P1, P0 ;  /* 0x00000067662a7210 */ /* 0x000fe20000fe04ff */
[----:B------:R-:W-:-:S03]  /*15000*/  IMAD.WIDE.U32 R102, R104, R84, RZ ;  /* 0x0000005468667225 */ /* 0x000fc600078e00ff */
[----:B------:R-:W-:Y:S01]  /*15010*/  @P3 LOP3.LUT R26, R26, 0x40, RZ, 0xfc, !PT ;  /* 0x000000401a1a3812 */ /* 0x000fe200078efcff */
[----:B------:R-:W-:-:S03]  /*15020*/  IMAD.WIDE.U32 R100, P5, R12, R13, R100 ;  /* 0x0000000d0c647225 */ /* 0x000fc600078a0064 */
[----:B------:R-:W-:Y:S02]  /*15030*/  LOP3.LUT R26, R26, 0xffffffdf, RZ, 0xc0, !PT ;  /* 0xffffffdf1a1a7812 */ /* 0x000fe400078ec0ff */
[----:B------:R-:W-:Y:S02]  /*15040*/  IADD3 R105, P4, PT, R107, R100, RZ ;  /* 0x000000646b697210 */ /* 0x000fe40007f9e0ff */
[----:B------:R-:W-:Y:S02]  /*15050*/  @P2 LOP3.LUT R26, R26, 0x20, RZ, 0xfc, !PT ;  /* 0x000000201a1a2812 */ /* 0x000fe400078efcff */
[----:B------:R-:W-:Y:S01]  /*15060*/  IADD3 R40, P2, P3, R106, R40, R109 ;  /* 0x000000286a287210 */ /* 0x000fe20007b5e06d */
[----:B------:R-:W-:Y:S01]  /*15070*/  IMAD.WIDE.U32 R106, R102, R86, RZ ;  /* 0x00000056666a7225 */ /* 0x000fe200078e00ff */
[----:B------:R-:W-:Y:S02]  /*15080*/  LOP3.LUT R26, R26, 0xffffffef, RZ, 0xc0, !PT ;  /* 0xffffffef1a1a7812 */ /* 0x000fe400078ec0ff */
[----:B------:R-:W-:Y:S01]  /*15090*/  IADD3.X R41, PT, PT, R105, R41, RZ, P2, P3 ;  /* 0x0000002969297210 */ /* 0x000fe200017e64ff */
[----:B------:R-:W-:Y:S01]  /*150a0*/  IMAD R105, R104, R85, R50 ;  /* 0x0000005568697224 */ /* 0x000fe200078e0232 */
[----:B------:R-:W-:-:S02]  /*150b0*/  ISETP.GT.U32.AND P1, PT, R106, R125, PT ;  /* 0x0000007d6a00720c */ /* 0x000fc40003f24070 */
[----:B------:R-:W-:Y:S01]  /*150c0*/  @P5 LOP3.LUT R26, R26, 0x10, RZ, 0xfc, !PT ;  /* 0x000000101a1a5812 */ /* 0x000fe200078efcff */
[----:B------:R-:W-:-:S03]  /*150d0*/  IMAD.IADD R50, R103, 0x1, R105 ;  /* 0x0000000167327824 */ /* 0x000fc600078e0269 */
[----:B------:R-:W-:Y:S01]  /*150e0*/  LOP3.LUT R26, R26, 0xfffffff7, RZ, 0xc0, !PT ;  /* 0xfffffff71a1a7812 */ /* 0x000fe200078ec0ff */
[----:B------:R-:W-:-:S03]  /*150f0*/  IMAD.WIDE.U32 R104, R50, R86, RZ ;  /* 0x0000005632687225 */ /* 0x000fc600078e00ff */
[----:B------:R-:W-:Y:S01]  /*15100*/  @P4 LOP3.LUT R26, R26, 0x8, RZ, 0xfc, !PT ;  /* 0x000000081a1a4812 */ /* 0x000fe200078efcff */
[----:B------:R-:W-:-:S03]  /*15110*/  IMAD.WIDE.U32 R104, P0, R102, R87, R104 ;  /* 0x0000005766687225 */ /* 0x000fc60007800068 */
[----:B------:R-:W-:Y:S01]  /*15120*/  LOP3.LUT R26, R26, 0xfffffffb, RZ, 0xc0, !PT ;  /* 0xfffffffb1a1a7812 */ /* 0x000fe200078ec0ff */
[----:B------:R-:W-:Y:S01]  /*15130*/  IMAD.X R109, RZ, RZ, RZ, P0 ;  /* 0x000000ffff6d7224 */ /* 0x000fe200000e06ff */
[----:B------:R-:W-:Y:S01]  /*15140*/  IADD3 R104, P0, PT, R107, R104, RZ ;  /* 0x000000686b687210 */ /* 0x000fe20007f1e0ff */
[----:B------:R-:W-:-:S03]  /*15150*/  IMAD.WIDE.U32 R106, R50, R88, RZ ;  /* 0x00000058326a7225 */ /* 0x000fc600078e00ff */
[----:B------:R-:W-:Y:S01]  /*15160*/  ISETP.GT.U32.AND.EX P1, PT, R104, R111, PT, P1 ;  /* 0x0000006f6800720c */ /* 0x000fe20003f24110 */
[----:B------:R-:W-:Y:S02]  /*15170*/  IMAD.MOV.U32 R108, RZ, RZ, R105 ;  /* 0x000000ffff6c7224 */ /* 0x000fe400078e0069 */
[----:B------:R-:W-:Y:S01]  /*15180*/  IMAD.WIDE.U32 R106, P2, R102, R89, R106 ;  /* 0x00000059666a7225 */ /* 0x000fe2000784006a */
[----:B------:R-:W-:-:S03]  /*15190*/  SEL R103, RZ, 0x1, !P1 ;  /* 0x00000001ff677807 */ /* 0x000fc60004800000 */
[----:B------:R-:W-:-:S04]  /*151a0*/  IMAD.WIDE.U32 R110, R102, R88, RZ ;  /* 0x00000058666e7225 */ /* 0x000fc800078e00ff */
[----:B------:R-:W-:-:S04]  /*151b0*/  IMAD.WIDE.U32.X R108, R50, R87, R108, P0 ;  /* 0x00000057326c7225 */ /* 0x000fc800000e046c */
[----:B------:R-:W-:Y:S01]  /*151c0*/  IMAD.MOV.U32 R104, RZ, RZ, R107 ;  /* 0x000000ffff687224 */ /* 0x000fe200078e006b */
[----:B------:R-:W-:Y:S01]  /*151d0*/  IADD3 R107, P0, PT, R111, R106, RZ ;  /* 0x0000006a6f6b7210 */ /* 0x000fe20007f1e0ff */
[----:B------:R-:W-:Y:S01]  /*151e0*/  IMAD.X R105, RZ, RZ, RZ, P2 ;  /* 0x000000ffff697224 */ /* 0x000fe200010e06ff */
        /* <DEDUP_REMOVED lines=29> */
[-C--:B------:R-:W-:Y:S01]  /*153c0*/  IMAD R104, R125, R84.reuse, RZ ;  /* 0x000000547d687224 */ /* 0x080fe200078e02ff */
[----:B------:R-:W-:Y:S02]  /*153d0*/  LOP3.LUT R125, RZ, R125, RZ, 0x33, !PT ;  /* 0x0000007dff7d7212 */ /* 0x000fe400078e33ff */
[----:B------:R-:W-:Y:S02]  /*153e0*/  IADD3.X R121, PT, PT, R121, R107, RZ, P1, P2 ;  /* 0x0000006b79797210 */ /* 0x000fe40000fe44ff */
[----:B------:R-:W-:Y:S01]  /*153f0*/  ISETP.GE.U32.AND P2, PT, R112, R119, PT ;  /* 0x000000777000720c */ /* 0x000fe20003f46070 */
[----:B------:R-:W-:Y:S01]  /*15400*/  IMAD R119, R126, R85, R104 ;  /* 0x000000557e777224 */ /* 0x000fe200078e0268 */
[----:B------:R-:W-:Y:S01]  /*15410*/  LOP3.LUT P0, RZ, R26, 0x1, RZ, 0xc0, !PT ;  /* 0x000000011aff7812 */ /* 0x000fe2000780c0ff */
[----:B------:R-:W-:Y:S01]  /*15420*/  IMAD.WIDE.U32 R104, R126, R84, RZ ;  /* 0x000000547e687225 */ /* 0x000fe200078e00ff */
[----:B------:R-:W-:-:S02]  /*15430*/  ISETP.GE.U32.AND.EX P2, PT, R113, R118, PT, P2 ;  /* 0x000000767100720c */ /* 0x000fc40003f46120 */
[----:B------:R-:W-:Y:S01]  /*15440*/  P2R R100, PR, RZ, 0x1 ;  /* 0x00000001ff647803 */ /* 0x000fe20000000000 */
[----:B------:R-:W-:Y:S01]  /*15450*/  IMAD.IADD R119, R105, 0x1, R119 ;  /* 0x0000000169777824 */ /* 0x000fe200078e0277 */
[----:B------:R-:W-:Y:S01]  /*15460*/  LOP3.LUT R105, RZ, R126, RZ, 0x33, !PT ;  /* 0x0000007eff697212 */ /* 0x000fe200078e33ff */
[----:B------:R-:W-:Y:S01]  /*15470*/  IMAD.WIDE.U32 R108, R104, R86, RZ ;  /* 0x00000056686c7225 */ /* 0x000fe200078e00ff */
[----:B------:R-:W-:-:S03]  /*15480*/  LOP3.LUT P0, RZ, R26, 0x400, RZ, 0xc0, !PT ;  /* 0x000004001aff7812 */ /* 0x000fc6000780c0ff */
[----:B------:R-:W-:Y:S01]  /*15490*/  IMAD.WIDE.U32 R106, R119, R86, RZ ;  /* 0x00000056776a7225 */ /* 0x000fe200078e00ff */
[----:B------:R-:W-:Y:S02]  /*154a0*/  ISETP.GT.U32.AND P3, PT, R108, R105, PT ;  /* 0x000000696c00720c */ /* 0x000fe40003f64070 */
[----:B------:R-:W-:Y:S01]  /*154b0*/  P2R R122, PR, RZ, 0x1 ;  /* 0x00000001ff7a7803 */ /* 0x000fe20000000000 */
[----:B------:R-:W-:Y:S01]  /*154c0*/  IMAD.WIDE.U32 R112, R104, R88, RZ ;  /* 0x0000005868707225 */ /* 0x000fe200078e00ff */
[----:B------:R-:W-:-:S03]  /*154d0*/  LOP3.LUT P0, RZ, R26, 0x4000, RZ, 0xc0, !PT ;  /* 0x000040001aff7812 */ /* 0x000fc6000780c0ff */
[----:B------:R-:W-:-:S04]  /*154e0*/  IMAD.WIDE.U32 R106, P1, R104, R87, R106 ;  /* 0x00000057686a7225 */ /* 0x000fc8000782006a */
[----:B------:R-:W-:Y:S01]  /*154f0*/  IMAD.X R111, RZ, RZ, RZ, P1 ;  /* 0x000000ffff6f7224 */ /* 0x000fe200008e06ff */
[----:B------:R-:W-:Y:S01]  /*15500*/  IADD3 R106, P1, PT, R109, R106, RZ ;  /* 0x0000006a6d6a7210 */ /* 0x000fe20007f3e0ff */
[----:B------:R-:W-:-:S03]  /*15510*/  IMAD.MOV.U32 R110, RZ, RZ, R107 ;  /* 0x000000ffff6e7224 */ /* 0x000fc600078e006b */
        /* <DEDUP_REMOVED lines=17> */
[----:B------:R-:W-:Y:S02]  /*15630*/  SEL R105, RZ, 0x1, P1 ;  /* 0x00000001ff697807 */ /* 0x000fe40000800000 */
[----:B------:R-:W-:Y:S01]  /*15640*/  ISETP.GE.U32.AND P1, PT, R98, R117, PT ;  /* 0x000000756200720c */ /* 0x000fe20003f26070 */
[----:B------:R-:W-:Y:S01]  /*15650*/  IMAD.WIDE.U32 R110, P3, R104, R91, R110 ;  /* 0x0000005b686e7225 */ /* 0x000fe2000786006e */
[----:B------:R-:W-:Y:S02]  /*15660*/  IADD3 R98, P5, P6, R106, R108, R105 ;  /* 0x0000006c6a627210 */ /* 0x000fe40007ebe069 */
[----:B------:R-:W-:Y:S01]  /*15670*/  ISETP.GE.U32.AND.EX P1, PT, R115, R44, PT, P1 ;  /* 0x0000002c7300720c */ /* 0x000fe20003f26110 */
[----:B------:R-:W-:Y:S01]  /*15680*/  IMAD.MOV.U32 R106, RZ, RZ, R111 ;  /* 0x000000ffff6a7224 */ /* 0x000fe200078e006f */
[----:B------:R-:W-:Y:S01]  /*15690*/  IADD3 R107, P4, PT, R107, R110, RZ ;  /* 0x0000006e6b6b7210 */ /* 0x000fe20007f9e0ff */
[----:B------:R-:W-:-:S03]  /*156a0*/  IMAD.WIDE.U32 R110, R104, R92, RZ ;  /* 0x0000005c686e7225 */ /* 0x000fc600078e00ff */
[----:B------:R-:W-:Y:S01]  /*156b0*/  IADD3.X R109, PT, PT, R107, R109, RZ, P5, P6 ;  /* 0x0000006d6b6d7210 */ /* 0x000fe20002fec4ff */
[----:B------:R-:W-:Y:S01]  /*156c0*/  IMAD.X R107, RZ, RZ, RZ, P3 ;  /* 0x000000ffff6b7224 */ /* 0x000fe200018e06ff */
[----:B------:R-:W-:Y:S01]  /*156d0*/  IADD3 R123, P3, PT, R120, R43, RZ ;  /* 0x0000002b787b7210 */ /* 0x000fe20007f7e0ff */
[----:B------:R-:W-:Y:S01]  /*156e0*/  IMAD R44, R113, R84, RZ ;  /* 0x00000054712c7224 */ /* 0x000fe200078e02ff */
[----:B------:R-:W-:Y:S01]  /*156f0*/  LOP3.LUT R113, RZ, R113, RZ, 0x33, !PT ;  /* 0x00000071ff717212 */ /* 0x000fe200078e33ff */
[----:B------:R-:W-:-:S04]  /*15700*/  IMAD.WIDE.U32.X R106, R119, R91, R106, P4 ;  /* 0x0000005b776a7225 */ /* 0x000fc800020e046a */
[----:B------:R-:W-:Y:S01]  /*15710*/  IMAD.X R124, R121, 0x1, R94, P3 ;  /* 0x00000001797c7824 */ /* 0x000fe200018e065e */
[----:B------:R-:W-:Y:S01]  /*15720*/  IADD3 R43, P3, PT, R98, R123, RZ ;  /* 0x0000007b622b7210 */ /* 0x000fe20007f7e0ff */
[----:B------:R-:W-:Y:S02]  /*15730*/  IMAD R127, R112, R85, R44 ;  /* 0x00000055707f7224 */ /* 0x000fe400078e022c */
[----:B------:R-:W-:Y:S02]  /*15740*/  IMAD.MOV.U32 R94, RZ, RZ, R99 ;  /* 0x000000ffff5e7224 */ /* 0x000fe400078e0063 */
[----:B------:R-:W-:Y:S01]  /*15750*/  IMAD.X R118, R109, 0x1, R124, P3 ;  /* 0x000000016d767824 */ /* 0x000fe200018e067c */
[----:B------:R-:W-:Y:S01]  /*15760*/  ISETP.GE.U32.AND P3, PT, R43, R98, PT ;  /* 0x000000622b00720c */ /* 0x000fe20003f66070 */
[----:B------:R-:W-:-:S03]  /*15770*/  IMAD.MOV.U32 R44, RZ, RZ, R51 ;  /* 0x000000ffff2c7224 */ /* 0x000fc600078e0033 */
[----:B------:R-:W-:Y:S01]  /*15780*/  ISETP.GE.U32.AND.EX P3, PT, R118, R109, PT, P3 ;  /* 0x0000006d7600720c */ /* 0x000fe20003f66130 */
[----:B------:R-:W-:-:S03]  /*15790*/  IMAD.WIDE.U32 R108, R119, R92, RZ ;  /* 0x0000005c776c7225 */ /* 0x000fc600078e00ff */
[----:B------:R-:W-:Y:S01]  /*157a0*/  SEL R105, RZ, 0x1, P3 ;  /* 0x00000001ff697807 */ /* 0x000fe20001800000 */
[----:B------:R-:W-:-:S03]  /*157b0*/  IMAD.WIDE.U32 R108, P3, R104, R93, R108 ;  /* 0x0000005d686c7225 */ /* 0x000fc6000786006c */
[----:B------:R-:W-:Y:S01]  /*157c0*/  IADD3 R110, P5, P6, R110, R106, R105 ;  /* 0x0000006a6e6e7210 */ /* 0x000fe20007ebe069 */
[----:B------:R-:W-:Y:S01]  /*157d0*/  IMAD.X R105, RZ, RZ, RZ, P0 ;  /* 0x000000ffff697224 */ /* 0x000fe200000e06ff */
[----:B------:R-:W-:Y:S01]  /*157e0*/  IADD3 R111, P4, PT, R111, R108, RZ ;  /* 0x0000006c6f6f7210 */ /* 0x000fe20007f9e0ff */
[----:B------:R-:W-:Y:S01]  /*157f0*/  IMAD.MOV.U32 R104, RZ, RZ, R97 ;  /* 0x000000ffff687224 */ /* 0x000fe200078e0061 */
[----:B------:R-:W-:Y:S02]  /*15800*/  SEL R108, RZ, 0x1, P2 ;  /* 0x00000001ff6c7807 */ /* 0x000fe40001000000 */
[----:B------:R-:W-:Y:S01]  /*15810*/  IADD3.X R111, PT, PT, R111, R107, RZ, P5, P6 ;  /* 0x0000006b6f6f7210 */ /* 0x000fe20002fec4ff */
[----:B------:R-:W-:Y:S01]  /*15820*/  IMAD.WIDE.U32 R106, R112, R84, RZ ;  /* 0x00000054706a7225 */ /* 0x000fe200078e00ff */
[----:B------:R-:W-:Y:S02]  /*15830*/  LOP3.LUT P5, RZ, R26, 0x800, RZ, 0xc0, !PT ;  /* 0x000008001aff7812 */ /* 0x000fe400078ac0ff */
[----:B------:R-:W-:Y:S01]  /*15840*/  ISETP.NE.AND P0, PT, R122, RZ, PT ;  /* 0x000000ff7a00720c */ /* 0x000fe20003f05270 */
[----:B------:R-:W-:Y:S01]  /*15850*/  IMAD.IADD R127, R107, 0x1, R127 ;  /* 0x000000016b7f7824 */ /* 0x000fe200078e027f */
[----:B------:R-:W-:Y:S01]  /*15860*/  LOP3.LUT P6, RZ, R26, 0x8000, RZ, 0xc0, !PT ;  /* 0x000080001aff7812 */ /* 0x000fe200078cc0ff */
[----:B------:R-:W-:Y:S01]  /*15870*/  IMAD.WIDE.U32.X R104, R19, R21, R104, P5 ;  /* 0x0000001513687225 */ /* 0x000fe200028e0468 */
[----:B------:R-:W-:-:S02]  /*15880*/  P2R R125, PR, RZ, 0x8 ;  /* 0x00000008ff7d7803 */ /* 0x000fc40000000000 */
[----:B------:R-:W-:Y:S02]  /*15890*/  LOP3.LUT P3, RZ, R26, 0x2, RZ, 0xc0, !PT ;  /* 0x000000021aff7812 */ /* 0x000fe4000786c0ff */
[----:B------:R-:W-:Y:S01]  /*158a0*/  IADD3 R108, P2, P5, R49, R104, R108 ;  /* 0x00000068316c7210 */ /* 0x000fe20007d5e06c */
[----:B------:R-:W-:Y:S01]  /*158b0*/  IMAD.MOV.U32 R104, RZ, RZ, R57 ;  /* 0x000000ffff687224 */ /* 0x000fe200078e0039 */
[----:B------:R-:W-:Y:S02]  /*158c0*/  SEL R57, RZ, 0x1, P1 ;  /* 0x00000001ff397807 */ /* 0x000fe40000800000 */
[----:B------:R-:W-:Y:S01]  /*158d0*/  IADD3.X R97, PT, PT, R96, R105, RZ, P2, P5 ;  /* 0x0000006960617210 */ /* 0x000fe200017ea4ff */
[----:B------:R-:W-:Y:S01]  /*158e0*/  IMAD.X R105, RZ, RZ, RZ, P0 ;  /* 0x000000ffff697224 */ /* 0x000fe200000e06ff */
[C---:B------:R-:W-:Y:S02]  /*158f0*/  LOP3.LUT P2, RZ, R26.reuse, 0x200, RZ, 0xc0, !PT ;  /* 0x000002001aff7812 */ /* 0x040fe4000784c0ff */
[----:B------:R-:W-:-:S02]  /*15900*/  LOP3.LUT P5, RZ, R26, 0x10000, RZ, 0xc0, !PT ;  /* 0x000100001aff7812 */ /* 0x000fc400078ac0ff */
[----:B------:R-:W-:Y:S01]  /*15910*/  ISETP.NE.AND P0, PT, R100, RZ, PT ;  /* 0x000000ff6400720c */ /* 0x000fe20003f05270 */
[----:B------:R-:W-:-:S03]  /*15920*/  IMAD.WIDE.U32.X R104, R13, R15, R104, P2 ;  /* 0x0000000f0d687225 */ /* 0x000fc600010e0468 */
[----:B------:R-:W-:Y:S01]  /*15930*/  IADD3 R57, P1, P2, R40, R104, R57 ;  /* 0x0000006828397210 */ /* 0x000fe20007a3e039 */
[----:B------:R-:W-:Y:S02]  /*15940*/  IMAD.MOV.U32 R104, RZ, RZ, R95 ;  /* 0x000000ffff687224 */ /* 0x000fe400078e005f */
[----:B------:R-:W-:Y:S01]  /*15950*/  IMAD.X R95, RZ, RZ, RZ, P3 ;  /* 0x000000ffff5f7224 */ /* 0x000fe200018e06ff */
[----:B------:R-:W-:Y:S01]  /*15960*/  IADD3.X R100, PT, PT, R41, R105, RZ, P1, P2 ;  /* 0x0000006929647210 */ /* 0x000fe20000fe44ff */
[----:B------:R-:W-:Y:S01]  /*15970*/  IMAD.X R105, RZ, RZ, RZ, P5 ;  /* 0x000000ffff697224 */ /* 0x000fe200028e06ff */
[----:B------:R-:W-:Y:S01]  /*15980*/  LOP3.LUT P3, RZ, R26, 0x100, RZ, 0xc0, !PT ;  /* 0x000001001aff7812 */ /* 0x000fe2000786c0ff */
[----:B------:R-:W-:Y:S01]  /*15990*/  IMAD.WIDE.U32.X R114, R114, R93, R94, P0 ;  /* 0x0000005d72727225 */ /* 0x000fe200000e045e */
[----:B------:R-:W-:-:S03]  /*159a0*/  LOP3.LUT P0, RZ, R26, 0x4, RZ, 0xc0, !PT ;  /* 0x000000041aff7812 */ /* 0x000fc6000780c0ff */
[----:B------:R-:W-:-:S04]  /*159b0*/  IMAD.WIDE.U32.X R116, R116, R93, R104, P6 ;  /* 0x0000005d74747225 */ /* 0x000fc800030e0468 */
        /* <DEDUP_REMOVED lines=17> */
[----:B------:R-:W-:Y:S02]  /*15ad0*/  ISETP.GE.U32.AND P5, PT, R47, R48, PT ;  /* 0x000000302f00720c */ /* 0x000fe40003fa6070 */
[----:B------:R-:W-:Y:S02]  /*15ae0*/  LOP3.LUT P6, RZ, R26, 0x40, RZ, 0xc0, !PT ;  /* 0x000000401aff7812 */ /* 0x000fe400078cc0ff */
[----:B------:R-:W-:Y:S01]  /*15af0*/  ISETP.GE.U32.AND.EX P5, PT, R45, R46, PT, P5 ;  /* 0x0000002e2d00720c */ /* 0x000fe20003fa6150 */
[----:B------:R-:W-:Y:S02]  /*15b00*/  IMAD.MOV.U32 R46, RZ, RZ, R101 ;  /* 0x000000ffff2e7224 */ /* 0x000fe400078e0065 */
[----:B------:R-:W-:Y:S01]  /*15b10*/  IMAD.X R99, RZ, RZ, RZ, P6 ;  /* 0x000000ffff637224 */ /* 0x000fe200030e06ff */
[----:B------:R-:W-:-:S04]  /*15b20*/  SEL R45, RZ, 0x1, P5 ;  /* 0x00000001ff2d7807 */ /* 0x000fc80002800000 */
[----:B------:R-:W-:Y:S01]  /*15b30*/  IADD3 R98, P5, PT, R45, R116, RZ ;  /* 0x000000742d627210 */ /* 0x000fe20007fbe0ff */
[----:B------:R-:W-:Y:S01]  /*15b40*/  IMAD.X R45, RZ, RZ, RZ, P3 ;  /* 0x000000ffff2d7224 */ /* 0x000fe200018e06ff */
[----:B------:R-:W-:-:S03]  /*15b50*/  ISETP.NE.AND P3, PT, R125, RZ, PT ;  /* 0x000000ff7d00720c */ /* 0x000fc60003f65270 */
[----:B------:R-:W-:Y:S01]  /*15b60*/  IMAD.X R117, RZ, RZ, R117, P5 ;  /* 0x000000ffff757224 */ /* 0x000fe200028e0675 */
[----:B------:R-:W-:-:S05]  /*15b70*/  LOP3.LUT P5, RZ, R26, 0x80, RZ, 0xc0, !PT ;  /* 0x000000801aff7812 */ /* 0x000fca00078ac0ff */
        /* <DEDUP_REMOVED lines=10> */
[----:B------:R-:W-:Y:S02]  /*15c20*/  IMAD.X R47, RZ, RZ, RZ, P5 ;  /* 0x000000ffff2f7224 */ /* 0x000fe400028e06ff */
[----:B------:R-:W-:Y:S01]  /*15c30*/  IMAD.WIDE.U32.X R44, R50, R93, R44, P0 ;  /* 0x0000005d322c7225 */ /* 0x000fe200000e042c */
[----:B------:R-:W-:-:S04]  /*15c40*/  ISETP.GE.U32.AND P0, PT, R123, R120, PT ;  /* 0x000000787b00720c */ /* 0x000fc80003f06070 */
[----:B------:R-:W-:-:S04]  /*15c50*/  ISETP.GE.U32.AND.EX P0, PT, R124, R121, PT, P0 ;  /* 0x000000797c00720c */ /* 0x000fc80003f06100 */
[----:B------:R-:W-:-:S04]  /*15c60*/  SEL R49, RZ, 0x1, P0 ;  /* 0x00000001ff317807 */ /* 0x000fc80000000000 */
[----:B------:R-:W-:Y:S01]  /*15c70*/  IADD3 R116, P0, PT, R49, R44, RZ ;  /* 0x0000002c31747210 */ /* 0x000fe20007f1e0ff */
[----:B------:R-:W-:Y:S02]  /*15c80*/  IMAD.MOV.U32 R44, RZ, RZ, R109 ;  /* 0x000000ffff2c7224 */ /* 0x000fe400078e006d */
[----:B------:R-:W-:-:S04]  /*15c90*/  IMAD.WIDE.U32 R48, R36, R90, RZ ;  /* 0x0000005a24307225 */ /* 0x000fc800078e00ff */
[----:B------:R-:W-:Y:S01]  /*15ca0*/  IMAD.X R113, RZ, RZ, R45, P0 ;  /* 0x000000ffff717224 */ /* 0x000fe200000e062d */
[----:B------:R-:W-:Y:S01]  /*15cb0*/  ISETP.NE.U32.AND P0, PT, R98, RZ, PT ;  /* 0x000000ff6200720c */ /* 0x000fe20003f05070 */
[----:B------:R-:W-:Y:S01]  /*15cc0*/  IMAD.X R45, RZ, RZ, RZ, P3 ;  /* 0x000000ffff2d7224 */ /* 0x000fe200018e06ff */
[----:B------:R-:W-:Y:S02]  /*15cd0*/  IADD3 R56, P3, PT, R39, R56, RZ ;  /* 0x0000003827387210 */ /* 0x000fe40007f7e0ff */
[----:B------:R-:W-:Y:S01]  /*15ce0*/  ISETP.NE.AND.EX P0, PT, R117, RZ, PT, P0 ;  /* 0x000000ff7500720c */ /* 0x000fe20003f05300 */
[----:B------:R-:W-:-:S12]  /*15cf0*/  IMAD.WIDE.U32.X R44, R119, R93, R44, P4 ;  /* 0x0000005d772c7225 */ /* 0x000fd800020e042c */
        /* <DEDUP_REMOVED lines=25> */
.L_x_446:
[----:B------:R-:W-:Y:S05]  /*15e90*/  BSYNC.RECONVERGENT B1 ;  /* 0x0000000000017941 */ /* 0x000fea0003800200 */
.L_x_445:
[----:B------:R-:W-:Y:S01]  /*15ea0*/  LOP3.LUT P5, RZ, R26, 0x20, RZ, 0xc0, !PT ;  /* 0x000000201aff7812 */ /* 0x000fe200078ac0ff */
[----:B------:R-:W-:Y:S01]  /*15eb0*/  IMAD.X R33, R42, 0x1, R33, P3 ;  /* 0x000000012a217824 */ /* 0x000fe200018e0621 */
[----:B------:R-:W-:Y:S01]  /*15ec0*/  ISETP.GE.U32.AND P4, PT, R56, R39, PT ;  /* 0x000000273800720c */ /* 0x000fe20003f86070 */
[----:B------:R-:W-:Y:S01]  /*15ed0*/  IMAD.MOV.U32 R98, RZ, RZ, R53 ;  /* 0x000000ffff627224 */ /* 0x000fe200078e0035 */
[----:B------:R-:W-:Y:S01]  /*15ee0*/  LOP3.LUT P6, RZ, R26, 0x8, RZ, 0xc0, !PT ;  /* 0x000000081aff7812 */ /* 0x000fe200078cc0ff */
[----:B------:R-:W-:Y:S01]  /*15ef0*/  IMAD.WIDE.U32 R48, P0, R54, R91, R48 ;  /* 0x0000005b36307225 */ /* 0x000fe20007800030 */
[----:B------:R-:W-:Y:S01]  /*15f00*/  ISETP.GE.U32.AND.EX P4, PT, R33, R42, PT, P4 ;  /* 0x0000002a2100720c */ /* 0x000fe20003f86140 */
[----:B------:R-:W-:Y:S02]  /*15f10*/  BSSY.RECONVERGENT B1, `(.L_x_447) ;  /* 0x000004f000017945 */ /* 0x000fe40003800200 */
[----:B------:R-:W-:Y:S01]  /*15f20*/  IMAD.WIDE.U32 R102, R36, R92, RZ ;  /* 0x0000005c24667225 */ /* 0x000fe200078e00ff */
[----:B------:R-:W-:-:S03]  /*15f30*/  SEL R109, RZ, 0x1, P4 ;  /* 0x00000001ff6d7807 */ /* 0x000fc60002000000 */
[----:B------:R-:W-:Y:S01]  /*15f40*/  IMAD.WIDE.U32.X R98, R36, R89, R98, P5 ;  /* 0x0000005924627225 */ /* 0x000fe200028e0462 */
[----:B------:R-:W-:-:S03]  /*15f50*/  IADD3 R119, P5, PT, R104, R43, RZ ;  /* 0x0000002b68777210 */ /* 0x000fc60007fbe0ff */
[----:B------:R-:W-:Y:S01]  /*15f60*/  IMAD.X R53, RZ, RZ, RZ, P0 ;  /* 0x000000ffff357224 */ /* 0x000fe200000e06ff */
[----:B------:R-:W-:Y:S01]  /*15f70*/  ISETP.GE.U32.AND P0, PT, R57, R40, PT ;  /* 0x000000283900720c */ /* 0x000fe20003f06070 */
[----:B------:R-:W-:-:S03]  /*15f80*/  IMAD.WIDE.U32 R50, R54, R90, RZ ;  /* 0x0000005a36327225 */ /* 0x000fc600078e00ff */
[----:B------:R-:W-:Y:S01]  /*15f90*/  ISETP.GE.U32.AND.EX P0, PT, R100, R41, PT, P0 ;  /* 0x000000296400720c */ /* 0x000fe20003f06100 */
[C---:B------:R-:W-:Y:S01]  /*15fa0*/  IMAD.WIDE.U32 R102, P4, R54.reuse, R93, R102 ;  /* 0x0000005d36667225 */ /* 0x040fe20007880066 */
[----:B------:R-:W-:Y:S02]  /*15fb0*/  IADD3 R121, P3, PT, R51, R48, RZ ;  /* 0x0000003033797210 */ /* 0x000fe40007f7e0ff */
[----:B------:R-:W-:Y:S01]  /*15fc0*/  SEL R43, RZ, 0x1, P0 ;  /* 0x00000001ff2b7807 */ /* 0x000fe20000000000 */
[----:B------:R-:W-:Y:S02]  /*15fd0*/  IMAD.X R118, R105, 0x1, R118, P5 ;  /* 0x0000000169767824 */ /* 0x000fe400028e0676 */
[----:B------:R-:W-:-:S04]  /*15fe0*/  IMAD.WIDE.U32 R54, R54, R92, RZ ;  /* 0x0000005c36367225 */ /* 0x000fc800078e00ff */
[----:B------:R-:W-:Y:S01]  /*15ff0*/  IMAD R40, R118, R84, RZ ;  /* 0x0000005476287224 */ /* 0x000fe200078e02ff */
[----:B------:R-:W-:Y:S01]  /*16000*/  IADD3 R39, P0, PT, R55, R102, RZ ;  /* 0x0000006637277210 */ /* 0x000fe20007f1e0ff */
[----:B------:R-:W-:Y:S02]  /*16010*/  IMAD.MOV.U32 R52, RZ, RZ, R49 ;  /* 0x000000ffff347224 */ /* 0x000fe400078e0031 */
[----:B------:R-:W-:-:S04]  /*16020*/  IMAD.WIDE.U32.X R46, R13, R13, R46, P6 ;  /* 0x0000000d0d2e7225 */ /* 0x000fc800030e042e */
[----:B------:R-:W-:Y:S01]  /*16030*/  IMAD.X R49, RZ, RZ, RZ, P4 ;  /* 0x000000ffff317224 */ /* 0x000fe200020e06ff */
[----:B------:R-:W-:Y:S01]  /*16040*/  IADD3 R109, P4, P5, R50, R98, R109 ;  /* 0x00000062326d7210 */ /* 0x000fe20007d9e06d */
[----:B------:R-:W-:Y:S02]  /*16050*/  IMAD.MOV.U32 R48, RZ, RZ, R103 ;  /* 0x000000ffff307224 */ /* 0x000fe400078e0067 */
[----:B------:R-:W-:Y:S01]  /*16060*/  IMAD R51, R119, R85, R40 ;  /* 0x0000005577337224 */ /* 0x000fe200078e0228 */
[----:B------:R-:W-:Y:S01]  /*16070*/  IADD3.X R102, PT, PT, R121, R99, RZ, P4, P5 ;  /* 0x0000006379667210 */ /* 0x000fe200027ea4ff */
[----:B------:R-:W-:-:S04]  /*16080*/  IMAD.WIDE.U32 R40, R119, R84, RZ ;  /* 0x0000005477287225 */ /* 0x000fc800078e00ff */
[----:B------:R-:W-:-:S04]  /*16090*/  IMAD.WIDE.U32.X R52, R36, R91, R52, P3 ;  /* 0x0000005b24347225 */ /* 0x000fc800018e0434 */
[----:B------:R-:W-:Y:S01]  /*160a0*/  IMAD.WIDE.U32.X R48, R36, R93, R48, P0 ;  /* 0x0000005d24307225 */ /* 0x000fe200000e0430 */
[----:B------:R-:W-:Y:S02]  /*160b0*/  IADD3 R36, P3, PT, R43, R46, RZ ;  /* 0x0000002e2b247210 */ /* 0x000fe40007f7e0ff */
[-C--:B------:R-:W-:Y:S01]  /*160c0*/  IADD3 R117, P0, PT, R27, R34.reuse, RZ ;  /* 0x000000221b757210 */ /* 0x080fe20007f1e0ff */
[----:B------:R-:W-:Y:S02]  /*160d0*/  IMAD.IADD R27, R41, 0x1, R51 ;  /* 0x00000001291b7824 */ /* 0x000fe400078e0233 */
[----:B------:R-:W-:Y:S01]  /*160e0*/  IMAD.X R101, RZ, RZ, R47, P3 ;  /* 0x000000ffff657224 */ /* 0x000fe200018e062f */
[----:B------:R-:W-:Y:S01]  /*160f0*/  ISETP.GE.U32.AND P3, PT, R117, R34, PT ;  /* 0x000000227500720c */ /* 0x000fe20003f66070 */
[----:B------:R-:W-:Y:S01]  /*16100*/  IMAD.X R103, R28, 0x1, R35, P0 ;  /* 0x000000011c677824 */ /* 0x000fe200000e0623 */
[----:B------:R-:W-:Y:S01]  /*16110*/  ISETP.GE.U32.AND P0, PT, R119, R104, PT ;  /* 0x000000687700720c */ /* 0x000fe20003f06070 */
[----:B------:R-:W-:Y:S01]  /*16120*/  IMAD.WIDE.U32 R46, R27, R86, RZ ;  /* 0x000000561b2e7225 */ /* 0x000fe200078e00ff */
[----:B------:R-:W-:-:S02]  /*16130*/  LOP3.LUT R119, RZ, R119, RZ, 0x33, !PT ;  /* 0x00000077ff777212 */ /* 0x000fc400078e33ff */
[----:B------:R-:W-:Y:S01]  /*16140*/  LOP3.LUT R28, RZ, R118, RZ, 0x33, !PT ;  /* 0x00000076ff1c7212 */ /* 0x000fe200078e33ff */
[----:B------:R-:W-:Y:S01]  /*16150*/  IMAD.X R43, RZ, RZ, RZ, P2 ;  /* 0x000000ffff2b7224 */ /* 0x000fe200010e06ff */
[----:B------:R-:W-:Y:S01]  /*16160*/  ISETP.GE.U32.AND.EX P2, PT, R103, R35, PT, P3 ;  /* 0x000000236700720c */ /* 0x000fe20003f46130 */
[----:B------:R-:W-:Y:S01]  /*16170*/  IMAD.WIDE.U32 R50, R40, R86, RZ ;  /* 0x0000005628327225 */ /* 0x000fe200078e00ff */
[----:B------:R-:W-:-:S03]  /*16180*/  ISETP.GE.U32.AND.EX P0, PT, R118, R105, PT, P0 ;  /* 0x000000697600720c */ /* 0x000fc60003f06100 */
[----:B------:R-:W-:Y:S01]  /*16190*/  IMAD.WIDE.U32 R34, P3, R40, R87, R46 ;  /* 0x0000005728227225 */ /* 0x000fe2000786002e */
[----:B------:R-:W-:Y:S02]  /*161a0*/  SEL R47, RZ, 0x1, P2 ;  /* 0x00000001ff2f7807 */ /* 0x000fe40001000000 */
[----:B------:R-:W-:Y:S01]  /*161b0*/  ISETP.GT.U32.AND P2, PT, R50, R119, PT ;  /* 0x000000773200720c */ /* 0x000fe20003f44070 */
[----:B------:R-:W-:Y:S01]  /*161c0*/  IMAD.MOV.U32 R42, RZ, RZ, R95 ;  /* 0x000000ffff2a7224 */ /* 0x000fe200078e005f */
[----:B------:R-:W-:Y:S01]  /*161d0*/  IADD3 R51, P4, PT, R51, R34, RZ ;  /* 0x0000002233337210 */ /* 0x000fe20007f9e0ff */
[----:B------:R-:W-:Y:S01]  /*161e0*/  IMAD.WIDE.U32 R94, R127, R90, RZ ;  /* 0x0000005a7f5e7225 */ /* 0x000fe200078e00ff */
[----:B------:R-:W-:Y:S02]  /*161f0*/  IADD3 R34, P5, PT, R47, R114, RZ ;  /* 0x000000722f227210 */ /* 0x000fe40007fbe0ff */
[----:B------:R-:W-:Y:S01]  /*16200*/  ISETP.GT.U32.AND.EX P2, PT, R51, R28, PT, P2 ;  /* 0x0000001c3300720c */ /* 0x000fe20003f44120 */
[----:B------:R-:W-:Y:S01]  /*16210*/  IMAD.WIDE.U32 R46, R106, R90, RZ ;  /* 0x0000005a6a2e7225 */ /* 0x000fe200078e00ff */
[----:B------:R-:W-:-:S02]  /*16220*/  SEL R51, RZ, 0x1, P0 ;  /* 0x00000001ff337807 */ /* 0x000fc40000000000 */
[----:B------:R-:W-:Y:S01]  /*16230*/  ISETP.NE.U32.AND P0, PT, R34, RZ, PT ;  /* 0x000000ff2200720c */ /* 0x000fe20003f05070 */
[----:B------:R-:W-:Y:S01]  /*16240*/  IMAD.X R115, RZ, RZ, R115, P5 ;  /* 0x000000ffff737224 */ /* 0x000fe200028e0673 */
[----:B------:R-:W-:Y:S01]  /*16250*/  ISETP.NE.U32.AND P5, PT, R116, RZ, PT ;  /* 0x000000ff7400720c */ /* 0x000fe20003fa5070 */
[----:B------:R-:W-:-:S03]  /*16260*/  IMAD.WIDE.U32 R94, P6, R106, R91, R94 ;  /* 0x0000005b6a5e7225 */ /* 0x000fc600078c005e */
[----:B------:R-:W-:Y:S01]  /*16270*/  ISETP.NE.AND.EX P0, PT, R115, RZ, PT, P0 ;  /* 0x000000ff7300720c */ /* 0x000fe20003f05300 */
[----:B------:R-:W-:Y:S01]  /*16280*/  IMAD.WIDE.U32.X R98, R127, R89, R42, P1 ;  /* 0x000000597f627225 */ /* 0x000fe200008e042a */
[----:B------:R-:W-:-:S03]  /*16290*/  ISETP.NE.AND.EX P5, PT, R113, RZ, PT, P5 ;  /* 0x000000ff7100720c */ /* 0x000fc60003fa5350 */
[----:B------:R-:W-:Y:S01]  /*162a0*/  IMAD.X R43, RZ, RZ, RZ, P6 ;  /* 0x000000ffff2b7224 */ /* 0x000fe200030e06ff */
[----:B------:R-:W-:Y:S01]  /*162b0*/  IADD3 R28, P6, P1, R46, R98, R51 ;  /* 0x000000622e1c7210 */ /* 0x000fe200079de033 */
[----:B------:R-:W-:Y:S01]  /*162c0*/  IMAD.X R51, RZ, RZ, RZ, P3 ;  /* 0x000000ffff337224 */ /* 0x000fe200018e06ff */
[----:B------:R-:W-:Y:S01]  /*162d0*/  IADD3 R47, P3, PT, R47, R94, RZ ;  /* 0x0000005e2f2f7210 */ /* 0x000fe20007f7e0ff */
[----:B------:R-:W-:Y:S02]  /*162e0*/  IMAD.MOV.U32 R42, RZ, RZ, R95 ;  /* 0x000000ffff2a7224 */ /* 0x000fe400078e005f */
[----:B------:R-:W-:Y:S01]  /*162f0*/  IMAD.WIDE.U32 R94, R27, R88, RZ ;  /* 0x000000581b5e7225 */ /* 0x000fe200078e00ff */
[----:B------:R-:W-:-:S03]  /*16300*/  IADD3.X R99, PT, PT, R47, R99, RZ, P6, P1 ;  /* 0x000000632f637210 */ /* 0x000fc600037e24ff */
[----:B------:R-:W-:Y:S01]  /*16310*/  IMAD.MOV.U32 R50, RZ, RZ, R35 ;  /* 0x000000ffff327224 */ /* 0x000fe200078e0023 */
        /* <DEDUP_REMOVED lines=14> */
.L_x_448:
[----:B------:R-:W-:Y:S05]  /*16400*/  BSYNC.RECONVERGENT B1 ;  /* 0x0000000000017941 */ /* 0x000fea0003800200 */
.L_x_447:
        /* <DEDUP_REMOVED lines=26> */
.L_x_450:
[----:B------:R-:W-:Y:S05]  /*165b0*/  BSYNC.RECONVERGENT B1 ;  /* 0x0000000000017941 */ /* 0x000fea0003800200 */
.L_x_449:
[----:B------:R-:W-:Y:S01]  /*165c0*/  IADD3 R105, P0, PT, R29, R110, RZ ;  /* 0x0000006e1d697210 */ /* 0x000fe20007f1e0ff */
[----:B------:R-:W-:Y:S01]  /*165d0*/  IMAD.WIDE.U32 R46, R40, R88, RZ ;  /* 0x00000058282e7225 */ /* 0x000fe200078e00ff */
[----:B------:R-:W-:Y:S01]  /*165e0*/  SEL R29, RZ, 0x1, !P2 ;  /* 0x00000001ff1d7807 */ /* 0x000fe20005000000 */
[----:B------:R-:W-:Y:S01]  /*165f0*/  BSSY.RECONVERGENT B1, `(.L_x_451) ;  /* 0x0000036000017945 */ /* 0x000fe20003800200 */
[----:B------:R-:W-:Y:S01]  /*16600*/  ISETP.GE.U32.AND P2, PT, R105, R110, PT ;  /* 0x0000006e6900720c */ /* 0x000fe20003f46070 */
[----:B------:R-:W-:Y:S01]  /*16610*/  IMAD.X R98, R30, 0x1, R111, P0 ;  /* 0x000000011e627824 */ /* 0x000fe200000e066f */
[----:B------:R-:W-:Y:S01]  /*16620*/  IADD3 R113, P0, PT, R28, R105, RZ ;  /* 0x000000691c717210 */ /* 0x000fe20007f1e0ff */
[----:B------:R-:W-:-:S03]  /*16630*/  IMAD.WIDE.U32 R34, P1, R40, R89, R94 ;  /* 0x0000005928227225 */ /* 0x000fc6000782005e */
[----:B------:R-:W-:Y:S01]  /*16640*/  ISETP.GE.U32.AND.EX P2, PT, R98, R111, PT, P2 ;  /* 0x0000006f6200720c */ /* 0x000fe20003f46120 */
[----:B------:R-:W-:Y:S01]  /*16650*/  IMAD.WIDE.U32.X R50, R27, R87, R50, P4 ;  /* 0x000000571b327225 */ /* 0x000fe200020e0432 */
[----:B------:R-:W-:Y:S02]  /*16660*/  IADD3 R119, P4, PT, R47, R34, RZ ;  /* 0x000000222f777210 */ /* 0x000fe40007f9e0ff */
[----:B------:R-:W-:Y:S01]  /*16670*/  SEL R105, RZ, 0x1, P2 ;  /* 0x00000001ff697807 */ /* 0x000fe20001000000 */
[----:B------:R-:W-:Y:S01]  /*16680*/  IMAD.X R30, R99, 0x1, R98, P0 ;  /* 0x00000001631e7824 */ /* 0x000fe200000e0662 */
[----:B------:R-:W-:Y:S01]  /*16690*/  IADD3 R94, P5, P6, R46, R50, R29 ;  /* 0x000000322e5e7210 */ /* 0x000fe20007ebe01d */
[----:B------:R-:W-:Y:S01]  /*166a0*/  IMAD.WIDE.U32 R46, R127, R92, RZ ;  /* 0x0000005c7f2e7225 */ /* 0x000fe200078e00ff */
[----:B------:R-:W-:Y:S02]  /*166b0*/  ISETP.GE.U32.AND P0, PT, R113, R28, PT ;  /* 0x0000001c7100720c */ /* 0x000fe40003f06070 */
[----:B------:R-:W-:Y:S01]  /*166c0*/  IADD3.X R119, PT, PT, R119, R51, RZ, P5, P6 ;  /* 0x0000003377777210 */ /* 0x000fe20002fec4ff */
[----:B------:R-:W-:Y:S01]  /*166d0*/  IMAD.WIDE.U32.X R42, R127, R91, R42, P3 ;  /* 0x0000005b7f2a7225 */ /* 0x000fe200018e042a */
[----:B------:R-:W-:-:S03]  /*166e0*/  ISETP.GE.U32.AND.EX P0, PT, R30, R99, PT, P0 ;  /* 0x000000631e00720c */ /* 0x000fc60003f06100 */
[C---:B------:R-:W-:Y:S01]  /*166f0*/  IMAD.WIDE.U32 R46, P2, R106.reuse, R93, R46 ;  /* 0x0000005d6a2e7225 */ /* 0x040fe2000784002e */
[----:B------:R-:W-:Y:S02]  /*16700*/  SEL R99, RZ, 0x1, P0 ;  /* 0x00000001ff637807 */ /* 0x000fe40000000000 */
[----:B------:R-:W-:Y:S01]  /*16710*/  IADD3 R98, P0, PT, R105, R44, RZ ;  /* 0x0000002c69627210 */ /* 0x000fe20007f1e0ff */
[----:B------:R-:W-:-:S04]  /*16720*/  IMAD.WIDE.U32 R106, R106, R92, RZ ;  /* 0x0000005c6a6a7225 */ /* 0x000fc800078e00ff */
[----:B------:R-:W-:Y:S01]  /*16730*/  IMAD.WIDE.U32 R28, R56, R84, RZ ;  /* 0x00000054381c7225 */ /* 0x000fe200078e00ff */
[----:B------:R-:W-:Y:S02]  /*16740*/  IADD3 R115, P3, PT, R107, R46, RZ ;  /* 0x0000002e6b737210 */ /* 0x000fe40007f7e0ff */
[----:B------:R-:W-:Y:S01]  /*16750*/  IADD3 R114, P5, P6, R106, R42, R99 ;  /* 0x0000002a6a727210 */ /* 0x000fe20007ebe063 */
[----:B------:R-:W-:Y:S02]  /*16760*/  IMAD R50, R33, R84, RZ ;  /* 0x0000005421327224 */ /* 0x000fe400078e02ff */
[----:B------:R-:W-:Y:S01]  /*16770*/  IMAD.X R99, RZ, RZ, R45, P0 ;  /* 0x000000ffff637224 */ /* 0x000fe200000e062d */
[----:B------:R-:W-:Y:S01]  /*16780*/  IADD3.X R115, PT, PT, R115, R43, RZ, P5, P6 ;  /* 0x0000002b73737210 */ /* 0x000fe20002fec4ff */
[----:B------:R-:W-:Y:S01]  /*16790*/  IMAD.WIDE.U32 R42, R28, R86, RZ ;  /* 0x000000561c2a7225 */ /* 0x000fe200078e00ff */
[----:B------:R-:W-:Y:S02]  /*167a0*/  LOP3.LUT R45, RZ, R56, RZ, 0x33, !PT ;  /* 0x00000038ff2d7212 */ /* 0x000fe400078e33ff */
[----:B------:R-:W-:Y:S01]  /*167b0*/  ISETP.NE.U32.AND P5, PT, R98, RZ, PT ;  /* 0x000000ff6200720c */ /* 0x000fe20003fa5070 */
[----:B------:R-:W-:Y:S01]  /*167c0*/  IMAD R95, R56, R85, R50 ;  /* 0x00000055385f7224 */ /* 0x000fe200078e0232 */
[----:B------:R-:W-:Y:S01]  /*167d0*/  ISETP.GT.U32.AND P0, PT, R42, R45, PT ;  /* 0x0000002d2a00720c */ /* 0x000fe20003f04070 */
[----:B------:R-:W-:Y:S01]  /*167e0*/  IMAD.X R45, RZ, RZ, RZ, P2 ;  /* 0x000000ffff2d7224 */ /* 0x000fe200010e06ff */
[----:B------:R-:W-:Y:S01]  /*167f0*/  ISETP.NE.AND.EX P2, PT, R99, RZ, PT, P5 ;  /* 0x000000ff6300720c */ /* 0x000fe20003f45350 */
[----:B------:R-:W-:-:S02]  /*16800*/  IMAD.IADD R95, R29, 0x1, R95 ;  /* 0x000000011d5f7824 */ /* 0x000fc400078e025f */
[----:B------:R-:W-:Y:S02]  /*16810*/  IMAD.MOV.U32 R44, RZ, RZ, R47 ;  /* 0x000000ffff2c7224 */ /* 0x000fe400078e002f */
[----:B------:R-:W-:-:S04]  /*16820*/  IMAD.WIDE.U32 R50, R95, R86, RZ ;  /* 0x000000565f327225 */ /* 0x000fc800078e00ff */
[----:B------:R-:W-:-:S04]  /*16830*/  IMAD.WIDE.U32.X R44, R127, R93, R44, P3 ;  /* 0x0000005d7f2c7225 */ /* 0x000fc800018e042c */
[----:B------:R-:W-:-:S04]  /*16840*/  IMAD.WIDE.U32 R50, P6, R28, R87, R50 ;  /* 0x000000571c327225 */ /* 0x000fc800078c0032 */
[----:B------:R-:W-:Y:S01]  /*16850*/  IMAD.WIDE.U32 R104, R95, R88, RZ ;  /* 0x000000585f687225 */ /* 0x000fe200078e00ff */
[----:B------:R-:W-:Y:S01]  /*16860*/  IADD3 R46, P5, PT, R43, R50, RZ ;  /* 0x000000322b2e7210 */ /* 0x000fe20007fbe0ff */
[----:B------:R-:W-:-:S12]  /*16870*/  @!P2 BRA `(.L_x_452) ;  /* 0x000000000034a947 */ /* 0x000fd80003800000 */
        /* <DEDUP_REMOVED lines=13> */
.L_x_452:
[----:B------:R-:W-:Y:S05]  /*16950*/  BSYNC.RECONVERGENT B1 ;  /* 0x0000000000017941 */ /* 0x000fea0003800200 */
.L_x_451:
[----:B------:R-:W-:Y:S01]  /*16960*/  IMAD.X R99, RZ, RZ, RZ, P6 ;  /* 0x000000ffff637224 */ /* 0x000fe200030e06ff */
[----:B------:R-:W-:Y:S01]  /*16970*/  IADD3 R117, P6, PT, R109, R117, RZ ;  /* 0x000000756d757210 */ /* 0x000fe20007fde0ff */
[----:B------:R-:W-:Y:S01]  /*16980*/  IMAD.WIDE.U32 R106, R27, R90, RZ ;  /* 0x0000005a1b6a7225 */ /* 0x000fe200078e00ff */
[----:B------:R-:W-:Y:S01]  /*16990*/  LOP3.LUT R33, RZ, R33, RZ, 0x33, !PT ;  /* 0x00000021ff217212 */ /* 0x000fe200078e33ff */
[----:B------:R-:W-:Y:S01]  /*169a0*/  BSSY.RECONVERGENT B1, `(.L_x_453) ;  /* 0x0000251000017945 */ /* 0x000fe20003800200 */
[----:B------:R-:W-:Y:S01]  /*169b0*/  LOP3.LUT R26, R26, 0xfffffffe, RZ, 0xc0, !PT ;  /* 0xfffffffe1a1a7812 */ /* 0x000fe200078ec0ff */
[----:B------:R-:W-:Y:S01]  /*169c0*/  IMAD.WIDE.U32 R104, P3, R28, R89, R104 ;  /* 0x000000591c687225 */ /* 0x000fe20007860068 */
[----:B------:R-:W-:Y:S02]  /*169d0*/  ISETP.GT.U32.AND.EX P2, PT, R46, R33, PT, P0 ;  /* 0x000000212e00720c */ /* 0x000fe40003f44100 */
[----:B------:R-:W-:Y:S01]  /*169e0*/  ISETP.GE.U32.AND P0, PT, R117, R109, PT ;  /* 0x0000006d7500720c */ /* 0x000fe20003f06070 */
[----:B------:R-:W-:Y:S01]  /*169f0*/  IMAD.X R103, R102, 0x1, R103, P6 ;  /* 0x0000000166677824 */ /* 0x000fe200030e0667 */
[----:B------:R-:W-:Y:S01]  /*16a00*/  SEL R33, RZ, 0x1, !P2 ;  /* 0x00000001ff217807 */ /* 0x000fe20005000000 */
[----:B------:R-:W-:-:S03]  /*16a10*/  IMAD.WIDE.U32 R110, R27, R92, RZ ;  /* 0x0000005c1b6e7225 */ /* 0x000fc600078e00ff */
[----:B------:R-:W-:Y:S01]  /*16a20*/  ISETP.GE.U32.AND.EX P0, PT, R103, R102, PT, P0 ;  /* 0x000000666700720c */ /* 0x000fe20003f06100 */
[----:B------:R-:W-:-:S04]  /*16a30*/  IMAD.WIDE.U32 R106, P6, R40, R91, R106 ;  /* 0x0000005b286a7225 */ /* 0x000fc800078c006a */
[----:B------:R-:W-:Y:S02]  /*16a40*/  IMAD.MOV.U32 R98, RZ, RZ, R51 ;  /* 0x000000ffff627224 */ /* 0x000fe400078e0033 */
[----:B------:R-:W-:-:S04]  /*16a50*/  IMAD.WIDE.U32 R42, R28, R88, RZ ;  /* 0x000000581c2a7225 */ /* 0x000fc800078e00ff */
[----:B------:R-:W-:Y:S01]  /*16a60*/  IMAD.X R51, RZ, RZ, RZ, P1 ;  /* 0x000000ffff337224 */ /* 0x000fe200008e06ff */
[----:B------:R-:W-:Y:S01]  /*16a70*/  IADD3 R29, P1, PT, R94, R113, RZ ;  /* 0x000000715e1d7210 */ /* 0x000fe20007f3e0ff */
[----:B------:R-:W-:Y:S02]  /*16a80*/  IMAD.MOV.U32 R46, RZ, RZ, R105 ;  /* 0x000000ffff2e7224 */ /* 0x000fe400078e0069 */
[----:B------:R-:W-:Y:S02]  /*16a90*/  IMAD.X R105, RZ, RZ, RZ, P6 ;  /* 0x000000ffff697224 */ /* 0x000fe400030e06ff */
[----:B------:R-:W-:-:S04]  /*16aa0*/  IMAD.WIDE.U32 R110, P6, R40, R93, R110 ;  /* 0x0000005d286e7225 */ /* 0x000fc800078c006e */
[----:B------:R-:W-:Y:S01]  /*16ab0*/  IMAD.X R47, RZ, RZ, RZ, P3 ;  /* 0x000000ffff2f7224 */ /* 0x000fe200018e06ff */
[----:B------:R-:W-:Y:S01]  /*16ac0*/  IADD3 R43, P3, PT, R43, R104, RZ ;  /* 0x000000682b2b7210 */ /* 0x000fe20007f7e0ff */
[----:B------:R-:W-:Y:S02]  /*16ad0*/  IMAD.MOV.U32 R50, RZ, RZ, R35 ;  /* 0x000000ffff327224 */ /* 0x000fe400078e0023 */
[----:B------:R-:W-:-:S04]  /*16ae0*/  IMAD.WIDE.U32 R34, R40, R90, RZ ;  /* 0x0000005a28227225 */ /* 0x000fc800078e00ff */
[----:B------:R-:W-:Y:S01]  /*16af0*/  IMAD.X R30, R119, 0x1, R30, P1 ;  /* 0x00000001771e7824 */ /* 0x000fe200008e061e */
[----:B------:R-:W-:Y:S01]  /*16b00*/  ISETP.GE.U32.AND P1, PT, R29, R94, PT ;  /* 0x0000005e1d00720c */ /* 0x000fe20003f26070 */
[----:B------:R-:W-:Y:S02]  /*16b10*/  IMAD.MOV.U32 R104, RZ, RZ, R107 ;  /* 0x000000ffff687224 */ /* 0x000fe400078e006b */
[----:B------:R-:W-:Y:S01]  /*16b20*/  IMAD.WIDE.U32 R40, R40, R92, RZ ;  /* 0x0000005c28287225 */ /* 0x000fe200078e00ff */
[----:B------:R-:W-:-:S03]  /*16b30*/  ISETP.GE.U32.AND.EX P1, PT, R30, R119, PT, P1 ;  /* 0x000000771e00720c */ /* 0x000fc60003f26110 */
[----:B------:R-:W-:Y:S01]  /*16b40*/  IMAD.X R107, RZ, RZ, RZ, P6 ;  /* 0x000000ffff6b7224 */ /* 0x000fe200030e06ff */
[----:B------:R-:W-:Y:S01]  /*16b50*/  IADD3 R37, P6, PT, R37, R114, RZ ;  /* 0x0000007225257210 */ /* 0x000fe20007fde0ff */
[----:B------:R-:W-:Y:S01]  /*16b60*/  IMAD.WIDE.U32.X R98, R95, R87, R98, P5 ;  /* 0x000000575f627225 */ /* 0x000fe200028e0462 */
[----:B------:R-:W-:Y:S02]  /*16b70*/  IADD3 R55, P5, PT, R35, R106, RZ ;  /* 0x0000006a23377210 */ /* 0x000fe40007fbe0ff */
[----:B------:R-:W-:Y:S01]  /*16b80*/  IADD3 R41, P2, PT, R41, R110, RZ ;  /* 0x0000006e29297210 */ /* 0x000fe20007f5e0ff */
[----:B------:R-:W-:Y:S01]  /*16b90*/  IMAD.MOV.U32 R106, RZ, RZ, R111 ;  /* 0x000000ffff6a7224 */ /* 0x000fe200078e006f */
[----:B------:R-:W-:Y:S01]  /*16ba0*/  SEL R35, RZ, 0x1, P0 ;  /* 0x00000001ff237807 */ /* 0x000fe20000000000 */
[----:B------:R-:W-:-:S04]  /*16bb0*/  IMAD.WIDE.U32.X R110, R27, R89, R50, P4 ;  /* 0x000000591b6e7225 */ /* 0x000fc800020e0432 */
[----:B------:R-:W-:Y:S01]  /*16bc0*/  IMAD.X R38, R38, 0x1, R115, P6 ;  /* 0x0000000126267824 */ /* 0x000fe200030e0673 */
[----:B------:R-:W-:Y:S01]  /*16bd0*/  IADD3 R42, P6, P4, R42, R98, R33 ;  /* 0x000000622a2a7210 */ /* 0x000fe20007cde021 */
[----:B------:R-:W-:Y:S01]  /*16be0*/  IMAD.WIDE.U32.X R104, R27, R91, R104, P5 ;  /* 0x0000005b1b687225 */ /* 0x000fe200028e0468 */
[----:B------:R-:W-:Y:S02]  /*16bf0*/  SEL R33, RZ, 0x1, P1 ;  /* 0x00000001ff217807 */ /* 0x000fe40000800000 */
[----:B------:R-:W-:Y:S01]  /*16c00*/  ISETP.GE.U32.AND P1, PT, R37, R114, PT ;  /* 0x000000722500720c */ /* 0x000fe20003f26070 */
[----:B------:R-:W-:Y:S01]  /*16c10*/  IMAD.WIDE.U32.X R50, R27, R93, R106, P2 ;  /* 0x0000005d1b327225 */ /* 0x000fe200010e046a */
[----:B------:R-:W-:Y:S02]  /*16c20*/  IADD3.X R99, PT, PT, R43, R99, RZ, P6, P4 ;  /* 0x000000632b637210 */ /* 0x000fe400037e84ff */
[----:B------:R-:W-:Y:S01]  /*16c30*/  ISETP.GE.U32.AND.EX P1, PT, R38, R115, PT, P1 ;  /* 0x000000732600720c */ /* 0x000fe20003f26110 */
[----:B------:R-:W-:Y:S01]  /*16c40*/  IMAD.WIDE.U32.X R46, R95, R89, R46, P3 ;  /* 0x000000595f2e7225 */ /* 0x000fe200018e042e */
[----:B------:R-:W-:-:S02]  /*16c50*/  IADD3 R34, P0, P4, R34, R110, R33 ;  /* 0x0000006e22227210 */ /* 0x000fc40007c1e021 */
[----:B------:R-:W-:Y:S02]  /*16c60*/  IADD3 R54, P5, P6, R54, R52, R35 ;  /* 0x0000003436367210 */ /* 0x000fe40007ebe023 */
[----:B------:R-:W-:Y:S02]  /*16c70*/  SEL R33, RZ, 0x1, P1 ;  /* 0x00000001ff217807 */ /* 0x000fe40000800000 */
[----:B------:R-:W-:Y:S02]  /*16c80*/  IADD3 R27, P1, PT, R34, R37, RZ ;  /* 0x00000025221b7210 */ /* 0x000fe40007f3e0ff */
[----:B------:R-:W-:Y:S02]  /*16c90*/  IADD3.X R110, PT, PT, R55, R111, RZ, P0, P4 ;  /* 0x0000006f376e7210 */ /* 0x000fe400007e84ff */
[----:B------:R-:W-:Y:S02]  /*16ca0*/  IADD3.X R39, PT, PT, R39, R53, RZ, P5, P6 ;  /* 0x0000003527277210 */ /* 0x000fe40002fec4ff */
[----:B------:R-:W-:-:S02]  /*16cb0*/  IADD3 R44, P0, PT, R33, R44, RZ ;  /* 0x0000002c212c7210 */ /* 0x000fc40007f1e0ff */
[----:B------:R-:W-:Y:S01]  /*16cc0*/  IADD3 R43, P5, PT, R42, R117, RZ ;  /* 0x000000752a2b7210 */ /* 0x000fe20007fbe0ff */
[----:B------:R-:W-:Y:S01]  /*16cd0*/  IMAD.X R117, R110, 0x1, R38, P1 ;  /* 0x000000016e757824 */ /* 0x000fe200008e0626 */
[----:B------:R-:W-:Y:S01]  /*16ce0*/  ISETP.GE.U32.AND P2, PT, R27, R34, PT ;  /* 0x000000221b00720c */ /* 0x000fe20003f46070 */
[----:B------:R-:W-:Y:S01]  /*16cf0*/  IMAD.X R35, RZ, RZ, R45, P0 ;  /* 0x000000ffff237224 */ /* 0x000fe200000e062d */
[----:B------:R-:W-:Y:S01]  /*16d00*/  ISETP.NE.U32.AND P0, PT, R44, RZ, PT ;  /* 0x000000ff2c00720c */ /* 0x000fe20003f05070 */
[----:B------:R-:W-:Y:S01]  /*16d10*/  IMAD.X R34, R99, 0x1, R103, P5 ;  /* 0x0000000163227824 */ /* 0x000fe200028e0667 */
[----:B------:R-:W-:Y:S02]  /*16d20*/  ISETP.GE.U32.AND.EX P1, PT, R117, R110, PT, P2 ;  /* 0x0000006e7500720c */ /* 0x000fe40003f26120 */
[----:B------:R-:W-:Y:S02]  /*16d30*/  IADD3 R45, P2, PT, R31, R54, RZ ;  /* 0x000000361f2d7210 */ /* 0x000fe40007f5e0ff */
[----:B------:R-:W-:-:S02]  /*16d40*/  ISETP.NE.AND.EX P0, PT, R35, RZ, PT, P0 ;  /* 0x000000ff2300720c */ /* 0x000fc40003f05300 */
[----:B------:R-:W-:Y:S02]  /*16d50*/  ISETP.GE.U32.AND P5, PT, R29, R86, PT ;  /* 0x000000561d00720c */ /* 0x000fe40003fa6070 */
[----:B------:R-:W-:Y:S01]  /*16d60*/  ISETP.GE.U32.AND P4, PT, R43, R42, PT ;  /* 0x0000002a2b00720c */ /* 0x000fe20003f86070 */
[----:B------:R-:W-:Y:S01]  /*16d70*/  IMAD.X R42, R32, 0x1, R39, P2 ;  /* 0x00000001202a7824 */ /* 0x000fe200010e0627 */
[----:B------:R-:W-:Y:S02]  /*16d80*/  SEL R31, RZ, 0x1, P1 ;  /* 0x00000001ff1f7807 */ /* 0x000fe40000800000 */
[----:B------:R-:W-:Y:S02]  /*16d90*/  ISETP.GE.U32.AND P1, PT, R45, R54, PT ;  /* 0x000000362d00720c */ /* 0x000fe40003f26070 */
[----:B------:R-:W-:Y:S02]  /*16da0*/  ISETP.GE.U32.AND.EX P2, PT, R30, R87, PT, P5 ;  /* 0x000000571e00720c */ /* 0x000fe40003f46150 */
[----:B------:R-:W-:-:S02]  /*16db0*/  IADD3 R40, P5, P6, R40, R104, R31 ;  /* 0x0000006828287210 */ /* 0x000fc40007ebe01f */
[----:B------:R-:W-:Y:S02]  /*16dc0*/  ISETP.GE.U32.AND.EX P1, PT, R42, R39, PT, P1 ;  /* 0x000000272a00720c */ /* 0x000fe40003f26110 */
[----:B------:R-:W-:Y:S02]  /*16dd0*/  SEL R54, RZ, 0xffffffff, P2 ;  /* 0xffffffffff367807 */ /* 0x000fe40001000000 */
[----:B------:R-:W-:Y:S02]  /*16de0*/  IADD3.X R105, PT, PT, R41, R105, RZ, P5, P6 ;  /* 0x0000006929697210 */ /* 0x000fe40002fec4ff */
[----:B------:R-:W-:Y:S02]  /*16df0*/  SEL R33, RZ, 0x1, P1 ;  /* 0x00000001ff217807 */ /* 0x000fe40000800000 */
[----:B------:R-:W-:Y:S02]  /*16e00*/  @P0 IADD3 R38, P5, PT, R44, R57, RZ ;  /* 0x000000392c260210 */ /* 0x000fe40007fbe0ff */
[----:B------:R-:W-:-:S02]  /*16e10*/  IADD3 R39, P1, PT, R54, R27, RZ ;  /* 0x0000001b36277210 */ /* 0x000fc40007f3e0ff */
[----:B------:R-:W-:Y:S01]  /*16e20*/  SEL R32, RZ, 0x1, P2 ;  /* 0x00000001ff207807 */ /* 0x000fe20001000000 */
[----:B------:R-:W-:Y:S01]  /*16e30*/  @P0 IMAD.X R31, R35, 0x1, R100, P5 ;  /* 0x00000001231f0824 */ /* 0x000fe200028e0664 */
[----:B------:R-:W-:Y:S01]  /*16e40*/  @P0 ISETP.GE.U32.AND P5, PT, R38, R57, PT ;  /* 0x000000392600020c */ /* 0x000fe20003fa6070 */
[----:B------:R-:W-:Y:S01]  /*16e50*/  IMAD.X R54, R54, 0x1, R117, P1 ;  /* 0x0000000136367824 */ /* 0x000fe200008e0675 */
[----:B------:R-:W-:Y:S01]  /*16e60*/  ISETP.GE.U32.AND P2, PT, R27, R32, PT ;  /* 0x000000201b00720c */ /* 0x000fe20003f46070 */
[----:B------:R-:W-:Y:S01]  /*16e70*/  @P0 IMAD.MOV.U32 R57, RZ, RZ, R38 ;  /* 0x000000ffff390224 */ /* 0x000fe200078e0026 */
[----:B------:R-:W-:Y:S02]  /*16e80*/  ISETP.GE.U32.AND P1, PT, R39, R88, PT ;  /* 0x000000582700720c */ /* 0x000fe40003f26070 */
[----:B------:R-:W-:Y:S02]  /*16e90*/  ISETP.GE.U32.AND.EX P2, PT, R117, RZ, PT, P2 ;  /* 0x000000ff7500720c */ /* 0x000fe40003f46120 */
[----:B------:R-:W-:-:S02]  /*16ea0*/  ISETP.GE.U32.AND.EX P1, PT, R54, R89, PT, P1 ;  /* 0x000000593600720c */ /* 0x000fc40003f26110 */
        /* <DEDUP_REMOVED lines=16> */
[----:B------:R-:W-:-:S02]  /*16fb0*/  ISETP.GE.U32.AND P1, PT, R119, R32, PT ;  /* 0x000000207700720c */ /* 0x000fc40003f26070 */
[----:B------:R-:W-:Y:S02]  /*16fc0*/  ISETP.GE.U32.AND P2, PT, R35, R90, PT ;  /* 0x0000005a2300720c */ /* 0x000fe40003f46070 */
[----:B------:R-:W-:Y:S01]  /*16fd0*/  @P0 IADD3 R36, P5, PT, R33, R36, RZ ;  /* 0x0000002421240210 */ /* 0x000fe20007fbe0ff */
[----:B------:R-:W-:Y:S01]  /*16fe0*/  IMAD.WIDE.U32 R32, R95, R90, RZ ;  /* 0x0000005a5f207225 */ /* 0x000fe200078e00ff */
[----:B------:R-:W-:Y:S02]  /*16ff0*/  ISETP.GE.U32.AND.EX P1, PT, R100, R31, PT, P1 ;  /* 0x0000001f6400720c */ /* 0x000fe40003f26110 */
[-C--:B------:R-:W-:Y:S01]  /*17000*/  ISETP.GE.U32.AND.EX P6, PT, R38, R91.reuse, PT, P2 ;  /* 0x0000005b2600720c */ /* 0x080fe20003fc6120 */
[----:B------:R-:W-:Y:S01]  /*17010*/  @P0 IMAD.X R101, RZ, RZ, R101, P5 ;  /* 0x000000ffff650224 */ /* 0x000fe200028e0665 */
[----:B------:R-:W-:Y:S01]  /*17020*/  SEL R40, RZ, 0x1, P1 ;  /* 0x00000001ff287807 */ /* 0x000fe20000800000 */
[----:B------:R-:W-:Y:S01]  /*17030*/  IMAD.WIDE.U32 R32, P2, R28, R91, R32 ;  /* 0x0000005b1c207225 */ /* 0x000fe20007840020 */
[----:B------:R-:W-:-:S02]  /*17040*/  SEL R31, RZ, 0x1, P6 ;  /* 0x00000001ff1f7807 */ /* 0x000fc40003000000 */
[----:B------:R-:W-:Y:S01]  /*17050*/  IADD3 R50, P0, P5, R36, R50, R37 ;  /* 0x0000003224327210 */ /* 0x000fe20007d1e025 */
[----:B------:R-:W-:Y:S01]  /*17060*/  IMAD.WIDE.U32 R36, R28, R90, RZ ;  /* 0x0000005a1c247225 */ /* 0x000fe200078e00ff */
[----:B------:R-:W-:Y:S02]  /*17070*/  ISETP.GE.U32.AND.EX P4, PT, R34, R99, PT, P4 ;  /* 0x000000632200720c */ /* 0x000fe40003f86140 */
[----:B------:R-:W-:Y:S02]  /*17080*/  IADD3 R31, P3, PT, R31, R40, RZ ;  /* 0x000000281f1f7210 */ /* 0x000fe40007f7e0ff */
[----:B------:R-:W-:Y:S02]  /*17090*/  IADD3.X R53, PT, PT, R101, R51, RZ, P0, P5 ;  /* 0x0000003365357210 */ /* 0x000fe400007ea4ff */
[----:B------:R-:W-:Y:S01]  /*170a0*/  IADD3 R49, P5, PT, R37, R32, RZ ;  /* 0x0000002025317210 */ /* 0x000fe20007fbe0ff */
[----:B------:R-:W-:Y:S01]  /*170b0*/  IMAD.X R32, RZ, RZ, RZ, P3 ;  /* 0x000000ffff207224 */ /* 0x000fe200018e06ff */
[----:B------:R-:W-:-:S02]  /*170c0*/  SEL R41, RZ, 0x1, P4 ;  /* 0x00000001ff297807 */ /* 0x000fc40002000000 */
[----:B------:R-:W-:Y:S02]  /*170d0*/  IADD3 R37, P6, PT, -R31, R50, RZ ;  /* 0x000000321f257210 */ /* 0x000fe40007fde1ff */
[----:B------:R-:W-:Y:S02]  /*170e0*/  ISETP.NE.U32.AND P0, PT, R55, RZ, PT ;  /* 0x000000ff3700720c */ /* 0x000fe40003f05070 */
[----:B------:R-:W-:Y:S01]  /*170f0*/  IADD3 R40, P1, P4, R36, R46, R41 ;  /* 0x0000002e24287210 */ /* 0x000fe20007c3e029 */
[----:B------:R-:W-:Y:S01]  /*17100*/  IMAD.X R36, R53, 0x1, ~R32, P6 ;  /* 0x0000000135247824 */ /* 0x000fe200030e0e20 */
[----:B------:R-:W-:Y:S01]  /*17110*/  ISETP.GE.U32.AND P3, PT, R37, R92, PT ;  /* 0x0000005c2500720c */ /* 0x000fe20003f66070 */
[----:B------:R-:W-:Y:S01]  /*17120*/  IMAD.X R41, RZ, RZ, RZ, P2 ;  /* 0x000000ffff297224 */ /* 0x000fe200010e06ff */
[----:B------:R-:W-:Y:S02]  /*17130*/  ISETP.NE.AND.EX P0, PT, R48, RZ, PT, P0 ;  /* 0x000000ff3000720c */ /* 0x000fe40003f05300 */
[----:B------:R-:W-:-:S02]  /*17140*/  IADD3.X R47, PT, PT, R49, R47, RZ, P1, P4 ;  /* 0x0000002f312f7210 */ /* 0x000fc40000fe84ff */
[----:B------:R-:W-:Y:S01]  /*17150*/  IADD3 R49, P4, PT, R40, R45, RZ ;  /* 0x0000002d28317210 */ /* 0x000fe20007f9e0ff */
[----:B------:R-:W-:Y:S01]  /*17160*/  IMAD.WIDE.U32 R44, R95, R92, RZ ;  /* 0x0000005c5f2c7225 */ /* 0x000fe200078e00ff */
[----:B------:R-:W-:Y:S02]  /*17170*/  ISETP.GE.U32.AND P1, PT, R50, R31, PT ;  /* 0x0000001f3200720c */ /* 0x000fe40003f26070 */
[-C--:B------:R-:W-:Y:S01]  /*17180*/  ISETP.GE.U32.AND.EX P6, PT, R36, R93.reuse, PT, P3 ;  /* 0x0000005d2400720c */ /* 0x080fe20003fc6130 */
[----:B------:R-:W-:Y:S01]  /*17190*/  IMAD.X R42, R47, 0x1, R42, P4 ;  /* 0x000000012f2a7824 */ /* 0x000fe200020e062a */
[----:B------:R-:W-:Y:S01]  /*171a0*/  ISETP.GE.U32.AND P3, PT, R49, R40, PT ;  /* 0x000000283100720c */ /* 0x000fe20003f66070 */
[----:B------:R-:W-:Y:S01]  /*171b0*/  IMAD.MOV.U32 R40, RZ, RZ, R33 ;  /* 0x000000ffff287224 */ /* 0x000fe200078e0021 */
[----:B------:R-:W-:Y:S01]  /*171c0*/  ISETP.GE.U32.AND.EX P1, PT, R53, R32, P6, P1 ;  /* 0x000000203500720c */ /* 0x000fe20003726110 */
[----:B------:R-:W-:Y:S01]  /*171d0*/  IMAD.WIDE.U32 R44, P6, R28, R93, R44 ;  /* 0x0000005d1c2c7225 */ /* 0x000fe200078c002c */
[----:B------:R-:W-:-:S02]  /*171e0*/  ISETP.GE.U32.AND.EX P3, PT, R42, R47, PT, P3 ;  /* 0x0000002f2a00720c */ /* 0x000fc40003f66130 */
[----:B------:R-:W-:Y:S01]  /*171f0*/  SEL R104, R86, RZ, P1 ;  /* 0x000000ff56687207 */ /* 0x000fe20000800000 */
[----:B------:R-:W-:Y:S01]  /*17200*/  IMAD.WIDE.U32.X R32, R95, R91, R40, P5 ;  /* 0x0000005b5f207225 */ /* 0x000fe200028e0428 */
[----:B------:R-:W-:Y:S02]  /*17210*/  @P0 IADD3 R31, P4, PT, R55, R108, RZ ;  /* 0x0000006c371f0210 */ /* 0x000fe40007f9e0ff */
[----:B------:R-:W-:Y:S01]  /*17220*/  IADD3 R104, P5, PT, -R104, R29, RZ ;  /* 0x0000001d68687210 */ /* 0x000fe20007fbe1ff */
[----:B------:R-:W-:Y:S01]  /*17230*/  IMAD.WIDE.U32 R28, R28, R92, RZ ;  /* 0x0000005c1c1c7225 */ /* 0x000fe200078e00ff */
[----:B------:R-:W-:Y:S02]  /*17240*/  SEL R41, RZ, 0x1, P3 ;  /* 0x00000001ff297807 */ /* 0x000fe40001800000 */
[----:B------:R-:W-:Y:S01]  /*17250*/  @P0 ISETP.GE.U32.AND P2, PT, R31, R108, PT ;  /* 0x0000006c1f00020c */ /* 0x000fe20003f46070 */
[----:B------:R-:W-:Y:S01]  /*17260*/  @P0 IMAD.MOV.U32 R108, RZ, RZ, R31 ;  /* 0x000000ffff6c0224 */ /* 0x000fe200078e001f */
[----:B------:R-:W-:Y:S01]  /*17270*/  SEL R31, R87, RZ, P1 ;  /* 0x000000ff571f7207 */ /* 0x000fe20000800000 */
[----:B------:R-:W-:Y:S01]  /*17280*/  IMAD.X R57, RZ, RZ, RZ, P6 ;  /* 0x000000ffff397224 */ /* 0x000fe200030e06ff */
[----:B------:R-:W-:Y:S01]  /*17290*/  IADD3 R28, P6, P3, R28, R32, R41 ;  /* 0x000000201c1c7210 */ /* 0x000fe20007bde029 */
[----:B------:R-:W-:Y:S01]  /*172a0*/  @P0 IMAD.X R40, R48, 0x1, R97, P4 ;  /* 0x0000000130280824 */ /* 0x000fe200020e0661 */
[----:B------:R-:W-:Y:S01]  /*172b0*/  IADD3 R32, P4, PT, R29, R44, RZ ;  /* 0x0000002c1d207210 */ /* 0x000fe20007f9e0ff */
[----:B------:R-:W-:Y:S01]  /*172c0*/  IMAD.X R110, R30, 0x1, ~R31, P5 ;  /* 0x000000011e6e7824 */ /* 0x000fe200028e0e1f */
[-C--:B------:R-:W-:Y:S01]  /*172d0*/  IADD3 R51, P5, PT, R108, R28.reuse, RZ ;  /* 0x0000001c6c337210 */ /* 0x080fe20007fbe0ff */
[----:B------:R-:W-:Y:S01]  /*172e0*/  IMAD.MOV.U32 R56, RZ, RZ, R45 ;  /* 0x000000ffff387224 */ /* 0x000fe200078e002d */
[----:B------:R-:W-:Y:S01]  /*172f0*/  @P0 ISETP.GE.U32.AND.EX P2, PT, R40, R97, PT, P2 ;  /* 0x000000612800020c */ /* 0x000fe20003f46120 */
[----:B------:R-:W-:Y:S01]  /*17300*/  @P0 IMAD.MOV.U32 R97, RZ, RZ, R40 ;  /* 0x000000ffff610224 */ /* 0x000fe200078e0028 */
[----:B------:R-:W-:Y:S01]  /*17310*/  IADD3.X R32, PT, PT, R32, R33, RZ, P6, P3 ;  /* 0x0000002120207210 */ /* 0x000fe200037e64ff */
[----:B------:R-:W-:Y:S01]  /*17320*/  IMAD.WIDE.U32.X R56, R95, R93, R56, P4 ;  /* 0x0000005d5f387225 */ /* 0x000fe200020e0438 */
[----:B------:R-:W-:-:S02]  /*17330*/  ISETP.GE.U32.AND P3, PT, R51, R28, PT ;  /* 0x0000001c3300720c */ /* 0x000fc40003f66070 */
[----:B------:R-:W-:Y:S01]  /*17340*/  IADD3 R108, P4, PT, R39, -R88, RZ ;  /* 0x80000058276c7210 */ /* 0x000fe20007f9e0ff */
[----:B------:R-:W-:Y:S01]  /*17350*/  IMAD.X R52, R97, 0x1, R32, P5 ;  /* 0x0000000161347824 */ /* 0x000fe200028e0620 */
[----:B------:R-:W-:Y:S01]  /*17360*/  @P0 SEL R31, RZ, 0x1, P2 ;  /* 0x00000001ff1f0807 */ /* 0x000fe20001000000 */
[----:B------:R-:W-:Y:S01]  /*17370*/  IMAD.WIDE.U32 R28, R110, R104, RZ ;  /* 0x000000686e1c7225 */ /* 0x000fe200078e00ff */
[----:B------:R-:W-:Y:S02]  /*17380*/  SEL R108, R108, R27, P1 ;  /* 0x0000001b6c6c7207 */ /* 0x000fe40000800000 */
[----:B------:R-:W-:Y:S01]  /*17390*/  ISETP.GE.U32.AND.EX P3, PT, R52, R32, PT, P3 ;  /* 0x000000203400720c */ /* 0x000fe20003f66130 */
[----:B------:R-:W-:Y:S01]  /*173a0*/  IMAD.X R32, R54, 0x1, ~R89, P4 ;  /* 0x0000000136207824 */ /* 0x000fe200020e0e59 */
[----:B------:R-:W-:Y:S01]  /*173b0*/  @P0 IADD3 R96, P2, PT, R31, R96, RZ ;  /* 0x000000601f600210 */ /* 0x000fe20007f5e0ff */
[----:B------:R-:W-:Y:S01]  /*173c0*/  IMAD.WIDE.U32 R30, P5, R104, R110, R28 ;  /* 0x0000006e681e7225 */ /* 0x000fe200078a001c */
[----:B------:R-:W-:-:S02]  /*173d0*/  SEL R27, RZ, 0x1, P3 ;  /* 0x00000001ff1b7807 */ /* 0x000fc40001800000 */
[----:B------:R-:W-:Y:S01]  /*173e0*/  SEL R117, R32, R117, P1 ;  /* 0x0000007520757207 */ /* 0x000fe20000800000 */
[----:B------:R-:W-:-:S04]  /*173f0*/  IMAD.WIDE.U32 R28, R104, R104, RZ ;  /* 0x00000068681c7225 */ /* 0x000fc800078e00ff */
[----:B------:R-:W-:Y:S01]  /*17400*/  IMAD.WIDE.U32 R32, R110, R108, RZ ;  /* 0x0000006c6e207225 */ /* 0x000fe200078e00ff */
[----:B------:R-:W-:-:S03]  /*17410*/  IADD3 R55, P4, PT, R29, R30, RZ ;  /* 0x0000001e1d377210 */ /* 0x000fc60007f9e0ff */
[----:B------:R-:W-:-:S04]  /*17420*/  IMAD.WIDE.U32 R46, R117, R104, RZ ;  /* 0x00000068752e7225 */ /* 0x000fc800078e00ff */
[----:B------:R-:W-:Y:S01]  /*17430*/  IMAD.X R45, RZ, RZ, RZ, P5 ;  /* 0x000000ffff2d7224 */ /* 0x000fe200028e06ff */
[----:B------:R-:W-:Y:S01]  /*17440*/  IADD3 R54, P5, P3, R96, R56, R27 ;  /* 0x0000003860367210 */ /* 0x000fe20007bbe01b */
[----:B------:R-:W-:Y:S02]  /*17450*/  IMAD.MOV.U32 R44, RZ, RZ, R31 ;  /* 0x000000ffff2c7224 */ /* 0x000fe400078e001f */
[----:B------:R-:W-:Y:S02]  /*17460*/  @P0 IMAD.X R112, RZ, RZ, R112, P2 ;  /* 0x000000ffff700224 */ /* 0x000fe400010e0670 */
[----:B------:R-:W-:-:S03]  /*17470*/  IMAD.WIDE.U32 R30, P0, R104, R117, R32 ;  /* 0x00000075681e7225 */ /* 0x000fc60007800020 */
[----:B------:R-:W-:Y:S01]  /*17480*/  IADD3.X R56, PT, PT, R112, R57, RZ, P5, P3 ;  /* 0x0000003970387210 */ /* 0x000fe20002fe64ff */
[----:B------:R-:W-:-:S04]  /*17490*/  IMAD.WIDE.U32.X R44, R110, R110, R44, P4 ;  /* 0x0000006e6e2c7225 */ /* 0x000fc800020e042c */
[----:B------:R-:W-:-:S04]  /*174a0*/  IMAD.WIDE.U32 R98, R104, R108, RZ ;  /* 0x0000006c68627225 */ /* 0x000fc800078e00ff */
[----:B------:R-:W-:Y:S01]  /*174b0*/  IMAD.WIDE.U32 R40, R108, R104, RZ ;  /* 0x000000686c287225 */ /* 0x000fe200078e00ff */
[----:B------:R-:W-:-:S03]  /*174c0*/  IADD3 R97, P2, PT, R99, R30, RZ ;  /* 0x0000001e63617210 */ /* 0x000fc60007f5e0ff */
[----:B------:R-:W-:Y:S01]  /*174d0*/  IMAD.WIDE.U32 R32, P4, R110, R108, R46 ;  /* 0x0000006c6e207225 */ /* 0x000fe2000788002e */
[----:B------:R-:W-:-:S03]  /*174e0*/  IADD3 R98, P3, P6, R40, R98, R44 ;  /* 0x0000006228627210 */ /* 0x000fc60007e7e02c */
[----:B------:R-:W-:Y:S01]  /*174f0*/  IMAD.X R39, RZ, RZ, RZ, P0 ;  /* 0x000000ffff277224 */ /* 0x000fe200000e06ff */
        /* <DEDUP_REMOVED lines=8> */
[----:B------:R-:W-:Y:S01]  /*17580*/  IMAD.WIDE.U32 R46, R108, R108, RZ ;  /* 0x0000006c6c2e7225 */ /* 0x000fe200078e00ff */
[----:B------:R-:W-:-:S02]  /*17590*/  SEL R119, R30, R119, P1 ;  /* 0x000000771e777207 */ /* 0x000fc40000800000 */
[----:B------:R-:W-:Y:S01]  /*175a0*/  ISETP.GE.U32.AND.EX P0, PT, R97, R32, PT, P0 ;  /* 0x000000206100720c */ /* 0x000fe20003f06100 */
[----:B------:R-:W-:Y:S01]  /*175b0*/  IMAD.X R111, R38, 0x1, ~R91, P6 ;  /* 0x00000001266f7824 */ /* 0x000fe200030e0e5b */
[----:B------:R-:W-:Y:S01]  /*175c0*/  SEL R50, R27, R50, P1 ;  /* 0x000000321b327207 */ /* 0x000fe20000800000 */
[----:B------:R-:W-:Y:S01]  /*175d0*/  IMAD.MOV.U32 R38, RZ, RZ, R31 ;  /* 0x000000ffff267224 */ /* 0x000fe200078e001f */
[----:B------:R-:W-:Y:S01]  /*175e0*/  SEL R27, RZ, 0x1, P0 ;  /* 0x00000001ff1b7807 */ /* 0x000fe20000000000 */
[----:B------:R-:W-:Y:S01]  /*175f0*/  IMAD.WIDE.U32 R30, P4, R108, R117, R44 ;  /* 0x000000756c1e7225 */ /* 0x000fe2000788002c */
[----:B------:R-:W-:-:S03]  /*17600*/  SEL R111, R111, R100, P1 ;  /* 0x000000646f6f7207 */ /* 0x000fc60000800000 */
[----:B------:R-:W-:Y:S01]  /*17610*/  IMAD R29, R55, R84, RZ ;  /* 0x00000054371d7224 */ /* 0x000fe200078e02ff */
[----:B------:R-:W-:Y:S01]  /*17620*/  IADD3 R35, P0, PT, R47, R30, RZ ;  /* 0x0000001e2f237210 */ /* 0x000fe20007f1e0ff */
[----:B------:R-:W-:-:S04]  /*17630*/  IMAD.WIDE.U32 R44, R110, R119, RZ ;  /* 0x000000776e2c7225 */ /* 0x000fc800078e00ff */
[----:B------:R-:W-:-:S04]  /*17640*/  IMAD.WIDE.U32.X R40, R110, R117, R40, P5 ;  /* 0x000000756e287225 */ /* 0x000fc800028e0428 */
[----:B------:R-:W-:Y:S01]  /*17650*/  IMAD.WIDE.U32 R32, R28, R84, RZ ;  /* 0x000000541c207225 */ /* 0x000fe200078e00ff */
[----:B------:R-:W-:-:S03]  /*17660*/  IADD3 R27, P5, P6, R46, R40, R27 ;  /* 0x000000282e1b7210 */ /* 0x000fc60007ebe01b */
[----:B------:R-:W-:Y:S02]  /*17670*/  IMAD R29, R28, R85, R29 ;  /* 0x000000551c1d7224 */ /* 0x000fe400078e021d */
[----:B------:R-:W-:Y:S02]  /*17680*/  IMAD.X R30, R36, 0x1, ~R93, P3 ;  /* 0x00000001241e7824 */ /* 0x000fe400018e0e5d */
[----:B------:R-:W-:-:S03]  /*17690*/  IMAD.WIDE.U32 R36, P3, R104, R111, R44 ;  /* 0x0000006f68247225 */ /* 0x000fc6000786002c */
[----:B------:R-:W-:Y:S01]  /*176a0*/  SEL R53, R30, R53, P1 ;  /* 0x000000351e357207 */ /* 0x000fe20000800000 */
[----:B------:R-:W-:Y:S01]  /*176b0*/  IMAD.IADD R105, R33, 0x1, R29 ;  /* 0x0000000121697824 */ /* 0x000fe200078e021d */
[----:B------:R-:W-:Y:S01]  /*176c0*/  IADD3.X R30, PT, PT, R35, R41, RZ, P5, P6 ;  /* 0x00000029231e7210 */ /* 0x000fe20002fec4ff */
[----:B------:R-:W-:Y:S01]  /*176d0*/  IMAD.WIDE.U32 R46, R104, R119, RZ ;  /* 0x00000077682e7225 */ /* 0x000fe200078e00ff */
[----:B------:R-:W-:-:S03]  /*176e0*/  LOP3.LUT R29, RZ, R28, RZ, 0x33, !PT ;  /* 0x0000001cff1d7212 */ /* 0x000fc600078e33ff */
        /* <DEDUP_REMOVED lines=12> */
[----:B------:R-:W-:Y:S01]  /*177b0*/  LOP3.LUT R27, RZ, R55, RZ, 0x33, !PT ;  /* 0x00000037ff1b7212 */ /* 0x000fe200078e33ff */
[----:B------:R-:W-:Y:S01]  /*177c0*/  IMAD.MOV.U32 R44, RZ, RZ, R31 ;  /* 0x000000ffff2c7224 */ /* 0x000fe200078e001f */
[----:B------:R-:W-:Y:S01]  /*177d0*/  ISETP.GE.U32.AND.EX P4, PT, R99, R30, PT, P4 ;  /* 0x0000001e6300720c */ /* 0x000fe20003f86140 */
[----:B------:R-:W-:Y:S01]  /*177e0*/  IMAD.X R41, RZ, RZ, RZ, P6 ;  /* 0x000000ffff297224 */ /* 0x000fe200030e06ff */
[----:B------:R-:W-:Y:S01]  /*177f0*/  ISETP.GT.U32.AND.EX P2, PT, R40, R27, PT, P2 ;  /* 0x0000001b2800720c */ /* 0x000fe20003f44120 */
[----:B------:R-:W-:Y:S01]  /*17800*/  IMAD.WIDE.U32 R28, P6, R108, R111, R28 ;  /* 0x0000006f6c1c7225 */ /* 0x000fe200078c001c */
[----:B------:R-:W-:-:S02]  /*17810*/  SEL R55, RZ, 0x1, P4 ;  /* 0x00000001ff377807 */ /* 0x000fc40002000000 */
[----:B------:R-:W-:Y:S01]  /*17820*/  SEL R27, RZ, 0x1, !P2 ;  /* 0x00000001ff1b7807 */ /* 0x000fe20005000000 */
[----:B------:R-:W-:-:S04]  /*17830*/  IMAD.WIDE.U32 R30, R108, R119, RZ ;  /* 0x000000776c1e7225 */ /* 0x000fc800078e00ff */
[----:B------:R-:W-:Y:S01]  /*17840*/  IMAD.WIDE.U32.X R44, R117, R117, R44, P0 ;  /* 0x00000075752c7225 */ /* 0x000fe200000e042c */
[----:B------:R-:W-:-:S03]  /*17850*/  IADD3 R57, P0, PT, R31, R28, RZ ;  /* 0x0000001c1f397210 */ /* 0x000fc60007f1e0ff */
[----:B------:R-:W-:Y:S01]  /*17860*/  IMAD.WIDE.U32 R94, R105, R88, RZ ;  /* 0x00000058695e7225 */ /* 0x000fe200078e00ff */
[----:B------:R-:W-:-:S03]  /*17870*/  @P6 LOP3.LUT R26, R26, 0x1, RZ, 0xfc, !PT ;  /* 0x000000011a1a6812 */ /* 0x000fc600078efcff */
[----:B------:R-:W-:Y:S01]  /*17880*/  IMAD.MOV.U32 R40, RZ, RZ, R39 ;  /* 0x000000ffff287224 */ /* 0x000fe200078e0027 */
[----:B------:R-:W-:Y:S01]  /*17890*/  LOP3.LUT R26, R26, 0xffffffef, RZ, 0xc0, !PT ;  /* 0xffffffef1a1a7812 */ /* 0x000fe200078ec0ff */
[----:B------:R-:W-:Y:S01]  /*178a0*/  IMAD.X R39, RZ, RZ, RZ, P3 ;  /* 0x000000ffff277224 */ /* 0x000fe200018e06ff */
[----:B------:R-:W-:Y:S01]  /*178b0*/  IADD3 R55, P3, P4, R30, R44, R55 ;  /* 0x0000002c1e377210 */ /* 0x000fe20007c7e037 */
[----:B------:R-:W-:-:S03]  /*178c0*/  IMAD.WIDE.U32.X R40, R105, R87, R40, P1 ;  /* 0x0000005769287225 */ /* 0x000fc600008e0428 */
[----:B------:R-:W-:Y:S01]  /*178d0*/  IADD3.X R57, PT, PT, R57, R45, RZ, P3, P4 ;  /* 0x0000002d39397210 */ /* 0x000fe20001fe84ff */
[----:B------:R-:W-:Y:S02]  /*178e0*/  IMAD.MOV.U32 R38, RZ, RZ, R37 ;  /* 0x000000ffff267224 */ /* 0x000fe400078e0025 */
[----:B------:R-:W-:-:S04]  /*178f0*/  IMAD.WIDE.U32 R46, R32, R88, RZ ;  /* 0x00000058202e7225 */ /* 0x000fc800078e00ff */
[----:B------:R-:W-:-:S04]  /*17900*/  IMAD.WIDE.U32 R30, P1, R32, R89, R94 ;  /* 0x00000059201e7225 */ /* 0x000fc8000782005e */
[----:B------:R-:W-:Y:S01]  /*17910*/  IMAD.WIDE.U32 R36, R110, R50, RZ ;  /* 0x000000326e247225 */ /* 0x000fe200078e00ff */
[----:B------:R-:W-:Y:S02]  /*17920*/  IADD3 R33, P2, PT, R47, R30, RZ ;  /* 0x0000001e2f217210 */ /* 0x000fe40007f5e0ff */
[----:B------:R-:W-:Y:S01]  /*17930*/  IADD3 R47, P3, P4, R46, R40, R27 ;  /* 0x000000282e2f7210 */ /* 0x000fe20007c7e01b */
[----:B------:R-:W-:-:S03]  /*17940*/  IMAD.WIDE.U32 R44, R104, R50, RZ ;  /* 0x00000032682c7225 */ /* 0x000fc600078e00ff */
[----:B------:R-:W-:Y:S01]  /*17950*/  IADD3.X R28, PT, PT, R33, R41, RZ, P3, P4 ;  /* 0x00000029211c7210 */ /* 0x000fe20001fe84ff */
[----:B------:R-:W-:-:S04]  /*17960*/  IMAD.WIDE.U32.X R38, R110, R111, R38, P5 ;  /* 0x0000006f6e267225 */ /* 0x000fc800028e0426 */
[----:B------:R-:W-:Y:S01]  /*17970*/  IMAD.WIDE.U32 R36, P6, R104, R53, R36 ;  /* 0x0000003568247225 */ /* 0x000fe200078c0024 */
[----:B------:R-:W-:-:S03]  /*17980*/  IADD3 R35, P3, P4, R55, R44, R38 ;  /* 0x0000002c37237210 */ /* 0x000fc60007c7e026 */
[----:B------:R-:W-:Y:S01]  /*17990*/  IMAD.WIDE.U32 R40, R119, R104, RZ ;  /* 0x0000006877287225 */ /* 0x000fe200078e00ff */
[----:B------:R-:W-:-:S03]  /*179a0*/  IADD3 R33, P5, PT, R45, R36, RZ ;  /* 0x000000242d217210 */ /* 0x000fc60007fbe0ff */
[----:B------:R-:W-:Y:S01]  /*179b0*/  IMAD.WIDE.U32 R94, R32, R90, RZ ;  /* 0x0000005a205e7225 */ /* 0x000fe200078e00ff */
[----:B------:R-:W-:-:S03]  /*179c0*/  IADD3.X R33, PT, PT, R57, R33, R39, P3, P4 ;  /* 0x0000002139217210 */ /* 0x000fc60001fe8427 */
[----:B------:R-:W-:Y:S01]  /*179d0*/  IMAD.WIDE.U32 R38, R111, R104, RZ ;  /* 0x000000686f267225 */ /* 0x000fe200078e00ff */
[----:B------:R-:W-:-:S03]  /*179e0*/  @P6 LOP3.LUT R26, R26, 0x10, RZ, 0xfc, !PT ;  /* 0x000000101a1a6812 */ /* 0x000fc600078efcff */
[----:B------:R-:W-:Y:S01]  /*179f0*/  IMAD.MOV.U32 R112, RZ, RZ, R37 ;  /* 0x000000ffff707224 */ /* 0x000fe200078e0025 */
[----:B------:R-:W-:Y:S01]  /*17a00*/  LOP3.LUT R26, R26, 0xfffffffb, RZ, 0xc0, !PT ;  /* 0xfffffffb1a1a7812 */ /* 0x000fe200078ec0ff */
[----:B------:R-:W-:-:S03]  /*17a10*/  IMAD.WIDE.U32 R38, P3, R110, R119, R38 ;  /* 0x000000776e267225 */ /* 0x000fc60007860026 */
[----:B------:R-:W-:Y:S01]  /*17a20*/  @P5 LOP3.LUT R26, R26, 0x4, RZ, 0xfc, !PT ;  /* 0x000000041a1a5812 */ /* 0x000fe200078efcff */
[----:B------:R-:W-:Y:S01]  /*17a30*/  IMAD.X R45, RZ, RZ, RZ, P3 ;  /* 0x000000ffff2d7224 */ /* 0x000fe200018e06ff */
[----:B------:R-:W-:Y:S01]  /*17a40*/  IADD3 R30, P3, PT, R41, R38, RZ ;  /* 0x00000026291e7210 */ /* 0x000fe20007f7e0ff */
[----:B------:R-:W-:Y:S02]  /*17a50*/  IMAD.MOV.U32 R44, RZ, RZ, R39 ;  /* 0x000000ffff2c7224 */ /* 0x000fe400078e0027 */
[----:B------:R-:W-:-:S04]  /*17a60*/  IMAD.WIDE.U32 R100, R53, R50, RZ ;  /* 0x0000003235647225 */ /* 0x000fc800078e00ff */
        /* <DEDUP_REMOVED lines=15> */
[C---:B------:R-:W-:Y:S01]  /*17b60*/  LOP3.LUT P6, RZ, R26.reuse, 0x1, RZ, 0xc0, !PT ;  /* 0x000000011aff7812 */ /* 0x040fe200078cc0ff */
[----:B------:R-:W-:Y:S01]  /*17b70*/  IMAD.WIDE.U32.X R30, R105, R89, R38, P2 ;  /* 0x00000059691e7225 */ /* 0x000fe200010e0426 */
[----:B------:R-:W-:-:S03]  /*17b80*/  LOP3.LUT R26, R26, 0xfffffff7, RZ, 0xc0, !PT ;  /* 0xfffffff71a1a7812 */ /* 0x000fc600078ec0ff */
[----:B------:R-:W-:-:S04]  /*17b90*/  IMAD.WIDE.U32 R38, R105, R90, RZ ;  /* 0x0000005a69267225 */ /* 0x000fc800078e00ff */
[----:B------:R-:W-:Y:S01]  /*17ba0*/  IMAD.X R97, R28, 0x1, R97, P1 ;  /* 0x000000011c617824 */ /* 0x000fe200008e0661 */
[----:B------:R-:W-:Y:S01]  /*17bb0*/  ISETP.GE.U32.AND P1, PT, R98, R47, PT ;  /* 0x0000002f6200720c */ /* 0x000fe20003f26070 */
[----:B------:R-:W-:-:S03]  /*17bc0*/  IMAD.WIDE.U32 R38, P2, R32, R91, R38 ;  /* 0x0000005b20267225 */ /* 0x000fc60007840026 */
[----:B------:R-:W-:Y:S02]  /*17bd0*/  ISETP.GE.U32.AND.EX P1, PT, R97, R28, PT, P1 ;  /* 0x0000001c6100720c */ /* 0x000fe40003f26110 */
[----:B------:R-:W-:Y:S02]  /*17be0*/  IADD3 R45, P5, PT, R95, R38, RZ ;  /* 0x000000265f2d7210 */ /* 0x000fe40007fbe0ff */
[----:B------:R-:W-:-:S06]  /*17bf0*/  SEL R27, RZ, 0x1, P1 ;  /* 0x00000001ff1b7807 */ /* 0x000fcc0000800000 */
        /* <DEDUP_REMOVED lines=28> */
[----:B------:R-:W-:-:S03]  /*17dc0*/  IMAD.WIDE.U32 R40, P3, R119, R111, R40 ;  /* 0x0000006f77287225 */ /* 0x000fc60007860028 */
[----:B------:R-:W-:Y:S01]  /*17dd0*/  SEL R27, RZ, 0x1, P1 ;  /* 0x00000001ff1b7807 */ /* 0x000fe20000800000 */
[----:B------:R-:W-:Y:S01]  /*17de0*/  IMAD.X R37, RZ, RZ, RZ, P3 ;  /* 0x000000ffff257224 */ /* 0x000fe200018e06ff */
        /* <DEDUP_REMOVED lines=16> */
[----:B------:R-:W-:Y:S02]  /*17ef0*/  IMAD.MOV.U32 R36, RZ, RZ, R41 ;  /* 0x000000ffff247224 */ /* 0x000fe400078e0029 */
[----:B------:R-:W-:Y:S01]  /*17f00*/  IMAD.WIDE.U32 R28, P2, R117, R50, R28 ;  /* 0x00000032751c7225 */ /* 0x000fe2000784001c */
[----:B------:R-:W-:-:S03]  /*17f10*/  SEL R33, RZ, 0x1, P1 ;  /* 0x00000001ff217807 */ /* 0x000fc60000800000 */
[----:B------:R-:W-:Y:S01]  /*17f20*/  IMAD.WIDE.U32 R40, R111, R50, RZ ;  /* 0x000000326f287225 */ /* 0x000fe200078e00ff */
[----:B------:R-:W-:Y:S02]  /*17f30*/  IADD3 R47, P1, PT, R47, R28, RZ ;  /* 0x0000001c2f2f7210 */ /* 0x000fe40007f3e0ff */
[----:B------:R-:W-:Y:S01]  /*17f40*/  IADD3 R33, P5, P6, R46, R44, R33 ;  /* 0x0000002c2e217210 */ /* 0x000fe20007ebe021 */
[----:B------:R-:W-:-:S03]  /*17f50*/  IMAD.WIDE.U32.X R36, R111, R111, R36, P4 ;  /* 0x0000006f6f247225 */ /* 0x000fc600020e0424 */
[----:B------:R-:W-:Y:S01]  /*17f60*/  IADD3.X R38, PT, PT, R47, R45, RZ, P5, P6 ;  /* 0x0000002d2f267210 */ /* 0x000fe20002fec4ff */
[----:B------:R-:W-:Y:S01]  /*17f70*/  IMAD.WIDE.U32 R44, R119, R50, RZ ;  /* 0x00000032772c7225 */ /* 0x000fe200078e00ff */
[C---:B------:R-:W-:Y:S02]  /*17f80*/  LOP3.LUT P5, RZ, R26.reuse, 0x10, RZ, 0xc0, !PT ;  /* 0x000000101aff7812 */ /* 0x040fe400078ac0ff */
[----:B------:R-:W-:Y:S01]  /*17f90*/  LOP3.LUT P6, RZ, R26, 0x4, RZ, 0xc0, !PT ;  /* 0x000000041aff7812 */ /* 0x000fe200078cc0ff */
[----:B------:R-:W-:Y:S02]  /*17fa0*/  IMAD.X R47, RZ, RZ, RZ, P2 ;  /* 0x000000ffff2f7224 */ /* 0x000fe400010e06ff */
[----:B------:R-:W-:Y:S02]  /*17fb0*/  IMAD.X R113, RZ, RZ, RZ, P5 ;  /* 0x000000ffff717224 */ /* 0x000fe400028e06ff */
[----:B------:R-:W-:Y:S02]  /*17fc0*/  IMAD.MOV.U32 R46, RZ, RZ, R29 ;  /* 0x000000ffff2e7224 */ /* 0x000fe400078e001d */
[----:B------:R-:W-:-:S04]  /*17fd0*/  IMAD.WIDE.U32.X R112, R110, R53, R112, P6 ;  /* 0x000000356e707225 */ /* 0x000fc800030e0470 */
[----:B------:R-:W-:Y:S01]  /*17fe0*/  IMAD.WIDE.U32 R100, P2, R50, R53, R100 ;  /* 0x0000003532647225 */ /* 0x000fe20007840064 */
[----:B------:R-:W-:-:S03]  /*17ff0*/  IADD3 R121, P3, PT, R96, R112, RZ ;  /* 0x0000007060797210 */ /* 0x000fc60007f7e0ff */
[----:B------:R-:W-:-:S04]  /*18000*/  IMAD.WIDE.U32 R28, R50, R50, RZ ;  /* 0x00000032321c7225 */ /* 0x000fc800078e00ff */
        /* <DEDUP_REMOVED lines=14> */
[----:B------:R-:W-:-:S04]  /*180f0*/  IMAD.WIDE.U32 R44, P3, R111, R50, R44 ;  /* 0x000000326f2c7225 */ /* 0x000fc8000786002c */
[----:B------:R-:W-:Y:S01]  /*18100*/  IMAD.X R37, RZ, RZ, RZ, P6 ;  /* 0x000000ffff257224 */ /* 0x000fe200030e06ff */
[----:B------:R-:W-:Y:S01]  /*18110*/  LOP3.LUT P6, RZ, R26, 0x8, RZ, 0xc0, !PT ;  /* 0x000000081aff7812 */ /* 0x000fe200078cc0ff */
[----:B------:R-:W-:-:S04]  /*18120*/  IMAD.WIDE.U32 R30, R50, R119, RZ ;  /* 0x00000077321e7225 */ /* 0x000fc800078e00ff */
[----:B------:R-:W-:Y:S01]  /*18130*/  IMAD.WIDE.U32.X R36, R117, R53, R36, P0 ;  /* 0x0000003575247225 */ /* 0x000fe200000e0424 */
[----:B------:R-:W-:-:S03]  /*18140*/  IADD3 R109, P0, PT, R24, R104, RZ ;  /* 0x00000068186d7210 */ /* 0x000fc60007f1e0ff */
[----:B------:R-:W-:Y:S02]  /*18150*/  IMAD.MOV.U32 R106, RZ, RZ, R41 ;  /* 0x000000ffff6a7224 */ /* 0x000fe400078e0029 */
[----:B------:R-:W-:Y:S01]  /*18160*/  IMAD.X R102, R25, 0x1, R110, P0 ;  /* 0x0000000119667824 */ /* 0x000fe200000e066e */
[----:B------:R-:W-:Y:S01]  /*18170*/  ISETP.GE.U32.AND P0, PT, R109, R104, PT ;  /* 0x000000686d00720c */ /* 0x000fe20003f06070 */
[----:B------:R-:W-:Y:S01]  /*18180*/  IMAD.X R41, RZ, RZ, RZ, P3 ;  /* 0x000000ffff297224 */ /* 0x000fe200018e06ff */
[----:B------:R-:W-:Y:S01]  /*18190*/  IADD3 R113, P3, PT, R31, R44, RZ ;  /* 0x0000002c1f717210 */ /* 0x000fe20007f7e0ff */
[----:B------:R-:W-:Y:S01]  /*181a0*/  IMAD.MOV.U32 R40, RZ, RZ, R45 ;  /* 0x000000ffff287224 */ /* 0x000fe200078e002d */
[----:B------:R-:W-:Y:S01]  /*181b0*/  ISETP.GE.U32.AND.EX P0, PT, R102, R110, PT, P0 ;  /* 0x0000006e6600720c */ /* 0x000fe20003f06100 */
[----:B------:R-:W-:Y:S01]  /*181c0*/  IMAD.X R45, RZ, RZ, RZ, P2 ;  /* 0x000000ffff2d7224 */ /* 0x000fe200010e06ff */
[----:B------:R-:W-:Y:S01]  /*181d0*/  IADD3 R29, P2, PT, R29, R100, RZ ;  /* 0x000000641d1d7210 */ /* 0x000fe20007f5e0ff */
[----:B------:R-:W-:Y:S01]  /*181e0*/  IMAD.WIDE.U32.X R24, R117, R53, R46, P1 ;  /* 0x0000003575187225 */ /* 0x000fe200008e042e */
[----:B------:R-:W-:-:S03]  /*181f0*/  SEL R31, RZ, 0x1, P0 ;  /* 0x00000001ff1f7807 */ /* 0x000fc60000000000 */
[----:B------:R-:W-:Y:S01]  /*18200*/  IMAD.MOV.U32 R44, RZ, RZ, R101 ;  /* 0x000000ffff2c7224 */ /* 0x000fe200078e0065 */
[----:B------:R-:W-:Y:S01]  /*18210*/  IADD3 R31, P0, PT, R22, R31, RZ ;  /* 0x0000001f161f7210 */ /* 0x000fe20007f1e0ff */
[----:B------:R-:W-:-:S03]  /*18220*/  IMAD.WIDE.U32.X R106, R111, R53, R106, P4 ;  /* 0x000000356f6a7225 */ /* 0x000fc600020e046a */
[C---:B------:R-:W-:Y:S01]  /*18230*/  IADD3 R100, P1, PT, R31.reuse, R108, RZ ;  /* 0x0000006c1f647210 */ /* 0x040fe20007f3e0ff */
[----:B------:R-:W-:Y:S01]  /*18240*/  IMAD.X R46, RZ, RZ, R23, P0 ;  /* 0x000000ffff2e7224 */ /* 0x000fe200000e0617 */
[----:B------:R-:W-:-:S03]  /*18250*/  ISETP.GE.U32.AND P0, PT, R31, R22, PT ;  /* 0x000000161f00720c */ /* 0x000fc60003f06070 */
[----:B------:R-:W-:Y:S01]  /*18260*/  IMAD.X R47, R46, 0x1, R117, P1 ;  /* 0x000000012e2f7824 */ /* 0x000fe200008e0675 */
[----:B------:R-:W-:Y:S02]  /*18270*/  ISETP.GE.U32.AND P1, PT, R100, R31, PT ;  /* 0x0000001f6400720c */ /* 0x000fe40003f26070 */
[----:B------:R-:W-:Y:S02]  /*18280*/  ISETP.GE.U32.AND.EX P0, PT, R46, R23, PT, P0 ;  /* 0x000000172e00720c */ /* 0x000fe40003f06100 */
        /* <DEDUP_REMOVED lines=9> */
[----:B------:R-:W-:Y:S01]  /*18320*/  ISETP.GE.U32.AND P1, PT, R101, R22, PT ;  /* 0x000000166500720c */ /* 0x000fe20003f26070 */
[----:B------:R-:W-:Y:S01]  /*18330*/  IMAD.WIDE.U32.X R22, R111, R53, R40, P3 ;  /* 0x000000356f167225 */ /* 0x000fe200018e0428 */
[----:B------:R-:W-:Y:S02]  /*18340*/  SEL R20, RZ, 0x1, P0 ;  /* 0x00000001ff147807 */ /* 0x000fe40000000000 */
[----:B------:R-:W-:Y:S01]  /*18350*/  ISETP.GE.U32.AND P0, PT, R109, R86, PT ;  /* 0x000000566d00720c */ /* 0x000fe20003f06070 */
[----:B------:R-:W-:Y:S01]  /*18360*/  IMAD.MOV.U32 R40, RZ, RZ, R39 ;  /* 0x000000ffff287224 */ /* 0x000fe200078e0027 */
[----:B------:R-:W-:Y:S01]  /*18370*/  ISETP.GE.U32.AND.EX P1, PT, R46, R104, PT, P1 ;  /* 0x000000682e00720c */ /* 0x000fe20003f26110 */
[----:B------:R-:W-:Y:S01]  /*18380*/  IMAD.X R41, RZ, RZ, RZ, P6 ;  /* 0x000000ffff297224 */ /* 0x000fe200030e06ff */
[----:B------:R-:W-:Y:S02]  /*18390*/  ISETP.GE.U32.AND.EX P0, PT, R102, R87, PT, P0 ;  /* 0x000000576600720c */ /* 0x000fe40003f06100 */
[----:B------:R-:W-:-:S02]  /*183a0*/  SEL R119, RZ, 0x1, P1 ;  /* 0x00000001ff777807 */ /* 0x000fc40000800000 */
[----:B------:R-:W-:Y:S02]  /*183b0*/  SEL R108, RZ, 0xffffffff, P0 ;  /* 0xffffffffff6c7807 */ /* 0x000fe40000000000 */
[----:B------:R-:W-:Y:S01]  /*183c0*/  IADD3 R119, P4, P1, R119, R18, R20 ;  /* 0x0000001277777210 */ /* 0x000fe2000799e014 */
[----:B------:R-:W-:Y:S01]  /*183d0*/  IMAD.WIDE.U32.X R20, R53, R53, R44, P2 ;  /* 0x0000003535147225 */ /* 0x000fe200010e042c */
[----:B------:R-:W-:Y:S02]  /*183e0*/  IADD3 R117, P2, PT, R108, R100, RZ ;  /* 0x000000646c757210 */ /* 0x000fe40007f5e0ff */
[----:B------:R-:W-:Y:S01]  /*183f0*/  SEL R31, RZ, 0x1, P0 ;  /* 0x00000001ff1f7807 */ /* 0x000fe20000000000 */
[----:B------:R-:W-:Y:S01]  /*18400*/  IMAD.WIDE.U32 R44, R105, R92, RZ ;  /* 0x0000005c692c7225 */ /* 0x000fe200078e00ff */
[----:B------:R-:W-:Y:S02]  /*18410*/  IADD3.X R104, PT, PT, RZ, R19, RZ, P4, P1 ;  /* 0x00000013ff687210 */ /* 0x000fe400027e24ff */
[----:B------:R-:W-:Y:S01]  /*18420*/  ISETP.GE.U32.AND P0, PT, R100, R31, PT ;  /* 0x0000001f6400720c */ /* 0x000fe20003f06070 */
[----:B------:R-:W-:Y:S01]  /*18430*/  IMAD.X R108, R108, 0x1, R47, P2 ;  /* 0x000000016c6c7824 */ /* 0x000fe200010e062f */
[----:B------:R-:W-:-:S02]  /*18440*/  ISETP.GE.U32.AND P1, PT, R117, R88, PT ;  /* 0x000000587500720c */ /* 0x000fc40003f26070 */
[----:B------:R-:W-:Y:S02]  /*18450*/  IADD3 R50, P5, PT, R119, R50, RZ ;  /* 0x0000003277327210 */ /* 0x000fe40007fbe0ff */
[----:B------:R-:W-:Y:S02]  /*18460*/  ISETP.GE.U32.AND.EX P0, PT, R47, RZ, PT, P0 ;  /* 0x000000ff2f00720c */ /* 0x000fe40003f06100 */
[----:B------:R-:W-:Y:S01]  /*18470*/  ISETP.GE.U32.AND.EX P1, PT, R108, R89, PT, P1 ;  /* 0x000000596c00720c */ /* 0x000fe20003f26110 */
[----:B------:R-:W-:Y:S01]  /*18480*/  IMAD.X R53, R104, 0x1, R53, P5 ;  /* 0x0000000168357824 */ /* 0x000fe200028e0635 */
[----:B------:R-:W-:Y:S02]  /*18490*/  ISETP.LT.U32.AND P3, PT, R119, R18, PT ;  /* 0x000000127700720c */ /* 0x000fe40003f61070 */
[----:B------:R-:W-:Y:S02]  /*184a0*/  ISETP.GE.U32.AND P2, PT, R50, R119, PT ;  /* 0x000000773200720c */ /* 0x000fe40003f46070 */
[----:B------:R-:W-:Y:S01]  /*184b0*/  SEL R31, RZ, 0x1, P0 ;  /* 0x00000001ff1f7807 */ /* 0x000fe20000000000 */
[----:B------:R-:W-:Y:S01]  /*184c0*/  IMAD.WIDE.U32 R44, P0, R32, R93, R44 ;  /* 0x0000005d202c7225 */ /* 0x000fe2000780002c */
[----:B------:R-:W-:-:S02]  /*184d0*/  SEL R18, RZ, 0x1, P1 ;  /* 0x00000001ff127807 */ /* 0x000fc40000800000 */
[----:B------:R-:W-:Y:S01]  /*184e0*/  ISETP.GE.U32.AND.EX P1, PT, R53, R104, PT, P2 ;  /* 0x000000683500720c */ /* 0x000fe20003f26120 */
[----:B------:R-:W-:Y:S01]  /*184f0*/  IMAD.X R39, RZ, RZ, RZ, P0 ;  /* 0x000000ffff277224 */ /* 0x000fe200000e06ff */
[----:B------:R-:W-:Y:S01]  /*18500*/  IADD3 R18, P2, PT, R18, R31, RZ ;  /* 0x0000001f12127210 */ /* 0x000fe20007f5e0ff */
[----:B------:R-:W-:Y:S01]  /*18510*/  IMAD R31, R97, R84, RZ ;  /* 0x00000054611f7224 */ /* 0x000fe200078e02ff */
[----:B------:R-:W-:Y:S02]  /*18520*/  ISETP.LT.U32.OR.EX P1, PT, R104, R19, !P1, P3 ;  /* 0x000000136800720c */ /* 0x000fe40004f21530 */
[----:B------:R-:W-:Y:S01]  /*18530*/  IADD3 R111, P3, PT, -R18, R101, RZ ;  /* 0x00000065126f7210 */ /* 0x000fe20007f7e1ff */
[----:B------:R-:W-:Y:S01]  /*18540*/  IMAD.X R19, RZ, RZ, RZ, P2 ;  /* 0x000000ffff137224 */ /* 0x000fe200010e06ff */
[----:B------:R-:W-:Y:S02]  /*18550*/  IADD3 R110, P5, PT, R33, R114, RZ ;  /* 0x00000072216e7210 */ /* 0x000fe40007fbe0ff */
[----:B------:R-:W-:Y:S01]  /*18560*/  ISETP.GE.U32.AND P4, PT, R121, R96, PT ;  /* 0x000000607900720c */ /* 0x000fe20003f86070 */
[----:B------:R-:W-:Y:S01]  /*18570*/  IMAD.X R104, R46, 0x1, ~R19, P3 ;  /* 0x000000012e687824 */ /* 0x000fe200018e0e13 */
[----:B------:R-:W-:Y:S01]  /*18580*/  ISETP.GE.U32.AND P2, PT, R111, R90, PT ;  /* 0x0000005a6f00720c */ /* 0x000fe20003f46070 */
[----:B------:R-:W-:Y:S01]  /*18590*/  IMAD.X R115, R38, 0x1, R115, P5 ;  /* 0x0000000126737824 */ /* 0x000fe200028e0673 */
[----:B------:R-:W-:-:S02]  /*185a0*/  ISETP.GE.U32.AND.EX P4, PT, R112, R57, PT, P4 ;  /* 0x000000397000720c */ /* 0x000fc40003f86140 */
[----:B------:R-:W-:Y:S01]  /*185b0*/  ISETP.GE.U32.AND P5, PT, R110, R33, PT ;  /* 0x000000216e00720c */ /* 0x000fe20003fa6070 */
[----:B------:R-:W-:Y:S01]  /*185c0*/  IMAD.WIDE.U32 R32, R32, R92, RZ ;  /* 0x0000005c20207225 */ /* 0x000fe200078e00ff */
[----:B------:R-:W-:Y:S02]  /*185d0*/  ISETP.GE.U32.AND P0, PT, R101, R18, PT ;  /* 0x000000126500720c */ /* 0x000fe40003f06070 */
[----:B------:R-:W-:Y:S02]  /*185e0*/  ISETP.GE.U32.AND.EX P2, PT, R104, R91, PT, P2 ;  /* 0x0000005b6800720c */ /* 0x000fe40003f46120 */
[----:B------:R-:W-:Y:S02]  /*185f0*/  SEL R112, RZ, 0x1, P4 ;  /* 0x00000001ff707807 */ /* 0x000fe40002000000 */
[----:B------:R-:W-:Y:S02]  /*18600*/  ISETP.GE.U32.AND.EX P0, PT, R46, R19, PT, P0 ;  /* 0x000000132e00720c */ /* 0x000fe40003f06100 */
[----:B------:R-:W-:Y:S01]  /*18610*/  ISETP.GE.U32.AND.EX P5, PT, R115, R38, PT, P5 ;  /* 0x000000267300720c */ /* 0x000fe20003fa6150 */
[----:B------:R-:W-:Y:S01]  /*18620*/  IMAD.MOV.U32 R38, RZ, RZ, R45 ;  /* 0x000000ffff267224 */ /* 0x000fe200078e002d */
[----:B------:R-:W-:-:S02]  /*18630*/  IADD3 R119, P4, PT, R33, R44, RZ ;  /* 0x0000002c21777210 */ /* 0x000fc40007f9e0ff */
[----:B------:R-:W-:Y:S02]  /*18640*/  SEL R33, RZ, 0x1, P2 ;  /* 0x00000001ff217807 */ /* 0x000fe40001000000 */
[----:B------:R-:W-:Y:S02]  /*18650*/  IADD3 R112, P2, P3, R55, R36, R112 ;  /* 0x0000002437707210 */ /* 0x000fe40007b5e070 */
[----:B------:R-:W-:Y:S02]  /*18660*/  SEL R18, RZ, 0x1, P0 ;  /* 0x00000001ff127807 */ /* 0x000fe40000000000 */
[----:B------:R-:W-:Y:S02]  /*18670*/  SEL R19, RZ, 0x1, P5 ;  /* 0x00000001ff137807 */ /* 0x000fe40002800000 */
[----:B------:R-:W-:Y:S01]  /*18680*/  IADD3.X R114, PT, PT, R95, R37, RZ, P2, P3 ;  /* 0x000000255f727210 */ /* 0x000fe200017e64ff */
[----:B------:R-:W-:Y:S01]  /*18690*/  IMAD R37, R98, R85, R31 ;  /* 0x0000005562257224 */ /* 0x000fe200078e021f */
[----:B------:R-:W-:-:S02]  /*186a0*/  IADD3 R33, P0, PT, R33, R18, RZ ;  /* 0x0000001221217210 */ /* 0x000fc40007f1e0ff */
[----:B------:R-:W-:Y:S01]  /*186b0*/  IADD3 R116, P3, P2, R30, R24, R19 ;  /* 0x000000181e747210 */ /* 0x000fe20007a7e013 */
[----:B------:R-:W-:Y:S01]  /*186c0*/  IMAD.WIDE.U32 R18, R98, R84, RZ ;  /* 0x0000005462127225 */ /* 0x000fe200078e00ff */
[----:B------:R-:W-:Y:S02]  /*186d0*/  IADD3 R57, P5, PT, -R33, R50, RZ ;  /* 0x0000003221397210 */ /* 0x000fe40007fbe1ff */
[----:B------:R-:W-:Y:S01]  /*186e0*/  LOP3.LUT P6, RZ, R26, 0x2, RZ, 0xc0, !PT ;  /* 0x000000021aff7812 */ /* 0x000fe200078cc0ff */
[----:B------:R-:W-:Y:S01]  /*186f0*/  IMAD.WIDE.U32.X R30, R105, R93, R38, P4 ;  /* 0x0000005d691e7225 */ /* 0x000fe200020e0426 */
[----:B------:R-:W-:Y:S02]  /*18700*/  ISETP.GE.U32.AND P4, PT, R57, R92, PT ;  /* 0x0000005c3900720c */ /* 0x000fe40003f86070 */
[----:B------:R-:W-:Y:S01]  /*18710*/  LOP3.LUT R97, RZ, R97, RZ, 0x33, !PT ;  /* 0x00000061ff617212 */ /* 0x000fe200078e33ff */
[----:B------:R-:W-:Y:S01]  /*18720*/  IMAD.IADD R39, R19, 0x1, R37 ;  /* 0x0000000113277824 */ /* 0x000fe200078e0225 */
[----:B------:R-:W-:Y:S01]  /*18730*/  IADD3.X R113, PT, PT, R113, R25, RZ, P3, P2 ;  /* 0x0000001971717210 */ /* 0x000fe20001fe44ff */
[----:B------:R-:W-:Y:S01]  /*18740*/  IMAD.X R24, RZ, RZ, RZ, P0 ;  /* 0x000000ffff187224 */ /* 0x000fe200000e06ff */
[----:B------:R-:W-:Y:S01]  /*18750*/  IADD3 R38, P0, PT, R94, R103, RZ ;  /* 0x000000675e267210 */ /* 0x000fe20007f1e0ff */
[----:B------:R-:W-:Y:S01]  /*18760*/  IMAD.WIDE.U32 R44, R39, R86, RZ ;  /* 0x00000056272c7225 */ /* 0x000fe200078e00ff */
[----:B------:R-:W-:-:S02]  /*18770*/  IADD3 R117, P3, PT, R117, -R88, RZ ;  /* 0x8000005875757210 */ /* 0x000fc40007f7e0ff */
[----:B------:R-:W-:Y:S01]  /*18780*/  LOP3.LUT R26, R26, 0xfffffffe, RZ, 0xc0, !PT ;  /* 0xfffffffe1a1a7812 */ /* 0x000fe200078ec0ff */
[----:B------:R-:W-:Y:S01]  /*18790*/  IMAD.X R96, R53, 0x1, ~R24, P5 ;  /* 0x0000000135607824 */ /* 0x000fe200028e0e18 */
[----:B------:R-:W-:Y:S01]  /*187a0*/  ISETP.GE.U32.AND P5, PT, R38, R94, PT ;  /* 0x0000005e2600720c */ /* 0x000fe20003fa6070 */
[----:B------:R-:W-:Y:S01]  /*187b0*/  IMAD.WIDE.U32.X R40, R105, R91, R40, P6 ;  /* 0x0000005b69287225 */ /* 0x000fe200030e0428 */
[----:B------:R-:W-:Y:S02]  /*187c0*/  ISETP.GE.U32.AND P6, PT, R50, R33, PT ;  /* 0x000000213200720c */ /* 0x000fe40003fc6070 */
[----:B------:R-:W-:Y:S01]  /*187d0*/  LOP3.LUT R33, RZ, R98, RZ, 0x33, !PT ;  /* 0x00000062ff217212 */ /* 0x000fe200078e33ff */
[----:B------:R-:W-:Y:S01]  /*187e0*/  IMAD.X R103, R48, 0x1, R99, P0 ;  /* 0x0000000130677824 */ /* 0x000fe200000e0663 */
[----:B------:R-:W-:Y:S01]  /*187f0*/  ISETP.GE.U32.AND.EX P4, PT, R96, R93, PT, P4 ;  /* 0x0000005d6000720c */ /* 0x000fe20003f86140 */
[----:B------:R-:W-:-:S03]  /*18800*/  IMAD.WIDE.U32 R44, P0, R18, R87, R44 ;  /* 0x00000057122c7225 */ /* 0x000fc6000780002c */
[----:B------:R-:W-:Y:S01]  /*18810*/  ISETP.GE.U32.AND.EX P6, PT, R53, R24, P4, P6 ;  /* 0x000000183500720c */ /* 0x000fe200027c6160 */
[----:B------:R-:W-:Y:S01]  /*18820*/  IMAD.WIDE.U32 R98, R18, R86, RZ ;  /* 0x0000005612627225 */ /* 0x000fe200078e00ff */
[----:B------:R-:W-:Y:S02]  /*18830*/  ISETP.GE.U32.AND.EX P5, PT, R103, R48, PT, P5 ;  /* 0x000000306700720c */ /* 0x000fe40003fa6150 */
[----:B------:R-:W-:Y:S01]  /*18840*/  PLOP3.LUT P1, PT, P1, P6, PT, 0xf8, 0x8f ;  /* 0x00000000008f781c */ /* 0x000fe20000f2df70 */
[----:B------:R-:W-:Y:S01]  /*18850*/  IMAD.X R37, RZ, RZ, RZ, P0 ;  /* 0x000000ffff257224 */ /* 0x000fe200000e06ff */
[----:B------:R-:W-:Y:S01]  /*18860*/  ISETP.GT.U32.AND P0, PT, R98, R33, PT ;  /* 0x000000216200720c */ /* 0x000fe20003f04070 */
[----:B------:R-:W-:Y:S01]  /*18870*/  IMAD.MOV.U32 R36, RZ, RZ, R45 ;  /* 0x000000ffff247224 */ /* 0x000fe200078e002d */
[----:B------:R-:W-:Y:S01]  /*18880*/  IADD3 R98, P4, PT, R99, R44, RZ ;  /* 0x0000002c63627210 */ /* 0x000fe20007f9e0ff */
[----:B------:R-:W-:Y:S01]  /*18890*/  IMAD.X R108, R108, 0x1, ~R89, P3 ;  /* 0x000000016c6c7824 */ /* 0x000fe200018e0e59 */
[----:B------:R-:W-:-:S02]  /*188a0*/  SEL R25, RZ, 0x1, P5 ;  /* 0x00000001ff197807 */ /* 0x000fc40002800000 */
[----:B------:R-:W-:Y:S01]  /*188b0*/  ISETP.GT.U32.AND.EX P0, PT, R98, R97, PT, P0 ;  /* 0x000000616200720c */ /* 0x000fe20003f04100 */
[C---:B------:R-:W-:Y:S01]  /*188c0*/  IMAD.WIDE.U32 R98, R39.reuse, R88, RZ ;  /* 0x0000005827627225 */ /* 0x040fe200078e00ff */
[----:B------:R-:W-:Y:S02]  /*188d0*/  IADD3 R123, P5, PT, R116, R112, RZ ;  /* 0x00000070747b7210 */ /* 0x000fe40007fbe0ff */
[----:B------:R-:W-:Y:S01]  /*188e0*/  SEL R94, R86, RZ, P1 ;  /* 0x000000ff565e7207 */ /* 0x000fe20000800000 */
[----:B------:R-:W-:Y:S01]  /*188f0*/  IMAD.WIDE.U32.X R36, R39, R87, R36, P4 ;  /* 0x0000005727247225 */ /* 0x000fe200020e0424 */
[----:B------:R-:W-:Y:S02]  /*18900*/  SEL R100, R117, R100, P1 ;  /* 0x0000006475647207 */ /* 0x000fe40000800000 */
[----:B------:R-:W-:Y:S01]  /*18910*/  IADD3 R94, P4, PT, -R94, R109, RZ ;  /* 0x0000006d5e5e7210 */ /* 0x000fe20007f9e1ff */
[----:B------:R-:W-:-:S04]  /*18920*/  IMAD.WIDE.U32 R98, P2, R18, R89, R98 ;  /* 0x0000005912627225 */ /* 0x000fc80007840062 */
[----:B------:R-:W-:Y:S01]  /*18930*/  IMAD.X R127, R113, 0x1, R114, P5 ;  /* 0x00000001717f7824 */ /* 0x000fe200028e0672 */
[----:B------:R-:W-:Y:S01]  /*18940*/  IADD3 R40, P5, P6, R32, R40, R25 ;  /* 0x0000002820287210 */ /* 0x000fe20007ebe019 */
[----:B------:R-:W-:Y:S01]  /*18950*/  IMAD.X R25, RZ, RZ, RZ, P2 ;  /* 0x000000ffff197224 */ /* 0x000fe200010e06ff */
[----:B------:R-:W-:Y:S01]  /*18960*/  ISETP.GE.U32.AND P2, PT, R123, R116, PT ;  /* 0x000000747b00720c */ /* 0x000fe20003f46070 */
[----:B------:R-:W-:Y:S01]  /*18970*/  IMAD.WIDE.U32 R32, R18, R88, RZ ;  /* 0x0000005812207225 */ /* 0x000fe200078e00ff */
[----:B------:R-:W-:Y:S02]  /*18980*/  IADD3.X R44, PT, PT, R119, R41, RZ, P5, P6 ;  /* 0x00000029772c7210 */ /* 0x000fe40002fec4ff */
[----:B------:R-:W-:Y:S01]  /*18990*/  ISETP.GE.U32.AND.EX P2, PT, R127, R113, PT, P2 ;  /* 0x000000717f00720c */ /* 0x000fe20003f46120 */
[----:B------:R-:W-:Y:S01]  /*189a0*/  IMAD.MOV.U32 R24, RZ, RZ, R99 ;  /* 0x000000ffff187224 */ /* 0x000fe200078e0063 */
[----:B------:R-:W-:Y:S02]  /*189b0*/  IADD3 R45, P3, PT, R33, R98, RZ ;  /* 0x00000062212d7210 */ /* 0x000fe40007f7e0ff */
[----:B------:R-:W-:-:S02]  /*189c0*/  SEL R33, RZ, 0x1, !P0 ;  /* 0x00000001ff217807 */ /* 0x000fc40004000000 */
[----:B------:R-:W-:Y:S01]  /*189d0*/  SEL R99, R87, RZ, P1 ;  /* 0x000000ff57637207 */ /* 0x000fe20000800000 */
[----:B------:R-:W-:Y:S01]  /*189e0*/  IMAD.WIDE.U32.X R24, R39, R89, R24, P3 ;  /* 0x0000005927187225 */ /* 0x000fe200018e0418 */
[----:B------:R-:W-:Y:S02]  /*189f0*/  SEL R41, RZ, 0x1, P2 ;  /* 0x00000001ff297807 */ /* 0x000fe40001000000 */
[----:B------:R-:W-:Y:S01]  /*18a00*/  IADD3 R33, P2, P5, R32, R36, R33 ;  /* 0x0000002420217210 */ /* 0x000fe20007d5e021 */
[----:B------:R-:W-:Y:S01]  /*18a10*/  IMAD.X R99, R102, 0x1, ~R99, P4 ;  /* 0x0000000166637824 */ /* 0x000fe200020e0e63 */
[----:B------:R-:W-:Y:S02]  /*18a20*/  ISETP.GE.U32.AND P0, PT, R112, R55, PT ;  /* 0x000000377000720c */ /* 0x000fe40003f06070 */
[----:B------:R-:W-:Y:S02]  /*18a30*/  IADD3 R28, P6, P4, R28, R22, R41 ;  /* 0x000000161c1c7210 */ /* 0x000fe40007cde029 */
[----:B------:R-:W-:-:S02]  /*18a40*/  IADD3.X R36, PT, PT, R45, R37, RZ, P2, P5 ;  /* 0x000000252d247210 */ /* 0x000fc400017ea4ff */
[----:B------:R-:W-:Y:S02]  /*18a50*/  ISETP.GE.U32.AND.EX P0, PT, R114, R95, PT, P0 ;  /* 0x0000005f7200720c */ /* 0x000fe40003f06100 */
[----:B------:R-:W-:Y:S02]  /*18a60*/  IADD3 R48, P2, PT, R40, R35, RZ ;  /* 0x0000002328307210 */ /* 0x000fe40007f5e0ff */
[----:B------:R-:W-:Y:S01]  /*18a70*/  IADD3.X R35, PT, PT, R29, R23, RZ, P6, P4 ;  /* 0x000000171d237210 */ /* 0x000fe200037e84ff */
[----:B------:R-:W-:Y:S01]  /*18a80*/  IMAD.WIDE.U32 R22, R39, R90, RZ ;  /* 0x0000005a27167225 */ /* 0x000fe200078e00ff */
[----:B------:R-:W-:Y:S02]  /*18a90*/  IADD3 R38, P4, PT, R33, R38, RZ ;  /* 0x0000002621267210 */ /* 0x000fe40007f9e0ff */
[----:B------:R-:W-:Y:S01]  /*18aa0*/  SEL R29, RZ, 0x1, P0 ;  /* 0x00000001ff1d7807 */ /* 0x000fe20000000000 */
[----:B------:R-:W-:Y:S01]  /*18ab0*/  IMAD.X R55, R44, 0x1, R27, P2 ;  /* 0x000000012c377824 */ /* 0x000fe200010e061b */
[----:B------:R-:W-:Y:S01]  /*18ac0*/  ISETP.GE.U32.AND P2, PT, R38, R33, PT ;  /* 0x000000212600720c */ /* 0x000fe20003f46070 */
[----:B------:R-:W-:Y:S01]  /*18ad0*/  IMAD.X R37, R36, 0x1, R103, P4 ;  /* 0x0000000124257824 */ /* 0x000fe200020e0667 */
[----:B------:R-:W-:Y:S01]  /*18ae0*/  IADD3 R29, P4, P5, R28, R106, R29 ;  /* 0x0000006a1c1d7210 */ /* 0x000fe20007d9e01d */
[----:B------:R-:W-:Y:S01]  /*18af0*/  IMAD.WIDE.U32 R32, R18, R90, RZ ;  /* 0x0000005a12207225 */ /* 0x000fe200078e00ff */
[----:B------:R-:W-:-:S02]  /*18b00*/  ISETP.GE.U32.AND P0, PT, R48, R40, PT ;  /* 0x000000283000720c */ /* 0x000fc40003f06070 */
[----:B------:R-:W-:Y:S01]  /*18b10*/  IADD3.X R106, PT, PT, R35, R107, RZ, P4, P5 ;  /* 0x0000006b236a7210 */ /* 0x000fe200027ea4ff */
[----:B------:R-:W-:Y:S01]  /*18b20*/  IMAD.WIDE.U32 R22, P4, R18, R91, R22 ;  /* 0x0000005b12167225 */ /* 0x000fe20007880016 */
[----:B------:R-:W-:Y:S02]  /*18b30*/  ISETP.GE.U32.AND P6, PT, R29, R28, PT ;  /* 0x0000001c1d00720c */ /* 0x000fe40003fc6070 */
[----:B------:R-:W-:Y:S02]  /*18b40*/  ISETP.GE.U32.AND.EX P5, PT, R37, R36, PT, P2 ;  /* 0x000000242500720c */ /* 0x000fe40003fa6120 */
[----:B------:R-:W-:Y:S02]  /*18b50*/  ISETP.GE.U32.AND.EX P0, PT, R55, R44, PT, P0 ;  /* 0x0000002c3700720c */ /* 0x000fe40003f06100 */
[----:B------:R-:W-:Y:S02]  /*18b60*/  ISETP.GE.U32.AND.EX P2, PT, R106, R35, PT, P6 ;  /* 0x000000236a00720c */ /* 0x000fe40003f46160 */
[----:B------:R-:W-:-:S02]  /*18b70*/  SEL R35, RZ, 0x1, P0 ;  /* 0x00000001ff237807 */ /* 0x000fc40000000000 */
[----:B------:R-:W-:Y:S02]  /*18b80*/  SEL R105, RZ, 0x1, P2 ;  /* 0x00000001ff697807 */ /* 0x000fe40001000000 */
[----:B------:R-:W-:Y:S02]  /*18b90*/  IADD3 R95, P2, PT, R35, R30, RZ ;  /* 0x0000001e235f7210 */ /* 0x000fe40007f5e0ff */
[----:B------:R-:W-:Y:S02]  /*18ba0*/  IADD3 R105, P0, PT, R105, R20, RZ ;  /* 0x0000001469697210 */ /* 0x000fe40007f1e0ff */
[----:B------:R-:W-:Y:S01]  /*18bb0*/  SEL R27, RZ, 0x1, P5 ;  /* 0x00000001ff1b7807 */ /* 0x000fe20002800000 */
[----:B------:R-:W-:Y:S01]  /*18bc0*/  IMAD.X R28, RZ, RZ, R31, P2 ;  /* 0x000000ffff1c7224 */ /* 0x000fe200010e061f */
[----:B------:R-:W-:Y:S01]  /*18bd0*/  SEL R98, R108, R47, P1 ;  /* 0x0000002f6c627207 */ /* 0x000fe20000800000 */
[----:B------:R-:W-:Y:S01]  /*18be0*/  IMAD.X R47, RZ, RZ, R21, P0 ;  /* 0x000000ffff2f7224 */ /* 0x000fe200000e0615 */
[----:B------:R-:W-:Y:S01]  /*18bf0*/  ISETP.NE.U32.AND P0, PT, R95, RZ, PT ;  /* 0x000000ff5f00720c */ /* 0x000fe20003f05070 */
[----:B------:R-:W-:Y:S01]  /*18c00*/  IMAD.WIDE.U32 R20, R99, R100, RZ ;  /* 0x0000006463147225 */ /* 0x000fe200078e00ff */
[----:B------:R-:W-:-:S02]  /*18c10*/  IADD3 R41, P3, PT, R33, R22, RZ ;  /* 0x0000001621297210 */ /* 0x000fc40007f7e0ff */
[----:B------:R-:W-:Y:S01]  /*18c20*/  IADD3 R27, P5, P6, R32, R24, R27 ;  /* 0x00000018201b7210 */ /* 0x000fe20007ebe01b */
[----:B------:R-:W-:Y:S01]  /*18c30*/  IMAD.WIDE.U32 R32, R99, R94, RZ ;  /* 0x0000005e63207225 */ /* 0x000fe200078e00ff */
[----:B------:R-:W-:Y:S02]  /*18c40*/  ISETP.NE.AND.EX P0, PT, R28, RZ, PT, P0 ;  /* 0x000000ff1c00720c */ /* 0x000fe40003f05300 */
[----:B------:R-:W-:Y:S01]  /*18c50*/  IADD3.X R35, PT, PT, R41, R25, RZ, P5, P6 ;  /* 0x0000001929237210 */ /* 0x000fe20002fec4ff */
[----:B------:R-:W-:-:S04]  /*18c60*/  IMAD.WIDE.U32 R20, P6, R94, R98, R20 ;  /* 0x000000625e147225 */ /* 0x000fc800078c0014 */
[----:B------:R-:W-:-:S04]  /*18c70*/  IMAD.WIDE.U32 R32, P5, R94, R99, R32 ;  /* 0x000000635e207225 */ /* 0x000fc800078a0020 */
[----:B------:R-:W-:-:S04]  /*18c80*/  IMAD.WIDE.U32 R30, R94, R94, RZ ;  /* 0x0000005e5e1e7225 */ /* 0x000fc800078e00ff */
[----:B------:R-:W-:Y:S01]  /*18c90*/  IMAD.WIDE.U32 R24, R98, R94, RZ ;  /* 0x0000005e62187225 */ /* 0x000fe200078e00ff */
[----:B------:R-:W-:-:S03]  /*18ca0*/  @P6 LOP3.LUT R26, R26, 0x1, RZ, 0xfc, !PT ;  /* 0x000000011a1a6812 */ /* 0x000fc600078efcff */
[----:B------:R-:W-:Y:S01]  /*18cb0*/  IMAD.X R103, RZ, RZ, RZ, P5 ;  /* 0x000000ffff677224 */ /* 0x000fe200028e06ff */
[----:B------:R-:W-:Y:S01]  /*18cc0*/  IADD3 R45, P5, PT, R31, R32, RZ ;  /* 0x000000201f2d7210 */ /* 0x000fe20007fbe0ff */
        /* <DEDUP_REMOVED lines=30> */
.L_x_454:
[----:B------:R-:W-:Y:S05]  /*18eb0*/  BSYNC.RECONVERGENT B1 ;  /* 0x0000000000017941 */ /* 0x000fea0003800200 */
.L_x_453:
[----:B------:R-:W-:Y:S01]  /*18ec0*/  IADD3 R19, P6, PT, R41, R20, RZ ;  /* 0x0000001429137210 */ /* 0x000fe20007fde0ff */
[----:B------:R-:W-:Y:S01]  /*18ed0*/  IMAD.X R41, RZ, RZ, RZ, P4 ;  /* 0x000000ffff297224 */ /* 0x000fe200020e06ff */
[----:B------:R-:W-:Y:S01]  /*18ee0*/  LOP3.LUT R26, R26, 0xfffffffd, RZ, 0xc0, !PT ;  /* 0xfffffffd1a1a7812 */ /* 0x000fe200078ec0ff */
[----:B------:R-:W-:Y:S01]  /*18ef0*/  BSSY.RECONVERGENT B1, `(.L_x_455) ;  /* 0x0000041000017945 */ /* 0x000fe20003800200 */
[----:B------:R-:W-:Y:S02]  /*18f00*/  IADD3 R28, P4, PT, R27, R48, RZ ;  /* 0x000000301b1c7210 */ /* 0x000fe40007f9e0ff */
[----:B------:R-:W-:Y:S01]  /*18f10*/  IADD3 R95, P0, PT, R33, R24, RZ ;  /* 0x00000018215f7210 */ /* 0x000fe20007f1e0ff */
[----:B------:R-:W-:Y:S02]  /*18f20*/  IMAD.X R33, RZ, RZ, RZ, P2 ;  /* 0x000000ffff217224 */ /* 0x000fe400010e06ff */
[----:B------:R-:W-:Y:S01]  /*18f30*/  IMAD.X R36, R35, 0x1, R55, P4 ;  /* 0x0000000123247824 */ /* 0x000fe200020e0637 */
[----:B------:R-:W-:-:S03]  /*18f40*/  ISETP.GE.U32.AND P4, PT, R28, R27, PT ;  /* 0x0000001b1c00720c */ /* 0x000fc60003f86070 */
[----:B------:R-:W-:Y:S02]  /*18f50*/  @P6 LOP3.LUT R26, R26, 0x2, RZ, 0xfc, !PT ;  /* 0x000000021a1a6812 */ /* 0x000fe400078efcff */
[----:B------:R-:W-:Y:S01]  /*18f60*/  IADD3 R109, P5, P6, R32, R40, R102 ;  /* 0x00000028206d7210 */ /* 0x000fe20007ebe066 */
[----:B------:R-:W-:Y:S01]  /*18f70*/  IMAD.MOV.U32 R40, RZ, RZ, R23 ;  /* 0x000000ffff287224 */ /* 0x000fe200078e0017 */
[----:B------:R-:W-:Y:S02]  /*18f80*/  ISETP.GE.U32.AND.EX P4, PT, R36, R35, PT, P4 ;  /* 0x000000232400720c */ /* 0x000fe40003f86140 */
[----:B------:R-:W-:Y:S01]  /*18f90*/  IADD3.X R108, PT, PT, R95, R19, R103, P5, P6 ;  /* 0x000000135f6c7210 */ /* 0x000fe20002fec467 */
[----:B------:R-:W-:Y:S01]  /*18fa0*/  IMAD.WIDE.U32 R102, R39, R92, RZ ;  /* 0x0000005c27667225 */ /* 0x000fe200078e00ff */
[----:B------:R-:W-:Y:S02]  /*18fb0*/  SEL R27, RZ, 0x1, P4 ;  /* 0x00000001ff1b7807 */ /* 0x000fe40002000000 */
[----:B------:R-:W-:Y:S01]  /*18fc0*/  ISETP.GE.U32.AND P2, PT, R109, R32, PT ;  /* 0x000000206d00720c */ /* 0x000fe20003f46070 */
[----:B------:R-:W-:Y:S01]  /*18fd0*/  IMAD.WIDE.U32.X R40, R39, R91, R40, P3 ;  /* 0x0000005b27287225 */ /* 0x000fe200018e0428 */
[----:B------:R-:W-:-:S02]  /*18fe0*/  LOP3.LUT R26, R26, 0xfffffff7, RZ, 0xc0, !PT ;  /* 0xfffffff71a1a7812 */ /* 0x000fc400078ec0ff */
[----:B------:R-:W-:Y:S01]  /*18ff0*/  ISETP.GE.U32.AND.EX P2, PT, R108, R95, PT, P2 ;  /* 0x0000005f6c00720c */ /* 0x000fe20003f46120 */
[----:B------:R-:W-:-:S04]  /*19000*/  IMAD.WIDE.U32 R22, P3, R18, R93, R102 ;  /* 0x0000005d12167225 */ /* 0x000fc80007860066 */
[----:B------:R-:W-:-:S04]  /*19010*/  IMAD.WIDE.U32 R18, R18, R92, RZ ;  /* 0x0000005c12127225 */ /* 0x000fc800078e00ff */
[----:B------:R-:W-:Y:S01]  /*19020*/  IMAD.MOV.U32 R32, RZ, RZ, R25 ;  /* 0x000000ffff207224 */ /* 0x000fe200078e0019 */
[----:B------:R-:W-:Y:S01]  /*19030*/  IADD3 R19, P4, PT, R19, R22, RZ ;  /* 0x0000001613137210 */ /* 0x000fe20007f9e0ff */
[----:B------:R-:W-:Y:S01]  /*19040*/  IMAD.WIDE.U32 R102, R100, R100, RZ ;  /* 0x0000006464667225 */ /* 0x000fe200078e00ff */
[----:B------:R-:W-:-:S03]  /*19050*/  IADD3 R18, P5, P6, R18, R40, R27 ;  /* 0x0000002812127210 */ /* 0x000fc60007ebe01b */
[----:B------:R-:W-:Y:S01]  /*19060*/  IMAD.WIDE.U32.X R24, R99, R98, R32, P0 ;  /* 0x0000006263187225 */ /* 0x000fe200000e0420 */
[----:B------:R-:W-:-:S03]  /*19070*/  IADD3.X R22, PT, PT, R19, R41, RZ, P5, P6 ;  /* 0x0000002913167210 */ /* 0x000fc60002fec4ff */
[----:B------:R-:W-:-:S04]  /*19080*/  IMAD.WIDE.U32 R40, R98, R100, RZ ;  /* 0x0000006462287225 */ /* 0x000fc800078e00ff */
[----:B------:R-:W-:Y:S01]  /*19090*/  IMAD.X R19, RZ, RZ, RZ, P3 ;  /* 0x000000ffff137224 */ /* 0x000fe200018e06ff */
[----:B------:R-:W-:Y:S01]  /*190a0*/  IADD3 R27, P3, PT, R110, R18, RZ ;  /* 0x000000126e1b7210 */ /* 0x000fe20007f7e0ff */
[----:B------:R-:W-:-:S04]  /*190b0*/  IMAD.WIDE.U32 R32, P0, R100, R98, R40 ;  /* 0x0000006264207225 */ /* 0x000fc80007800028 */
[----:B------:R-:W-:Y:S01]  /*190c0*/  IMAD.X R115, R115, 0x1, R22, P3 ;  /* 0x0000000173737824 */ /* 0x000fe200018e0616 */
[----:B------:R-:W-:Y:S01]  /*190d0*/  ISETP.GE.U32.AND P3, PT, R27, R18, PT ;  /* 0x000000121b00720c */ /* 0x000fe20003f66070 */
[----:B------:R-:W-:Y:S01]  /*190e0*/  IMAD.MOV.U32 R18, RZ, RZ, R23 ;  /* 0x000000ffff127224 */ /* 0x000fe200078e0017 */
[----:B------:R-:W-:Y:S02]  /*190f0*/  SEL R23, RZ, 0x1, P2 ;  /* 0x00000001ff177807 */ /* 0x000fe40001000000 */
[----:B------:R-:W-:Y:S01]  /*19100*/  ISETP.GE.U32.AND.EX P3, PT, R115, R22, PT, P3 ;  /* 0x000000167300720c */ /* 0x000fe20003f66130 */
[----:B------:R-:W-:Y:S01]  /*19110*/  IMAD.WIDE.U32.X R18, R39, R93, R18, P4 ;  /* 0x0000005d27127225 */ /* 0x000fe200020e0412 */
[----:B------:R-:W-:Y:S02]  /*19120*/  IADD3 R95, P4, PT, R103, R32, RZ ;  /* 0x00000020675f7210 */ /* 0x000fe40007f9e0ff */
[----:B------:R-:W-:Y:S02]  /*19130*/  @P0 LOP3.LUT R26, R26, 0x8, RZ, 0xfc, !PT ;  /* 0x000000081a1a0812 */ /* 0x000fe400078efcff */
[----:B------:R-:W-:-:S02]  /*19140*/  IADD3 R102, P0, P2, R102, R24, R23 ;  /* 0x0000001866667210 */ /* 0x000fc40007a1e017 */
[----:B------:R-:W-:Y:S02]  /*19150*/  SEL R35, RZ, 0x1, P3 ;  /* 0x00000001ff237807 */ /* 0x000fe40001800000 */
[----:B------:R-:W-:Y:S01]  /*19160*/  IADD3.X R95, PT, PT, R95, R25, RZ, P0, P2 ;  /* 0x000000195f5f7210 */ /* 0x000fe200007e44ff */
[----:B------:R-:W-:Y:S01]  /*19170*/  IMAD.WIDE.U32 R24, R38, R84, RZ ;  /* 0x0000005426187225 */ /* 0x000fe200078e00ff */
[----:B------:R-:W-:Y:S02]  /*19180*/  IADD3 R22, P0, PT, R35, R18, RZ ;  /* 0x0000001223167210 */ /* 0x000fe40007f1e0ff */
[----:B------:R-:W-:Y:S01]  /*19190*/  LOP3.LUT R26, R26, 0xfffffffb, RZ, 0xc0, !PT ;  /* 0xfffffffb1a1a7812 */ /* 0x000fe200078ec0ff */
[----:B------:R-:W-:Y:S02]  /*191a0*/  IMAD R18, R37, R84, RZ ;  /* 0x0000005425127224 */ /* 0x000fe400078e02ff */
[----:B------:R-:W-:Y:S01]  /*191b0*/  IMAD.X R40, RZ, RZ, R19, P0 ;  /* 0x000000ffff287224 */ /* 0x000fe200000e0613 */
[----:B------:R-:W-:Y:S01]  /*191c0*/  ISETP.NE.U32.AND P0, PT, R22, RZ, PT ;  /* 0x000000ff1600720c */ /* 0x000fe20003f05070 */
[----:B------:R-:W-:Y:S01]  /*191d0*/  IMAD R35, R38, R85, R18 ;  /* 0x0000005526237224 */ /* 0x000fe200078e0212 */
[----:B------:R-:W-:-:S02]  /*191e0*/  @P4 LOP3.LUT R26, R26, 0x4, RZ, 0xfc, !PT ;  /* 0x000000041a1a4812 */ /* 0x000fc400078efcff */
        /* <DEDUP_REMOVED lines=17> */
.L_x_456:
[----:B------:R-:W-:Y:S05]  /*19300*/  BSYNC.RECONVERGENT B1 ;  /* 0x0000000000017941 */ /* 0x000fea0003800200 */
.L_x_455:
[----:B------:R-:W-:Y:S01]  /*19310*/  LOP3.LUT R23, RZ, R38, RZ, 0x33, !PT ;  /* 0x00000026ff177212 */ /* 0x000fe200078e33ff */
[----:B------:R-:W-:Y:S01]  /*19320*/  IMAD.WIDE.U32 R38, R24, R86, RZ ;  /* 0x0000005618267225 */ /* 0x000fe200078e00ff */
[----:B------:R-:W-:Y:S01]  /*19330*/  LOP3.LUT R37, RZ, R37, RZ, 0x33, !PT ;  /* 0x00000025ff257212 */ /* 0x000fe200078e33ff */
[----:B------:R-:W-:Y:S01]  /*19340*/  BSSY.RECONVERGENT B1, `(.L_x_457) ;  /* 0x00001c8000017945 */ /* 0x000fe20003800200 */
[----:B------:R-:W-:Y:S01]  /*19350*/  LOP3.LUT P6, RZ, R26, 0x1, RZ, 0xc0, !PT ;  /* 0x000000011aff7812 */ /* 0x000fe200078cc0ff */
[----:B------:R-:W-:Y:S01]  /*19360*/  IMAD.WIDE.U32 R18, P2, R24, R87, R18 ;  /* 0x0000005718127225 */ /* 0x000fe20007840012 */
[----:B------:R-:W-:Y:S02]  /*19370*/  ISETP.GT.U32.AND P0, PT, R38, R23, PT ;  /* 0x000000172600720c */ /* 0x000fe40003f04070 */
[----:B------:R-:W-:Y:S01]  /*19380*/  LOP3.LUT P5, RZ, R26, 0x2, RZ, 0xc0, !PT ;  /* 0x000000021aff7812 */ /* 0x000fe200078ac0ff */
[----:B------:R-:W-:Y:S01]  /*19390*/  IMAD.X R23, RZ, RZ, RZ, P2 ;  /* 0x000000ffff177224 */ /* 0x000fe200010e06ff */
[----:B------:R-:W-:Y:S01]  /*193a0*/  IADD3 R18, P2, PT, R39, R18, RZ ;  /* 0x0000001227127210 */ /* 0x000fe20007f5e0ff */
[----:B------:R-:W-:Y:S01]  /*193b0*/  IMAD.WIDE.U32 R38, R35, R88, RZ ;  /* 0x0000005823267225 */ /* 0x000fe200078e00ff */
[----:B------:R-:W-:-:S02]  /*193c0*/  P2R R25, PR, RZ, 0x2 ;  /* 0x00000002ff197803 */ /* 0x000fc40000000000 */
[----:B------:R-:W-:Y:S01]  /*193d0*/  ISETP.GT.U32.AND.EX P0, PT, R18, R37, PT, P0 ;  /* 0x000000251200720c */ /* 0x000fe20003f04100 */
[----:B------:R-:W-:Y:S01]  /*193e0*/  IMAD.MOV.U32 R22, RZ, RZ, R19 ;  /* 0x000000ffff167224 */ /* 0x000fe200078e0013 */
[----:B------:R-:W-:Y:S01]  /*193f0*/  LOP3.LUT R26, R26, 0xffffffbf, RZ, 0xc0, !PT ;  /* 0xffffffbf1a1a7812 */ /* 0x000fe200078ec0ff */
[----:B------:R-:W-:Y:S01]  /*19400*/  IMAD.WIDE.U32 R40, R24, R88, RZ ;  /* 0x0000005818287225 */ /* 0x000fe200078e00ff */
[----:B------:R-:W-:-:S03]  /*19410*/  SEL R97, RZ, 0x1, !P0 ;  /* 0x00000001ff617807 */ /* 0x000fc60004000000 */
[----:B------:R-:W-:-:S04]  /*19420*/  IMAD.WIDE.U32.X R18, R35, R87, R22, P2 ;  /* 0x0000005723127225 */ /* 0x000fc800010e0416 */
[----:B------:R-:W-:Y:S01]  /*19430*/  IMAD.WIDE.U32 R22, P3, R24, R89, R38 ;  /* 0x0000005918167225 */ /* 0x000fe20007860026 */
[----:B------:R-:W-:-:S03]  /*19440*/  IADD3 R97, P0, P2, R40, R18, R97 ;  /* 0x0000001228617210 */ /* 0x000fc60007a1e061 */
[----:B------:R-:W-:Y:S01]  /*19450*/  IMAD.WIDE.U32 R118, R24, R92, RZ ;  /* 0x0000005c18767225 */ /* 0x000fe200078e00ff */
[----:B------:R-:W-:-:S04]  /*19460*/  IADD3 R103, P4, PT, R41, R22, RZ ;  /* 0x0000001629677210 */ /* 0x000fc80007f9e0ff */
[----:B------:R-:W-:Y:S01]  /*19470*/  IADD3.X R103, PT, PT, R103, R19, RZ, P0, P2 ;  /* 0x0000001367677210 */ /* 0x000fe200007e44ff */
[----:B------:R-:W-:Y:S01]  /*19480*/  IMAD.X R19, RZ, RZ, RZ, P6 ;  /* 0x000000ffff137224 */ /* 0x000fe200030e06ff */
[----:B------:R-:W-:-:S04]  /*19490*/  IADD3 R18, P0, PT, R111, -R90, RZ ;  /* 0x8000005a6f127210 */ /* 0x000fc80007f1e0ff */
        /* <DEDUP_REMOVED lines=8> */
[----:B------:R-:W-:Y:S02]  /*19520*/  IADD3 R104, P2, PT, R41, R20, RZ ;  /* 0x0000001429687210 */ /* 0x000fe40007f5e0ff */
[----:B------:R-:W-:Y:S01]  /*19530*/  P2R R32, PR, RZ, 0x1 ;  /* 0x00000001ff207803 */ /* 0x000fe20000000000 */
[----:B------:R-:W-:Y:S01]  /*19540*/  IMAD R20, R45, R84, RZ ;  /* 0x000000542d147224 */ /* 0x000fe200078e02ff */
[----:B------:R-:W-:Y:S02]  /*19550*/  IADD3 R55, P5, P6, R102, R40, R18 ;  /* 0x0000002866377210 */ /* 0x000fe40007ebe012 */
[----:B------:R-:W-:Y:S01]  /*19560*/  LOP3.LUT R45, RZ, R45, RZ, 0x33, !PT ;  /* 0x0000002dff2d7212 */ /* 0x000fe200078e33ff */
[C---:B------:R-:W-:Y:S01]  /*19570*/  IMAD R31, R30.reuse, R85, R20 ;  /* 0x000000551e1f7224 */ /* 0x040fe200078e0214 */
[----:B------:R-:W-:Y:S01]  /*19580*/  IADD3.X R104, PT, PT, R95, R104, R19, P5, P6 ;  /* 0x000000685f687210 */ /* 0x000fe20002fec413 */
        /* <DEDUP_REMOVED lines=30> */
[----:B------:R-:W-:Y:S01]  /*19770*/  ISETP.GE.U32.AND.EX P3, PT, R36, R103, PT, P3 ;  /* 0x000000672400720c */ /* 0x000fe20003f66130 */
[----:B------:R-:W-:Y:S01]  /*19780*/  IMAD.WIDE.U32 R40, P0, R24, R91, R40 ;  /* 0x0000005b18287225 */ /* 0x000fe20007800028 */
[----:B------:R-:W-:Y:S02]  /*19790*/  LOP3.LUT R26, R26, 0xfffffbff, RZ, 0xc0, !PT ;  /* 0xfffffbff1a1a7812 */ /* 0x000fe400078ec0ff */
[----:B------:R-:W-:Y:S01]  /*197a0*/  SEL R19, RZ, 0x1, P3 ;  /* 0x00000001ff137807 */ /* 0x000fe20001800000 */
[----:B------:R-:W-:Y:S01]  /*197b0*/  IMAD R20, R36, R84, RZ ;  /* 0x0000005424147224 */ /* 0x000fe200078e02ff */
[----:B------:R-:W-:Y:S01]  /*197c0*/  IADD3 R39, P1, PT, R39, R40, RZ ;  /* 0x0000002827277210 */ /* 0x000fe20007f3e0ff */
[----:B------:R-:W-:Y:S01]  /*197d0*/  IMAD.MOV.U32 R120, RZ, RZ, R41 ;  /* 0x000000ffff787224 */ /* 0x000fe200078e0029 */
[----:B------:R-:W-:Y:S01]  /*197e0*/  IADD3 R28, P3, P4, R38, R22, R19 ;  /* 0x00000016261c7210 */ /* 0x000fe20007c7e013 */
[C---:B------:R-:W-:Y:S01]  /*197f0*/  IMAD R129, R46.reuse, R85, R20 ;  /* 0x000000552e817224 */ /* 0x040fe200078e0214 */
[----:B------:R-:W-:Y:S01]  /*19800*/  LOP3.LUT R19, RZ, R46, RZ, 0x33, !PT ;  /* 0x0000002eff137212 */ /* 0x000fe200078e33ff */
[----:B------:R-:W-:Y:S01]  /*19810*/  IMAD.X R121, RZ, RZ, RZ, P0 ;  /* 0x000000ffff797224 */ /* 0x000fe200000e06ff */
[----:B------:R-:W-:Y:S01]  /*19820*/  IADD3.X R30, PT, PT, R39, R23, RZ, P3, P4 ;  /* 0x00000017271e7210 */ /* 0x000fe20001fe84ff */
[----:B------:R-:W-:Y:S01]  /*19830*/  IMAD.WIDE.U32 R22, R46, R84, RZ ;  /* 0x000000542e167225 */ /* 0x000fe200078e00ff */
[----:B------:R-:W-:-:S02]  /*19840*/  LOP3.LUT R20, RZ, R36, RZ, 0x33, !PT ;  /* 0x00000024ff147212 */ /* 0x000fc400078e33ff */
[----:B------:R-:W-:Y:S01]  /*19850*/  LOP3.LUT R26, R26, 0xfffffdff, RZ, 0xc0, !PT ;  /* 0xfffffdff1a1a7812 */ /* 0x000fe200078ec0ff */
[----:B------:R-:W-:Y:S01]  /*19860*/  IMAD.IADD R129, R23, 0x1, R129 ;  /* 0x0000000117817824 */ /* 0x000fe200078e0281 */
[----:B------:R-:W-:Y:S01]  /*19870*/  ISETP.NE.AND P0, PT, R32, RZ, PT ;  /* 0x000000ff2000720c */ /* 0x000fe20003f05270 */
[----:B------:R-:W-:-:S04]  /*19880*/  IMAD.WIDE.U32 R38, R22, R86, RZ ;  /* 0x0000005616267225 */ /* 0x000fc800078e00ff */
[----:B------:R-:W-:-:S04]  /*19890*/  IMAD.WIDE.U32 R44, R129, R86, RZ ;  /* 0x00000056812c7225 */ /* 0x000fc800078e00ff */
[----:B------:R-:W-:-:S04]  /*198a0*/  IMAD.WIDE.U32 R40, R35, R92, RZ ;  /* 0x0000005c23287225 */ /* 0x000fc800078e00ff */
[----:B------:R-:W-:-:S04]  /*198b0*/  IMAD.WIDE.U32 R44, P3, R22, R87, R44 ;  /* 0x00000057162c7225 */ /* 0x000fc8000786002c */
[----:B------:R-:W-:Y:S01]  /*198c0*/  IMAD.X R113, RZ, RZ, RZ, P3 ;  /* 0x000000ffff717224 */ /* 0x000fe200018e06ff */
[----:B------:R-:W-:Y:S01]  /*198d0*/  IADD3 R23, P3, PT, R39, R44, RZ ;  /* 0x0000002c27177210 */ /* 0x000fe20007f7e0ff */
[----:B------:R-:W-:Y:S02]  /*198e0*/  IMAD.MOV.U32 R112, RZ, RZ, R45 ;  /* 0x000000ffff707224 */ /* 0x000fe400078e002d */
[----:B------:R-:W-:Y:S01]  /*198f0*/  IMAD.WIDE.U32.X R120, R35, R91, R120, P1 ;  /* 0x0000005b23787225 */ /* 0x000fe200008e0478 */
[----:B------:R-:W-:-:S03]  /*19900*/  ISETP.NE.AND P1, PT, R25, RZ, PT ;  /* 0x000000ff1900720c */ /* 0x000fc60003f25270 */
        /* <DEDUP_REMOVED lines=11> */
[----:B------:R-:W-:Y:S01]  /*199c0*/  IMAD.X R36, R30, 0x1, R115, P5 ;  /* 0x000000011e247824 */ /* 0x000fe200028e0673 */
[----:B------:R-:W-:-:S04]  /*199d0*/  ISETP.GE.U32.AND P5, PT, R27, R28, PT ;  /* 0x0000001c1b00720c */ /* 0x000fc80003fa6070 */
[----:B------:R-:W-:-:S04]  /*199e0*/  ISETP.GE.U32.AND.EX P5, PT, R36, R30, PT, P5 ;  /* 0x0000001e2400720c */ /* 0x000fc80003fa6150 */
[----:B------:R-:W-:Y:S01]  /*199f0*/  SEL R19, RZ, 0x1, P5 ;  /* 0x00000001ff137807 */ /* 0x000fe20002800000 */
[----:B------:R-:W-:-:S04]  /*19a00*/  IMAD.WIDE.U32 R24, P5, R24, R93, R40 ;  /* 0x0000005d18187225 */ /* 0x000fc800078a0028 */
[----:B------:R-:W-:Y:S01]  /*19a10*/  IMAD.X R41, RZ, RZ, RZ, P3 ;  /* 0x000000ffff297224 */ /* 0x000fe200018e06ff */
[----:B------:R-:W-:Y:S01]  /*19a20*/  IADD3 R103, P3, PT, R112, R27, RZ ;  /* 0x0000001b70677210 */ /* 0x000fe20007f7e0ff */
[----:B------:R-:W-:Y:S01]  /*19a30*/  IMAD.MOV.U32 R40, RZ, RZ, R39 ;  /* 0x000000ffff287224 */ /* 0x000fe200078e0027 */
[----:B------:R-:W-:-:S03]  /*19a40*/  IADD3 R23, P6, PT, R119, R24, RZ ;  /* 0x0000001877177210 */ /* 0x000fc60007fde0ff */
[----:B------:R-:W-:Y:S01]  /*19a50*/  IMAD.X R36, R45, 0x1, R36, P3 ;  /* 0x000000012d247824 */ /* 0x000fe200018e0624 */
[----:B------:R-:W-:Y:S01]  /*19a60*/  ISETP.GE.U32.AND P3, PT, R103, R112, PT ;  /* 0x000000706700720c */ /* 0x000fe20003f66070 */
[C---:B------:R-:W-:Y:S01]  /*19a70*/  IMAD.WIDE.U32.X R38, R129.reuse, R89, R40, P4 ;  /* 0x0000005981267225 */ /* 0x040fe200020e0428 */
[----:B------:R-:W-:Y:S02]  /*19a80*/  @P5 LOP3.LUT R26, R26, 0x200, RZ, 0xfc, !PT ;  /* 0x000002001a1a5812 */ /* 0x000fe400078efcff */
[----:B------:R-:W-:Y:S01]  /*19a90*/  ISETP.GE.U32.AND.EX P3, PT, R36, R45, PT, P3 ;  /* 0x0000002d2400720c */ /* 0x000fe20003f66130 */
[----:B------:R-:W-:-:S04]  /*19aa0*/  IMAD.WIDE.U32 R44, R129, R90, RZ ;  /* 0x0000005a812c7225 */ /* 0x000fc800078e00ff */
[----:B------:R-:W-:Y:S01]  /*19ab0*/  @P6 LOP3.LUT R26, R26, 0x400, RZ, 0xfc, !PT ;  /* 0x000004001a1a6812 */ /* 0x000fe200078efcff */
[----:B------:R-:W-:Y:S01]  /*19ac0*/  IMAD.WIDE.U32 R40, R22, R90, RZ ;  /* 0x0000005a16287225 */ /* 0x000fe200078e00ff */
[----:B------:R-:W-:Y:S02]  /*19ad0*/  IADD3 R118, P5, P6, R118, R120, R19 ;  /* 0x0000007876767210 */ /* 0x000fe40007ebe013 */
[----:B------:R-:W-:Y:S01]  /*19ae0*/  SEL R19, RZ, 0x1, P3 ;  /* 0x00000001ff137807 */ /* 0x000fe20001800000 */
[----:B------:R-:W-:Y:S01]  /*19af0*/  IMAD.WIDE.U32 R44, P3, R22, R91, R44 ;  /* 0x0000005b162c7225 */ /* 0x000fe2000786002c */
[----:B------:R-:W-:Y:S02]  /*19b00*/  IADD3.X R120, PT, PT, R23, R121, RZ, P5, P6 ;  /* 0x0000007917787210 */ /* 0x000fe40002fec4ff */
        /* <DEDUP_REMOVED lines=33> */
[----:B------:R-:W-:-:S03]  /*19d20*/  IMAD.WIDE.U32 R38, R98, R101, RZ ;  /* 0x0000006562267225 */ /* 0x000fc600078e00ff */
[----:B------:R-:W-:Y:S01]  /*19d30*/  IADD3 R97, P5, P6, R40, R32, R97 ;  /* 0x0000002028617210 */ /* 0x000fe20007ebe061 */
[----:B------:R-:W-:Y:S02]  /*19d40*/  IMAD.MOV.U32 R32, RZ, RZ, R21 ;  /* 0x000000ffff207224 */ /* 0x000fe400078e0015 */
[----:B------:R-:W-:-:S03]  /*19d50*/  IMAD.WIDE.U32 R38, P4, R100, R37, R38 ;  /* 0x0000002564267225 */ /* 0x000fc60007880026 */
        /* <DEDUP_REMOVED lines=11> */
[----:B------:R-:W-:-:S04]  /*19e10*/  IADD3 R40, P0, PT, R33, R40, RZ ;  /* 0x0000002821287210 */ /* 0x000fc80007f1e0ff */
[----:B------:R-:W-:-:S06]  /*19e20*/  P2R R30, PR, RZ, 0x1 ;  /* 0x00000001ff1e7803 */ /* 0x000fcc0000000000 */
[----:B------:R-:W-:Y:S02]  /*19e30*/  @P1 LOP3.LUT R26, R26, 0x1, RZ, 0xfc, !PT ;  /* 0x000000011a1a1812 */ /* 0x000fe400078efcff */
[----:B------:R-:W-:Y:S01]  /*19e40*/  IADD3 R95, P1, P2, R97, R32, R20 ;  /* 0x00000020615f7210 */ /* 0x000fe20007a3e014 */
[----:B------:R-:W-:Y:S01]  /*19e50*/  IMAD.WIDE.U32 R32, R37, R94, RZ ;  /* 0x0000005e25207225 */ /* 0x000fe200078e00ff */
[C---:B------:R-:W-:Y:S02]  /*19e60*/  LOP3.LUT P0, RZ, R26.reuse, 0x1, RZ, 0xc0, !PT ;  /* 0x000000011aff7812 */ /* 0x040fe4000780c0ff */
[----:B------:R-:W-:Y:S01]  /*19e70*/  IADD3.X R40, PT, PT, R113, R40, R21, P1, P2 ;  /* 0x0000002871287210 */ /* 0x000fe20000fe4415 */
[----:B------:R-:W-:Y:S01]  /*19e80*/  IMAD.WIDE.U32 R20, R101, R94, RZ ;  /* 0x0000005e65147225 */ /* 0x000fe200078e00ff */
[----:B------:R-:W-:-:S03]  /*19e90*/  LOP3.LUT R26, R26, 0xffffffef, RZ, 0xc0, !PT ;  /* 0xffffffef1a1a7812 */ /* 0x000fc600078ec0ff */
        /* <DEDUP_REMOVED lines=56> */
[----:B------:R-:W-:-:S03]  /*1a220*/  IMAD.MOV.U32 R40, RZ, RZ, R21 ;  /* 0x000000ffff287224 */ /* 0x000fc600078e0015 */
        /* <DEDUP_REMOVED lines=8> */
[----:B------:R-:W-:Y:S01]  /*1a2b0*/  IADD3.X R102, PT, PT, R95, R45, RZ, P5, P6 ;  /* 0x0000002d5f667210 */ /* 0x000fe20002fec4ff */
[----:B------:R-:W-:Y:S01]  /*1a2c0*/  IMAD.X R45, RZ, RZ, RZ, P0 ;  /* 0x000000ffff2d7224 */ /* 0x000fe200000e06ff */
[----:B------:R-:W-:Y:S01]  /*1a2d0*/  ISETP.NE.AND P0, PT, R30, RZ, PT ;  /* 0x000000ff1e00720c */ /* 0x000fe20003f05270 */
[----:B------:R-:W-:Y:S01]  /*1a2e0*/  IMAD.WIDE.U32.X R40, R37, R37, R40, P2 ;  /* 0x0000002525287225 */ /* 0x000fe200010e0428 */
[----:B------:R-:W-:-:S02]  /*1a2f0*/  LOP3.LUT P5, RZ, R26, 0x40, RZ, 0xc0, !PT ;  /* 0x000000401aff7812 */ /* 0x000fc400078ac0ff */
[C---:B------:R-:W-:Y:S01]  /*1a300*/  LOP3.LUT P6, RZ, R26.reuse, 0x20, RZ, 0xc0, !PT ;  /* 0x000000201aff7812 */ /* 0x040fe200078cc0ff */
[----:B------:R-:W-:Y:S01]  /*1a310*/  IMAD.WIDE.U32.X R44, R99, R53, R44, P0 ;  /* 0x00000035632c7225 */ /* 0x000fe200000e042c */
[----:B------:R-:W-:Y:S02]  /*1a320*/  LOP3.LUT R26, R26, 0xfffffff7, RZ, 0xc0, !PT ;  /* 0xfffffff71a1a7812 */ /* 0x000fe400078ec0ff */
        /* <DEDUP_REMOVED lines=46> */
[C---:B------:R-:W-:Y:S02]  /*1a610*/  IMAD R41, R109.reuse, R85, R30 ;  /* 0x000000556d297224 */ /* 0x040fe400078e021e */
[----:B------:R-:W-:Y:S01]  /*1a620*/  IMAD.WIDE.U32 R30, R109, R84, RZ ;  /* 0x000000546d1e7225 */ /* 0x000fe200078e00ff */
[----:B------:R-:W-:-:S03]  /*1a630*/  @P5 LOP3.LUT R26, R26, 0x1, RZ, 0xfc, !PT ;  /* 0x000000011a1a5812 */ /* 0x000fc600078efcff */
        /* <DEDUP_REMOVED lines=8> */
[C---:B------:R-:W-:Y:S01]  /*1a6c0*/  IMAD.WIDE.U32.X R44, R31.reuse, R87, R94, P1 ;  /* 0x000000571f2c7225 */ /* 0x040fe200008e045e */
[----:B------:R-:W-:Y:S02]  /*1a6d0*/  LOP3.LUT R94, RZ, R112, RZ, 0x33, !PT ;  /* 0x00000070ff5e7212 */ /* 0x000fe400078e33ff */
[----:B------:R-:W-:Y:S01]  /*1a6e0*/  ISETP.GT.U32.AND P1, PT, R40, R41, PT ;  /* 0x000000292800720c */ /* 0x000fe20003f24070 */
        /* <DEDUP_REMOVED lines=76> */
[----:B------:R-:W-:Y:S01]  /*1abb0*/  IMAD.X R21, RZ, RZ, RZ, P4 ;  /* 0x000000ffff157224 */ /* 0x000fe200020e06ff */
[----:B------:R-:W-:Y:S02]  /*1abc0*/  IADD3.X R44, PT, PT, R45, R41, RZ, P5, P6 ;  /* 0x000000292d2c7210 */ /* 0x000fe40002fec4ff */
[----:B------:R-:W-:-:S02]  /*1abd0*/  LOP3.LUT P5, RZ, R26, 0x8, RZ, 0xc0, !PT ;  /* 0x000000081aff7812 */ /* 0x000fc400078ac0ff */
[----:B------:R-:W-:-:S03]  /*1abe0*/  LOP3.LUT P6, RZ, R26, 0x4, RZ, 0xc0, !PT ;  /* 0x000000041aff7812 */ /* 0x000fc600078cc0ff */
[----:B------:R-:W-:Y:S01]  /*1abf0*/  IMAD.X R41, RZ, RZ, RZ, P5 ;  /* 0x000000ffff297224 */ /* 0x000fe200028e06ff */
[----:B------:R-:W-:Y:S01]  /*1ac00*/  ISETP.GE.U32.AND P5, PT, R96, R20, PT ;  /* 0x000000146000720c */ /* 0x000fe20003fa6070 */
[----:B------:R-:W-:Y:S02]  /*1ac10*/  IMAD.MOV.U32 R20, RZ, RZ, R39 ;  /* 0x000000ffff147224 */ /* 0x000fe400078e0027 */
[----:B------:R-:W-:Y:S01]  /*1ac20*/  IMAD.WIDE.U32.X R40, R37, R53, R40, P6 ;  /* 0x0000003525287225 */ /* 0x000fe200030e0428 */
[----:B------:R-:W-:-:S03]  /*1ac30*/  ISETP.GE.U32.AND.EX P5, PT, R97, R99, PT, P5 ;  /* 0x000000636100720c */ /* 0x000fc60003fa6150 */
[----:B------:R-:W-:Y:S01]  /*1ac40*/  IMAD.WIDE.U32.X R38, R53, R53, R20, P3 ;  /* 0x0000003535267225 */ /* 0x000fe200018e0414 */
[----:B------:R-:W-:-:S03]  /*1ac50*/  SEL R37, RZ, 0x1, P5 ;  /* 0x00000001ff257807 */ /* 0x000fc60002800000 */
[----:B------:R-:W-:Y:S01]  /*1ac60*/  IMAD.MOV.U32 R20, RZ, RZ, R19 ;  /* 0x000000ffff147224 */ /* 0x000fe200078e0013 */
[----:B------:R-:W-:-:S04]  /*1ac70*/  IADD3 R37, P5, P6, R95, R40, R37 ;  /* 0x000000285f257210 */ /* 0x000fc80007ebe025 */
[----:B------:R-:W-:Y:S02]  /*1ac80*/  IADD3.X R50, PT, PT, R57, R41, RZ, P5, P6 ;  /* 0x0000002939327210 */ /* 0x000fe40002fec4ff */
[----:B------:R-:W-:Y:S02]  /*1ac90*/  LOP3.LUT P6, RZ, R26, 0x1, RZ, 0xc0, !PT ;  /* 0x000000011aff7812 */ /* 0x000fe400078cc0ff */
[----:B------:R-:W-:-:S03]  /*1aca0*/  ISETP.GE.U32.AND P3, PT, R37, R95, PT ;  /* 0x0000005f2500720c */ /* 0x000fc60003f66070 */
[----:B------:R-:W-:Y:S01]  /*1acb0*/  IMAD.X R21, RZ, RZ, RZ, P6 ;  /* 0x000000ffff157224 */ /* 0x000fe200030e06ff */
[----:B------:R-:W-:Y:S01]  /*1acc0*/  ISETP.GE.U32.AND.EX P3, PT, R50, R57, PT, P3 ;  /* 0x000000393200720c */ /* 0x000fe20003f66130 */
[----:B------:R-:W-:Y:S01]  /*1acd0*/  IMAD.WIDE.U32.X R20, R48, R93, R20, P0 ;  /* 0x0000005d30147225 */ /* 0x000fe200000e0414 */
[----:B------:R-:W-:Y:S02]  /*1ace0*/  ISETP.GE.U32.AND P0, PT, R98, R117, PT ;  /* 0x000000756200720c */ /* 0x000fe40003f06070 */
[----:B------:R-:W-:Y:S02]  /*1acf0*/  SEL R109, RZ, 0x1, P3 ;  /* 0x00000001ff6d7807 */ /* 0x000fe40001800000 */
[----:B------:R-:W-:Y:S01]  /*1ad00*/  ISETP.GE.U32.AND.EX P0, PT, R119, R18, PT, P0 ;  /* 0x000000127700720c */ /* 0x000fe20003f06100 */
[----:B------:R-:W-:Y:S01]  /*1ad10*/  IMAD R18, R101, R84, RZ ;  /* 0x0000005465127224 */ /* 0x000fe200078e02ff */
[----:B------:R-:W-:Y:S02]  /*1ad20*/  IADD3 R109, P3, PT, R109, R38, RZ ;  /* 0x000000266d6d7210 */ /* 0x000fe40007f7e0ff */
[----:B------:R-:W-:Y:S01]  /*1ad30*/  SEL R19, RZ, 0x1, P0 ;  /* 0x00000001ff137807 */ /* 0x000fe20000000000 */
[----:B------:R-:W-:-:S02]  /*1ad40*/  IMAD R125, R102, R85, R18 ;  /* 0x00000055667d7224 */ /* 0x000fc400078e0212 */
[----:B------:R-:W-:Y:S01]  /*1ad50*/  IMAD.X R53, RZ, RZ, R39, P3 ;  /* 0x000000ffff357224 */ /* 0x000fe200018e0627 */
[----:B------:R-:W-:Y:S01]  /*1ad60*/  IADD3 R32, P0, PT, R19, R20, RZ ;  /* 0x0000001413207210 */ /* 0x000fe20007f1e0ff */
[----:B------:R-:W-:Y:S02]  /*1ad70*/  IMAD.X R19, RZ, RZ, RZ, P2 ;  /* 0x000000ffff137224 */ /* 0x000fe400010e06ff */
[----:B------:R-:W-:-:S04]  /*1ad80*/  IMAD.WIDE.U32 R38, R102, R84, RZ ;  /* 0x0000005466267225 */ /* 0x000fc800078e00ff */
[----:B------:R-:W-:Y:S01]  /*1ad90*/  IMAD.X R40, RZ, RZ, R21, P0 ;  /* 0x000000ffff287224 */ /* 0x000fe200000e0615 */
[----:B------:R-:W-:Y:S01]  /*1ada0*/  ISETP.NE.U32.AND P0, PT, R32, RZ, PT ;  /* 0x000000ff2000720c */ /* 0x000fe20003f05070 */
[----:B------:R-:W-:Y:S02]  /*1adb0*/  IMAD.IADD R125, R39, 0x1, R125 ;  /* 0x00000001277d7824 */ /* 0x000fe400078e027d */
[----:B------:R-:W-:Y:S01]  /*1adc0*/  IMAD.MOV.U32 R18, RZ, RZ, R33 ;  /* 0x000000ffff127224 */ /* 0x000fe200078e0021 */
[----:B------:R-:W-:Y:S01]  /*1add0*/  ISETP.NE.AND.EX P2, PT, R40, RZ, PT, P0 ;  /* 0x000000ff2800720c */ /* 0x000fe20003f45300 */
[----:B------:R-:W-:Y:S01]  /*1ade0*/  IMAD.WIDE.U32 R20, R125, R86, RZ ;  /* 0x000000567d147225 */ /* 0x000fe200078e00ff */
[----:B------:R-:W-:-:S03]  /*1adf0*/  LOP3.LUT R33, RZ, R102, RZ, 0x33, !PT ;  /* 0x00000066ff217212 */ /* 0x000fc600078e33ff */
        /* <DEDUP_REMOVED lines=28> */
.L_x_458:
[----:B------:R-:W-:Y:S05]  /*1afc0*/  BSYNC.RECONVERGENT B1 ;  /* 0x0000000000017941 */ /* 0x000fea0003800200 */
.L_x_457:
[----:B------:R-:W-:Y:S01]  /*1afd0*/  ISETP.GT.U32.AND P2, PT, R30, R33, PT ;  /* 0x000000211e00720c */ /* 0x000fe20003f44070 */
[----:B------:R-:W-:Y:S01]  /*1afe0*/  IMAD.WIDE.U32 R32, R125, R88, RZ ;  /* 0x000000587d207225 */ /* 0x000fe200078e00ff */
[----:B------:R-:W-:Y:S01]  /*1aff0*/  IADD3 R30, P1, PT, R31, R20, RZ ;  /* 0x000000141f1e7210 */ /* 0x000fe20007f3e0ff */
[----:B------:R-:W-:Y:S01]  /*1b000*/  BSSY.RECONVERGENT B1, `(.L_x_459) ;  /* 0x0000030000017945 */ /* 0x000fe20003800200 */
[----:B------:R-:W-:Y:S01]  /*1b010*/  LOP3.LUT R101, RZ, R101, RZ, 0x33, !PT ;  /* 0x00000065ff657212 */ /* 0x000fe200078e33ff */
[----:B------:R-:W-:Y:S01]  /*1b020*/  IMAD.X R31, RZ, RZ, RZ, P0 ;  /* 0x000000ffff1f7224 */ /* 0x000fe200000e06ff */
[----:B------:R-:W-:Y:S01]  /*1b030*/  IADD3 R57, P0, PT, R115, R94, RZ ;  /* 0x0000005e73397210 */ /* 0x000fe20007f1e0ff */
[----:B------:R-:W-:Y:S01]  /*1b040*/  IMAD.WIDE.U32 R40, R38, R88, RZ ;  /* 0x0000005826287225 */ /* 0x000fe200078e00ff */
[----:B------:R-:W-:Y:S02]  /*1b050*/  ISETP.GT.U32.AND.EX P2, PT, R30, R101, PT, P2 ;  /* 0x000000651e00720c */ /* 0x000fe40003f44120 */
[----:B------:R-:W-:Y:S01]  /*1b060*/  LOP3.LUT R26, R26, 0xfffffffd, RZ, 0xc0, !PT ;  /* 0xfffffffd1a1a7812 */ /* 0x000fe200078ec0ff */
[----:B------:R-:W-:Y:S01]  /*1b070*/  IMAD.MOV.U32 R30, RZ, RZ, R21 ;  /* 0x000000ffff1e7224 */ /* 0x000fe200078e0015 */
[----:B------:R-:W-:Y:S01]  /*1b080*/  SEL R45, RZ, 0x1, !P2 ;  /* 0x00000001ff2d7807 */ /* 0x000fe20005000000 */
[----:B------:R-:W-:Y:S01]  /*1b090*/  IMAD.X R102, R113, 0x1, R44, P0 ;  /* 0x0000000171667824 */ /* 0x000fe200000e062c */
[----:B------:R-:W-:Y:S01]  /*1b0a0*/  ISETP.GE.U32.AND P0, PT, R57, R94, PT ;  /* 0x0000005e3900720c */ /* 0x000fe20003f06070 */
[----:B------:R-:W-:-:S03]  /*1b0b0*/  IMAD.WIDE.U32.X R30, R125, R87, R30, P1 ;  /* 0x000000577d1e7225 */ /* 0x000fc600008e041e */
        /* <DEDUP_REMOVED lines=8> */
[----:B------:R-:W-:Y:S02]  /*1b140*/  IADD3.X R30, PT, PT, R95, R31, RZ, P0, P2 ;  /* 0x0000001f5f1e7210 */ /* 0x000fe400007e44ff */
[----:B------:R-:W-:-:S04]  /*1b150*/  IADD3 R55, P0, PT, R55, R18, RZ ;  /* 0x0000001237377210 */ /* 0x000fc80007f1e0ff */
[----:B------:R-:W-:Y:S01]  /*1b160*/  ISETP.NE.U32.AND P2, PT, R55, RZ, PT ;  /* 0x000000ff3700720c */ /* 0x000fe20003f45070 */
[----:B------:R-:W-:Y:S01]  /*1b170*/  IMAD.X R40, RZ, RZ, R19, P0 ;  /* 0x000000ffff287224 */ /* 0x000fe200000e0613 */
[----:B------:R-:W-:Y:S01]  /*1b180*/  IADD3 R114, P0, PT, R41, R114, RZ ;  /* 0x0000007229727210 */ /* 0x000fe20007f1e0ff */
[----:B------:R-:W-:-:S03]  /*1b190*/  IMAD.WIDE.U32.X R18, R125, R89, R20, P1 ;  /* 0x000000597d127225 */ /* 0x000fc600008e0414 */
        /* <DEDUP_REMOVED lines=22> */
.L_x_460:
[----:B------:R-:W-:Y:S05]  /*1b300*/  BSYNC.RECONVERGENT B1 ;  /* 0x0000000000017941 */ /* 0x000fea0003800200 */
.L_x_459:
[----:B------:R-:W-:Y:S01]  /*1b310*/  IADD3 R39, P0, PT, R21, R32, RZ ;  /* 0x0000002015277210 */ /* 0x000fe20007f1e0ff */
[----:B------:R-:W-:Y:S01]  /*1b320*/  BSSY.RECONVERGENT B1, `(.L_x_461) ;  /* 0x0000342000017945 */ /* 0x000fe20003800200 */
[C---:B------:R-:W-:Y:S02]  /*1b330*/  LOP3.LUT P5, RZ, R26.reuse, 0x200, RZ, 0xc0, !PT ;  /* 0x000002001aff7812 */ /* 0x040fe400078ac0ff */
[C---:B------:R-:W-:Y:S02]  /*1b340*/  LOP3.LUT P4, RZ, R26.reuse, 0x400, RZ, 0xc0, !PT ;  /* 0x000004001aff7812 */ /* 0x040fe4000788c0ff */
[----:B------:R-:W-:-:S07]  /*1b350*/  LOP3.LUT R26, R26, 0xfffffffe, RZ, 0xc0, !PT ;  /* 0xfffffffe1a1a7812 */ /* 0x000fce00078ec0ff */
[----:B------:R-:W-:Y:S02]  /*1b360*/  @P0 LOP3.LUT R26, R26, 0x1, RZ, 0xfc, !PT ;  /* 0x000000011a1a0812 */ /* 0x000fe400078efcff */
[----:B------:R-:W-:Y:S02]  /*1b370*/  IADD3 R104, P0, P1, R20, R18, R31 ;  /* 0x0000001214687210 */ /* 0x000fe4000791e01f */
[----:B------:R-:W-:Y:S02]  /*1b380*/  LOP3.LUT P3, RZ, R26, 0x80, RZ, 0xc0, !PT ;  /* 0x000000801aff7812 */ /* 0x000fe4000786c0ff */
        /* <DEDUP_REMOVED lines=66> */
[----:B------:R-:W-:Y:S02]  /*1b7b0*/  ISETP.GE.U32.AND P0, PT, R97, R20, PT ;  /* 0x000000146100720c */ /* 0x000fe40003f06070 */
[----:B------:R-:W-:Y:S02]  /*1b7c0*/  SHF.L.U64.HI R20, R48, 0x1, R55 ;  /* 0x0000000130147819 */ /* 0x000fe40000010237 */
        /* <DEDUP_REMOVED lines=50> */
[----:B------:R-:W-:-:S05]  /*1baf0*/  IADD3 R41, P1, PT, R18, R48, RZ ;  /* 0x0000003012297210 */ /* 0x000fca0007f3e0ff */
[----:B------:R-:W-:Y:S01]  /*1bb00*/  IMAD.X R30, R19, 0x1, R55, P1 ;  /* 0x00000001131e7824 */ /* 0x000fe200008e0637 */
[----:B------:R-:W-:-:S04]  /*1bb10*/  ISETP.GE.U32.AND P1, PT, R41, R18, PT ;  /* 0x000000122900720c */ /* 0x000fc80003f26070 */
[----:B------:R-:W-:Y:S02]  /*1bb20*/  ISETP.GE.U32.AND.EX P1, PT, R30, R19, PT, P1 ;  /* 0x000000131e00720c */ /* 0x000fe40003f26110 */
[----:B------:R-:W-:Y:S02]  /*1bb30*/  SEL R19, R20, R99, P0 ;  /* 0x0000006314137207 */ /* 0x000fe40000000000 */
[----:B------:R-:W-:Y:S02]  /*1bb40*/  SEL R18, RZ, 0x1, P1 ;  /* 0x00000001ff127807 */ /* 0x000fe40000800000 */
[----:B------:R-:W-:Y:S02]  /*1bb50*/  SEL R20, R21, R42, P0 ;  /* 0x0000002a15147207 */ /* 0x000fe40000000000 */
        /* <DEDUP_REMOVED lines=16> */
[----:B------:R-:W-:Y:S01]  /*1bc60*/  SEL R32, R32, R34, P0 ;  /* 0x0000002220207207 */ /* 0x000fe20000000000 */
[----:B------:R-:W-:Y:S01]  /*1bc70*/  IMAD.MOV.U32 R34, RZ, RZ, R23 ;  /* 0x000000ffff227224 */ /* 0x000fe200078e0017 */
        /* <DEDUP_REMOVED lines=10> */
[C---:B------:R-:W-:Y:S02]  /*1bd20*/  IADD3 R95, P0, PT, R20.reuse, R54, RZ ;  /* 0x00000036145f7210 */ /* 0x040fe40007f1e0ff */
        /* <DEDUP_REMOVED lines=26> */
[----:B------:R-:W-:Y:S01]  /*1bed0*/  ISETP.LT.U32.OR.EX P0, PT, R31, R32, !P0, P1 ;  /* 0x000000201f00720c */ /* 0x000fe20004701510 */
[----:B------:R-:W-:Y:S01]  /*1bee0*/  IMAD.X R31, RZ, RZ, RZ, P5 ;  /* 0x000000ffff1f7224 */ /* 0x000fe200028e06ff */
[----:B------:R-:W-:Y:S02]  /*1bef0*/  IADD3 R18, P1, PT, R18, R19, RZ ;  /* 0x0000001312127210 */ /* 0x000fe40007f3e0ff */
[----:B------:R-:W-:Y:S02]  /*1bf00*/  LOP3.LUT P5, RZ, R26, 0x100, RZ, 0xc0, !PT ;  /* 0x000001001aff7812 */ /* 0x000fe400078ac0ff */
[----:B------:R-:W-:Y:S01]  /*1bf10*/  ISETP.GE.U32.AND P2, PT, R95, R18, PT ;  /* 0x000000125f00720c */ /* 0x000fe20003f46070 */
[----:B------:R-:W-:Y:S01]  /*1bf20*/  IMAD.X R19, RZ, RZ, RZ, P1 ;  /* 0x000000ffff137224 */ /* 0x000fe200008e06ff */
[----:B------:R-:W-:Y:S02]  /*1bf30*/  IADD3 R97, P1, PT, -R18, R95, RZ ;  /* 0x0000005f12617210 */ /* 0x000fe40007f3e1ff */
[----:B------:R-:W-:-:S03]  /*1bf40*/  LOP3.LUT R26, R26, 0xfffffff7, RZ, 0xc0, !PT ;  /* 0xfffffff71a1a7812 */ /* 0x000fc600078ec0ff */
[----:B------:R-:W-:Y:S01]  /*1bf50*/  IMAD.X R96, R94, 0x1, ~R19, P1 ;  /* 0x000000015e607824 */ /* 0x000fe200008e0e13 */
[----:B------:R-:W-:-:S04]  /*1bf60*/  ISETP.GE.U32.AND P1, PT, R97, R92, PT ;  /* 0x0000005c6100720c */ /* 0x000fc80003f26070 */
[----:B------:R-:W-:-:S04]  /*1bf70*/  ISETP.GE.U32.AND.EX P1, PT, R96, R93, PT, P1 ;  /* 0x0000005d6000720c */ /* 0x000fc80003f26110 */
[----:B------:R-:W-:-:S04]  /*1bf80*/  ISETP.GE.U32.AND.EX P1, PT, R94, R19, P1, P2 ;  /* 0x000000135e00720c */ /* 0x000fc80000f26120 */
[----:B------:R-:W-:Y:S02]  /*1bf90*/  PLOP3.LUT P0, PT, P0, P1, PT, 0xf8, 0x8f ;  /* 0x00000000008f781c */ /* 0x000fe40000703f70 */
[----:B------:R-:W-:Y:S02]  /*1bfa0*/  IADD3 R20, P1, PT, R21, -R88, RZ ;  /* 0x8000005815147210 */ /* 0x000fe40007f3e0ff */
[----:B------:R-:W-:Y:S02]  /*1bfb0*/  SEL R18, R86, RZ, P0 ;  /* 0x000000ff56127207 */ /* 0x000fe40000000000 */
[----:B------:R-:W-:Y:S01]  /*1bfc0*/  SEL R19, R87, RZ, P0 ;  /* 0x000000ff57137207 */ /* 0x000fe20000000000 */
[----:B------:R-:W-:Y:S01]  /*1bfd0*/  IMAD.X R21, R22, 0x1, ~R89, P1 ;  /* 0x0000000116157824 */ /* 0x000fe200008e0e59 */
[----:B------:R-:W-:Y:S02]  /*1bfe0*/  IADD3 R18, P1, PT, -R18, R41, RZ ;  /* 0x0000002912127210 */ /* 0x000fe40007f3e1ff */
[----:B------:R-:W-:-:S02]  /*1bff0*/  SEL R20, R20, R43, P0 ;  /* 0x0000002b14147207 */ /* 0x000fc40000000000 */
[----:B------:R-:W-:Y:S01]  /*1c000*/  SEL R21, R21, R24, P0 ;  /* 0x0000001815157207 */ /* 0x000fe20000000000 */
[----:B------:R-:W-:Y:S02]  /*1c010*/  IMAD.X R19, R30, 0x1, ~R19, P1 ;  /* 0x000000011e137824 */ /* 0x000fe400008e0e13 */
[----:B------:R-:W-:Y:S02]  /*1c020*/  IMAD.MOV.U32 R30, RZ, RZ, R25 ;  /* 0x000000ffff1e7224 */ /* 0x000fe400078e0019 */
[----:B------:R-:W-:-:S04]  /*1c030*/  IMAD.WIDE.U32 R40, R19, R18, RZ ;  /* 0x0000001213287225 */ /* 0x000fc800078e00ff */
[----:B------:R-:W-:-:S04]  /*1c040*/  IMAD.WIDE.U32 R22, R19, R20, RZ ;  /* 0x0000001413167225 */ /* 0x000fc800078e00ff */
[----:B------:R-:W-:-:S04]  /*1c050*/  IMAD.WIDE.U32 R40, P1, R18, R19, R40 ;  /* 0x0000001312287225 */ /* 0x000fc80007820028 */
[----:B------:R-:W-:-:S04]  /*1c060*/  IMAD.WIDE.U32 R100, R18, R18, RZ ;  /* 0x0000001212647225 */ /* 0x000fc800078e00ff */
[----:B------:R-:W-:Y:S01]  /*1c070*/  IMAD.WIDE.U32.X R30, R35, R93, R30, P4 ;  /* 0x0000005d231e7225 */ /* 0x000fe200020e041e */
[----:B------:R-:W-:-:S03]  /*1c080*/  IADD3 R119, P2, PT, R101, R40, RZ ;  /* 0x0000002865777210 */ /* 0x000fc60007f5e0ff */
[----:B------:R-:W-:Y:S02]  /*1c090*/  IMAD.X R35, RZ, RZ, RZ, P3 ;  /* 0x000000ffff237224 */ /* 0x000fe400018e06ff */
[----:B------:R-:W-:-:S04]  /*1c0a0*/  IMAD.WIDE.U32 R22, P3, R21, R18, R22 ;  /* 0x0000001215167225 */ /* 0x000fc80007860016 */
[----:B------:R-:W-:Y:S02]  /*1c0b0*/  IMAD.MOV.U32 R24, RZ, RZ, R41 ;  /* 0x000000ffff187224 */ /* 0x000fe400078e0029 */
[----:B------:R-:W-:-:S04]  /*1c0c0*/  IMAD.WIDE.U32 R40, R21, R18, RZ ;  /* 0x0000001215287225 */ /* 0x000fc800078e00ff */
[----:B------:R-:W-:Y:S02]  /*1c0d0*/  IMAD.X R25, RZ, RZ, RZ, P1 ;  /* 0x000000ffff197224 */ /* 0x000fe400008e06ff */
[----:B------:R-:W-:Y:S01]  /*1c0e0*/  IMAD.WIDE.U32 R40, P1, R20, R19, R40 ;  /* 0x0000001314287225 */ /* 0x000fe20007820028 */
[----:B------:R-:W-:-:S03]  /*1c0f0*/  @P3 LOP3.LUT R26, R26, 0x8, RZ, 0xfc, !PT ;  /* 0x000000081a1a3812 */ /* 0x000fc600078efcff */
[----:B------:R-:W-:Y:S01]  /*1c100*/  IMAD.WIDE.U32.X R42, R19, R19, R24, P2 ;  /* 0x00000013132a7225 */ /* 0x000fe200010e0418 */
[----:B------:R-:W-:-:S03]  /*1c110*/  LOP3.LUT R26, R26, 0xfffffffb, RZ, 0xc0, !PT ;  /* 0xfffffffb1a1a7812 */ /* 0x000fc600078ec0ff */
[----:B------:R-:W-:-:S04]  /*1c120*/  IMAD.WIDE.U32 R24, R20, R18, RZ ;  /* 0x0000001214187225 */ /* 0x000fc800078e00ff */
[----:B------:R-:W-:Y:S01]  /*1c130*/  IMAD.WIDE.U32 R44, R18, R20, RZ ;  /* 0x00000014122c7225 */ /* 0x000fe200078e00ff */
[----:B------:R-:W-:-:S03]  /*1c140*/  IADD3 R112, P2, PT, R25, R40, RZ ;  /* 0x0000002819707210 */ /* 0x000fc60007f5e0ff */
[----:B------:R-:W-:Y:S01]  /*1c150*/  IMAD.WIDE.U32.X R34, R129, R93, R34, P5 ;  /* 0x0000005d81227225 */ /* 0x000fe200028e0422 */
[----:B------:R-:W-:Y:S02]  /*1c160*/  IADD3 R117, P6, PT, R45, R22, RZ ;  /* 0x000000162d757210 */ /* 0x000fe40007fde0ff */
[----:B------:R-:W-:-:S04]  /*1c170*/  IADD3 R115, P3, P4, R24, R44, R42 ;  /* 0x0000002c18737210 */ /* 0x000fc80007c7e02a */
[----:B------:R-:W-:Y:S02]  /*1c180*/  IADD3.X R117, PT, PT, R112, R117, R43, P3, P4 ;  /* 0x0000007570757210 */ /* 0x000fe40001fe842b */
[----:B------:R-:W-:-:S04]  /*1c190*/  ISETP.GE.U32.AND P3, PT, R123, R118, PT ;  /* 0x000000767b00720c */ /* 0x000fc80003f66070 */
[----:B------:R-:W-:Y:S02]  /*1c1a0*/  ISETP.GE.U32.AND.EX P3, PT, R127, R120, PT, P3 ;  /* 0x000000787f00720c */ /* 0x000fe40003f66130 */
[----:B------:R-:W-:Y:S02]  /*1c1b0*/  @P6 LOP3.LUT R26, R26, 0x4, RZ, 0xfc, !PT ;  /* 0x000000041a1a6812 */ /* 0x000fe400078efcff */
        /* <DEDUP_REMOVED lines=15> */
[----:B------:R-:W-:Y:S01]  /*1c2b0*/  @P3 IMAD.X R47, RZ, RZ, R47, P4 ;  /* 0x000000ffff2f3224 */ /* 0x000fe200020e062f */
[----:B------:R-:W-:Y:S01]  /*1c2c0*/  IADD3 R29, P3, PT, R29, R46, RZ ;  /* 0x0000002e1d1d7210 */ /* 0x000fe20007f7e0ff */
[----:B------:R-:W-:-:S04]  /*1c2d0*/  IMAD R25, R114, R85, R22 ;  /* 0x0000005572197224 */ /* 0x000fc800078e0216 */
[----:B------:R-:W-:Y:S01]  /*1c2e0*/  IMAD.X R30, R106, 0x1, R107, P3 ;  /* 0x000000016a1e7824 */ /* 0x000fe200018e066b */
[----:B------:R-:W-:-:S04]  /*1c2f0*/  ISETP.GE.U32.AND P3, PT, R29, R46, PT ;  /* 0x0000002e1d00720c */ /* 0x000fc80003f66070 */
        /* <DEDUP_REMOVED lines=79> */
[----:B------:R-:W-:Y:S01]  /*1c7f0*/  IMAD.MOV.U32 R42, RZ, RZ, R41 ;  /* 0x000000ffff2a7224 */ /* 0x000fe200078e0029 */
[----:B------:R-:W-:Y:S01]  /*1c800*/  LOP3.LUT R26, R26, 0xfffffffe, RZ, 0xc0, !PT ;  /* 0xfffffffe1a1a7812 */ /* 0x000fe200078ec0ff */
[----:B------:R-:W-:Y:S01]  /*1c810*/  IMAD.MOV.U32 R44, RZ, RZ, R23 ;  /* 0x000000ffff2c7224 */ /* 0x000fe200078e0017 */
        /* <DEDUP_REMOVED lines=10> */
[----:B------:R-:W-:Y:S01]  /*1c8c0*/  IMAD.WIDE.U32.X R44, R21, R19, R44, P6 ;  /* 0x00000013152c7225 */ /* 0x000fe200030e042c */
[----:B------:R-:W-:-:S04]  /*1c8d0*/  IADD3 R101, P1, PT, R43, R24, RZ ;  /* 0x000000182b657210 */ /* 0x000fc80007f3e0ff */
[----:B------:R-:W-:Y:S02]  /*1c8e0*/  IADD3.X R101, PT, PT, R101, R41, RZ, P2, P4 ;  /* 0x0000002965657210 */ /* 0x000fe400017e84ff */
[----:B------:R-:W-:-:S04]  /*1c8f0*/  IADD3 R22, P2, PT, R113, -R90, RZ ;  /* 0x8000005a71167210 */ /* 0x000fc80007f5e0ff */
        /* <DEDUP_REMOVED lines=20> */
[----:B------:R-:W-:-:S03]  /*1ca40*/  IMAD.MOV.U32 R44, RZ, RZ, R43 ;  /* 0x000000ffff2c7224 */ /* 0x000fc600078e002b */
        /* <DEDUP_REMOVED lines=16> */
[----:B------:R-:W-:-:S04]  /*1cb50*/  IMAD.WIDE.U32 R40, P3, R25, R20, R40 ;  /* 0x0000001419287225 */ /* 0x000fc80007860028 */
[----:B------:R-:W-:Y:S01]  /*1cb60*/  IMAD.WIDE.U32.X R42, R23, R21, R42, P1 ;  /* 0x00000015172a7225 */ /* 0x000fe200008e042a */
[----:B------:R-:W-:-:S03]  /*1cb70*/  ISETP.GE.U32.AND P1, PT, R127, R101, PT ;  /* 0x000000657f00720c */ /* 0x000fc60003f26070 */
[----:B------:R-:W-:Y:S01]  /*1cb80*/  IMAD.WIDE.U32 R44, R20, R24, RZ ;  /* 0x00000018142c7225 */ /* 0x000fe200078e00ff */
[----:B------:R-:W-:-:S03]  /*1cb90*/  ISETP.GE.U32.AND.EX P1, PT, R110, R113, PT, P1 ;  /* 0x000000716e00720c */ /* 0x000fc60003f26110 */
[----:B------:R-:W-:Y:S01]  /*1cba0*/  IMAD.WIDE.U32 R96, R23, R18, RZ ;  /* 0x0000001217607225 */ /* 0x000fe200078e00ff */
[----:B------:R-:W-:Y:S02]  /*1cbb0*/  SEL R95, RZ, 0x1, P1 ;  /* 0x00000001ff5f7807 */ /* 0x000fe40000800000 */
[----:B------:R-:W-:Y:S02]  /*1cbc0*/  @P3 LOP3.LUT R26, R26, 0x1, RZ, 0xfc, !PT ;  /* 0x000000011a1a3812 */ /* 0x000fe400078efcff */
[----:B------:R-:W-:Y:S02]  /*1cbd0*/  IADD3 R45, P1, PT, R45, R40, RZ ;  /* 0x000000282d2d7210 */ /* 0x000fe40007f3e0ff */
[----:B------:R-:W-:Y:S01]  /*1cbe0*/  IADD3 R44, P3, P4, R44, R42, R95 ;  /* 0x0000002a2c2c7210 */ /* 0x000fe20007c7e05f */
[----:B------:R-:W-:-:S03]  /*1cbf0*/  IMAD.WIDE.U32 R94, R22, R18, RZ ;  /* 0x00000012165e7225 */ /* 0x000fc600078e00ff */
        /* <DEDUP_REMOVED lines=35> */
[----:B------:R-:W-:Y:S01]  /*1ce30*/  IMAD.WIDE.U32 R46, R22, R24, RZ ;  /* 0x00000018162e7225 */ /* 0x000fe200078e00ff */
[----:B------:R-:W-:-:S03]  /*1ce40*/  LOP3.LUT P6, RZ, R26, 0x2, RZ, 0xc0, !PT ;  /* 0x000000021aff7812 */ /* 0x000fc600078cc0ff */
[----:B------:R-:W-:-:S03]  /*1ce50*/  IMAD.WIDE.U32.X R42, R25, R19, R42, P2 ;  /* 0x00000013192a7225 */ /* 0x000fc600010e042a */
[----:B------:R-:W-:Y:S01]  /*1ce60*/  IADD3 R121, P0, PT, R44, R42, RZ ;  /* 0x0000002a2c797210 */ /* 0x000fe20007f1e0ff */
[----:B------:R-:W-:Y:S02]  /*1ce70*/  IMAD.MOV.U32 R42, RZ, RZ, R97 ;  /* 0x000000ffff2a7224 */ /* 0x000fe400078e0061 */
[----:B------:R-:W-:-:S04]  /*1ce80*/  IMAD.WIDE.U32 R96, R24, R20, RZ ;  /* 0x0000001418607225 */ /* 0x000fc800078e00ff */
[----:B------:R-:W-:Y:S01]  /*1ce90*/  IMAD.X R122, R45, 0x1, R43, P0 ;  /* 0x000000012d7a7824 */ /* 0x000fe200000e062b */
[----:B------:R-:W-:Y:S01]  /*1cea0*/  IADD3 R124, P0, PT, R94, R121, RZ ;  /* 0x000000795e7c7210 */ /* 0x000fe20007f1e0ff */
[----:B------:R-:W-:Y:S02]  /*1ceb0*/  IMAD.X R43, RZ, RZ, RZ, P3 ;  /* 0x000000ffff2b7224 */ /* 0x000fe400018e06ff */
[----:B------:R-:W-:-:S04]  /*1cec0*/  IMAD.WIDE.U32 R98, P3, R25, R22, R98 ;  /* 0x0000001619627225 */ /* 0x000fc80007860062 */
[----:B------:R-:W-:Y:S01]  /*1ced0*/  IMAD.X R123, R34, 0x1, R122, P0 ;  /* 0x00000001227b7824 */ /* 0x000fe200000e067a */
[----:B------:R-:W-:Y:S01]  /*1cee0*/  ISETP.GE.U32.AND P0, PT, R124, R94, PT ;  /* 0x0000005e7c00720c */ /* 0x000fe20003f06070 */
[----:B------:R-:W-:Y:S01]  /*1cef0*/  IMAD.WIDE.U32.X R42, R23, R23, R42, P4 ;  /* 0x00000017172a7225 */ /* 0x000fe200020e042a */
[----:B------:R-:W-:Y:S02]  /*1cf00*/  IADD3 R113, P2, PT, R47, R98, RZ ;  /* 0x000000622f717210 */ /* 0x000fe40007f5e0ff */
[----:B------:R-:W-:-:S04]  /*1cf10*/  ISETP.GE.U32.AND.EX P0, PT, R123, R34, PT, P0 ;  /* 0x000000227b00720c */ /* 0x000fc80003f06100 */
[----:B------:R-:W-:-:S04]  /*1cf20*/  SEL R101, RZ, 0x1, P0 ;  /* 0x00000001ff657807 */ /* 0x000fc80000000000 */
[----:B------:R-:W-:Y:S01]  /*1cf30*/  IADD3 R101, P0, P4, R46, R42, R101 ;  /* 0x0000002a2e657210 */ /* 0x000fe20007c1e065 */
[----:B------:R-:W-:-:S03]  /*1cf40*/  IMAD.WIDE.U32 R46, R25, R18, RZ ;  /* 0x00000012192e7225 */ /* 0x000fc600078e00ff */
[----:B------:R-:W-:Y:S01]  /*1cf50*/  IADD3.X R113, PT, PT, R113, R43, RZ, P0, P4 ;  /* 0x0000002b71717210 */ /* 0x000fe200007e84ff */
[----:B------:R-:W-:Y:S02]  /*1cf60*/  IMAD.X R43, RZ, RZ, RZ, P5 ;  /* 0x000000ffff2b7224 */ /* 0x000fe400028e06ff */
[----:B------:R-:W-:Y:S02]  /*1cf70*/  IMAD.MOV.U32 R42, RZ, RZ, R39 ;  /* 0x000000ffff2a7224 */ /* 0x000fe400078e0027 */
[----:B------:R-:W-:-:S04]  /*1cf80*/  IMAD.WIDE.U32 R46, P0, R24, R19, R46 ;  /* 0x00000013182e7225 */ /* 0x000fc8000780002e */
[----:B------:R-:W-:-:S04]  /*1cf90*/  IMAD.WIDE.U32.X R38, R125, R93, R42, P6 ;  /* 0x0000005d7d267225 */ /* 0x000fc800030e042a */
        /* <DEDUP_REMOVED lines=26> */
[----:B------:R-:W-:Y:S01]  /*1d140*/  IMAD.MOV.U32 R38, RZ, RZ, R35 ;  /* 0x000000ffff267224 */ /* 0x000fe200078e0023 */
[----:B------:R-:W-:Y:S01]  /*1d150*/  @P0 ISETP.GE.U32.AND.EX P6, PT, R39, R50, PT, P6 ;  /* 0x000000322700020c */ /* 0x000fe20003fc6160 */
[----:B------:R-:W-:-:S03]  /*1d160*/  @P0 IMAD.MOV.U32 R50, RZ, RZ, R39 ;  /* 0x000000ffff320224 */ /* 0x000fc600078e0027 */
[----:B------:R-:W-:-:S04]  /*1d170*/  @P0 SEL R34, RZ, 0x1, P6 ;  /* 0x00000001ff220807 */ /* 0x000fc80003000000 */
[----:B------:R-:W-:-:S05]  /*1d180*/  @P0 IADD3 R109, P6, PT, R34, R109, RZ ;  /* 0x0000006d226d0210 */ /* 0x000fca0007fde0ff */
[----:B------:R-:W-:Y:S01]  /*1d190*/  @P0 IMAD.X R53, RZ, RZ, R53, P6 ;  /* 0x000000ffff350224 */ /* 0x000fe200030e0635 */
[C---:B------:R-:W-:Y:S02]  /*1d1a0*/  LOP3.LUT P0, RZ, R26.reuse, 0x20, RZ, 0xc0, !PT ;  /* 0x000000201aff7812 */ /* 0x040fe4000780c0ff */
[----:B------:R-:W-:-:S03]  /*1d1b0*/  LOP3.LUT P6, RZ, R26, 0x10, RZ, 0xc0, !PT ;  /* 0x000000101aff7812 */ /* 0x000fc600078cc0ff */
        /* <DEDUP_REMOVED lines=41> */
[----:B------:R-:W-:Y:S02]  /*1d450*/  P2R R57, PR, RZ, 0x1 ;  /* 0x00000001ff397803 */ /* 0x000fe40000000000 */
[----:B------:R-:W-:Y:S01]  /*1d460*/  IADD3 R35, P6, PT, -R96, R103, RZ ;  /* 0x0000006760237210 */ /* 0x000fe20007fde1ff */
[----:B------:R-:W-:Y:S01]  /*1d470*/  IMAD.MOV.U32 R96, RZ, RZ, R41 ;  /* 0x000000ffff607224 */ /* 0x000fe200078e0029 */
[----:B------:R-:W-:Y:S01]  /*1d480*/  LOP3.LUT P0, RZ, R26, 0x1, RZ, 0xc0, !PT ;  /* 0x000000011aff7812 */ /* 0x000fe2000780c0ff */
[----:B------:R-:W-:Y:S01]  /*1d490*/  IMAD.WIDE.U32 R102, R24, R24, RZ ;  /* 0x0000001818667225 */ /* 0x000fe200078e00ff */
[----:B------:R-:W-:-:S03]  /*1d4a0*/  LOP3.LUT R26, R26, 0xfffffffb, RZ, 0xc0, !PT ;  /* 0xfffffffb1a1a7812 */ /* 0x000fc600078ec0ff */
[----:B------:R-:W-:Y:S01]  /*1d4b0*/  IMAD.X R36, R36, 0x1, ~R95, P6 ;  /* 0x0000000124247824 */ /* 0x000fe200030e0e5f */
[----:B------:R-:W-:Y:S01]  /*1d4c0*/  ISETP.GE.U32.AND P6, PT, R121, R44, PT ;  /* 0x0000002c7900720c */ /* 0x000fe20003fc6070 */
[----:B------:R-:W-:Y:S02]  /*1d4d0*/  IMAD.X R97, RZ, RZ, RZ, P0 ;  /* 0x000000ffff617224 */ /* 0x000fe400000e06ff */
[----:B------:R-:W-:Y:S01]  /*1d4e0*/  IMAD.X R95, RZ, RZ, RZ, P5 ;  /* 0x000000ffff5f7224 */ /* 0x000fe200028e06ff */
[----:B------:R-:W-:Y:S01]  /*1d4f0*/  ISETP.GE.U32.AND.EX P6, PT, R122, R45, PT, P6 ;  /* 0x0000002d7a00720c */ /* 0x000fe20003fc6160 */
[C---:B------:R-:W-:Y:S01]  /*1d500*/  IMAD.WIDE.U32.X R96, R25.reuse, R21, R96, P1 ;  /* 0x0000001519607225 */ /* 0x040fe200008e0460 */
[----:B------:R-:W-:Y:S02]  /*1d510*/  IADD3 R41, P1, PT, R42, R124, RZ ;  /* 0x0000007c2a297210 */ /* 0x000fe40007f3e0ff */
[----:B------:R-:W-:Y:S01]  /*1d520*/  SEL R98, RZ, 0x1, P6 ;  /* 0x00000001ff627807 */ /* 0x000fe20003000000 */
[----:B------:R-:W-:Y:S01]  /*1d530*/  IMAD.WIDE.U32 R44, R25, R22, RZ ;  /* 0x00000016192c7225 */ /* 0x000fe200078e00ff */
[----:B------:R-:W-:-:S03]  /*1d540*/  ISETP.GE.U32.AND P6, PT, R41, R42, PT ;  /* 0x0000002a2900720c */ /* 0x000fc60003fc6070 */
[----:B------:R-:W-:-:S05]  /*1d550*/  IMAD.X R42, R94, 0x1, R123, P1 ;  /* 0x000000015e2a7824 */ /* 0x000fca00008e067b */
[----:B------:R-:W-:Y:S01]  /*1d560*/  ISETP.GE.U32.AND.EX P1, PT, R42, R94, PT, P6 ;  /* 0x0000005e2a00720c */ /* 0x000fe20003f26160 */
[----:B------:R-:W-:Y:S01]  /*1d570*/  IMAD.MOV.U32 R94, RZ, RZ, R43 ;  /* 0x000000ffff5e7224 */ /* 0x000fe200078e002b */
[----:B------:R-:W-:Y:S02]  /*1d580*/  IADD3 R98, P5, P6, R101, R96, R98 ;  /* 0x0000006065627210 */ /* 0x000fe40007ebe062 */
[----:B------:R-:W-:Y:S02]  /*1d590*/  SEL R43, RZ, 0x1, P1 ;  /* 0x00000001ff2b7807 */ /* 0x000fe40000800000 */
[----:B------:R-:W-:Y:S01]  /*1d5a0*/  IADD3.X R116, PT, PT, R113, R97, RZ, P5, P6 ;  /* 0x0000006171747210 */ /* 0x000fe20002fec4ff */
[----:B------:R-:W-:-:S04]  /*1d5b0*/  IMAD.WIDE.U32.X R96, R25, R21, R94, P4 ;  /* 0x0000001519607225 */ /* 0x000fc800020e045e */
[----:B------:R-:W-:-:S04]  /*1d5c0*/  IMAD.WIDE.U32 R44, P5, R24, R23, R44 ;  /* 0x00000017182c7225 */ /* 0x000fc800078a002c */
[----:B------:R-:W-:-:S03]  /*1d5d0*/  IMAD.WIDE.U32 R94, R24, R22, RZ ;  /* 0x00000016185e7225 */ /* 0x000fc600078e00ff */
[----:B------:R-:W-:Y:S02]  /*1d5e0*/  IADD3 R94, P1, P6, R94, R96, R43 ;  /* 0x000000605e5e7210 */ /* 0x000fe40007e3e02b */
[----:B------:R-:W-:-:S04]  /*1d5f0*/  IADD3 R95, P4, PT, R95, R44, RZ ;  /* 0x0000002c5f5f7210 */ /* 0x000fc80007f9e0ff */
[----:B------:R-:W-:Y:S01]  /*1d600*/  IADD3.X R97, PT, PT, R95, R97, RZ, P1, P6 ;  /* 0x000000615f617210 */ /* 0x000fe20000fec4ff */
[----:B------:R-:W-:Y:S01]  /*1d610*/  IMAD.X R95, RZ, RZ, RZ, P5 ;  /* 0x000000ffff5f7224 */ /* 0x000fe200028e06ff */
[----:B------:R-:W-:-:S04]  /*1d620*/  IADD3 R43, P6, PT, R94, R98, RZ ;  /* 0x000000625e2b7210 */ /* 0x000fc80007fde0ff */
[----:B------:R-:W-:Y:S01]  /*1d630*/  ISETP.GE.U32.AND P1, PT, R43, R94, PT ;  /* 0x0000005e2b00720c */ /* 0x000fe20003f26070 */
[----:B------:R-:W-:Y:S02]  /*1d640*/  IMAD.X R44, R97, 0x1, R116, P6 ;  /* 0x00000001612c7824 */ /* 0x000fe400030e0674 */
[----:B------:R-:W-:-:S03]  /*1d650*/  IMAD.MOV.U32 R94, RZ, RZ, R45 ;  /* 0x000000ffff5e7224 */ /* 0x000fc600078e002d */
[----:B------:R-:W-:Y:S01]  /*1d660*/  ISETP.GE.U32.AND.EX P1, PT, R44, R97, PT, P1 ;  /* 0x000000612c00720c */ /* 0x000fe20003f26110 */
[----:B------:R-:W-:-:S03]  /*1d670*/  IMAD.WIDE.U32 R96, R25, R24, RZ ;  /* 0x0000001819607225 */ /* 0x000fc600078e00ff */
[----:B------:R-:W-:Y:S01]  /*1d680*/  SEL R45, RZ, 0x1, P1 ;  /* 0x00000001ff2d7807 */ /* 0x000fe20000800000 */
[----:B------:R-:W-:-:S04]  /*1d690*/  IMAD.WIDE.U32.X R94, R25, R23, R94, P4 ;  /* 0x00000017195e7225 */ /* 0x000fc800020e045e */
[----:B------:R-:W-:Y:S01]  /*1d6a0*/  IMAD.WIDE.U32 R96, P0, R24, R25, R96 ;  /* 0x0000001918607225 */ /* 0x000fe20007800060 */
[----:B------:R-:W-:-:S03]  /*1d6b0*/  IADD3 R45, P1, P4, R102, R94, R45 ;  /* 0x0000005e662d7210 */ /* 0x000fc60007c3e02d */
[----:B------:R-:W-:Y:S01]  /*1d6c0*/  IMAD R94, R119, R84, RZ ;  /* 0x00000054775e7224 */ /* 0x000fe200078e02ff */
[----:B------:R-:W-:Y:S01]  /*1d6d0*/  LOP3.LUT R119, RZ, R119, RZ, 0x33, !PT ;  /* 0x00000077ff777212 */ /* 0x000fe200078e33ff */
[----:B------:R-:W-:-:S07]  /*1d6e0*/  IMAD.MOV.U32 R102, RZ, RZ, R99 ;  /* 0x000000ffff667224 */ /* 0x000fce00078e0063 */
[----:B------:R-:W-:Y:S02]  /*1d6f0*/  @P0 LOP3.LUT R26, R26, 0x4, RZ, 0xfc, !PT ;  /* 0x000000041a1a0812 */ /* 0x000fe400078efcff */
[----:B------:R-:W-:Y:S01]  /*1d700*/  IADD3 R111, P0, PT, R103, R96, RZ ;  /* 0x00000060676f7210 */ /* 0x000fe20007f1e0ff */
[----:B------:R-:W-:Y:S01]  /*1d710*/  IMAD.X R103, RZ, RZ, RZ, P3 ;  /* 0x000000ffff677224 */ /* 0x000fe200018e06ff */
[----:B------:R-:W-:Y:S02]  /*1d720*/  LOP3.LUT R26, R26, 0xfffffffd, RZ, 0xc0, !PT ;  /* 0xfffffffd1a1a7812 */ /* 0x000fe400078ec0ff */
[----:B------:R-:W-:Y:S01]  /*1d730*/  IADD3.X R111, PT, PT, R111, R95, RZ, P1, P4 ;  /* 0x0000005f6f6f7210 */ /* 0x000fe20000fe84ff */
[----:B------:R-:W-:Y:S01]  /*1d740*/  IMAD.WIDE.U32.X R102, R25, R23, R102, P2 ;  /* 0x0000001719667225 */ /* 0x000fe200010e0466 */
[----:B------:R-:W-:-:S04]  /*1d750*/  ISETP.GE.U32.AND P1, PT, R98, R101, PT ;  /* 0x000000656200720c */ /* 0x000fc80003f26070 */
[----:B------:R-:W-:Y:S01]  /*1d760*/  ISETP.GE.U32.AND.EX P1, PT, R116, R113, PT, P1 ;  /* 0x000000717400720c */ /* 0x000fe20003f26110 */
[C---:B------:R-:W-:Y:S02]  /*1d770*/  IMAD R113, R100.reuse, R85, R94 ;  /* 0x0000005564717224 */ /* 0x040fe400078e025e */
[----:B------:R-:W-:Y:S01]  /*1d780*/  IMAD.WIDE.U32 R94, R100, R84, RZ ;  /* 0x00000054645e7225 */ /* 0x000fe200078e00ff */
[----:B------:R-:W-:Y:S02]  /*1d790*/  SEL R96, RZ, 0x1, P1 ;  /* 0x00000001ff607807 */ /* 0x000fe40000800000 */
[----:B------:R-:W-:Y:S01]  /*1d7a0*/  @P0 LOP3.LUT R26, R26, 0x2, RZ, 0xfc, !PT ;  /* 0x000000021a1a0812 */ /* 0x000fe200078efcff */
[----:B------:R-:W-:Y:S01]  /*1d7b0*/  IMAD.IADD R113, R95, 0x1, R113 ;  /* 0x000000015f717824 */ /* 0x000fe200078e0271 */
[----:B------:R-:W-:Y:S02]  /*1d7c0*/  IADD3 R96, P1, P2, R45, R102, R96 ;  /* 0x000000662d607210 */ /* 0x000fe40007a3e060 */
[----:B------:R-:W-:Y:S01]  /*1d7d0*/  LOP3.LUT R95, RZ, R100, RZ, 0x33, !PT ;  /* 0x00000064ff5f7212 */ /* 0x000fe200078e33ff */
[----:B------:R-:W-:Y:S01]  /*1d7e0*/  IMAD.WIDE.U32 R98, R113, R86, RZ ;  /* 0x0000005671627225 */ /* 0x000fe200078e00ff */
[----:B------:R-:W-:-:S03]  /*1d7f0*/  IADD3.X R116, PT, PT, R111, R103, RZ, P1, P2 ;  /* 0x000000676f747210 */ /* 0x000fc60000fe44ff */
[----:B------:R-:W-:-:S04]  /*1d800*/  IMAD.WIDE.U32 R100, R94, R86, RZ ;  /* 0x000000565e647225 */ /* 0x000fc800078e00ff */
        /* <DEDUP_REMOVED lines=16> */
[----:B------:R-:W-:-:S04]  /*1d910*/  IADD3 R126, P4, PT, R95, R115, RZ ;  /* 0x000000735f7e7210 */ /* 0x000fc80007f9e0ff */
[----:B------:R-:W-:Y:S01]  /*1d920*/  ISETP.GE.U32.AND P1, PT, R126, R95, PT ;  /* 0x0000005f7e00720c */ /* 0x000fe20003f26070 */
[----:B------:R-:W-:-:S05]  /*1d930*/  IMAD.X R129, R100, 0x1, R117, P4 ;  /* 0x0000000164817824 */ /* 0x000fca00020e0675 */
        /* <DEDUP_REMOVED lines=18> */
[----:B------:R-:W-:-:S04]  /*1da60*/  IMAD.WIDE.U32 R94, R94, R92, RZ ;  /* 0x0000005c5e5e7225 */ /* 0x000fc800078e00ff */
[----:B------:R-:W-:Y:S01]  /*1da70*/  IMAD.WIDE.U32.X R100, R113, R91, R100, P3 ;  /* 0x0000005b71647225 */ /* 0x000fe200018e0464 */
[----:B------:R-:W-:Y:S02]  /*1da80*/  IADD3 R121, P1, PT, R95, R98, RZ ;  /* 0x000000625f797210 */ /* 0x000fe40007f3e0ff */
[----:B------:R-:W-:-:S04]  /*1da90*/  IADD3 R119, P2, P3, R94, R100, R119 ;  /* 0x000000645e777210 */ /* 0x000fc80007b5e077 */
[----:B------:R-:W-:Y:S02]  /*1daa0*/  IADD3.X R121, PT, PT, R121, R101, RZ, P2, P3 ;  /* 0x0000006579797210 */ /* 0x000fe400017e64ff */
[----:B------:R-:W-:-:S04]  /*1dab0*/  ISETP.GE.U32.AND P2, PT, R105, R86, PT ;  /* 0x000000566900720c */ /* 0x000fc80003f46070 */
[----:B------:R-:W-:-:S04]  /*1dac0*/  ISETP.GE.U32.AND.EX P2, PT, R106, R87, PT, P2 ;  /* 0x000000576a00720c */ /* 0x000fc80003f46120 */
[----:B------:R-:W-:Y:S02]  /*1dad0*/  SEL R100, RZ, 0xffffffff, P2 ;  /* 0xffffffffff647807 */ /* 0x000fe40001000000 */
[----:B------:R-:W-:Y:S02]  /*1dae0*/  SEL R94, RZ, 0x1, P2 ;  /* 0x00000001ff5e7807 */ /* 0x000fe40001000000 */
[----:B------:R-:W-:Y:S02]  /*1daf0*/  IADD3 R101, P2, PT, R100, R107, RZ ;  /* 0x0000006b64657210 */ /* 0x000fe40007f5e0ff */
[----:B------:R-:W-:-:S03]  /*1db00*/  ISETP.GE.U32.AND P3, PT, R107, R94, PT ;  /* 0x0000005e6b00720c */ /* 0x000fc60003f66070 */
[----:B------:R-:W-:Y:S01]  /*1db10*/  IMAD.X R100, R100, 0x1, R104, P2 ;  /* 0x0000000164647824 */ /* 0x000fe200010e0668 */
[----:B------:R-:W-:Y:S02]  /*1db20*/  ISETP.GE.U32.AND P2, PT, R101, R88, PT ;  /* 0x000000586500720c */ /* 0x000fe40003f46070 */
[----:B------:R-:W-:Y:S02]  /*1db30*/  ISETP.GE.U32.AND.EX P3, PT, R104, RZ, PT, P3 ;  /* 0x000000ff6800720c */ /* 0x000fe40003f66130 */
[----:B------:R-:W-:Y:S02]  /*1db40*/  ISETP.GE.U32.AND.EX P2, PT, R100, R89, PT, P2 ;  /* 0x000000596400720c */ /* 0x000fe40003f46120 */
[----:B------:R-:W-:Y:S02]  /*1db50*/  SEL R95, RZ, 0x1, P3 ;  /* 0x00000001ff5f7807 */ /* 0x000fe40001800000 */
[----:B------:R-:W-:-:S04]  /*1db60*/  SEL R94, RZ, 0x1, P2 ;  /* 0x00000001ff5e7807 */ /* 0x000fc80001000000 */
[----:B------:R-:W-:-:S04]  /*1db70*/  IADD3 R94, P3, PT, R94, R95, RZ ;  /* 0x0000005f5e5e7210 */ /* 0x000fc80007f7e0ff */
[----:B------:R-:W-:Y:S01]  /*1db80*/  ISETP.GE.U32.AND P2, PT, R47, R94, PT ;  /* 0x0000005e2f00720c */ /* 0x000fe20003f46070 */
[----:B------:R-:W-:Y:S01]  /*1db90*/  IMAD.X R95, RZ, RZ, RZ, P3 ;  /* 0x000000ffff5f7224 */ /* 0x000fe200018e06ff */
[----:B------:R-:W-:-:S04]  /*1dba0*/  IADD3 R123, P3, PT, -R94, R47, RZ ;  /* 0x0000002f5e7b7210 */ /* 0x000fc80007f7e1ff */
[C---:B------:R-:W-:Y:S01]  /*1dbb0*/  ISETP.GE.U32.AND.EX P2, PT, R50.reuse, R95, PT, P2 ;  /* 0x0000005f3200720c */ /* 0x040fe20003f46120 */
[----:B------:R-:W-:Y:S01]  /*1dbc0*/  IMAD.X R114, R50, 0x1, ~R95, P3 ;  /* 0x0000000132727824 */ /* 0x000fe200018e0e5f */
[----:B------:R-:W-:Y:S02]  /*1dbd0*/  ISETP.GE.U32.AND P3, PT, R123, R90, PT ;  /* 0x0000005a7b00720c */ /* 0x000fe40003f66070 */
[----:B------:R-:W-:Y:S02]  /*1dbe0*/  SEL R95, RZ, 0x1, P2 ;  /* 0x00000001ff5f7807 */ /* 0x000fe40001000000 */
        /* <DEDUP_REMOVED lines=14> */
[----:B------:R-:W-:Y:S01]  /*1dcd0*/  IADD3 R127, P3, PT, -R94, R105, RZ ;  /* 0x000000695e7f7210 */ /* 0x000fe20007f7e1ff */
[----:B------:R-:W-:Y:S01]  /*1dce0*/  IMAD R94, R129, R84, RZ ;  /* 0x00000054815e7224 */ /* 0x000fe200078e02ff */
[----:B------:R-:W-:-:S02]  /*1dcf0*/  LOP3.LUT R129, RZ, R129, RZ, 0x33, !PT ;  /* 0x00000081ff817212 */ /* 0x000fc400078e33ff */
[----:B------:R-:W-:Y:S01]  /*1dd00*/  SEL R120, R95, R104, P2 ;  /* 0x000000685f787207 */ /* 0x000fe20001000000 */
[----:B------:R-:W-:Y:S01]  /*1dd10*/  IMAD R115, R126, R85, R94 ;  /* 0x000000557e737224 */ /* 0x000fe200078e025e */
[----:B------:R-:W-:-:S05]  /*1dd20*/  SEL R95, R87, RZ, P2 ;  /* 0x000000ff575f7207 */ /* 0x000fca0001000000 */
[----:B------:R-:W-:Y:S02]  /*1dd30*/  IMAD.X R124, R106, 0x1, ~R95, P3 ;  /* 0x000000016a7c7824 */ /* 0x000fe400018e0e5f */
[----:B------:R-:W-:-:S04]  /*1dd40*/  IMAD.WIDE.U32 R94, R126, R84, RZ ;  /* 0x000000547e5e7225 */ /* 0x000fc800078e00ff */
[----:B------:R-:W-:Y:S01]  /*1dd50*/  IMAD.IADD R115, R95, 0x1, R115 ;  /* 0x000000015f737824 */ /* 0x000fe200078e0273 */
[----:B------:R-:W-:Y:S01]  /*1dd60*/  LOP3.LUT R95, RZ, R126, RZ, 0x33, !PT ;  /* 0x0000007eff5f7212 */ /* 0x000fe200078e33ff */
[----:B------:R-:W-:-:S04]  /*1dd70*/  IMAD.WIDE.U32 R102, R94, R86, RZ ;  /* 0x000000565e667225 */ /* 0x000fc800078e00ff */
[----:B------:R-:W-:Y:S01]  /*1dd80*/  IMAD.WIDE.U32 R100, R115, R86, RZ ;  /* 0x0000005673647225 */ /* 0x000fe200078e00ff */
[----:B------:R-:W-:-:S03]  /*1dd90*/  ISETP.GT.U32.AND P4, PT, R102, R95, PT ;  /* 0x0000005f6600720c */ /* 0x000fc60003f84070 */
[----:B------:R-:W-:-:S04]  /*1dda0*/  IMAD.WIDE.U32 R106, R94, R88, RZ ;  /* 0x000000585e6a7225 */ /* 0x000fc800078e00ff */
[----:B------:R-:W-:-:S04]  /*1ddb0*/  IMAD.WIDE.U32 R100, P3, R94, R87, R100 ;  /* 0x000000575e647225 */ /* 0x000fc80007860064 */
[----:B------:R-:W-:Y:S01]  /*1ddc0*/  IMAD.X R105, RZ, RZ, RZ, P3 ;  /* 0x000000ffff697224 */ /* 0x000fe200018e06ff */
[----:B------:R-:W-:Y:S01]  /*1ddd0*/  IADD3 R100, P3, PT, R103, R100, RZ ;  /* 0x0000006467647210 */ /* 0x000fe20007f7e0ff */
[----:B------:R-:W-:-:S03]  /*1dde0*/  IMAD.WIDE.U32 R102, R115, R88, RZ ;  /* 0x0000005873667225 */ /* 0x000fc600078e00ff */
[----:B------:R-:W-:Y:S01]  /*1ddf0*/  ISETP.GT.U32.AND.EX P4, PT, R100, R129, PT, P4 ;  /* 0x000000816400720c */ /* 0x000fe20003f84140 */
[----:B------:R-:W-:Y:S02]  /*1de00*/  IMAD.MOV.U32 R104, RZ, RZ, R101 ;  /* 0x000000ffff687224 */ /* 0x000fe400078e0065 */
[----:B------:R-:W-:Y:S01]  /*1de10*/  IMAD.WIDE.U32 R102, P5, R94, R89, R102 ;  /* 0x000000595e667225 */ /* 0x000fe200078a0066 */
[----:B------:R-:W-:-:S03]  /*1de20*/  SEL R95, RZ, 0x1, !P4 ;  /* 0x00000001ff5f7807 */ /* 0x000fc60006000000 */
        /* <DEDUP_REMOVED lines=18> */
[----:B------:R-:W-:-:S04]  /*1df50*/  IADD3 R105, P3, PT, R107, R104, RZ ;  /* 0x000000686b697210 */ /* 0x000fc80007f7e0ff */
[----:B------:R-:W-:Y:S01]  /*1df60*/  IADD3.X R101, PT, PT, R105, R101, RZ, P4, P5 ;  /* 0x0000006569657210 */ /* 0x000fe200027ea4ff */
[----:B------:R-:W-:Y:S01]  /*1df70*/  IMAD.WIDE.U32.X R102, R115, R91, R102, P3 ;  /* 0x0000005b73667225 */ /* 0x000fe200018e0466 */
[----:B------:R-:W-:-:S04]  /*1df80*/  IADD3 R46, P4, PT, R119, R46, RZ ;  /* 0x0000002e772e7210 */ /* 0x000fc80007f9e0ff */
[----:B------:R-:W-:Y:S01]  /*1df90*/  IADD3 R105, P3, PT, R106, R46, RZ ;  /* 0x0000002e6a697210 */ /* 0x000fe20007f7e0ff */
[----:B------:R-:W-:-:S04]  /*1dfa0*/  IMAD.X R126, R121, 0x1, R110, P4 ;  /* 0x00000001797e7824 */ /* 0x000fc800020e066e */
[----:B------:R-:W-:Y:S01]  /*1dfb0*/  IMAD.X R104, R101, 0x1, R126, P3 ;  /* 0x0000000165687824 */ /* 0x000fe200018e067e */
[----:B------:R-:W-:-:S04]  /*1dfc0*/  ISETP.GE.U32.AND P3, PT, R105, R106, PT ;  /* 0x0000006a6900720c */ /* 0x000fc80003f66070 */
        /* <DEDUP_REMOVED lines=8> */
[----:B------:R-:W-:Y:S02]  /*1e050*/  IADD3 R94, P5, PT, R123, -R90, RZ ;  /* 0x8000005a7b5e7210 */ /* 0x000fe40007fbe0ff */
[----:B------:R-:W-:Y:S02]  /*1e060*/  LOP3.LUT P6, RZ, R26, 0x4, RZ, 0xc0, !PT ;  /* 0x000000041aff7812 */ /* 0x000fe400078cc0ff */
[----:B------:R-:W-:Y:S01]  /*1e070*/  SEL R94, R94, R47, P2 ;  /* 0x0000002f5e5e7207 */ /* 0x000fe20001000000 */
[----:B------:R-:W-:Y:S01]  /*1e080*/  IMAD.X R107, R114, 0x1, ~R91, P5 ;  /* 0x00000001726b7824 */ /* 0x000fe200028e0e5b */
[----:B------:R-:W-:-:S04]  /*1e090*/  IADD3 R100, P5, PT, R125, -R92, RZ ;  /* 0x8000005c7d647210 */ /* 0x000fc80007fbe0ff */
[----:B------:R-:W-:Y:S01]  /*1e0a0*/  SEL R107, R107, R50, P2 ;  /* 0x000000326b6b7207 */ /* 0x000fe20001000000 */
[----:B------:R-:W-:Y:S01]  /*1e0b0*/  IMAD.X R118, R118, 0x1, ~R93, P5 ;  /* 0x0000000176767824 */ /* 0x000fe200028e0e5d */
[----:B------:R-:W-:-:S04]  /*1e0c0*/  SEL R95, R100, R109, P2 ;  /* 0x0000006d645f7207 */ /* 0x000fc80001000000 */
[----:B------:R-:W-:Y:S02]  /*1e0d0*/  SEL R123, R118, R53, P2 ;  /* 0x00000035767b7207 */ /* 0x000fe40001000000 */
        /* <DEDUP_REMOVED lines=23> */
[----:B------:R-:W-:-:S05]  /*1e250*/  IADD3 R110, P2, PT, R48, -R51, RZ ;  /* 0x80000033306e7210 */ /* 0x000fca0007f5e0ff */
[----:B------:R-:W-:Y:S01]  /*1e260*/  IMAD.X R109, R47, 0x1, ~R52, P2 ;  /* 0x000000012f6d7824 */ /* 0x000fe200010e0e34 */
[----:B------:R-:W-:Y:S01]  /*1e270*/  ISETP.GE.U32.AND P2, PT, R48, R51, PT ;  /* 0x000000333000720c */ /* 0x000fe20003f46070 */
[----:B------:R-:W-:Y:S01]  /*1e280*/  IMAD R51, R117, R84, RZ ;  /* 0x0000005475337224 */ /* 0x000fe200078e02ff */
[----:B------:R-:W-:Y:S02]  /*1e290*/  LOP3.LUT R117, RZ, R117, RZ, 0x33, !PT ;  /* 0x00000075ff757212 */ /* 0x000fe400078e33ff */
[----:B------:R-:W-:Y:S01]  /*1e2a0*/  ISETP.GE.U32.AND.EX P2, PT, R47, R52, PT, P2 ;  /* 0x000000342f00720c */ /* 0x000fe20003f46120 */
[----:B------:R-:W-:Y:S01]  /*1e2b0*/  IMAD.X R47, RZ, RZ, RZ, P0 ;  /* 0x000000ffff2f7224 */ /* 0x000fe200000e06ff */
[----:B------:R-:W-:Y:S01]  /*1e2c0*/  ISETP.NE.AND P0, PT, R57, RZ, PT ;  /* 0x000000ff3900720c */ /* 0x000fe20003f05270 */
[----:B------:R-:W-:Y:S01]  /*1e2d0*/  IMAD R51, R122, R85, R51 ;  /* 0x000000557a337224 */ /* 0x000fe200078e0233 */
[----:B------:R-:W-:Y:S02]  /*1e2e0*/  SEL R50, RZ, 0x1, P2 ;  /* 0x00000001ff327807 */ /* 0x000fe40001000000 */
[----:B------:R-:W-:Y:S01]  /*1e2f0*/  ISETP.GE.U32.AND P2, PT, R46, R119, PT ;  /* 0x000000772e00720c */ /* 0x000fe20003f46070 */
[----:B------:R-:W-:-:S03]  /*1e300*/  IMAD.MOV.U32 R46, RZ, RZ, R99 ;  /* 0x000000ffff2e7224 */ /* 0x000fc600078e0063 */
[----:B------:R-:W-:Y:S01]  /*1e310*/  ISETP.GE.U32.AND.EX P2, PT, R126, R121, PT, P2 ;  /* 0x000000797e00720c */ /* 0x000fe20003f46120 */
[----:B------:R-:W-:-:S03]  /*1e320*/  IMAD.WIDE.U32.X R46, R113, R93, R46, P1 ;  /* 0x0000005d712e7225 */ /* 0x000fc600008e042e */
[----:B------:R-:W-:Y:S02]  /*1e330*/  SEL R49, RZ, 0x1, P2 ;  /* 0x00000001ff317807 */ /* 0x000fe40001000000 */
[----:B------:R-:W-:Y:S02]  /*1e340*/  IADD3 R50, P2, PT, R50, R53, RZ ;  /* 0x0000003532327210 */ /* 0x000fe40007f5e0ff */
[----:B------:R-:W-:Y:S01]  /*1e350*/  IADD3 R100, P1, PT, R49, R46, RZ ;  /* 0x0000002e31647210 */ /* 0x000fe20007f3e0ff */
[----:B------:R-:W-:-:S04]  /*1e360*/  IMAD.WIDE.U32 R48, R122, R84, RZ ;  /* 0x000000547a307225 */ /* 0x000fc800078e00ff */
[----:B------:R-:W-:Y:S01]  /*1e370*/  IMAD.X R52, RZ, RZ, RZ, P2 ;  /* 0x000000ffff347224 */ /* 0x000fe200010e06ff */
[----:B------:R-:W-:Y:S01]  /*1e380*/  IADD3 R53, P2, PT, -R50, R95, RZ ;  /* 0x0000005f32357210 */ /* 0x000fe20007f5e1ff */
[----:B------:R-:W-:Y:S02]  /*1e390*/  IMAD.X R99, RZ, RZ, R47, P1 ;  /* 0x000000ffff637224 */ /* 0x000fe400008e062f */
[----:B------:R-:W-:Y:S01]  /*1e3a0*/  IMAD.IADD R107, R49, 0x1, R51 ;  /* 0x00000001316b7824 */ /* 0x000fe200078e0233 */
[----:B------:R-:W-:Y:S01]  /*1e3b0*/  IADD3 R113, P1, PT, R53, -R54, RZ ;  /* 0x8000003635717210 */ /* 0x000fe20007f3e0ff */
[----:B------:R-:W-:Y:S01]  /*1e3c0*/  IMAD.X R55, R123, 0x1, ~R52, P2 ;  /* 0x000000017b377824 */ /* 0x000fe200010e0e34 */
[----:B------:R-:W-:Y:S01]  /*1e3d0*/  ISETP.GE.U32.AND P2, PT, R95, R50, PT ;  /* 0x000000325f00720c */ /* 0x000fe20003f46070 */
[----:B------:R-:W-:Y:S01]  /*1e3e0*/  IMAD.WIDE.U32 R46, R107, R86, RZ ;  /* 0x000000566b2e7225 */ /* 0x000fe200078e00ff */
[----:B------:R-:W-:Y:S02]  /*1e3f0*/  LOP3.LUT R95, RZ, R122, RZ, 0x33, !PT ;  /* 0x0000007aff5f7212 */ /* 0x000fe400078e33ff */
[----:B------:R-:W-:Y:S01]  /*1e400*/  ISETP.GE.U32.AND.EX P2, PT, R123, R52, PT, P2 ;  /* 0x000000347b00720c */ /* 0x000fe20003f46120 */
[----:B------:R-:W-:Y:S01]  /*1e410*/  IMAD.X R108, R55, 0x1, ~R56, P1 ;  /* 0x00000001376c7824 */ /* 0x000fe200008e0e38 */
[----:B------:R-:W-:Y:S01]  /*1e420*/  ISETP.GE.U32.AND P1, PT, R53, R54, PT ;  /* 0x000000363500720c */ /* 0x000fe20003f26070 */
[----:B------:R-:W-:-:S02]  /*1e430*/  IMAD.X R51, RZ, RZ, RZ, P3 ;  /* 0x000000ffff337224 */ /* 0x000fc400018e06ff */
[----:B------:R-:W-:Y:S01]  /*1e440*/  IMAD.MOV.U32 R50, RZ, RZ, R101 ;  /* 0x000000ffff327224 */ /* 0x000fe200078e0065 */
[----:B------:R-:W-:Y:S01]  /*1e450*/  ISETP.GE.U32.AND.EX P1, PT, R55, R56, PT, P1 ;  /* 0x000000383700720c */ /* 0x000fe20003f26110 */
[----:B------:R-:W-:-:S04]  /*1e460*/  IMAD.WIDE.U32 R54, R48, R86, RZ ;  /* 0x0000005630367225 */ /* 0x000fc800078e00ff */
[----:B------:R-:W-:-:S04]  /*1e470*/  IMAD.WIDE.U32 R46, P3, R48, R87, R46 ;  /* 0x00000057302e7225 */ /* 0x000fc8000786002e */
[----:B------:R-:W-:-:S04]  /*1e480*/  IMAD.WIDE.U32 R56, R107, R88, RZ ;  /* 0x000000586b387225 */ /* 0x000fc800078e00ff */
[----:B------:R-:W-:Y:S01]  /*1e490*/  IMAD.WIDE.U32.X R50, R115, R93, R50, P4 ;  /* 0x0000005d73327225 */ /* 0x000fe200020e0432 */
[----:B------:R-:W-:-:S03]  /*1e4a0*/  ISETP.GT.U32.AND P4, PT, R54, R95, PT ;  /* 0x0000005f3600720c */ /* 0x000fc60003f84070 */
[----:B------:R-:W-:Y:S01]  /*1e4b0*/  IMAD.X R95, RZ, RZ, RZ, P3 ;  /* 0x000000ffff5f7224 */ /* 0x000fe200018e06ff */
[----:B------:R-:W-:Y:S01]  /*1e4c0*/  IADD3 R46, P3, PT, R55, R46, RZ ;  /* 0x0000002e372e7210 */ /* 0x000fe20007f7e0ff */
[----:B------:R-:W-:-:S03]  /*1e4d0*/  IMAD.WIDE.U32 R56, P5, R48, R89, R56 ;  /* 0x0000005930387225 */ /* 0x000fc600078a0038 */
[----:B------:R-:W-:Y:S01]  /*1e4e0*/  ISETP.GT.U32.AND.EX P4, PT, R46, R117, PT, P4 ;  /* 0x000000752e00720c */ /* 0x000fe20003f84140 */
[----:B------:R-:W-:-:S04]  /*1e4f0*/  IMAD.WIDE.U32 R54, R48, R88, RZ ;  /* 0x0000005830367225 */ /* 0x000fc800078e00ff */
[----:B------:R-:W-:Y:S01]  /*1e500*/  IMAD.MOV.U32 R94, RZ, RZ, R47 ;  /* 0x000000ffff5e7224 */ /* 0x000fe200078e002f */
[----:B------:R-:W-:Y:S01]  /*1e510*/  SEL R47, RZ, 0x1, !P4 ;  /* 0x00000001ff2f7807 */ /* 0x000fe20006000000 */
[----:B------:R-:W-:Y:S02]  /*1e520*/  IMAD.X R53, RZ, RZ, RZ, P6 ;  /* 0x000000ffff357224 */ /* 0x000fe400030e06ff */
[----:B------:R-:W-:Y:S01]  /*1e530*/  IMAD.WIDE.U32.X R94, R107, R87, R94, P3 ;  /* 0x000000576b5e7225 */ /* 0x000fe200018e045e */
[----:B------:R-:W-:-:S03]  /*1e540*/  IADD3 R115, P3, PT, R55, R56, RZ ;  /* 0x0000003837737210 */ /* 0x000fc60007f7e0ff */
[----:B------:R-:W-:Y:S01]  /*1e550*/  IMAD.MOV.U32 R52, RZ, RZ, R97 ;  /* 0x000000ffff347224 */ /* 0x000fe200078e0061 */
        /* <DEDUP_REMOVED lines=30> */
.L_x_462:
[----:B------:R-:W-:Y:S05]  /*1e740*/  BSYNC.RECONVERGENT B1 ;  /* 0x0000000000017941 */ /* 0x000fea0003800200 */
.L_x_461:
[----:B------:R-:W-:Y:S01]  /*1e750*/  ISETP.GE.U32.AND P1, PT, R106, R35, PT ;  /* 0x000000236a00720c */ /* 0x000fe20003f26070 */
[----:B------:R-:W-:Y:S01]  /*1e760*/  IMAD.X R55, RZ, RZ, RZ, P5 ;  /* 0x000000ffff377224 */ /* 0x000fe200028e06ff */
[----:B------:R-:W-:Y:S01]  /*1e770*/  IADD3 R56, P2, P4, R54, R94, R47 ;  /* 0x0000005e36387210 */ /* 0x000fe20007c5e02f */
[----:B------:R-:W-:Y:S01]  /*1e780*/  IMAD.MOV.U32 R54, RZ, RZ, R57 ;  /* 0x000000ffff367224 */ /* 0x000fe200078e0039 */
[----:B------:R-:W-:Y:S01]  /*1e790*/  ISETP.GE.U32.AND.EX P1, PT, R102, R36, PT, P1 ;  /* 0x000000246600720c */ /* 0x000fe20003f26110 */
[----:B------:R-:W-:Y:S01]  /*1e7a0*/  BSSY.RECONVERGENT B1, `(.L_x_463) ;  /* 0x000006e000017945 */ /* 0x000fe20003800200 */
[----:B------:R-:W-:Y:S01]  /*1e7b0*/  IADD3.X R94, PT, PT, R115, R95, RZ, P2, P4 ;  /* 0x0000005f735e7210 */ /* 0x000fe200017e84ff */
[----:B------:R-:W-:Y:S01]  /*1e7c0*/  IMAD.WIDE.U32.X R54, R107, R89, R54, P3 ;  /* 0x000000596b367225 */ /* 0x000fe200018e0436 */
[----:B------:R-:W-:Y:S02]  /*1e7d0*/  IADD3 R46, P2, PT, R33, -R88, RZ ;  /* 0x80000058212e7210 */ /* 0x000fe40007f5e0ff */
[----:B------:R-:W-:-:S02]  /*1e7e0*/  SEL R117, RZ, 0xffffffff, P1 ;  /* 0xffffffffff757807 */ /* 0x000fc40000800000 */
[----:B------:R-:W-:Y:S01]  /*1e7f0*/  ISETP.GE.U32.AND P5, PT, R96, R45, PT ;  /* 0x0000002d6000720c */ /* 0x000fe20003fa6070 */
[----:B------:R-:W-:Y:S01]  /*1e800*/  IMAD.X R47, R34, 0x1, ~R89, P2 ;  /* 0x00000001222f7824 */ /* 0x000fe200010e0e59 */
[----:B------:R-:W-:Y:S02]  /*1e810*/  IADD3 R118, P2, PT, R114, R117, RZ ;  /* 0x0000007572767210 */ /* 0x000fe40007f5e0ff */
[----:B------:R-:W-:Y:S02]  /*1e820*/  SEL R33, RZ, 0x1, P1 ;  /* 0x00000001ff217807 */ /* 0x000fe40000800000 */
[----:B------:R-:W-:Y:S01]  /*1e830*/  SEL R45, R46, R27, P0 ;  /* 0x0000001b2e2d7207 */ /* 0x000fe20000000000 */
[----:B------:R-:W-:Y:S01]  /*1e840*/  IMAD.X R117, R112, 0x1, R117, P2 ;  /* 0x0000000170757824 */ /* 0x000fe200010e0675 */
[----:B------:R-:W-:Y:S02]  /*1e850*/  ISETP.GE.U32.AND.EX P5, PT, R116, R111, PT, P5 ;  /* 0x0000006f7400720c */ /* 0x000fe40003fa6150 */
[----:B------:R-:W-:-:S02]  /*1e860*/  LOP3.LUT P6, RZ, R26, 0x2, RZ, 0xc0, !PT ;  /* 0x000000021aff7812 */ /* 0x000fc400078cc0ff */
[----:B------:R-:W-:Y:S02]  /*1e870*/  SEL R46, R47, R28, P0 ;  /* 0x0000001c2f2e7207 */ /* 0x000fe40000000000 */
[----:B------:R-:W-:Y:S01]  /*1e880*/  ISETP.GE.U32.AND P1, PT, R114, R33, PT ;  /* 0x000000217200720c */ /* 0x000fe20003f26070 */
[----:B------:R-:W-:Y:S01]  /*1e890*/  IMAD.WIDE.U32.X R52, R25, R25, R52, P6 ;  /* 0x0000001919347225 */ /* 0x000fe200030e0434 */
[----:B------:R-:W-:Y:S02]  /*1e8a0*/  ISETP.GE.U32.AND P2, PT, R118, R45, PT ;  /* 0x0000002d7600720c */ /* 0x000fe40003f46070 */
[----:B------:R-:W-:Y:S02]  /*1e8b0*/  SEL R27, RZ, 0x1, P5 ;  /* 0x00000001ff1b7807 */ /* 0x000fe40002800000 */
[----:B------:R-:W-:Y:S02]  /*1e8c0*/  ISETP.GE.U32.AND.EX P1, PT, R112, RZ, PT, P1 ;  /* 0x000000ff7000720c */ /* 0x000fe40003f26110 */
[----:B------:R-:W-:-:S02]  /*1e8d0*/  ISETP.GE.U32.AND.EX P5, PT, R117, R46, PT, P2 ;  /* 0x0000002e7500720c */ /* 0x000fc40003fa6120 */
[----:B------:R-:W-:Y:S02]  /*1e8e0*/  IADD3 R105, P4, PT, R56, R105, RZ ;  /* 0x0000006938697210 */ /* 0x000fe40007f9e0ff */
[----:B------:R-:W-:Y:S02]  /*1e8f0*/  SEL R28, RZ, 0x1, P1 ;  /* 0x00000001ff1c7807 */ /* 0x000fe40000800000 */
[----:B------:R-:W-:Y:S01]  /*1e900*/  SEL R33, RZ, 0x1, P5 ;  /* 0x00000001ff217807 */ /* 0x000fe20002800000 */
[----:B------:R-:W-:Y:S01]  /*1e910*/  IMAD.X R101, R94, 0x1, R104, P4 ;  /* 0x000000015e657824 */ /* 0x000fe200020e0668 */
[----:B------:R-:W-:Y:S02]  /*1e920*/  IADD3 R27, P5, PT, R27, R52, RZ ;  /* 0x000000341b1b7210 */ /* 0x000fe40007fbe0ff */
[----:B------:R-:W-:Y:S02]  /*1e930*/  ISETP.GE.U32.AND P2, PT, R105, R56, PT ;  /* 0x000000386900720c */ /* 0x000fe40003f46070 */
[----:B------:R-:W-:Y:S01]  /*1e940*/  IADD3 R52, P1, PT, R37, -R90, RZ ;  /* 0x8000005a25347210 */ /* 0x000fe20007f3e0ff */
[----:B------:R-:W-:Y:S01]  /*1e950*/  IMAD.X R34, RZ, RZ, R53, P5 ;  /* 0x000000ffff227224 */ /* 0x000fe200028e0635 */
[----:B------:R-:W-:-:S02]  /*1e960*/  IADD3 R33, P4, PT, R33, R28, RZ ;  /* 0x0000001c21217210 */ /* 0x000fc40007f9e0ff */
[----:B------:R-:W-:Y:S01]  /*1e970*/  ISETP.GE.U32.AND.EX P2, PT, R101, R94, PT, P2 ;  /* 0x0000005e6500720c */ /* 0x000fe20003f46120 */
[----:B------:R-:W-:Y:S01]  /*1e980*/  IMAD.X R47, R38, 0x1, ~R91, P1 ;  /* 0x00000001262f7824 */ /* 0x000fe200008e0e5b */
[----:B------:R-:W-:Y:S01]  /*1e990*/  SEL R37, R52, R29, P0 ;  /* 0x0000001d34257207 */ /* 0x000fe20000000000 */
[----:B------:R-:W-:Y:S01]  /*1e9a0*/  IMAD.X R52, RZ, RZ, RZ, P4 ;  /* 0x000000ffff347224 */ /* 0x000fe200020e06ff */
[CC--:B------:R-:W-:Y:S01]  /*1e9b0*/  IADD3 R94, P5, PT, R110.reuse, -R33.reuse, RZ ;  /* 0x800000216e5e7210 */ /* 0x0c0fe20007fbe0ff */
[----:B------:R-:W-:Y:S01]  /*1e9c0*/  IMAD.WIDE.U32 R28, R105, R84, RZ ;  /* 0x00000054691c7225 */ /* 0x000fe200078e00ff */
[----:B------:R-:W-:Y:S02]  /*1e9d0*/  ISETP.GE.U32.AND P1, PT, R110, R33, PT ;  /* 0x000000216e00720c */ /* 0x000fe40003f26070 */
[----:B------:R-:W-:Y:S01]  /*1e9e0*/  SEL R38, R47, R30, P0 ;  /* 0x0000001e2f267207 */ /* 0x000fe20000000000 */
[----:B------:R-:W-:Y:S01]  /*1e9f0*/  IMAD.X R57, R109, 0x1, ~R52, P5 ;  /* 0x000000016d397824 */ /* 0x000fe200028e0e34 */
[----:B------:R-:W-:Y:S01]  /*1ea00*/  ISETP.GE.U32.AND P4, PT, R94, R37, PT ;  /* 0x000000255e00720c */ /* 0x000fe20003f86070 */
[----:B------:R-:W-:Y:S01]  /*1ea10*/  IMAD R30, R101, R84, RZ ;  /* 0x00000054651e7224 */ /* 0x000fe200078e02ff */
[----:B------:R-:W-:Y:S01]  /*1ea20*/  ISETP.GE.U32.AND.EX P1, PT, R109, R52, PT, P1 ;  /* 0x000000346d00720c */ /* 0x000fe20003f26110 */
[----:B------:R-:W-:Y:S01]  /*1ea30*/  IMAD.WIDE.U32 R52, R28, R86, RZ ;  /* 0x000000561c347225 */ /* 0x000fe200078e00ff */
[----:B------:R-:W-:-:S02]  /*1ea40*/  ISETP.GE.U32.AND.EX P4, PT, R57, R38, PT, P4 ;  /* 0x000000263900720c */ /* 0x000fc40003f86140 */
[----:B------:R-:W-:Y:S01]  /*1ea50*/  LOP3.LUT R33, RZ, R105, RZ, 0x33, !PT ;  /* 0x00000069ff217212 */ /* 0x000fe200078e33ff */
[----:B------:R-:W-:Y:S01]  /*1ea60*/  IMAD R97, R105, R85, R30 ;  /* 0x0000005569617224 */ /* 0x000fe200078e021e */
[----:B------:R-:W-:Y:S02]  /*1ea70*/  IADD3 R30, P5, PT, R39, -R92, RZ ;  /* 0x8000005c271e7210 */ /* 0x000fe40007fbe0ff */
[----:B------:R-:W-:Y:S01]  /*1ea80*/  SEL R47, RZ, 0x1, P1 ;  /* 0x00000001ff2f7807 */ /* 0x000fe20000800000 */
[----:B------:R-:W-:Y:S01]  /*1ea90*/  IMAD.IADD R97, R29, 0x1, R97 ;  /* 0x000000011d617824 */ /* 0x000fe200078e0261 */
[----:B------:R-:W-:Y:S02]  /*1eaa0*/  SEL R56, RZ, 0x1, P4 ;  /* 0x00000001ff387807 */ /* 0x000fe40002000000 */
[----:B------:R-:W-:Y:S01]  /*1eab0*/  ISETP.GT.U32.AND P1, PT, R52, R33, PT ;  /* 0x000000213400720c */ /* 0x000fe20003f24070 */
[----:B------:R-:W-:Y:S01]  /*1eac0*/  IMAD.X R33, R40, 0x1, ~R93, P5 ;  /* 0x0000000128217824 */ /* 0x000fe200028e0e5d */
[----:B------:R-:W-:-:S02]  /*1ead0*/  IADD3 R56, P4, PT, R56, R47, RZ ;  /* 0x0000002f38387210 */ /* 0x000fc40007f9e0ff */
[----:B------:R-:W-:Y:S01]  /*1eae0*/  SEL R39, R30, R31, P0 ;  /* 0x0000001f1e277207 */ /* 0x000fe20000000000 */
[----:B------:R-:W-:Y:S01]  /*1eaf0*/  IMAD.WIDE.U32 R30, R107, R90, RZ ;  /* 0x0000005a6b1e7225 */ /* 0x000fe200078e00ff */
[----:B------:R-:W-:Y:S02]  /*1eb00*/  SEL R40, R33, R32, P0 ;  /* 0x0000002021287207 */ /* 0x000fe40000000000 */
[CC--:B------:R-:W-:Y:S01]  /*1eb10*/  ISETP.GE.U32.AND P0, PT, R113.reuse, R56.reuse, PT ;  /* 0x000000387100720c */ /* 0x0c0fe20003f06070 */
[----:B------:R-:W-:Y:S01]  /*1eb20*/  IMAD.X R115, RZ, RZ, RZ, P4 ;  /* 0x000000ffff737224 */ /* 0x000fe200020e06ff */
[----:B------:R-:W-:Y:S01]  /*1eb30*/  IADD3 R56, P6, PT, R113, -R56, RZ ;  /* 0x8000003871387210 */ /* 0x000fe20007fde0ff */
[----:B------:R-:W-:Y:S01]  /*1eb40*/  IMAD.WIDE.U32 R32, R48, R90, RZ ;  /* 0x0000005a30207225 */ /* 0x000fe200078e00ff */
[----:B------:R-:W-:Y:S02]  /*1eb50*/  SEL R95, RZ, 0x1, P2 ;  /* 0x00000001ff5f7807 */ /* 0x000fe40001000000 */
[----:B------:R-:W-:Y:S01]  /*1eb60*/  ISETP.GE.U32.AND P2, PT, R56, R39, PT ;  /* 0x000000273800720c */ /* 0x000fe20003f46070 */
[----:B------:R-:W-:Y:S01]  /*1eb70*/  IMAD.X R105, R108, 0x1, ~R115, P6 ;  /* 0x000000016c697824 */ /* 0x000fe200030e0e73 */
[----:B------:R-:W-:-:S02]  /*1eb80*/  IADD3 R113, P3, PT, R118, -R45, RZ ;  /* 0x8000002d76717210 */ /* 0x000fc40007f7e0ff */
[----:B------:R-:W-:Y:S02]  /*1eb90*/  ISETP.GE.U32.AND.EX P0, PT, R108, R115, PT, P0 ;  /* 0x000000736c00720c */ /* 0x000fe40003f06100 */
[----:B------:R-:W-:Y:S01]  /*1eba0*/  ISETP.GE.U32.AND.EX P2, PT, R105, R40, PT, P2 ;  /* 0x000000286900720c */ /* 0x000fe20003f46120 */
[----:B------:R-:W-:Y:S01]  /*1ebb0*/  IMAD.X R112, R117, 0x1, ~R46, P3 ;  /* 0x0000000175707824 */ /* 0x000fe200018e0e2e */
[----:B------:R-:W-:Y:S02]  /*1ebc0*/  IADD3 R111, P5, PT, R106, -R35, RZ ;  /* 0x800000236a6f7210 */ /* 0x000fe40007fbe0ff */
[----:B------:R-:W-:Y:S02]  /*1ebd0*/  IADD3 R109, P3, PT, R94, -R37, RZ ;  /* 0x800000255e6d7210 */ /* 0x000fe40007f7e0ff */
[----:B------:R-:W-:Y:S01]  /*1ebe0*/  IADD3 R47, P4, PT, R56, -R39, RZ ;  /* 0x80000027382f7210 */ /* 0x000fe20007f9e0ff */
[----:B------:R-:W-:Y:S02]  /*1ebf0*/  IMAD.X R110, R102, 0x1, ~R36, P5 ;  /* 0x00000001666e7824 */ /* 0x000fe400028e0e24 */
[----:B------:R-:W-:-:S04]  /*1ec00*/  IMAD.WIDE.U32 R30, P5, R48, R91, R30 ;  /* 0x0000005b301e7225 */ /* 0x000fc800078a001e */
[----:B------:R-:W-:Y:S01]  /*1ec10*/  IMAD.X R106, R57, 0x1, ~R38, P3 ;  /* 0x00000001396a7824 */ /* 0x000fe200018e0e26 */
[----:B------:R-:W-:Y:S01]  /*1ec20*/  IADD3 R117, P3, PT, R33, R30, RZ ;  /* 0x0000001e21757210 */ /* 0x000fe20007f7e0ff */
[----:B------:R-:W-:-:S04]  /*1ec30*/  IMAD.WIDE.U32 R56, R97, R86, RZ ;  /* 0x0000005661387225 */ /* 0x000fc800078e00ff */
[----:B------:R-:W-:Y:S01]  /*1ec40*/  IMAD.X R102, R105, 0x1, ~R40, P4 ;  /* 0x0000000169667824 */ /* 0x000fe200020e0e28 */
[----:B------:R-:W-:Y:S01]  /*1ec50*/  IADD3 R104, P4, P6, R32, R54, R95 ;  /* 0x0000003620687210 */ /* 0x000fe20007e9e05f */
[----:B------:R-:W-:Y:S02]  /*1ec60*/  IMAD.X R33, RZ, RZ, RZ, P5 ;  /* 0x000000ffff217224 */ /* 0x000fe400028e06ff */
[----:B------:R-:W-:-:S04]  /*1ec70*/  IMAD.WIDE.U32 R56, P5, R28, R87, R56 ;  /* 0x000000571c387225 */ /* 0x000fc800078a0038 */
[----:B------:R-:W-:-:S04]  /*1ec80*/  IMAD.WIDE.U32 R94, R107, R92, RZ ;  /* 0x0000005c6b5e7225 */ /* 0x000fc800078e00ff */
[----:B------:R-:W-:Y:S01]  /*1ec90*/  IMAD.MOV.U32 R32, RZ, RZ, R31 ;  /* 0x000000ffff207224 */ /* 0x000fe200078e001f */
        /* <DEDUP_REMOVED lines=30> */
.L_x_464:
[----:B------:R-:W-:Y:S05]  /*1ee80*/  BSYNC.RECONVERGENT B1 ;  /* 0x0000000000017941 */ /* 0x000fea0003800200 */
.L_x_463:
[----:B------:R-:W-:Y:S01]  /*1ee90*/  ISETP.NE.U32.AND P0, PT, R100, RZ, PT ;  /* 0x000000ff6400720c */ /* 0x000fe20003f05070 */
[C---:B------:R-:W-:Y:S01]  /*1eea0*/  IMAD.WIDE.U32 R30, P2, R48.reuse, R93, R94 ;  /* 0x0000005d301e7225 */ /* 0x040fe2000784005e */
[----:B------:R-:W-:Y:S02]  /*1eeb0*/  BSSY.RECONVERGENT B1, `(.L_x_465) ;  /* 0x0000022000017945 */ /* 0x000fe40003800200 */
[----:B------:R-:W-:Y:S01]  /*1eec0*/  ISETP.NE.AND.EX P0, PT, R99, RZ, PT, P0 ;  /* 0x000000ff6300720c */ /* 0x000fe20003f05300 */
[----:B------:R-:W-:-:S04]  /*1eed0*/  IMAD.WIDE.U32 R48, R48, R92, RZ ;  /* 0x0000005c30307225 */ /* 0x000fc800078e00ff */
[----:B------:R-:W-:Y:S01]  /*1eee0*/  IMAD.WIDE.U32.X R32, R107, R91, R32, P3 ;  /* 0x0000005b6b207225 */ /* 0x000fe200018e0420 */
[----:B------:R-:W-:-:S03]  /*1eef0*/  IADD3 R108, P3, PT, R53, R56, RZ ;  /* 0x00000038356c7210 */ /* 0x000fc60007f7e0ff */
[----:B------:R-:W-:Y:S01]  /*1ef00*/  IMAD.X R53, RZ, RZ, RZ, P2 ;  /* 0x000000ffff357224 */ /* 0x000fe200010e06ff */
[----:B------:R-:W-:Y:S01]  /*1ef10*/  IADD3 R115, P2, PT, R49, R30, RZ ;  /* 0x0000001e31737210 */ /* 0x000fe20007f5e0ff */
[----:B------:R-:W-:-:S04]  /*1ef20*/  IMAD.MOV.U32 R52, RZ, RZ, R31 ;  /* 0x000000ffff347224 */ /* 0x000fc800078e001f */
        /* <DEDUP_REMOVED lines=26> */
.L_x_466:
[----:B------:R-:W-:Y:S05]  /*1f0d0*/  BSYNC.RECONVERGENT B1 ;  /* 0x0000000000017941 */ /* 0x000fea0003800200 */
.L_x_465:
[----:B------:R-:W-:Y:S01]  /*1f0e0*/  IADD3 R49, P2, PT, R41, R98, RZ ;  /* 0x0000006229317210 */ /* 0x000fe20007f5e0ff */
[----:B------:R-:W-:Y:S01]  /*1f0f0*/  IMAD.WIDE.U32 R94, R97, R88, RZ ;  /* 0x00000058615e7225 */ /* 0x000fe200078e00ff */
[----:B------:R-:W-:Y:S01]  /*1f100*/  IADD3.X R54, PT, PT, R117, R55, RZ, P4, P6 ;  /* 0x0000003775367210 */ /* 0x000fe200027ec4ff */
        /* <DEDUP_REMOVED lines=9> */
[----:B------:R-:W-:Y:S01]  /*1f1a0*/  IMAD.WIDE.U32 R104, R97, R90, RZ ;  /* 0x0000005a61687225 */ /* 0x000fe200078e00ff */
[----:B------:R-:W-:Y:S02]  /*1f1b0*/  SEL R29, RZ, 0x1, !P1 ;  /* 0x00000001ff1d7807 */ /* 0x000fe40004800000 */
[----:B------:R-:W-:Y:S01]  /*1f1c0*/  ISETP.GE.U32.AND.EX P0, PT, R114, R54, PT, P0 ;  /* 0x000000367200720c */ /* 0x000fe20003f06100 */
[----:B------:R-:W-:-:S04]  /*1f1d0*/  IMAD.WIDE.U32 R52, R28, R88, RZ ;  /* 0x000000581c347225 */ /* 0x000fc800078e00ff */
[----:B------:R-:W-:-:S04]  /*1f1e0*/  IMAD.WIDE.U32 R94, P5, R28, R89, R94 ;  /* 0x000000591c5e7225 */ /* 0x000fc800078a005e */
[----:B------:R-:W-:Y:S01]  /*1f1f0*/  IMAD.WIDE.U32.X R100, R97, R87, R100, P3 ;  /* 0x0000005761647225 */ /* 0x000fe200018e0464 */
[----:B------:R-:W-:-:S03]  /*1f200*/  IADD3 R41, P4, PT, R53, R94, RZ ;  /* 0x0000005e35297210 */ /* 0x000fc60007f9e0ff */
[----:B------:R-:W-:Y:S01]  /*1f210*/  IMAD.WIDE.U32 R104, P3, R28, R91, R104 ;  /* 0x0000005b1c687225 */ /* 0x000fe20007860068 */
[----:B------:R-:W-:Y:S02]  /*1f220*/  IADD3 R94, P2, P1, R52, R100, R29 ;  /* 0x00000064345e7210 */ /* 0x000fe4000795e01d */
[----:B------:R-:W-:Y:S01]  /*1f230*/  SEL R29, RZ, 0x1, P0 ;  /* 0x00000001ff1d7807 */ /* 0x000fe20000000000 */
[----:B------:R-:W-:Y:S01]  /*1f240*/  IMAD.WIDE.U32 R54, R28, R90, RZ ;  /* 0x0000005a1c367225 */ /* 0x000fe200078e00ff */
[----:B------:R-:W-:Y:S02]  /*1f250*/  IADD3.X R101, PT, PT, R41, R101, RZ, P2, P1 ;  /* 0x0000006529657210 */ /* 0x000fe400017e24ff */
[----:B------:R-:W-:Y:S01]  /*1f260*/  SHF.L.U64.HI R100, R111, 0x1, R110 ;  /* 0x000000016f647819 */ /* 0x000fe2000001026e */
[----:B------:R-:W-:Y:S01]  /*1f270*/  IMAD.X R53, RZ, RZ, RZ, P3 ;  /* 0x000000ffff357224 */ /* 0x000fe200018e06ff */
[----:B------:R-:W-:Y:S01]  /*1f280*/  IADD3 R117, P3, PT, R55, R104, RZ ;  /* 0x0000006837757210 */ /* 0x000fe20007f7e0ff */
[----:B------:R-:W-:Y:S01]  /*1f290*/  IMAD.SHL.U32 R41, R111, 0x2, RZ ;  /* 0x000000026f297824 */ /* 0x000fe200078e00ff */
[----:B------:R-:W-:Y:S01]  /*1f2a0*/  IADD3 R104, P0, P2, R48, R32, R29 ;  /* 0x0000002030687210 */ /* 0x000fe20007a1e01d */
[----:B------:R-:W-:Y:S01]  /*1f2b0*/  IMAD.MOV.U32 R52, RZ, RZ, R105 ;  /* 0x000000ffff347224 */ /* 0x000fe200078e0069 */
[----:B------:R-:W-:Y:S01]  /*1f2c0*/  LEA.HI R32, P1, R110, R113, RZ, 0x1 ;  /* 0x000000716e207211 */ /* 0x000fe200078308ff */
[----:B------:R-:W-:Y:S01]  /*1f2d0*/  IMAD.X R57, RZ, RZ, RZ, P5 ;  /* 0x000000ffff397224 */ /* 0x000fe200028e06ff */
[----:B------:R-:W-:Y:S01]  /*1f2e0*/  IADD3.X R105, PT, PT, R115, R33, RZ, P0, P2 ;  /* 0x0000002173697210 */ /* 0x000fe200007e44ff */
[----:B------:R-:W-:Y:S01]  /*1f2f0*/  IMAD.MOV.U32 R56, RZ, RZ, R95 ;  /* 0x000000ffff387224 */ /* 0x000fe200078e005f */
[----:B------:R-:W-:Y:S01]  /*1f300*/  ISETP.GE.U32.AND P0, PT, R41, R86, PT ;  /* 0x000000562900720c */ /* 0x000fe20003f06070 */
[----:B------:R-:W-:Y:S01]  /*1f310*/  IMAD.X R29, RZ, RZ, R112, P1 ;  /* 0x000000ffff1d7224 */ /* 0x000fe200008e0670 */
[----:B------:R-:W-:Y:S01]  /*1f320*/  IADD3 R42, P1, PT, R113, R32, RZ ;  /* 0x00000020712a7210 */ /* 0x000fe20007f3e0ff */
[----:B------:R-:W-:Y:S01]  /*1f330*/  IMAD.WIDE.U32.X R56, R97, R89, R56, P4 ;  /* 0x0000005961387225 */ /* 0x000fe200020e0438 */
[----:B------:R-:W-:-:S02]  /*1f340*/  ISETP.GE.U32.AND P5, PT, R49, R98, PT ;  /* 0x000000623100720c */ /* 0x000fc40003fa6070 */
[----:B------:R-:W-:Y:S01]  /*1f350*/  ISETP.GE.U32.AND P2, PT, R32, R113, PT ;  /* 0x000000712000720c */ /* 0x000fe20003f46070 */
[----:B------:R-:W-:Y:S01]  /*1f360*/  IMAD.X R95, R112, 0x1, R29, P1 ;  /* 0x00000001705f7824 */ /* 0x000fe200008e061d */
[----:B------:R-:W-:Y:S01]  /*1f370*/  ISETP.GE.U32.AND.EX P0, PT, R100, R87, PT, P0 ;  /* 0x000000576400720c */ /* 0x000fe20003f06100 */
[----:B------:R-:W-:Y:S01]  /*1f380*/  IMAD.WIDE.U32.X R52, R97, R91, R52, P3 ;  /* 0x0000005b61347225 */ /* 0x000fe200018e0434 */
[----:B------:R-:W-:Y:S02]  /*1f390*/  ISETP.GE.U32.AND P1, PT, R42, R32, PT ;  /* 0x000000202a00720c */ /* 0x000fe40003f26070 */
[----:B------:R-:W-:Y:S02]  /*1f3a0*/  ISETP.GE.U32.AND.EX P5, PT, R99, R103, PT, P5 ;  /* 0x000000676300720c */ /* 0x000fe40003fa6150 */
[----:B------:R-:W-:Y:S02]  /*1f3b0*/  ISETP.GE.U32.AND.EX P2, PT, R29, R112, PT, P2 ;  /* 0x000000701d00720c */ /* 0x000fe40003f46120 */
[----:B------:R-:W-:-:S02]  /*1f3c0*/  SEL R33, RZ, 0x1, P0 ;  /* 0x00000001ff217807 */ /* 0x000fc40000000000 */
[----:B------:R-:W-:Y:S02]  /*1f3d0*/  ISETP.GE.U32.AND.EX P6, PT, R95, R29, PT, P1 ;  /* 0x0000001d5f00720c */ /* 0x000fe40003fc6110 */
[----:B------:R-:W-:Y:S02]  /*1f3e0*/  SEL R32, RZ, 0xffffffff, P0 ;  /* 0xffffffffff207807 */ /* 0x000fe40000000000 */
[----:B------:R-:W-:Y:S02]  /*1f3f0*/  SEL R29, RZ, 0x1, P5 ;  /* 0x00000001ff1d7807 */ /* 0x000fe40002800000 */
[----:B------:R-:W-:Y:S02]  /*1f400*/  ISETP.GE.U32.AND P1, PT, R42, R33, PT ;  /* 0x000000212a00720c */ /* 0x000fe40003f26070 */
[----:B------:R-:W-:Y:S02]  /*1f410*/  IADD3 R99, P0, PT, R32, R42, RZ ;  /* 0x0000002a20637210 */ /* 0x000fe40007f1e0ff */
[----:B------:R-:W-:-:S02]  /*1f420*/  SEL R33, RZ, 0x1, P2 ;  /* 0x00000001ff217807 */ /* 0x000fc40001000000 */
[----:B------:R-:W-:Y:S01]  /*1f430*/  IADD3 R108, P5, PT, R29, R50, RZ ;  /* 0x000000321d6c7210 */ /* 0x000fe20007fbe0ff */
[----:B------:R-:W-:Y:S01]  /*1f440*/  IMAD.X R50, R32, 0x1, R95, P0 ;  /* 0x0000000120327824 */ /* 0x000fe200000e065f */
[----:B------:R-:W-:Y:S02]  /*1f450*/  IADD3 R55, P2, PT, R94, R107, RZ ;  /* 0x0000006b5e377210 */ /* 0x000fe40007f5e0ff */
[----:B------:R-:W-:Y:S01]  /*1f460*/  SEL R48, RZ, 0x1, P6 ;  /* 0x00000001ff307807 */ /* 0x000fe20003000000 */
[----:B------:R-:W-:Y:S01]  /*1f470*/  IMAD.X R103, RZ, RZ, R51, P5 ;  /* 0x000000ffff677224 */ /* 0x000fe200028e0633 */
[----:B------:R-:W-:Y:S01]  /*1f480*/  ISETP.GE.U32.AND P0, PT, R55, R94, PT ;  /* 0x0000005e3700720c */ /* 0x000fe20003f06070 */
[----:B------:R-:W-:Y:S01]  /*1f490*/  IMAD.X R94, R101, 0x1, R114, P2 ;  /* 0x00000001655e7824 */ /* 0x000fe200010e0672 */
[----:B------:R-:W-:Y:S02]  /*1f4a0*/  ISETP.GE.U32.AND.EX P1, PT, R95, RZ, PT, P1 ;  /* 0x000000ff5f00720c */ /* 0x000fe40003f26110 */
[----:B------:R-:W-:Y:S01]  /*1f4b0*/  IADD3 R32, P5, P6, R48, R109, R33 ;  /* 0x0000006d30207210 */ /* 0x000fe20007ebe021 */
[----:B------:R-:W-:Y:S01]  /*1f4c0*/  IMAD.WIDE.U32 R48, R97, R92, RZ ;  /* 0x0000005c61307225 */ /* 0x000fe200078e00ff */
[----:B------:R-:W-:-:S02]  /*1f4d0*/  SEL R33, RZ, 0x1, P1 ;  /* 0x00000001ff217807 */ /* 0x000fc40000800000 */
[----:B------:R-:W-:Y:S02]  /*1f4e0*/  IADD3.X R51, PT, PT, RZ, R106, RZ, P5, P6 ;  /* 0x0000006aff337210 */ /* 0x000fe40002fec4ff */
[----:B------:R-:W-:Y:S02]  /*1f4f0*/  ISETP.GE.U32.AND P1, PT, R99, R88, PT ;  /* 0x000000586300720c */ /* 0x000fe40003f26070 */
[----:B------:R-:W-:Y:S02]  /*1f500*/  ISETP.GE.U32.AND.EX P6, PT, R94, R101, PT, P0 ;  /* 0x000000655e00720c */ /* 0x000fe40003fc6100 */
[----:B------:R-:W-:Y:S02]  /*1f510*/  ISETP.GE.U32.AND.EX P1, PT, R50, R89, PT, P1 ;  /* 0x000000593200720c */ /* 0x000fe40003f26110 */
[----:B------:R-:W-:Y:S02]  /*1f520*/  SEL R29, RZ, 0x1, P6 ;  /* 0x00000001ff1d7807 */ /* 0x000fe40003000000 */
[----:B------:R-:W-:-:S02]  /*1f530*/  ISETP.GE.U32.AND P2, PT, R32, R109, PT ;  /* 0x0000006d2000720c */ /* 0x000fc40003f46070 */
[----:B------:R-:W-:Y:S02]  /*1f540*/  IADD3 R109, P5, PT, R109, R32, RZ ;  /* 0x000000206d6d7210 */ /* 0x000fe40007fbe0ff */
[----:B------:R-:W-:Y:S02]  /*1f550*/  SEL R98, RZ, 0x1, P1 ;  /* 0x00000001ff627807 */ /* 0x000fe40000800000 */
[----:B------:R-:W-:Y:S02]  /*1f560*/  IADD3 R54, P1, P4, R54, R56, R29 ;  /* 0x0000003836367210 */ /* 0x000fe40007c3e01d */
[----:B------:R-:W-:Y:S01]  /*1f570*/  ISETP.GE.U32.AND.EX P2, PT, R51, R106, PT, P2 ;  /* 0x0000006a3300720c */ /* 0x000fe20003f46120 */
[----:B------:R-:W-:Y:S01]  /*1f580*/  IMAD.X R106, R106, 0x1, R51, P5 ;  /* 0x000000016a6a7824 */ /* 0x000fe200028e0633 */
[----:B------:R-:W-:Y:S02]  /*1f590*/  IADD3.X R56, PT, PT, R117, R57, RZ, P1, P4 ;  /* 0x0000003975387210 */ /* 0x000fe40000fe84ff */
[----:B------:R-:W-:-:S02]  /*1f5a0*/  ISETP.GE.U32.AND P0, PT, R109, R32, PT ;  /* 0x000000206d00720c */ /* 0x000fc40003f06070 */
[----:B------:R-:W-:Y:S02]  /*1f5b0*/  ISETP.NE.U32.AND P1, PT, R108, RZ, PT ;  /* 0x000000ff6c00720c */ /* 0x000fe40003f25070 */
[----:B------:R-:W-:Y:S02]  /*1f5c0*/  ISETP.GE.U32.AND.EX P0, PT, R106, R51, PT, P0 ;  /* 0x000000336a00720c */ /* 0x000fe40003f06100 */
[----:B------:R-:W-:Y:S02]  /*1f5d0*/  ISETP.NE.AND.EX P3, PT, R103, RZ, PT, P1 ;  /* 0x000000ff6700720c */ /* 0x000fe40003f65310 */
[----:B------:R-:W-:Y:S01]  /*1f5e0*/  IADD3 R98, P6, PT, R98, R33, RZ ;  /* 0x0000002162627210 */ /* 0x000fe20007fde0ff */
[C---:B------:R-:W-:Y:S01]  /*1f5f0*/  IMAD.WIDE.U32 R32, R28.reuse, R92, RZ ;  /* 0x0000005c1c207225 */ /* 0x040fe200078e00ff */
[----:B------:R-:W-:Y:S02]  /*1f600*/  SEL R29, RZ, 0x1, P2 ;  /* 0x00000001ff1d7807 */ /* 0x000fe40001000000 */
[----:B------:R-:W-:Y:S01]  /*1f610*/  SEL R110, RZ, 0x1, P0 ;  /* 0x00000001ff6e7807 */ /* 0x000fe20000000000 */
[----:B------:R-:W-:Y:S01]  /*1f620*/  IMAD.WIDE.U32 R48, P0, R28, R93, R48 ;  /* 0x0000005d1c307225 */ /* 0x000fe20007800030 */
[----:B------:R-:W-:-:S02]  /*1f630*/  ISETP.GE.U32.AND P1, PT, R109, R98, PT ;  /* 0x000000626d00720c */ /* 0x000fc40003f26070 */
[----:B------:R-:W-:Y:S01]  /*1f640*/  IADD3 R110, P4, P5, R110, R47, R29 ;  /* 0x0000002f6e6e7210 */ /* 0x000fe20007d9e01d */
[----:B------:R-:W-:Y:S01]  /*1f650*/  IMAD.X R29, RZ, RZ, RZ, P0 ;  /* 0x000000ffff1d7224 */ /* 0x000fe200000e06ff */
[----:B------:R-:W-:Y:S01]  /*1f660*/  IADD3 R107, P0, PT, R33, R48, RZ ;  /* 0x00000030216b7210 */ /* 0x000fe20007f1e0ff */
[----:B------:R-:W-:Y:S01]  /*1f670*/  IMAD.MOV.U32 R28, RZ, RZ, R49 ;  /* 0x000000ffff1c7224 */ /* 0x000fe200078e0031 */
[----:B------:R-:W-:Y:S01]  /*1f680*/  IADD3 R101, P2, PT, -R98, R109, RZ ;  /* 0x0000006d62657210 */ /* 0x000fe20007f5e1ff */
[----:B------:R-:W-:Y:S02]  /*1f690*/  IMAD.X R51, RZ, RZ, RZ, P6 ;  /* 0x000000ffff337224 */ /* 0x000fe400030e06ff */
[----:B------:R-:W-:Y:S01]  /*1f6a0*/  IMAD.WIDE.U32.X R28, R97, R93, R28, P0 ;  /* 0x0000005d611c7225 */ /* 0x000fe200000e041c */
[----:B------:R-:W-:Y:S09]  /*1f6b0*/  @!P3 BRA `(.L_x_468) ;  /* 0x000000000034b947 */ /* 0x000ff20003800000 */
        /* <DEDUP_REMOVED lines=13> */
.L_x_468:
[----:B------:R-:W-:Y:S05]  /*1f790*/  BSYNC.RECONVERGENT B1 ;  /* 0x0000000000017941 */ /* 0x000fea0003800200 */
.L_x_467:
[----:B------:R-:W-:Y:S01]  /*1f7a0*/  IADD3 R108, P6, PT, R47, R110, RZ ;  /* 0x0000006e2f6c7210 */ /* 0x000fe20007fde0ff */
[C---:B------:R-:W-:Y:S01]  /*1f7b0*/  IMAD.X R98, R106.reuse, 0x1, ~R51, P2 ;  /* 0x000000016a627824 */ /* 0x040fe200010e0e33 */
[----:B------:R-:W-:Y:S01]  /*1f7c0*/  IADD3.X R33, PT, PT, RZ, R102, RZ, P4, P5 ;  /* 0x00000066ff217210 */ /* 0x000fe200027ea4ff */
[----:B------:R-:W-:Y:S01]  /*1f7d0*/  BSSY.RECONVERGENT B1, `(.L_x_469) ;  /* 0x0000104000017945 */ /* 0x000fe20003800200 */
[----:B------:R-:W-:Y:S02]  /*1f7e0*/  ISETP.GE.U32.AND P2, PT, R101, R90, PT ;  /* 0x0000005a6500720c */ /* 0x000fe40003f46070 */
[----:B------:R-:W-:Y:S01]  /*1f7f0*/  ISETP.GE.U32.AND.EX P1, PT, R106, R51, PT, P1 ;  /* 0x000000336a00720c */ /* 0x000fe20003f26110 */
[----:B------:R-:W-:Y:S01]  /*1f800*/  IMAD.X R103, R102, 0x1, R33, P6 ;  /* 0x0000000166677824 */ /* 0x000fe200030e0621 */
[----:B------:R-:W-:Y:S02]  /*1f810*/  ISETP.GE.U32.AND P3, PT, R108, R110, PT ;  /* 0x0000006e6c00720c */ /* 0x000fe40003f66070 */
[----:B------:R-:W-:-:S02]  /*1f820*/  ISETP.GE.U32.AND.EX P5, PT, R98, R91, PT, P2 ;  /* 0x0000005b6200720c */ /* 0x000fc40003fa6120 */
[----:B------:R-:W-:Y:S02]  /*1f830*/  ISETP.LT.U32.AND P0, PT, R110, R47, PT ;  /* 0x0000002f6e00720c */ /* 0x000fe40003f01070 */
[----:B------:R-:W-:Y:S02]  /*1f840*/  SEL R48, RZ, 0x1, P1 ;  /* 0x00000001ff307807 */ /* 0x000fe40000800000 */
[----:B------:R-:W-:Y:S02]  /*1f850*/  SEL R47, RZ, 0x1, P5 ;  /* 0x00000001ff2f7807 */ /* 0x000fe40002800000 */
[----:B------:R-:W-:Y:S02]  /*1f860*/  ISETP.GE.U32.AND.EX P1, PT, R103, R33, PT, P3 ;  /* 0x000000216700720c */ /* 0x000fe40003f26130 */
[----:B------:R-:W-:Y:S02]  /*1f870*/  IADD3 R43, P4, PT, R43, R104, RZ ;  /* 0x000000682b2b7210 */ /* 0x000fe40007f9e0ff */
[----:B------:R-:W-:-:S02]  /*1f880*/  ISETP.GE.U32.AND P5, PT, R55, R86, PT ;  /* 0x000000563700720c */ /* 0x000fc40003fa6070 */
[----:B------:R-:W-:Y:S01]  /*1f890*/  ISETP.LT.U32.OR.EX P0, PT, R33, R102, !P1, P0 ;  /* 0x000000662100720c */ /* 0x000fe20004f01500 */
[----:B------:R-:W-:Y:S01]  /*1f8a0*/  IMAD.X R44, R44, 0x1, R105, P4 ;  /* 0x000000012c2c7824 */ /* 0x000fe200020e0669 */
[----:B------:R-:W-:Y:S02]  /*1f8b0*/  ISETP.GE.U32.AND.EX P1, PT, R94, R87, PT, P5 ;  /* 0x000000575e00720c */ /* 0x000fe40003f26150 */
[----:B------:R-:W-:Y:S02]  /*1f8c0*/  IADD3 R51, P5, PT, R54, R43, RZ ;  /* 0x0000002b36337210 */ /* 0x000fe40007fbe0ff */
[----:B------:R-:W-:Y:S02]  /*1f8d0*/  ISETP.GE.U32.AND P2, PT, R43, R104, PT ;  /* 0x000000682b00720c */ /* 0x000fe40003f46070 */
[----:B------:R-:W-:Y:S01]  /*1f8e0*/  IADD3 R47, P3, PT, R47, R48, RZ ;  /* 0x000000302f2f7210 */ /* 0x000fe20007f7e0ff */
[----:B------:R-:W-:Y:S01]  /*1f8f0*/  IMAD.X R33, R56, 0x1, R44, P5 ;  /* 0x0000000138217824 */ /* 0x000fe200028e062c */
[----:B------:R-:W-:-:S02]  /*1f900*/  ISETP.GE.U32.AND.EX P4, PT, R44, R105, PT, P2 ;  /* 0x000000692c00720c */ /* 0x000fc40003f86120 */
[C---:B------:R-:W-:Y:S01]  /*1f910*/  ISETP.GE.U32.AND P5, PT, R51.reuse, R54, PT ;  /* 0x000000363300720c */ /* 0x040fe20003fa6070 */
[----:B------:R-:W-:Y:S01]  /*1f920*/  IMAD.X R48, RZ, RZ, RZ, P3 ;  /* 0x000000ffff307224 */ /* 0x000fe200018e06ff */
[----:B------:R-:W-:Y:S02]  /*1f930*/  SEL R44, RZ, 0x1, P1 ;  /* 0x00000001ff2c7807 */ /* 0x000fe40000800000 */
[----:B------:R-:W-:Y:S02]  /*1f940*/  SEL R43, RZ, 0x1, P4 ;  /* 0x00000001ff2b7807 */ /* 0x000fe40002000000 */
[----:B------:R-:W-:Y:S02]  /*1f950*/  ISETP.GE.U32.AND P2, PT, R108, R47, PT ;  /* 0x0000002f6c00720c */ /* 0x000fe40003f46070 */
[----:B------:R-:W-:Y:S02]  /*1f960*/  ISETP.GE.U32.AND P4, PT, R51, R44, PT ;  /* 0x0000002c3300720c */ /* 0x000fe40003f86070 */
[----:B------:R-:W-:-:S02]  /*1f970*/  ISETP.GE.U32.AND.EX P5, PT, R33, R56, PT, P5 ;  /* 0x000000382100720c */ /* 0x000fc40003fa6150 */
[----:B------:R-:W-:Y:S02]  /*1f980*/  IADD3 R47, P3, PT, -R47, R108, RZ ;  /* 0x0000006c2f2f7210 */ /* 0x000fe40007f7e1ff */
[----:B------:R-:W-:Y:S02]  /*1f990*/  SEL R44, RZ, 0xffffffff, P1 ;  /* 0xffffffffff2c7807 */ /* 0x000fe40000800000 */
[----:B------:R-:W-:Y:S01]  /*1f9a0*/  SEL R97, RZ, 0x1, P5 ;  /* 0x00000001ff617807 */ /* 0x000fe20002800000 */
[----:B------:R-:W-:Y:S01]  /*1f9b0*/  IMAD.X R54, R103, 0x1, ~R48, P3 ;  /* 0x0000000167367824 */ /* 0x000fe200018e0e30 */
[----:B------:R-:W-:Y:S02]  /*1f9c0*/  IADD3 R43, P1, PT, R43, R30, RZ ;  /* 0x0000001e2b2b7210 */ /* 0x000fe40007f3e0ff */
[C---:B------:R-:W-:Y:S02]  /*1f9d0*/  IADD3 R57, P5, PT, R44.reuse, R51, RZ ;  /* 0x000000332c397210 */ /* 0x040fe40007fbe0ff */
[----:B------:R-:W-:Y:S01]  /*1f9e0*/  ISETP.GE.U32.AND P3, PT, R47, R92, PT ;  /* 0x0000005c2f00720c */ /* 0x000fe20003f66070 */
[----:B------:R-:W-:Y:S01]  /*1f9f0*/  IMAD.X R105, RZ, RZ, R31, P1 ;  /* 0x000000ffff697224 */ /* 0x000fe200008e061f */
[----:B------:R-:W-:Y:S01]  /*1fa00*/  ISETP.GE.U32.AND P1, PT, R57, R88, PT ;  /* 0x000000583900720c */ /* 0x000fe20003f26070 */
[----:B------:R-:W-:Y:S01]  /*1fa10*/  IMAD.X R30, R44, 0x1, R33, P5 ;  /* 0x000000012c1e7824 */ /* 0x000fe200028e0621 */
[----:B------:R-:W-:-:S02]  /*1fa20*/  ISETP.GE.U32.AND.EX P3, PT, R54, R93, PT, P3 ;  /* 0x0000005d3600720c */ /* 0x000fc40003f66130 */
[----:B------:R-:W-:Y:S02]  /*1fa30*/  ISETP.GE.U32.AND.EX P4, PT, R33, RZ, PT, P4 ;  /* 0x000000ff2100720c */ /* 0x000fe40003f86140 */
[----:B------:R-:W-:Y:S02]  /*1fa40*/  ISETP.GE.U32.AND.EX P2, PT, R103, R48, P3, P2 ;  /* 0x000000306700720c */ /* 0x000fe40001f46120 */
[----:B------:R-:W-:Y:S02]  /*1fa50*/  ISETP.GE.U32.AND.EX P1, PT, R30, R89, PT, P1 ;  /* 0x000000591e00720c */ /* 0x000fe40003f26110 */
[----:B------:R-:W-:Y:S02]  /*1fa60*/  ISETP.NE.U32.AND P5, PT, R43, RZ, PT ;  /* 0x000000ff2b00720c */ /* 0x000fe40003fa5070 */
[----:B------:R-:W-:Y:S02]  /*1fa70*/  IADD3 R97, P3, P6, R32, R52, R97 ;  /* 0x0000003420617210 */ /* 0x000fe40007e7e061 */
[----:B------:R-:W-:-:S02]  /*1fa80*/  SEL R32, RZ, 0x1, P4 ;  /* 0x00000001ff207807 */ /* 0x000fc40002000000 */
[----:B------:R-:W-:Y:S02]  /*1fa90*/  SEL R111, RZ, 0x1, P1 ;  /* 0x00000001ff6f7807 */ /* 0x000fe40000800000 */
[----:B------:R-:W-:Y:S02]  /*1faa0*/  ISETP.NE.AND.EX P4, PT, R105, RZ, PT, P5 ;  /* 0x000000ff6900720c */ /* 0x000fe40003f85350 */
[----:B------:R-:W-:Y:S02]  /*1fab0*/  IADD3.X R53, PT, PT, R107, R53, RZ, P3, P6 ;  /* 0x000000356b357210 */ /* 0x000fe40001fec4ff */
[----:B------:R-:W-:Y:S02]  /*1fac0*/  IADD3 R44, P1, PT, R101, -R90, RZ ;  /* 0x8000005a652c7210 */ /* 0x000fe40007f3e0ff */
[----:B------:R-:W-:Y:S02]  /*1fad0*/  IADD3 R49, P3, PT, R99, -R88, RZ ;  /* 0x8000005863317210 */ /* 0x000fe40007f7e0ff */
[----:B------:R-:W-:Y:S01]  /*1fae0*/  PLOP3.LUT P0, PT, P0, P2, PT, 0xf8, 0x8f ;  /* 0x00000000008f781c */ /* 0x000fe20000705f70 */
[----:B------:R-:W-:Y:S01]  /*1faf0*/  IMAD.X R31, R98, 0x1, ~R91, P1 ;  /* 0x00000001621f7824 */ /* 0x000fe200008e0e5b */
[----:B------:R-:W-:Y:S01]  /*1fb00*/  IADD3 R111, P6, PT, R111, R32, RZ ;  /* 0x000000206f6f7210 */ /* 0x000fe20007fde0ff */
[----:B------:R-:W-:Y:S01]  /*1fb10*/  IMAD.X R50, R50, 0x1, ~R89, P3 ;  /* 0x0000000132327824 */ /* 0x000fe200018e0e59 */
[----:B------:R-:W-:-:S02]  /*1fb20*/  SEL R49, R49, R42, P0 ;  /* 0x0000002a31317207 */ /* 0x000fc40000000000 */
[----:B------:R-:W-:Y:S02]  /*1fb30*/  IADD3 R42, P1, PT, R47, -R92, RZ ;  /* 0x8000005c2f2a7210 */ /* 0x000fe40007f3e0ff */
[----:B------:R-:W-:Y:S02]  /*1fb40*/  SEL R47, R44, R109, P0 ;  /* 0x0000006d2c2f7207 */ /* 0x000fe40000000000 */
[----:B------:R-:W-:Y:S02]  /*1fb50*/  SEL R44, R86, RZ, P0 ;  /* 0x000000ff562c7207 */ /* 0x000fe40000000000 */
[----:B------:R-:W-:Y:S02]  /*1fb60*/  SEL R48, R31, R106, P0 ;  /* 0x0000006a1f307207 */ /* 0x000fe40000000000 */
[----:B------:R-:W-:Y:S01]  /*1fb70*/  @P4 IADD3 R31, P3, PT, R43, R96, RZ ;  /* 0x000000602b1f4210 */ /* 0x000fe20007f7e0ff */
[----:B------:R-:W-:Y:S01]  /*1fb80*/  IMAD.X R43, R54, 0x1, ~R93, P1 ;  /* 0x00000001362b7824 */ /* 0x000fe200008e0e5d */
[----:B------:R-:W-:-:S02]  /*1fb90*/  IADD3 R44, P2, PT, -R44, R41, RZ ;  /* 0x000000292c2c7210 */ /* 0x000fc40007f5e1ff */
[----:B------:R-:W-:Y:S02]  /*1fba0*/  SEL R41, R87, RZ, P0 ;  /* 0x000000ff57297207 */ /* 0x000fe40000000000 */
[----:B------:R-:W-:Y:S01]  /*1fbb0*/  SEL R50, R50, R95, P0 ;  /* 0x0000005f32327207 */ /* 0x000fe20000000000 */
[----:B------:R-:W-:Y:S01]  /*1fbc0*/  @P4 IMAD.X R95, R105, 0x1, R116, P3 ;  /* 0x00000001695f4824 */ /* 0x000fe200018e0674 */
[----:B------:R-:W-:Y:S01]  /*1fbd0*/  @P4 ISETP.GE.U32.AND P1, PT, R31, R96, PT ;  /* 0x000000601f00420c */ /* 0x000fe20003f26070 */
[----:B------:R-:W-:Y:S01]  /*1fbe0*/  IMAD.X R41, R100, 0x1, ~R41, P2 ;  /* 0x0000000164297824 */ /* 0x000fe200010e0e29 */
[----:B------:R-:W-:Y:S01]  /*1fbf0*/  SEL R42, R42, R108, P0 ;  /* 0x0000006c2a2a7207 */ /* 0x000fe20000000000 */
[----:B------:R-:W-:Y:S01]  /*1fc00*/  IMAD.SHL.U32 R105, R44, 0x2, RZ ;  /* 0x000000022c697824 */ /* 0x000fe200078e00ff */
[----:B------:R-:W-:Y:S01]  /*1fc10*/  SEL R43, R43, R103, P0 ;  /* 0x000000672b2b7207 */ /* 0x000fe20000000000 */
[----:B------:R-:W-:Y:S01]  /*1fc20*/  @P4 IMAD.MOV.U32 R96, RZ, RZ, R31 ;  /* 0x000000ffff604224 */ /* 0x000fe200078e001f */
[----:B------:R-:W-:Y:S01]  /*1fc30*/  @P4 ISETP.GE.U32.AND.EX P0, PT, R95, R116, PT, P1 ;  /* 0x000000745f00420c */ /* 0x000fe20003f06110 */
[----:B------:R-:W-:Y:S01]  /*1fc40*/  @P4 IMAD.MOV.U32 R116, RZ, RZ, R95 ;  /* 0x000000ffff744224 */ /* 0x000fe200078e005f */
[----:B------:R-:W-:-:S02]  /*1fc50*/  SHF.R.U32.HI R52, RZ, 0x1f, R41 ;  /* 0x0000001fff347819 */ /* 0x000fc40000011629 */
[----:B------:R-:W-:Y:S02]  /*1fc60*/  @P4 SEL R54, RZ, 0x1, P0 ;  /* 0x00000001ff364807 */ /* 0x000fe40000000000 */
[----:B------:R-:W-:Y:S02]  /*1fc70*/  IADD3 R32, P0, PT, R52, R49, RZ ;  /* 0x0000003134207210 */ /* 0x000fe40007f1e0ff */
[----:B------:R-:W-:Y:S02]  /*1fc80*/  ISETP.GE.U32.AND P2, PT, R105, R86, PT ;  /* 0x000000566900720c */ /* 0x000fe40003f46070 */
[----:B------:R-:W-:Y:S01]  /*1fc90*/  SHF.L.U64.HI R104, R44, 0x1, R41 ;  /* 0x000000012c687819 */ /* 0x000fe20000010229 */
[----:B------:R-:W-:Y:S01]  /*1fca0*/  IMAD.X R31, RZ, RZ, R50, P0 ;  /* 0x000000ffff1f7224 */ /* 0x000fe200000e0632 */
[----:B------:R-:W-:Y:S02]  /*1fcb0*/  IADD3 R96, P1, PT, R96, R97, RZ ;  /* 0x0000006160607210 */ /* 0x000fe40007f3e0ff */
[----:B------:R-:W-:-:S02]  /*1fcc0*/  IADD3 R101, P3, PT, R32, R49, RZ ;  /* 0x0000003120657210 */ /* 0x000fc40007f7e0ff */
[----:B------:R-:W-:Y:S01]  /*1fcd0*/  ISETP.GE.U32.AND.EX P2, PT, R104, R87, PT, P2 ;  /* 0x000000576800720c */ /* 0x000fe20003f46120 */
[----:B------:R-:W-:Y:S01]  /*1fce0*/  IMAD.X R116, R116, 0x1, R53, P1 ;  /* 0x0000000174747824 */ /* 0x000fe200008e0635 */
[----:B------:R-:W-:Y:S01]  /*1fcf0*/  @P4 IADD3 R27, P5, PT, R54, R27, RZ ;  /* 0x0000001b361b4210 */ /* 0x000fe20007fbe0ff */
[----:B------:R-:W-:Y:S01]  /*1fd00*/  IMAD.X R103, R31, 0x1, R50, P3 ;  /* 0x000000011f677824 */ /* 0x000fe200018e0632 */
[----:B------:R-:W-:Y:S02]  /*1fd10*/  ISETP.GE.U32.AND P0, PT, R32, R52, PT ;  /* 0x000000342000720c */ /* 0x000fe40003f06070 */
[----:B------:R-:W-:Y:S01]  /*1fd20*/  ISETP.GE.U32.AND P1, PT, R101, R32, PT ;  /* 0x000000206500720c */ /* 0x000fe20003f26070 */
[----:B------:R-:W-:Y:S01]  /*1fd30*/  @P4 IMAD.X R34, RZ, RZ, R34, P5 ;  /* 0x000000ffff224224 */ /* 0x000fe200028e0622 */
[----:B------:R-:W-:Y:S02]  /*1fd40*/  SEL R54, RZ, 0xffffffff, P2 ;  /* 0xffffffffff367807 */ /* 0x000fe40001000000 */
[----:B------:R-:W-:-:S02]  /*1fd50*/  ISETP.GE.U32.AND.EX P0, PT, R31, RZ, PT, P0 ;  /* 0x000000ff1f00720c */ /* 0x000fc40003f06100 */
[----:B------:R-:W-:Y:S02]  /*1fd60*/  ISETP.GE.U32.AND.EX P1, PT, R103, R31, PT, P1 ;  /* 0x0000001f6700720c */ /* 0x000fe40003f26110 */
[----:B------:R-:W-:Y:S02]  /*1fd70*/  SEL R32, RZ, 0x1, P2 ;  /* 0x00000001ff207807 */ /* 0x000fe40001000000 */
[----:B------:R-:W-:Y:S02]  /*1fd80*/  IADD3 R31, P3, PT, R54, R101, RZ ;  /* 0x00000065361f7210 */ /* 0x000fe40007f7e0ff */
[----:B------:R-:W-:Y:S01]  /*1fd90*/  ISETP.GE.U32.AND P2, PT, R96, R97, PT ;  /* 0x000000616000720c */ /* 0x000fe20003f46070 */
[----:B------:R-:W-:Y:S01]  /*1fda0*/  IMAD.X R97, RZ, RZ, RZ, P6 ;  /* 0x000000ffff617224 */ /* 0x000fe200030e06ff */
[----:B------:R-:W-:Y:S01]  /*1fdb0*/  SEL R52, RZ, 0x1, P0 ;  /* 0x00000001ff347807 */ /* 0x000fe20000000000 */
[----:B------:R-:W-:Y:S01]  /*1fdc0*/  IMAD.X R54, R54, 0x1, R103, P3 ;  /* 0x0000000136367824 */ /* 0x000fe200018e0667 */
[----:B------:R-:W-:-:S02]  /*1fdd0*/  ISETP.GE.U32.AND P0, PT, R101, R32, PT ;  /* 0x000000206500720c */ /* 0x000fc40003f06070 */
[----:B------:R-:W-:Y:S02]  /*1fde0*/  ISETP.GE.U32.AND.EX P2, PT, R116, R53, PT, P2 ;  /* 0x000000357400720c */ /* 0x000fe40003f46120 */
[----:B------:R-:W-:Y:S02]  /*1fdf0*/  SEL R32, RZ, 0x1, P1 ;  /* 0x00000001ff207807 */ /* 0x000fe40000800000 */
[----:B------:R-:W-:Y:S02]  /*1fe00*/  ISETP.GE.U32.AND P1, PT, R31, R88, PT ;  /* 0x000000581f00720c */ /* 0x000fe40003f26070 */
[----:B------:R-:W-:Y:S02]  /*1fe10*/  SEL R53, RZ, 0x1, P2 ;  /* 0x00000001ff357807 */ /* 0x000fe40001000000 */
[----:B------:R-:W-:Y:S02]  /*1fe20*/  ISETP.GE.U32.AND.EX P0, PT, R103, RZ, PT, P0 ;  /* 0x000000ff6700720c */ /* 0x000fe40003f06100 */
[----:B------:R-:W-:-:S02]  /*1fe30*/  ISETP.GE.U32.AND.EX P1, PT, R54, R89, PT, P1 ;  /* 0x000000593600720c */ /* 0x000fc40003f26110 */
[-C--:B------:R-:W-:Y:S02]  /*1fe40*/  IADD3 R32, P3, P2, R32, R47.reuse, R52 ;  /* 0x0000002f20207210 */ /* 0x080fe40007a7e034 */
[----:B------:R-:W-:Y:S02]  /*1fe50*/  IADD3 R27, P4, P5, R27, R28, R53 ;  /* 0x0000001c1b1b7210 */ /* 0x000fe40007d9e035 */
        /* <DEDUP_REMOVED lines=8> */
[----:B------:R-:W-:Y:S01]  /*1fee0*/  ISETP.GE.U32.AND P2, PT, R102, R32, PT ;  /* 0x000000206600720c */ /* 0x000fe20003f46070 */
[----:B------:R-:W-:Y:S01]  /*1fef0*/  IMAD.X R28, RZ, RZ, RZ, P3 ;  /* 0x000000ffff1c7224 */ /* 0x000fe200018e06ff */
[----:B------:R-:W-:Y:S02]  /*1ff00*/  ISETP.GE.U32.AND P1, PT, R96, R111, PT ;  /* 0x0000006f6000720c */ /* 0x000fe40003f26070 */
[----:B------:R-:W-:-:S02]  /*1ff10*/  SEL R32, RZ, 0x1, P0 ;  /* 0x00000001ff207807 */ /* 0x000fc40000000000 */
[----:B------:R-:W-:Y:S02]  /*1ff20*/  IADD3 R111, P3, PT, -R111, R96, RZ ;  /* 0x000000606f6f7210 */ /* 0x000fe40007f7e1ff */
[----:B------:R-:W-:Y:S02]  /*1ff30*/  ISETP.GE.U32.AND P0, PT, R102, R53, PT ;  /* 0x000000356600720c */ /* 0x000fe40003f06070 */
[----:B------:R-:W-:Y:S01]  /*1ff40*/  IADD3 R53, P6, PT, -R53, R102, RZ ;  /* 0x0000006635357210 */ /* 0x000fe20007fde1ff */
[C---:B------:R-:W-:Y:S01]  /*1ff50*/  IMAD.X R106, R116.reuse, 0x1, ~R97, P3 ;  /* 0x00000001746a7824 */ /* 0x040fe200018e0e61 */
[C---:B------:R-:W-:Y:S02]  /*1ff60*/  ISETP.GE.U32.AND.EX P2, PT, R99.reuse, R95, PT, P2 ;  /* 0x0000005f6300720c */ /* 0x040fe40003f46120 */
[----:B------:R-:W-:Y:S01]  /*1ff70*/  ISETP.GE.U32.AND.EX P1, PT, R116, R97, PT, P1 ;  /* 0x000000617400720c */ /* 0x000fe20003f26110 */
[----:B------:R-:W-:Y:S01]  /*1ff80*/  IMAD.X R52, R99, 0x1, ~R28, P6 ;  /* 0x0000000163347824 */ /* 0x000fe200030e0e1c */
[----:B------:R-:W-:-:S02]  /*1ff90*/  SEL R97, RZ, 0x1, P2 ;  /* 0x00000001ff617807 */ /* 0x000fc40001000000 */
[-C--:B------:R-:W-:Y:S02]  /*1ffa0*/  ISETP.GE.U32.AND P2, PT, R53, R90.reuse, PT ;  /* 0x0000005a3500720c */ /* 0x080fe40003f46070 */
[----:B------:R-:W-:Y:S02]  /*1ffb0*/  ISETP.GE.U32.AND P3, PT, R111, R90, PT ;  /* 0x0000005a6f00720c */ /* 0x000fe40003f66070 */
[----:B------:R-:W-:Y:S02]  /*1ffc0*/  ISETP.GE.U32.AND.EX P0, PT, R99, R28, PT, P0 ;  /* 0x0000001c6300720c */ /* 0x000fe40003f06100 */
[-C--:B------:R-:W-:Y:S02]  /*1ffd0*/  ISETP.GE.U32.AND.EX P6, PT, R52, R91.reuse, PT, P2 ;  /* 0x0000005b3400720c */ /* 0x080fe40003fc6120 */
[----:B------:R-:W-:Y:S02]  /*1ffe0*/  SEL R107, RZ, 0x1, P1 ;  /* 0x00000001ff6b7807 */ /* 0x000fe40000800000 */
[----:B------:R-:W-:-:S02]  /*1fff0*/  ISETP.GE.U32.AND.EX P3, PT, R106, R91, PT, P3 ;  /* 0x0000005b6a00720c */ /* 0x000fc40003f66130 */
[-C--:B------:R-:W-:Y:S02]  /*20000*/  IADD3 R97, P2, P1, R97, R42.reuse, R32 ;  /* 0x0000002a61617210 */ /* 0x080fe4000795e020 */
[----:B------:R-:W-:Y:S02]  /*20010*/  SEL R28, RZ, 0x1, P0 ;  /* 0x00000001ff1c7807 */ /* 0x000fe40000000000 */
[----:B------:R-:W-:Y:S02]  /*20020*/  SEL R95, RZ, 0x1, P6 ;  /* 0x00000001ff5f7807 */ /* 0x000fe40003000000 */
[----:B------:R-:W-:Y:S02]  /*20030*/  IADD3.X R108, PT, PT, R34, R29, RZ, P4, P5 ;  /* 0x0000001d226c7210 */ /* 0x000fe400027ea4ff */
[----:B------:R-:W-:Y:S02]  /*20040*/  SEL R56, RZ, 0x1, P3 ;  /* 0x00000001ff387807 */ /* 0x000fe40001800000 */
[----:B------:R-:W-:-:S02]  /*20050*/  IADD3 R100, P4, PT, R97, R42, RZ ;  /* 0x0000002a61647210 */ /* 0x000fc40007f9e0ff */
[----:B------:R-:W-:Y:S02]  /*20060*/  IADD3 R95, P5, PT, R95, R28, RZ ;  /* 0x0000001c5f5f7210 */ /* 0x000fe40007fbe0ff */
[----:B------:R-:W-:Y:S02]  /*20070*/  IADD3.X R32, PT, PT, RZ, R43, RZ, P2, P1 ;  /* 0x0000002bff207210 */ /* 0x000fe400017e24ff */
[----:B------:R-:W-:Y:S01]  /*20080*/  IADD3 R56, P3, PT, R56, R107, RZ ;  /* 0x0000006b38387210 */ /* 0x000fe20007f7e0ff */
[----:B------:R-:W-:Y:S01]  /*20090*/  IMAD.X R28, RZ, RZ, RZ, P5 ;  /* 0x000000ffff1c7224 */ /* 0x000fe200028e06ff */
[C---:B------:R-:W-:Y:S02]  /*200a0*/  ISETP.GE.U32.AND P2, PT, R100.reuse, R95, PT ;  /* 0x0000005f6400720c */ /* 0x040fe40003f46070 */
[----:B------:R-:W-:Y:S01]  /*200b0*/  ISETP.LT.U32.AND P0, PT, R97, R42, PT ;  /* 0x0000002a6100720c */ /* 0x000fe20003f01070 */
[----:B------:R-:W-:Y:S01]  /*200c0*/  IMAD.X R29, RZ, RZ, RZ, P3 ;  /* 0x000000ffff1d7224 */ /* 0x000fe200018e06ff */
[----:B------:R-:W-:Y:S01]  /*200d0*/  ISETP.GE.U32.AND P1, PT, R100, R97, PT ;  /* 0x000000616400720c */ /* 0x000fe20003f26070 */
[----:B------:R-:W-:Y:S01]  /*200e0*/  IMAD.X R97, R32, 0x1, R43, P4 ;  /* 0x0000000120617824 */ /* 0x000fe200020e062b */
[----:B------:R-:W-:-:S02]  /*200f0*/  IADD3 R95, P6, PT, -R95, R100, RZ ;  /* 0x000000645f5f7210 */ /* 0x000fc40007fde1ff */
[----:B------:R-:W-:Y:S02]  /*20100*/  IADD3 R109, P4, PT, -R56, R27, RZ ;  /* 0x0000001b386d7210 */ /* 0x000fe40007f9e1ff */
[-C--:B------:R-:W-:Y:S01]  /*20110*/  ISETP.GE.U32.AND P3, PT, R95, R92.reuse, PT ;  /* 0x0000005c5f00720c */ /* 0x080fe20003f66070 */
[----:B------:R-:W-:Y:S01]  /*20120*/  IMAD.X R98, R97, 0x1, ~R28, P6 ;  /* 0x0000000161627824 */ /* 0x000fe200030e0e1c */
[----:B------:R-:W-:Y:S01]  /*20130*/  ISETP.GE.U32.AND P5, PT, R109, R92, PT ;  /* 0x0000005c6d00720c */ /* 0x000fe20003fa6070 */
[----:B------:R-:W-:Y:S01]  /*20140*/  IMAD.X R34, R108, 0x1, ~R29, P4 ;  /* 0x000000016c227824 */ /* 0x000fe200020e0e1d */
[----:B------:R-:W-:Y:S02]  /*20150*/  ISETP.GE.U32.AND.EX P1, PT, R97, R32, PT, P1 ;  /* 0x000000206100720c */ /* 0x000fe40003f26110 */
[----:B------:R-:W-:Y:S02]  /*20160*/  ISETP.GE.U32.AND.EX P4, PT, R98, R93, PT, P3 ;  /* 0x0000005d6200720c */ /* 0x000fe40003f86130 */
[----:B------:R-:W-:-:S02]  /*20170*/  ISETP.GE.U32.AND P3, PT, R27, R56, PT ;  /* 0x000000381b00720c */ /* 0x000fc40003f66070 */
[----:B------:R-:W-:Y:S02]  /*20180*/  ISETP.GE.U32.AND.EX P5, PT, R34, R93, PT, P5 ;  /* 0x0000005d2200720c */ /* 0x000fe40003fa6150 */
[----:B------:R-:W-:Y:S02]  /*20190*/  ISETP.LT.U32.OR.EX P0, PT, R32, R43, !P1, P0 ;  /* 0x0000002b2000720c */ /* 0x000fe40004f01500 */
[----:B------:R-:W-:Y:S02]  /*201a0*/  ISETP.GE.U32.AND.EX P2, PT, R97, R28, P4, P2 ;  /* 0x0000001c6100720c */ /* 0x000fe40002746120 */
[----:B------:R-:W-:Y:S02]  /*201b0*/  ISETP.GE.U32.AND.EX P3, PT, R108, R29, P5, P3 ;  /* 0x0000001d6c00720c */ /* 0x000fe40002f66130 */
[----:B------:R-:W-:Y:S02]  /*201c0*/  PLOP3.LUT P0, PT, P0, P2, PT, 0xf8, 0x8f ;  /* 0x00000000008f781c */ /* 0x000fe40000705f70 */
[----:B------:R-:W-:-:S02]  /*201d0*/  SEL R28, R86, RZ, P3 ;  /* 0x000000ff561c7207 */ /* 0x000fc40001800000 */
[----:B------:R-:W-:Y:S02]  /*201e0*/  SEL R56, R86, RZ, P0 ;  /* 0x000000ff56387207 */ /* 0x000fe40000000000 */
[C---:B------:R-:W-:Y:S02]  /*201f0*/  SEL R29, R87.reuse, RZ, P3 ;  /* 0x000000ff571d7207 */ /* 0x040fe40001800000 */
        /* <DEDUP_REMOVED lines=29> */
[----:B------:R-:W-:Y:S01]  /*203d0*/  IADD3 R28, P2, PT, R28, R29, RZ ;  /* 0x0000001d1c1c7210 */ /* 0x000fe20007f5e0ff */
[----:B------:R-:W-:Y:S01]  /*203e0*/  IMAD.X R52, R52, 0x1, ~R91, P1 ;  /* 0x0000000134347824 */ /* 0x000fe200008e0e5b */
[----:B------:R-:W-:Y:S02]  /*203f0*/  SEL R116, R51, R116, P3 ;  /* 0x0000007433747207 */ /* 0x000fe40001800000 */
[----:B------:R-:W-:Y:S01]  /*20400*/  IADD3 R30, P4, PT, -R28, R31, RZ ;  /* 0x0000001f1c1e7210 */ /* 0x000fe20007f9e1ff */
[----:B------:R-:W-:Y:S01]  /*20410*/  IMAD.X R29, RZ, RZ, RZ, P2 ;  /* 0x000000ffff1d7224 */ /* 0x000fe200010e06ff */
[----:B------:R-:W-:Y:S02]  /*20420*/  SEL R53, R53, R102, P0 ;  /* 0x0000006635357207 */ /* 0x000fe40000000000 */
[----:B------:R-:W-:Y:S01]  /*20430*/  ISETP.GE.U32.AND P1, PT, R31, R28, PT ;  /* 0x0000001c1f00720c */ /* 0x000fe20003f26070 */
[----:B------:R-:W-:Y:S01]  /*20440*/  IMAD.X R31, R116, 0x1, ~R29, P4 ;  /* 0x00000001741f7824 */ /* 0x000fe200020e0e1d */
[----:B------:R-:W-:-:S02]  /*20450*/  SEL R52, R52, R99, P0 ;  /* 0x0000006334347207 */ /* 0x000fc40000000000 */
        /* <DEDUP_REMOVED lines=9> */
[----:B------:R-:W-:Y:S02]  /*204f0*/  IADD3 R28, P2, PT, R28, R29, RZ ;  /* 0x0000001d1c1c7210 */ /* 0x000fe40007f5e0ff */
[----:B------:R-:W-:Y:S01]  /*20500*/  SEL R96, R51, R108, P3 ;  /* 0x0000006c33607207 */ /* 0x000fe20001800000 */
[----:B------:R-:W-:Y:S01]  /*20510*/  IMAD.X R51, R98, 0x1, ~R93, P1 ;  /* 0x0000000162337824 */ /* 0x000fe200008e0e5d */
        /* <DEDUP_REMOVED lines=9> */
[----:B------:R-:W-:Y:S02]  /*205b0*/  IADD3 R29, P2, PT, -R56, R107, RZ ;  /* 0x0000006b381d7210 */ /* 0x000fe40007f5e1ff */
[----:B------:R-:W-:Y:S02]  /*205c0*/  IADD3 R32, P3, PT, R32, -R55, RZ ;  /* 0x8000003720207210 */ /* 0x000fe40007f7e0ff */
[----:B------:R-:W-:-:S02]  /*205d0*/  IADD3 R30, P4, PT, R30, -R53, RZ ;  /* 0x800000351e1e7210 */ /* 0x000fc40007f9e0ff */
[----:B------:R-:W-:Y:S01]  /*205e0*/  IADD3 R27, P5, PT, R27, -R34, RZ ;  /* 0x800000221b1b7210 */ /* 0x000fe20007fbe0ff */
[----:B------:R-:W-:Y:S02]  /*205f0*/  IMAD.X R34, R105, 0x1, ~R94, P2 ;  /* 0x0000000169227824 */ /* 0x000fe400010e0e5e */
[----:B------:R-:W-:Y:S02]  /*20600*/  IMAD.X R33, R33, 0x1, ~R54, P3 ;  /* 0x0000000121217824 */ /* 0x000fe400018e0e36 */
[----:B------:R-:W-:Y:S02]  /*20610*/  IMAD.X R31, R31, 0x1, ~R52, P4 ;  /* 0x000000011f1f7824 */ /* 0x000fe400020e0e34 */
        /* <DEDUP_REMOVED lines=31> */
.L_x_470:
[----:B------:R-:W-:Y:S05]  /*20810*/  BSYNC.RECONVERGENT B1 ;  /* 0x0000000000017941 */ /* 0x000fea0003800200 */
.L_x_469:
[----:B------:R-:W-:Y:S01]  /*20820*/  ISETP.GE.U32.AND P0, PT, R44, R29, PT ;  /* 0x0000001d2c00720c */ /* 0x000fe20003f06070 */
[----:B------:R-:W-:Y:S03]  /*20830*/  BSSY.RECONVERGENT B1, `(.L_x_471) ;  /* 0x0000044000017945 */ /* 0x000fe60003800200 */
[----:B------:R-:W-:-:S04]  /*20840*/  ISETP.GE.U32.AND.EX P0, PT, R41, R34, PT, P0 ;  /* 0x000000222900720c */ /* 0x000fc80003f06100 */
[----:B------:R-:W-:Y:S02]  /*20850*/  SEL R54, RZ, 0xffffffff, P0 ;  /* 0xffffffffff367807 */ /* 0x000fe40000000000 */
[----:B------:R-:W-:Y:S02]  /*20860*/  SEL R52, RZ, 0x1, P0 ;  /* 0x00000001ff347807 */ /* 0x000fe40000000000 */
[C---:B------:R-:W-:Y:S02]  /*20870*/  IADD3 R53, P1, PT, R54.reuse, R49, RZ ;  /* 0x0000003136357210 */ /* 0x040fe40007f3e0ff */
[----:B------:R-:W-:Y:S02]  /*20880*/  ISETP.GE.U32.AND P0, PT, R49, R52, PT ;  /* 0x000000343100720c */ /* 0x000fe40003f06070 */
[CC--:B------:R-:W-:Y:S01]  /*20890*/  IADD3 R112, P3, PT, R53.reuse, -R32.reuse, RZ ;  /* 0x8000002035707210 */ /* 0x0c0fe20007f7e0ff */
[----:B------:R-:W-:Y:S01]  /*208a0*/  IMAD.X R54, R54, 0x1, R50, P1 ;  /* 0x0000000136367824 */ /* 0x000fe200008e0632 */
[----:B------:R-:W-:-:S02]  /*208b0*/  ISETP.GE.U32.AND P1, PT, R53, R32, PT ;  /* 0x000000203500720c */ /* 0x000fc40003f26070 */
[----:B------:R-:W-:Y:S02]  /*208c0*/  ISETP.GE.U32.AND.EX P0, PT, R50, RZ, PT, P0 ;  /* 0x000000ff3200720c */ /* 0x000fe40003f06100 */
[----:B------:R-:W-:Y:S02]  /*208d0*/  ISETP.GE.U32.AND.EX P1, PT, R54, R33, PT, P1 ;  /* 0x000000213600720c */ /* 0x000fe40003f26110 */
[----:B------:R-:W-:Y:S02]  /*208e0*/  SEL R49, RZ, 0x1, P0 ;  /* 0x00000001ff317807 */ /* 0x000fe40000000000 */
[----:B------:R-:W-:-:S04]  /*208f0*/  SEL R50, RZ, 0x1, P1 ;  /* 0x00000001ff327807 */ /* 0x000fc80000800000 */
[----:B------:R-:W-:-:S04]  /*20900*/  IADD3 R50, P0, PT, R50, R49, RZ ;  /* 0x0000003132327210 */ /* 0x000fc80007f1e0ff */
[----:B------:R-:W-:Y:S01]  /*20910*/  IADD3 R51, P2, PT, -R50, R47, RZ ;  /* 0x0000002f32337210 */ /* 0x000fe20007f5e1ff */
[----:B------:R-:W-:Y:S01]  /*20920*/  IMAD.X R49, RZ, RZ, RZ, P0 ;  /* 0x000000ffff317224 */ /* 0x000fe200000e06ff */
[----:B------:R-:W-:Y:S02]  /*20930*/  ISETP.GE.U32.AND P0, PT, R47, R50, PT ;  /* 0x000000322f00720c */ /* 0x000fe40003f06070 */
[----:B------:R-:W-:Y:S01]  /*20940*/  ISETP.GE.U32.AND P1, PT, R51, R30, PT ;  /* 0x0000001e3300720c */ /* 0x000fe20003f26070 */
[C---:B------:R-:W-:Y:S01]  /*20950*/  IMAD.X R52, R48.reuse, 0x1, ~R49, P2 ;  /* 0x0000000130347824 */ /* 0x040fe200010e0e31 */
[----:B------:R-:W-:-:S04]  /*20960*/  ISETP.GE.U32.AND.EX P0, PT, R48, R49, PT, P0 ;  /* 0x000000313000720c */ /* 0x000fc80003f06100 */
        /* <DEDUP_REMOVED lines=13> */
[----:B------:R-:W-:Y:S01]  /*20a40*/  IMAD.X R114, R41, 0x1, ~R34, P2 ;  /* 0x0000000129727824 */ /* 0x000fe200010e0e22 */
[----:B------:R-:W-:Y:S01]  /*20a50*/  IADD3 R43, P5, PT, R48, -R27, RZ ;  /* 0x8000001b302b7210 */ /* 0x000fe20007fbe0ff */
[----:B------:R-:W-:Y:S02]  /*20a60*/  IMAD.X R41, R54, 0x1, ~R33, P3 ;  /* 0x0000000136297824 */ /* 0x000fe400018e0e21 */
[----:B------:R-:W-:Y:S02]  /*20a70*/  IMAD.X R48, R52, 0x1, ~R31, P4 ;  /* 0x0000000134307824 */ /* 0x000fe400020e0e1f */
[----:B------:R-:W-:-:S04]  /*20a80*/  IMAD.X R44, R49, 0x1, ~R28, P5 ;  /* 0x00000001312c7824 */ /* 0x000fc800028e0e1c */
        /* <DEDUP_REMOVED lines=30> */
.L_x_472:
[----:B------:R-:W-:Y:S05]  /*20c70*/  BSYNC.RECONVERGENT B1 ;  /* 0x0000000000017941 */ /* 0x000fea0003800200 */
.L_x_471:
        /* <DEDUP_REMOVED lines=25> */
[----:B------:R-:W-:Y:S02]  /*20e10*/  IMAD R42, R111, R84, RZ ;  /* 0x000000546f2a7224 */ /* 0x000fe400078e02ff */
[----:B------:R-:W-:Y:S01]  /*20e20*/  IMAD.WIDE.U32 R98, R19, R47, RZ ;  /* 0x0000002f13627225 */ /* 0x000fe200078e00ff */
[----:B------:R-:W-:-:S03]  /*20e30*/  SEL R107, RZ, 0x1, P0 ;  /* 0x00000001ff6b7807 */ /* 0x000fc60000000000 */
[----:B------:R-:W-:Y:S02]  /*20e40*/  IMAD R57, R56, R85, R42 ;  /* 0x0000005538397224 */ /* 0x000fe400078e022a */
[----:B------:R-:W-:-:S04]  /*20e50*/  IMAD.WIDE.U32 R100, R20, R112, RZ ;  /* 0x0000007014647225 */ /* 0x000fc800078e00ff */
[----:B------:R-:W-:-:S04]  /*20e60*/  IMAD.WIDE.U32 R54, P5, R41, R20, R54 ;  /* 0x0000001429367225 */ /* 0x000fc800078a0036 */
[----:B------:R-:W-:-:S04]  /*20e70*/  IMAD.WIDE.U32.X R94, R114, R21, R94, P3 ;  /* 0x00000015725e7225 */ /* 0x000fc800018e045e */
[----:B------:R-:W-:Y:S01]  /*20e80*/  IMAD.X R97, RZ, RZ, RZ, P2 ;  /* 0x000000ffff617224 */ /* 0x000fe200010e06ff */
[----:B------:R-:W-:Y:S01]  /*20e90*/  IADD3 R109, P2, PT, R101, R54, RZ ;  /* 0x00000036656d7210 */ /* 0x000fe20007f5e0ff */
[----:B------:R-:W-:Y:S01]  /*20ea0*/  IMAD.MOV.U32 R96, RZ, RZ, R51 ;  /* 0x000000ffff607224 */ /* 0x000fe200078e0033 */
[----:B------:R-:W-:Y:S01]  /*20eb0*/  IADD3 R107, P0, P4, R100, R94, R107 ;  /* 0x0000005e646b7210 */ /* 0x000fe20007c1e06b */
[----:B------:R-:W-:Y:S01]  /*20ec0*/  IMAD.IADD R42, R53, 0x1, R57 ;  /* 0x00000001352a7824 */ /* 0x000fe200078e0239 */
[----:B------:R-:W-:Y:S01]  /*20ed0*/  LOP3.LUT R53, RZ, R56, RZ, 0x33, !PT ;  /* 0x00000038ff357212 */ /* 0x000fe200078e33ff */
[----:B------:R-:W-:Y:S01]  /*20ee0*/  IMAD.WIDE.U32 R50, P3, R48, R18, R98 ;  /* 0x0000001230327225 */ /* 0x000fe20007860062 */
[----:B------:R-:W-:-:S03]  /*20ef0*/  IADD3.X R109, PT, PT, R109, R95, RZ, P0, P4 ;  /* 0x0000005f6d6d7210 */ /* 0x000fc600007e84ff */
[----:B------:R-:W-:-:S04]  /*20f00*/  IMAD.WIDE.U32 R100, R18, R47, RZ ;  /* 0x0000002f12647225 */ /* 0x000fc800078e00ff */
[----:B------:R-:W-:Y:S01]  /*20f10*/  IMAD.WIDE.U32.X R96, R41, R19, R96, P1 ;  /* 0x0000001329607225 */ /* 0x000fe200008e0460 */
[----:B------:R-:W-:Y:S02]  /*20f20*/  IADD3 R106, P4, PT, R101, R50, RZ ;  /* 0x00000032656a7210 */ /* 0x000fe40007f9e0ff */
[----:B------:R-:W-:Y:S01]  /*20f30*/  LOP3.LUT R50, RZ, R111, RZ, 0x33, !PT ;  /* 0x0000006fff327212 */ /* 0x000fe200078e33ff */
        /* <DEDUP_REMOVED lines=11> */
[----:B------:R-:W-:Y:S01]  /*20ff0*/  IMAD.X R99, RZ, RZ, RZ, P6 ;  /* 0x000000ffff637224 */ /* 0x000fe200030e06ff */
[----:B------:R-:W-:Y:S01]  /*21000*/  ISETP.GE.U32.AND.EX P5, PT, R106, R109, PT, P5 ;  /* 0x0000006d6a00720c */ /* 0x000fe20003fa6150 */
[----:B------:R-:W-:Y:S02]  /*21010*/  IMAD.MOV.U32 R102, RZ, RZ, R55 ;  /* 0x000000ffff667224 */ /* 0x000fe400078e0037 */
[----:B------:R-:W-:Y:S01]  /*21020*/  IMAD.WIDE.U32 R54, P6, R48, R20, R94 ;  /* 0x0000001430367225 */ /* 0x000fe200078c005e */
[----:B------:R-:W-:-:S03]  /*21030*/  SEL R53, RZ, 0x1, P5 ;  /* 0x00000001ff357807 */ /* 0x000fc60002800000 */
[----:B------:R-:W-:-:S04]  /*21040*/  IMAD.WIDE.U32 R96, R20, R47, RZ ;  /* 0x0000002f14607225 */ /* 0x000fc800078e00ff */
[----:B------:R-:W-:Y:S01]  /*21050*/  IMAD.MOV.U32 R98, RZ, RZ, R57 ;  /* 0x000000ffff627224 */ /* 0x000fe200078e0039 */
[----:B------:R-:W-:Y:S01]  /*21060*/  IADD3 R119, P5, PT, R97, R54, RZ ;  /* 0x0000003661777210 */ /* 0x000fe20007fbe0ff */
[----:B------:R-:W-:-:S03]  /*21070*/  IMAD.WIDE.U32 R100, R19, R43, RZ ;  /* 0x0000002b13647225 */ /* 0x000fc600078e00ff */
[----:B------:R-:W-:Y:S01]  /*21080*/  @P6 LOP3.LUT R26, R26, 0x8, RZ, 0xfc, !PT ;  /* 0x000000081a1a6812 */ /* 0x000fe200078efcff */
[----:B------:R-:W-:Y:S02]  /*21090*/  IMAD.X R57, RZ, RZ, RZ, P3 ;  /* 0x000000ffff397224 */ /* 0x000fe400018e06ff */
[----:B------:R-:W-:Y:S01]  /*210a0*/  IMAD.MOV.U32 R56, RZ, RZ, R51 ;  /* 0x000000ffff387224 */ /* 0x000fe200078e0033 */
[----:B------:R-:W-:Y:S01]  /*210b0*/  LOP3.LUT R26, R26, 0xfffffffb, RZ, 0xc0, !PT ;  /* 0xfffffffb1a1a7812 */ /* 0x000fe200078ec0ff */
[----:B------:R-:W-:-:S04]  /*210c0*/  IMAD.WIDE.U32.X R102, R41, R21, R102, P2 ;  /* 0x0000001529667225 */ /* 0x000fc800010e0466 */
[----:B------:R-:W-:Y:S01]  /*210d0*/  IMAD.WIDE.U32 R94, R42, R88, RZ ;  /* 0x000000582a5e7225 */ /* 0x000fe200078e00ff */
[----:B------:R-:W-:Y:S02]  /*210e0*/  IADD3 R54, P2, P3, R96, R102, R53 ;  /* 0x0000006660367210 */ /* 0x000fe40007b5e035 */
[----:B------:R-:W-:Y:S01]  /*210f0*/  SEL R53, RZ, 0x1, !P1 ;  /* 0x00000001ff357807 */ /* 0x000fe20004800000 */
[----:B------:R-:W-:Y:S01]  /*21100*/  IMAD.WIDE.U32.X R50, R48, R19, R56, P4 ;  /* 0x0000001330327225 */ /* 0x000fe200020e0438 */
[----:B------:R-:W-:Y:S02]  /*21110*/  @P5 LOP3.LUT R26, R26, 0x4, RZ, 0xfc, !PT ;  /* 0x000000041a1a5812 */ /* 0x000fe400078efcff */
[----:B------:R-:W-:Y:S01]  /*21120*/  IADD3.X R119, PT, PT, R119, R103, RZ, P2, P3 ;  /* 0x0000006777777210 */ /* 0x000fe200017e64ff */
[----:B------:R-:W-:Y:S01]  /*21130*/  IMAD.WIDE.U32 R56, P4, R44, R18, R100 ;  /* 0x000000122c387225 */ /* 0x000fe20007880064 */
[----:B------:R-:W-:-:S03]  /*21140*/  LOP3.LUT R26, R26, 0xfffffeff, RZ, 0xc0, !PT ;  /* 0xfffffeff1a1a7812 */ /* 0x000fc600078ec0ff */
[----:B------:R-:W-:-:S04]  /*21150*/  IMAD.WIDE.U32.X R98, R42, R87, R98, P0 ;  /* 0x000000572a627225 */ /* 0x000fc800000e0462 */
[----:B------:R-:W-:-:S04]  /*21160*/  IMAD.WIDE.U32 R96, R52, R88, RZ ;  /* 0x0000005834607225 */ /* 0x000fc800078e00ff */
[----:B------:R-:W-:Y:S01]  /*21170*/  IMAD.WIDE.U32 R94, P0, R52, R89, R94 ;  /* 0x00000059345e7225 */ /* 0x000fe2000780005e */
[----:B------:R-:W-:Y:S02]  /*21180*/  IADD3 R53, P2, P3, R96, R98, R53 ;  /* 0x0000006260357210 */ /* 0x000fe40007b5e035 */
[----:B------:R-:W-:Y:S01]  /*21190*/  @P4 LOP3.LUT R26, R26, 0x100, RZ, 0xfc, !PT ;  /* 0x000001001a1a4812 */ /* 0x000fe200078efcff */
[----:B------:R-:W-:Y:S01]  /*211a0*/  IMAD.WIDE.U32 R108, R52, R90, RZ ;  /* 0x0000005a346c7225 */ /* 0x000fe200078e00ff */
[----:B------:R-:W-:Y:S02]  /*211b0*/  IADD3 R103, P1, PT, R97, R94, RZ ;  /* 0x0000005e61677210 */ /* 0x000fe40007f3e0ff */
[----:B------:R-:W-:Y:S01]  /*211c0*/  LOP3.LUT R26, R26, 0xffffff7f, RZ, 0xc0, !PT ;  /* 0xffffff7f1a1a7812 */ /* 0x000fe200078ec0ff */
[----:B------:R-:W-:Y:S01]  /*211d0*/  IMAD.WIDE.U32 R96, R18, R43, RZ ;  /* 0x0000002b12607225 */ /* 0x000fe200078e00ff */
[----:B------:R-:W-:-:S03]  /*211e0*/  IADD3.X R100, PT, PT, R103, R99, RZ, P2, P3 ;  /* 0x0000006367647210 */ /* 0x000fc600017e64ff */
[----:B------:R-:W-:Y:S01]  /*211f0*/  IMAD.WIDE.U32 R98, R22, R117, RZ ;  /* 0x0000007516627225 */ /* 0x000fe200078e00ff */
[----:B------:R-:W-:Y:S02]  /*21200*/  IADD3 R116, P4, PT, R97, R56, RZ ;  /* 0x0000003861747210 */ /* 0x000fe40007f9e0ff */
[----:B------:R-:W-:Y:S01]  /*21210*/  IADD3 R115, P2, P3, R54, R96, R50 ;  /* 0x0000006036737210 */ /* 0x000fe20007b5e032 */
[----:B------:R-:W-:-:S03]  /*21220*/  IMAD.WIDE.U32 R102, R23, R112, RZ ;  /* 0x0000007017667225 */ /* 0x000fc600078e00ff */
[----:B------:R-:W-:Y:S01]  /*21230*/  IADD3.X R116, PT, PT, R119, R116, R51, P2, P3 ;  /* 0x0000007477747210 */ /* 0x000fe200017e6433 */
[----:B------:R-:W-:-:S04]  /*21240*/  IMAD.WIDE.U32 R50, R23, R117, RZ ;  /* 0x0000007517327225 */ /* 0x000fc800078e00ff */
[-C--:B------:R-:W-:Y:S02]  /*21250*/  IMAD.WIDE.U32 R102, P5, R41, R22.reuse, R102 ;  /* 0x0000001629667225 */ /* 0x080fe400078a0066 */
[----:B------:R-:W-:Y:S02]  /*21260*/  @P4 LOP3.LUT R26, R26, 0x80, RZ, 0xfc, !PT ;  /* 0x000000801a1a4812 */ /* 0x000fe400078efcff */
[----:B------:R-:W-:Y:S02]  /*21270*/  IMAD.WIDE.U32 R50, P2, R114, R22, R50 ;  /* 0x0000001672327225 */ /* 0x000fe40007840032 */
[----:B------:R-:W-:Y:S02]  /*21280*/  LOP3.LUT R26, R26, 0xfffffffd, RZ, 0xc0, !PT ;  /* 0xfffffffd1a1a7812 */ /* 0x000fe400078ec0ff */
[----:B------:R-:W-:Y:S01]  /*21290*/  IMAD.X R97, RZ, RZ, RZ, P2 ;  /* 0x000000ffff617224 */ /* 0x000fe200010e06ff */
[----:B------:R-:W-:Y:S01]  /*212a0*/  IADD3 R18, P2, PT, R99, R50, RZ ;  /* 0x0000003263127210 */ /* 0x000fe20007f5e0ff */
[----:B------:R-:W-:-:S02]  /*212b0*/  IMAD.MOV.U32 R96, RZ, RZ, R51 ;  /* 0x000000ffff607224 */ /* 0x000fc400078e0033 */
[----:B------:R-:W-:Y:S01]  /*212c0*/  IMAD.WIDE.U32 R110, R17, R10, RZ ;  /* 0x0000000a116e7225 */ /* 0x000fe200078e00ff */
[----:B------:R-:W-:-:S03]  /*212d0*/  @P5 LOP3.LUT R26, R26, 0x2, RZ, 0xfc, !PT ;  /* 0x000000021a1a5812 */ /* 0x000fc600078efcff */
[----:B------:R-:W-:Y:S01]  /*212e0*/  IMAD.WIDE.U32.X R96, R114, R23, R96, P2 ;  /* 0x0000001772607225 */ /* 0x000fe200010e0460 */
[----:B------:R-:W-:Y:S02]  /*212f0*/  IADD3 R50, P2, PT, R105, R98, RZ ;  /* 0x0000006269327210 */ /* 0x000fe40007f5e0ff */
[----:B------:R-:W-:-:S03]  /*21300*/  LOP3.LUT R26, R26, 0xfffffffe, RZ, 0xc0, !PT ;  /* 0xfffffffe1a1a7812 */ /* 0x000fc600078ec0ff */
[----:B------:R-:W-:Y:S01]  /*21310*/  IMAD.X R51, R106, 0x1, R18, P2 ;  /* 0x000000016a337824 */ /* 0x000fe200010e0612 */
[----:B------:R-:W-:Y:S01]  /*21320*/  ISETP.GE.U32.AND P2, PT, R50, R98, PT ;  /* 0x000000623200720c */ /* 0x000fe20003f46070 */
[----:B------:R-:W-:-:S03]  /*21330*/  IMAD.WIDE.U32 R98, R22, R112, RZ ;  /* 0x0000007016627225 */ /* 0x000fc600078e00ff */
[----:B------:R-:W-:Y:S01]  /*21340*/  ISETP.GE.U32.AND.EX P2, PT, R51, R18, PT, P2 ;  /* 0x000000123300720c */ /* 0x000fe20003f46120 */
[----:B------:R-:W-:Y:S01]  /*21350*/  IMAD.WIDE.U32 R106, R3, R9, RZ ;  /* 0x00000009036a7225 */ /* 0x000fe200078e00ff */
[----:B------:R-:W-:Y:S02]  /*21360*/  IADD3 R121, P4, PT, R99, R102, RZ ;  /* 0x0000006663797210 */ /* 0x000fe40007f9e0ff */
[----:B------:R-:W-:Y:S01]  /*21370*/  SEL R101, RZ, 0x1, P2 ;  /* 0x00000001ff657807 */ /* 0x000fe20001000000 */
[----:B------:R-:W-:-:S03]  /*21380*/  IMAD.WIDE.U32 R106, P5, R2, R8, R106 ;  /* 0x00000008026a7225 */ /* 0x000fc600078a006a */
[----:B------:R-:W-:Y:S01]  /*21390*/  IADD3 R102, P2, P3, R98, R96, R101 ;  /* 0x0000006062667210 */ /* 0x000fe20007b5e065 */
[----:B------:R-:W-:-:S03]  /*213a0*/  IMAD.MOV.U32 R96, RZ, RZ, R95 ;  /* 0x000000ffff607224 */ /* 0x000fc600078e005f */
[----:B------:R-:W-:Y:S01]  /*213b0*/  IADD3.X R121, PT, PT, R121, R97, RZ, P2, P3 ;  /* 0x0000006179797210 */ /* 0x000fe200017e64ff */
[----:B------:R-:W-:Y:S01]  /*213c0*/  IMAD.X R97, RZ, RZ, RZ, P0 ;  /* 0x000000ffff617224 */ /* 0x000fe200000e06ff */
[----:B------:R-:W-:Y:S01]  /*213d0*/  IADD3 R18, P0, PT, R53, R104, RZ ;  /* 0x0000006835127210 */ /* 0x000fe20007f1e0ff */
[----:B------:R-:W-:Y:S01]  /*213e0*/  IMAD.WIDE.U32 R94, R3, R10, RZ ;  /* 0x0000000a035e7225 */ /* 0x000fe200078e00ff */
[----:B------:R-:W-:-:S03]  /*213f0*/  @P4 LOP3.LUT R26, R26, 0x1, RZ, 0xfc, !PT ;  /* 0x000000011a1a4812 */ /* 0x000fc600078efcff */
[----:B------:R-:W-:Y:S01]  /*21400*/  IMAD.X R49, R100, 0x1, R49, P0 ;  /* 0x0000000164317824 */ /* 0x000fe200000e0631 */
[----:B------:R-:W-:Y:S01]  /*21410*/  ISETP.GE.U32.AND P0, PT, R18, R53, PT ;  /* 0x000000351200720c */ /* 0x000fe20003f06070 */
[----:B------:R-:W-:Y:S01]  /*21420*/  IMAD.WIDE.U32 R98, R42, R90, RZ ;  /* 0x0000005a2a627225 */ /* 0x000fe200078e00ff */
[----:B------:R-:W-:Y:S02]  /*21430*/  LOP3.LUT R26, R26, 0xffffffbf, RZ, 0xc0, !PT ;  /* 0xffffffbf1a1a7812 */ /* 0x000fe400078ec0ff */
[----:B------:R-:W-:Y:S01]  /*21440*/  ISETP.GE.U32.AND.EX P0, PT, R49, R100, PT, P0 ;  /* 0x000000643100720c */ /* 0x000fe20003f06100 */
[----:B------:R-:W-:-:S03]  /*21450*/  IMAD.WIDE.U32 R100, R2, R10, RZ ;  /* 0x0000000a02647225 */ /* 0x000fc600078e00ff */
[----:B------:R-:W-:Y:S01]  /*21460*/  SEL R53, RZ, 0x1, P0 ;  /* 0x00000001ff357807 */ /* 0x000fe20000000000 */
[----:B------:R-:W-:Y:S01]  /*21470*/  IMAD.WIDE.U32 R94, P0, R2, R11, R94 ;  /* 0x0000000b025e7225 */ /* 0x000fe2000780005e */
[----:B------:R-:W-:-:S03]  /*21480*/  LOP3.LUT R127, RZ, R100, RZ, 0x33, !PT ;  /* 0x00000064ff7f7212 */ /* 0x000fc600078e33ff */
[----:B------:R-:W-:Y:S01]  /*21490*/  IMAD.X R105, RZ, RZ, RZ, P0 ;  /* 0x000000ffff697224 */ /* 0x000fe200000e06ff */
[----:B------:R-:W-:Y:S01]  /*214a0*/  IADD3 R101, P0, PT, R101, R94, RZ ;  /* 0x0000005e65657210 */ /* 0x000fe20007f1e0ff */
[----:B------:R-:W-:Y:S02]  /*214b0*/  IMAD.MOV.U32 R104, RZ, RZ, R95 ;  /* 0x000000ffff687224 */ /* 0x000fe400078e005f */
[----:B------:R-:W-:-:S04]  /*214c0*/  IMAD.WIDE.U32.X R96, R42, R89, R96, P1 ;  /* 0x000000592a607225 */ /* 0x000fc800008e0460 */
[----:B------:R-:W-:-:S04]  /*214d0*/  IMAD.WIDE.U32.X R94, R3, R11, R104, P0 ;  /* 0x0000000b035e7225 */ /* 0x000fc800000e0468 */
[----:B------:R-:W-:-:S04]  /*214e0*/  IMAD.WIDE.U32 R98, P0, R52, R91, R98 ;  /* 0x0000005b34627225 */ /* 0x000fc80007800062 */
[----:B------:R-:W-:-:S04]  /*214f0*/  IMAD.WIDE.U32 R110, P2, R11, R16, R110 ;  /* 0x000000100b6e7225 */ /* 0x000fc8000784006e */
[----:B------:R-:W-:Y:S01]  /*21500*/  IMAD.WIDE.U32 R104, R16, R10, RZ ;  /* 0x0000000a10687225 */ /* 0x000fe200078e00ff */
[----:B------:R-:W-:-:S04]  /*21510*/  P2R R118, PR, RZ, 0x4 ;  /* 0x00000004ff767803 */ /* 0x000fc80000000000 */
[----:B------:R-:W-:Y:S02]  /*21520*/  @P0 LOP3.LUT R26, R26, 0x40, RZ, 0xfc, !PT ;  /* 0x000000401a1a0812 */ /* 0x000fe400078efcff */
[----:B------:R-:W-:Y:S02]  /*21530*/  IADD3 R53, P0, P1, R108, R96, R53 ;  /* 0x000000606c357210 */ /* 0x000fe4000791e035 */
[----:B------:R-:W-:Y:S01]  /*21540*/  IADD3 R96, P3, PT, R109, R98, RZ ;  /* 0x000000626d607210 */ /* 0x000fe20007f7e0ff */
[----:B------:R-:W-:Y:S01]  /*21550*/  IMAD.WIDE.U32 R108, R2, R9, RZ ;  /* 0x00000009026c7225 */ /* 0x000fe200078e00ff */
[----:B------:R-:W-:Y:S02]  /*21560*/  LOP3.LUT R26, R26, 0xffffffdf, RZ, 0xc0, !PT ;  /* 0xffffffdf1a1a7812 */ /* 0x000fe400078ec0ff */
[----:B------:R-:W-:Y:S01]  /*21570*/  IADD3.X R98, PT, PT, R96, R97, RZ, P0, P1 ;  /* 0x0000006160627210 */ /* 0x000fe200007e24ff */
[----:B------:R-:W-:Y:S01]  /*21580*/  IMAD.WIDE.U32 R96, R20, R43, RZ ;  /* 0x0000002b14607225 */ /* 0x000fe200078e00ff */
[----:B------:R-:W-:-:S04]  /*21590*/  ISETP.GE.U32.AND P0, PT, R115, R54, PT ;  /* 0x000000367300720c */ /* 0x000fc80003f06070 */
[----:B------:R-:W-:-:S03]  /*215a0*/  ISETP.GE.U32.AND.EX P0, PT, R116, R119, PT, P0 ;  /* 0x000000777400720c */ /* 0x000fc60003f06100 */
[----:B------:R-:W-:Y:S02]  /*215b0*/  @P3 LOP3.LUT R26, R26, 0x20, RZ, 0xfc, !PT ;  /* 0x000000201a1a3812 */ /* 0x000fe400078efcff */
[----:B------:R-:W-:Y:S02]  /*215c0*/  IADD3 R125, P3, PT, R105, R110, RZ ;  /* 0x0000006e697d7210 */ /* 0x000fe40007f7e0ff */
[C---:B------:R-:W-:Y:S02]  /*215d0*/  LOP3.LUT P2, RZ, R26.reuse, 0x4, RZ, 0xc0, !PT ;  /* 0x000000041aff7812 */ /* 0x040fe4000784c0ff */
[----:B------:R-:W-:Y:S02]  /*215e0*/  LOP3.LUT R26, R26, 0xffffffef, RZ, 0xc0, !PT ;  /* 0xffffffef1a1a7812 */ /* 0x000fe400078ec0ff */
[----:B------:R-:W-:Y:S02]  /*215f0*/  IADD3 R105, P4, PT, R109, R106, RZ ;  /* 0x0000006a6d697210 */ /* 0x000fe40007f9e0ff */
[----:B------:R-:W-:-:S02]  /*21600*/  @P5 LOP3.LUT R26, R26, 0x10, RZ, 0xfc, !PT ;  /* 0x000000101a1a5812 */ /* 0x000fc400078efcff */
[----:B------:R-:W-:Y:S01]  /*21610*/  IADD3 R113, P5, P6, R104, R108, R94 ;  /* 0x0000006c68717210 */ /* 0x000fe20007ebe05e */
[----:B------:R-:W-:Y:S01]  /*21620*/  IMAD.MOV.U32 R94, RZ, RZ, R55 ;  /* 0x000000ffff5e7224 */ /* 0x000fe200078e0037 */
[C---:B------:R-:W-:Y:S01]  /*21630*/  LOP3.LUT P1, RZ, R26.reuse, 0x8, RZ, 0xc0, !PT ;  /* 0x000000081aff7812 */ /* 0x040fe2000782c0ff */
[----:B------:R-:W-:Y:S01]  /*21640*/  IMAD.WIDE.U32 R54, R21, R43, RZ ;  /* 0x0000002b15367225 */ /* 0x000fe200078e00ff */
[----:B------:R-:W-:Y:S02]  /*21650*/  IADD3.X R56, PT, PT, R125, R105, R95, P5, P6 ;  /* 0x000000697d387210 */ /* 0x000fe40002fec45f */
[C---:B------:R-:W-:Y:S01]  /*21660*/  LOP3.LUT P5, RZ, R26.reuse, 0x2, RZ, 0xc0, !PT ;  /* 0x000000021aff7812 */ /* 0x040fe200078ac0ff */
[----:B------:R-:W-:Y:S01]  /*21670*/  IMAD.X R95, RZ, RZ, RZ, P1 ;  /* 0x000000ffff5f7224 */ /* 0x000fe200008e06ff */
[C---:B------:R-:W-:Y:S01]  /*21680*/  LOP3.LUT P6, RZ, R26.reuse, 0x1, RZ, 0xc0, !PT ;  /* 0x000000011aff7812 */ /* 0x040fe200078cc0ff */
[----:B------:R-:W-:Y:S01]  /*21690*/  IMAD.WIDE.U32 R108, R25, R117, RZ ;  /* 0x00000075196c7225 */ /* 0x000fe200078e00ff */
[----:B------:R-:W-:-:S02]  /*216a0*/  LOP3.LUT R26, R26, 0xfffffdff, RZ, 0xc0, !PT ;  /* 0xfffffdff1a1a7812 */ /* 0x000fc400078ec0ff */
[----:B------:R-:W-:Y:S01]  /*216b0*/  SEL R105, RZ, 0x1, P0 ;  /* 0x00000001ff697807 */ /* 0x000fe20000000000 */
[----:B------:R-:W-:-:S04]  /*216c0*/  IMAD.WIDE.U32.X R94, R48, R21, R94, P2 ;  /* 0x00000015305e7225 */ /* 0x000fc800010e045e */
[----:B------:R-:W-:Y:S01]  /*216d0*/  IMAD.WIDE.U32 R54, P2, R44, R20, R54 ;  /* 0x000000142c367225 */ /* 0x000fe20007840036 */
[----:B------:R-:W-:-:S03]  /*216e0*/  IADD3 R20, P0, P1, R96, R94, R105 ;  /* 0x0000005e60147210 */ /* 0x000fc6000791e069 */
[----:B------:R-:W-:-:S09]  /*216f0*/  IMAD.MOV.U32 R96, RZ, RZ, R103 ;  /* 0x000000ffff607224 */ /* 0x000fd200078e0067 */
[----:B------:R-:W-:Y:S02]  /*21700*/  @P2 LOP3.LUT R26, R26, 0x200, RZ, 0xfc, !PT ;  /* 0x000002001a1a2812 */ /* 0x000fe400078efcff */
[----:B------:R-:W-:Y:S02]  /*21710*/  IADD3 R97, P2, PT, R97, R54, RZ ;  /* 0x0000003661617210 */ /* 0x000fe40007f5e0ff */
[----:B------:R-:W-:Y:S02]  /*21720*/  LOP3.LUT R26, R26, 0xfffffffb, RZ, 0xc0, !PT ;  /* 0xfffffffb1a1a7812 */ /* 0x000fe400078ec0ff */
[----:B------:R-:W-:Y:S01]  /*21730*/  IADD3.X R54, PT, PT, R97, R95, RZ, P0, P1 ;  /* 0x0000005f61367210 */ /* 0x000fe200007e24ff */
[----:B------:R-:W-:Y:S01]  /*21740*/  IMAD.WIDE.U32 R94, R23, R47, RZ ;  /* 0x0000002f175e7225 */ /* 0x000fe200078e00ff */
[----:B------:R-:W-:-:S03]  /*21750*/  IADD3 R123, P0, PT, R102, R115, RZ ;  /* 0x00000073667b7210 */ /* 0x000fc60007f1e0ff */
[----:B------:R-:W-:Y:S02]  /*21760*/  IMAD.X R97, RZ, RZ, RZ, P5 ;  /* 0x000000ffff617224 */ /* 0x000fe400028e06ff */
[----:B------:R-:W-:Y:S01]  /*21770*/  IMAD.X R106, R121, 0x1, R116, P0 ;  /* 0x00000001796a7824 */ /* 0x000fe200000e0674 */
[----:B------:R-:W-:Y:S01]  /*21780*/  ISETP.GE.U32.AND P0, PT, R123, R102, PT ;  /* 0x000000667b00720c */ /* 0x000fe20003f06070 */
[----:B------:R-:W-:Y:S01]  /*21790*/  IMAD.WIDE.U32.X R96, R41, R23, R96, P6 ;  /* 0x0000001729607225 */ /* 0x000fe200030e0460 */
[----:B------:R-:W-:Y:S02]  /*217a0*/  @P2 LOP3.LUT R26, R26, 0x4, RZ, 0xfc, !PT ;  /* 0x000000041a1a2812 */ /* 0x000fe400078efcff */
[----:B------:R-:W-:Y:S01]  /*217b0*/  ISETP.GE.U32.AND.EX P0, PT, R106, R121, PT, P0 ;  /* 0x000000796a00720c */ /* 0x000fe20003f06100 */
[----:B------:R-:W-:Y:S01]  /*217c0*/  IMAD.WIDE.U32 R102, R22, R47, RZ ;  /* 0x0000002f16667225 */ /* 0x000fe200078e00ff */
[----:B------:R-:W-:Y:S02]  /*217d0*/  ISETP.NE.AND P2, PT, R118, RZ, PT ;  /* 0x000000ff7600720c */ /* 0x000fe40003f45270 */
        /* <DEDUP_REMOVED lines=9> */
[----:B------:R-:W-:Y:S01]  /*21870*/  ISETP.GE.U32.AND P2, PT, R113, R104, PT ;  /* 0x000000687100720c */ /* 0x000fe20003f46070 */
[----:B------:R-:W-:Y:S01]  /*21880*/  IMAD.WIDE.U32 R110, P5, R8, R16, R110 ;  /* 0x00000010086e7225 */ /* 0x000fe200078a006e */
[----:B------:R-:W-:-:S02]  /*21890*/  LOP3.LUT P1, RZ, R26, 0x20, RZ, 0xc0, !PT ;  /* 0x000000201aff7812 */ /* 0x000fc4000782c0ff */
[----:B------:R-:W-:Y:S01]  /*218a0*/  ISETP.GE.U32.AND.EX P2, PT, R56, R125, PT, P2 ;  /* 0x0000007d3800720c */ /* 0x000fe20003f46120 */
[----:B------:R-:W-:Y:S01]  /*218b0*/  IMAD.WIDE.U32 R104, R24, R117, RZ ;  /* 0x0000007518687225 */ /* 0x000fe200078e00ff */
[----:B------:R-:W-:Y:S02]  /*218c0*/  LOP3.LUT R26, R26, 0xfffff7ff, RZ, 0xc0, !PT ;  /* 0xfffff7ff1a1a7812 */ /* 0x000fe400078ec0ff */
[----:B------:R-:W-:Y:S01]  /*218d0*/  SEL R119, RZ, 0x1, P2 ;  /* 0x00000001ff777807 */ /* 0x000fe20001000000 */
[----:B------:R-:W-:-:S04]  /*218e0*/  IMAD.WIDE.U32 R108, P2, R114, R24, R108 ;  /* 0x00000018726c7225 */ /* 0x000fc8000784006c */
[----:B------:R-:W-:Y:S01]  /*218f0*/  IMAD.X R103, RZ, RZ, RZ, P2 ;  /* 0x000000ffff677224 */ /* 0x000fe200010e06ff */
[----:B------:R-:W-:Y:S01]  /*21900*/  IADD3 R105, P2, PT, R105, R108, RZ ;  /* 0x0000006c69697210 */ /* 0x000fe20007f5e0ff */
[----:B------:R-:W-:Y:S01]  /*21910*/  IMAD.MOV.U32 R102, RZ, RZ, R109 ;  /* 0x000000ffff667224 */ /* 0x000fe200078e006d */
[----:B------:R-:W-:Y:S01]  /*21920*/  @P5 LOP3.LUT R26, R26, 0x800, RZ, 0xfc, !PT ;  /* 0x000008001a1a5812 */ /* 0x000fe200078efcff */
[----:B------:R-:W-:-:S03]  /*21930*/  IMAD.WIDE.U32 R108, R16, R9, RZ ;  /* 0x00000009106c7225 */ /* 0x000fc600078e00ff */
[----:B------:R-:W-:Y:S01]  /*21940*/  LOP3.LUT R26, R26, 0xfffffbff, RZ, 0xc0, !PT ;  /* 0xfffffbff1a1a7812 */ /* 0x000fe200078ec0ff */
[----:B------:R-:W-:Y:S01]  /*21950*/  IMAD.WIDE.U32.X R96, R11, R17, R96, P3 ;  /* 0x000000110b607225 */ /* 0x000fe200018e0460 */
[----:B------:R-:W-:-:S03]  /*21960*/  IADD3 R117, P6, PT, R109, R110, RZ ;  /* 0x0000006e6d757210 */ /* 0x000fc60007fde0ff */
[----:B------:R-:W-:Y:S01]  /*21970*/  IMAD.WIDE.U32.X R102, R114, R25, R102, P2 ;  /* 0x0000001972667225 */ /* 0x000fe200010e0466 */
[----:B------:R-:W-:Y:S02]  /*21980*/  IADD3 R109, P3, P5, R108, R96, R119 ;  /* 0x000000606c6d7210 */ /* 0x000fe40007d7e077 */
[----:B------:R-:W-:Y:S02]  /*21990*/  IADD3 R119, P2, PT, R123, R104, RZ ;  /* 0x000000687b777210 */ /* 0x000fe40007f5e0ff */
[----:B------:R-:W-:Y:S01]  /*219a0*/  IADD3.X R117, PT, PT, R117, R97, RZ, P3, P5 ;  /* 0x0000006175757210 */ /* 0x000fe20001fea4ff */
[----:B------:R-:W-:-:S04]  /*219b0*/  IMAD.WIDE.U32 R96, R25, R112, RZ ;  /* 0x0000007019607225 */ /* 0x000fc800078e00ff */
[----:B------:R-:W-:Y:S01]  /*219c0*/  IMAD.X R108, R106, 0x1, R105, P2 ;  /* 0x000000016a6c7824 */ /* 0x000fe200010e0669 */
[----:B------:R-:W-:Y:S01]  /*219d0*/  ISETP.GE.U32.AND P2, PT, R119, R104, PT ;  /* 0x000000687700720c */ /* 0x000fe20003f46070 */
[----:B------:R-:W-:Y:S01]  /*219e0*/  IMAD.WIDE.U32 R96, P3, R41, R24, R96 ;  /* 0x0000001829607225 */ /* 0x000fe20007860060 */
[----:B------:R-:W-:Y:S02]  /*219f0*/  @P6 LOP3.LUT R26, R26, 0x400, RZ, 0xfc, !PT ;  /* 0x000004001a1a6812 */ /* 0x000fe400078efcff */
[----:B------:R-:W-:Y:S01]  /*21a00*/  ISETP.GE.U32.AND.EX P2, PT, R108, R105, PT, P2 ;  /* 0x000000696c00720c */ /* 0x000fe20003f46120 */
[----:B------:R-:W-:-:S03]  /*21a10*/  IMAD.WIDE.U32 R104, R24, R112, RZ ;  /* 0x0000007018687225 */ /* 0x000fc600078e00ff */
[----:B------:R-:W-:Y:S02]  /*21a20*/  SEL R121, RZ, 0x1, P2 ;  /* 0x00000001ff797807 */ /* 0x000fe40001000000 */
        /* <DEDUP_REMOVED lines=9> */
[----:B------:R-:W-:-:S03]  /*21ac0*/  IMAD.X R103, RZ, RZ, RZ, P5 ;  /* 0x000000ffff677224 */ /* 0x000fc600028e06ff */
[----:B------:R-:W-:Y:S01]  /*21ad0*/  LOP3.LUT R26, R26, 0xffffffef, RZ, 0xc0, !PT ;  /* 0xffffffef1a1a7812 */ /* 0x000fe200078ec0ff */
[----:B------:R-:W-:-:S04]  /*21ae0*/  IMAD.WIDE.U32.X R102, R3, R8, R102, P4 ;  /* 0x0000000803667225 */ /* 0x000fc800020e0466 */
[----:B------:R-:W-:-:S03]  /*21af0*/  IMAD.WIDE.U32 R106, P4, R2, R7, R106 ;  /* 0x00000007026a7225 */ /* 0x000fc6000788006a */
[----:B------:R-:W-:-:S10]  /*21b00*/  IADD3 R110, P5, PT, R105, R106, RZ ;  /* 0x0000006a696e7210 */ /* 0x000fd40007fbe0ff */
[----:B------:R-:W-:-:S04]  /*21b10*/  @P4 LOP3.LUT R26, R26, 0x10, RZ, 0xfc, !PT ;  /* 0x000000101a1a4812 */ /* 0x000fc800078efcff */
[----:B------:R-:W-:Y:S02]  /*21b20*/  @P5 LOP3.LUT R26, R26, 0x1000, RZ, 0xfc, !PT ;  /* 0x000010001a1a5812 */ /* 0x000fe400078efcff */
[----:B------:R-:W-:Y:S01]  /*21b30*/  IADD3 R104, P4, P5, R109, R104, R102 ;  /* 0x000000686d687210 */ /* 0x000fe20007d9e066 */
[----:B------:R-:W-:-:S03]  /*21b40*/  IMAD.MOV.U32 R102, RZ, RZ, R99 ;  /* 0x000000ffff667224 */ /* 0x000fc600078e0063 */
[----:B------:R-:W-:Y:S02]  /*21b50*/  IADD3.X R110, PT, PT, R117, R110, R103, P4, P5 ;  /* 0x0000006e756e7210 */ /* 0x000fe400027ea467 */
[----:B------:R-:W-:Y:S02]  /*21b60*/  IADD3 R112, P4, PT, R53, R50, RZ ;  /* 0x0000003235707210 */ /* 0x000fe40007f9e0ff */
[C---:B------:R-:W-:Y:S02]  /*21b70*/  LOP3.LUT P5, RZ, R26.reuse, 0x40, RZ, 0xc0, !PT ;  /* 0x000000401aff7812 */ /* 0x040fe400078ac0ff */
[----:B------:R-:W-:Y:S01]  /*21b80*/  LOP3.LUT R26, R26, 0xfffffffd, RZ, 0xc0, !PT ;  /* 0xfffffffd1a1a7812 */ /* 0x000fe200078ec0ff */
[----:B------:R-:W-:Y:S01]  /*21b90*/  IMAD.X R105, R98, 0x1, R51, P4 ;  /* 0x0000000162697824 */ /* 0x000fe200020e0633 */
[----:B------:R-:W-:Y:S01]  /*21ba0*/  ISETP.GE.U32.AND P4, PT, R112, R53, PT ;  /* 0x000000357000720c */ /* 0x000fe20003f86070 */
[----:B------:R-:W-:-:S03]  /*21bb0*/  IMAD.WIDE.U32 R50, R42, R92, RZ ;  /* 0x0000005c2a327225 */ /* 0x000fc600078e00ff */
[----:B------:R-:W-:Y:S01]  /*21bc0*/  ISETP.GE.U32.AND.EX P4, PT, R105, R98, PT, P4 ;  /* 0x000000626900720c */ /* 0x000fe20003f86140 */
[----:B------:R-:W-:Y:S02]  /*21bd0*/  IMAD.X R103, RZ, RZ, RZ, P5 ;  /* 0x000000ffff677224 */ /* 0x000fe400028e06ff */
[----:B------:R-:W-:Y:S01]  /*21be0*/  IMAD.MOV.U32 R98, RZ, RZ, R95 ;  /* 0x000000ffff627224 */ /* 0x000fe200078e005f */
[----:B------:R-:W-:Y:S01]  /*21bf0*/  SEL R99, RZ, 0x1, P4 ;  /* 0x00000001ff637807 */ /* 0x000fe20002000000 */
[----:B------:R-:W-:-:S04]  /*21c00*/  IMAD.WIDE.U32.X R102, R42, R91, R102, P1 ;  /* 0x0000005b2a667225 */ /* 0x000fc800008e0466 */
[----:B------:R-:W-:-:S04]  /*21c10*/  IMAD.WIDE.U32 R50, P1, R52, R93, R50 ;  /* 0x0000005d34327225 */ /* 0x000fc80007820032 */
[----:B------:R-:W-:-:S03]  /*21c20*/  IMAD.WIDE.U32 R52, R52, R92, RZ ;  /* 0x0000005c34347225 */ /* 0x000fc600078e00ff */
[----:B------:R-:W-:Y:S01]  /*21c30*/  IADD3 R118, P4, P5, R52, R102, R99 ;  /* 0x0000006634767210 */ /* 0x000fe20007d9e063 */
[----:B------:R-:W-:-:S05]  /*21c40*/  IMAD.MOV.U32 R52, RZ, RZ, R57 ;  /* 0x000000ffff347224 */ /* 0x000fca00078e0039 */
[----:B------:R-:W-:Y:S02]  /*21c50*/  @P1 LOP3.LUT R26, R26, 0x2, RZ, 0xfc, !PT ;  /* 0x000000021a1a1812 */ /* 0x000fe400078efcff */
[----:B------:R-:W-:Y:S02]  /*21c60*/  IADD3 R121, P1, PT, R53, R50, RZ ;  /* 0x0000003235797210 */ /* 0x000fe40007f3e0ff */
[----:B------:R-:W-:Y:S02]  /*21c70*/  LOP3.LUT R26, R26, 0xfffffffe, RZ, 0xc0, !PT ;  /* 0xfffffffe1a1a7812 */ /* 0x000fe400078ec0ff */
[----:B------:R-:W-:-:S09]  /*21c80*/  IADD3.X R121, PT, PT, R121, R103, RZ, P4, P5 ;  /* 0x0000006779797210 */ /* 0x000fd200027ea4ff */
[----:B------:R-:W-:Y:S02]  /*21c90*/  @P1 LOP3.LUT R26, R26, 0x1, RZ, 0xfc, !PT ;  /* 0x000000011a1a1812 */ /* 0x000fe400078efcff */
[----:B------:R-:W-:Y:S02]  /*21ca0*/  ISETP.NE.AND P1, PT, R116, RZ, PT ;  /* 0x000000ff7400720c */ /* 0x000fe40003f25270 */
[C---:B------:R-:W-:Y:S02]  /*21cb0*/  LOP3.LUT P5, RZ, R26.reuse, 0x100, RZ, 0xc0, !PT ;  /* 0x000001001aff7812 */ /* 0x040fe400078ac0ff */
[----:B------:R-:W-:Y:S01]  /*21cc0*/  LOP3.LUT R26, R26, 0xfffffff7, RZ, 0xc0, !PT ;  /* 0xfffffff71a1a7812 */ /* 0x000fe200078ec0ff */
[----:B------:R-:W-:Y:S02]  /*21cd0*/  IMAD.X R99, RZ, RZ, RZ, P1 ;  /* 0x000000ffff637224 */ /* 0x000fe400008e06ff */
[----:B------:R-:W-:Y:S02]  /*21ce0*/  IMAD.X R53, RZ, RZ, RZ, P5 ;  /* 0x000000ffff357224 */ /* 0x000fe400028e06ff */
[----:B------:R-:W-:-:S04]  /*21cf0*/  IMAD.WIDE.U32.X R98, R48, R23, R98, P0 ;  /* 0x0000001730627225 */ /* 0x000fc800000e0462 */
[----:B------:R-:W-:-:S03]  /*21d00*/  IMAD.WIDE.U32.X R52, R44, R19, R52, P6 ;  /* 0x000000132c347225 */ /* 0x000fc600030e0434 */
[----:B------:R-:W-:-:S04]  /*21d10*/  IADD3 R50, P1, PT, R20, R52, RZ ;  /* 0x0000003414327210 */ /* 0x000fc80007f3e0ff */
[----:B------:R-:W-:Y:S01]  /*21d20*/  IADD3 R123, P0, PT, R115, R50, RZ ;  /* 0x00000032737b7210 */ /* 0x000fe20007f1e0ff */
[----:B------:R-:W-:Y:S02]  /*21d30*/  IMAD.X R125, R54, 0x1, R53, P1 ;  /* 0x00000001367d7824 */ /* 0x000fe400008e0635 */
        /* <DEDUP_REMOVED lines=14> */
[----:B------:R-:W-:Y:S02]  /*21e20*/  IADD3 R123, P2, PT, R114, R123, RZ ;  /* 0x0000007b727b7210 */ /* 0x000fe40007f5e0ff */
[----:B------:R-:W-:Y:S01]  /*21e30*/  LOP3.LUT R101, RZ, R101, RZ, 0x33, !PT ;  /* 0x00000065ff657212 */ /* 0x000fe200078e33ff */
[----:B------:R-:W-:-:S04]  /*21e40*/  IMAD.WIDE.U32 R98, R24, R47, RZ ;  /* 0x0000002f18627225 */ /* 0x000fc800078e00ff */
[----:B------:R-:W-:Y:S01]  /*21e50*/  IMAD.X R41, R96, 0x1, R103, P2 ;  /* 0x0000000160297824 */ /* 0x000fe200010e0667 */
[----:B------:R-:W-:-:S04]  /*21e60*/  ISETP.GE.U32.AND P2, PT, R123, R114, PT ;  /* 0x000000727b00720c */ /* 0x000fc80003f46070 */
[----:B------:R-:W-:Y:S01]  /*21e70*/  ISETP.GE.U32.AND.EX P2, PT, R41, R96, PT, P2 ;  /* 0x000000602900720c */ /* 0x000fe20003f46120 */
[----:B------:R-:W-:-:S03]  /*21e80*/  IMAD.WIDE.U32 R96, R25, R47, RZ ;  /* 0x0000002f19607225 */ /* 0x000fc600078e00ff */
[----:B------:R-:W-:Y:S01]  /*21e90*/  SEL R129, RZ, 0x1, P2 ;  /* 0x00000001ff817807 */ /* 0x000fe20001000000 */
[----:B------:R-:W-:Y:S02]  /*21ea0*/  IMAD R47, R100, R85, R22 ;  /* 0x00000055642f7224 */ /* 0x000fe400078e0216 */
[----:B------:R-:W-:Y:S01]  /*21eb0*/  IMAD.WIDE.U32 R96, P4, R48, R24, R96 ;  /* 0x0000001830607225 */ /* 0x000fe20007880060 */
[----:B------:R-:W-:Y:S02]  /*21ec0*/  IADD3 R129, P3, P5, R98, R94, R129 ;  /* 0x0000005e62817210 */ /* 0x000fe40007d7e081 */
[----:B------:R-:W-:-:S04]  /*21ed0*/  IADD3 R131, P2, PT, R99, R96, RZ ;  /* 0x0000006063837210 */ /* 0x000fc80007f5e0ff */
        /* <DEDUP_REMOVED lines=29> */
[----:B------:R-:W-:-:S03]  /*220b0*/  IMAD.WIDE.U32 R54, R25, R43, RZ ;  /* 0x0000002b19367225 */ /* 0x000fc600078e00ff */
[----:B------:R-:W-:Y:S01]  /*220c0*/  IADD3 R100, P5, P6, R19, R100, R20 ;  /* 0x0000006413647210 */ /* 0x000fe20007ebe014 */
[----:B------:R-:W-:Y:S02]  /*220d0*/  IMAD.MOV.U32 R20, RZ, RZ, R97 ;  /* 0x000000ffff147224 */ /* 0x000fe400078e0061 */
[----:B------:R-:W-:Y:S01]  /*220e0*/  IMAD.WIDE.U32 R96, R24, R43, RZ ;  /* 0x0000002b18607225 */ /* 0x000fe200078e00ff */
[----:B------:R-:W-:-:S03]  /*220f0*/  IADD3.X R102, PT, PT, R57, R101, RZ, P5, P6 ;  /* 0x0000006539667210 */ /* 0x000fc60002fec4ff */
[----:B------:R-:W-:Y:S01]  /*22100*/  IMAD.WIDE.U32.X R20, R48, R25, R20, P2 ;  /* 0x0000001930147225 */ /* 0x000fe200010e0414 */
[----:B------:R-:W-:-:S05]  /*22110*/  IADD3 R48, P2, PT, R129, R100, RZ ;  /* 0x0000006481307210 */ /* 0x000fca0007f5e0ff */
[----:B------:R-:W-:Y:S01]  /*22120*/  IMAD.X R50, R131, 0x1, R102, P2 ;  /* 0x0000000183327824 */ /* 0x000fe200010e0666 */
[----:B------:R-:W-:-:S04]  /*22130*/  ISETP.GE.U32.AND P2, PT, R48, R129, PT ;  /* 0x000000813000720c */ /* 0x000fc80003f46070 */
[----:B------:R-:W-:-:S04]  /*22140*/  ISETP.GE.U32.AND.EX P2, PT, R50, R131, PT, P2 ;  /* 0x000000833200720c */ /* 0x000fc80003f46120 */
[----:B------:R-:W-:Y:S01]  /*22150*/  SEL R101, RZ, 0x1, P2 ;  /* 0x00000001ff657807 */ /* 0x000fe20001000000 */
[----:B------:R-:W-:-:S03]  /*22160*/  IMAD.WIDE.U32 R54, P2, R44, R24, R54 ;  /* 0x000000182c367225 */ /* 0x000fc60007840036 */
[----:B------:R-:W-:Y:S01]  /*22170*/  IADD3 R43, P4, PT, R97, R54, RZ ;  /* 0x00000036612b7210 */ /* 0x000fe20007f9e0ff */
[----:B------:R-:W-:Y:S01]  /*22180*/  IMAD.MOV.U32 R54, RZ, RZ, R111 ;  /* 0x000000ffff367224 */ /* 0x000fe200078e006f */
        /* <DEDUP_REMOVED lines=18> */
[----:B------:R-:W-:Y:S01]  /*222b0*/  IMAD.X R23, RZ, RZ, RZ, P0 ;  /* 0x000000ffff177224 */ /* 0x000fe200000e06ff */
[----:B------:R-:W-:Y:S01]  /*222c0*/  ISETP.GE.U32.AND P0, PT, R24, R97, PT ;  /* 0x000000611800720c */ /* 0x000fe20003f06070 */
[----:B------:R-:W-:-:S03]  /*222d0*/  IMAD.WIDE.U32.X R20, R44, R25, R20, P4 ;  /* 0x000000192c147225 */ /* 0x000fc600020e0414 */
[----:B------:R-:W-:Y:S01]  /*222e0*/  ISETP.GE.U32.AND.EX P0, PT, R43, R22, PT, P0 ;  /* 0x000000162b00720c */ /* 0x000fe20003f06100 */
[----:B------:R-:W-:-:S03]  /*222f0*/  IMAD.MOV.U32 R22, RZ, RZ, R51 ;  /* 0x000000ffff167224 */ /* 0x000fc600078e0033 */
[----:B------:R-:W-:Y:S01]  /*22300*/  SEL R25, RZ, 0x1, P0 ;  /* 0x00000001ff197807 */ /* 0x000fe20000000000 */
[----:B------:R-:W-:Y:S01]  /*22310*/  IMAD.WIDE.U32.X R22, R42, R93, R22, P1 ;  /* 0x0000005d2a167225 */ /* 0x000fe200008e0416 */
[----:B------:R-:W-:-:S05]  /*22320*/  IADD3 R119, P0, PT, R118, R119, RZ ;  /* 0x0000007776777210 */ /* 0x000fca0007f1e0ff */
[----:B------:R-:W-:Y:S01]  /*22330*/  IMAD.X R108, R121, 0x1, R108, P0 ;  /* 0x00000001796c7824 */ /* 0x000fe200000e066c */
[----:B------:R-:W-:-:S04]  /*22340*/  ISETP.GE.U32.AND P0, PT, R119, R118, PT ;  /* 0x000000767700720c */ /* 0x000fc80003f06070 */
[----:B------:R-:W-:-:S04]  /*22350*/  ISETP.GE.U32.AND.EX P0, PT, R108, R121, PT, P0 ;  /* 0x000000796c00720c */ /* 0x000fc80003f06100 */
[----:B------:R-:W-:-:S04]  /*22360*/  SEL R19, RZ, 0x1, P0 ;  /* 0x00000001ff137807 */ /* 0x000fc80000000000 */
[----:B------:R-:W-:-:S04]  /*22370*/  IADD3 R44, P0, PT, R19, R22, RZ ;  /* 0x00000016132c7210 */ /* 0x000fc80007f1e0ff */
[----:B------:R-:W-:Y:S01]  /*22380*/  ISETP.NE.U32.AND P1, PT, R44, RZ, PT ;  /* 0x000000ff2c00720c */ /* 0x000fe20003f25070 */
[----:B------:R-:W-:Y:S01]  /*22390*/  IMAD.X R96, RZ, RZ, R23, P0 ;  /* 0x000000ffff607224 */ /* 0x000fe200000e0617 */
[----:B------:R-:W-:Y:S01]  /*223a0*/  IADD3 R25, P0, PT, R25, R20, RZ ;  /* 0x0000001419197210 */ /* 0x000fe20007f1e0ff */
[----:B------:R-:W-:-:S03]  /*223b0*/  IMAD.WIDE.U32 R22, R16, R6, RZ ;  /* 0x0000000610167225 */ /* 0x000fc600078e00ff */
        /* <DEDUP_REMOVED lines=32> */
.L_x_474:
[----:B------:R-:W-:Y:S05]  /*225c0*/  BSYNC.RECONVERGENT B1 ;  /* 0x0000000000017941 */ /* 0x000fea0003800200 */
.L_x_473:
[----:B------:R-:W-:Y:S01]  /*225d0*/  IADD3 R19, P4, PT, R23, R20, RZ ;  /* 0x0000001417137210 */ /* 0x000fe20007f9e0ff */
[----:B------:R-:W-:Y:S01]  /*225e0*/  BSSY.RECONVERGENT B1, `(.L_x_475) ;  /* 0x0000059000017945 */ /* 0x000fe20003800200 */
[----:B------:R-:W-:Y:S01]  /*225f0*/  IADD3 R51, P0, P1, R22, R54, R51 ;  /* 0x0000003616337210 */ /* 0x000fe2000791e033 */
[----:B------:R-:W-:-:S03]  /*22600*/  IMAD.WIDE.U32 R22, R18, R84, RZ ;  /* 0x0000005412167225 */ /* 0x000fc600078e00ff */
[----:B------:R-:W-:Y:S01]  /*22610*/  IADD3.X R54, PT, PT, R19, R55, RZ, P0, P1 ;  /* 0x0000003713367210 */ /* 0x000fe200007e24ff */
[----:B------:R-:W-:Y:S01]  /*22620*/  IMAD R19, R49, R84, RZ ;  /* 0x0000005431137224 */ /* 0x000fe200078e02ff */
[----:B------:R-:W-:Y:S01]  /*22630*/  LOP3.LUT R49, RZ, R49, RZ, 0x33, !PT ;  /* 0x00000031ff317212 */ /* 0x000fe200078e33ff */
[----:B------:R-:W-:-:S04]  /*22640*/  IMAD.WIDE.U32 R96, R22, R86, RZ ;  /* 0x0000005616607225 */ /* 0x000fc800078e00ff */
[----:B------:R-:W-:-:S04]  /*22650*/  IMAD R19, R18, R85, R19 ;  /* 0x0000005512137224 */ /* 0x000fc800078e0213 */
[----:B------:R-:W-:Y:S01]  /*22660*/  IMAD.IADD R55, R23, 0x1, R19 ;  /* 0x0000000117377824 */ /* 0x000fe200078e0213 */
[----:B------:R-:W-:-:S03]  /*22670*/  LOP3.LUT R23, RZ, R18, RZ, 0x33, !PT ;  /* 0x00000012ff177212 */ /* 0x000fc600078e33ff */
[----:B------:R-:W-:-:S04]  /*22680*/  IMAD.WIDE.U32 R100, R55, R86, RZ ;  /* 0x0000005637647225 */ /* 0x000fc800078e00ff */
[----:B------:R-:W-:-:S04]  /*22690*/  IMAD.WIDE.U32 R100, P0, R22, R87, R100 ;  /* 0x0000005716647225 */ /* 0x000fc80007800064 */
[----:B------:R-:W-:Y:S01]  /*226a0*/  IMAD.X R19, RZ, RZ, RZ, P0 ;  /* 0x000000ffff137224 */ /* 0x000fe200000e06ff */
[----:B------:R-:W-:Y:S01]  /*226b0*/  IADD3 R44, P0, PT, R97, R100, RZ ;  /* 0x00000064612c7210 */ /* 0x000fe20007f1e0ff */
        /* <DEDUP_REMOVED lines=41> */
[-C--:B------:R-:W-:Y:S02]  /*22950*/  IADD3 R123, P0, PT, R123, R22.reuse, RZ ;  /* 0x000000167b7b7210 */ /* 0x080fe40007f1e0ff */
[C---:B------:R-:W-:Y:S01]  /*22960*/  LOP3.LUT P5, RZ, R26.reuse, 0x10, RZ, 0xc0, !PT ;  /* 0x000000101aff7812 */ /* 0x040fe200078ac0ff */
[----:B------:R-:W-:Y:S01]  /*22970*/  IMAD.WIDE.U32.X R18, R55, R93, R18, P1 ;  /* 0x0000005d37127225 */ /* 0x000fe200008e0412 */
[C---:B------:R-:W-:Y:S02]  /*22980*/  LOP3.LUT P6, RZ, R26.reuse, 0x1000, RZ, 0xc0, !PT ;  /* 0x000010001aff7812 */ /* 0x040fe400078cc0ff */
[----:B------:R-:W-:Y:S01]  /*22990*/  LOP3.LUT R26, R26, 0xffffffdf, RZ, 0xc0, !PT ;  /* 0xffffffdf1a1a7812 */ /* 0x000fe200078ec0ff */
[----:B------:R-:W-:Y:S01]  /*229a0*/  IMAD.X R41, R41, 0x1, R96, P0 ;  /* 0x0000000129297824 */ /* 0x000fe200000e0660 */
[----:B------:R-:W-:Y:S01]  /*229b0*/  ISETP.GE.U32.AND P0, PT, R123, R22, PT ;  /* 0x000000167b00720c */ /* 0x000fe20003f06070 */
[----:B------:R-:W-:-:S03]  /*229c0*/  IMAD.X R97, RZ, RZ, RZ, P5 ;  /* 0x000000ffff617224 */ /* 0x000fc600028e06ff */
[----:B------:R-:W-:Y:S01]  /*229d0*/  ISETP.GE.U32.AND.EX P0, PT, R41, R96, PT, P0 ;  /* 0x000000602900720c */ /* 0x000fe20003f06100 */
[----:B------:R-:W-:-:S03]  /*229e0*/  IMAD.MOV.U32 R96, RZ, RZ, R107 ;  /* 0x000000ffff607224 */ /* 0x000fc600078e006b */
[----:B------:R-:W-:Y:S01]  /*229f0*/  SEL R23, RZ, 0x1, P0 ;  /* 0x00000001ff177807 */ /* 0x000fe20000000000 */
[----:B------:R-:W-:-:S03]  /*22a00*/  IMAD.WIDE.U32.X R96, R3, R7, R96, P6 ;  /* 0x0000000703607225 */ /* 0x000fc600030e0460 */
[----:B------:R-:W-:Y:S01]  /*22a10*/  IADD3 R53, P0, PT, R23, R18, RZ ;  /* 0x0000001217357210 */ /* 0x000fe20007f1e0ff */
[----:B------:R-:W-:-:S04]  /*22a20*/  IMAD.WIDE.U32 R22, R2, R4, RZ ;  /* 0x0000000402167225 */ /* 0x000fc800078e00ff */
        /* <DEDUP_REMOVED lines=20> */
.L_x_476:
[----:B------:R-:W-:Y:S05]  /*22b70*/  BSYNC.RECONVERGENT B1 ;  /* 0x0000000000017941 */ /* 0x000fea0003800200 */
.L_x_475:
[----:B------:R-:W-:Y:S01]  /*22b80*/  IADD3 R109, P5, PT, R23, R18, RZ ;  /* 0x00000012176d7210 */ /* 0x000fe20007fbe0ff */
[----:B------:R-:W-:Y:S01]  /*22b90*/  BSSY.RECONVERGENT B1, `(.L_x_477) ;  /* 0x000030d000017945 */ /* 0x000fe20003800200 */
[----:B------:R-:W-:Y:S01]  /*22ba0*/  IADD3 R55, P0, P1, R51, R22, R96 ;  /* 0x0000001633377210 */ /* 0x000fe2000791e060 */
[----:B------:R-:W-:Y:S01]  /*22bb0*/  IMAD.WIDE.U32 R22, R15, R10, RZ ;  /* 0x0000000a0f167225 */ /* 0x000fe200078e00ff */
[----:B------:R-:W-:Y:S02]  /*22bc0*/  LOP3.LUT R26, R26, 0xfffffffb, RZ, 0xc0, !PT ;  /* 0xfffffffb1a1a7812 */ /* 0x000fe400078ec0ff */
[----:B------:R-:W-:Y:S01]  /*22bd0*/  IADD3.X R109, PT, PT, R54, R109, R97, P0, P1 ;  /* 0x0000006d366d7210 */ /* 0x000fe200007e2461 */
[----:B------:R-:W-:-:S04]  /*22be0*/  IMAD.WIDE.U32 R96, P0, R11, R14, R22 ;  /* 0x0000000e0b607225 */ /* 0x000fc80007800016 */
[----:B------:R-:W-:Y:S02]  /*22bf0*/  IMAD.WIDE.U32 R22, R14, R10, RZ ;  /* 0x0000000a0e167225 */ /* 0x000fe400078e00ff */
        /* <DEDUP_REMOVED lines=20> */
[----:B------:R-:W-:Y:S01]  /*22d40*/  IMAD.WIDE.U32 R20, R17, R4, RZ ;  /* 0x0000000411147225 */ /* 0x000fe200078e00ff */
[----:B------:R-:W-:Y:S02]  /*22d50*/  LOP3.LUT P6, RZ, R26, 0x8, RZ, 0xc0, !PT ;  /* 0x000000081aff7812 */ /* 0x000fe400078cc0ff */
[----:B------:R-:W-:Y:S01]  /*22d60*/  ISETP.GE.U32.AND.EX P2, PT, R109, R54, PT, P2 ;  /* 0x000000366d00720c */ /* 0x000fe20003f46120 */
[----:B------:R-:W-:Y:S01]  /*22d70*/  IMAD.WIDE.U32 R98, R16, R4, RZ ;  /* 0x0000000410627225 */ /* 0x000fe200078e00ff */
[----:B------:R-:W-:-:S02]  /*22d80*/  LOP3.LUT R26, R26, 0xfffffffd, RZ, 0xc0, !PT ;  /* 0xfffffffd1a1a7812 */ /* 0x000fc400078ec0ff */
[----:B------:R-:W-:Y:S01]  /*22d90*/  SEL R51, RZ, 0x1, P2 ;  /* 0x00000001ff337807 */ /* 0x000fe20001000000 */
[----:B------:R-:W-:Y:S02]  /*22da0*/  IMAD.X R97, RZ, RZ, RZ, P6 ;  /* 0x000000ffff617224 */ /* 0x000fe400030e06ff */
[----:B------:R-:W-:-:S04]  /*22db0*/  IMAD.WIDE.U32 R20, P2, R5, R16, R20 ;  /* 0x0000001005147225 */ /* 0x000fc80007840014 */
        /* <DEDUP_REMOVED lines=12> */
[----:B------:R-:W-:-:S04]  /*22e80*/  IMAD.WIDE.U32 R22, R15, R6, RZ ;  /* 0x000000060f167225 */ /* 0x000fc800078e00ff */
[----:B------:R-:W-:-:S03]  /*22e90*/  IMAD.X R103, RZ, RZ, RZ, P0 ;  /* 0x000000ffff677224 */ /* 0x000fc600000e06ff */
[----:B------:R-:W-:Y:S01]  /*22ea0*/  @P6 LOP3.LUT R26, R26, 0x2, RZ, 0xfc, !PT ;  /* 0x000000021a1a6812 */ /* 0x000fe200078efcff */
[----:B------:R-:W-:Y:S01]  /*22eb0*/  IMAD.WIDE.U32.X R102, R8, R15, R102, P1 ;  /* 0x0000000f08667225 */ /* 0x000fe200008e0466 */
[----:B------:R-:W-:Y:S02]  /*22ec0*/  IADD3 R95, P5, P6, R56, R96, R95 ;  /* 0x00000060385f7210 */ /* 0x000fe40007ebe05f */
[----:B------:R-:W-:Y:S01]  /*22ed0*/  LOP3.LUT R26, R26, 0xffffffef, RZ, 0xc0, !PT ;  /* 0xffffffef1a1a7812 */ /* 0x000fe200078ec0ff */
[----:B------:R-:W-:Y:S01]  /*22ee0*/  IMAD.WIDE.U32 R22, P1, R7, R14, R22 ;  /* 0x0000000e07167225 */ /* 0x000fe20007820016 */
[----:B------:R-:W-:Y:S02]  /*22ef0*/  IADD3.X R107, PT, PT, R107, R97, RZ, P5, P6 ;  /* 0x000000616b6b7210 */ /* 0x000fe40002fec4ff */
[----:B------:R-:W-:Y:S02]  /*22f00*/  IADD3 R57, P5, PT, R99, R20, RZ ;  /* 0x0000001463397210 */ /* 0x000fe40007fbe0ff */
[----:B------:R-:W-:-:S02]  /*22f10*/  @P2 LOP3.LUT R26, R26, 0x10, RZ, 0xfc, !PT ;  /* 0x000000101a1a2812 */ /* 0x000fc400078efcff */
[----:B------:R-:W-:Y:S02]  /*22f20*/  IADD3 R98, P2, P4, R98, R100, R51 ;  /* 0x0000006462627210 */ /* 0x000fe40007c5e033 */
[----:B------:R-:W-:Y:S01]  /*22f30*/  IADD3 R51, P0, PT, R18, R55, RZ ;  /* 0x0000003712337210 */ /* 0x000fe20007f1e0ff */
[----:B------:R-:W-:Y:S01]  /*22f40*/  IMAD.WIDE.U32 R54, R14, R6, RZ ;  /* 0x000000060e367225 */ /* 0x000fe200078e00ff */
[C---:B------:R-:W-:Y:S02]  /*22f50*/  LOP3.LUT P6, RZ, R26.reuse, 0x2, RZ, 0xc0, !PT ;  /* 0x000000021aff7812 */ /* 0x040fe400078cc0ff */
[----:B------:R-:W-:Y:S01]  /*22f60*/  LOP3.LUT R26, R26, 0xfffffff7, RZ, 0xc0, !PT ;  /* 0xfffffff71a1a7812 */ /* 0x000fe200078ec0ff */
[----:B------:R-:W-:Y:S01]  /*22f70*/  IMAD.X R99, R106, 0x1, R109, P0 ;  /* 0x000000016a637824 */ /* 0x000fe200000e066d */
[----:B------:R-:W-:Y:S02]  /*22f80*/  ISETP.GE.U32.AND P0, PT, R51, R18, PT ;  /* 0x000000123300720c */ /* 0x000fe40003f06070 */
[----:B------:R-:W-:-:S02]  /*22f90*/  @P5 LOP3.LUT R26, R26, 0x8, RZ, 0xfc, !PT ;  /* 0x000000081a1a5812 */ /* 0x000fc400078efcff */
[----:B------:R-:W-:Y:S02]  /*22fa0*/  ISETP.GE.U32.AND.EX P0, PT, R99, R106, PT, P0 ;  /* 0x0000006a6300720c */ /* 0x000fe40003f06100 */
[----:B------:R-:W-:Y:S01]  /*22fb0*/  IADD3.X R100, PT, PT, R57, R101, RZ, P2, P4 ;  /* 0x0000006539647210 */ /* 0x000fe200017e84ff */
[----:B------:R-:W-:Y:S01]  /*22fc0*/  IMAD.WIDE.U32 R56, R12, R10, RZ ;  /* 0x0000000a0c387225 */ /* 0x000fe200078e00ff */
[----:B------:R-:W-:Y:S02]  /*22fd0*/  LOP3.LUT R26, R26, 0xfffffffe, RZ, 0xc0, !PT ;  /* 0xfffffffe1a1a7812 */ /* 0x000fe400078ec0ff */
[----:B------:R-:W-:Y:S02]  /*22fe0*/  SEL R101, RZ, 0x1, P0 ;  /* 0x00000001ff657807 */ /* 0x000fe40000000000 */
[----:B------:R-:W-:Y:S02]  /*22ff0*/  @P1 LOP3.LUT R26, R26, 0x1, RZ, 0xfc, !PT ;  /* 0x000000011a1a1812 */ /* 0x000fe400078efcff */
[----:B------:R-:W-:-:S02]  /*23000*/  IADD3 R55, P0, PT, R55, R22, RZ ;  /* 0x0000001637377210 */ /* 0x000fc40007f1e0ff */
[----:B------:R-:W-:Y:S02]  /*23010*/  IADD3 R101, P1, P2, R54, R102, R101 ;  /* 0x0000006636657210 */ /* 0x000fe40007a3e065 */
[----:B------:R-:W-:Y:S02]  /*23020*/  P2R R22, PR, RZ, 0x1 ;  /* 0x00000001ff167803 */ /* 0x000fe40000000000 */
[----:B------:R-:W-:Y:S01]  /*23030*/  IADD3.X R102, PT, PT, R55, R103, RZ, P1, P2 ;  /* 0x0000006737667210 */ /* 0x000fe20000fe44ff */
[----:B------:R-:W-:Y:S01]  /*23040*/  IMAD.WIDE.U32 R54, R13, R10, RZ ;  /* 0x0000000a0d367225 */ /* 0x000fe200078e00ff */
[C---:B------:R-:W-:Y:S02]  /*23050*/  LOP3.LUT P0, RZ, R26.reuse, 0x20, RZ, 0xc0, !PT ;  /* 0x000000201aff7812 */ /* 0x040fe4000780c0ff */
[----:B------:R-:W-:Y:S01]  /*23060*/  LOP3.LUT R26, R26, 0xffffffbf, RZ, 0xc0, !PT ;  /* 0xffffffbf1a1a7812 */ /* 0x000fe200078ec0ff */
        /* <DEDUP_REMOVED lines=36> */
[----:B------:R-:W-:Y:S02]  /*232b0*/  LOP3.LUT R113, RZ, R113, RZ, 0x33, !PT ;  /* 0x00000071ff717212 */ /* 0x000fe400078e33ff */
        /* <DEDUP_REMOVED lines=32> */
[----:B------:R-:W-:-:S04]  /*234c0*/  IMAD.WIDE.U32 R2, P6, R5, R14, R2 ;  /* 0x0000000e05027225 */ /* 0x000fc800078c0002 */
[----:B------:R-:W-:Y:S01]  /*234d0*/  IMAD.X R53, R102, 0x1, R107, P0 ;  /* 0x0000000166357824 */ /* 0x000fe200000e066b */
[----:B------:R-:W-:Y:S01]  /*234e0*/  ISETP.GE.U32.AND P0, PT, R54, R101, PT ;  /* 0x000000653600720c */ /* 0x000fe20003f06070 */
[----:B------:R-:W-:-:S03]  /*234f0*/  IMAD.WIDE.U32 R56, R14, R4, RZ ;  /* 0x000000040e387225 */ /* 0x000fc600078e00ff */
[----:B------:R-:W-:-:S04]  /*23500*/  ISETP.GE.U32.AND.EX P0, PT, R53, R102, PT, P0 ;  /* 0x000000663500720c */ /* 0x000fc80003f06100 */
[----:B------:R-:W-:Y:S02]  /*23510*/  SEL R19, RZ, 0x1, P0 ;  /* 0x00000001ff137807 */ /* 0x000fe40000000000 */
[----:B------:R-:W-:Y:S02]  /*23520*/  IADD3 R57, P0, PT, R57, R2, RZ ;  /* 0x0000000239397210 */ /* 0x000fe40007f1e0ff */
        /* <DEDUP_REMOVED lines=85> */
[----:B------:R-:W-:Y:S01]  /*23a80*/  IMAD.WIDE.U32 R2, R104, R84, RZ ;  /* 0x0000005468027225 */ /* 0x000fe200078e00ff */
[----:B------:R-:W-:-:S04]  /*23a90*/  ISETP.GE.U32.AND.EX P0, PT, R107, R22, PT, P0 ;  /* 0x000000166b00720c */ /* 0x000fc80003f06100 */
[----:B------:R-:W-:-:S04]  /*23aa0*/  SEL R6, RZ, 0x1, P0 ;  /* 0x00000001ff067807 */ /* 0x000fc80000000000 */
        /* <DEDUP_REMOVED lines=23> */
[----:B------:R-:W-:Y:S01]  /*23c20*/  LOP3.LUT R105, RZ, R105, RZ, 0x33, !PT ;  /* 0x00000069ff697212 */ /* 0x000fe200078e33ff */
[----:B------:R-:W-:Y:S01]  /*23c30*/  IMAD.WIDE.U32 R52, R112, R84, RZ ;  /* 0x0000005470347225 */ /* 0x000fe200078e00ff */
[----:B------:R-:W-:-:S03]  /*23c40*/  IADD3.X R107, PT, PT, R107, R23, RZ, P1, P2 ;  /* 0x000000176b6b7210 */ /* 0x000fc60000fe44ff */
[----:B------:R-:W-:-:S03]  /*23c50*/  IMAD R23, R112, R85, R8 ;  /* 0x0000005570177224 */ /* 0x000fc600078e0208 */
[----:B------:R-:W-:Y:S01]  /*23c60*/  @P3 LOP3.LUT R26, R26, 0x1, RZ, 0xfc, !PT ;  /* 0x000000011a1a3812 */ /* 0x000fe200078efcff */
        /* <DEDUP_REMOVED lines=31> */
[----:B------:R-:W-:Y:S01]  /*23e60*/  IADD3 R98, P1, P2, R100, R22, R49 ;  /* 0x0000001664627210 */ /* 0x000fe20007a3e031 */
[----:B------:R-:W-:Y:S01]  /*23e70*/  IMAD R49, R53, R85, R44 ;  /* 0x0000005535317224 */ /* 0x000fe200078e022c */
[----:B------:R-:W-:-:S02]  /*23e80*/  LOP3.LUT R44, RZ, R111, RZ, 0x33, !PT ;  /* 0x0000006fff2c7212 */ /* 0x000fc400078e33ff */
        /* <DEDUP_REMOVED lines=75> */
[----:B------:R-:W-:Y:S01]  /*24340*/  IADD3 R105, P3, PT, R53, R100, RZ ;  /* 0x0000006435697210 */ /* 0x000fe20007f7e0ff */
[----:B------:R-:W-:-:S03]  /*24350*/  IMAD.X R53, RZ, RZ, RZ, P1 ;  /* 0x000000ffff357224 */ /* 0x000fc600008e06ff */
[----:B------:R-:W-:Y:S01]  /*24360*/  ISETP.NE.U32.AND P1, PT, R105, RZ, PT ;  /* 0x000000ff6900720c */ /* 0x000fe20003f25070 */
[----:B------:R-:W-:Y:S02]  /*24370*/  IMAD.X R96, RZ, RZ, R101, P3 ;  /* 0x000000ffff607224 */ /* 0x000fe400018e0665 */
[----:B------:R-:W-:Y:S01]  /*24380*/  IMAD.WIDE.U32.X R48, R94, R93, R52, P2 ;  /* 0x0000005d5e307225 */ /* 0x000fe200010e0434 */
[----:B------:R-:W-:Y:S02]  /*24390*/  SHF.L.U64.HI R94, R35, 0x1, R36 ;  /* 0x00000001235e7819 */ /* 0x000fe40000010224 */
        /* <DEDUP_REMOVED lines=16> */
[----:B------:R-:W-:Y:S02]  /*244a0*/  SHF.R.U32.HI R8, RZ, 0x1f, R36 ;  /* 0x0000001fff087819 */ /* 0x000fe40000011624 */
        /* <DEDUP_REMOVED lines=76> */
[----:B------:R-:W-:Y:S02]  /*24970*/  SEL R37, R39, R101, P1 ;  /* 0x0000006527257207 */ /* 0x000fe40000800000 */
[----:B------:R-:W-:Y:S02]  /*24980*/  SEL R35, RZ, 0x1, P2 ;  /* 0x00000001ff237807 */ /* 0x000fe40001000000 */
[----:B------:R-:W-:Y:S02]  /*24990*/  ISETP.GE.U32.AND P2, PT, R105, R8, PT ;  /* 0x000000086900720c */ /* 0x000fe40003f46070 */
[----:B------:R-:W-:Y:S02]  /*249a0*/  SEL R39, R40, R103, P1 ;  /* 0x0000006728277207 */ /* 0x000fe40000800000 */
        /* <DEDUP_REMOVED lines=67> */
[-C--:B------:R-:W-:Y:S02]  /*24de0*/  LEA.HI R35, P2, R111, R8.reuse, RZ, 0x1 ;  /* 0x000000086f237211 */ /* 0x080fe400078508ff */
        /* <DEDUP_REMOVED lines=19> */
[----:B------:R-:W-:Y:S01]  /*24f20*/  ISETP.GE.U32.AND P2, PT, R45, R48, PT ;  /* 0x000000302d00720c */ /* 0x000fe20003f46070 */
[C---:B------:R-:W-:Y:S01]  /*24f30*/  IMAD.SHL.U32 R48, R104.reuse, 0x2, RZ ;  /* 0x0000000268307824 */ /* 0x040fe200078e00ff */
[----:B------:R-:W-:Y:S01]  /*24f40*/  SHF.L.U64.HI R104, R104, 0x1, R111 ;  /* 0x0000000168687819 */ /* 0x000fe2000001026f */
[----:B------:R-:W-:Y:S01]  /*24f50*/  IMAD.MOV.U32 R36, RZ, RZ, R7 ;  /* 0x000000ffff247224 */ /* 0x000fe200078e0007 */
        /* <DEDUP_REMOVED lines=14> */
[----:B------:R-:W-:Y:S01]  /*25040*/  ISETP.GE.U32.AND P1, PT, R40, R37, PT ;  /* 0x000000252800720c */ /* 0x000fe20003f26070 */
[----:B------:R-:W-:Y:S01]  /*25050*/  IMAD.X R37, RZ, RZ, RZ, P5 ;  /* 0x000000ffff257224 */ /* 0x000fe200028e06ff */
[C---:B------:R-:W-:Y:S02]  /*25060*/  LOP3.LUT P5, RZ, R26.reuse, 0x4, RZ, 0xc0, !PT ;  /* 0x000000041aff7812 */ /* 0x040fe400078ac0ff */
[----:B------:R-:W-:Y:S01]  /*25070*/  ISETP.GE.U32.AND.EX P1, PT, R39, RZ, PT, P1 ;  /* 0x000000ff2700720c */ /* 0x000fe20003f26110 */
[----:B------:R-:W-:Y:S01]  /*25080*/  IMAD.WIDE.U32.X R36, R5, R13, R36, P6 ;  /* 0x0000000d05247225 */ /* 0x000fe200030e0424 */
[----:B------:R-:W-:Y:S02]  /*25090*/  LOP3.LUT P6, RZ, R26, 0x2, RZ, 0xc0, !PT ;  /* 0x000000021aff7812 */ /* 0x000fe400078cc0ff */
        /* <DEDUP_REMOVED lines=60> */
[----:B------:R-:W-:Y:S01]  /*25460*/  IADD3 R49, P2, PT, -R22, R25, RZ ;  /* 0x0000001916317210 */ /* 0x000fe20007f5e1ff */
[----:B------:R-:W-:-:S04]  /*25470*/  IMAD.MOV.U32 R22, RZ, RZ, R95 ;  /* 0x000000ffff167224 */ /* 0x000fc800078e005f */
        /* <DEDUP_REMOVED lines=31> */
[----:B------:R-:W-:-:S04]  /*25670*/  ISETP.GE.U32.AND.EX P3, PT, R99, R20, PT, P3 ;  /* 0x000000146300720c */ /* 0x000fc80003f66130 */
[----:B------:R-:W-:-:S04]  /*25680*/  SEL R13, RZ, 0x1, P3 ;  /* 0x00000001ff0d7807 */ /* 0x000fc80001800000 */
[----:B------:R-:W-:Y:S01]  /*25690*/  IADD3 R57, P3, PT, R13, R22, RZ ;  /* 0x000000160d397210 */ /* 0x000fe20007f7e0ff */
[----:B------:R-:W-:-:S04]  /*256a0*/  IMAD.MOV.U32 R22, RZ, RZ, R11 ;  /* 0x000000ffff167224 */ /* 0x000fc800078e000b */
[----:B------:R-:W-:Y:S01]  /*256b0*/  IMAD.X R96, RZ, RZ, R23, P3 ;  /* 0x000000ffff607224 */ /* 0x000fe200018e0617 */
[----:B------:R-:W-:Y:S01]  /*256c0*/  ISETP.GE.U32.AND P3, PT, R50, R37, PT ;  /* 0x000000253200720c */ /* 0x000fe20003f66070 */
[----:B------:R-:W-:Y:S01]  /*256d0*/  IMAD.X R23, RZ, RZ, RZ, P5 ;  /* 0x000000ffff177224 */ /* 0x000fe200028e06ff */
[----:B------:R-:W-:Y:S02]  /*256e0*/  SEL R50, R100, R39, P1 ;  /* 0x0000002764327207 */ /* 0x000fe40000800000 */
[----:B------:R-:W-:Y:S01]  /*256f0*/  ISETP.GE.U32.AND.EX P3, PT, R44, RZ, PT, P3 ;  /* 0x000000ff2c00720c */ /* 0x000fe20003f66130 */
[----:B------:R-:W-:Y:S01]  /*25700*/  IMAD.WIDE.U32.X R22, R18, R93, R22, P6 ;  /* 0x0000005d12167225 */ /* 0x000fe200030e0416 */
[----:B------:R-:W-:Y:S02]  /*25710*/  ISETP.GE.U32.AND.EX P4, PT, R41, R50, PT, P4 ;  /* 0x000000322900720c */ /* 0x000fe40003f86140 */
[----:B------:R-:W-:Y:S02]  /*25720*/  SEL R16, RZ, 0x1, P3 ;  /* 0x00000001ff107807 */ /* 0x000fe40001800000 */
[----:B------:R-:W-:-:S02]  /*25730*/  SEL R11, RZ, 0x1, P4 ;  /* 0x00000001ff0b7807 */ /* 0x000fc40002000000 */
[----:B------:R-:W-:Y:S02]  /*25740*/  IADD3 R13, P4, PT, R53, -R90, RZ ;  /* 0x8000005a350d7210 */ /* 0x000fe40007f9e0ff */
[----:B------:R-:W-:Y:S02]  /*25750*/  IADD3 R20, P3, PT, R111, -R92, RZ ;  /* 0x8000005c6f147210 */ /* 0x000fe40007f7e0ff */
[----:B------:R-:W-:Y:S01]  /*25760*/  SEL R24, R13, R24, P2 ;  /* 0x000000180d187207 */ /* 0x000fe20001000000 */
        /* <DEDUP_REMOVED lines=10> */
[----:B------:R-:W-:Y:S02]  /*25810*/  IADD3 R56, P5, PT, R15, R56, RZ ;  /* 0x000000380f387210 */ /* 0x000fe40007fbe0ff */
[----:B------:R-:W-:Y:S01]  /*25820*/  ISETP.GE.U32.AND P1, PT, R24, R11, PT ;  /* 0x0000000b1800720c */ /* 0x000fe20003f26070 */
[----:B------:R-:W-:Y:S01]  /*25830*/  IMAD.MOV.U32 R24, RZ, RZ, R9 ;  /* 0x000000ffff187224 */ /* 0x000fe200078e0009 */
[----:B------:R-:W-:Y:S01]  /*25840*/  ISETP.GE.U32.AND P4, PT, R38, R47, PT ;  /* 0x0000002f2600720c */ /* 0x000fe20003f86070 */
[----:B------:R-:W-:Y:S01]  /*25850*/  IMAD.X R54, R107, 0x1, R54, P5 ;  /* 0x000000016b367824 */ /* 0x000fe200028e0636 */
[----:B------:R-:W-:-:S02]  /*25860*/  ISETP.GE.U32.AND.EX P1, PT, R16, R13, PT, P1 ;  /* 0x0000000d1000720c */ /* 0x000fc40003f26110 */
[----:B------:R-:W-:Y:S02]  /*25870*/  ISETP.GE.U32.AND.EX P4, PT, R39, R44, PT, P4 ;  /* 0x0000002c2700720c */ /* 0x000fe40003f86140 */
[----:B------:R-:W-:Y:S02]  /*25880*/  IADD3 R16, P5, PT, R49, -R92, RZ ;  /* 0x8000005c31107210 */ /* 0x000fe40007fbe0ff */
[----:B------:R-:W-:Y:S02]  /*25890*/  ISETP.GE.U32.AND P3, PT, R56, R15, PT ;  /* 0x0000000f3800720c */ /* 0x000fe40003f66070 */
[----:B------:R-:W-:Y:S01]  /*258a0*/  SEL R11, RZ, 0x1, P1 ;  /* 0x00000001ff0b7807 */ /* 0x000fe20000800000 */
[----:B------:R-:W-:Y:S01]  /*258b0*/  IMAD.X R13, R52, 0x1, ~R93, P5 ;  /* 0x00000001340d7824 */ /* 0x000fe200028e0e5d */
[----:B------:R-:W-:Y:S02]  /*258c0*/  SEL R8, RZ, 0x1, P4 ;  /* 0x00000001ff087807 */ /* 0x000fe40002000000 */
[----:B------:R-:W-:-:S02]  /*258d0*/  ISETP.GE.U32.AND.EX P1, PT, R54, R107, PT, P3 ;  /* 0x0000006b3600720c */ /* 0x000fc40003f26130 */
[----:B------:R-:W-:Y:S02]  /*258e0*/  IADD3 R37, P3, PT, R46, -R105, RZ ;  /* 0x800000692e257210 */ /* 0x000fe40007f7e0ff */
[----:B------:R-:W-:Y:S02]  /*258f0*/  SEL R25, R16, R25, P2 ;  /* 0x0000001910197207 */ /* 0x000fe40001000000 */
[----:B------:R-:W-:Y:S02]  /*25900*/  IADD3 R8, P4, PT, R8, R11, RZ ;  /* 0x0000000b08087210 */ /* 0x000fe40007f9e0ff */
[----:B------:R-:W-:Y:S01]  /*25910*/  SEL R16, R13, R42, P2 ;  /* 0x0000002a0d107207 */ /* 0x000fe20001000000 */
[----:B------:R-:W-:Y:S01]  /*25920*/  IMAD.X R42, R48, 0x1, ~R109, P3 ;  /* 0x00000001302a7824 */ /* 0x000fe200018e0e6d */
[----:B------:R-:W-:Y:S01]  /*25930*/  IADD3 R40, P2, PT, R36, -R55, RZ ;  /* 0x8000003724287210 */ /* 0x000fe20007f5e0ff */
[----:B------:R-:W-:Y:S01]  /*25940*/  IMAD.X R11, RZ, RZ, RZ, P4 ;  /* 0x000000ffff0b7224 */ /* 0x000fe200020e06ff */
[----:B------:R-:W-:-:S02]  /*25950*/  IADD3 R35, P3, PT, -R8, R25, RZ ;  /* 0x0000001908237210 */ /* 0x000fc40007f7e1ff */
[----:B------:R-:W-:Y:S01]  /*25960*/  ISETP.GE.U32.AND P4, PT, R25, R8, PT ;  /* 0x000000081900720c */ /* 0x000fe20003f86070 */
[----:B------:R-:W-:Y:S01]  /*25970*/  IMAD.X R41, R41, 0x1, ~R50, P2 ;  /* 0x0000000129297824 */ /* 0x000fe200010e0e32 */
[----:B------:R-:W-:Y:S01]  /*25980*/  ISETP.GE.U32.AND P2, PT, R35, R20, PT ;  /* 0x000000142300720c */ /* 0x000fe20003f46070 */
[C---:B------:R-:W-:Y:S01]  /*25990*/  IMAD.X R36, R16.reuse, 0x1, ~R11, P3 ;  /* 0x0000000110247824 */ /* 0x040fe200018e0e0b */
[----:B------:R-:W-:Y:S01]  /*259a0*/  ISETP.GE.U32.AND.EX P4, PT, R16, R11, PT, P4 ;  /* 0x0000000b1000720c */ /* 0x000fe20003f86140 */
[----:B------:R-:W-:Y:S01]  /*259b0*/  IMAD R8, R54, R84, RZ ;  /* 0x0000005436087224 */ /* 0x000fe200078e02ff */
[----:B------:R-:W-:Y:S02]  /*259c0*/  IADD3 R38, P5, PT, R38, -R47, RZ ;  /* 0x8000002f26267210 */ /* 0x000fe40007fbe0ff */
[----:B------:R-:W-:Y:S01]  /*259d0*/  ISETP.GE.U32.AND.EX P2, PT, R36, R43, PT, P2 ;  /* 0x0000002b2400720c */ /* 0x000fe20003f46120 */
[----:B------:R-:W-:Y:S01]  /*259e0*/  IMAD R11, R56, R85, R8 ;  /* 0x00000055380b7224 */ /* 0x000fe200078e0208 */
[----:B------:R-:W-:Y:S01]  /*259f0*/  LOP3.LUT P6, RZ, R26, 0x1, RZ, 0xc0, !PT ;  /* 0x000000011aff7812 */ /* 0x000fe200078cc0ff */
[----:B------:R-:W-:Y:S01]  /*25a00*/  IMAD.X R39, R39, 0x1, ~R44, P5 ;  /* 0x0000000127277824 */ /* 0x000fe200028e0e2c */
[----:B------:R-:W-:Y:S01]  /*25a10*/  IADD3 R35, P5, PT, R35, -R20, RZ ;  /* 0x8000001423237210 */ /* 0x000fe20007fbe0ff */
[----:B------:R-:W-:Y:S01]  /*25a20*/  IMAD.WIDE.U32 R84, R56, R84, RZ ;  /* 0x0000005438547225 */ /* 0x000fe200078e00ff */
[----:B------:R-:W-:-:S03]  /*25a30*/  ISETP.NE.U32.AND P3, PT, R57, RZ, PT ;  /* 0x000000ff3900720c */ /* 0x000fc60003f65070 */
        /* <DEDUP_REMOVED lines=34> */
.L_x_478:
[----:B------:R-:W-:Y:S05]  /*25c60*/  BSYNC.RECONVERGENT B1 ;  /* 0x0000000000017941 */ /* 0x000fea0003800200 */
.L_x_477:
        /* <DEDUP_REMOVED lines=26> */
.L_x_480:
[----:B------:R-:W-:Y:S05]  /*25e10*/  BSYNC.RECONVERGENT B1 ;  /* 0x0000000000017941 */ /* 0x000fea0003800200 */
.L_x_479:
[----:B------:R-:W-:Y:S01]  /*25e20*/  IMAD.IADD R8, R85, 0x1, R11 ;  /* 0x0000000155087824 */ /* 0x000fe200078e020b */
[----:B------:R-:W-:Y:S01]  /*25e30*/  SEL R9, RZ, 0x1, P1 ;  /* 0x00000001ff097807 */ /* 0x000fe20000800000 */
[----:B------:R-:W-:Y:S01]  /*25e40*/  IMAD.WIDE.U32.X R24, R12, R89, R24, P0 ;  /* 0x000000590c187225 */ /* 0x000fe200000e0418 */
[-C--:B------:R-:W-:Y:S01]  /*25e50*/  IADD3 R11, P0, PT, R14, R51.reuse, RZ ;  /* 0x000000330e0b7210 */ /* 0x080fe20007f1e0ff */
[----:B------:R-:W-:Y:S02]  /*25e60*/  BSSY.RECONVERGENT B1, `(.L_x_481) ;  /* 0x0000035000017945 */ /* 0x000fe40003800200 */
[----:B------:R-:W-:Y:S01]  /*25e70*/  IMAD.WIDE.U32 R46, R2, R90, RZ ;  /* 0x0000005a022e7225 */ /* 0x000fe200078e00ff */
[----:B------:R-:W-:-:S03]  /*25e80*/  ISETP.GE.U32.AND P1, PT, R11, R51, PT ;  /* 0x000000330b00720c */ /* 0x000fc60003f26070 */
[----:B------:R-:W-:Y:S01]  /*25e90*/  IMAD.X R13, R19, 0x1, R4, P0 ;  /* 0x00000001130d7824 */ /* 0x000fe200000e0604 */
[----:B------:R-:W-:Y:S01]  /*25ea0*/  IADD3 R46, P4, P6, R46, R24, R9 ;  /* 0x000000182e2e7210 */ /* 0x000fe20007e9e009 */
[----:B------:R-:W-:Y:S01]  /*25eb0*/  IMAD.WIDE.U32 R48, R8, R86, RZ ;  /* 0x0000005608307225 */ /* 0x000fe200078e00ff */
[----:B------:R-:W-:Y:S02]  /*25ec0*/  LOP3.LUT R9, RZ, R56, RZ, 0x33, !PT ;  /* 0x00000038ff097212 */ /* 0x000fe400078e33ff */
[----:B------:R-:W-:Y:S01]  /*25ed0*/  ISETP.GE.U32.AND.EX P1, PT, R13, R4, PT, P1 ;  /* 0x000000040d00720c */ /* 0x000fe20003f26110 */
[----:B------:R-:W-:Y:S01]  /*25ee0*/  IMAD.WIDE.U32 R44, P2, R2, R91, R44 ;  /* 0x0000005b022c7225 */ /* 0x000fe2000784002c */
[----:B------:R-:W-:-:S03]  /*25ef0*/  LOP3.LUT R4, RZ, R54, RZ, 0x33, !PT ;  /* 0x00000036ff047212 */ /* 0x000fc600078e33ff */
[----:B------:R-:W-:Y:S01]  /*25f00*/  IMAD.WIDE.U32 R14, R84, R86, RZ ;  /* 0x00000056540e7225 */ /* 0x000fe200078e00ff */
[----:B------:R-:W-:-:S03]  /*25f10*/  IADD3 R43, P3, PT, R47, R44, RZ ;  /* 0x0000002c2f2b7210 */ /* 0x000fc60007f7e0ff */
[----:B------:R-:W-:Y:S01]  /*25f20*/  IMAD.WIDE.U32 R48, P5, R84, R87, R48 ;  /* 0x0000005754307225 */ /* 0x000fe200078a0030 */
[----:B------:R-:W-:Y:S02]  /*25f30*/  ISETP.GT.U32.AND P0, PT, R14, R9, PT ;  /* 0x000000090e00720c */ /* 0x000fe40003f04070 */
[----:B------:R-:W-:Y:S01]  /*25f40*/  SEL R9, RZ, 0x1, P1 ;  /* 0x00000001ff097807 */ /* 0x000fe20000800000 */
[----:B------:R-:W-:Y:S01]  /*25f50*/  IMAD.X R19, RZ, RZ, RZ, P5 ;  /* 0x000000ffff137224 */ /* 0x000fe200028e06ff */
[----:B------:R-:W-:Y:S01]  /*25f60*/  IADD3.X R24, PT, PT, R43, R25, RZ, P4, P6 ;  /* 0x000000192b187210 */ /* 0x000fe200027ec4ff */
[----:B------:R-:W-:Y:S01]  /*25f70*/  IMAD.MOV.U32 R18, RZ, RZ, R49 ;  /* 0x000000ffff127224 */ /* 0x000fe200078e0031 */
[----:B------:R-:W-:Y:S02]  /*25f80*/  IADD3 R43, P6, PT, R46, R11, RZ ;  /* 0x0000000b2e2b7210 */ /* 0x000fe40007fde0ff */
[----:B------:R-:W-:Y:S02]  /*25f90*/  IADD3 R16, P5, PT, R9, R22, RZ ;  /* 0x0000001609107210 */ /* 0x000fe40007fbe0ff */
[----:B------:R-:W-:Y:S01]  /*25fa0*/  IADD3 R11, P4, PT, R15, R48, RZ ;  /* 0x000000300f0b7210 */ /* 0x000fe20007f9e0ff */
[----:B------:R-:W-:Y:S01]  /*25fb0*/  IMAD.X R13, R24, 0x1, R13, P6 ;  /* 0x00000001180d7824 */ /* 0x000fe200030e060d */
[----:B------:R-:W-:Y:S01]  /*25fc0*/  ISETP.NE.U32.AND P6, PT, R16, RZ, PT ;  /* 0x000000ff1000720c */ /* 0x000fe20003fc5070 */
[----:B------:R-:W-:Y:S01]  /*25fd0*/  IMAD.X R20, RZ, RZ, R23, P5 ;  /* 0x000000ffff147224 */ /* 0x000fe200028e0617 */
[----:B------:R-:W-:Y:S01]  /*25fe0*/  ISETP.GT.U32.AND.EX P0, PT, R11, R4, PT, P0 ;  /* 0x000000040b00720c */ /* 0x000fe20003f04100 */
[----:B------:R-:W-:Y:S01]  /*25ff0*/  IMAD.WIDE.U32 R14, R8, R88, RZ ;  /* 0x00000058080e7225 */ /* 0x000fe200078e00ff */
[----:B------:R-:W-:-:S02]  /*26000*/  ISETP.GE.U32.AND P1, PT, R43, R46, PT ;  /* 0x0000002e2b00720c */ /* 0x000fc40003f26070 */
[----:B------:R-:W-:Y:S01]  /*26010*/  SEL R9, RZ, 0x1, !P0 ;  /* 0x00000001ff097807 */ /* 0x000fe20004000000 */
[----:B------:R-:W-:Y:S01]  /*26020*/  IMAD.WIDE.U32 R22, R84, R88, RZ ;  /* 0x0000005854167225 */ /* 0x000fe200078e00ff */
[----:B------:R-:W-:Y:S02]  /*26030*/  ISETP.NE.AND.EX P0, PT, R20, RZ, PT, P6 ;  /* 0x000000ff1400720c */ /* 0x000fe40003f05360 */
        /* <DEDUP_REMOVED lines=23> */
.L_x_482:
[----:B------:R-:W-:Y:S05]  /*261b0*/  BSYNC.RECONVERGENT B1 ;  /* 0x0000000000017941 */ /* 0x000fea0003800200 */
.L_x_481:
        /* <DEDUP_REMOVED lines=64> */
[----:B------:R-:W-:Y:S02]  /*265c0*/  IADD3.X R17, PT, PT, R23, R3, RZ, P4, P5 ;  /* 0x0000000317117210 */ /* 0x000fe400027ea4ff */
[----:B------:R-:W-:Y:S01]  /*265d0*/  IADD3 R2, P4, PT, R2, R9, RZ ;  /* 0x0000000902027210 */ /* 0x000fe20007f9e0ff */
[----:B------:R-:W-:Y:S01]  /*265e0*/  IMAD.WIDE.U32.X R8, R8, R93, R12, P3 ;  /* 0x0000005d08087225 */ /* 0x000fe200018e040c */
[----:B------:R-:W-:-:S02]  /*265f0*/  @P0 ISETP.GE.U32.AND.EX P1, PT, R19, R10, PT, P1 ;  /* 0x0000000a1300020c */ /* 0x000fc40003f26110 */
[-C--:B------:R-:W-:Y:S01]  /*26600*/  IADD3 R23, P2, PT, R6, R84.reuse, RZ ;  /* 0x0000005406177210 */ /* 0x080fe20007f5e0ff */
[----:B------:R-:W-:Y:S02]  /*26610*/  @P0 IMAD.MOV.U32 R10, RZ, RZ, R19 ;  /* 0x000000ffff0a0224 */ /* 0x000fe400078e0013 */
[----:B------:R-:W-:Y:S01]  /*26620*/  IMAD.X R3, RZ, RZ, RZ, P4 ;  /* 0x000000ffff037224 */ /* 0x000fe200020e06ff */
[----:B------:R-:W-:Y:S01]  /*26630*/  IADD3 R11, P5, PT, -R2, R23, RZ ;  /* 0x00000017020b7210 */ /* 0x000fe20007fbe1ff */
[----:B------:R-:W-:Y:S01]  /*26640*/  IMAD.X R12, R10, 0x1, R17, P2 ;  /* 0x000000010a0c7824 */ /* 0x000fe200010e0611 */
[C---:B------:R-:W-:Y:S02]  /*26650*/  ISETP.GE.U32.AND P3, PT, R23.reuse, R84, PT ;  /* 0x000000541700720c */ /* 0x040fe40003f66070 */
[----:B------:R-:W-:Y:S01]  /*26660*/  ISETP.GE.U32.AND P4, PT, R23, R2, PT ;  /* 0x000000021700720c */ /* 0x000fe20003f86070 */
[----:B------:R-:W-:Y:S01]  /*26670*/  IMAD.X R6, R12, 0x1, ~R3, P5 ;  /* 0x000000010c067824 */ /* 0x000fe200028e0e03 */
[----:B------:R-:W-:-:S02]  /*26680*/  ISETP.GE.U32.AND P2, PT, R11, R90, PT ;  /* 0x0000005a0b00720c */ /* 0x000fc40003f46070 */
[----:B------:R-:W-:Y:S02]  /*26690*/  @P0 SEL R2, RZ, 0x1, P1 ;  /* 0x00000001ff020807 */ /* 0x000fe40000800000 */
        /* <DEDUP_REMOVED lines=16> */
[----:B------:R-:W-:-:S04]  /*267a0*/  ISETP.GE.U32.AND P1, PT, R5, R2, PT ;  /* 0x000000020500720c */ /* 0x000fc80003f26070 */
[----:B------:R-:W-:-:S04]  /*267b0*/  ISETP.GE.U32.AND.EX P0, PT, R20, R93, PT, P0 ;  /* 0x0000005d1400720c */ /* 0x000fc80003f06100 */
[----:B------:R-:W-:Y:S02]  /*267c0*/  ISETP.GE.U32.AND.EX P0, PT, R10, R3, P0, P1 ;  /* 0x000000030a00720c */ /* 0x000fe40000706110 */
[----:B------:R-:W-:Y:S01]  /*267d0*/  IADD3 R17, P1, PT, R15, -R88, RZ ;  /* 0x800000580f117210 */ /* 0x000fe20007f3e0ff */
[----:B------:R-:W-:Y:S01]  /*267e0*/  IMAD.X R15, R6, 0x1, ~R91, P5 ;  /* 0x00000001060f7824 */ /* 0x000fe200028e0e5b */
        /* <DEDUP_REMOVED lines=92> */
.L_x_444:
        /* <DEDUP_REMOVED lines=57> */
[----:B------:R-:W-:Y:S02]  /*27140*/  IMAD.X R23, RZ, RZ, RZ, P6 ;  /* 0x000000ffff177224 */ /* 0x000fe400030e06ff */
[----:B------:R-:W-:Y:S01]  /*27150*/  IMAD.MOV.U32 R22, RZ, RZ, R31 ;  /* 0x000000ffff167224 */ /* 0x000fe200078e001f */
[----:B------:R-:W-:Y:S01]  /*27160*/  SEL R105, RZ, 0x1, P4 ;  /* 0x00000001ff697807 */ /* 0x000fe20002000000 */
[----:B------:R-:W-:-:S04]  /*27170*/  IMAD.WIDE.U32 R12, R50, R51, RZ ;  /* 0x00000033320c7225 */ /* 0x000fc800078e00ff */
[----:B------:R-:W-:-:S04]  /*27180*/  IMAD.WIDE.U32 R2, P6, R50, R53, R2 ;  /* 0x0000003532027225 */ /* 0x000fc800078c0002 */
[----:B------:R-:W-:Y:S01]  /*27190*/  IMAD.WIDE.U32.X R28, R49, R49, R28, P0 ;  /* 0x00000031311c7225 */ /* 0x000fe200000e041c */
[----:B------:R-:W-:-:S03]  /*271a0*/  IADD3 R17, P0, PT, R13, R2, RZ ;  /* 0x000000020d117210 */ /* 0x000fc60007f1e0ff */
[----:B------:R-:W-:-:S04]  /*271b0*/  IMAD.WIDE.U32 R30, R25, R88, RZ ;  /* 0x00000058191e7225 */ /* 0x000fc800078e00ff */
[----:B------:R-:W-:Y:S01]  /*271c0*/  IMAD.X R21, RZ, RZ, RZ, P3 ;  /* 0x000000ffff157224 */ /* 0x000fe200018e06ff */
[----:B------:R-:W-:Y:S01]  /*271d0*/  IADD3 R105, P3, P4, R12, R28, R105 ;  /* 0x0000001c0c697210 */ /* 0x000fe20007c7e069 */
[----:B------:R-:W-:Y:S01]  /*271e0*/  IMAD.WIDE.U32.X R22, R25, R87, R22, P1 ;  /* 0x0000005719167225 */ /* 0x000fe200008e0416 */
[----:B------:R-:W-:Y:S02]  /*271f0*/  @P6 LOP3.LUT R26, R26, 0x1, RZ, 0xfc, !PT ;  /* 0x000000011a1a6812 */ /* 0x000fe400078efcff */
[----:B------:R-:W-:Y:S01]  /*27200*/  IADD3.X R24, PT, PT, R17, R29, RZ, P3, P4 ;  /* 0x0000001d11187210 */ /* 0x000fe20001fe84ff */
[----:B------:R-:W-:Y:S01]  /*27210*/  IMAD.WIDE.U32 R32, R16, R88, RZ ;  /* 0x0000005810207225 */ /* 0x000fe200078e00ff */
[----:B------:R-:W-:-:S03]  /*27220*/  LOP3.LUT R26, R26, 0xffffffef, RZ, 0xc0, !PT ;  /* 0xffffffef1a1a7812 */ /* 0x000fc600078ec0ff */
[----:B------:R-:W-:-:S04]  /*27230*/  IMAD.WIDE.U32 R12, P1, R16, R89, R30 ;  /* 0x00000059100c7225 */ /* 0x000fc8000782001e */
[----:B------:R-:W-:Y:S01]  /*27240*/  IMAD.MOV.U32 R20, RZ, RZ, R15 ;  /* 0x000000ffff147224 */ /* 0x000fe200078e000f */
[----:B------:R-:W-:Y:S01]  /*27250*/  SEL R15, RZ, 0x1, !P2 ;  /* 0x00000001ff0f7807 */ /* 0x000fe20005000000 */
[----:B------:R-:W-:Y:S01]  /*27260*/  IMAD.WIDE.U32 R30, R48, R52, RZ ;  /* 0x00000034301e7225 */ /* 0x000fe200078e00ff */
[----:B------:R-:W-:Y:S02]  /*27270*/  IADD3 R17, P2, PT, R33, R12, RZ ;  /* 0x0000000c21117210 */ /* 0x000fe40007f5e0ff */
[----:B------:R-:W-:Y:S01]  /*27280*/  IADD3 R33, P3, P4, R32, R22, R15 ;  /* 0x0000001620217210 */ /* 0x000fe20007c7e00f */
[----:B------:R-:W-:-:S03]  /*27290*/  IMAD.WIDE.U32.X R14, R48, R53, R20, P5 ;  /* 0x00000035300e7225 */ /* 0x000fc600028e0414 */
[----:B------:R-:W-:Y:S01]  /*272a0*/  IADD3.X R2, PT, PT, R17, R23, RZ, P3, P4 ;  /* 0x0000001711027210 */ /* 0x000fe20001fe84ff */
[----:B------:R-:W-:-:S04]  /*272b0*/  IMAD.WIDE.U32 R28, R47, R52, RZ ;  /* 0x000000342f1c7225 */ /* 0x000fc800078e00ff */
        /* <DEDUP_REMOVED lines=31> */
[C---:B------:R-:W-:Y:S01]  /*274b0*/  LOP3.LUT P6, RZ, R26.reuse, 0x1, RZ, 0xc0, !PT ;  /* 0x000000011aff7812 */ /* 0x040fe200078cc0ff */
[----:B------:R-:W-:Y:S01]  /*274c0*/  IMAD.WIDE.U32.X R22, R25, R89, R22, P2 ;  /* 0x0000005919167225 */ /* 0x000fe200010e0416 */
[----:B------:R-:W-:-:S03]  /*274d0*/  LOP3.LUT R26, R26, 0xffffffbf, RZ, 0xc0, !PT ;  /* 0xffffffbf1a1a7812 */ /* 0x000fc600078ec0ff */
        /* <DEDUP_REMOVED lines=8> */
[----:B------:R-:W-:Y:S01]  /*27560*/  IMAD.X R19, RZ, RZ, RZ, P6 ;  /* 0x000000ffff137224 */ /* 0x000fe200030e06ff */
[----:B------:R-:W-:Y:S02]  /*27570*/  LOP3.LUT R26, R26, 0xffffffdf, RZ, 0xc0, !PT ;  /* 0xffffffdf1a1a7812 */ /* 0x000fe400078ec0ff */
[----:B------:R-:W-:Y:S01]  /*27580*/  IADD3.X R12, PT, PT, R27, R23, RZ, P1, P2 ;  /* 0x000000171b0c7210 */ /* 0x000fe20000fe44ff */
[----:B------:R-:W-:Y:S01]  /*27590*/  IMAD.WIDE.U32.X R2, R49, R53, R18, P0 ;  /* 0x0000003531027225 */ /* 0x000fe200000e0412 */
[----:B------:R-:W-:-:S02]  /*275a0*/  ISETP.GE.U32.AND P0, PT, R31, R105, PT ;  /* 0x000000691f00720c */ /* 0x000fc40003f06070 */
[----:B------:R-:W-:Y:S01]  /*275b0*/  @P5 LOP3.LUT R26, R26, 0x20, RZ, 0xfc, !PT ;  /* 0x000000201a1a5812 */ /* 0x000fe200078efcff */
[----:B------:R-:W-:Y:S01]  /*275c0*/  IMAD.WIDE.U32 R18, R49, R52, RZ ;  /* 0x0000003431127225 */ /* 0x000fe200078e00ff */
[----:B------:R-:W-:Y:S02]  /*275d0*/  ISETP.GE.U32.AND.EX P0, PT, R97, R24, PT, P0 ;  /* 0x000000186100720c */ /* 0x000fe40003f06100 */
[----:B------:R-:W-:Y:S01]  /*275e0*/  LOP3.LUT R26, R26, 0xfffffff7, RZ, 0xc0, !PT ;  /* 0xfffffff71a1a7812 */ /* 0x000fe200078ec0ff */
[----:B------:R-:W-:Y:S01]  /*275f0*/  IMAD.WIDE.U32 R22, R50, R52, RZ ;  /* 0x0000003432167225 */ /* 0x000fe200078e00ff */
[----:B------:R-:W-:-:S03]  /*27600*/  SEL R27, RZ, 0x1, P0 ;  /* 0x00000001ff1b7807 */ /* 0x000fc60000000000 */
[----:B------:R-:W-:-:S03]  /*27610*/  IMAD.WIDE.U32 R18, P5, R50, R54, R18 ;  /* 0x0000003632127225 */ /* 0x000fc600078a0012 */
[----:B------:R-:W-:Y:S02]  /*27620*/  IADD3 R23, P2, PT, R23, R18, RZ ;  /* 0x0000001217177210 */ /* 0x000fe40007f5e0ff */
[----:B------:R-:W-:Y:S01]  /*27630*/  IADD3 R18, P0, P1, R22, R2, R27 ;  /* 0x0000000216127210 */ /* 0x000fe2000791e01b */
[----:B------:R-:W-:-:S03]  /*27640*/  IMAD.MOV.U32 R2, RZ, RZ, R15 ;  /* 0x000000ffff027224 */ /* 0x000fc600078e000f */
        /* <DEDUP_REMOVED lines=8> */
[-C--:B------:R-:W-:Y:S01]  /*276d0*/  IMAD.WIDE.U32 R28, R53, R51.reuse, RZ ;  /* 0x00000033351c7225 */ /* 0x080fe200078e00ff */
[----:B------:R-:W-:Y:S02]  /*276e0*/  @P2 LOP3.LUT R26, R26, 0x1, RZ, 0xfc, !PT ;  /* 0x000000011a1a2812 */ /* 0x000fe400078efcff */
[----:B------:R-:W-:Y:S01]  /*276f0*/  ISETP.GE.U32.AND.EX P0, PT, R33, R14, PT, P0 ;  /* 0x0000000e2100720c */ /* 0x000fe20003f06100 */
[C---:B------:R-:W-:Y:S01]  /*27700*/  IMAD.WIDE.U32 R14, R51.reuse, R51, RZ ;  /* 0x00000033330e7225 */ /* 0x040fe200078e00ff */
[----:B------:R-:W-:Y:S02]  /*27710*/  LOP3.LUT R26, R26, 0xfffffffb, RZ, 0xc0, !PT ;  /* 0xfffffffb1a1a7812 */ /* 0x000fe400078ec0ff */
        /* <DEDUP_REMOVED lines=54> */
[----:B------:R-:W-:-:S04]  /*27a80*/  IMAD.WIDE.U32.X R30, R48, R54, R30, P6 ;  /* 0x00000036301e7225 */ /* 0x000fc800030e041e */
[----:B------:R-:W-:Y:S01]  /*27a90*/  IMAD.WIDE.U32 R20, P1, R51, R54, R20 ;  /* 0x0000003633147225 */ /* 0x000fe20007820014 */
[----:B------:R-:W-:-:S05]  /*27aa0*/  IADD3 R115, P0, PT, R18, R30, RZ ;  /* 0x0000001e12737210 */ /* 0x000fca0007f1e0ff */
[----:B------:R-:W-:Y:S01]  /*27ab0*/  IMAD.X R110, R27, 0x1, R31, P0 ;  /* 0x000000011b6e7824 */ /* 0x000fe200000e061f */
[----:B------:R-:W-:Y:S01]  /*27ac0*/  IADD3 R32, P0, PT, R24, R115, RZ ;  /* 0x0000007318207210 */ /* 0x000fe20007f1e0ff */
[----:B------:R-:W-:-:S04]  /*27ad0*/  IMAD.WIDE.U32 R30, R51, R52, RZ ;  /* 0x00000034331e7225 */ /* 0x000fc800078e00ff */
        /* <DEDUP_REMOVED lines=51> */
[----:B------:R-:W-:Y:S01]  /*27e10*/  IMAD.WIDE.U32.X R22, R53, R54, R22, P0 ;  /* 0x0000003635167225 */ /* 0x000fe200000e0416 */
[----:B------:R-:W-:-:S04]  /*27e20*/  ISETP.GE.U32.AND P0, PT, R102, R109, PT ;  /* 0x0000006d6600720c */ /* 0x000fc80003f06070 */
[----:B------:R-:W-:-:S04]  /*27e30*/  ISETP.GE.U32.AND.EX P0, PT, R97, R108, PT, P0 ;  /* 0x0000006c6100720c */ /* 0x000fc80003f06100 */
[----:B------:R-:W-:-:S04]  /*27e40*/  SEL R18, RZ, 0x1, P0 ;  /* 0x00000001ff127807 */ /* 0x000fc80000000000 */
[----:B------:R-:W-:-:S04]  /*27e50*/  IADD3 R18, P0, P1, R55, R22, R18 ;  /* 0x0000001637127210 */ /* 0x000fc8000791e012 */
[----:B------:R-:W-:Y:S02]  /*27e60*/  IADD3.X R22, PT, PT, R29, R23, RZ, P0, P1 ;  /* 0x000000171d167210 */ /* 0x000fe400007e24ff */
[----:B------:R-:W-:Y:S02]  /*27e70*/  LOP3.LUT P1, RZ, R26, 0x40, RZ, 0xc0, !PT ;  /* 0x000000401aff7812 */ /* 0x000fe4000782c0ff */
[----:B------:R-:W-:-:S03]  /*27e80*/  IADD3 R23, P0, PT, R94, R17, RZ ;  /* 0x000000115e177210 */ /* 0x000fc60007f1e0ff */
[----:B------:R-:W-:Y:S01]  /*27e90*/  IMAD.X R17, RZ, RZ, RZ, P1 ;  /* 0x000000ffff117224 */ /* 0x000fe200008e06ff */
[----:B------:R-:W-:Y:S01]  /*27ea0*/  ISETP.GE.U32.AND P1, PT, R23, R94, PT ;  /* 0x0000005e1700720c */ /* 0x000fe20003f26070 */
[----:B------:R-:W-:-:S05]  /*27eb0*/  IMAD.X R57, R12, 0x1, R57, P0 ;  /* 0x000000010c397824 */ /* 0x000fca00000e0639 */
[----:B------:R-:W-:Y:S01]  /*27ec0*/  ISETP.GE.U32.AND.EX P0, PT, R57, R12, PT, P1 ;  /* 0x0000000c3900720c */ /* 0x000fe20003f06110 */
[----:B------:R-:W-:-:S03]  /*27ed0*/  IMAD.WIDE.U32 R20, P1, R16, R93, R20 ;  /* 0x0000005d10147225 */ /* 0x000fc60007820014 */
[----:B------:R-:W-:Y:S01]  /*27ee0*/  SEL R105, RZ, 0x1, P0 ;  /* 0x00000001ff697807 */ /* 0x000fe20000000000 */
[----:B------:R-:W-:-:S04]  /*27ef0*/  IMAD.MOV.U32 R16, RZ, RZ, R13 ;  /* 0x000000ffff107224 */ /* 0x000fc800078e000d */
[----:B------:R-:W-:Y:S01]  /*27f00*/  IMAD.WIDE.U32.X R12, R25, R91, R16, P5 ;  /* 0x0000005b190c7225 */ /* 0x000fe200028e0410 */
[----:B------:R-:W-:Y:S02]  /*27f10*/  IADD3 R109, P5, PT, R95, R23, RZ ;  /* 0x000000175f6d7210 */ /* 0x000fe40007fbe0ff */
[----:B------:R-:W-:Y:S01]  /*27f20*/  IADD3 R23, P0, PT, R31, R20, RZ ;  /* 0x000000141f177210 */ /* 0x000fe20007f1e0ff */
[----:B------:R-:W-:Y:S02]  /*27f30*/  IMAD.X R17, RZ, RZ, RZ, P6 ;  /* 0x000000ffff117224 */ /* 0x000fe400030e06ff */
[----:B------:R-:W-:Y:S01]  /*27f40*/  IMAD.X R111, R14, 0x1, R57, P5 ;  /* 0x000000010e6f7824 */ /* 0x000fe200028e0639 */
[----:B------:R-:W-:Y:S01]  /*27f50*/  IADD3 R105, P5, P6, R30, R12, R105 ;  /* 0x0000000c1e697210 */ /* 0x000fe20007ebe069 */
[----:B------:R-:W-:Y:S02]  /*27f60*/  IMAD.MOV.U32 R16, RZ, RZ, R15 ;  /* 0x000000ffff107224 */ /* 0x000fe400078e000f */
[----:B------:R-:W-:Y:S01]  /*27f70*/  IMAD R20, R111, R84, RZ ;  /* 0x000000546f147224 */ /* 0x000fe200078e02ff */
[----:B------:R-:W-:Y:S01]  /*27f80*/  IADD3.X R108, PT, PT, R23, R13, RZ, P5, P6 ;  /* 0x0000000d176c7210 */ /* 0x000fe20002fec4ff */
        /* <DEDUP_REMOVED lines=10> */
[----:B------:R-:W-:Y:S01]  /*28030*/  IMAD.X R17, RZ, RZ, RZ, P1 ;  /* 0x000000ffff117224 */ /* 0x000fe200008e06ff */
[----:B------:R-:W-:Y:S01]  /*28040*/  IADD3 R57, P1, PT, R31, R14, RZ ;  /* 0x0000000e1f397210 */ /* 0x000fe20007f3e0ff */
[----:B------:R-:W-:Y:S01]  /*28050*/  IMAD.IADD R23, R13, 0x1, R23 ;  /* 0x000000010d177824 */ /* 0x000fe200078e0217 */
[----:B------:R-:W-:Y:S01]  /*28060*/  LOP3.LUT R14, RZ, R111, RZ, 0x33, !PT ;  /* 0x0000006fff0e7212 */ /* 0x000fe200078e33ff */
[----:B------:R-:W-:Y:S01]  /*28070*/  IMAD.MOV.U32 R16, RZ, RZ, R21 ;  /* 0x000000ffff107224 */ /* 0x000fe200078e0015 */
[----:B------:R-:W-:Y:S01]  /*28080*/  IADD3.X R102, PT, PT, R57, R95, RZ, P4, P6 ;  /* 0x0000005f39667210 */ /* 0x000fe200027ec4ff */
[----:B------:R-:W-:Y:S01]  /*28090*/  IMAD.WIDE.U32 R30, R23, R86, RZ ;  /* 0x00000056171e7225 */ /* 0x000fe200078e00ff */
[----:B------:R-:W-:Y:S02]  /*280a0*/  IADD3 R34, P6, PT, R105, R34, RZ ;  /* 0x0000002269227210 */ /* 0x000fe40007fde0ff */
[----:B------:R-:W-:Y:S01]  /*280b0*/  LOP3.LUT R57, RZ, R109, RZ, 0x33, !PT ;  /* 0x0000006dff397212 */ /* 0x000fe200078e33ff */
[----:B------:R-:W-:Y:S01]  /*280c0*/  IMAD.WIDE.U32.X R20, R25, R93, R16, P0 ;  /* 0x0000005d19147225 */ /* 0x000fe200000e0410 */
[----:B------:R-:W-:-:S03]  /*280d0*/  ISETP.GE.U32.AND P0, PT, R34, R105, PT ;  /* 0x000000692200720c */ /* 0x000fc60003f06070 */
[----:B------:R-:W-:-:S04]  /*280e0*/  IMAD.WIDE.U32 R94, R12, R86, RZ ;  /* 0x000000560c5e7225 */ /* 0x000fc800078e00ff */
[----:B------:R-:W-:-:S04]  /*280f0*/  IMAD.WIDE.U32 R30, P4, R12, R87, R30 ;  /* 0x000000570c1e7225 */ /* 0x000fc8000788001e */
        /* <DEDUP_REMOVED lines=17> */
[----:B------:R-:W-:Y:S01]  /*28210*/  IMAD.X R95, RZ, RZ, RZ, P5 ;  /* 0x000000ffff5f7224 */ /* 0x000fe200028e06ff */
[----:B------:R-:W-:Y:S01]  /*28220*/  IADD3.X R33, PT, PT, R33, R109, RZ, P0, P2 ;  /* 0x0000006d21217210 */ /* 0x000fe200007e44ff */
[----:B------:R-:W-:Y:S01]  /*28230*/  IMAD.WIDE.U32 R108, P5, R2, R93, R110 ;  /* 0x0000005d026c7225 */ /* 0x000fe200078a006e */
[----:B------:R-:W-:Y:S02]  /*28240*/  IADD3 R115, P2, PT, R57, R20, RZ ;  /* 0x0000001439737210 */ /* 0x000fe40007f5e0ff */
[----:B------:R-:W-:Y:S01]  /*28250*/  IADD3 R34, P0, PT, R97, R34, RZ ;  /* 0x0000002261227210 */ /* 0x000fe20007f1e0ff */
[----:B------:R-:W-:Y:S02]  /*28260*/  IMAD.MOV.U32 R94, RZ, RZ, R15 ;  /* 0x000000ffff5e7224 */ /* 0x000fe400078e000f */
[----:B------:R-:W-:Y:S01]  /*28270*/  IMAD.X R117, RZ, RZ, R21, P2 ;  /* 0x000000ffff757224 */ /* 0x000fe200010e0615 */
[----:B------:R-:W-:Y:S01]  /*28280*/  ISETP.GE.U32.AND P2, PT, R34, R97, PT ;  /* 0x000000612200720c */ /* 0x000fe20003f46070 */
[----:B------:R-:W-:Y:S01]  /*28290*/  IMAD.X R111, RZ, RZ, RZ, P5 ;  /* 0x000000ffff6f7224 */ /* 0x000fe200028e06ff */
[----:B------:R-:W-:Y:S01]  /*282a0*/  IADD3 R97, P5, PT, R16, R34, RZ ;  /* 0x0000002210617210 */ /* 0x000fe20007fbe0ff */
[----:B------:R-:W-:Y:S01]  /*282b0*/  IMAD.X R105, R102, 0x1, R105, P0 ;  /* 0x0000000166697824 */ /* 0x000fe200000e0669 */
[----:B------:R-:W-:Y:S01]  /*282c0*/  ISETP.GE.U32.AND P0, PT, R18, R55, PT ;  /* 0x000000371200720c */ /* 0x000fe20003f06070 */
[----:B------:R-:W-:Y:S01]  /*282d0*/  IMAD.WIDE.U32.X R94, R3, R91, R94, P1 ;  /* 0x0000005b035e7225 */ /* 0x000fe200008e045e */
[----:B------:R-:W-:-:S02]  /*282e0*/  ISETP.NE.U32.AND P1, PT, R115, RZ, PT ;  /* 0x000000ff7300720c */ /* 0x000fc40003f25070 */
[----:B------:R-:W-:Y:S01]  /*282f0*/  ISETP.GE.U32.AND.EX P2, PT, R105, R102, PT, P2 ;  /* 0x000000666900720c */ /* 0x000fe20003f46120 */
[----:B------:R-:W-:Y:S01]  /*28300*/  IMAD.MOV.U32 R30, RZ, RZ, R19 ;  /* 0x000000ffff1e7224 */ /* 0x000fe200078e0013 */
[----:B------:R-:W-:Y:S01]  /*28310*/  ISETP.NE.AND.EX P1, PT, R117, RZ, PT, P1 ;  /* 0x000000ff7500720c */ /* 0x000fe20003f25310 */
[----:B------:R-:W-:Y:S01]  /*28320*/  IMAD.WIDE.U32 R14, R2, R92, RZ ;  /* 0x0000005c020e7225 */ /* 0x000fe200078e00ff */
[----:B------:R-:W-:Y:S02]  /*28330*/  ISETP.GE.U32.AND.EX P0, PT, R22, R29, PT, P0 ;  /* 0x0000001d1600720c */ /* 0x000fe40003f06100 */
[----:B------:R-:W-:Y:S01]  /*28340*/  SEL R55, RZ, 0x1, P2 ;  /* 0x00000001ff377807 */ /* 0x000fe20001000000 */
[----:B------:R-:W-:Y:S01]  /*28350*/  IMAD.X R105, R33, 0x1, R105, P5 ;  /* 0x0000000121697824 */ /* 0x000fe200028e0669 */
[----:B------:R-:W-:Y:S01]  /*28360*/  SEL R19, RZ, 0x1, P0 ;  /* 0x00000001ff137807 */ /* 0x000fe20000000000 */
[----:B------:R-:W-:Y:S01]  /*28370*/  IMAD.WIDE.U32.X R30, R54, R54, R30, P3 ;  /* 0x00000036361e7225 */ /* 0x000fe200018e041e */
[----:B------:R-:W-:-:S02]  /*28380*/  IADD3 R57, P3, PT, R15, R108, RZ ;  /* 0x0000006c0f397210 */ /* 0x000fc40007f7e0ff */
[----:B------:R-:W-:Y:S01]  /*28390*/  IADD3 R55, P5, P0, R14, R94, R55 ;  /* 0x0000005e0e377210 */ /* 0x000fe200078be037 */
[----:B------:R-:W-:Y:S01]  /*283a0*/  IMAD R2, R105, R84, RZ ;  /* 0x0000005469027224 */ /* 0x000fe200078e02ff */
[----:B------:R-:W-:Y:S01]  /*283b0*/  ISETP.GE.U32.AND P2, PT, R97, R16, PT ;  /* 0x000000106100720c */ /* 0x000fe20003f46070 */
[----:B------:R-:W-:Y:S01]  /*283c0*/  IMAD.MOV.U32 R110, RZ, RZ, R109 ;  /* 0x000000ffff6e7224 */ /* 0x000fe200078e006d */
[----:B------:R-:W-:Y:S01]  /*283d0*/  IADD3.X R57, PT, PT, R57, R95, RZ, P5, P0 ;  /* 0x0000005f39397210 */ /* 0x000fe20002fe04ff */
[----:B------:R-:W-:Y:S02]  /*283e0*/  IMAD R29, R97, R85, R2 ;  /* 0x00000055611d7224 */ /* 0x000fe400078e0202 */
[----:B------:R-:W-:Y:S01]  /*283f0*/  IMAD.WIDE.U32.X R2, R3, R93, R110, P3 ;  /* 0x0000005d03027225 */ /* 0x000fe200018e046e */
[----:B------:R-:W-:-:S03]  /*28400*/  IADD3 R19, P3, PT, R19, R30, RZ ;  /* 0x0000001e13137210 */ /* 0x000fc60007f7e0ff */
        /* <DEDUP_REMOVED lines=30> */
.L_x_484:
[----:B------:R-:W-:Y:S05]  /*285f0*/  BSYNC.RECONVERGENT B1 ;  /* 0x0000000000017941 */ /* 0x000fea0003800200 */
.L_x_483:
[-C--:B------:R-:W-:Y:S01]  /*28600*/  IMAD.WIDE.U32 R30, R29, R86.reuse, RZ ;  /* 0x000000561d1e7225 */ /* 0x080fe200078e00ff */
[----:B------:R-:W-:Y:S01]  /*28610*/  IADD3 R34, P5, PT, R32, R55, RZ ;  /* 0x0000003720227210 */ /* 0x000fe20007fbe0ff */
[----:B------:R-:W-:Y:S01]  /*28620*/  BSSY.RECONVERGENT B1, `(.L_x_485) ;  /* 0x000003d000017945 */ /* 0x000fe20003800200 */
[----:B------:R-:W-:Y:S01]  /*28630*/  ISETP.GE.U32.AND.EX P2, PT, R105, R33, PT, P2 ;  /* 0x000000216900720c */ /* 0x000fe20003f46120 */
[----:B------:R-:W-:Y:S01]  /*28640*/  IMAD.WIDE.U32 R94, R14, R86, RZ ;  /* 0x000000560e5e7225 */ /* 0x000fe200078e00ff */
[----:B------:R-:W-:Y:S02]  /*28650*/  LOP3.LUT R13, RZ, R97, RZ, 0x33, !PT ;  /* 0x00000061ff0d7212 */ /* 0x000fe400078e33ff */
[----:B------:R-:W-:Y:S01]  /*28660*/  ISETP.GE.U32.AND P0, PT, R34, R55, PT ;  /* 0x000000372200720c */ /* 0x000fe20003f06070 */
[----:B------:R-:W-:Y:S01]  /*28670*/  IMAD.WIDE.U32 R32, P3, R14, R87, R30 ;  /* 0x000000570e207225 */ /* 0x000fe2000786001e */
[----:B------:R-:W-:Y:S02]  /*28680*/  ISETP.GT.U32.AND P1, PT, R94, R13, PT ;  /* 0x0000000d5e00720c */ /* 0x000fe40003f24070 */
[----:B------:R-:W-:Y:S01]  /*28690*/  LOP3.LUT R13, RZ, R105, RZ, 0x33, !PT ;  /* 0x00000069ff0d7212 */ /* 0x000fe200078e33ff */
[----:B------:R-:W-:-:S04]  /*286a0*/  IMAD.WIDE.U32 R108, R12, R90, RZ ;  /* 0x0000005a0c6c7225 */ /* 0x000fc800078e00ff */
[----:B------:R-:W-:Y:S01]  /*286b0*/  IMAD.WIDE.U32.X R30, R23, R89, R20, P6 ;  /* 0x00000059171e7225 */ /* 0x000fe200030e0414 */
[----:B------:R-:W-:Y:S02]  /*286c0*/  SEL R21, RZ, 0x1, P2 ;  /* 0x00000001ff157807 */ /* 0x000fe40001000000 */
[----:B------:R-:W-:Y:S01]  /*286d0*/  IADD3 R94, P6, PT, R95, R32, RZ ;  /* 0x000000205f5e7210 */ /* 0x000fe20007fde0ff */
[----:B------:R-:W-:-:S03]  /*286e0*/  IMAD.WIDE.U32 R16, R23, R90, RZ ;  /* 0x0000005a17107225 */ /* 0x000fc600078e00ff */
[----:B------:R-:W-:Y:S01]  /*286f0*/  ISETP.GT.U32.AND.EX P1, PT, R94, R13, PT, P1 ;  /* 0x0000000d5e00720c */ /* 0x000fe20003f24110 */
[----:B------:R-:W-:Y:S02]  /*28700*/  IMAD.X R24, R24, 0x1, R57, P5 ;  /* 0x0000000118187824 */ /* 0x000fe400028e0639 */
[----:B------:R-:W-:Y:S01]  /*28710*/  IMAD.X R95, RZ, RZ, RZ, P3 ;  /* 0x000000ffff5f7224 */ /* 0x000fe200018e06ff */
[----:B------:R-:W-:Y:S01]  /*28720*/  IADD3 R108, P3, P5, R108, R30, R21 ;  /* 0x0000001e6c6c7210 */ /* 0x000fe20007d7e015 */
[----:B------:R-:W-:Y:S01]  /*28730*/  IMAD.WIDE.U32 R20, R29, R88, RZ ;  /* 0x000000581d147225 */ /* 0x000fe200078e00ff */
[----:B------:R-:W-:Y:S02]  /*28740*/  ISETP.GE.U32.AND.EX P0, PT, R24, R57, PT, P0 ;  /* 0x000000391800720c */ /* 0x000fe40003f06100 */
[----:B------:R-:W-:Y:S01]  /*28750*/  SEL R13, RZ, 0x1, !P1 ;  /* 0x00000001ff0d7807 */ /* 0x000fe20004800000 */
[----:B------:R-:W-:Y:S01]  /*28760*/  IMAD.WIDE.U32 R16, P4, R12, R91, R16 ;  /* 0x0000005b0c107225 */ /* 0x000fe20007880010 */
[----:B------:R-:W-:-:S03]  /*28770*/  SEL R55, RZ, 0x1, P0 ;  /* 0x00000001ff377807 */ /* 0x000fc60000000000 */
        /* <DEDUP_REMOVED lines=39> */
.L_x_486:
[----:B------:R-:W-:Y:S05]  /*289f0*/  BSYNC.RECONVERGENT B1 ;  /* 0x0000000000017941 */ /* 0x000fea0003800200 */
.L_x_485:
[----:B------:R-:W-:Y:S01]  /*28a00*/  IADD3 R15, P5, PT, R32, R57, RZ ;  /* 0x00000039200f7210 */ /* 0x000fe20007fbe0ff */
[----:B------:R-:W-:Y:S01]  /*28a10*/  IMAD.MOV.U32 R20, RZ, RZ, R21 ;  /* 0x000000ffff147224 */ /* 0x000fe200078e0015 */
[----:B------:R-:W-:Y:S01]  /*28a20*/  IADD3 R31, P1, P6, R16, R12, R31 ;  /* 0x0000000c101f7210 */ /* 0x000fe20007e3e01f */
[----:B------:R-:W-:Y:S01]  /*28a30*/  IMAD.MOV.U32 R21, RZ, RZ, R55 ;  /* 0x000000ffff157224 */ /* 0x000fe200078e0037 */
[----:B------:R-:W-:Y:S01]  /*28a40*/  IADD3 R33, P2, PT, R17, R2, RZ ;  /* 0x0000000211217210 */ /* 0x000fe20007f5e0ff */
[----:B------:R-:W-:Y:S01]  /*28a50*/  IMAD.X R24, R95, 0x1, R34, P5 ;  /* 0x000000015f187824 */ /* 0x000fe200028e0622 */
[----:B------:R-:W-:Y:S01]  /*28a60*/  IADD3 R34, P5, PT, R28, R31, RZ ;  /* 0x0000001f1c227210 */ /* 0x000fe20007fbe0ff */
[----:B------:R-:W-:Y:S01]  /*28a70*/  IMAD.WIDE.U32 R16, R29, R90, RZ ;  /* 0x0000005a1d107225 */ /* 0x000fe200078e00ff */
[----:B------:R-:W-:Y:S01]  /*28a80*/  IADD3.X R28, PT, PT, R33, R13, RZ, P1, P6 ;  /* 0x0000000d211c7210 */ /* 0x000fe20000fec4ff */
[----:B------:R-:W-:Y:S01]  /*28a90*/  BSSY.RECONVERGENT B1, `(.L_x_487) ;  /* 0x00001fc000017945 */ /* 0x000fe20003800200 */
[----:B------:R-:W-:Y:S01]  /*28aa0*/  ISETP.GE.U32.AND P0, PT, R15, R32, PT ;  /* 0x000000200f00720c */ /* 0x000fe20003f06070 */
[----:B------:R-:W-:Y:S01]  /*28ab0*/  IMAD.X R13, RZ, RZ, RZ, P4 ;  /* 0x000000ffff0d7224 */ /* 0x000fe200020e06ff */
[----:B------:R-:W-:Y:S01]  /*28ac0*/  ISETP.GE.U32.AND P1, PT, R34, R31, PT ;  /* 0x0000001f2200720c */ /* 0x000fe20003f26070 */
[----:B------:R-:W-:Y:S01]  /*28ad0*/  IMAD.X R32, R27, 0x1, R28, P5 ;  /* 0x000000011b207824 */ /* 0x000fe200028e061c */
[----:B------:R-:W-:Y:S01]  /*28ae0*/  ISETP.GE.U32.AND.EX P0, PT, R24, R95, PT, P0 ;  /* 0x0000005f1800720c */ /* 0x000fe20003f06100 */
[----:B------:R-:W-:Y:S01]  /*28af0*/  IMAD.WIDE.U32 R30, R14, R90, RZ ;  /* 0x0000005a0e1e7225 */ /* 0x000fe200078e00ff */
[----:B------:R-:W-:-:S02]  /*28b00*/  LOP3.LUT R26, R26, 0xfffffffe, RZ, 0xc0, !PT ;  /* 0xfffffffe1a1a7812 */ /* 0x000fc400078ec0ff */
[----:B------:R-:W-:Y:S01]  /*28b10*/  SEL R27, RZ, 0x1, P0 ;  /* 0x00000001ff1b7807 */ /* 0x000fe20000000000 */
[----:B------:R-:W-:Y:S01]  /*28b20*/  IMAD.WIDE.U32.X R20, R29, R89, R20, P3 ;  /* 0x000000591d147225 */ /* 0x000fe200018e0414 */
[----:B------:R-:W-:-:S03]  /*28b30*/  ISETP.GE.U32.AND.EX P0, PT, R32, R28, PT, P1 ;  /* 0x0000001c2000720c */ /* 0x000fc60003f06110 */
[----:B------:R-:W-:Y:S01]  /*28b40*/  IMAD.MOV.U32 R12, RZ, RZ, R3 ;  /* 0x000000ffff0c7224 */ /* 0x000fe200078e0003 */
[----:B------:R-:W-:Y:S01]  /*28b50*/  SEL R33, RZ, 0x1, P0 ;  /* 0x00000001ff217807 */ /* 0x000fe20000000000 */
[----:B------:R-:W-:-:S04]  /*28b60*/  IMAD.WIDE.U32 R16, P4, R14, R91, R16 ;  /* 0x0000005b0e107225 */ /* 0x000fc80007880010 */
[----:B------:R-:W-:Y:S01]  /*28b70*/  IMAD.WIDE.U32.X R2, R23, R93, R12, P2 ;  /* 0x0000005d17027225 */ /* 0x000fe200010e040c */
[----:B------:R-:W-:-:S03]  /*28b80*/  IADD3 R23, P1, P2, R30, R20, R27 ;  /* 0x000000141e177210 */ /* 0x000fc60007a3e01b */
[----:B------:R-:W-:Y:S01]  /*28b90*/  IMAD.X R13, RZ, RZ, RZ, P4 ;  /* 0x000000ffff0d7224 */ /* 0x000fe200020e06ff */
[----:B------:R-:W-:Y:S01]  /*28ba0*/  IADD3 R27, P4, PT, R31, R16, RZ ;  /* 0x000000101f1b7210 */ /* 0x000fe20007f9e0ff */
[----:B------:R-:W-:Y:S01]  /*28bb0*/  IMAD.WIDE.U32 R30, R29, R92, RZ ;  /* 0x0000005c1d1e7225 */ /* 0x000fe200078e00ff */
[----:B------:R-:W-:Y:S02]  /*28bc0*/  IADD3 R34, P5, PT, R23, R34, RZ ;  /* 0x0000002217227210 */ /* 0x000fe40007fbe0ff */
[----:B------:R-:W-:Y:S01]  /*28bd0*/  IADD3 R33, P0, PT, R33, R2, RZ ;  /* 0x0000000221217210 */ /* 0x000fe20007f1e0ff */
[----:B------:R-:W-:Y:S01]  /*28be0*/  IMAD.MOV.U32 R12, RZ, RZ, R17 ;  /* 0x000000ffff0c7224 */ /* 0x000fe200078e0011 */
[----:B------:R-:W-:Y:S01]  /*28bf0*/  IADD3.X R27, PT, PT, R27, R21, RZ, P1, P2 ;  /* 0x000000151b1b7210 */ /* 0x000fe20000fe44ff */
[----:B------:R-:W-:Y:S01]  /*28c00*/  IMAD.WIDE.U32 R20, P3, R14, R93, R30 ;  /* 0x0000005d0e147225 */ /* 0x000fe2000786001e */
[----:B------:R-:W-:Y:S02]  /*28c10*/  ISETP.GE.U32.AND P2, PT, R15, R86, PT ;  /* 0x000000560f00720c */ /* 0x000fe40003f46070 */
[----:B------:R-:W-:Y:S01]  /*28c20*/  ISETP.GE.U32.AND P1, PT, R34, R23, PT ;  /* 0x000000172200720c */ /* 0x000fe20003f26070 */
[----:B------:R-:W-:Y:S01]  /*28c30*/  IMAD.X R23, RZ, RZ, R3, P0 ;  /* 0x000000ffff177224 */ /* 0x000fe200000e0603 */
[----:B------:R-:W-:Y:S01]  /*28c40*/  ISETP.GE.U32.AND.EX P2, PT, R24, R87, PT, P2 ;  /* 0x000000571800720c */ /* 0x000fe20003f46120 */
[----:B------:R-:W-:Y:S01]  /*28c50*/  IMAD.WIDE.U32 R16, R14, R92, RZ ;  /* 0x0000005c0e107225 */ /* 0x000fe200078e00ff */
[----:B------:R-:W-:-:S02]  /*28c60*/  ISETP.NE.U32.AND P0, PT, R33, RZ, PT ;  /* 0x000000ff2100720c */ /* 0x000fc40003f05070 */
[----:B------:R-:W-:Y:S01]  /*28c70*/  SEL R14, RZ, 0xffffffff, P2 ;  /* 0xffffffffff0e7807 */ /* 0x000fe20001000000 */
[----:B------:R-:W-:Y:S01]  /*28c80*/  IMAD.X R3, RZ, RZ, RZ, P3 ;  /* 0x000000ffff037224 */ /* 0x000fe200018e06ff */
[----:B------:R-:W-:Y:S01]  /*28c90*/  ISETP.NE.AND.EX P0, PT, R23, RZ, PT, P0 ;  /* 0x000000ff1700720c */ /* 0x000fe20003f05300 */
[----:B------:R-:W-:Y:S01]  /*28ca0*/  IMAD.WIDE.U32.X R12, R29, R91, R12, P4 ;  /* 0x0000005b1d0c7225 */ /* 0x000fe200020e040c */
[----:B------:R-:W-:Y:S02]  /*28cb0*/  IADD3 R31, P3, PT, R17, R20, RZ ;  /* 0x00000014111f7210 */ /* 0x000fe40007f7e0ff */
[----:B------:R-:W-:Y:S01]  /*28cc0*/  SEL R17, RZ, 0x1, P2 ;  /* 0x00000001ff117807 */ /* 0x000fe20001000000 */
[----:B------:R-:W-:Y:S01]  /*28cd0*/  IMAD.X R20, R27, 0x1, R32, P5 ;  /* 0x000000011b147824 */ /* 0x000fe200028e0620 */
[----:B------:R-:W-:Y:S01]  /*28ce0*/  IADD3 R105, P5, PT, R14, R34, RZ ;  /* 0x000000220e697210 */ /* 0x000fe20007fbe0ff */
[----:B------:R-:W-:Y:S01]  /*28cf0*/  IMAD.MOV.U32 R2, RZ, RZ, R21 ;  /* 0x000000ffff027224 */ /* 0x000fe200078e0015 */
[----:B------:R-:W-:-:S02]  /*28d00*/  ISETP.GE.U32.AND P2, PT, R34, R17, PT ;  /* 0x000000112200720c */ /* 0x000fc40003f46070 */
[----:B------:R-:W-:Y:S01]  /*28d10*/  ISETP.GE.U32.AND.EX P1, PT, R20, R27, PT, P1 ;  /* 0x0000001b1400720c */ /* 0x000fe20003f26110 */
        /* <DEDUP_REMOVED lines=53> */
[----:B------:R-:W-:Y:S01]  /*29070*/  IMAD.X R97, R24, 0x1, ~R97, P1 ;  /* 0x0000000118617824 */ /* 0x000fe200008e0e61 */
[----:B------:R-:W-:Y:S01]  /*29080*/  IADD3 R105, P1, PT, R105, -R88, RZ ;  /* 0x8000005869697210 */ /* 0x000fe20007f3e0ff */
[----:B------:R-:W-:Y:S01]  /*29090*/  IMAD.WIDE.U32 R2, R48, R116, RZ ;  /* 0x0000007430027225 */ /* 0x000fe200078e00ff */
[----:B------:R-:W-:-:S02]  /*290a0*/  SEL R102, R102, R27, P0 ;  /* 0x0000001b66667207 */ /* 0x000fc40000000000 */
[----:B------:R-:W-:Y:S01]  /*290b0*/  SEL R105, R105, R34, P0 ;  /* 0x0000002269697207 */ /* 0x000fe20000000000 */
[----:B------:R-:W-:Y:S01]  /*290c0*/  IMAD.X R55, R14, 0x1, ~R89, P1 ;  /* 0x000000010e377824 */ /* 0x000fe200008e0e59 */
[----:B------:R-:W-:Y:S01]  /*290d0*/  SEL R119, R119, R30, P0 ;  /* 0x0000001e77777207 */ /* 0x000fe20000000000 */
[----:B------:R-:W-:-:S03]  /*290e0*/  IMAD.WIDE.U32 R2, P2, R47, R97, R2 ;  /* 0x000000612f027225 */ /* 0x000fc60007840002 */
[----:B------:R-:W-:Y:S01]  /*290f0*/  SEL R55, R55, R20, P0 ;  /* 0x0000001437377207 */ /* 0x000fe20000000000 */
[----:B------:R-:W-:-:S04]  /*29100*/  IMAD.WIDE.U32 R14, R47, R116, RZ ;  /* 0x000000742f0e7225 */ /* 0x000fc800078e00ff */
[----:B------:R-:W-:Y:S01]  /*29110*/  IMAD.WIDE.U32 R12, R48, R105, RZ ;  /* 0x00000069300c7225 */ /* 0x000fe200078e00ff */
[----:B------:R-:W-:-:S03]  /*29120*/  IADD3 R31, P1, PT, R15, R2, RZ ;  /* 0x000000020f1f7210 */ /* 0x000fc60007f3e0ff */
[----:B------:R-:W-:-:S04]  /*29130*/  IMAD.WIDE.U32 R16, R49, R116, RZ ;  /* 0x0000007431107225 */ /* 0x000fc800078e00ff */
[----:B------:R-:W-:Y:S02]  /*29140*/  IMAD.X R19, RZ, RZ, RZ, P2 ;  /* 0x000000ffff137224 */ /* 0x000fe400010e06ff */
[----:B------:R-:W-:Y:S02]  /*29150*/  IMAD.MOV.U32 R18, RZ, RZ, R3 ;  /* 0x000000ffff127224 */ /* 0x000fe400078e0003 */
[----:B------:R-:W-:-:S04]  /*29160*/  IMAD.WIDE.U32 R2, P2, R47, R55, R12 ;  /* 0x000000372f027225 */ /* 0x000fc8000784000c */
[----:B------:R-:W-:-:S04]  /*29170*/  IMAD.WIDE.U32 R20, R47, R105, RZ ;  /* 0x000000692f147225 */ /* 0x000fc800078e00ff */
[----:B------:R-:W-:Y:S01]  /*29180*/  IMAD.WIDE.U32 R12, R50, R116, RZ ;  /* 0x00000074320c7225 */ /* 0x000fe200078e00ff */
[----:B------:R-:W-:-:S03]  /*29190*/  IADD3 R115, P3, PT, R21, R2, RZ ;  /* 0x0000000215737210 */ /* 0x000fc60007f7e0ff */
[----:B------:R-:W-:-:S04]  /*291a0*/  IMAD.WIDE.U32.X R18, R48, R97, R18, P1 ;  /* 0x0000006130127225 */ /* 0x000fc800008e0412 */
[----:B------:R-:W-:Y:S01]  /*291b0*/  IMAD.WIDE.U32 R16, P1, R50, R97, R16 ;  /* 0x0000006132107225 */ /* 0x000fe20007820010 */
[----:B------:R-:W-:-:S03]  /*291c0*/  IADD3 R34, P4, P6, R12, R20, R18 ;  /* 0x000000140c227210 */ /* 0x000fc60007e9e012 */
[----:B------:R-:W-:Y:S01]  /*291d0*/  IMAD.X R25, RZ, RZ, RZ, P1 ;  /* 0x000000ffff197224 */ /* 0x000fe200008e06ff */
[----:B------:R-:W-:Y:S01]  /*291e0*/  IADD3 R18, P5, PT, R13, R16, RZ ;  /* 0x000000100d127210 */ /* 0x000fe20007fbe0ff */
[----:B------:R-:W-:Y:S01]  /*291f0*/  IMAD R2, R31, R84, RZ ;  /* 0x000000541f027224 */ /* 0x000fe200078e02ff */
[----:B------:R-:W-:Y:S01]  /*29200*/  ISETP.GE.U32.AND P1, PT, R34, R12, PT ;  /* 0x0000000c2200720c */ /* 0x000fe20003f26070 */
[----:B------:R-:W-:Y:S01]  /*29210*/  IMAD.WIDE.U32 R12, R49, R105, RZ ;  /* 0x00000069310c7225 */ /* 0x000fe200078e00ff */
[----:B------:R-:W-:-:S03]  /*29220*/  IADD3.X R115, PT, PT, R18, R115, R19, P4, P6 ;  /* 0x0000007312737210 */ /* 0x000fc600027ec413 */
[----:B------:R-:W-:Y:S01]  /*29230*/  IMAD.MOV.U32 R24, RZ, RZ, R17 ;  /* 0x000000ffff187224 */ /* 0x000fe200078e0011 */
[----:B------:R-:W-:Y:S01]  /*29240*/  ISETP.GE.U32.AND.EX P0, PT, R115, R18, PT, P1 ;  /* 0x000000127300720c */ /* 0x000fe20003f06110 */
[----:B------:R-:W-:-:S03]  /*29250*/  IMAD.WIDE.U32 R28, R50, R105, RZ ;  /* 0x00000069321c7225 */ /* 0x000fc600078e00ff */
[----:B------:R-:W-:Y:S01]  /*29260*/  SEL R15, RZ, 0x1, P0 ;  /* 0x00000001ff0f7807 */ /* 0x000fe20000000000 */
[----:B------:R-:W-:-:S04]  /*29270*/  IMAD.WIDE.U32 R22, R48, R57, RZ ;  /* 0x0000003930167225 */ /* 0x000fc800078e00ff */
[----:B------:R-:W-:-:S04]  /*29280*/  IMAD.WIDE.U32 R12, P4, R50, R55, R12 ;  /* 0x00000037320c7225 */ /* 0x000fc8000788000c */
[----:B------:R-:W-:Y:S01]  /*29290*/  IMAD.WIDE.U32 R20, R14, R84, RZ ;  /* 0x000000540e147225 */ /* 0x000fe200078e00ff */
[----:B------:R-:W-:-:S03]  /*292a0*/  IADD3 R27, P0, PT, R29, R12, RZ ;  /* 0x0000000c1d1b7210 */ /* 0x000fc60007f1e0ff */
[----:B------:R-:W-:Y:S02]  /*292b0*/  IMAD R111, R14, R85, R2 ;  /* 0x000000550e6f7224 */ /* 0x000fe400078e0202 */
[----:B------:R-:W-:-:S04]  /*292c0*/  IMAD.WIDE.U32.X R16, R49, R97, R24, P5 ;  /* 0x0000006131107225 */ /* 0x000fc800028e0418 */
        /* <DEDUP_REMOVED lines=26> */
[----:B------:R-:W-:-:S02]  /*29470*/  IMAD.MOV.U32 R16, RZ, RZ, R15 ;  /* 0x000000ffff107224 */ /* 0x000fc400078e000f */
        /* <DEDUP_REMOVED lines=11> */
[----:B------:R-:W-:-:S04]  /*29530*/  IMAD.WIDE.U32 R24, R20, R88, RZ ;  /* 0x0000005814187225 */ /* 0x000fc800078e00ff */
[----:B------:R-:W-:-:S04]  /*29540*/  IMAD.WIDE.U32 R14, P3, R20, R89, R14 ;  /* 0x00000059140e7225 */ /* 0x000fc8000786000e */
[----:B------:R-:W-:Y:S01]  /*29550*/  IMAD.MOV.U32 R18, RZ, RZ, R3 ;  /* 0x000000ffff127224 */ /* 0x000fe200078e0003 */
[----:B------:R-:W-:Y:S01]  /*29560*/  SEL R3, RZ, 0x1, !P1 ;  /* 0x00000001ff037807 */ /* 0x000fe20004800000 */
        /* <DEDUP_REMOVED lines=12> */
[----:B------:R-:W-:Y:S01]  /*29630*/  IMAD.WIDE.U32 R16, P1, R51, R97, R16 ;  /* 0x0000006133107225 */ /* 0x000fe20007820010 */
[----:B------:R-:W-:-:S03]  /*29640*/  @P6 LOP3.LUT R26, R26, 0x4, RZ, 0xfc, !PT ;  /* 0x000000041a1a6812 */ /* 0x000fc600078efcff */
[----:B------:R-:W-:Y:S01]  /*29650*/  IMAD.X R19, RZ, RZ, RZ, P1 ;  /* 0x000000ffff137224 */ /* 0x000fe200008e06ff */
[----:B------:R-:W-:Y:S01]  /*29660*/  IADD3 R23, P1, PT, R3, R16, RZ ;  /* 0x0000001003177210 */ /* 0x000fe20007f3e0ff */
[----:B------:R-:W-:Y:S01]  /*29670*/  IMAD.MOV.U32 R18, RZ, RZ, R17 ;  /* 0x000000ffff127224 */ /* 0x000fe200078e0011 */
[----:B------:R-:W-:-:S03]  /*29680*/  LOP3.LUT R26, R26, 0xfffffffd, RZ, 0xc0, !PT ;  /* 0xfffffffd1a1a7812 */ /* 0x000fc600078ec0ff */
[----:B------:R-:W-:Y:S01]  /*29690*/  IMAD.WIDE.U32.X R16, R53, R97, R18, P1 ;  /* 0x0000006135107225 */ /* 0x000fe200008e0412 */
[----:B------:R-:W-:Y:S02]  /*296a0*/  IADD3 R21, P1, PT, R33, R2, RZ ;  /* 0x0000000221157210 */ /* 0x000fe40007f3e0ff */
[----:B------:R-:W-:Y:S01]  /*296b0*/  @P5 LOP3.LUT R26, R26, 0x2, RZ, 0xfc, !PT ;  /* 0x000000021a1a5812 */ /* 0x000fe200078efcff */
        /* <DEDUP_REMOVED lines=30> */
[----:B------:R-:W-:Y:S02]  /*298a0*/  IMAD.X R15, RZ, RZ, RZ, P5 ;  /* 0x000000ffff0f7224 */ /* 0x000fe400028e06ff */
[----:B------:R-:W-:Y:S01]  /*298b0*/  IMAD.WIDE.U32.X R14, R49, R117, R14, P0 ;  /* 0x00000075310e7225 */ /* 0x000fe200000e040e */
[----:B------:R-:W-:Y:S02]  /*298c0*/  ISETP.GE.U32.AND P0, PT, R31, R27, PT ;  /* 0x0000001b1f00720c */ /* 0x000fe40003f06070 */
[----:B------:R-:W-:Y:S02]  /*298d0*/  IADD3 R27, P5, PT, R19, R12, RZ ;  /* 0x0000000c131b7210 */ /* 0x000fe40007fbe0ff */
[----:B------:R-:W-:Y:S02]  /*298e0*/  ISETP.GE.U32.AND.EX P0, PT, R95, R30, PT, P0 ;  /* 0x0000001e5f00720c */ /* 0x000fe40003f06100 */
[----:B------:R-:W-:Y:S02]  /*298f0*/  @P4 LOP3.LUT R26, R26, 0x10, RZ, 0xfc, !PT ;  /* 0x000000101a1a4812 */ /* 0x000fe400078efcff */
[----:B------:R-:W-:-:S02]  /*29900*/  SEL R33, RZ, 0x1, P0 ;  /* 0x00000001ff217807 */ /* 0x000fc40000000000 */
[----:B------:R-:W-:Y:S02]  /*29910*/  LOP3.LUT R26, R26, 0xfffffff7, RZ, 0xc0, !PT ;  /* 0xfffffff71a1a7812 */ /* 0x000fe400078ec0ff */
[----:B------:R-:W-:Y:S01]  /*29920*/  IADD3 R33, P0, P4, R18, R14, R33 ;  /* 0x0000000e12217210 */ /* 0x000fe20007c1e021 */
[----:B------:R-:W-:Y:S02]  /*29930*/  IMAD.MOV.U32 R14, RZ, RZ, R3 ;  /* 0x000000ffff0e7224 */ /* 0x000fe400078e0003 */
[----:B------:R-:W-:Y:S01]  /*29940*/  @P5 LOP3.LUT R26, R26, 0x8, RZ, 0xfc, !PT ;  /* 0x000000081a1a5812 */ /* 0x000fe200078efcff */
[----:B------:R-:W-:Y:S01]  /*29950*/  IMAD.WIDE.U32 R18, R51, R57, RZ ;  /* 0x0000003933127225 */ /* 0x000fe200078e00ff */
[----:B------:R-:W-:Y:S02]  /*29960*/  IADD3.X R27, PT, PT, R27, R15, RZ, P0, P4 ;  /* 0x0000000f1b1b7210 */ /* 0x000fe400007e84ff */
[----:B------:R-:W-:Y:S01]  /*29970*/  IADD3 R31, P0, PT, R2, R31, RZ ;  /* 0x0000001f021f7210 */ /* 0x000fe20007f1e0ff */
[----:B------:R-:W-:Y:S01]  /*29980*/  IMAD.X R15, RZ, RZ, RZ, P1 ;  /* 0x000000ffff0f7224 */ /* 0x000fe200008e06ff */
        /* <DEDUP_REMOVED lines=81> */
[C---:B------:R-:W-:Y:S02]  /*29ea0*/  LOP3.LUT P6, RZ, R26.reuse, 0x8, RZ, 0xc0, !PT ;  /* 0x000000081aff7812 */ /* 0x040fe400078cc0ff */
[----:B------:R-:W-:Y:S01]  /*29eb0*/  LOP3.LUT R26, R26, 0xfffffffb, RZ, 0xc0, !PT ;  /* 0xfffffffb1a1a7812 */ /* 0x000fe200078ec0ff */
        /* <DEDUP_REMOVED lines=44> */
[----:B------:R-:W-:Y:S01]  /*2a180*/  IMAD.MOV.U32 R22, RZ, RZ, R13 ;  /* 0x000000ffff167224 */ /* 0x000fe200078e000d */
[----:B------:R-:W-:Y:S01]  /*2a190*/  P2R R110, PR, RZ, 0x8 ;  /* 0x00000008ff6e7803 */ /* 0x000fe20000000000 */
[----:B------:R-:W-:Y:S01]  /*2a1a0*/  IMAD.X R13, RZ, RZ, RZ, P1 ;  /* 0x000000ffff0d7224 */ /* 0x000fe200008e06ff */
[----:B------:R-:W-:Y:S02]  /*2a1b0*/  LOP3.LUT P3, RZ, R26, 0x10, RZ, 0xc0, !PT ;  /* 0x000000101aff7812 */ /* 0x000fe4000786c0ff */
[----:B------:R-:W-:Y:S01]  /*2a1c0*/  IADD3.X R94, PT, PT, R29, R23, RZ, P2, P5 ;  /* 0x000000171d5e7210 */ /* 0x000fe200017ea4ff */
[----:B------:R-:W-:Y:S01]  /*2a1d0*/  IMAD.WIDE.U32.X R14, R54, R117, R12, P0 ;  /* 0x00000075360e7225 */ /* 0x000fe200000e040c */
[----:B------:R-:W-:-:S03]  /*2a1e0*/  ISETP.GE.U32.AND P2, PT, R34, R33, PT ;  /* 0x000000212200720c */ /* 0x000fc60003f46070 */
[----:B------:R-:W-:Y:S01]  /*2a1f0*/  IMAD.X R23, RZ, RZ, RZ, P3 ;  /* 0x000000ffff177224 */ /* 0x000fe200018e06ff */
[----:B------:R-:W-:Y:S01]  /*2a200*/  ISETP.GE.U32.AND.EX P2, PT, R108, R27, PT, P2 ;  /* 0x0000001b6c00720c */ /* 0x000fe20003f46120 */
[----:B------:R-:W-:Y:S01]  /*2a210*/  IMAD.WIDE.U32 R12, R54, R102, RZ ;  /* 0x00000066360c7225 */ /* 0x000fe200078e00ff */
[C---:B------:R-:W-:Y:S02]  /*2a220*/  LOP3.LUT P3, RZ, R26.reuse, 0x40, RZ, 0xc0, !PT ;  /* 0x000000401aff7812 */ /* 0x040fe4000786c0ff */
[----:B------:R-:W-:Y:S01]  /*2a230*/  SEL R118, RZ, 0x1, P2 ;  /* 0x00000001ff767807 */ /* 0x000fe20001000000 */
[----:B------:R-:W-:Y:S01]  /*2a240*/  IMAD.WIDE.U32.X R22, R49, R119, R22, P6 ;  /* 0x0000007731167225 */ /* 0x000fe200030e0416 */
[----:B------:R-:W-:-:S03]  /*2a250*/  LOP3.LUT R26, R26, 0xfffffffe, RZ, 0xc0, !PT ;  /* 0xfffffffe1a1a7812 */ /* 0x000fc600078ec0ff */
[----:B------:R-:W-:Y:S01]  /*2a260*/  IMAD.WIDE.U32 R32, R114, R84, RZ ;  /* 0x0000005472207225 */ /* 0x000fe200078e00ff */
[----:B------:R-:W-:-:S04]  /*2a270*/  IADD3 R118, P2, P5, R115, R22, R118 ;  /* 0x0000001673767210 */ /* 0x000fc80007d5e076 */
[----:B------:R-:W-:Y:S01]  /*2a280*/  IADD3.X R120, PT, PT, R17, R23, RZ, P2, P5 ;  /* 0x0000001711787210 */ /* 0x000fe200017ea4ff */
[----:B------:R-:W-:Y:S01]  /*2a290*/  IMAD.WIDE.U32 R22, R52, R102, RZ ;  /* 0x0000006634167225 */ /* 0x000fe200078e00ff */
[----:B------:R-:W-:-:S05]  /*2a2a0*/  IADD3 R27, P0, PT, R2, R118, RZ ;  /* 0x00000076021b7210 */ /* 0x000fca0007f1e0ff */
[----:B------:R-:W-:Y:S01]  /*2a2b0*/  IMAD.X R34, R127, 0x1, R120, P0 ;  /* 0x000000017f227824 */ /* 0x000fe200000e0678 */
[----:B------:R-:W-:Y:S01]  /*2a2c0*/  ISETP.GE.U32.AND P0, PT, R27, R2, PT ;  /* 0x000000021b00720c */ /* 0x000fe20003f06070 */
[----:B------:R-:W-:Y:S01]  /*2a2d0*/  IMAD R2, R123, R84, RZ ;  /* 0x000000547b027224 */ /* 0x000fe200078e02ff */
[----:B------:R-:W-:Y:S02]  /*2a2e0*/  LOP3.LUT R123, RZ, R123, RZ, 0x33, !PT ;  /* 0x0000007bff7b7212 */ /* 0x000fe400078e33ff */
[----:B------:R-:W-:-:S04]  /*2a2f0*/  ISETP.GE.U32.AND.EX P0, PT, R34, R127, PT, P0 ;  /* 0x0000007f2200720c */ /* 0x000fc80003f06100 */
[----:B------:R-:W-:Y:S01]  /*2a300*/  SEL R29, RZ, 0x1, P0 ;  /* 0x00000001ff1d7807 */ /* 0x000fe20000000000 */
[----:B------:R-:W-:-:S03]  /*2a310*/  IMAD.WIDE.U32 R12, P0, R52, R119, R12 ;  /* 0x00000077340c7225 */ /* 0x000fc6000780000c */
[----:B------:R-:W-:-:S10]  /*2a320*/  IADD3 R121, P2, PT, R23, R12, RZ ;  /* 0x0000000c17797210 */ /* 0x000fd40007f5e0ff */
[----:B------:R-:W-:Y:S02]  /*2a330*/  @P0 LOP3.LUT R26, R26, 0x1, RZ, 0xfc, !PT ;  /* 0x000000011a1a0812 */ /* 0x000fe400078efcff */
[----:B------:R-:W-:-:S04]  /*2a340*/  IADD3 R108, P0, P1, R22, R14, R29 ;  /* 0x0000000e166c7210 */ /* 0x000fc8000791e01d */
        /* <DEDUP_REMOVED lines=37> */
[----:B------:R-:W-:-:S05]  /*2a5a0*/  IADD3 R30, P5, PT, R109, R30, RZ ;  /* 0x0000001e6d1e7210 */ /* 0x000fca0007fbe0ff */
[----:B------:R-:W-:Y:S01]  /*2a5b0*/  IMAD.X R95, R20, 0x1, R95, P5 ;  /* 0x00000001145f7824 */ /* 0x000fe200028e065f */
[----:B------:R-:W-:-:S04]  /*2a5c0*/  ISETP.GE.U32.AND P5, PT, R30, R109, PT ;  /* 0x0000006d1e00720c */ /* 0x000fc80003fa6070 */
[----:B------:R-:W-:Y:S01]  /*2a5d0*/  ISETP.GE.U32.AND.EX P5, PT, R95, R20, PT, P5 ;  /* 0x000000145f00720c */ /* 0x000fe20003fa6150 */
[----:B------:R-:W-:-:S03]  /*2a5e0*/  IMAD.WIDE.U32 R20, R31, R92, RZ ;  /* 0x0000005c1f147225 */ /* 0x000fc600078e00ff */
[----:B------:R-:W-:-:S04]  /*2a5f0*/  SEL R17, RZ, 0x1, P5 ;  /* 0x00000001ff117807 */ /* 0x000fc80002800000 */
[----:B------:R-:W-:Y:S01]  /*2a600*/  IADD3 R110, P5, PT, R17, R22, RZ ;  /* 0x00000016116e7210 */ /* 0x000fe20007fbe0ff */
[----:B------:R-:W-:-:S04]  /*2a610*/  IMAD.MOV.U32 R22, RZ, RZ, R19 ;  /* 0x000000ffff167224 */ /* 0x000fc800078e0013 */
[----:B------:R-:W-:Y:S01]  /*2a620*/  IMAD.X R109, RZ, RZ, R23, P5 ;  /* 0x000000ffff6d7224 */ /* 0x000fe200028e0617 */
[----:B------:R-:W-:Y:S01]  /*2a630*/  IADD3 R111, P5, PT, R18, R30, RZ ;  /* 0x0000001e126f7210 */ /* 0x000fe20007fbe0ff */
[----:B------:R-:W-:Y:S02]  /*2a640*/  IMAD.X R23, RZ, RZ, RZ, P3 ;  /* 0x000000ffff177224 */ /* 0x000fe400018e06ff */
[----:B------:R-:W-:-:S04]  /*2a650*/  IMAD.WIDE.U32 R20, P3, R16, R93, R20 ;  /* 0x0000005d10147225 */ /* 0x000fc80007860014 */
[----:B------:R-:W-:Y:S01]  /*2a660*/  IMAD.X R95, R94, 0x1, R95, P5 ;  /* 0x000000015e5f7824 */ /* 0x000fe200028e065f */
[----:B------:R-:W-:Y:S01]  /*2a670*/  ISETP.GE.U32.AND P5, PT, R111, R18, PT ;  /* 0x000000126f00720c */ /* 0x000fe20003fa6070 */
[----:B------:R-:W-:-:S03]  /*2a680*/  IMAD.WIDE.U32 R16, R16, R92, RZ ;  /* 0x0000005c10107225 */ /* 0x000fc600078e00ff */
[----:B------:R-:W-:Y:S01]  /*2a690*/  ISETP.GE.U32.AND.EX P5, PT, R95, R94, PT, P5 ;  /* 0x0000005e5f00720c */ /* 0x000fe20003fa6150 */
[----:B------:R-:W-:-:S03]  /*2a6a0*/  IMAD.WIDE.U32.X R18, R31, R91, R22, P4 ;  /* 0x0000005b1f127225 */ /* 0x000fc600020e0416 */
[----:B------:R-:W-:Y:S01]  /*2a6b0*/  SEL R29, RZ, 0x1, P5 ;  /* 0x00000001ff1d7807 */ /* 0x000fe20002800000 */
[----:B------:R-:W-:Y:S01]  /*2a6c0*/  IMAD.X R23, RZ, RZ, RZ, P3 ;  /* 0x000000ffff177224 */ /* 0x000fe200018e06ff */
[----:B------:R-:W-:Y:S01]  /*2a6d0*/  IADD3 R115, P5, PT, R17, R20, RZ ;  /* 0x0000001411737210 */ /* 0x000fe20007fbe0ff */
[----:B------:R-:W-:Y:S01]  /*2a6e0*/  IMAD.X R17, RZ, RZ, RZ, P1 ;  /* 0x000000ffff117224 */ /* 0x000fe200008e06ff */
[----:B------:R-:W-:Y:S01]  /*2a6f0*/  IADD3 R94, P3, P4, R16, R18, R29 ;  /* 0x00000012105e7210 */ /* 0x000fe20007c7e01d */
[----:B------:R-:W-:Y:S01]  /*2a700*/  IMAD.X R29, RZ, RZ, RZ, P6 ;  /* 0x000000ffff1d7224 */ /* 0x000fe200030e06ff */
[----:B------:R-:W-:Y:S01]  /*2a710*/  IADD3 R111, P6, PT, R114, R111, RZ ;  /* 0x0000006f726f7210 */ /* 0x000fe20007fde0ff */
[----:B------:R-:W-:Y:S02]  /*2a720*/  IMAD.MOV.U32 R16, RZ, RZ, R15 ;  /* 0x000000ffff107224 */ /* 0x000fe400078e000f */
[----:B------:R-:W-:Y:S01]  /*2a730*/  IMAD.MOV.U32 R22, RZ, RZ, R21 ;  /* 0x000000ffff167224 */ /* 0x000fe200078e0015 */
[----:B------:R-:W-:Y:S01]  /*2a740*/  ISETP.GE.U32.AND P1, PT, R111, R114, PT ;  /* 0x000000726f00720c */ /* 0x000fe20003f26070 */
[----:B------:R-:W-:Y:S01]  /*2a750*/  IMAD.X R123, R14, 0x1, R95, P6 ;  /* 0x000000010e7b7824 */ /* 0x000fe200030e065f */
[----:B------:R-:W-:Y:S01]  /*2a760*/  IADD3.X R95, PT, PT, R115, R19, RZ, P3, P4 ;  /* 0x00000013735f7210 */ /* 0x000fe20001fe84ff */
[----:B------:R-:W-:Y:S01]  /*2a770*/  IMAD.WIDE.U32.X R16, R2, R89, R16, P0 ;  /* 0x0000005902107225 */ /* 0x000fe200000e0410 */
[----:B------:R-:W-:-:S02]  /*2a780*/  ISETP.NE.U32.AND P0, PT, R110, RZ, PT ;  /* 0x000000ff6e00720c */ /* 0x000fc40003f05070 */
[----:B------:R-:W-:Y:S01]  /*2a790*/  ISETP.GE.U32.AND.EX P4, PT, R123, R14, PT, P1 ;  /* 0x0000000e7b00720c */ /* 0x000fe20003f86110 */
[----:B------:R-:W-:Y:S01]  /*2a7a0*/  IMAD.WIDE.U32.X R22, R31, R93, R22, P5 ;  /* 0x0000005d1f167225 */ /* 0x000fe200028e0416 */
[----:B------:R-:W-:Y:S02]  /*2a7b0*/  ISETP.GE.U32.AND P5, PT, R3, R108, PT ;  /* 0x0000006c0300720c */ /* 0x000fe40003fa6070 */
[----:B------:R-:W-:Y:S01]  /*2a7c0*/  ISETP.NE.AND.EX P0, PT, R109, RZ, PT, P0 ;  /* 0x000000ff6d00720c */ /* 0x000fe20003f05300 */
[-C--:B------:R-:W-:Y:S01]  /*2a7d0*/  IMAD.WIDE.U32 R20, R2, R90.reuse, RZ ;  /* 0x0000005a02147225 */ /* 0x080fe200078e00ff */
[----:B------:R-:W-:Y:S02]  /*2a7e0*/  ISETP.GE.U32.AND.EX P3, PT, R12, R121, PT, P5 ;  /* 0x000000790c00720c */ /* 0x000fe40003f66150 */
[----:B------:R-:W-:Y:S01]  /*2a7f0*/  SEL R13, RZ, 0x1, P4 ;  /* 0x00000001ff0d7807 */ /* 0x000fe20002000000 */
[----:B------:R-:W-:-:S04]  /*2a800*/  IMAD.WIDE.U32 R18, R32, R90, RZ ;  /* 0x0000005a20127225 */ /* 0x000fc800078e00ff */
[----:B------:R-:W-:Y:S01]  /*2a810*/  IMAD.WIDE.U32.X R14, R54, R119, R28, P2 ;  /* 0x00000077360e7225 */ /* 0x000fe200010e041c */
[----:B------:R-:W-:Y:S02]  /*2a820*/  SEL R29, RZ, 0x1, P3 ;  /* 0x00000001ff1d7807 */ /* 0x000fe40001800000 */
[----:B------:R-:W-:Y:S01]  /*2a830*/  IADD3 R28, P2, P3, R18, R16, R13 ;  /* 0x00000010121c7210 */ /* 0x000fe20007b5e00d */
[----:B------:R-:W-:Y:S01]  /*2a840*/  IMAD.WIDE.U32 R20, P1, R32, R91, R20 ;  /* 0x0000005b20147225 */ /* 0x000fe20007820014 */
[----:B------:R-:W-:-:S03]  /*2a850*/  IADD3 R13, P5, PT, R29, R14, RZ ;  /* 0x0000000e1d0d7210 */ /* 0x000fc60007fbe0ff */
[----:B------:R-:W-:Y:S01]  /*2a860*/  IMAD R30, R123, R84, RZ ;  /* 0x000000547b1e7224 */ /* 0x000fe200078e02ff */
[----:B------:R-:W-:Y:S01]  /*2a870*/  IADD3 R115, P4, PT, R19, R20, RZ ;  /* 0x0000001413737210 */ /* 0x000fe20007f9e0ff */
[----:B------:R-:W-:Y:S02]  /*2a880*/  IMAD.X R14, RZ, RZ, R15, P5 ;  /* 0x000000ffff0e7224 */ /* 0x000fe400028e060f */
[C---:B------:R-:W-:Y:S02]  /*2a890*/  IMAD R19, R111.reuse, R85, R30 ;  /* 0x000000556f137224 */ /* 0x040fe400078e021e */
        /* <DEDUP_REMOVED lines=27> */
.L_x_488:
[----:B------:R-:W-:Y:S05]  /*2aa50*/  BSYNC.RECONVERGENT B1 ;  /* 0x0000000000017941 */ /* 0x000fea0003800200 */
.L_x_487:
[----:B------:R-:W-:Y:S01]  /*2aa60*/  IMAD.WIDE.U32 R18, R15, R86, RZ ;  /* 0x000000560f127225 */ /* 0x000fe200078e00ff */
        /* <DEDUP_REMOVED lines=13> */
[----:B------:R-:W-:Y:S01]  /*2ab40*/  IMAD.WIDE.U32 R28, R2, R92, RZ ;  /* 0x0000005c021c7225 */ /* 0x000fe200078e00ff */
[----:B------:R-:W-:-:S02]  /*2ab50*/  LOP3.LUT R18, RZ, R123, RZ, 0x33, !PT ;  /* 0x0000007bff127212 */ /* 0x000fc400078e33ff */
[----:B------:R-:W-:Y:S01]  /*2ab60*/  LOP3.LUT R26, R26, 0xfffffffb, RZ, 0xc0, !PT ;  /* 0xfffffffb1a1a7812 */ /* 0x000fe200078ec0ff */
[----:B------:R-:W-:Y:S01]  /*2ab70*/  IMAD.X R108, R20, 0x1, R24, P6 ;  /* 0x00000001146c7824 */ /* 0x000fe200030e0618 */
[----:B------:R-:W-:Y:S01]  /*2ab80*/  ISETP.GE.U32.AND.EX P5, PT, R24, R95, PT, P5 ;  /* 0x0000005f1800720c */ /* 0x000fe20003fa6150 */
[----:B------:R-:W-:Y:S01]  /*2ab90*/  IMAD.WIDE.U32 R28, P6, R32, R93, R28 ;  /* 0x0000005d201c7225 */ /* 0x000fe200078c001c */
[----:B------:R-:W-:Y:S02]  /*2aba0*/  ISETP.GT.U32.AND.EX P3, PT, R25, R18, PT, P3 ;  /* 0x000000121900720c */ /* 0x000fe40003f64130 */
[----:B------:R-:W-:Y:S01]  /*2abb0*/  ISETP.GE.U32.AND.EX P1, PT, R108, R20, PT, P1 ;  /* 0x000000146c00720c */ /* 0x000fe20003f26110 */
[----:B------:R-:W-:Y:S02]  /*2abc0*/  IMAD.MOV.U32 R16, RZ, RZ, R21 ;  /* 0x000000ffff107224 */ /* 0x000fe400078e0015 */
[----:B------:R-:W-:Y:S01]  /*2abd0*/  IMAD.WIDE.U32 R32, R32, R92, RZ ;  /* 0x0000005c20207225 */ /* 0x000fe200078e00ff */
[----:B------:R-:W-:-:S03]  /*2abe0*/  SEL R95, RZ, 0x1, P1 ;  /* 0x00000001ff5f7807 */ /* 0x000fc60000800000 */
[----:B------:R-:W-:Y:S01]  /*2abf0*/  IMAD.WIDE.U32.X R16, R2, R91, R16, P4 ;  /* 0x0000005b02107225 */ /* 0x000fe200020e0410 */
[----:B------:R-:W-:Y:S02]  /*2ac00*/  IADD3 R111, P4, PT, R33, R28, RZ ;  /* 0x0000001c216f7210 */ /* 0x000fe40007f9e0ff */
[----:B------:R-:W-:Y:S01]  /*2ac10*/  @P6 LOP3.LUT R26, R26, 0x4, RZ, 0xfc, !PT ;  /* 0x000000041a1a6812 */ /* 0x000fe200078efcff */
[----:B------:R-:W-:Y:S01]  /*2ac20*/  IMAD.X R25, RZ, RZ, RZ, P2 ;  /* 0x000000ffff197224 */ /* 0x000fe200010e06ff */
[----:B------:R-:W-:Y:S01]  /*2ac30*/  IADD3 R16, P1, P2, R32, R16, R95 ;  /* 0x0000001020107210 */ /* 0x000fe20007a3e05f */
[-C--:B------:R-:W-:Y:S01]  /*2ac40*/  IMAD.WIDE.U32 R20, R15, R88.reuse, RZ ;  /* 0x000000580f147225 */ /* 0x080fe200078e00ff */
[----:B------:R-:W-:Y:S02]  /*2ac50*/  LOP3.LUT R26, R26, 0xfffffffd, RZ, 0xc0, !PT ;  /* 0xfffffffd1a1a7812 */ /* 0x000fe400078ec0ff */
[----:B------:R-:W-:Y:S01]  /*2ac60*/  SEL R33, RZ, 0x1, !P3 ;  /* 0x00000001ff217807 */ /* 0x000fe20005800000 */
[----:B------:R-:W-:Y:S01]  /*2ac70*/  IMAD.MOV.U32 R24, RZ, RZ, R19 ;  /* 0x000000ffff187224 */ /* 0x000fe200078e0013 */
[----:B------:R-:W-:Y:S01]  /*2ac80*/  SEL R95, RZ, 0x1, P5 ;  /* 0x00000001ff5f7807 */ /* 0x000fe20002800000 */
[----:B------:R-:W-:Y:S01]  /*2ac90*/  IMAD.WIDE.U32 R18, R30, R88, RZ ;  /* 0x000000581e127225 */ /* 0x000fe200078e00ff */
[----:B------:R-:W-:-:S02]  /*2aca0*/  IADD3.X R17, PT, PT, R111, R17, RZ, P1, P2 ;  /* 0x000000116f117210 */ /* 0x000fc40000fe44ff */
[----:B------:R-:W-:Y:S01]  /*2acb0*/  @P4 LOP3.LUT R26, R26, 0x2, RZ, 0xfc, !PT ;  /* 0x000000021a1a4812 */ /* 0x000fe200078efcff */
[----:B------:R-:W-:-:S04]  /*2acc0*/  IMAD.WIDE.U32.X R24, R15, R87, R24, P0 ;  /* 0x000000570f187225 */ /* 0x000fc800000e0418 */
[----:B------:R-:W-:Y:S01]  /*2acd0*/  IMAD.WIDE.U32 R20, P0, R30, R89, R20 ;  /* 0x000000591e147225 */ /* 0x000fe20007800014 */
[----:B------:R-:W-:Y:S02]  /*2ace0*/  IADD3 R18, P2, P4, R18, R24, R33 ;  /* 0x0000001812127210 */ /* 0x000fe40007c5e021 */
[----:B------:R-:W-:Y:S01]  /*2acf0*/  IADD3 R24, P1, PT, R95, R22, RZ ;  /* 0x000000165f187210 */ /* 0x000fe20007f3e0ff */
[----:B------:R-:W-:Y:S01]  /*2ad00*/  IMAD.WIDE.U32 R94, R15, R90, RZ ;  /* 0x0000005a0f5e7225 */ /* 0x000fe200078e00ff */
[----:B------:R-:W-:-:S03]  /*2ad10*/  IADD3 R19, P3, PT, R19, R20, RZ ;  /* 0x0000001413137210 */ /* 0x000fc60007f7e0ff */
[----:B------:R-:W-:Y:S01]  /*2ad20*/  IMAD.X R33, RZ, RZ, R23, P1 ;  /* 0x000000ffff217224 */ /* 0x000fe200008e0617 */
[----:B------:R-:W-:Y:S01]  /*2ad30*/  IADD3.X R25, PT, PT, R19, R25, RZ, P2, P4 ;  /* 0x0000001913197210 */ /* 0x000fe200017e84ff */
[----:B------:R-:W-:Y:S01]  /*2ad40*/  IMAD.X R23, RZ, RZ, RZ, P0 ;  /* 0x000000ffff177224 */ /* 0x000fe200000e06ff */
[----:B------:R-:W-:Y:S01]  /*2ad50*/  ISETP.NE.U32.AND P2, PT, R24, RZ, PT ;  /* 0x000000ff1800720c */ /* 0x000fe20003f45070 */
[----:B------:R-:W-:Y:S01]  /*2ad60*/  IMAD.MOV.U32 R22, RZ, RZ, R21 ;  /* 0x000000ffff167224 */ /* 0x000fe200078e0015 */
[----:B------:R-:W-:Y:S01]  /*2ad70*/  IADD3 R19, P4, PT, R18, R109, RZ ;  /* 0x0000006d12137210 */ /* 0x000fe20007f9e0ff */
[----:B------:R-:W-:Y:S01]  /*2ad80*/  IMAD.WIDE.U32 R20, R30, R90, RZ ;  /* 0x0000005a1e147225 */ /* 0x000fe200078e00ff */
[----:B------:R-:W-:Y:S02]  /*2ad90*/  ISETP.NE.AND.EX P0, PT, R33, RZ, PT, P2 ;  /* 0x000000ff2100720c */ /* 0x000fe40003f05320 */
[----:B------:R-:W-:Y:S01]  /*2ada0*/  ISETP.GE.U32.AND P1, PT, R19, R18, PT ;  /* 0x000000121300720c */ /* 0x000fe20003f26070 */
[----:B------:R-:W-:-:S02]  /*2adb0*/  IMAD.X R18, R25, 0x1, R108, P4 ;  /* 0x0000000119127824 */ /* 0x000fc400020e066c */
[----:B------:R-:W-:-:S03]  /*2adc0*/  IMAD.WIDE.U32 R94, P2, R30, R91, R94 ;  /* 0x0000005b1e5e7225 */ /* 0x000fc6000784005e */
[----:B------:R-:W-:Y:S01]  /*2add0*/  ISETP.GE.U32.AND.EX P1, PT, R18, R25, PT, P1 ;  /* 0x000000191200720c */ /* 0x000fe20003f26110 */
[----:B------:R-:W-:-:S03]  /*2ade0*/  IMAD.WIDE.U32.X R22, R15, R89, R22, P3 ;  /* 0x000000590f167225 */ /* 0x000fc600018e0416 */
        /* <DEDUP_REMOVED lines=15> */
.L_x_490:
[----:B------:R-:W-:Y:S05]  /*2aee0*/  BSYNC.RECONVERGENT B1 ;  /* 0x0000000000017941 */ /* 0x000fea0003800200 */
.L_x_489:
[----:B------:R-:W-:Y:S01]  /*2aef0*/  IADD3 R31, P1, PT, R21, R94, RZ ;  /* 0x0000005e151f7210 */ /* 0x000fe20007f3e0ff */
[----:B------:R-:W-:Y:S01]  /*2af00*/  IMAD.X R33, RZ, RZ, RZ, P2 ;  /* 0x000000ffff217224 */ /* 0x000fe200010e06ff */
[----:B------:R-:W-:Y:S01]  /*2af10*/  IADD3 R24, P3, P4, R20, R22, R25 ;  /* 0x0000001614187210 */ /* 0x000fe20007c7e019 */
[----:B------:R-:W-:Y:S01]  /*2af20*/  IMAD.MOV.U32 R32, RZ, RZ, R95 ;  /* 0x000000ffff207224 */ /* 0x000fe200078e005f */
[----:B------:R-:W-:Y:S01]  /*2af30*/  IADD3 R21, P0, PT, R27, R16, RZ ;  /* 0x000000101b157210 */ /* 0x000fe20007f1e0ff */
[----:B------:R-:W-:Y:S01]  /*2af40*/  IMAD.WIDE.U32 R110, R44, R116, RZ ;  /* 0x000000742c6e7225 */ /* 0x000fe200078e00ff */
[----:B------:R-:W-:Y:S01]  /*2af50*/  IADD3.X R27, PT, PT, R31, R23, RZ, P3, P4 ;  /* 0x000000171f1b7210 */ /* 0x000fe20001fe84ff */
[----:B------:R-:W-:Y:S01]  /*2af60*/  BSSY.RECONVERGENT B1, `(.L_x_491) ;  /* 0x000015a000017945 */ /* 0x000fe20003800200 */
[----:B------:R-:W-:Y:S01]  /*2af70*/  IADD3 R20, P3, PT, R24, R21, RZ ;  /* 0x0000001518147210 */ /* 0x000fe20007f7e0ff */
[----:B------:R-:W-:Y:S01]  /*2af80*/  IMAD.X R22, R34, 0x1, R17, P0 ;  /* 0x0000000122167824 */ /* 0x000fe200000e0611 */
[----:B------:R-:W-:Y:S01]  /*2af90*/  LOP3.LUT R26, R26, 0xffffffdf, RZ, 0xc0, !PT ;  /* 0xffffffdf1a1a7812 */ /* 0x000fe200078ec0ff */
[----:B------:R-:W-:Y:S01]  /*2afa0*/  IMAD.WIDE.U32.X R32, R15, R91, R32, P1 ;  /* 0x0000005b0f207225 */ /* 0x000fe200008e0420 */
[----:B------:R-:W-:-:S03]  /*2afb0*/  ISETP.GE.U32.AND P0, PT, R20, R24, PT ;  /* 0x000000181400720c */ /* 0x000fc60003f06070 */
[----:B------:R-:W-:-:S04]  /*2afc0*/  IMAD.WIDE.U32 R24, R15, R92, RZ ;  /* 0x0000005c0f187225 */ /* 0x000fc800078e00ff */
[----:B------:R-:W-:Y:S02]  /*2afd0*/  IMAD.X R23, R27, 0x1, R22, P3 ;  /* 0x000000011b177824 */ /* 0x000fe400018e0616 */
[----:B------:R-:W-:-:S03]  /*2afe0*/  IMAD.WIDE.U32 R24, P2, R30, R93, R24 ;  /* 0x0000005d1e187225 */ /* 0x000fc60007840018 */
[----:B------:R-:W-:Y:S01]  /*2aff0*/  ISETP.GE.U32.AND.EX P0, PT, R23, R27, PT, P0 ;  /* 0x0000001b1700720c */ /* 0x000fe20003f06100 */
[----:B------:R-:W-:-:S03]  /*2b000*/  IMAD.WIDE.U32 R30, R30, R92, RZ ;  /* 0x0000005c1e1e7225 */ /* 0x000fc600078e00ff */
[----:B------:R-:W-:Y:S01]  /*2b010*/  SEL R27, RZ, 0x1, P0 ;  /* 0x00000001ff1b7807 */ /* 0x000fe20000000000 */
[----:B------:R-:W-:Y:S01]  /*2b020*/  IMAD.WIDE.U32 R114, R45, R116, RZ ;  /* 0x000000742d727225 */ /* 0x000fe200078e00ff */
[----:B------:R-:W-:Y:S02]  /*2b030*/  IADD3 R95, P3, PT, R31, R24, RZ ;  /* 0x000000181f5f7210 */ /* 0x000fe40007f7e0ff */
[----:B------:R-:W-:Y:S01]  /*2b040*/  IADD3 R34, P0, P1, R30, R32, R27 ;  /* 0x000000201e227210 */ /* 0x000fe2000791e01b */
[----:B------:R-:W-:Y:S01]  /*2b050*/  IMAD.WIDE.U32 R30, R43, R116, RZ ;  /* 0x000000742b1e7225 */ /* 0x000fe200078e00ff */
[----:B------:R-:W-:Y:S02]  /*2b060*/  @P2 LOP3.LUT R26, R26, 0x20, RZ, 0xfc, !PT ;  /* 0x000000201a1a2812 */ /* 0x000fe400078efcff */
[----:B------:R-:W-:Y:S01]  /*2b070*/  IADD3.X R27, PT, PT, R95, R33, RZ, P0, P1 ;  /* 0x000000215f1b7210 */ /* 0x000fe200007e24ff */
[----:B------:R-:W-:Y:S01]  /*2b080*/  IMAD.WIDE.U32 R110, P2, R97, R43, R110 ;  /* 0x0000002b616e7225 */ /* 0x000fe2000784006e */
[----:B------:R-:W-:-:S03]  /*2b090*/  LOP3.LUT R26, R26, 0xffffffef, RZ, 0xc0, !PT ;  /* 0xffffffef1a1a7812 */ /* 0x000fc600078ec0ff */
[----:B------:R-:W-:Y:S01]  /*2b0a0*/  IMAD.WIDE.U32 R94, R46, R116, RZ ;  /* 0x000000742e5e7225 */ /* 0x000fe200078e00ff */
[----:B------:R-:W-:Y:S02]  /*2b0b0*/  IADD3 R31, P0, PT, R31, R110, RZ ;  /* 0x0000006e1f1f7210 */ /* 0x000fe40007f1e0ff */
[----:B------:R-:W-:Y:S01]  /*2b0c0*/  @P3 LOP3.LUT R26, R26, 0x10, RZ, 0xfc, !PT ;  /* 0x000000101a1a3812 */ /* 0x000fe200078efcff */
[----:B------:R-:W-:-:S03]  /*2b0d0*/  IMAD.WIDE.U32 R32, R44, R105, RZ ;  /* 0x000000692c207225 */ /* 0x000fc600078e00ff */
[----:B------:R-:W-:Y:S01]  /*2b0e0*/  LOP3.LUT R26, R26, 0xfffffffe, RZ, 0xc0, !PT ;  /* 0xfffffffe1a1a7812 */ /* 0x000fe200078ec0ff */
[----:B------:R-:W-:Y:S02]  /*2b0f0*/  IMAD.X R109, RZ, RZ, RZ, P2 ;  /* 0x000000ffff6d7224 */ /* 0x000fe400010e06ff */
[----:B------:R-:W-:Y:S02]  /*2b100*/  IMAD.MOV.U32 R108, RZ, RZ, R111 ;  /* 0x000000ffff6c7224 */ /* 0x000fe400078e006f */
[----:B------:R-:W-:-:S04]  /*2b110*/  IMAD.WIDE.U32 R94, P2, R97, R45, R94 ;  /* 0x0000002d615e7225 */ /* 0x000fc8000784005e */
[----:B------:R-:W-:Y:S01]  /*2b120*/  IMAD.WIDE.U32 R32, P1, R55, R43, R32 ;  /* 0x0000002b37207225 */ /* 0x000fe20007820020 */
[----:B------:R-:W-:-:S03]  /*2b130*/  IADD3 R121, P3, PT, R115, R94, RZ ;  /* 0x0000005e73797210 */ /* 0x000fc60007f7e0ff */
[----:B------:R-:W-:-:S04]  /*2b140*/  IMAD.WIDE.U32.X R108, R97, R44, R108, P0 ;  /* 0x0000002c616c7225 */ /* 0x000fc800000e046c */
        /* <DEDUP_REMOVED lines=24> */
[----:B------:R-:W-:Y:S02]  /*2b2d0*/  IMAD.MOV.U32 R108, RZ, RZ, R95 ;  /* 0x000000ffff6c7224 */ /* 0x000fe400078e005f */
[----:B------:R-:W-:Y:S01]  /*2b2e0*/  IMAD.WIDE.U32 R110, R45, R57, RZ ;  /* 0x000000392d6e7225 */ /* 0x000fe200078e00ff */
[----:B------:R-:W-:-:S03]  /*2b2f0*/  IADD3.X R114, PT, PT, R125, R114, R109, P4, P5 ;  /* 0x000000727d727210 */ /* 0x000fc600027ea46d */
        /* <DEDUP_REMOVED lines=19> */
[----:B------:R-:W-:Y:S01]  /*2b430*/  IMAD.X R109, RZ, RZ, RZ, P0 ;  /* 0x000000ffff6d7224 */ /* 0x000fe200000e06ff */
[----:B------:R-:W-:Y:S01]  /*2b440*/  ISETP.GE.U32.AND P0, PT, R123, R125, PT ;  /* 0x0000007d7b00720c */ /* 0x000fe20003f06070 */
[----:B------:R-:W-:Y:S01]  /*2b450*/  IMAD.MOV.U32 R108, RZ, RZ, R33 ;  /* 0x000000ffff6c7224 */ /* 0x000fe200078e0021 */
[----:B------:R-:W-:Y:S01]  /*2b460*/  IADD3.X R122, PT, PT, R127, R122, R95, P4, P5 ;  /* 0x0000007a7f7a7210 */ /* 0x000fe200027ea45f */
[----:B------:R-:W-:Y:S02]  /*2b470*/  IMAD.X R95, RZ, RZ, RZ, P3 ;  /* 0x000000ffff5f7224 */ /* 0x000fe400018e06ff */
[----:B------:R-:W-:Y:S01]  /*2b480*/  IMAD.WIDE.U32.X R32, R119, R44, R108, P1 ;  /* 0x0000002c77207225 */ /* 0x000fe200008e046c */
[----:B------:R-:W-:-:S03]  /*2b490*/  ISETP.GE.U32.AND.EX P0, PT, R122, R127, PT, P0 ;  /* 0x0000007f7a00720c */ /* 0x000fc60003f06100 */
[----:B------:R-:W-:Y:S01]  /*2b4a0*/  IMAD.WIDE.U32 R108, R46, R102, RZ ;  /* 0x000000662e6c7225 */ /* 0x000fe200078e00ff */
[----:B------:R-:W-:-:S03]  /*2b4b0*/  SEL R125, RZ, 0x1, P0 ;  /* 0x00000001ff7d7807 */ /* 0x000fc60000000000 */
        /* <DEDUP_REMOVED lines=9> */
[----:B------:R-:W-:Y:S01]  /*2b550*/  IMAD.WIDE.U32.X R110, R119, R46, R110, P1 ;  /* 0x0000002e776e7225 */ /* 0x000fe200008e046e */
[----:B------:R-:W-:-:S03]  /*2b560*/  IADD3 R120, P0, PT, R125, R32, RZ ;  /* 0x000000207d787210 */ /* 0x000fc60007f1e0ff */
[----:B------:R-:W-:-:S04]  /*2b570*/  IMAD.WIDE.U32 R44, P1, R97, R106, R44 ;  /* 0x0000006a612c7225 */ /* 0x000fc8000782002c */
[----:B------:R-:W-:Y:S02]  /*2b580*/  IMAD.X R124, R127, 0x1, R33, P0 ;  /* 0x000000017f7c7824 */ /* 0x000fe400000e0621 */
[----:B------:R-:W-:-:S04]  /*2b590*/  IMAD.WIDE.U32 R32, R106, R116, RZ ;  /* 0x000000746a207225 */ /* 0x000fc800078e00ff */
[----:B------:R-:W-:Y:S01]  /*2b5a0*/  IMAD.X R95, RZ, RZ, RZ, P1 ;  /* 0x000000ffff5f7224 */ /* 0x000fe200008e06ff */
[----:B------:R-:W-:Y:S01]  /*2b5b0*/  IADD3 R43, P1, PT, R121, R32, RZ ;  /* 0x00000020792b7210 */ /* 0x000fe20007f3e0ff */
[----:B------:R-:W-:Y:S01]  /*2b5c0*/  IMAD.MOV.U32 R94, RZ, RZ, R45 ;  /* 0x000000ffff5e7224 */ /* 0x000fe200078e002d */
[----:B------:R-:W-:Y:S02]  /*2b5d0*/  IADD3 R45, P2, PT, R33, R44, RZ ;  /* 0x0000002c212d7210 */ /* 0x000fe40007f5e0ff */
        /* <DEDUP_REMOVED lines=39> */
[----:B------:R-:W-:-:S03]  /*2b850*/  IMAD.WIDE.U32 R94, R113, R116, RZ ;  /* 0x00000074715e7225 */ /* 0x000fc600078e00ff */
[----:B------:R-:W-:Y:S01]  /*2b860*/  IADD3.X R123, PT, PT, R123, R45, RZ, P0, P3 ;  /* 0x0000002d7b7b7210 */ /* 0x000fe200007e64ff */
[----:B------:R-:W-:Y:S01]  /*2b870*/  IMAD.MOV.U32 R126, RZ, RZ, R33 ;  /* 0x000000ffff7e7224 */ /* 0x000fe200078e0021 */
[----:B------:R-:W-:-:S04]  /*2b880*/  ISETP.GE.U32.AND P0, PT, R120, R125, PT ;  /* 0x0000007d7800720c */ /* 0x000fc80003f06070 */
[----:B------:R-:W-:Y:S01]  /*2b890*/  ISETP.GE.U32.AND.EX P0, PT, R124, R127, PT, P0 ;  /* 0x0000007f7c00720c */ /* 0x000fe20003f06100 */
[----:B------:R-:W-:-:S03]  /*2b8a0*/  IMAD.X R127, RZ, RZ, RZ, P1 ;  /* 0x000000ffff7f7224 */ /* 0x000fc600008e06ff */
[----:B------:R-:W-:Y:S01]  /*2b8b0*/  SEL R32, RZ, 0x1, P0 ;  /* 0x00000001ff207807 */ /* 0x000fe20000000000 */
[----:B------:R-:W-:-:S03]  /*2b8c0*/  IMAD.WIDE.U32.X R126, R119, R107, R126, P2 ;  /* 0x0000006b777e7225 */ /* 0x000fc600010e047e */
[----:B------:R-:W-:-:S04]  /*2b8d0*/  IADD3 R32, P0, P3, R121, R110, R32 ;  /* 0x0000006e79207210 */ /* 0x000fc80007b1e020 */
[----:B------:R-:W-:Y:S01]  /*2b8e0*/  IADD3.X R106, PT, PT, R123, R111, RZ, P0, P3 ;  /* 0x0000006f7b6a7210 */ /* 0x000fe200007e64ff */
        /* <DEDUP_REMOVED lines=70> */
[----:B------:R-:W-:-:S03]  /*2bd50*/  IMAD.WIDE.U32.X R108, R133, R89, R108, P4 ;  /* 0x00000059856c7225 */ /* 0x000fc600020e046c */
[----:B------:R-:W-:Y:S01]  /*2bd60*/  LOP3.LUT R33, RZ, R135, RZ, 0x33, !PT ;  /* 0x00000087ff217212 */ /* 0x000fe200078e33ff */
        /* <DEDUP_REMOVED lines=28> */
[----:B------:R-:W-:Y:S02]  /*2bf30*/  IMAD R31, R135, R85, R30 ;  /* 0x00000055871f7224 */ /* 0x000fe400078e021e */
[----:B------:R-:W-:-:S04]  /*2bf40*/  IMAD.WIDE.U32 R108, R116, R86, RZ ;  /* 0x00000056746c7225 */ /* 0x000fc800078e00ff */
[----:B------:R-:W-:Y:S01]  /*2bf50*/  IMAD.IADD R117, R117, 0x1, R31 ;  /* 0x0000000175757824 */ /* 0x000fe200078e021f */
[----:B------:R-:W-:-:S03]  /*2bf60*/  ISETP.GT.U32.AND P2, PT, R108, R33, PT ;  /* 0x000000216c00720c */ /* 0x000fc60003f44070 */
[----:B------:R-:W-:-:S04]  /*2bf70*/  IMAD.WIDE.U32 R30, R117, R86, RZ ;  /* 0x00000056751e7225 */ /* 0x000fc800078e00ff */
[----:B------:R-:W-:-:S04]  /*2bf80*/  IMAD.WIDE.U32 R30, P1, R116, R87, R30 ;  /* 0x00000057741e7225 */ /* 0x000fc8000782001e */
[----:B------:R-:W-:Y:S02]  /*2bf90*/  IMAD.X R115, RZ, RZ, RZ, P1 ;  /* 0x000000ffff737224 */ /* 0x000fe400008e06ff */
[----:B------:R-:W-:Y:S01]  /*2bfa0*/  IMAD.MOV.U32 R114, RZ, RZ, R31 ;  /* 0x000000ffff727224 */ /* 0x000fe200078e001f */
[----:B------:R-:W-:Y:S01]  /*2bfb0*/  IADD3 R31, P1, PT, R109, R30, RZ ;  /* 0x0000001e6d1f7210 */ /* 0x000fe20007f3e0ff */
[----:B------:R-:W-:-:S03]  /*2bfc0*/  IMAD.WIDE.U32 R108, R117, R88, RZ ;  /* 0x00000058756c7225 */ /* 0x000fc600078e00ff */
[----:B------:R-:W-:Y:S01]  /*2bfd0*/  ISETP.GT.U32.AND.EX P2, PT, R31, R44, PT, P2 ;  /* 0x0000002c1f00720c */ /* 0x000fe20003f44120 */
[----:B------:R-:W-:-:S03]  /*2bfe0*/  IMAD.WIDE.U32.X R114, R117, R87, R114, P1 ;  /* 0x0000005775727225 */ /* 0x000fc600008e0472 */
[----:B------:R-:W-:Y:S01]  /*2bff0*/  SEL R33, RZ, 0x1, !P2 ;  /* 0x00000001ff217807 */ /* 0x000fe20005000000 */
        /* <DEDUP_REMOVED lines=17> */
[----:B------:R-:W-:Y:S02]  /*2c110*/  IADD3 R43, P1, PT, R109, R30, RZ ;  /* 0x0000001e6d2b7210 */ /* 0x000fe40007f3e0ff */
[----:B------:R-:W-:-:S04]  /*2c120*/  IADD3 R108, P5, P6, R108, R110, R33 ;  /* 0x0000006e6c6c7210 */ /* 0x000fc80007ebe021 */
[----:B------:R-:W-:Y:S02]  /*2c130*/  IADD3.X R111, PT, PT, R43, R111, RZ, P5, P6 ;  /* 0x0000006f2b6f7210 */ /* 0x000fe40002fec4ff */
[----:B------:R-:W-:Y:S01]  /*2c140*/  ISETP.GE.U32.AND P5, PT, R32, R121, PT ;  /* 0x000000792000720c */ /* 0x000fe20003fa6070 */
[----:B------:R-:W-:Y:S02]  /*2c150*/  IMAD.MOV.U32 R32, RZ, RZ, R45 ;  /* 0x000000ffff207224 */ /* 0x000fe400078e002d */
[----:B------:R-:W-:Y:S01]  /*2c160*/  IMAD.X R45, RZ, RZ, RZ, P4 ;  /* 0x000000ffff2d7224 */ /* 0x000fe200020e06ff */
[----:B------:R-:W-:Y:S01]  /*2c170*/  ISETP.GE.U32.AND.EX P5, PT, R106, R123, PT, P5 ;  /* 0x0000007b6a00720c */ /* 0x000fe20003fa6150 */
[----:B------:R-:W-:-:S03]  /*2c180*/  IMAD.WIDE.U32.X R44, R133, R93, R44, P3 ;  /* 0x0000005d852c7225 */ /* 0x000fc600018e042c */
[----:B------:R-:W-:-:S04]  /*2c190*/  SEL R30, RZ, 0x1, P5 ;  /* 0x00000001ff1e7807 */ /* 0x000fc80002800000 */
[----:B------:R-:W-:-:S04]  /*2c1a0*/  IADD3 R30, P5, P6, R129, R126, R30 ;  /* 0x0000007e811e7210 */ /* 0x000fc80007ebe01e */
[----:B------:R-:W-:Y:S02]  /*2c1b0*/  IADD3.X R126, PT, PT, R131, R127, RZ, P5, P6 ;  /* 0x0000007f837e7210 */ /* 0x000fe40002fec4ff */
[----:B------:R-:W-:-:S05]  /*2c1c0*/  LOP3.LUT P6, RZ, R26, 0x1, RZ, 0xc0, !PT ;  /* 0x000000011aff7812 */ /* 0x000fca00078cc0ff */
[----:B------:R-:W-:Y:S02]  /*2c1d0*/  IMAD.X R33, RZ, RZ, RZ, P6 ;  /* 0x000000ffff217224 */ /* 0x000fe400030e06ff */
[----:B------:R-:W-:Y:S01]  /*2c1e0*/  IMAD.WIDE.U32.X R32, R119, R113, R32, P0 ;  /* 0x0000007177207225 */ /* 0x000fe200000e0420 */
[----:B------:R-:W-:-:S04]  /*2c1f0*/  ISETP.GE.U32.AND P0, PT, R30, R129, PT ;  /* 0x000000811e00720c */ /* 0x000fc80003f06070 */
[----:B------:R-:W-:-:S04]  /*2c200*/  ISETP.GE.U32.AND.EX P0, PT, R126, R131, PT, P0 ;  /* 0x000000837e00720c */ /* 0x000fc80003f06100 */
[----:B------:R-:W-:Y:S02]  /*2c210*/  SEL R107, RZ, 0x1, P0 ;  /* 0x00000001ff6b7807 */ /* 0x000fe40000000000 */
[----:B------:R-:W-:-:S05]  /*2c220*/  IADD3 R125, P0, PT, R46, R125, RZ ;  /* 0x0000007d2e7d7210 */ /* 0x000fca0007f1e0ff */
[----:B------:R-:W-:Y:S01]  /*2c230*/  IMAD.X R112, R94, 0x1, R97, P0 ;  /* 0x000000015e707824 */ /* 0x000fe200000e0661 */
[----:B------:R-:W-:-:S04]  /*2c240*/  ISETP.GE.U32.AND P0, PT, R125, R46, PT ;  /* 0x0000002e7d00720c */ /* 0x000fc80003f06070 */
[----:B------:R-:W-:Y:S01]  /*2c250*/  ISETP.GE.U32.AND.EX P0, PT, R112, R94, PT, P0 ;  /* 0x0000005e7000720c */ /* 0x000fe20003f06100 */
[----:B------:R-:W-:-:S03]  /*2c260*/  IMAD.MOV.U32 R94, RZ, RZ, R31 ;  /* 0x000000ffff5e7224 */ /* 0x000fc600078e001f */
[----:B------:R-:W-:Y:S01]  /*2c270*/  SEL R43, RZ, 0x1, P0 ;  /* 0x00000001ff2b7807 */ /* 0x000fe20000000000 */
[----:B------:R-:W-:-:S03]  /*2c280*/  IMAD.WIDE.U32.X R94, R117, R91, R94, P1 ;  /* 0x0000005b755e7225 */ /* 0x000fc600008e045e */
        /* <DEDUP_REMOVED lines=39> */
.L_x_492:
[----:B------:R-:W-:Y:S05]  /*2c500*/  BSYNC.RECONVERGENT B1 ;  /* 0x0000000000017941 */ /* 0x000fea0003800200 */
.L_x_491:
[----:B------:R-:W-:Y:S01]  /*2c510*/  IADD3 R45, P1, PT, R45, R32, RZ ;  /* 0x000000202d2d7210 */ /* 0x000fe20007f3e0ff */
[----:B------:R-:W-:Y:S01]  /*2c520*/  IMAD R32, R115, R84, RZ ;  /* 0x0000005473207224 */ /* 0x000fe200078e02ff */
[----:B------:R-:W-:Y:S01]  /*2c530*/  IADD3 R110, P2, P3, R44, R94, R107 ;  /* 0x0000005e2c6e7210 */ /* 0x000fe20007b5e06b */
[C---:B------:R-:W-:Y:S01]  /*2c540*/  IMAD.WIDE.U32 R106, R102.reuse, R84, RZ ;  /* 0x00000054666a7225 */ /* 0x040fe200078e00ff */
[----:B------:R-:W-:Y:S01]  /*2c550*/  LOP3.LUT R111, RZ, R102, RZ, 0x33, !PT ;  /* 0x00000066ff6f7212 */ /* 0x000fe200078e33ff */
[----:B------:R-:W-:Y:S01]  /*2c560*/  BSSY.RECONVERGENT B1, `(.L_x_493) ;  /* 0x000003a000017945 */ /* 0x000fe20003800200 */
[----:B------:R-:W-:Y:S01]  /*2c570*/  IADD3.X R114, PT, PT, R45, R95, RZ, P2, P3 ;  /* 0x0000005f2d727210 */ /* 0x000fe200017e64ff */
[----:B------:R-:W-:Y:S01]  /*2c580*/  IMAD R45, R102, R85, R32 ;  /* 0x00000055662d7224 */ /* 0x000fe200078e0220 */
[----:B------:R-:W-:Y:S01]  /*2c590*/  IADD3 R55, P2, PT, R55, R110, RZ ;  /* 0x0000006e37377210 */ /* 0x000fe20007f5e0ff */
[----:B------:R-:W-:Y:S01]  /*2c5a0*/  IMAD.X R109, RZ, RZ, RZ, P0 ;  /* 0x000000ffff6d7224 */ /* 0x000fe200000e06ff */
[----:B------:R-:W-:Y:S01]  /*2c5b0*/  LOP3.LUT R115, RZ, R115, RZ, 0x33, !PT ;  /* 0x00000073ff737212 */ /* 0x000fe200078e33ff */
[----:B------:R-:W-:-:S02]  /*2c5c0*/  IMAD.IADD R46, R107, 0x1, R45 ;  /* 0x000000016b2e7824 */ /* 0x000fc400078e022d */
[----:B------:R-:W-:-:S04]  /*2c5d0*/  IMAD.WIDE.U32 R94, R106, R86, RZ ;  /* 0x000000566a5e7225 */ /* 0x000fc800078e00ff */
[----:B------:R-:W-:-:S04]  /*2c5e0*/  IMAD.WIDE.U32 R44, R46, R86, RZ ;  /* 0x000000562e2c7225 */ /* 0x000fc800078e00ff */
[----:B------:R-:W-:Y:S02]  /*2c5f0*/  IMAD.MOV.U32 R108, RZ, RZ, R33 ;  /* 0x000000ffff6c7224 */ /* 0x000fe400078e0021 */
[----:B------:R-:W-:-:S04]  /*2c600*/  IMAD.WIDE.U32 R44, P0, R106, R87, R44 ;  /* 0x000000576a2c7225 */ /* 0x000fc8000780002c */
[----:B------:R-:W-:Y:S01]  /*2c610*/  IMAD.WIDE.U32.X R108, R117, R93, R108, P1 ;  /* 0x0000005d756c7225 */ /* 0x000fe200008e046c */
[----:B------:R-:W-:-:S03]  /*2c620*/  ISETP.GT.U32.AND P1, PT, R94, R111, PT ;  /* 0x0000006f5e00720c */ /* 0x000fc60003f24070 */
[----:B------:R-:W-:Y:S01]  /*2c630*/  IMAD.X R105, R105, 0x1, R114, P2 ;  /* 0x0000000169697824 */ /* 0x000fe200010e0672 */
[----:B------:R-:W-:Y:S01]  /*2c640*/  IADD3 R94, P2, PT, R95, R44, RZ ;  /* 0x0000002c5f5e7210 */ /* 0x000fe20007f5e0ff */
[----:B------:R-:W-:Y:S01]  /*2c650*/  IMAD.X R111, RZ, RZ, RZ, P0 ;  /* 0x000000ffff6f7224 */ /* 0x000fe200000e06ff */
[----:B------:R-:W-:Y:S01]  /*2c660*/  ISETP.GE.U32.AND P0, PT, R55, R110, PT ;  /* 0x0000006e3700720c */ /* 0x000fe20003f06070 */
[----:B------:R-:W-:Y:S01]  /*2c670*/  IMAD.WIDE.U32 R32, R46, R88, RZ ;  /* 0x000000582e207225 */ /* 0x000fe200078e00ff */
[----:B------:R-:W-:Y:S02]  /*2c680*/  ISETP.GT.U32.AND.EX P1, PT, R94, R115, PT, P1 ;  /* 0x000000735e00720c */ /* 0x000fe40003f24110 */
[----:B------:R-:W-:Y:S01]  /*2c690*/  ISETP.GE.U32.AND.EX P0, PT, R105, R114, PT, P0 ;  /* 0x000000726900720c */ /* 0x000fe20003f06100 */
[----:B------:R-:W-:Y:S01]  /*2c6a0*/  IMAD.MOV.U32 R110, RZ, RZ, R45 ;  /* 0x000000ffff6e7224 */ /* 0x000fe200078e002d */
[----:B------:R-:W-:Y:S01]  /*2c6b0*/  SEL R113, RZ, 0x1, !P1 ;  /* 0x00000001ff717807 */ /* 0x000fe20004800000 */
[----:B------:R-:W-:Y:S01]  /*2c6c0*/  IMAD.WIDE.U32 R44, R106, R88, RZ ;  /* 0x000000586a2c7225 */ /* 0x000fe200078e00ff */
[----:B------:R-:W-:-:S03]  /*2c6d0*/  SEL R115, RZ, 0x1, P0 ;  /* 0x00000001ff737807 */ /* 0x000fc60000000000 */
[----:B------:R-:W-:-:S04]  /*2c6e0*/  IMAD.WIDE.U32.X R110, R46, R87, R110, P2 ;  /* 0x000000572e6e7225 */ /* 0x000fc800010e046e */
[----:B------:R-:W-:-:S04]  /*2c6f0*/  IMAD.WIDE.U32 R32, P2, R106, R89, R32 ;  /* 0x000000596a207225 */ /* 0x000fc80007840020 */
[----:B------:R-:W-:Y:S01]  /*2c700*/  IMAD.X R95, RZ, RZ, RZ, P2 ;  /* 0x000000ffff5f7224 */ /* 0x000fe200010e06ff */
[----:B------:R-:W-:Y:S01]  /*2c710*/  IADD3 R44, P0, P2, R44, R110, R113 ;  /* 0x0000006e2c2c7210 */ /* 0x000fe20007a1e071 */
[----:B------:R-:W-:Y:S01]  /*2c720*/  IMAD.MOV.U32 R94, RZ, RZ, R33 ;  /* 0x000000ffff5e7224 */ /* 0x000fe200078e0021 */
[----:B------:R-:W-:Y:S01]  /*2c730*/  IADD3 R45, P1, PT, R45, R32, RZ ;  /* 0x000000202d2d7210 */ /* 0x000fe20007f3e0ff */
[----:B------:R-:W-:-:S03]  /*2c740*/  IMAD.WIDE.U32 R32, R106, R90, RZ ;  /* 0x0000005a6a207225 */ /* 0x000fc600078e00ff */
[----:B------:R-:W-:Y:S01]  /*2c750*/  IADD3.X R45, PT, PT, R45, R111, RZ, P0, P2 ;  /* 0x0000006f2d2d7210 */ /* 0x000fe200007e44ff */
[----:B------:R-:W-:Y:S01]  /*2c760*/  IMAD.WIDE.U32.X R94, R46, R89, R94, P1 ;  /* 0x000000592e5e7225 */ /* 0x000fe200008e045e */
[----:B------:R-:W-:-:S03]  /*2c770*/  IADD3 R102, P0, PT, R115, R108, RZ ;  /* 0x0000006c73667210 */ /* 0x000fc60007f1e0ff */
[----:B------:R-:W-:Y:S01]  /*2c780*/  IMAD.WIDE.U32 R110, R46, R90, RZ ;  /* 0x0000005a2e6e7225 */ /* 0x000fe200078e00ff */
[----:B------:R-:W-:-:S03]  /*2c790*/  ISETP.NE.U32.AND P2, PT, R102, RZ, PT ;  /* 0x000000ff6600720c */ /* 0x000fc60003f45070 */
[----:B------:R-:W-:Y:S01]  /*2c7a0*/  IMAD.X R109, RZ, RZ, R109, P0 ;  /* 0x000000ffff6d7224 */ /* 0x000fe200000e066d */
[----:B------:R-:W-:-:S04]  /*2c7b0*/  IADD3 R113, P0, PT, R44, R97, RZ ;  /* 0x000000612c717210 */ /* 0x000fc80007f1e0ff */
[----:B------:R-:W-:Y:S01]  /*2c7c0*/  ISETP.NE.AND.EX P2, PT, R109, RZ, PT, P2 ;  /* 0x000000ff6d00720c */ /* 0x000fe20003f45320 */
[----:B------:R-:W-:Y:S01]  /*2c7d0*/  IMAD.X R112, R45, 0x1, R112, P0 ;  /* 0x000000012d707824 */ /* 0x000fe200000e0670 */
[----:B------:R-:W-:Y:S01]  /*2c7e0*/  ISETP.GE.U32.AND P1, PT, R113, R44, PT ;  /* 0x0000002c7100720c */ /* 0x000fe20003f26070 */
[----:B------:R-:W-:-:S03]  /*2c7f0*/  IMAD.WIDE.U32 R110, P0, R106, R91, R110 ;  /* 0x0000005b6a6e7225 */ /* 0x000fc6000780006e */
[----:B------:R-:W-:-:S04]  /*2c800*/  ISETP.GE.U32.AND.EX P1, PT, R112, R45, PT, P1 ;  /* 0x0000002d7000720c */ /* 0x000fc80003f26110 */
        /* <DEDUP_REMOVED lines=15> */
.L_x_494:
[----:B------:R-:W-:Y:S05]  /*2c900*/  BSYNC.RECONVERGENT B1 ;  /* 0x0000000000017941 */ /* 0x000fea0003800200 */
.L_x_493:
[----:B------:R-:W-:Y:S01]  /*2c910*/  IADD3 R33, P1, PT, R33, R110, RZ ;  /* 0x0000006e21217210 */ /* 0x000fe20007f3e0ff */
[----:B------:R-:W-:Y:S01]  /*2c920*/  IMAD R24, R112, R84, RZ ;  /* 0x0000005470187224 */ /* 0x000fe200078e02ff */
[----:B------:R-:W-:Y:S01]  /*2c930*/  IADD3 R102, P2, P3, R32, R94, R45 ;  /* 0x0000005e20667210 */ /* 0x000fe20007b5e02d */
[----:B------:R-:W-:Y:S01]  /*2c940*/  IMAD.WIDE.U32 R114, R41, R35, RZ ;  /* 0x0000002329727225 */ /* 0x000fe200078e00ff */
[----:B------:R-:W-:Y:S01]  /*2c950*/  LOP3.LUT R28, RZ, R112, RZ, 0x33, !PT ;  /* 0x00000070ff1c7212 */ /* 0x000fe200078e33ff */
[----:B------:R-:W-:Y:S01]  /*2c960*/  BSSY.RECONVERGENT B1, `(.L_x_495) ;  /* 0x0000188000017945 */ /* 0x000fe20003800200 */
[----:B------:R-:W-:Y:S01]  /*2c970*/  IADD3.X R110, PT, PT, R33, R95, RZ, P2, P3 ;  /* 0x0000005f216e7210 */ /* 0x000fe200017e64ff */
[----:B------:R-:W-:Y:S01]  /*2c980*/  IMAD.WIDE.U32 R94, R113, R84, RZ ;  /* 0x00000054715e7225 */ /* 0x000fe200078e00ff */
[----:B------:R-:W-:-:S03]  /*2c990*/  LOP3.LUT R26, R26, 0xfffffff7, RZ, 0xc0, !PT ;  /* 0xfffffff71a1a7812 */ /* 0x000fc600078ec0ff */
[----:B------:R-:W-:Y:S02]  /*2c9a0*/  IMAD R33, R113, R85, R24 ;  /* 0x0000005571217224 */ /* 0x000fe400078e0218 */
        /* <DEDUP_REMOVED lines=51> */
[----:B------:R-:W-:-:S03]  /*2cce0*/  IMAD.WIDE.U32 R108, R42, R35, RZ ;  /* 0x000000232a6c7225 */ /* 0x000fc600078e00ff */
[----:B------:R-:W-:Y:S01]  /*2ccf0*/  IADD3.X R44, PT, PT, R105, R107, RZ, P1, P2 ;  /* 0x0000006b692c7210 */ /* 0x000fe20000fe44ff */
[----:B------:R-:W-:Y:S01]  /*2cd00*/  IMAD.WIDE.U32 R106, R35, R35, RZ ;  /* 0x00000023236a7225 */ /* 0x000fe200078e00ff */
[----:B------:R-:W-:-:S03]  /*2cd10*/  @P3 LOP3.LUT R26, R26, 0x1, RZ, 0xfc, !PT ;  /* 0x000000011a1a3812 */ /* 0x000fc600078efcff */
[----:B------:R-:W-:-:S04]  /*2cd20*/  IMAD.WIDE.U32 R108, P1, R35, R42, R108 ;  /* 0x0000002a236c7225 */ /* 0x000fc8000782006c */
[----:B------:R-:W-:Y:S01]  /*2cd30*/  IMAD.X R113, RZ, RZ, RZ, P1 ;  /* 0x000000ffff717224 */ /* 0x000fe200008e06ff */
[----:B------:R-:W-:Y:S01]  /*2cd40*/  IADD3 R105, P1, PT, R107, R108, RZ ;  /* 0x0000006c6b697210 */ /* 0x000fe20007f3e0ff */
[----:B------:R-:W-:-:S04]  /*2cd50*/  IMAD.MOV.U32 R112, RZ, RZ, R109 ;  /* 0x000000ffff707224 */ /* 0x000fc800078e006d */
[----:B------:R-:W-:-:S04]  /*2cd60*/  IMAD.WIDE.U32.X R112, R42, R42, R112, P1 ;  /* 0x0000002a2a707225 */ /* 0x000fc800008e0470 */
[----:B------:R-:W-:-:S04]  /*2cd70*/  IMAD.WIDE.U32 R114, P1, R42, R40, R114 ;  /* 0x000000282a727225 */ /* 0x000fc80007820072 */
        /* <DEDUP_REMOVED lines=8> */
[----:B------:R-:W-:Y:S01]  /*2ce00*/  ISETP.GE.U32.AND P3, PT, R107, R110, PT ;  /* 0x0000006e6b00720c */ /* 0x000fe20003f66070 */
[----:B------:R-:W-:Y:S01]  /*2ce10*/  IMAD.WIDE.U32 R110, R40, R40, RZ ;  /* 0x00000028286e7225 */ /* 0x000fe200078e00ff */
[----:B------:R-:W-:-:S03]  /*2ce20*/  IADD3.X R119, PT, PT, R28, R119, R113, P4, P5 ;  /* 0x000000771c777210 */ /* 0x000fc600027ea471 */
        /* <DEDUP_REMOVED lines=8> */
[----:B------:R-:W-:Y:S02]  /*2ceb0*/  IMAD.MOV.U32 R108, RZ, RZ, R29 ;  /* 0x000000ffff6c7224 */ /* 0x000fe400078e001d */
[----:B------:R-:W-:Y:S01]  /*2cec0*/  IMAD.WIDE.U32 R116, R35, R37, RZ ;  /* 0x0000002523747225 */ /* 0x000fe200078e00ff */
[----:B------:R-:W-:Y:S02]  /*2ced0*/  IADD3.X R122, PT, PT, R111, R109, RZ, P5, P6 ;  /* 0x0000006d6f7a7210 */ /* 0x000fe40002fec4ff */
[C---:B------:R-:W-:Y:S01]  /*2cee0*/  LOP3.LUT P5, RZ, R26.reuse, 0x4, RZ, 0xc0, !PT ;  /* 0x000000041aff7812 */ /* 0x040fe200078ac0ff */
[----:B------:R-:W-:Y:S01]  /*2cef0*/  IMAD.X R111, RZ, RZ, RZ, P1 ;  /* 0x000000ffff6f7224 */ /* 0x000fe200008e06ff */
[----:B------:R-:W-:Y:S01]  /*2cf00*/  LOP3.LUT P6, RZ, R26, 0x2, RZ, 0xc0, !PT ;  /* 0x000000021aff7812 */ /* 0x000fe200078cc0ff */
[----:B------:R-:W-:-:S04]  /*2cf10*/  IMAD.WIDE.U32 R114, P1, R35, R56, R114 ;  /* 0x0000003823727225 */ /* 0x000fc80007820072 */
[----:B------:R-:W-:Y:S02]  /*2cf20*/  IMAD.X R109, RZ, RZ, RZ, P5 ;  /* 0x000000ffff6d7224 */ /* 0x000fe400028e06ff */
[----:B------:R-:W-:Y:S01]  /*2cf30*/  IMAD.WIDE.U32.X R110, R42, R41, R110, P2 ;  /* 0x000000292a6e7225 */ /* 0x000fe200010e046e */
[----:B------:R-:W-:-:S03]  /*2cf40*/  IADD3 R121, P2, PT, R117, R114, RZ ;  /* 0x0000007275797210 */ /* 0x000fc60007f5e0ff */
[----:B------:R-:W-:Y:S01]  /*2cf50*/  IMAD.WIDE.U32.X R28, R2, R93, R108, P6 ;  /* 0x0000005d021c7225 */ /* 0x000fe200030e046c */
[C---:B------:R-:W-:Y:S02]  /*2cf60*/  LOP3.LUT P6, RZ, R26.reuse, 0x1, RZ, 0xc0, !PT ;  /* 0x000000011aff7812 */ /* 0x040fe400078cc0ff */
[----:B------:R-:W-:Y:S01]  /*2cf70*/  LOP3.LUT R26, R26, 0xfffffffb, RZ, 0xc0, !PT ;  /* 0xfffffffb1a1a7812 */ /* 0x000fe200078ec0ff */
[----:B------:R-:W-:Y:S02]  /*2cf80*/  IMAD.MOV.U32 R108, RZ, RZ, R113 ;  /* 0x000000ffff6c7224 */ /* 0x000fe400078e0071 */
[----:B------:R-:W-:Y:S02]  /*2cf90*/  IMAD.X R109, RZ, RZ, RZ, P3 ;  /* 0x000000ffff6d7224 */ /* 0x000fe400018e06ff */
[----:B------:R-:W-:Y:S01]  /*2cfa0*/  IMAD.X R113, RZ, RZ, RZ, P1 ;  /* 0x000000ffff717224 */ /* 0x000fe200008e06ff */
[----:B------:R-:W-:Y:S01]  /*2cfb0*/  IADD3 R2, P1, P3, R123, R116, R110 ;  /* 0x000000747b027210 */ /* 0x000fe20007b3e06e */
[----:B------:R-:W-:-:S02]  /*2cfc0*/  IMAD.MOV.U32 R112, RZ, RZ, R115 ;  /* 0x000000ffff707224 */ /* 0x000fc400078e0073 */
[----:B------:R-:W-:Y:S01]  /*2cfd0*/  IMAD.WIDE.U32 R114, R41, R37, RZ ;  /* 0x0000002529727225 */ /* 0x000fe200078e00ff */
[----:B------:R-:W-:Y:S02]  /*2cfe0*/  IADD3.X R121, PT, PT, R122, R121, R111, P1, P3 ;  /* 0x000000797a797210 */ /* 0x000fe40000fe646f */
[----:B------:R-:W-:Y:S01]  /*2cff0*/  ISETP.GE.U32.AND P1, PT, R2, R123, PT ;  /* 0x0000007b0200720c */ /* 0x000fe20003f26070 */
[----:B------:R-:W-:-:S03]  /*2d000*/  IMAD.WIDE.U32 R116, R40, R37, RZ ;  /* 0x0000002528747225 */ /* 0x000fc600078e00ff */
[----:B------:R-:W-:Y:S01]  /*2d010*/  ISETP.GE.U32.AND.EX P1, PT, R121, R122, PT, P1 ;  /* 0x0000007a7900720c */ /* 0x000fe20003f26110 */
[----:B------:R-:W-:-:S03]  /*2d020*/  IMAD.WIDE.U32 R114, P3, R40, R56, R114 ;  /* 0x0000003828727225 */ /* 0x000fc60007860072 */
[----:B------:R-:W-:Y:S01]  /*2d030*/  SEL R123, RZ, 0x1, P1 ;  /* 0x00000001ff7b7807 */ /* 0x000fe20000800000 */
[----:B------:R-:W-:-:S04]  /*2d040*/  IMAD.WIDE.U32.X R108, R41, R41, R108, P4 ;  /* 0x00000029296c7225 */ /* 0x000fc800020e046c */
[----:B------:R-:W-:Y:S01]  /*2d050*/  IMAD.MOV.U32 R110, RZ, RZ, R115 ;  /* 0x000000ffff6e7224 */ /* 0x000fe200078e0073 */
[----:B------:R-:W-:Y:S01]  /*2d060*/  IADD3 R115, P1, PT, R117, R114, RZ ;  /* 0x0000007275737210 */ /* 0x000fe20007f3e0ff */
[----:B------:R-:W-:Y:S01]  /*2d070*/  IMAD.X R111, RZ, RZ, RZ, P3 ;  /* 0x000000ffff6f7224 */ /* 0x000fe200018e06ff */
[----:B------:R-:W-:Y:S01]  /*2d080*/  IADD3 R117, P3, P4, R116, R108, R123 ;  /* 0x0000006c74757210 */ /* 0x000fe20007c7e07b */
[----:B------:R-:W-:-:S03]  /*2d090*/  IMAD.WIDE.U32.X R112, R42, R56, R112, P2 ;  /* 0x000000382a707225 */ /* 0x000fc600010e0470 */
[----:B------:R-:W-:Y:S01]  /*2d0a0*/  IADD3.X R123, PT, PT, R115, R109, RZ, P3, P4 ;  /* 0x0000006d737b7210 */ /* 0x000fe20001fe84ff */
[----:B------:R-:W-:-:S04]  /*2d0b0*/  IMAD.WIDE.U32 R114, R42, R39, RZ ;  /* 0x000000272a727225 */ /* 0x000fc800078e00ff */
[----:B------:R-:W-:-:S04]  /*2d0c0*/  IMAD.WIDE.U32 R108, R35, R39, RZ ;  /* 0x00000027236c7225 */ /* 0x000fc800078e00ff */
[----:B------:R-:W-:-:S04]  /*2d0d0*/  IMAD.WIDE.U32 R114, P2, R35, R36, R114 ;  /* 0x0000002423727225 */ /* 0x000fc80007840072 */
[----:B------:R-:W-:Y:S01]  /*2d0e0*/  IMAD.WIDE.U32.X R110, R41, R56, R110, P1 ;  /* 0x00000038296e7225 */ /* 0x000fe200008e046e */
[----:B------:R-:W-:-:S08]  /*2d0f0*/  IADD3 R116, P4, PT, R109, R114, RZ ;  /* 0x000000726d747210 */ /* 0x000fd00007f9e0ff */
[----:B------:R-:W-:Y:S02]  /*2d100*/  @P2 LOP3.LUT R26, R26, 0x4, RZ, 0xfc, !PT ;  /* 0x000000041a1a2812 */ /* 0x000fe400078efcff */
[----:B------:R-:W-:Y:S01]  /*2d110*/  IADD3 R114, P2, P3, R117, R108, R112 ;  /* 0x0000006c75727210 */ /* 0x000fe20007b5e070 */
[-C--:B------:R-:W-:Y:S01]  /*2d120*/  IMAD.WIDE.U32 R108, R41, R39.reuse, RZ ;  /* 0x00000027296c7225 */ /* 0x080fe200078e00ff */
[----:B------:R-:W-:Y:S02]  /*2d130*/  LOP3.LUT R26, R26, 0xfffffffd, RZ, 0xc0, !PT ;  /* 0xfffffffd1a1a7812 */ /* 0x000fe400078ec0ff */
[----:B------:R-:W-:Y:S01]  /*2d140*/  IADD3.X R116, PT, PT, R123, R116, R113, P2, P3 ;  /* 0x000000747b747210 */ /* 0x000fe200017e6471 */
[----:B------:R-:W-:Y:S01]  /*2d150*/  IMAD.WIDE.U32 R112, R40, R39, RZ ;  /* 0x0000002728707225 */ /* 0x000fe200078e00ff */
[----:B------:R-:W-:Y:S02]  /*2d160*/  ISETP.GE.U32.AND P3, PT, R21, R16, PT ;  /* 0x000000101500720c */ /* 0x000fe40003f66070 */
[----:B------:R-:W-:Y:S01]  /*2d170*/  ISETP.GE.U32.AND P1, PT, R114, R117, PT ;  /* 0x000000757200720c */ /* 0x000fe20003f26070 */
[----:B------:R-:W-:Y:S01]  /*2d180*/  IMAD.MOV.U32 R16, RZ, RZ, R25 ;  /* 0x000000ffff107224 */ /* 0x000fe200078e0019 */
[----:B------:R-:W-:-:S02]  /*2d190*/  ISETP.GE.U32.AND.EX P3, PT, R22, R17, PT, P3 ;  /* 0x000000111600720c */ /* 0x000fc40003f66130 */
[----:B------:R-:W-:Y:S02]  /*2d1a0*/  ISETP.GE.U32.AND.EX P1, PT, R116, R123, PT, P1 ;  /* 0x0000007b7400720c */ /* 0x000fe40003f26110 */
[----:B------:R-:W-:Y:S02]  /*2d1b0*/  SEL R17, RZ, 0x1, P3 ;  /* 0x00000001ff117807 */ /* 0x000fe40001800000 */
[----:B------:R-:W-:Y:S01]  /*2d1c0*/  SEL R21, RZ, 0x1, P1 ;  /* 0x00000001ff157807 */ /* 0x000fe20000800000 */
[----:B------:R-:W-:Y:S01]  /*2d1d0*/  IMAD.WIDE.U32 R108, P1, R40, R36, R108 ;  /* 0x00000024286c7225 */ /* 0x000fe2000782006c */
[----:B------:R-:W-:Y:S02]  /*2d1e0*/  IADD3 R28, P3, PT, R17, R28, RZ ;  /* 0x0000001c111c7210 */ /* 0x000fe40007f7e0ff */
[----:B------:R-:W-:Y:S02]  /*2d1f0*/  @P4 LOP3.LUT R26, R26, 0x2, RZ, 0xfc, !PT ;  /* 0x000000021a1a4812 */ /* 0x000fe400078efcff */
[----:B------:R-:W-:Y:S01]  /*2d200*/  IADD3 R113, P2, PT, R113, R108, RZ ;  /* 0x0000006c71717210 */ /* 0x000fe20007f5e0ff */
[----:B------:R-:W-:Y:S01]  /*2d210*/  IMAD.X R29, RZ, RZ, R29, P3 ;  /* 0x000000ffff1d7224 */ /* 0x000fe200018e061d */
[----:B------:R-:W-:-:S02]  /*2d220*/  ISETP.NE.U32.AND P3, PT, R28, RZ, PT ;  /* 0x000000ff1c00720c */ /* 0x000fc40003f65070 */
[----:B------:R-:W-:Y:S02]  /*2d230*/  IADD3 R112, P4, P5, R112, R110, R21 ;  /* 0x0000006e70707210 */ /* 0x000fe40007d9e015 */
[----:B------:R-:W-:Y:S02]  /*2d240*/  ISETP.NE.AND.EX P3, PT, R29, RZ, PT, P3 ;  /* 0x000000ff1d00720c */ /* 0x000fe40003f65330 */
[----:B------:R-:W-:Y:S02]  /*2d250*/  IADD3.X R110, PT, PT, R113, R111, RZ, P4, P5 ;  /* 0x0000006f716e7210 */ /* 0x000fe400027ea4ff */
[C---:B------:R-:W-:Y:S02]  /*2d260*/  LOP3.LUT P4, RZ, R26.reuse, 0x20, RZ, 0xc0, !PT ;  /* 0x000000201aff7812 */ /* 0x040fe4000788c0ff */
[C---:B------:R-:W-:Y:S02]  /*2d270*/  LOP3.LUT P5, RZ, R26.reuse, 0x10, RZ, 0xc0, !PT ;  /* 0x000000101aff7812 */ /* 0x040fe400078ac0ff */
[----:B------:R-:W-:Y:S01]  /*2d280*/  LOP3.LUT R26, R26, 0xfffffffe, RZ, 0xc0, !PT ;  /* 0xfffffffe1a1a7812 */ /* 0x000fe200078ec0ff */
[----:B------:R-:W-:-:S04]  /*2d290*/  IMAD.X R17, RZ, RZ, RZ, P4 ;  /* 0x000000ffff117224 */ /* 0x000fc800020e06ff */
[----:B------:R-:W-:Y:S01]  /*2d2a0*/  @P3 IADD3 R28, P4, PT, R28, R3, RZ ;  /* 0x000000031c1c3210 */ /* 0x000fe20007f9e0ff */
[----:B------:R-:W-:-:S04]  /*2d2b0*/  IMAD.WIDE.U32.X R16, R15, R93, R16, P5 ;  /* 0x0000005d0f107225 */ /* 0x000fc800028e0410 */
[----:B------:R-:W-:Y:S01]  /*2d2c0*/  @P3 IMAD.X R15, R29, 0x1, R12, P4 ;  /* 0x000000011d0f3824 */ /* 0x000fe200020e060c */
[----:B------:R-:W-:Y:S01]  /*2d2d0*/  @P3 ISETP.GE.U32.AND P4, PT, R28, R3, PT ;  /* 0x000000031c00320c */ /* 0x000fe20003f86070 */
[----:B------:R-:W-:Y:S02]  /*2d2e0*/  @P3 IMAD.MOV.U32 R3, RZ, RZ, R28 ;  /* 0x000000ffff033224 */ /* 0x000fe400078e001c */
[----:B------:R-:W-:Y:S01]  /*2d2f0*/  IMAD.WIDE.U32 R28, R37, R35, RZ ;  /* 0x00000023251c7225 */ /* 0x000fe200078e00ff */
[----:B------:R-:W-:-:S03]  /*2d300*/  @P3 ISETP.GE.U32.AND.EX P4, PT, R15, R12, PT, P4 ;  /* 0x0000000c0f00320c */ /* 0x000fc60003f86140 */
[----:B------:R-:W-:Y:S01]  /*2d310*/  @P3 IMAD.MOV.U32 R12, RZ, RZ, R15 ;  /* 0x000000ffff0c3224 */ /* 0x000fe200078e000f */
[----:B------:R-:W-:-:S04]  /*2d320*/  @P3 SEL R22, RZ, 0x1, P4 ;  /* 0x00000001ff163807 */ /* 0x000fc80002000000 */
        /* <DEDUP_REMOVED lines=13> */
[----:B------:R-:W-:Y:S01]  /*2d400*/  IMAD.WIDE.U32.X R12, R24, R91, R12, P0 ;  /* 0x0000005b180c7225 */ /* 0x000fe200000e040c */
[----:B------:R-:W-:-:S03]  /*2d410*/  IADD3 R34, P0, PT, R97, R57, RZ ;  /* 0x0000003961227210 */ /* 0x000fc60007f1e0ff */
[----:B------:R-:W-:Y:S02]  /*2d420*/  IMAD.X R120, R120, 0x1, R55, P3 ;  /* 0x0000000178787824 */ /* 0x000fe400018e0637 */
        /* <DEDUP_REMOVED lines=75> */
[----:B------:R-:W-:Y:S02]  /*2d8e0*/  IMAD.MOV.U32 R28, RZ, RZ, R17 ;  /* 0x000000ffff1c7224 */ /* 0x000fe400078e0011 */
        /* <DEDUP_REMOVED lines=48> */
[----:B------:R-:W-:Y:S01]  /*2dbf0*/  LOP3.LUT R105, RZ, R105, RZ, 0x33, !PT ;  /* 0x00000069ff697212 */ /* 0x000fe200078e33ff */
[----:B------:R-:W-:Y:S01]  /*2dc00*/  IMAD.WIDE.U32 R12, R106, R84, RZ ;  /* 0x000000546a0c7225 */ /* 0x000fe200078e00ff */
[----:B------:R-:W-:-:S03]  /*2dc10*/  IADD3 R2, P3, P4, R117, R16, R2 ;  /* 0x0000001075027210 */ /* 0x000fc60007c7e002 */
[----:B------:R-:W-:Y:S01]  /*2dc20*/  IMAD.IADD R125, R13, 0x1, R125 ;  /* 0x000000010d7d7824 */ /* 0x000fe200078e027d */
[----:B------:R-:W-:Y:S01]  /*2dc30*/  IADD3.X R116, PT, PT, R123, R17, RZ, P3, P4 ;  /* 0x000000117b747210 */ /* 0x000fe20001fe84ff */
[----:B------:R-:W-:Y:S01]  /*2dc40*/  IMAD.WIDE.U32 R108, R12, R86, RZ ;  /* 0x000000560c6c7225 */ /* 0x000fe200078e00ff */
        /* <DEDUP_REMOVED lines=41> */
[----:B------:R-:W-:Y:S01]  /*2dee0*/  IADD3 R13, P4, PT, R13, R16, RZ ;  /* 0x000000100d0d7210 */ /* 0x000fe20007f9e0ff */
[----:B------:R-:W-:Y:S01]  /*2def0*/  IMAD R16, R119, R84, RZ ;  /* 0x0000005477107224 */ /* 0x000fe200078e02ff */
        /* <DEDUP_REMOVED lines=46> */
.L_x_496:
[----:B------:R-:W-:Y:S05]  /*2e1e0*/  BSYNC.RECONVERGENT B1 ;  /* 0x0000000000017941 */ /* 0x000fea0003800200 */
.L_x_495:
        /* <DEDUP_REMOVED lines=45> */
[----:B------:R-:W-:Y:S01]  /*2e4c0*/  IMAD.WIDE.U32.X R16, R3, R91, R16, P1 ;  /* 0x0000005b03107225 */ /* 0x000fe200008e0410 */
[----:B------:R-:W-:Y:S02]  /*2e4d0*/  IADD3 R107, P4, PT, R107, R12, RZ ;  /* 0x0000000c6b6b7210 */ /* 0x000fe40007f9e0ff */
[----:B------:R-:W-:-:S04]  /*2e4e0*/  SEL R29, RZ, 0x1, P3 ;  /* 0x00000001ff1d7807 */ /* 0x000fc80001800000 */
        /* <DEDUP_REMOVED lines=8> */
[----:B------:R-:W-:-:S04]  /*2e570*/  ISETP.GE.U32.AND.EX P1, PT, R112, R107, PT, P2 ;  /* 0x0000006b7000720c */ /* 0x000fc80003f26120 */
[----:B------:R-:W-:-:S04]  /*2e580*/  SEL R3, RZ, 0x1, P1 ;  /* 0x00000001ff037807 */ /* 0x000fc80000800000 */
[----:B------:R-:W-:Y:S01]  /*2e590*/  IADD3 R12, P1, PT, R3, R16, RZ ;  /* 0x00000010030c7210 */ /* 0x000fe20007f3e0ff */
[----:B------:R-:W-:-:S04]  /*2e5a0*/  IMAD R3, R121, R84, RZ ;  /* 0x0000005479037224 */ /* 0x000fc800078e02ff */
[----:B------:R-:W-:Y:S01]  /*2e5b0*/  IMAD.X R13, RZ, RZ, R17, P1 ;  /* 0x000000ffff0d7224 */ /* 0x000fe200008e0611 */
[----:B------:R-:W-:Y:S01]  /*2e5c0*/  ISETP.NE.U32.AND P1, PT, R12, RZ, PT ;  /* 0x000000ff0c00720c */ /* 0x000fe20003f25070 */
[C---:B------:R-:W-:Y:S02]  /*2e5d0*/  IMAD R3, R108.reuse, R85, R3 ;  /* 0x000000556c037224 */ /* 0x040fe400078e0203 */
[----:B------:R-:W-:Y:S01]  /*2e5e0*/  IMAD.WIDE.U32 R16, R108, R84, RZ ;  /* 0x000000546c107225 */ /* 0x000fe200078e00ff */
[----:B------:R-:W-:-:S03]  /*2e5f0*/  ISETP.NE.AND.EX P1, PT, R13, RZ, PT, P1 ;  /* 0x000000ff0d00720c */ /* 0x000fc60003f25310 */
[----:B------:R-:W-:-:S10]  /*2e600*/  IMAD.IADD R3, R17, 0x1, R3 ;  /* 0x0000000111037824 */ /* 0x000fd400078e0203 */
        /* <DEDUP_REMOVED lines=14> */
.L_x_498:
[----:B------:R-:W-:Y:S05]  /*2e6f0*/  BSYNC.RECONVERGENT B1 ;  /* 0x0000000000017941 */ /* 0x000fea0003800200 */
.L_x_497:
[----:B------:R-:W-:Y:S01]  /*2e700*/  IMAD.WIDE.U32 R28, R3, R86, RZ ;  /* 0x00000056031c7225 */ /* 0x000fe200078e00ff */
[----:B------:R-:W-:Y:S01]  /*2e710*/  LOP3.LUT R17, RZ, R108, RZ, 0x33, !PT ;  /* 0x0000006cff117212 */ /* 0x000fe200078e33ff */
[----:B------:R-:W-:Y:S01]  /*2e720*/  BSSY.RECONVERGENT B1, `(.L_x_499) ;  /* 0x00001ae000017945 */ /* 0x000fe20003800200 */
[----:B------:R-:W-:Y:S01]  /*2e730*/  LOP3.LUT R121, RZ, R121, RZ, 0x33, !PT ;  /* 0x00000079ff797212 */ /* 0x000fe200078e33ff */
[----:B------:R-:W-:-:S04]  /*2e740*/  IMAD.WIDE.U32 R12, R16, R86, RZ ;  /* 0x00000056100c7225 */ /* 0x000fc800078e00ff */
        /* <DEDUP_REMOVED lines=17> */
[----:B------:R-:W-:-:S03]  /*2e860*/  IADD3 R44, P3, PT, R17, R44, RZ ;  /* 0x0000002c112c7210 */ /* 0x000fc60007f7e0ff */
[----:B------:R-:W-:-:S04]  /*2e870*/  IMAD.WIDE.U32 R108, R3, R92, RZ ;  /* 0x0000005c036c7225 */ /* 0x000fc800078e00ff */
[----:B------:R-:W-:Y:S01]  /*2e880*/  IMAD.X R94, R107, 0x1, R94, P3 ;  /* 0x000000016b5e7824 */ /* 0x000fe200018e065e */
[----:B------:R-:W-:-:S04]  /*2e890*/  ISETP.GE.U32.AND P3, PT, R44, R17, PT ;  /* 0x000000112c00720c */ /* 0x000fc80003f66070 */
[----:B------:R-:W-:Y:S01]  /*2e8a0*/  ISETP.GE.U32.AND.EX P3, PT, R94, R107, PT, P3 ;  /* 0x0000006b5e00720c */ /* 0x000fe20003f66130 */
[----:B------:R-:W-:Y:S02]  /*2e8b0*/  IMAD.X R107, RZ, RZ, RZ, P2 ;  /* 0x000000ffff6b7224 */ /* 0x000fe400010e06ff */
[----:B------:R-:W-:Y:S01]  /*2e8c0*/  IMAD.WIDE.U32 R28, P2, R16, R91, R28 ;  /* 0x0000005b101c7225 */ /* 0x000fe2000784001c */
[----:B------:R-:W-:-:S03]  /*2e8d0*/  SEL R17, RZ, 0x1, P3 ;  /* 0x00000001ff117807 */ /* 0x000fc60001800000 */
[----:B------:R-:W-:Y:S01]  /*2e8e0*/  IMAD.WIDE.U32.X R106, R3, R89, R106, P1 ;  /* 0x00000059036a7225 */ /* 0x000fe200008e046a */
[----:B------:R-:W-:Y:S02]  /*2e8f0*/  IADD3 R13, P1, PT, R13, R28, RZ ;  /* 0x0000001c0d0d7210 */ /* 0x000fe40007f3e0ff */
        /* <DEDUP_REMOVED lines=12> */
[----:B------:R-:W-:Y:S01]  /*2e9c0*/  SEL R29, RZ, 0x1, P3 ;  /* 0x00000001ff1d7807 */ /* 0x000fe20001800000 */
[----:B------:R-:W-:-:S03]  /*2e9d0*/  IMAD.WIDE.U32 R106, R44, R84, RZ ;  /* 0x000000542c6a7225 */ /* 0x000fc600078e00ff */
[----:B------:R-:W-:Y:S01]  /*2e9e0*/  IADD3 R14, P3, P4, R16, R12, R29 ;  /* 0x0000000c100e7210 */ /* 0x000fe20007c7e01d */
[----:B------:R-:W-:-:S03]  /*2e9f0*/  IMAD R12, R94, R84, RZ ;  /* 0x000000545e0c7224 */ /* 0x000fc600078e02ff */
[----:B------:R-:W-:Y:S01]  /*2ea00*/  IADD3.X R117, PT, PT, R117, R13, RZ, P3, P4 ;  /* 0x0000000d75757210 */ /* 0x000fe20001fe84ff */
[----:B------:R-:W-:Y:S02]  /*2ea10*/  IMAD R121, R44, R85, R12 ;  /* 0x000000552c797224 */ /* 0x000fe400078e020c */
[----:B------:R-:W-:-:S04]  /*2ea20*/  IMAD.WIDE.U32 R12, R106, R86, RZ ;  /* 0x000000566a0c7225 */ /* 0x000fc800078e00ff */
[----:B------:R-:W-:-:S04]  /*2ea30*/  IMAD.IADD R121, R107, 0x1, R121 ;  /* 0x000000016b797824 */ /* 0x000fc800078e0279 */
        /* <DEDUP_REMOVED lines=27> */
[----:B------:R-:W-:Y:S01]  /*2ebf0*/  SEL R107, RZ, 0x1, P3 ;  /* 0x00000001ff6b7807 */ /* 0x000fe20001800000 */
[----:B------:R-:W-:Y:S01]  /*2ec00*/  IMAD.MOV.U32 R32, RZ, RZ, R13 ;  /* 0x000000ffff207224 */ /* 0x000fe200078e000d */
[----:B------:R-:W-:Y:S01]  /*2ec10*/  IADD3 R17, P3, PT, R17, R12, RZ ;  /* 0x0000000c11117210 */ /* 0x000fe20007f7e0ff */
[----:B------:R-:W-:Y:S01]  /*2ec20*/  IMAD.WIDE.U32 R12, R121, R92, RZ ;  /* 0x0000005c790c7225 */ /* 0x000fe200078e00ff */
[----:B------:R-:W-:-:S03]  /*2ec30*/  IADD3 R110, P5, P6, R16, R28, R107 ;  /* 0x0000001c106e7210 */ /* 0x000fc60007ebe06b */
[----:B------:R-:W-:Y:S01]  /*2ec40*/  IMAD.MOV.U32 R16, RZ, RZ, R33 ;  /* 0x000000ffff107224 */ /* 0x000fe200078e0021 */
[----:B------:R-:W-:Y:S01]  /*2ec50*/  IADD3.X R94, PT, PT, R17, R29, RZ, P5, P6 ;  /* 0x0000001d115e7210 */ /* 0x000fe20002fec4ff */
[----:B------:R-:W-:Y:S01]  /*2ec60*/  IMAD.MOV.U32 R28, RZ, RZ, R109 ;  /* 0x000000ffff1c7224 */ /* 0x000fe200078e006d */
[----:B------:R-:W-:Y:S02]  /*2ec70*/  ISETP.GE.U32.AND P5, PT, R19, R86, PT ;  /* 0x000000561300720c */ /* 0x000fe40003fa6070 */
[----:B------:R-:W-:Y:S02]  /*2ec80*/  LOP3.LUT P6, RZ, R26, 0x8, RZ, 0xc0, !PT ;  /* 0x000000081aff7812 */ /* 0x000fe400078cc0ff */
[----:B------:R-:W-:-:S03]  /*2ec90*/  ISETP.GE.U32.AND.EX P5, PT, R18, R87, PT, P5 ;  /* 0x000000571200720c */ /* 0x000fc60003fa6150 */
[----:B------:R-:W-:Y:S01]  /*2eca0*/  IMAD.X R17, RZ, RZ, RZ, P6 ;  /* 0x000000ffff117224 */ /* 0x000fe200030e06ff */
[----:B------:R-:W-:Y:S02]  /*2ecb0*/  SEL R112, RZ, 0xffffffff, P5 ;  /* 0xffffffffff707807 */ /* 0x000fe40002800000 */
[----:B------:R-:W-:Y:S02]  /*2ecc0*/  SEL R107, RZ, 0x1, P5 ;  /* 0x00000001ff6b7807 */ /* 0x000fe40002800000 */
[----:B------:R-:W-:Y:S02]  /*2ecd0*/  LOP3.LUT P5, RZ, R26, 0x40, RZ, 0xc0, !PT ;  /* 0x000000401aff7812 */ /* 0x000fe400078ac0ff */
[----:B------:R-:W-:-:S03]  /*2ece0*/  IADD3 R123, P6, PT, R112, R20, RZ ;  /* 0x00000014707b7210 */ /* 0x000fc60007fde0ff */
[----:B------:R-:W-:Y:S01]  /*2ecf0*/  IMAD.WIDE.U32.X R16, R46, R93, R16, P5 ;  /* 0x0000005d2e107225 */ /* 0x000fe200028e0410 */
[----:B------:R-:W-:-:S03]  /*2ed00*/  ISETP.GE.U32.AND P5, PT, R57, R102, PT ;  /* 0x000000663900720c */ /* 0x000fc60003fa6070 */
[----:B------:R-:W-:Y:S01]  /*2ed10*/  IMAD.X R112, R112, 0x1, R23, P6 ;  /* 0x0000000170707824 */ /* 0x000fe200030e0617 */
        /* <DEDUP_REMOVED lines=10> */
[----:B------:R-:W-:Y:S01]  /*2edc0*/  @P5 IADD3 R33, P6, PT, R29, R30, RZ ;  /* 0x0000001e1d215210 */ /* 0x000fe20007fde0ff */
[----:B------:R-:W-:-:S03]  /*2edd0*/  IMAD.X R29, RZ, RZ, RZ, P2 ;  /* 0x000000ffff1d7224 */ /* 0x000fc600010e06ff */
[----:B------:R-:W-:Y:S01]  /*2ede0*/  @P5 ISETP.GE.U32.AND P2, PT, R33, R30, PT ;  /* 0x0000001e2100520c */ /* 0x000fe20003f46070 */
[----:B------:R-:W-:Y:S01]  /*2edf0*/  IMAD.WIDE.U32.X R28, R3, R93, R28, P1 ;  /* 0x0000005d031c7225 */ /* 0x000fe200008e041c */
[----:B------:R-:W-:-:S03]  /*2ee00*/  ISETP.GE.U32.AND P1, PT, R20, R107, PT ;  /* 0x0000006b1400720c */ /* 0x000fc60003f26070 */
[----:B------:R-:W-:Y:S01]  /*2ee10*/  @P5 IMAD.X R3, R55, 0x1, R126, P6 ;  /* 0x0000000137035824 */ /* 0x000fe200030e067e */
[----:B------:R-:W-:Y:S01]  /*2ee20*/  ISETP.GE.U32.AND P6, PT, R123, R88, PT ;  /* 0x000000587b00720c */ /* 0x000fe20003fc6070 */
[----:B------:R-:W-:Y:S02]  /*2ee30*/  @P5 IMAD.MOV.U32 R30, RZ, RZ, R33 ;  /* 0x000000ffff1e5224 */ /* 0x000fe400078e0021 */
[----:B------:R-:W-:Y:S01]  /*2ee40*/  IMAD.X R33, RZ, RZ, RZ, P4 ;  /* 0x000000ffff217224 */ /* 0x000fe200020e06ff */
[----:B------:R-:W-:Y:S02]  /*2ee50*/  ISETP.GE.U32.AND.EX P4, PT, R23, RZ, PT, P1 ;  /* 0x000000ff1700720c */ /* 0x000fe40003f86110 */
[----:B------:R-:W-:Y:S01]  /*2ee60*/  ISETP.GE.U32.AND.EX P1, PT, R112, R89, PT, P6 ;  /* 0x000000597000720c */ /* 0x000fe20003f26160 */
[----:B------:R-:W-:Y:S01]  /*2ee70*/  IMAD.WIDE.U32.X R32, R121, R91, R32, P3 ;  /* 0x0000005b79207225 */ /* 0x000fe200018e0420 */
[----:B------:R-:W-:Y:S02]  /*2ee80*/  SEL R15, RZ, 0x1, P4 ;  /* 0x00000001ff0f7807 */ /* 0x000fe40002000000 */
[----:B------:R-:W-:-:S02]  /*2ee90*/  IADD3 R46, P4, PT, R30, R97, RZ ;  /* 0x000000611e2e7210 */ /* 0x000fc40007f9e0ff */
[----:B------:R-:W-:Y:S02]  /*2eea0*/  SEL R30, RZ, 0x1, P1 ;  /* 0x00000001ff1e7807 */ /* 0x000fe40000800000 */
[----:B------:R-:W-:Y:S01]  /*2eeb0*/  @P5 ISETP.GE.U32.AND.EX P2, PT, R3, R126, PT, P2 ;  /* 0x0000007e0300520c */ /* 0x000fe20003f46120 */
[----:B------:R-:W-:Y:S01]  /*2eec0*/  @P5 IMAD.MOV.U32 R126, RZ, RZ, R3 ;  /* 0x000000ffff7e5224 */ /* 0x000fe200078e0003 */
[----:B------:R-:W-:Y:S02]  /*2eed0*/  IADD3 R30, P1, PT, R30, R15, RZ ;  /* 0x0000000f1e1e7210 */ /* 0x000fe40007f3e0ff */
[----:B------:R-:W-:Y:S01]  /*2eee0*/  ISETP.GE.U32.AND P6, PT, R46, R97, PT ;  /* 0x000000612e00720c */ /* 0x000fe20003fc6070 */
[----:B------:R-:W-:Y:S01]  /*2eef0*/  IMAD.X R126, R126, 0x1, R111, P4 ;  /* 0x000000017e7e7824 */ /* 0x000fe200020e066f */
[----:B------:R-:W-:Y:S01]  /*2ef00*/  IADD3 R15, P4, PT, -R30, R21, RZ ;  /* 0x000000151e0f7210 */ /* 0x000fe20007f9e1ff */
[----:B------:R-:W-:Y:S01]  /*2ef10*/  IMAD.X R3, RZ, RZ, RZ, P1 ;  /* 0x000000ffff037224 */ /* 0x000fe200008e06ff */
[----:B------:R-:W-:-:S02]  /*2ef20*/  ISETP.GE.U32.AND P1, PT, R21, R30, PT ;  /* 0x0000001e1500720c */ /* 0x000fc40003f26070 */
[----:B------:R-:W-:Y:S01]  /*2ef30*/  ISETP.GE.U32.AND.EX P0, PT, R126, R111, PT, P6 ;  /* 0x0000006f7e00720c */ /* 0x000fe20003f06160 */
[----:B------:R-:W-:Y:S01]  /*2ef40*/  IMAD.X R102, R22, 0x1, ~R3, P4 ;  /* 0x0000000116667824 */ /* 0x000fe200020e0e03 */
[----:B------:R-:W-:Y:S01]  /*2ef50*/  ISETP.GE.U32.AND P4, PT, R15, R90, PT ;  /* 0x0000005a0f00720c */ /* 0x000fe20003f86070 */
[----:B------:R-:W-:Y:S01]  /*2ef60*/  IMAD.WIDE.U32 R12, P6, R106, R93, R12 ;  /* 0x0000005d6a0c7225 */ /* 0x000fe200078c000c */
[----:B------:R-:W-:Y:S02]  /*2ef70*/  @P5 SEL R30, RZ, 0x1, P2 ;  /* 0x00000001ff1e5807 */ /* 0x000fe40001000000 */
[----:B------:R-:W-:Y:S01]  /*2ef80*/  ISETP.GE.U32.AND.EX P1, PT, R22, R3, PT, P1 ;  /* 0x000000031600720c */ /* 0x000fe20003f26110 */
[----:B------:R-:W-:Y:S01]  /*2ef90*/  IMAD.WIDE.U32 R106, R106, R92, RZ ;  /* 0x0000005c6a6a7225 */ /* 0x000fe200078e00ff */
[----:B------:R-:W-:Y:S02]  /*2efa0*/  ISETP.GE.U32.AND.EX P2, PT, R102, R91, PT, P4 ;  /* 0x0000005b6600720c */ /* 0x000fe40003f46140 */
[----:B------:R-:W-:Y:S01]  /*2efb0*/  SEL R24, RZ, 0x1, P0 ;  /* 0x00000001ff187807 */ /* 0x000fe20000000000 */
[----:B------:R-:W-:Y:S01]  /*2efc0*/  IMAD.X R109, RZ, RZ, RZ, P6 ;  /* 0x000000ffff6d7224 */ /* 0x000fe200030e06ff */
[----:B------:R-:W-:Y:S01]  /*2efd0*/  @P5 IADD3 R43, P0, PT, R30, R43, RZ ;  /* 0x0000002b1e2b5210 */ /* 0x000fe20007f1e0ff */
[----:B------:R-:W-:Y:S01]  /*2efe0*/  IMAD.MOV.U32 R108, RZ, RZ, R13 ;  /* 0x000000ffff6c7224 */ /* 0x000fe200078e000d */
[----:B------:R-:W-:-:S02]  /*2eff0*/  IADD3 R111, P6, PT, R107, R12, RZ ;  /* 0x0000000c6b6f7210 */ /* 0x000fc40007fde0ff */
[----:B------:R-:W-:Y:S01]  /*2f000*/  SEL R12, RZ, 0x1, P1 ;  /* 0x00000001ff0c7807 */ /* 0x000fe20000800000 */
[----:B------:R-:W-:Y:S01]  /*2f010*/  @P5 IMAD.X R31, RZ, RZ, R31, P0 ;  /* 0x000000ffff1f5224 */ /* 0x000fe200000e061f */
[----:B------:R-:W-:Y:S02]  /*2f020*/  SEL R3, RZ, 0x1, P2 ;  /* 0x00000001ff037807 */ /* 0x000fe40001000000 */
[----:B------:R-:W-:Y:S02]  /*2f030*/  IADD3 R24, P1, P2, R43, R16, R24 ;  /* 0x000000102b187210 */ /* 0x000fe40007a3e018 */
[----:B------:R-:W-:Y:S01]  /*2f040*/  IADD3 R16, P0, PT, R3, R12, RZ ;  /* 0x0000000c03107210 */ /* 0x000fe20007f1e0ff */
[----:B------:R-:W-:Y:S01]  /*2f050*/  IMAD.WIDE.U32.X R12, R121, R93, R108, P6 ;  /* 0x0000005d790c7225 */ /* 0x000fe200030e046c */
[----:B------:R-:W-:Y:S02]  /*2f060*/  IADD3.X R57, PT, PT, R31, R17, RZ, P1, P2 ;  /* 0x000000111f397210 */ /* 0x000fe40000fe44ff */
[----:B------:R-:W-:Y:S01]  /*2f070*/  IADD3 R107, P3, PT, -R16, R25, RZ ;  /* 0x00000019106b7210 */ /* 0x000fe20007f7e1ff */
[----:B------:R-:W-:Y:S01]  /*2f080*/  IMAD.X R108, RZ, RZ, RZ, P0 ;  /* 0x000000ffff6c7224 */ /* 0x000fe200000e06ff */
[----:B------:R-:W-:-:S02]  /*2f090*/  ISETP.GE.U32.AND P1, PT, R95, R86, PT ;  /* 0x000000565f00720c */ /* 0x000fc40003f26070 */
[----:B------:R-:W-:Y:S01]  /*2f0a0*/  ISETP.GE.U32.AND P0, PT, R107, R92, PT ;  /* 0x0000005c6b00720c */ /* 0x000fe20003f06070 */
[----:B------:R-:W-:Y:S01]  /*2f0b0*/  IMAD.X R30, R27, 0x1, ~R108, P3 ;  /* 0x000000011b1e7824 */ /* 0x000fe200018e0e6c */
[----:B------:R-:W-:Y:S02]  /*2f0c0*/  ISETP.GE.U32.AND.EX P1, PT, R118, R87, PT, P1 ;  /* 0x000000577600720c */ /* 0x000fe40003f26110 */
[----:B------:R-:W-:Y:S02]  /*2f0d0*/  ISETP.GE.U32.AND P2, PT, R25, R16, PT ;  /* 0x000000101900720c */ /* 0x000fe40003f46070 */
[----:B------:R-:W-:Y:S02]  /*2f0e0*/  ISETP.GE.U32.AND.EX P0, PT, R30, R93, PT, P0 ;  /* 0x0000005d1e00720c */ /* 0x000fe40003f06100 */
[----:B------:R-:W-:Y:S02]  /*2f0f0*/  SEL R120, RZ, 0xffffffff, P1 ;  /* 0xffffffffff787807 */ /* 0x000fe40000800000 */
[----:B------:R-:W-:-:S02]  /*2f100*/  ISETP.GE.U32.AND.EX P0, PT, R27, R108, P0, P2 ;  /* 0x0000006c1b00720c */ /* 0x000fc40000706120 */
[C---:B------:R-:W-:Y:S02]  /*2f110*/  IADD3 R125, P2, PT, R120.reuse, R34, RZ ;  /* 0x00000022787d7210 */ /* 0x040fe40007f5e0ff */
[----:B------:R-:W-:Y:S02]  /*2f120*/  SEL R3, RZ, 0x1, P1 ;  /* 0x00000001ff037807 */ /* 0x000fe40000800000 */
[----:B------:R-:W-:Y:S01]  /*2f130*/  SEL R55, R87, RZ, P0 ;  /* 0x000000ff57377207 */ /* 0x000fe20000000000 */
[----:B------:R-:W-:Y:S01]  /*2f140*/  IMAD.X R120, R120, 0x1, R45, P2 ;  /* 0x0000000178787824 */ /* 0x000fe200010e062d */
[----:B------:R-:W-:Y:S02]  /*2f150*/  ISETP.GE.U32.AND P1, PT, R34, R3, PT ;  /* 0x000000032200720c */ /* 0x000fe40003f26070 */
[----:B------:R-:W-:Y:S02]  /*2f160*/  ISETP.GE.U32.AND P2, PT, R125, R88, PT ;  /* 0x000000587d00720c */ /* 0x000fe40003f46070 */
[----:B------:R-:W-:-:S02]  /*2f170*/  ISETP.GE.U32.AND.EX P1, PT, R45, RZ, PT, P1 ;  /* 0x000000ff2d00720c */ /* 0x000fc40003f26110 */
[----:B------:R-:W-:Y:S02]  /*2f180*/  ISETP.GE.U32.AND.EX P2, PT, R120, R89, PT, P2 ;  /* 0x000000597800720c */ /* 0x000fe40003f46120 */
[----:B------:R-:W-:Y:S02]  /*2f190*/  IADD3 R3, P3, PT, R123, -R88, RZ ;  /* 0x800000587b037210 */ /* 0x000fe40007f7e0ff */
[----:B------:R-:W-:Y:S02]  /*2f1a0*/  SEL R16, RZ, 0x1, P1 ;  /* 0x00000001ff107807 */ /* 0x000fe40000800000 */
[----:B------:R-:W-:Y:S01]  /*2f1b0*/  SEL R121, RZ, 0x1, P2 ;  /* 0x00000001ff797807 */ /* 0x000fe20001000000 */
[----:B------:R-:W-:Y:S01]  /*2f1c0*/  IMAD.X R112, R112, 0x1, ~R89, P3 ;  /* 0x0000000170707824 */ /* 0x000fe200018e0e59 */
[----:B------:R-:W-:Y:S02]  /*2f1d0*/  IADD3 R97, P2, PT, R115, R14, RZ ;  /* 0x0000000e73617210 */ /* 0x000fe40007f5e0ff */
[----:B------:R-:W-:-:S02]  /*2f1e0*/  IADD3 R121, P1, PT, R121, R16, RZ ;  /* 0x0000001079797210 */ /* 0x000fc40007f3e0ff */
[----:B------:R-:W-:Y:S01]  /*2f1f0*/  SEL R17, R112, R23, P0 ;  /* 0x0000001770117207 */ /* 0x000fe20000000000 */
[----:B------:R-:W-:Y:S01]  /*2f200*/  IMAD.X R114, R114, 0x1, R117, P2 ;  /* 0x0000000172727824 */ /* 0x000fe200010e0675 */
[----:B------:R-:W-:Y:S01]  /*2f210*/  ISETP.GE.U32.AND P3, PT, R97, R14, PT ;  /* 0x0000000e6100720c */ /* 0x000fe20003f66070 */
[----:B------:R-:W-:Y:S01]  /*2f220*/  IMAD.X R23, RZ, RZ, RZ, P1 ;  /* 0x000000ffff177224 */ /* 0x000fe200008e06ff */
[----:B------:R-:W-:Y:S02]  /*2f230*/  ISETP.GE.U32.AND P1, PT, R46, R121, PT ;  /* 0x000000792e00720c */ /* 0x000fe40003f26070 */
[----:B------:R-:W-:Y:S02]  /*2f240*/  IADD3 R121, P4, PT, -R121, R46, RZ ;  /* 0x0000002e79797210 */ /* 0x000fe40007f9e1ff */
[----:B------:R-:W-:Y:S02]  /*2f250*/  IADD3 R97, P5, PT, R110, R97, RZ ;  /* 0x000000616e617210 */ /* 0x000fe40007fbe0ff */
[----:B------:R-:W-:Y:S01]  /*2f260*/  SEL R16, R86, RZ, P0 ;  /* 0x000000ff56107207 */ /* 0x000fe20000000000 */
[----:B------:R-:W-:Y:S01]  /*2f270*/  IMAD.X R14, R126, 0x1, ~R23, P4 ;  /* 0x000000017e0e7824 */ /* 0x000fe200020e0e17 */
[----:B------:R-:W-:Y:S01]  /*2f280*/  ISETP.GE.U32.AND P4, PT, R121, R90, PT ;  /* 0x0000005a7900720c */ /* 0x000fe20003f86070 */
[----:B------:R-:W-:Y:S01]  /*2f290*/  IMAD.X R31, R94, 0x1, R114, P5 ;  /* 0x000000015e1f7824 */ /* 0x000fe200028e0672 */
[----:B------:R-:W-:-:S02]  /*2f2a0*/  ISETP.GE.U32.AND.EX P1, PT, R126, R23, PT, P1 ;  /* 0x000000177e00720c */ /* 0x000fc40003f26110 */
[----:B------:R-:W-:Y:S02]  /*2f2b0*/  ISETP.GE.U32.AND.EX P4, PT, R14, R91, PT, P4 ;  /* 0x0000005b0e00720c */ /* 0x000fe40003f86140 */
[----:B------:R-:W-:Y:S02]  /*2f2c0*/  ISETP.GE.U32.AND P2, PT, R97, R110, PT ;  /* 0x0000006e6100720c */ /* 0x000fe40003f46070 */
[----:B------:R-:W-:Y:S02]  /*2f2d0*/  IADD3 R19, P5, PT, -R16, R19, RZ ;  /* 0x0000001310137210 */ /* 0x000fe40007fbe1ff */
[----:B------:R-:W-:Y:S02]  /*2f2e0*/  SEL R16, RZ, 0x1, P1 ;  /* 0x00000001ff107807 */ /* 0x000fe40000800000 */
[----:B------:R-:W-:Y:S01]  /*2f2f0*/  SEL R109, RZ, 0x1, P4 ;  /* 0x00000001ff6d7807 */ /* 0x000fe20002000000 */
[----:B------:R-:W-:Y:S01]  /*2f300*/  IMAD.X R55, R18, 0x1, ~R55, P5 ;  /* 0x0000000112377824 */ /* 0x000fe200028e0e37 */
[----:B------:R-:W-:-:S02]  /*2f310*/  ISETP.GE.U32.AND.EX P2, PT, R31, R94, PT, P2 ;  /* 0x0000005e1f00720c */ /* 0x000fc40003f46120 */
[----:B------:R-:W-:Y:S02]  /*2f320*/  ISETP.GE.U32.AND.EX P3, PT, R114, R117, PT, P3 ;  /* 0x000000757200720c */ /* 0x000fe40003f66130 */
[----:B------:R-:W-:Y:S02]  /*2f330*/  IADD3 R109, P1, PT, R109, R16, RZ ;  /* 0x000000106d6d7210 */ /* 0x000fe40007f3e0ff */
[----:B------:R-:W-:Y:S02]  /*2f340*/  SEL R23, RZ, 0x1, P2 ;  /* 0x00000001ff177807 */ /* 0x000fe40001000000 */
[----:B------:R-:W-:Y:S02]  /*2f350*/  SEL R43, RZ, 0x1, P3 ;  /* 0x00000001ff2b7807 */ /* 0x000fe40001800000 */
[----:B------:R-:W-:Y:S01]  /*2f360*/  SEL R3, R3, R20, P0 ;  /* 0x0000001403037207 */ /* 0x000fe20000000000 */
[----:B------:R-:W-:Y:S01]  /*2f370*/  IMAD.X R20, RZ, RZ, RZ, P1 ;  /* 0x000000ffff147224 */ /* 0x000fe200008e06ff */
[----:B------:R-:W-:-:S02]  /*2f380*/  IADD3 R18, P6, P5, R106, R32, R23 ;  /* 0x000000206a127210 */ /* 0x000fc40007dde017 */
[----:B------:R-:W-:Y:S02]  /*2f390*/  IADD3 R23, P3, PT, R43, R28, RZ ;  /* 0x0000001c2b177210 */ /* 0x000fe40007f7e0ff */
[----:B------:R-:W-:Y:S02]  /*2f3a0*/  IADD3 R115, P1, PT, -R109, R24, RZ ;  /* 0x000000186d737210 */ /* 0x000fe40007f3e1ff */
[----:B------:R-:W-:Y:S01]  /*2f3b0*/  ISETP.GE.U32.AND P2, PT, R119, R86, PT ;  /* 0x000000567700720c */ /* 0x000fe20003f46070 */
[----:B------:R-:W-:Y:S01]  /*2f3c0*/  IMAD.X R117, RZ, RZ, R29, P3 ;  /* 0x000000ffff757224 */ /* 0x000fe200018e061d */
[----:B------:R-:W-:Y:S01]  /*2f3d0*/  ISETP.GE.U32.AND P4, PT, R115, R92, PT ;  /* 0x0000005c7300720c */ /* 0x000fe20003f86070 */
[----:B------:R-:W-:Y:S01]  /*2f3e0*/  IMAD.X R108, R57, 0x1, ~R20, P1 ;  /* 0x00000001396c7824 */ /* 0x000fe200008e0e14 */
[----:B------:R-:W-:Y:S02]  /*2f3f0*/  ISETP.GE.U32.AND.EX P2, PT, R44, R87, PT, P2 ;  /* 0x000000572c00720c */ /* 0x000fe40003f46120 */
[----:B------:R-:W-:-:S02]  /*2f400*/  ISETP.NE.U32.AND P1, PT, R23, RZ, PT ;  /* 0x000000ff1700720c */ /* 0x000fc40003f25070 */
[----:B------:R-:W-:Y:S02]  /*2f410*/  SEL R106, RZ, 0xffffffff, P2 ;  /* 0xffffffffff6a7807 */ /* 0x000fe40001000000 */
[----:B------:R-:W-:Y:S02]  /*2f420*/  ISETP.NE.AND.EX P1, PT, R117, RZ, PT, P1 ;  /* 0x000000ff7500720c */ /* 0x000fe40003f25310 */
[----:B------:R-:W-:Y:S02]  /*2f430*/  ISETP.GE.U32.AND P3, PT, R24, R109, PT ;  /* 0x0000006d1800720c */ /* 0x000fe40003f66070 */
[----:B------:R-:W-:Y:S02]  /*2f440*/  ISETP.GE.U32.AND.EX P4, PT, R108, R93, PT, P4 ;  /* 0x0000005d6c00720c */ /* 0x000fe40003f86140 */
[----:B------:R-:W-:Y:S02]  /*2f450*/  IADD3.X R29, PT, PT, R111, R33, RZ, P6, P5 ;  /* 0x000000216f1d7210 */ /* 0x000fe400037ea4ff */
[----:B------:R-:W-:-:S02]  /*2f460*/  SEL R16, RZ, 0x1, P2 ;  /* 0x00000001ff107807 */ /* 0x000fc40001000000 */
[C---:B------:R-:W-:Y:S02]  /*2f470*/  IADD3 R111, P5, PT, R106.reuse, R97, RZ ;  /* 0x000000616a6f7210 */ /* 0x040fe40007fbe0ff */
[----:B------:R-:W-:Y:S02]  /*2f480*/  ISETP.GE.U32.AND.EX P2, PT, R57, R20, P4, P3 ;  /* 0x000000143900720c */ /* 0x000fe40002746130 */
[----:B------:R-:W-:Y:S01]  /*2f490*/  ISETP.GE.U32.AND P3, PT, R97, R16, PT ;  /* 0x000000106100720c */ /* 0x000fe20003f66070 */
[----:B------:R-:W-:Y:S01]  /*2f4a0*/  IMAD.X R106, R106, 0x1, R31, P5 ;  /* 0x000000016a6a7824 */ /* 0x000fe200028e061f */
[----:B------:R-:W-:Y:S02]  /*2f4b0*/  ISETP.GE.U32.AND P6, PT, R111, R88, PT ;  /* 0x000000586f00720c */ /* 0x000fe40003fc6070 */
[----:B------:R-:W-:Y:S02]  /*2f4c0*/  ISETP.GE.U32.AND.EX P3, PT, R31, RZ, PT, P3 ;  /* 0x000000ff1f00720c */ /* 0x000fe40003f66130 */
[----:B------:R-:W-:-:S02]  /*2f4d0*/  @P1 IADD3 R23, P5, PT, R23, R2, RZ ;  /* 0x0000000217171210 */ /* 0x000fc40007fbe0ff */
[----:B------:R-:W-:Y:S02]  /*2f4e0*/  ISETP.GE.U32.AND.EX P6, PT, R106, R89, PT, P6 ;  /* 0x000000596a00720c */ /* 0x000fe40003fc6160 */
[----:B------:R-:W-:Y:S01]  /*2f4f0*/  IADD3 R20, P4, PT, R15, -R90, RZ ;  /* 0x8000005a0f147210 */ /* 0x000fe20007f9e0ff */
[----:B------:R-:W-:Y:S01]  /*2f500*/  @P1 IMAD.X R33, R117, 0x1, R116, P5 ;  /* 0x0000000175211824 */ /* 0x000fe200028e0674 */
[----:B------:R-:W-:Y:S02]  /*2f510*/  SEL R15, RZ, 0x1, P3 ;  /* 0x00000001ff0f7807 */ /* 0x000fe40001800000 */
[----:B------:R-:W-:Y:S01]  /*2f520*/  @P1 ISETP.GE.U32.AND P3, PT, R23, R2, PT ;  /* 0x000000021700120c */ /* 0x000fe20003f66070 */
[----:B------:R-:W-:Y:S01]  /*2f530*/  @P1 IMAD.MOV.U32 R2, RZ, RZ, R23 ;  /* 0x000000ffff021224 */ /* 0x000fe200078e0017 */
[----:B------:R-:W-:Y:S01]  /*2f540*/  SEL R16, RZ, 0x1, P6 ;  /* 0x00000001ff107807 */ /* 0x000fe20003000000 */
[----:B------:R-:W-:Y:S01]  /*2f550*/  IMAD.X R43, R102, 0x1, ~R91, P4 ;  /* 0x00000001662b7824 */ /* 0x000fe200020e0e5b */
[----:B------:R-:W-:-:S02]  /*2f560*/  IADD3 R109, P4, PT, R125, -R88, RZ ;  /* 0x800000587d6d7210 */ /* 0x000fc40007f9e0ff */
[----:B------:R-:W-:Y:S02]  /*2f570*/  IADD3 R16, P5, PT, R16, R15, RZ ;  /* 0x0000000f10107210 */ /* 0x000fe40007fbe0ff */
[----:B------:R-:W-:Y:S02]  /*2f580*/  IADD3 R23, P6, PT, R2, R18, RZ ;  /* 0x0000001202177210 */ /* 0x000fe40007fde0ff */
[----:B------:R-:W-:Y:S01]  /*2f590*/  @P1 ISETP.GE.U32.AND.EX P3, PT, R33, R116, PT, P3 ;  /* 0x000000742100120c */ /* 0x000fe20003f66130 */
[----:B------:R-:W-:Y:S01]  /*2f5a0*/  @P1 IMAD.MOV.U32 R116, RZ, RZ, R33 ;  /* 0x000000ffff741224 */ /* 0x000fe200078e0021 */
[----:B------:R-:W-:Y:S01]  /*2f5b0*/  SEL R21, R20, R21, P0 ;  /* 0x0000001514157207 */ /* 0x000fe20000000000 */
[----:B------:R-:W-:Y:S01]  /*2f5c0*/  IMAD.X R15, RZ, RZ, RZ, P5 ;  /* 0x000000ffff0f7224 */ /* 0x000fe200028e06ff */
[----:B------:R-:W-:Y:S01]  /*2f5d0*/  IADD3 R33, P5, PT, -R16, R23, RZ ;  /* 0x0000001710217210 */ /* 0x000fe20007fbe1ff */
[----:B------:R-:W-:Y:S01]  /*2f5e0*/  IMAD.X R20, R120, 0x1, ~R89, P4 ;  /* 0x0000000178147824 */ /* 0x000fe200020e0e59 */
[----:B------:R-:W-:Y:S01]  /*2f5f0*/  ISETP.GE.U32.AND P4, PT, R23, R18, PT ;  /* 0x000000121700720c */ /* 0x000fe20003f86070 */
[----:B------:R-:W-:Y:S01]  /*2f600*/  IMAD.X R116, R116, 0x1, R29, P6 ;  /* 0x0000000174747824 */ /* 0x000fe200030e061d */
[----:B------:R-:W-:-:S02]  /*2f610*/  @P1 SEL R18, RZ, 0x1, P3 ;  /* 0x00000001ff121807 */ /* 0x000fc40001800000 */
[----:B------:R-:W-:Y:S01]  /*2f620*/  ISETP.GE.U32.AND P3, PT, R23, R16, PT ;  /* 0x000000101700720c */ /* 0x000fe20003f66070 */
[C---:B------:R-:W-:Y:S01]  /*2f630*/  IMAD.X R32, R116.reuse, 0x1, ~R15, P5 ;  /* 0x0000000174207824 */ /* 0x040fe200028e0e0f */
[C---:B------:R-:W-:Y:S02]  /*2f640*/  ISETP.GE.U32.AND.EX P6, PT, R116.reuse, R29, PT, P4 ;  /* 0x0000001d7400720c */ /* 0x040fe40003fc6140 */
[----:B------:R-:W-:Y:S02]  /*2f650*/  ISETP.GE.U32.AND P4, PT, R33, R90, PT ;  /* 0x0000005a2100720c */ /* 0x000fe40003f86070 */
[----:B------:R-:W-:Y:S02]  /*2f660*/  ISETP.GE.U32.AND.EX P3, PT, R116, R15, PT, P3 ;  /* 0x0000000f7400720c */ /* 0x000fe40003f66130 */
[----:B------:R-:W-:Y:S02]  /*2f670*/  SEL R2, RZ, 0x1, P6 ;  /* 0x00000001ff027807 */ /* 0x000fe40003000000 */
[----:B------:R-:W-:-:S02]  /*2f680*/  @P1 IADD3 R105, P5, PT, R18, R105, RZ ;  /* 0x0000006912691210 */ /* 0x000fc40007fbe0ff */
[----:B------:R-:W-:Y:S02]  /*2f690*/  ISETP.GE.U32.AND.EX P4, PT, R32, R91, PT, P4 ;  /* 0x0000005b2000720c */ /* 0x000fe40003f86140 */
[----:B------:R-:W-:Y:S01]  /*2f6a0*/  SEL R29, RZ, 0x1, P3 ;  /* 0x00000001ff1d7807 */ /* 0x000fe20001800000 */
[----:B------:R-:W-:Y:S01]  /*2f6b0*/  @P1 IMAD.X R113, RZ, RZ, R113, P5 ;  /* 0x000000ffff711224 */ /* 0x000fe200028e0671 */
[----:B------:R-:W-:Y:S02]  /*2f6c0*/  IADD3 R105, P3, P6, R105, R12, R2 ;  /* 0x0000000c69697210 */ /* 0x000fe40007e7e002 */
[----:B------:R-:W-:Y:S02]  /*2f6d0*/  SEL R12, RZ, 0x1, P4 ;  /* 0x00000001ff0c7807 */ /* 0x000fe40002000000 */
[----:B------:R-:W-:Y:S02]  /*2f6e0*/  SEL R2, R86, RZ, P2 ;  /* 0x000000ff56027207 */ /* 0x000fe40001000000 */
[----:B------:R-:W-:-:S02]  /*2f6f0*/  IADD3 R12, P1, PT, R12, R29, RZ ;  /* 0x0000001d0c0c7210 */ /* 0x000fc40007f3e0ff */
[----:B------:R-:W-:Y:S02]  /*2f700*/  SEL R15, R109, R34, P2 ;  /* 0x000000226d0f7207 */ /* 0x000fe40001000000 */
[----:B------:R-:W-:Y:S01]  /*2f710*/  IADD3.X R113, PT, PT, R113, R13, RZ, P3, P6 ;  /* 0x0000000d71717210 */ /* 0x000fe20001fec4ff */
[----:B------:R-:W-:Y:S01]  /*2f720*/  IMAD.X R28, RZ, RZ, RZ, P1 ;  /* 0x000000ffff1c7224 */ /* 0x000fe200008e06ff */
[----:B------:R-:W-:Y:S02]  /*2f730*/  IADD3 R2, P4, PT, -R2, R95, RZ ;  /* 0x0000005f02027210 */ /* 0x000fe40007f9e1ff */
[----:B------:R-:W-:Y:S02]  /*2f740*/  IADD3 R109, P5, PT, -R12, R105, RZ ;  /* 0x000000690c6d7210 */ /* 0x000fe40007fbe1ff */
[----:B------:R-:W-:Y:S02]  /*2f750*/  SEL R13, R87, RZ, P2 ;  /* 0x000000ff570d7207 */ /* 0x000fe40001000000 */
[----:B------:R-:W-:Y:S01]  /*2f760*/  IADD3 R29, P3, PT, R121, -R90, RZ ;  /* 0x8000005a791d7210 */ /* 0x000fe20007f7e0ff */
[----:B------:R-:W-:Y:S01]  /*2f770*/  IMAD.X R94, R113, 0x1, ~R28, P5 ;  /* 0x00000001715e7824 */ /* 0x000fe200028e0e1c */
[----:B------:R-:W-:Y:S01]  /*2f780*/  ISETP.GE.U32.AND P1, PT, R109, R92, PT ;  /* 0x0000005c6d00720c */ /* 0x000fe20003f26070 */
[----:B------:R-:W-:Y:S01]  /*2f790*/  IMAD.X R13, R118, 0x1, ~R13, P4 ;  /* 0x00000001760d7824 */ /* 0x000fe200020e0e0d */
[----:B------:R-:W-:-:S02]  /*2f7a0*/  SEL R16, R29, R46, P2 ;  /* 0x0000002e1d107207 */ /* 0x000fc40001000000 */
[----:B------:R-:W-:Y:S02]  /*2f7b0*/  IADD3 R29, P4, PT, R115, -R92, RZ ;  /* 0x8000005c731d7210 */ /* 0x000fe40007f9e0ff */
[----:B------:R-:W-:Y:S01]  /*2f7c0*/  SEL R18, R20, R45, P2 ;  /* 0x0000002d14127207 */ /* 0x000fe20001000000 */
[----:B------:R-:W-:Y:S01]  /*2f7d0*/  IMAD.X R45, R14, 0x1, ~R91, P3 ;  /* 0x000000010e2d7824 */ /* 0x000fe200018e0e5b */
[----:B------:R-:W-:Y:S01]  /*2f7e0*/  ISETP.GE.U32.AND P3, PT, R105, R12, PT ;  /* 0x0000000c6900720c */ /* 0x000fe20003f66070 */
[----:B------:R-:W-:Y:S01]  /*2f7f0*/  IMAD.X R14, R108, 0x1, ~R93, P4 ;  /* 0x000000016c0e7824 */ /* 0x000fe200020e0e5d */
[----:B------:R-:W-:Y:S02]  /*2f800*/  ISETP.GE.U32.AND.EX P1, PT, R94, R93, PT, P1 ;  /* 0x0000005d5e00720c */ /* 0x000fe40003f26110 */
[----:B------:R-:W-:Y:S02]  /*2f810*/  SEL R43, R43, R22, P0 ;  /* 0x000000162b2b7207 */ /* 0x000fe40000000000 */
[----:B------:R-:W-:-:S02]  /*2f820*/  ISETP.GE.U32.AND.EX P1, PT, R113, R28, P1, P3 ;  /* 0x0000001c7100720c */ /* 0x000fc40000f26130 */
[----:B------:R-:W-:Y:S01]  /*2f830*/  SEL R14, R14, R57, P2 ;  /* 0x000000390e0e7207 */ /* 0x000fe20001000000 */
[----:B------:R-:W-:Y:S01]  /*2f840*/  IMAD.SHL.U32 R57, R2, 0x2, RZ ;  /* 0x0000000202397824 */ /* 0x000fe200078e00ff */
[----:B------:R-:W-:Y:S02]  /*2f850*/  IADD3 R34, P3, PT, R111, -R88, RZ ;  /* 0x800000586f227210 */ /* 0x000fe40007f7e0ff */
[----:B------:R-:W-:Y:S02]  /*2f860*/  SEL R102, R86, RZ, P1 ;  /* 0x000000ff56667207 */ /* 0x000fe40000800000 */
[----:B------:R-:W-:Y:S01]  /*2f870*/  SHF.R.U32.HI R22, RZ, 0x1f, R13 ;  /* 0x0000001fff167819 */ /* 0x000fe2000001160d */
[----:B------:R-:W-:Y:S01]  /*2f880*/  IMAD.X R106, R106, 0x1, ~R89, P3 ;  /* 0x000000016a6a7824 */ /* 0x000fe200018e0e59 */
[----:B------:R-:W-:Y:S02]  /*2f890*/  IADD3 R110, P5, PT, R33, -R90, RZ ;  /* 0x8000005a216e7210 */ /* 0x000fe40007fbe0ff */
[----:B------:R-:W-:-:S02]  /*2f8a0*/  SEL R20, R45, R126, P2 ;  /* 0x0000007e2d147207 */ /* 0x000fc40001000000 */
[----:B------:R-:W-:Y:S01]  /*2f8b0*/  SEL R12, R29, R24, P2 ;  /* 0x000000181d0c7207 */ /* 0x000fe20001000000 */
[----:B------:R-:W-:Y:S01]  /*2f8c0*/  IMAD.X R111, R32, 0x1, ~R91, P5 ;  /* 0x00000001206f7824 */ /* 0x000fe200028e0e5b */
[----:B------:R-:W-:Y:S02]  /*2f8d0*/  IADD3 R102, P2, PT, -R102, R119, RZ ;  /* 0x0000007766667210 */ /* 0x000fe40007f5e1ff */
[----:B------:R-:W-:Y:S02]  /*2f8e0*/  SEL R29, R87, RZ, P1 ;  /* 0x000000ff571d7207 */ /* 0x000fe40000800000 */
[----:B------:R-:W-:Y:S02]  /*2f8f0*/  ISETP.GE.U32.AND P3, PT, R57, R86, PT ;  /* 0x000000563900720c */ /* 0x000fe40003f66070 */
[----:B------:R-:W-:Y:S01]  /*2f900*/  SHF.L.U64.HI R46, R2, 0x1, R13 ;  /* 0x00000001022e7819 */ /* 0x000fe2000001020d */
[----:B------:R-:W-:Y:S01]  /*2f910*/  IMAD.X R44, R44, 0x1, ~R29, P2 ;  /* 0x000000012c2c7824 */ /* 0x000fe200010e0e1d */
[----:B------:R-:W-:-:S02]  /*2f920*/  IADD3 R24, P4, PT, R22, R15, RZ ;  /* 0x0000000f16187210 */ /* 0x000fc40007f9e0ff */
[----:B------:R-:W-:Y:S02]  /*2f930*/  IADD3 R28, P5, PT, R107, -R92, RZ ;  /* 0x8000005c6b1c7210 */ /* 0x000fe40007fbe0ff */
[----:B------:R-:W-:Y:S01]  /*2f940*/  ISETP.GE.U32.AND.EX P3, PT, R46, R87, PT, P3 ;  /* 0x000000572e00720c */ /* 0x000fe20003f66130 */
[----:B------:R-:W-:Y:S01]  /*2f950*/  IMAD.X R29, RZ, RZ, R18, P4 ;  /* 0x000000ffff1d7224 */ /* 0x000fe200020e0612 */
[----:B------:R-:W-:Y:S01]  /*2f960*/  ISETP.GE.U32.AND P6, PT, R24, R22, PT ;  /* 0x000000161800720c */ /* 0x000fe20003fc6070 */
[----:B------:R-:W-:Y:S01]  /*2f970*/  IMAD.X R124, R30, 0x1, ~R93, P5 ;  /* 0x000000011e7c7824 */ /* 0x000fe200028e0e5d */
[----:B------:R-:W-:Y:S02]  /*2f980*/  IADD3 R22, P2, PT, R24, R15, RZ ;  /* 0x0000000f18167210 */ /* 0x000fe40007f5e0ff */
[----:B------:R-:W-:Y:S02]  /*2f990*/  SEL R45, R28, R25, P0 ;  /* 0x000000191c2d7207 */ /* 0x000fe40000000000 */
[----:B------:R-:W-:-:S02]  /*2f9a0*/  SEL R25, RZ, 0x1, P3 ;  /* 0x00000001ff197807 */ /* 0x000fc40001800000 */
[C---:B------:R-:W-:Y:S01]  /*2f9b0*/  ISETP.GE.U32.AND P4, PT, R22.reuse, R24, PT ;  /* 0x000000181600720c */ /* 0x040fe20003f86070 */
[C---:B------:R-:W-:Y:S01]  /*2f9c0*/  IMAD.X R24, R29.reuse, 0x1, R18, P2 ;  /* 0x000000011d187824 */ /* 0x040fe200010e0612 */
[----:B------:R-:W-:Y:S02]  /*2f9d0*/  ISETP.GE.U32.AND P2, PT, R22, R25, PT ;  /* 0x000000191600720c */ /* 0x000fe40003f46070 */
[----:B------:R-:W-:Y:S02]  /*2f9e0*/  SEL R25, RZ, 0xffffffff, P3 ;  /* 0xffffffffff197807 */ /* 0x000fe40001800000 */
[----:B------:R-:W-:Y:S02]  /*2f9f0*/  ISETP.GE.U32.AND P3, PT, R102, R19, PT ;  /* 0x000000136600720c */ /* 0x000fe40003f66070 */
[----:B------:R-:W-:Y:S02]  /*2fa00*/  ISETP.GE.U32.AND.EX P6, PT, R29, RZ, PT, P6 ;  /* 0x000000ff1d00720c */ /* 0x000fe40003fc6160 */
[----:B------:R-:W-:-:S02]  /*2fa10*/  ISETP.GE.U32.AND.EX P3, PT, R44, R55, PT, P3 ;  /* 0x000000372c00720c */ /* 0x000fc40003f66130 */
[----:B------:R-:W-:Y:S02]  /*2fa20*/  SEL R28, RZ, 0x1, P6 ;  /* 0x00000001ff1c7807 */ /* 0x000fe40003000000 */
[C---:B------:R-:W-:Y:S02]  /*2fa30*/  IADD3 R33, P6, PT, R25.reuse, R22, RZ ;  /* 0x0000001619217210 */ /* 0x040fe40007fde0ff */
[----:B------:R-:W-:Y:S02]  /*2fa40*/  SEL R97, R34, R97, P1 ;  /* 0x0000006122617207 */ /* 0x000fe40000800000 */
[----:B------:R-:W-:Y:S01]  /*2fa50*/  SEL R122, RZ, 0xffffffff, P3 ;  /* 0xffffffffff7a7807 */ /* 0x000fe20001800000 */
[----:B------:R-:W-:Y:S01]  /*2fa60*/  IMAD.X R34, R25, 0x1, R24, P6 ;  /* 0x0000000119227824 */ /* 0x000fe200030e0618 */
[----:B------:R-:W-:Y:S02]  /*2fa70*/  ISETP.GE.U32.AND.EX P4, PT, R24, R29, PT, P4 ;  /* 0x0000001d1800720c */ /* 0x000fe40003f86140 */
[----:B------:R-:W-:-:S02]  /*2fa80*/  SEL R95, R106, R31, P1 ;  /* 0x0000001f6a5f7207 */ /* 0x000fc40000800000 */
[----:B------:R-:W-:Y:S02]  /*2fa90*/  SEL R25, RZ, 0x1, P3 ;  /* 0x00000001ff197807 */ /* 0x000fe40001800000 */
[----:B------:R-:W-:Y:S02]  /*2faa0*/  IADD3 R120, P6, PT, R122, R97, RZ ;  /* 0x000000617a787210 */ /* 0x000fe40007fde0ff */
[----:B------:R-:W-:Y:S02]  /*2fab0*/  ISETP.GE.U32.AND.EX P2, PT, R24, RZ, PT, P2 ;  /* 0x000000ff1800720c */ /* 0x000fe40003f46120 */
[----:B------:R-:W-:Y:S01]  /*2fac0*/  ISETP.GE.U32.AND P3, PT, R33, R88, PT ;  /* 0x000000582100720c */ /* 0x000fe20003f66070 */
[----:B------:R-:W-:Y:S01]  /*2fad0*/  IMAD.X R122, R122, 0x1, R95, P6 ;  /* 0x000000017a7a7824 */ /* 0x000fe200030e065f */
[----:B------:R-:W-:Y:S02]  /*2fae0*/  SEL R31, RZ, 0x1, P4 ;  /* 0x00000001ff1f7807 */ /* 0x000fe40002000000 */
[----:B------:R-:W-:-:S02]  /*2faf0*/  ISETP.GE.U32.AND.EX P3, PT, R34, R89, PT, P3 ;  /* 0x000000592200720c */ /* 0x000fc40003f66130 */
[----:B------:R-:W-:Y:S02]  /*2fb00*/  SEL R32, RZ, 0x1, P2 ;  /* 0x00000001ff207807 */ /* 0x000fe40001000000 */
[----:B------:R-:W-:Y:S02]  /*2fb10*/  ISETP.GE.U32.AND P4, PT, R97, R25, PT ;  /* 0x000000196100720c */ /* 0x000fe40003f86070 */
[----:B------:R-:W-:Y:S02]  /*2fb20*/  IADD3 R31, P2, P6, R31, R16, R28 ;  /* 0x000000101f1f7210 */ /* 0x000fe40007e5e01c */
[----:B------:R-:W-:Y:S02]  /*2fb30*/  SEL R29, RZ, 0x1, P3 ;  /* 0x00000001ff1d7807 */ /* 0x000fe40001800000 */
[----:B------:R-:W-:Y:S02]  /*2fb40*/  ISETP.GE.U32.AND P3, PT, R120, R3, PT ;  /* 0x000000037800720c */ /* 0x000fe40003f66070 */
[----:B------:R-:W-:-:S02]  /*2fb50*/  ISETP.GE.U32.AND.EX P4, PT, R95, RZ, PT, P4 ;  /* 0x000000ff5f00720c */ /* 0x000fc40003f86140 */
[----:B------:R-:W-:Y:S02]  /*2fb60*/  IADD3.X R97, PT, PT, RZ, R20, RZ, P2, P6 ;  /* 0x00000014ff617210 */ /* 0x000fe400017ec4ff */
[CC--:B------:R-:W-:Y:S02]  /*2fb70*/  ISETP.GE.U32.AND P2, PT, R31.reuse, R16.reuse, PT ;  /* 0x000000101f00720c */ /* 0x0c0fe40003f46070 */
[----:B------:R-:W-:Y:S02]  /*2fb80*/  ISETP.GE.U32.AND.EX P3, PT, R122, R17, PT, P3 ;  /* 0x000000117a00720c */ /* 0x000fe40003f66130 */
[----:B------:R-:W-:Y:S02]  /*2fb90*/  SEL R108, RZ, 0x1, P4 ;  /* 0x00000001ff6c7807 */ /* 0x000fe40002000000 */
[----:B------:R-:W-:Y:S02]  /*2fba0*/  IADD3 R25, P4, PT, R31, R16, RZ ;  /* 0x000000101f197210 */ /* 0x000fe40007f9e0ff */
[----:B------:R-:W-:-:S02]  /*2fbb0*/  ISETP.GE.U32.AND.EX P2, PT, R97, R20, PT, P2 ;  /* 0x000000146100720c */ /* 0x000fc40003f46120 */
[----:B------:R-:W-:Y:S01]  /*2fbc0*/  IADD3 R32, P6, PT, R32, R29, RZ ;  /* 0x0000001d20207210 */ /* 0x000fe20007fde0ff */
[----:B------:R-:W-:Y:S01]  /*2fbd0*/  IMAD.X R28, R97, 0x1, R20, P4 ;  /* 0x00000001611c7824 */ /* 0x000fe200020e0614 */
[----:B------:R-:W-:Y:S02]  /*2fbe0*/  SEL R107, RZ, 0x1, P3 ;  /* 0x00000001ff6b7807 */ /* 0x000fe40001800000 */
[C---:B------:R-:W-:Y:S01]  /*2fbf0*/  ISETP.GE.U32.AND P3, PT, R25.reuse, R31, PT ;  /* 0x0000001f1900720c */ /* 0x040fe20003f66070 */
[----:B------:R-:W-:Y:S01]  /*2fc00*/  IMAD.X R29, RZ, RZ, RZ, P6 ;  /* 0x000000ffff1d7224 */ /* 0x000fe200030e06ff */
[----:B------:R-:W-:Y:S02]  /*2fc10*/  SEL R95, RZ, 0x1, P2 ;  /* 0x00000001ff5f7807 */ /* 0x000fe40001000000 */
[----:B------:R-:W-:Y:S02]  /*2fc20*/  IADD3 R31, P2, PT, -R32, R25, RZ ;  /* 0x00000019201f7210 */ /* 0x000fe40007f5e1ff */
[----:B------:R-:W-:-:S02]  /*2fc30*/  ISETP.GE.U32.AND P4, PT, R25, R32, PT ;  /* 0x000000201900720c */ /* 0x000fc40003f86070 */
[----:B------:R-:W-:Y:S01]  /*2fc40*/  ISETP.GE.U32.AND P6, PT, R31, R90, PT ;  /* 0x0000005a1f00720c */ /* 0x000fe20003fc6070 */
[C---:B------:R-:W-:Y:S01]  /*2fc50*/  IMAD.X R32, R28.reuse, 0x1, ~R29, P2 ;  /* 0x000000011c207824 */ /* 0x040fe200010e0e1d */
[----:B------:R-:W-:Y:S02]  /*2fc60*/  ISETP.GE.U32.AND.EX P3, PT, R28, R97, PT, P3 ;  /* 0x000000611c00720c */ /* 0x000fe40003f66130 */
[----:B------:R-:W-:Y:S02]  /*2fc70*/  IADD3 R106, P2, PT, R109, -R92, RZ ;  /* 0x8000005c6d6a7210 */ /* 0x000fe40007f5e0ff */
[----:B------:R-:W-:Y:S02]  /*2fc80*/  ISETP.GE.U32.AND.EX P6, PT, R32, R91, PT, P6 ;  /* 0x0000005b2000720c */ /* 0x000fe40003fc6160 */
[----:B------:R-:W-:Y:S01]  /*2fc90*/  ISETP.GE.U32.AND.EX P4, PT, R28, R29, PT, P4 ;  /* 0x0000001d1c00720c */ /* 0x000fe20003f86140 */
[----:B------:R-:W-:Y:S01]  /*2fca0*/  IMAD.X R94, R94, 0x1, ~R93, P2 ;  /* 0x000000015e5e7824 */ /* 0x000fe200010e0e5d */
[----:B------:R-:W-:-:S02]  /*2fcb0*/  SEL R97, RZ, 0x1, P3 ;  /* 0x00000001ff617807 */ /* 0x000fc40001800000 */
[----:B------:R-:W-:Y:S02]  /*2fcc0*/  SEL R109, R106, R105, P1 ;  /* 0x000000696a6d7207 */ /* 0x000fe40000800000 */
[----:B------:R-:W-:Y:S02]  /*2fcd0*/  IADD3 R29, P3, PT, R107, R108, RZ ;  /* 0x0000006c6b1d7210 */ /* 0x000fe40007f7e0ff */
[----:B------:R-:W-:Y:S02]  /*2fce0*/  SEL R110, R110, R23, P1 ;  /* 0x000000176e6e7207 */ /* 0x000fe40000800000 */
[----:B------:R-:W-:Y:S02]  /*2fcf0*/  SEL R106, RZ, 0x1, P6 ;  /* 0x00000001ff6a7807 */ /* 0x000fe40003000000 */
[----:B------:R-:W-:Y:S02]  /*2fd00*/  SEL R23, RZ, 0x1, P4 ;  /* 0x00000001ff177807 */ /* 0x000fe40002000000 */
[----:B------:R-:W-:Y:S01]  /*2fd10*/  IADD3 R97, P5, P6, R97, R12, R95 ;  /* 0x0000000c61617210 */ /* 0x000fe20007ebe05f */
[----:B------:R-:W-:Y:S01]  /*2fd20*/  IMAD.X R95, RZ, RZ, RZ, P3 ;  /* 0x000000ffff5f7224 */ /* 0x000fe200018e06ff */
[----:B------:R-:W-:-:S02]  /*2fd30*/  SEL R112, R111, R116, P1 ;  /* 0x000000746f707207 */ /* 0x000fc40000800000 */
[----:B------:R-:W-:Y:S02]  /*2fd40*/  IADD3 R23, P4, PT, R23, R106, RZ ;  /* 0x0000006a17177210 */ /* 0x000fe40007f9e0ff */
[----:B------:R-:W-:Y:S02]  /*2fd50*/  IADD3 R116, P3, PT, -R29, R110, RZ ;  /* 0x0000006e1d747210 */ /* 0x000fe40007f7e1ff */
[----:B------:R-:W-:Y:S01]  /*2fd60*/  IADD3.X R105, PT, PT, RZ, R14, RZ, P5, P6 ;  /* 0x0000000eff697210 */ /* 0x000fe20002fec4ff */
[----:B------:R-:W-:Y:S01]  /*2fd70*/  IMAD.X R108, RZ, RZ, RZ, P4 ;  /* 0x000000ffff6c7224 */ /* 0x000fe200020e06ff */
[----:B------:R-:W-:Y:S01]  /*2fd80*/  ISETP.GE.U32.AND P5, PT, R110, R29, PT ;  /* 0x0000001d6e00720c */ /* 0x000fe20003fa6070 */
[C---:B------:R-:W-:Y:S01]  /*2fd90*/  IMAD.X R118, R112.reuse, 0x1, ~R95, P3 ;  /* 0x0000000170767824 */ /* 0x040fe200018e0e5f */
[----:B------:R-:W-:Y:S02]  /*2fda0*/  IADD3 R30, P6, PT, R97, R12, RZ ;  /* 0x0000000c611e7210 */ /* 0x000fe40007fde0ff */
[----:B------:R-:W-:-:S02]  /*2fdb0*/  ISETP.GE.U32.AND.EX P5, PT, R112, R95, PT, P5 ;  /* 0x0000005f7000720c */ /* 0x000fc40003fa6150 */
[----:B------:R-:W-:Y:S01]  /*2fdc0*/  IADD3 R95, P4, PT, -R23, R30, RZ ;  /* 0x0000001e175f7210 */ /* 0x000fe20007f9e1ff */
[----:B------:R-:W-:Y:S01]  /*2fdd0*/  IMAD.X R29, R105, 0x1, R14, P6 ;  /* 0x00000001691d7824 */ /* 0x000fe200030e060e */
[----:B------:R-:W-:Y:S02]  /*2fde0*/  ISETP.GE.U32.AND P3, PT, R116, R21, PT ;  /* 0x000000157400720c */ /* 0x000fe40003f66070 */
[----:B------:R-:W-:Y:S01]  /*2fdf0*/  SEL R107, RZ, 0x1, P5 ;  /* 0x00000001ff6b7807 */ /* 0x000fe20002800000 */
[----:B------:R-:W-:Y:S01]  /*2fe00*/  IMAD.X R106, R29, 0x1, ~R108, P4 ;  /* 0x000000011d6a7824 */ /* 0x000fe200020e0e6c */
[----:B------:R-:W-:Y:S02]  /*2fe10*/  ISETP.GE.U32.AND.EX P3, PT, R118, R43, PT, P3 ;  /* 0x0000002b7600720c */ /* 0x000fe40003f66130 */
[----:B------:R-:W-:Y:S02]  /*2fe20*/  ISETP.GE.U32.AND P5, PT, R30, R97, PT ;  /* 0x000000611e00720c */ /* 0x000fe40003fa6070 */
[----:B------:R-:W-:-:S02]  /*2fe30*/  ISETP.GE.U32.AND P4, PT, R95, R92, PT ;  /* 0x0000005c5f00720c */ /* 0x000fc40003f86070 */
[----:B------:R-:W-:Y:S02]  /*2fe40*/  SEL R114, RZ, 0x1, P3 ;  /* 0x00000001ff727807 */ /* 0x000fe40001800000 */
[----:B------:R-:W-:Y:S02]  /*2fe50*/  ISETP.LT.U32.AND P6, PT, R97, R12, PT ;  /* 0x0000000c6100720c */ /* 0x000fe40003fc1070 */
[----:B------:R-:W-:Y:S02]  /*2fe60*/  ISETP.GE.U32.AND P3, PT, R30, R23, PT ;  /* 0x000000171e00720c */ /* 0x000fe40003f66070 */
[----:B------:R-:W-:Y:S02]  /*2fe70*/  ISETP.GE.U32.AND.EX P5, PT, R29, R105, PT, P5 ;  /* 0x000000691d00720c */ /* 0x000fe40003fa6150 */
[----:B------:R-:W-:Y:S02]  /*2fe80*/  ISETP.GE.U32.AND.EX P4, PT, R106, R93, PT, P4 ;  /* 0x0000005d6a00720c */ /* 0x000fe40003f86140 */
[----:B------:R-:W-:-:S02]  /*2fe90*/  ISETP.LT.U32.OR.EX P5, PT, R105, R14, !P5, P6 ;  /* 0x0000000e6900720c */ /* 0x000fc40006fa1560 */
[----:B------:R-:W-:Y:S02]  /*2fea0*/  ISETP.GE.U32.AND.EX P3, PT, R29, R108, P4, P3 ;  /* 0x0000006c1d00720c */ /* 0x000fe40002766130 */
[----:B------:R-:W-:Y:S02]  /*2feb0*/  IADD3 R114, P2, PT, R114, R107, RZ ;  /* 0x0000006b72727210 */ /* 0x000fe40007f5e0ff */
[----:B------:R-:W-:Y:S02]  /*2fec0*/  SEL R23, R124, R27, P0 ;  /* 0x0000001b7c177207 */ /* 0x000fe40000000000 */
[----:B------:R-:W-:Y:S01]  /*2fed0*/  SEL R108, R94, R113, P1 ;  /* 0x000000715e6c7207 */ /* 0x000fe20000800000 */
[----:B------:R-:W-:Y:S01]  /*2fee0*/  IMAD.X R27, RZ, RZ, RZ, P2 ;  /* 0x000000ffff1b7224 */ /* 0x000fe200010e06ff */
[----:B------:R-:W-:Y:S02]  /*2fef0*/  PLOP3.LUT P0, PT, P5, P3, PT, 0xf8, 0x8f ;  /* 0x00000000008f781c */ /* 0x000fe40002f07f70 */
[----:B------:R-:W-:-:S02]  /*2ff00*/  ISETP.GE.U32.AND P1, PT, R109, R114, PT ;  /* 0x000000726d00720c */ /* 0x000fc40003f26070 */
[----:B------:R-:W-:Y:S02]  /*2ff10*/  IADD3 R114, P3, PT, -R114, R109, RZ ;  /* 0x0000006d72727210 */ /* 0x000fe40007f7e1ff */
[----:B------:R-:W-:Y:S02]  /*2ff20*/  IADD3 R110, P4, PT, R102, -R19, RZ ;  /* 0x80000013666e7210 */ /* 0x000fe40007f9e0ff */
[----:B------:R-:W-:Y:S01]  /*2ff30*/  ISETP.GE.U32.AND P2, PT, R114, R45, PT ;  /* 0x0000002d7200720c */ /* 0x000fe20003f46070 */
[C---:B------:R-:W-:Y:S01]  /*2ff40*/  IMAD.X R102, R108.reuse, 0x1, ~R27, P3 ;  /* 0x000000016c667824 */ /* 0x040fe200018e0e1b */
[----:B------:R-:W-:Y:S01]  /*2ff50*/  ISETP.GE.U32.AND.EX P1, PT, R108, R27, PT, P1 ;  /* 0x0000001b6c00720c */ /* 0x000fe20003f26110 */
[----:B------:R-:W-:Y:S01]  /*2ff60*/  IMAD.X R112, R44, 0x1, ~R55, P4 ;  /* 0x000000012c707824 */ /* 0x000fe200020e0e37 */
[----:B------:R-:W-:Y:S02]  /*2ff70*/  SEL R94, R86, RZ, P0 ;  /* 0x000000ff565e7207 */ /* 0x000fe40000000000 */
[----:B------:R-:W-:-:S02]  /*2ff80*/  ISETP.GE.U32.AND.EX P2, PT, R102, R23, PT, P2 ;  /* 0x000000176600720c */ /* 0x000fc40003f46120 */
[----:B------:R-:W-:Y:S02]  /*2ff90*/  IADD3 R105, P3, PT, -R94, R57, RZ ;  /* 0x000000395e697210 */ /* 0x000fe40007f7e1ff */
[----:B------:R-:W-:Y:S02]  /*2ffa0*/  SEL R107, R87, RZ, P0 ;  /* 0x000000ff576b7207 */ /* 0x000fe40000000000 */
        /* <DEDUP_REMOVED lines=37> */
.L_x_500:
[----:B------:R-:W-:Y:S05]  /*30200*/  BSYNC.RECONVERGENT B1 ;  /* 0x0000000000017941 */ /* 0x000fea0003800200 */
.L_x_499:
        /* <DEDUP_REMOVED lines=45> */
[----:B------:R-:W-:Y:S02]  /*304e0*/  IADD3 R30, P4, PT, R31, -R94, RZ ;  /* 0x8000005e1f1e7210 */ /* 0x000fe40007f9e0ff */
[----:B------:R-:W-:Y:S01]  /*304f0*/  IADD3 R27, P5, PT, R27, -R34, RZ ;  /* 0x800000221b1b7210 */ /* 0x000fe20007fbe0ff */
[----:B------:R-:W-:-:S02]  /*30500*/  IMAD.X R34, R112, 0x1, ~R107, P2 ;  /* 0x0000000170227824 */ /* 0x000fc400010e0e6b */
        /* <DEDUP_REMOVED lines=33> */
.L_x_502:
[----:B------:R-:W-:Y:S05]  /*30720*/  BSYNC.RECONVERGENT B1 ;  /* 0x0000000000017941 */ /* 0x000fea0003800200 */
.L_x_501:
        /* <DEDUP_REMOVED lines=10> */
[----:B------:R-:W-:Y:S01]  /*307d0*/  ISETP.GE.U32.AND.EX P0, PT, R18, RZ, PT, P0 ;  /* 0x000000ff1200720c */ /* 0x000fe20003f06100 */
[C---:B------:R-:W-:Y:S01]  /*307e0*/  IMAD.X R117, R22.reuse, 0x1, ~R33, P3 ;  /* 0x0000000116757824 */ /* 0x040fe200018e0e21 */
[----:B------:R-:W-:Y:S02]  /*307f0*/  ISETP.GE.U32.AND.EX P1, PT, R22, R33, PT, P1 ;  /* 0x000000211600720c */ /* 0x000fe40003f26110 */
[----:B------:R-:W-:Y:S02]  /*30800*/  SEL R18, RZ, 0x1, P0 ;  /* 0x00000001ff127807 */ /* 0x000fe40000000000 */
[----:B------:R-:W-:-:S04]  /*30810*/  SEL R15, RZ, 0x1, P1 ;  /* 0x00000001ff0f7807 */ /* 0x000fc80000800000 */
[----:B------:R-:W-:-:S04]  /*30820*/  IADD3 R15, P0, PT, R15, R18, RZ ;  /* 0x000000120f0f7210 */ /* 0x000fc80007f1e0ff */
        /* <DEDUP_REMOVED lines=20> */
[----:B------:R-:W-:Y:S02]  /*30970*/  IMAD.X R119, R13, 0x1, ~R34, P2 ;  /* 0x000000010d777824 */ /* 0x000fe400010e0e22 */
[----:B------:R-:W-:Y:S02]  /*30980*/  IMAD.X R13, R18, 0x1, ~R31, P4 ;  /* 0x00000001120d7824 */ /* 0x000fe400020e0e1f */
        /* <DEDUP_REMOVED lines=31> */
.L_x_504:
[----:B------:R-:W-:Y:S05]  /*30b80*/  BSYNC.RECONVERGENT B1 ;  /* 0x0000000000017941 */ /* 0x000fea0003800200 */
.L_x_503:
        /* <DEDUP_REMOVED lines=19> */
[----:B------:R-:W-:Y:S02]  /*30cc0*/  IMAD.X R111, RZ, RZ, RZ, P2 ;  /* 0x000000ffff6f7224 */ /* 0x000fe400010e06ff */
[----:B------:R-:W-:Y:S01]  /*30cd0*/  IMAD.WIDE.U32 R108, R42, R102, RZ ;  /* 0x000000662a6c7225 */ /* 0x000fe200078e00ff */
[----:B------:R-:W-:Y:S02]  /*30ce0*/  IADD3.X R105, PT, PT, R12, R105, R15, P0, P5 ;  /* 0x000000690c697210 */ /* 0x000fe400007ea40f */
[----:B------:R-:W-:Y:S01]  /*30cf0*/  ISETP.GE.U32.AND P0, PT, R18, R94, PT ;  /* 0x0000005e1200720c */ /* 0x000fe20003f06070 */
[----:B------:R-:W-:-:S03]  /*30d00*/  IMAD.WIDE.U32 R14, R41, R116, RZ ;  /* 0x00000074290e7225 */ /* 0x000fc600078e00ff */
[----:B------:R-:W-:Y:S01]  /*30d10*/  ISETP.GE.U32.AND.EX P0, PT, R105, R12, PT, P0 ;  /* 0x0000000c6900720c */ /* 0x000fe20003f06100 */
[----:B------:R-:W-:Y:S02]  /*30d20*/  IMAD.MOV.U32 R94, RZ, RZ, R25 ;  /* 0x000000ffff5e7224 */ /* 0x000fe400078e0019 */
[----:B------:R-:W-:Y:S01]  /*30d30*/  IMAD.WIDE.U32 R24, R40, R116, RZ ;  /* 0x0000007428187225 */ /* 0x000fe200078e00ff */
[----:B------:R-:W-:-:S03]  /*30d40*/  SEL R113, RZ, 0x1, P0 ;  /* 0x00000001ff717807 */ /* 0x000fc60000000000 */
[----:B------:R-:W-:-:S04]  /*30d50*/  IMAD.WIDE.U32 R14, P2, R40, R117, R14 ;  /* 0x00000075280e7225 */ /* 0x000fc8000784000e */
[----:B------:R-:W-:Y:S01]  /*30d60*/  IMAD.WIDE.U32.X R94, R41, R119, R94, P3 ;  /* 0x00000077295e7225 */ /* 0x000fe200018e045e */
[----:B------:R-:W-:-:S03]  /*30d70*/  IADD3 R115, P4, PT, R25, R14, RZ ;  /* 0x0000000e19737210 */ /* 0x000fc60007f9e0ff */
[----:B------:R-:W-:Y:S01]  /*30d80*/  IMAD.MOV.U32 R110, RZ, RZ, R107 ;  /* 0x000000ffff6e7224 */ /* 0x000fe200078e006b */
[----:B------:R-:W-:Y:S01]  /*30d90*/  IADD3 R25, P5, P6, R24, R94, R113 ;  /* 0x0000005e18197210 */ /* 0x000fe20007ebe071 */
[----:B------:R-:W-:-:S03]  /*30da0*/  IMAD.WIDE.U32 R106, R35, R102, RZ ;  /* 0x00000066236a7225 */ /* 0x000fc600078e00ff */
[----:B------:R-:W-:Y:S01]  /*30db0*/  IADD3.X R95, PT, PT, R115, R95, RZ, P5, P6 ;  /* 0x0000005f735f7210 */ /* 0x000fe20002fec4ff */
[----:B------:R-:W-:-:S04]  /*30dc0*/  IMAD.WIDE.U32 R108, P0, R35, R13, R108 ;  /* 0x0000000d236c7225 */ /* 0x000fc8000780006c */
[----:B------:R-:W-:Y:S01]  /*30dd0*/  IMAD.WIDE.U32.X R110, R42, R117, R110, P1 ;  /* 0x000000752a6e7225 */ /* 0x000fe200008e046e */
[----:B------:R-:W-:-:S03]  /*30de0*/  IADD3 R22, P3, PT, R107, R108, RZ ;  /* 0x0000006c6b167210 */ /* 0x000fc60007f7e0ff */
[----:B------:R-:W-:Y:S01]  /*30df0*/  IMAD R12, R97, R84, RZ ;  /* 0x00000054610c7224 */ /* 0x000fe200078e02ff */
[----:B------:R-:W-:Y:S01]  /*30e00*/  IADD3 R123, P1, P5, R25, R106, R110 ;  /* 0x0000006a197b7210 */ /* 0x000fe20007d3e06e */
[----:B------:R-:W-:Y:S01]  /*30e10*/  IMAD.WIDE.U32 R106, R41, R102, RZ ;  /* 0x00000066296a7225 */ /* 0x000fe200078e00ff */
[----:B------:R-:W-:Y:S02]  /*30e20*/  LOP3.LUT R97, RZ, R97, RZ, 0x33, !PT ;  /* 0x00000061ff617212 */ /* 0x000fe400078e33ff */
[----:B------:R-:W-:Y:S01]  /*30e30*/  IADD3.X R22, PT, PT, R95, R22, R111, P1, P5 ;  /* 0x000000165f167210 */ /* 0x000fe20000fea46f */
[C---:B------:R-:W-:Y:S01]  /*30e40*/  IMAD R113, R112.reuse, R85, R12 ;  /* 0x0000005570717224 */ /* 0x040fe200078e020c */
[----:B------:R-:W-:Y:S01]  /*30e50*/  ISETP.GE.U32.AND P1, PT, R123, R25, PT ;  /* 0x000000197b00720c */ /* 0x000fe20003f26070 */
[----:B------:R-:W-:-:S03]  /*30e60*/  IMAD.WIDE.U32 R24, R112, R84, RZ ;  /* 0x0000005470187225 */ /* 0x000fc600078e00ff */
[----:B------:R-:W-:Y:S01]  /*30e70*/  ISETP.GE.U32.AND.EX P1, PT, R22, R95, PT, P1 ;  /* 0x0000005f1600720c */ /* 0x000fe20003f26110 */
[----:B------:R-:W-:Y:S02]  /*30e80*/  IMAD.X R111, RZ, RZ, RZ, P2 ;  /* 0x000000ffff6f7224 */ /* 0x000fe400010e06ff */
[----:B------:R-:W-:Y:S01]  /*30e90*/  IMAD.MOV.U32 R110, RZ, RZ, R15 ;  /* 0x000000ffff6e7224 */ /* 0x000fe200078e000f */
[----:B------:R-:W-:Y:S01]  /*30ea0*/  SEL R115, RZ, 0x1, P1 ;  /* 0x00000001ff737807 */ /* 0x000fe20000800000 */
[----:B------:R-:W-:Y:S01]  /*30eb0*/  IMAD.IADD R12, R25, 0x1, R113 ;  /* 0x00000001190c7824 */ /* 0x000fe200078e0271 */
[----:B------:R-:W-:Y:S01]  /*30ec0*/  LOP3.LUT R113, RZ, R112, RZ, 0x33, !PT ;  /* 0x00000070ff717212 */ /* 0x000fe200078e33ff */
[----:B------:R-:W-:-:S04]  /*30ed0*/  IMAD.WIDE.U32 R94, R40, R102, RZ ;  /* 0x00000066285e7225 */ /* 0x000fc800078e00ff */
[----:B------:R-:W-:-:S04]  /*30ee0*/  IMAD.WIDE.U32 R106, P2, R40, R13, R106 ;  /* 0x0000000d286a7225 */ /* 0x000fc8000784006a */
[----:B------:R-:W-:Y:S01]  /*30ef0*/  IMAD.WIDE.U32.X R110, R41, R117, R110, P4 ;  /* 0x00000075296e7225 */ /* 0x000fe200020e046e */
[----:B------:R-:W-:-:S03]  /*30f00*/  IADD3 R125, P1, PT, R95, R106, RZ ;  /* 0x0000006a5f7d7210 */ /* 0x000fc60007f3e0ff */
[----:B------:R-:W-:Y:S01]  /*30f10*/  IMAD.WIDE.U32 R14, R12, R86, RZ ;  /* 0x000000560c0e7225 */ /* 0x000fe200078e00ff */
[----:B------:R-:W-:-:S03]  /*30f20*/  IADD3 R115, P4, P5, R94, R110, R115 ;  /* 0x0000006e5e737210 */ /* 0x000fc60007d9e073 */
[----:B------:R-:W-:Y:S01]  /*30f30*/  IMAD.WIDE.U32 R94, R24, R86, RZ ;  /* 0x00000056185e7225 */ /* 0x000fe200078e00ff */
[----:B------:R-:W-:-:S03]  /*30f40*/  IADD3.X R125, PT, PT, R125, R111, RZ, P4, P5 ;  /* 0x0000006f7d7d7210 */ /* 0x000fc600027ea4ff */
[----:B------:R-:W-:Y:S01]  /*30f50*/  IMAD.WIDE.U32 R14, P6, R24, R87, R14 ;  /* 0x00000057180e7225 */ /* 0x000fe200078c000e */
[----:B------:R-:W-:-:S03]  /*30f60*/  ISETP.GT.U32.AND P4, PT, R94, R113, PT ;  /* 0x000000715e00720c */ /* 0x000fc60003f84070 */
[----:B------:R-:W-:Y:S01]  /*30f70*/  IMAD.X R113, RZ, RZ, RZ, P6 ;  /* 0x000000ffff717224 */ /* 0x000fe200030e06ff */
[----:B------:R-:W-:Y:S01]  /*30f80*/  IADD3 R14, P5, PT, R95, R14, RZ ;  /* 0x0000000e5f0e7210 */ /* 0x000fe20007fbe0ff */
[----:B------:R-:W-:-:S03]  /*30f90*/  IMAD.WIDE.U32 R94, R12, R88, RZ ;  /* 0x000000580c5e7225 */ /* 0x000fc600078e00ff */
[----:B------:R-:W-:Y:S01]  /*30fa0*/  ISETP.GT.U32.AND.EX P4, PT, R14, R97, PT, P4 ;  /* 0x000000610e00720c */ /* 0x000fe20003f84140 */
[----:B------:R-:W-:Y:S02]  /*30fb0*/  IMAD.MOV.U32 R112, RZ, RZ, R15 ;  /* 0x000000ffff707224 */ /* 0x000fe400078e000f */
[----:B------:R-:W-:Y:S01]  /*30fc0*/  IMAD.WIDE.U32 R110, R24, R88, RZ ;  /* 0x00000058186e7225 */ /* 0x000fe200078e00ff */
[----:B------:R-:W-:-:S03]  /*30fd0*/  SEL R97, RZ, 0x1, !P4 ;  /* 0x00000001ff617807 */ /* 0x000fc60006000000 */
[----:B------:R-:W-:-:S04]  /*30fe0*/  IMAD.WIDE.U32.X R112, R12, R87, R112, P5 ;  /* 0x000000570c707225 */ /* 0x000fc800028e0470 */
[----:B------:R-:W-:Y:S01]  /*30ff0*/  IMAD.WIDE.U32 R94, P6, R24, R89, R94 ;  /* 0x00000059185e7225 */ /* 0x000fe200078c005e */
[----:B------:R-:W-:-:S03]  /*31000*/  IADD3 R97, P4, P5, R110, R112, R97 ;  /* 0x000000706e617210 */ /* 0x000fc60007d9e061 */
[----:B------:R-:W-:Y:S01]  /*31010*/  IMAD.X R15, RZ, RZ, RZ, P0 ;  /* 0x000000ffff0f7224 */ /* 0x000fe200000e06ff */
[----:B------:R-:W-:Y:S01]  /*31020*/  IADD3 R112, P0, PT, R111, R94, RZ ;  /* 0x0000005e6f707210 */ /* 0x000fe20007f1e0ff */
[----:B------:R-:W-:-:S03]  /*31030*/  IMAD.WIDE.U32 R110, R42, R57, RZ ;  /* 0x000000392a6e7225 */ /* 0x000fc600078e00ff */
[----:B------:R-:W-:Y:S01]  /*31040*/  P2R R25, PR, RZ, 0x1 ;  /* 0x00000001ff197803 */ /* 0x000fe20000000000 */
[----:B------:R-:W-:Y:S01]  /*31050*/  IMAD.MOV.U32 R14, RZ, RZ, R109 ;  /* 0x000000ffff0e7224 */ /* 0x000fe200078e006d */
[----:B------:R-:W-:Y:S01]  /*31060*/  IADD3.X R94, PT, PT, R112, R113, RZ, P4, P5 ;  /* 0x00000071705e7210 */ /* 0x000fe200027ea4ff */
[----:B------:R-:W-:Y:S01]  /*31070*/  IMAD.WIDE.U32 R110, P0, R35, R2, R110 ;  /* 0x00000002236e7225 */ /* 0x000fe2000780006e */
[----:B------:R-:W-:-:S03]  /*31080*/  @P6 LOP3.LUT R26, R26, 0x4, RZ, 0xfc, !PT ;  /* 0x000000041a1a6812 */ /* 0x000fc600078efcff */
[----:B------:R-:W-:Y:S01]  /*31090*/  IMAD.WIDE.U32 R108, R35, R57, RZ ;  /* 0x00000039236c7225 */ /* 0x000fe200078e00ff */
[----:B------:R-:W-:-:S03]  /*310a0*/  LOP3.LUT R26, R26, 0xfffffffd, RZ, 0xc0, !PT ;  /* 0xfffffffd1a1a7812 */ /* 0x000fc600078ec0ff */
[----:B------:R-:W-:-:S05]  /*310b0*/  IMAD.WIDE.U32.X R14, R42, R13, R14, P3 ;  /* 0x0000000d2a0e7225 */ /* 0x000fca00018e040e */
[----:B------:R-:W-:Y:S02]  /*310c0*/  @P0 LOP3.LUT R26, R26, 0x2, RZ, 0xfc, !PT ;  /* 0x000000021a1a0812 */ /* 0x000fe400078efcff */
[----:B------:R-:W-:Y:S02]  /*310d0*/  IADD3 R20, P0, PT, R109, R110, RZ ;  /* 0x0000006e6d147210 */ /* 0x000fe40007f1e0ff */
[----:B------:R-:W-:Y:S01]  /*310e0*/  IADD3 R16, P3, P4, R115, R108, R14 ;  /* 0x0000006c73107210 */ /* 0x000fe20007c7e00e */
[-C--:B------:R-:W-:Y:S01]  /*310f0*/  IMAD.WIDE.U32 R108, R56, R121.reuse, RZ ;  /* 0x00000079386c7225 */ /* 0x080fe200078e00ff */
[----:B------:R-:W-:Y:S02]  /*31100*/  LOP3.LUT R26, R26, 0xffffffef, RZ, 0xc0, !PT ;  /* 0xffffffef1a1a7812 */ /* 0x000fe400078ec0ff */
[----:B------:R-:W-:Y:S01]  /*31110*/  IADD3.X R20, PT, PT, R125, R20, R15, P3, P4 ;  /* 0x000000147d147210 */ /* 0x000fe20001fe840f */
[----:B------:R-:W-:-:S04]  /*31120*/  IMAD.WIDE.U32 R14, R37, R121, RZ ;  /* 0x00000079250e7225 */ /* 0x000fc800078e00ff */
[----:B------:R-:W-:-:S04]  /*31130*/  IMAD.WIDE.U32 R108, P3, R37, R119, R108 ;  /* 0x00000077256c7225 */ /* 0x000fc8000786006c */
        /* <DEDUP_REMOVED lines=12> */
[----:B------:R-:W-:Y:S01]  /*31200*/  IADD3 R127, P4, PT, R109, R14, RZ ;  /* 0x0000000e6d7f7210 */ /* 0x000fe20007f9e0ff */
[----:B------:R-:W-:Y:S01]  /*31210*/  IMAD.X R109, RZ, RZ, RZ, P2 ;  /* 0x000000ffff6d7224 */ /* 0x000fe200010e06ff */
[----:B------:R-:W-:Y:S01]  /*31220*/  IADD3 R14, P5, P6, R108, R112, R123 ;  /* 0x000000706c0e7210 */ /* 0x000fe20007ebe07b */
[----:B------:R-:W-:-:S03]  /*31230*/  IMAD.MOV.U32 R108, RZ, RZ, R107 ;  /* 0x000000ffff6c7224 */ /* 0x000fc600078e006b */
[----:B------:R-:W-:Y:S01]  /*31240*/  IADD3.X R127, PT, PT, R127, R113, RZ, P5, P6 ;  /* 0x000000717f7f7210 */ /* 0x000fe20002fec4ff */
        /* <DEDUP_REMOVED lines=19> */
[----:B------:R-:W-:-:S03]  /*31380*/  IMAD.WIDE.U32 R14, R56, R102, RZ ;  /* 0x00000066380e7225 */ /* 0x000fc600078e00ff */
[----:B------:R-:W-:Y:S01]  /*31390*/  ISETP.GE.U32.AND.EX P1, PT, R16, R127, PT, P1 ;  /* 0x0000007f1000720c */ /* 0x000fe20003f26110 */
[----:B------:R-:W-:-:S03]  /*313a0*/  IMAD.WIDE.U32.X R106, R56, R117, R106, P4 ;  /* 0x00000075386a7225 */ /* 0x000fc600020e046a */
[----:B------:R-:W-:Y:S01]  /*313b0*/  SEL R115, RZ, 0x1, P1 ;  /* 0x00000001ff737807 */ /* 0x000fe20000800000 */
[----:B------:R-:W-:-:S04]  /*313c0*/  IMAD.WIDE.U32 R14, P1, R37, R13, R14 ;  /* 0x0000000d250e7225 */ /* 0x000fc8000782000e */
[----:B------:R-:W-:Y:S01]  /*313d0*/  IMAD.MOV.U32 R110, RZ, RZ, R15 ;  /* 0x000000ffff6e7224 */ /* 0x000fe200078e000f */
        /* <DEDUP_REMOVED lines=23> */
[----:B------:R-:W-:Y:S01]  /*31550*/  IMAD.WIDE.U32 R120, R101, R3, RZ ;  /* 0x0000000365787225 */ /* 0x000fe200078e00ff */
[C---:B------:R-:W-:Y:S02]  /*31560*/  LOP3.LUT P5, RZ, R26.reuse, 0x2, RZ, 0xc0, !PT ;  /* 0x000000021aff7812 */ /* 0x040fe400078ac0ff */
[----:B------:R-:W-:Y:S01]  /*31570*/  LOP3.LUT P6, RZ, R26, 0x4, RZ, 0xc0, !PT ;  /* 0x000000041aff7812 */ /* 0x000fe200078cc0ff */
[----:B------:R-:W-:Y:S01]  /*31580*/  IMAD.WIDE.U32.X R110, R56, R13, R110, P2 ;  /* 0x0000000d386e7225 */ /* 0x000fe200010e046e */
[----:B------:R-:W-:-:S03]  /*31590*/  LOP3.LUT R26, R26, 0xfffffffd, RZ, 0xc0, !PT ;  /* 0xfffffffd1a1a7812 */ /* 0x000fc600078ec0ff */
[----:B------:R-:W-:Y:S02]  /*315a0*/  IMAD.X R113, RZ, RZ, RZ, P5 ;  /* 0x000000ffff717224 */ /* 0x000fe400028e06ff */
        /* <DEDUP_REMOVED lines=13> */
[----:B------:R-:W-:-:S07]  /*31680*/  IMAD.X R113, RZ, RZ, RZ, P6 ;  /* 0x000000ffff717224 */ /* 0x000fce00030e06ff */
[----:B------:R-:W-:Y:S02]  /*31690*/  @P2 LOP3.LUT R26, R26, 0x2, RZ, 0xfc, !PT ;  /* 0x000000021a1a2812 */ /* 0x000fe400078efcff */
        /* <DEDUP_REMOVED lines=20> */
[----:B------:R-:W-:Y:S01]  /*317e0*/  IMAD.WIDE.U32.X R110, R12, R91, R110, P2 ;  /* 0x0000005b0c6e7225 */ /* 0x000fe200010e046e */
[----:B------:R-:W-:-:S02]  /*317f0*/  LOP3.LUT P6, RZ, R26, 0x8, RZ, 0xc0, !PT ;  /* 0x000000081aff7812 */ /* 0x000fc400078cc0ff */
[----:B------:R-:W-:Y:S01]  /*31800*/  LOP3.LUT R26, R26, 0xffffffdf, RZ, 0xc0, !PT ;  /* 0xffffffdf1a1a7812 */ /* 0x000fe200078ec0ff */
        /* <DEDUP_REMOVED lines=29> */
[----:B------:R-:W-:-:S04]  /*319e0*/  IMAD.WIDE.U32 R112, R100, R19, RZ ;  /* 0x0000001364707225 */ /* 0x000fc800078e00ff */
[----:B------:R-:W-:Y:S02]  /*319f0*/  IMAD.X R111, RZ, RZ, RZ, P5 ;  /* 0x000000ffff6f7224 */ /* 0x000fe400028e06ff */
[----:B------:R-:W-:-:S04]  /*31a00*/  IMAD.WIDE.U32 R112, P2, R55, R101, R112 ;  /* 0x0000006537707225 */ /* 0x000fc80007840070 */
[----:B------:R-:W-:Y:S02]  /*31a10*/  IMAD.X R119, RZ, RZ, RZ, P2 ;  /* 0x000000ffff777224 */ /* 0x000fe400010e06ff */
[----:B------:R-:W-:-:S04]  /*31a20*/  IMAD.WIDE.U32 R114, P2, R55, R99, R114 ;  /* 0x0000006337727225 */ /* 0x000fc80007840072 */
[----:B------:R-:W-:-:S04]  /*31a30*/  IMAD.WIDE.U32 R108, R101, R19, RZ ;  /* 0x00000013656c7225 */ /* 0x000fc800078e00ff */
[----:B------:R-:W-:-:S04]  /*31a40*/  IMAD.WIDE.U32.X R40, R41, R2, R110, P6 ;  /* 0x0000000229287225 */ /* 0x000fc800030e046e */
[----:B------:R-:W-:Y:S01]  /*31a50*/  IMAD.X R111, RZ, RZ, RZ, P2 ;  /* 0x000000ffff6f7224 */ /* 0x000fe200010e06ff */
[----:B------:R-:W-:Y:S01]  /*31a60*/  IADD3 R109, P2, PT, R109, R112, RZ ;  /* 0x000000706d6d7210 */ /* 0x000fe20007f5e0ff */
[----:B------:R-:W-:Y:S02]  /*31a70*/  IMAD.MOV.U32 R118, RZ, RZ, R113 ;  /* 0x000000ffff767224 */ /* 0x000fe400078e0071 */
[----:B------:R-:W-:-:S04]  /*31a80*/  IMAD.WIDE.U32 R112, R99, R19, RZ ;  /* 0x0000001363707225 */ /* 0x000fc800078e00ff */
[----:B------:R-:W-:Y:S01]  /*31a90*/  IMAD.MOV.U32 R110, RZ, RZ, R115 ;  /* 0x000000ffff6e7224 */ /* 0x000fe200078e0073 */
[----:B------:R-:W-:Y:S01]  /*31aa0*/  IADD3 R113, P4, PT, R113, R114, RZ ;  /* 0x0000007271717210 */ /* 0x000fe20007f9e0ff */
[----:B------:R-:W-:-:S04]  /*31ab0*/  IMAD.WIDE.U32 R114, R100, R3, RZ ;  /* 0x0000000364727225 */ /* 0x000fc800078e00ff */
[----:B------:R-:W-:-:S04]  /*31ac0*/  IMAD.WIDE.U32.X R118, R55, R100, R118, P2 ;  /* 0x0000006437767225 */ /* 0x000fc800010e0476 */
[----:B------:R-:W-:-:S04]  /*31ad0*/  IMAD.WIDE.U32 R114, P5, R17, R101, R114 ;  /* 0x0000006511727225 */ /* 0x000fc800078a0072 */
[----:B------:R-:W-:Y:S01]  /*31ae0*/  IMAD.MOV.U32 R116, RZ, RZ, R115 ;  /* 0x000000ffff747224 */ /* 0x000fe200078e0073 */
[----:B------:R-:W-:Y:S01]  /*31af0*/  IADD3 R115, P2, PT, R121, R114, RZ ;  /* 0x0000007279737210 */ /* 0x000fe20007f5e0ff */
[----:B------:R-:W-:Y:S01]  /*31b00*/  IMAD.X R117, RZ, RZ, RZ, P5 ;  /* 0x000000ffff757224 */ /* 0x000fe200028e06ff */
[----:B------:R-:W-:Y:S01]  /*31b10*/  IADD3 R121, P5, P6, R112, R120, R118 ;  /* 0x0000007870797210 */ /* 0x000fe20007ebe076 */
[----:B------:R-:W-:-:S03]  /*31b20*/  IMAD.WIDE.U32.X R110, R55, R98, R110, P4 ;  /* 0x00000062376e7225 */ /* 0x000fc600020e046e */
[----:B------:R-:W-:Y:S01]  /*31b30*/  IADD3.X R94, PT, PT, R113, R115, R119, P5, P6 ;  /* 0x00000073715e7210 */ /* 0x000fe20002fec477 */
[----:B------:R-:W-:Y:S01]  /*31b40*/  IMAD.WIDE.U32 R118, R99, R3, RZ ;  /* 0x0000000363767225 */ /* 0x000fe200078e00ff */
[----:B------:R-:W-:-:S03]  /*31b50*/  ISETP.GE.U32.AND P5, PT, R121, R112, PT ;  /* 0x000000707900720c */ /* 0x000fc60003fa6070 */
[----:B------:R-:W-:Y:S01]  /*31b60*/  IMAD.WIDE.U32.X R116, R17, R100, R116, P2 ;  /* 0x0000006411747225 */ /* 0x000fe200010e0474 */
[----:B------:R-:W-:-:S03]  /*31b70*/  ISETP.GE.U32.AND.EX P5, PT, R94, R113, PT, P5 ;  /* 0x000000715e00720c */ /* 0x000fc60003fa6150 */
[----:B------:R-:W-:Y:S01]  /*31b80*/  IMAD.WIDE.U32 R112, R98, R3, RZ ;  /* 0x0000000362707225 */ /* 0x000fe200078e00ff */
[----:B------:R-:W-:-:S03]  /*31b90*/  SEL R131, RZ, 0x1, P5 ;  /* 0x00000001ff837807 */ /* 0x000fc60002800000 */
[----:B------:R-:W-:-:S04]  /*31ba0*/  IMAD.WIDE.U32 R112, P6, R17, R99, R112 ;  /* 0x0000006311707225 */ /* 0x000fc800078c0070 */
[----:B------:R-:W-:Y:S01]  /*31bb0*/  IMAD.MOV.U32 R114, RZ, RZ, R113 ;  /* 0x000000ffff727224 */ /* 0x000fe200078e0071 */
[----:B------:R-:W-:Y:S01]  /*31bc0*/  IADD3 R113, P4, PT, R119, R112, RZ ;  /* 0x0000007077717210 */ /* 0x000fe20007f9e0ff */
[----:B------:R-:W-:Y:S01]  /*31bd0*/  IMAD.X R115, RZ, RZ, RZ, P6 ;  /* 0x000000ffff737224 */ /* 0x000fe200030e06ff */
[----:B------:R-:W-:-:S03]  /*31be0*/  IADD3 R119, P5, P6, R118, R110, R131 ;  /* 0x0000006e76777210 */ /* 0x000fc60007ebe083 */
[----:B------:R-:W-:Y:S01]  /*31bf0*/  IMAD.WIDE.U32.X R114, R17, R98, R114, P4 ;  /* 0x0000006211727225 */ /* 0x000fe200020e0472 */
[----:B------:R-:W-:Y:S02]  /*31c00*/  IADD3.X R131, PT, PT, R113, R111, RZ, P5, P6 ;  /* 0x0000006f71837210 */ /* 0x000fe40002fec4ff */
        /* <DEDUP_REMOVED lines=9> */
[-C--:B------:R-:W-:Y:S01]  /*31ca0*/  IMAD.WIDE.U32 R110, R98, R21.reuse, RZ ;  /* 0x00000015626e7225 */ /* 0x080fe200078e00ff */
[----:B------:R-:W-:Y:S02]  /*31cb0*/  LOP3.LUT R26, R26, 0xfffffffb, RZ, 0xc0, !PT ;  /* 0xfffffffb1a1a7812 */ /* 0x000fe400078ec0ff */
[----:B------:R-:W-:Y:S01]  /*31cc0*/  IADD3.X R118, PT, PT, R131, R118, R117, P5, P6 ;  /* 0x0000007683767210 */ /* 0x000fe20002fec475 */
[----:B------:R-:W-:Y:S01]  /*31cd0*/  IMAD.WIDE.U32 R116, R99, R21, RZ ;  /* 0x0000001563747225 */ /* 0x000fe200078e00ff */
[----:B------:R-:W-:Y:S02]  /*31ce0*/  ISETP.GE.U32.AND P5, PT, R112, R119, PT ;  /* 0x000000777000720c */ /* 0x000fe40003fa6070 */
[----:B------:R-:W-:-:S02]  /*31cf0*/  LOP3.LUT R26, R26, 0xfffffff7, RZ, 0xc0, !PT ;  /* 0xfffffff71a1a7812 */ /* 0x000fc400078ec0ff */
        /* <DEDUP_REMOVED lines=9> */
[----:B------:R-:W-:Y:S02]  /*31d90*/  IADD3 R44, P4, P5, R127, R40, R44 ;  /* 0x000000287f2c7210 */ /* 0x000fe40007d9e02c */
[----:B------:R-:W-:Y:S01]  /*31da0*/  LOP3.LUT P6, RZ, R26, 0x2, RZ, 0xc0, !PT ;  /* 0x000000021aff7812 */ /* 0x000fe200078cc0ff */
[----:B------:R-:W-:Y:S01]  /*31db0*/  IMAD.MOV.U32 R40, RZ, RZ, R107 ;  /* 0x000000ffff287224 */ /* 0x000fe200078e006b */
        /* <DEDUP_REMOVED lines=9> */
[----:B------:R-:W-:-:S04]  /*31e50*/  SEL R13, RZ, 0x1, P0 ;  /* 0x00000001ff0d7807 */ /* 0x000fc80000000000 */
[----:B------:R-:W-:Y:S01]  /*31e60*/  IADD3 R124, P0, P5, R114, R106, R13 ;  /* 0x0000006a727c7210 */ /* 0x000fe20007d1e00d */
[----:B------:R-:W-:Y:S01]  /*31e70*/  IMAD.MOV.U32 R106, RZ, RZ, R15 ;  /* 0x000000ffff6a7224 */ /* 0x000fe200078e000f */
[----:B------:R-:W-:Y:S01]  /*31e80*/  IADD3 R129, P3, PT, R115, R40, RZ ;  /* 0x0000002873817210 */ /* 0x000fe20007f7e0ff */
[----:B------:R-:W-:Y:S01]  /*31e90*/  IMAD R13, R109, R84, RZ ;  /* 0x000000546d0d7224 */ /* 0x000fe200078e02ff */
[----:B------:R-:W-:Y:S01]  /*31ea0*/  LOP3.LUT R109, RZ, R109, RZ, 0x33, !PT ;  /* 0x0000006dff6d7212 */ /* 0x000fe200078e33ff */
[----:B------:R-:W-:Y:S01]  /*31eb0*/  IMAD.MOV.U32 R40, RZ, RZ, R95 ;  /* 0x000000ffff287224 */ /* 0x000fe200078e005f */
[----:B------:R-:W-:Y:S01]  /*31ec0*/  IADD3.X R129, PT, PT, R129, R107, RZ, P0, P5 ;  /* 0x0000006b81817210 */ /* 0x000fe200007ea4ff */
[----:B------:R-:W-:Y:S02]  /*31ed0*/  IMAD.X R107, RZ, RZ, RZ, P6 ;  /* 0x000000ffff6b7224 */ /* 0x000fe400030e06ff */
[----:B------:R-:W-:Y:S02]  /*31ee0*/  IMAD R13, R108, R85, R13 ;  /* 0x000000556c0d7224 */ /* 0x000fe400078e020d */
[----:B------:R-:W-:-:S04]  /*31ef0*/  IMAD.WIDE.U32.X R14, R56, R2, R106, P1 ;  /* 0x00000002380e7225 */ /* 0x000fc800008e046a */
        /* <DEDUP_REMOVED lines=20> */
[----:B------:R-:W-:Y:S02]  /*32040*/  LOP3.LUT P4, RZ, R26, 0x20, RZ, 0xc0, !PT ;  /* 0x000000201aff7812 */ /* 0x000fe4000788c0ff */
[----:B------:R-:W-:Y:S01]  /*32050*/  IADD3.X R123, PT, PT, R123, R115, RZ, P5, P6 ;  /* 0x000000737b7b7210 */ /* 0x000fe20002fec4ff */
[----:B------:R-:W-:Y:S01]  /*32060*/  IMAD.WIDE.U32.X R108, R36, R2, R108, P3 ;  /* 0x00000002246c7225 */ /* 0x000fe200018e046c */
[----:B------:R-:W-:-:S03]  /*32070*/  ISETP.GE.U32.AND P5, PT, R44, R127, PT ;  /* 0x0000007f2c00720c */ /* 0x000fc60003fa6070 */
[----:B------:R-:W-:Y:S01]  /*32080*/  IMAD.X R41, RZ, RZ, RZ, P4 ;  /* 0x000000ffff297224 */ /* 0x000fe200020e06ff */
[----:B------:R-:W-:Y:S01]  /*32090*/  ISETP.GE.U32.AND.EX P5, PT, R122, R125, PT, P5 ;  /* 0x0000007d7a00720c */ /* 0x000fe20003fa6150 */
[----:B------:R-:W-:-:S03]  /*320a0*/  IMAD.WIDE.U32 R114, R101, R45, RZ ;  /* 0x0000002d65727225 */ /* 0x000fc600078e00ff */
[----:B------:R-:W-:-:S04]  /*320b0*/  SEL R13, RZ, 0x1, P5 ;  /* 0x00000001ff0d7807 */ /* 0x000fc80002800000 */
[----:B------:R-:W-:-:S04]  /*320c0*/  IADD3 R13, P5, P6, R124, R14, R13 ;  /* 0x0000000e7c0d7210 */ /* 0x000fc80007ebe00d */
[----:B------:R-:W-:Y:S02]  /*320d0*/  IADD3.X R14, PT, PT, R129, R15, RZ, P5, P6 ;  /* 0x0000000f810e7210 */ /* 0x000fe40002fec4ff */
[----:B------:R-:W-:Y:S02]  /*320e0*/  ISETP.GE.U32.AND P3, PT, R13, R124, PT ;  /* 0x0000007c0d00720c */ /* 0x000fe40003f66070 */
[----:B------:R-:W-:Y:S02]  /*320f0*/  LOP3.LUT P5, RZ, R26, 0x40, RZ, 0xc0, !PT ;  /* 0x000000401aff7812 */ /* 0x000fe400078ac0ff */
[----:B------:R-:W-:Y:S02]  /*32100*/  ISETP.GE.U32.AND.EX P3, PT, R14, R129, PT, P3 ;  /* 0x000000810e00720c */ /* 0x000fe40003f66130 */
[----:B------:R-:W-:Y:S01]  /*32110*/  LOP3.LUT P6, RZ, R26, 0x1, RZ, 0xc0, !PT ;  /* 0x000000011aff7812 */ /* 0x000fe200078cc0ff */
[----:B------:R-:W-:Y:S01]  /*32120*/  IMAD.WIDE.U32.X R40, R12, R93, R40, P5 ;  /* 0x0000005d0c287225 */ /* 0x000fe200028e0428 */
[----:B------:R-:W-:-:S02]  /*32130*/  SEL R15, RZ, 0x1, P3 ;  /* 0x00000001ff0f7807 */ /* 0x000fc40001800000 */
[----:B------:R-:W-:Y:S02]  /*32140*/  LOP3.LUT R26, R26, 0xffffffef, RZ, 0xc0, !PT ;  /* 0xffffffef1a1a7812 */ /* 0x000fe400078ec0ff */
        /* <DEDUP_REMOVED lines=42> */
.L_x_506:
[----:B------:R-:W-:Y:S05]  /*323f0*/  BSYNC.RECONVERGENT B1 ;  /* 0x0000000000017941 */ /* 0x000fea0003800200 */
.L_x_505:
[----:B------:R-:W-:Y:S01]  /*32400*/  IADD3 R97, P4, PT, R115, R40, RZ ;  /* 0x0000002873617210 */ /* 0x000fe20007f9e0ff */
[-C--:B------:R-:W-:Y:S01]  /*32410*/  IMAD.WIDE.U32 R116, R96, R19.reuse, RZ ;  /* 0x0000001360747225 */ /* 0x080fe200078e00ff */
[----:B------:R-:W-:Y:S01]  /*32420*/  IADD3 R44, P2, P3, R119, R114, R108 ;  /* 0x00000072772c7210 */ /* 0x000fe20007b5e06c */
[----:B------:R-:W-:Y:S01]  /*32430*/  BSSY.RECONVERGENT B1, `(.L_x_507) ;  /* 0x0000176000017945 */ /* 0x000fe20003800200 */
[----:B------:R-:W-:Y:S01]  /*32440*/  LOP3.LUT P6, RZ, R26, 0x4, RZ, 0xc0, !PT ;  /* 0x000000041aff7812 */ /* 0x000fe200078cc0ff */
[----:B------:R-:W-:Y:S01]  /*32450*/  IMAD.WIDE.U32 R114, R38, R19, RZ ;  /* 0x0000001326727225 */ /* 0x000fe200078e00ff */
[----:B------:R-:W-:Y:S02]  /*32460*/  IADD3.X R97, PT, PT, R120, R97, R109, P2, P3 ;  /* 0x0000006178617210 */ /* 0x000fe400017e646d */
[----:B------:R-:W-:Y:S01]  /*32470*/  LOP3.LUT R26, R26, 0xfffffffd, RZ, 0xc0, !PT ;  /* 0xfffffffd1a1a7812 */ /* 0x000fe200078ec0ff */
[----:B------:R-:W-:-:S04]  /*32480*/  IMAD.WIDE.U32 R114, P2, R55, R96, R114 ;  /* 0x0000006037727225 */ /* 0x000fc80007840072 */
        /* <DEDUP_REMOVED lines=65> */
[C---:B------:R-:W-:Y:S02]  /*328a0*/  LOP3.LUT P2, RZ, R26.reuse, 0x10, RZ, 0xc0, !PT ;  /* 0x000000101aff7812 */ /* 0x040fe4000784c0ff */
[----:B------:R-:W-:Y:S02]  /*328b0*/  IADD3.X R97, PT, PT, R105, R111, RZ, P0, P1 ;  /* 0x0000006f69617210 */ /* 0x000fe400007e24ff */
        /* <DEDUP_REMOVED lines=28> */
[----:B------:R-:W-:Y:S02]  /*32a80*/  ISETP.GE.U32.AND.EX P3, PT, R118, R101, PT, P3 ;  /* 0x000000657600720c */ /* 0x000fe40003f66130 */
[----:B------:R-:W-:Y:S02]  /*32a90*/  LOP3.LUT R12, RZ, R12, RZ, 0x33, !PT ;  /* 0x0000000cff0c7212 */ /* 0x000fe400078e33ff */
[----:B------:R-:W-:Y:S02]  /*32aa0*/  SEL R101, RZ, 0x1, P3 ;  /* 0x00000001ff657807 */ /* 0x000fe40001800000 */
[----:B------:R-:W-:-:S02]  /*32ab0*/  @P6 LOP3.LUT R26, R26, 0x40, RZ, 0xfc, !PT ;  /* 0x000000401a1a6812 */ /* 0x000fc400078efcff */
[----:B------:R-:W-:Y:S01]  /*32ac0*/  IADD3 R56, P3, P4, R94, R110, R101 ;  /* 0x0000006e5e387210 */ /* 0x000fe20007c7e065 */
[----:B------:R-:W-:Y:S01]  /*32ad0*/  IMAD R101, R121, R85, R16 ;  /* 0x0000005579657224 */ /* 0x000fe200078e0210 */
[----:B------:R-:W-:Y:S02]  /*32ae0*/  LOP3.LUT R26, R26, 0xffffffdf, RZ, 0xc0, !PT ;  /* 0xffffffdf1a1a7812 */ /* 0x000fe400078ec0ff */
[----:B------:R-:W-:Y:S01]  /*32af0*/  IADD3.X R108, PT, PT, R95, R111, RZ, P3, P4 ;  /* 0x0000006f5f6c7210 */ /* 0x000fe20001fe84ff */
[----:B------:R-:W-:Y:S01]  /*32b00*/  IMAD.WIDE.U32 R94, R121, R84, RZ ;  /* 0x00000054795e7225 */ /* 0x000fe200078e00ff */
[----:B------:R-:W-:Y:S02]  /*32b10*/  LOP3.LUT R121, RZ, R121, RZ, 0x33, !PT ;  /* 0x00000079ff797212 */ /* 0x000fe400078e33ff */
[----:B------:R-:W-:Y:S01]  /*32b20*/  @P5 LOP3.LUT R26, R26, 0x20, RZ, 0xfc, !PT ;  /* 0x000000201a1a5812 */ /* 0x000fe200078efcff */
[----:B------:R-:W-:Y:S02]  /*32b30*/  IMAD.IADD R16, R95, 0x1, R101 ;  /* 0x000000015f107824 */ /* 0x000fe400078e0265 */
[----:B------:R-:W-:-:S04]  /*32b40*/  IMAD.WIDE.U32 R116, R94, R86, RZ ;  /* 0x000000565e747225 */ /* 0x000fc800078e00ff */
        /* <DEDUP_REMOVED lines=24> */
[----:B------:R-:W-:Y:S02]  /*32cd0*/  IMAD.MOV.U32 R114, RZ, RZ, R107 ;  /* 0x000000ffff727224 */ /* 0x000fe400078e006b */
[----:B------:R-:W-:-:S04]  /*32ce0*/  IMAD.WIDE.U32 R106, R96, R45, RZ ;  /* 0x0000002d606a7225 */ /* 0x000fc800078e00ff */
[----:B------:R-:W-:Y:S02]  /*32cf0*/  IMAD.X R110, R40, 0x1, R101, P5 ;  /* 0x00000001286e7824 */ /* 0x000fe400028e0665 */
[----:B------:R-:W-:-:S04]  /*32d00*/  IMAD.WIDE.U32 R100, R38, R45, RZ ;  /* 0x0000002d26647225 */ /* 0x000fc800078e00ff */
[----:B------:R-:W-:Y:S01]  /*32d10*/  IMAD.WIDE.U32.X R114, R43, R38, R114, P2 ;  /* 0x000000262b727225 */ /* 0x000fe200010e0472 */
[----:B------:R-:W-:-:S03]  /*32d20*/  IADD3 R116, P2, PT, R44, R119, RZ ;  /* 0x000000772c747210 */ /* 0x000fc60007f5e0ff */
[----:B------:R-:W-:-:S04]  /*32d30*/  IMAD.WIDE.U32 R100, P6, R23, R96, R100 ;  /* 0x0000006017647225 */ /* 0x000fc800078c0064 */
[----:B------:R-:W-:Y:S01]  /*32d40*/  IMAD.X R42, R97, 0x1, R110, P2 ;  /* 0x00000001612a7824 */ /* 0x000fe200010e066e */
[----:B------:R-:W-:Y:S01]  /*32d50*/  ISETP.GE.U32.AND P2, PT, R116, R44, PT ;  /* 0x0000002c7400720c */ /* 0x000fe20003f46070 */
[----:B------:R-:W-:Y:S02]  /*32d60*/  IMAD.MOV.U32 R96, RZ, RZ, R113 ;  /* 0x000000ffff607224 */ /* 0x000fe400078e0071 */
[----:B------:R-:W-:Y:S01]  /*32d70*/  IMAD.WIDE.U32 R112, R103, R21, RZ ;  /* 0x0000001567707225 */ /* 0x000fe200078e00ff */
[----:B------:R-:W-:-:S04]  /*32d80*/  ISETP.GE.U32.AND.EX P2, PT, R42, R97, PT, P2 ;  /* 0x000000612a00720c */ /* 0x000fc80003f46120 */
[----:B------:R-:W-:Y:S02]  /*32d90*/  SEL R41, RZ, 0x1, P2 ;  /* 0x00000001ff297807 */ /* 0x000fe40001000000 */
[----:B------:R-:W-:Y:S02]  /*32da0*/  IADD3 R97, P2, PT, R107, R100, RZ ;  /* 0x000000646b617210 */ /* 0x000fe40007f5e0ff */
[----:B------:R-:W-:Y:S02]  /*32db0*/  @P6 LOP3.LUT R26, R26, 0x1, RZ, 0xfc, !PT ;  /* 0x000000011a1a6812 */ /* 0x000fe400078efcff */
[----:B------:R-:W-:Y:S01]  /*32dc0*/  IADD3 R100, P5, P6, R106, R114, R41 ;  /* 0x000000726a647210 */ /* 0x000fe20007ebe029 */
[----:B------:R-:W-:-:S03]  /*32dd0*/  IMAD.WIDE.U32 R106, R104, R21, RZ ;  /* 0x00000015686a7225 */ /* 0x000fc600078e00ff */
[----:B------:R-:W-:Y:S01]  /*32de0*/  IADD3.X R114, PT, PT, R97, R115, RZ, P5, P6 ;  /* 0x0000007361727210 */ /* 0x000fe20002fec4ff */
[----:B------:R-:W-:Y:S01]  /*32df0*/  IMAD.X R97, RZ, RZ, RZ, P0 ;  /* 0x000000ffff617224 */ /* 0x000fe200000e06ff */
[----:B------:R-:W-:Y:S01]  /*32e00*/  IADD3 R116, P0, PT, R3, R116, RZ ;  /* 0x0000007403747210 */ /* 0x000fe20007f1e0ff */
[----:B------:R-:W-:Y:S02]  /*32e10*/  IMAD.X R21, RZ, RZ, RZ, P3 ;  /* 0x000000ffff157224 */ /* 0x000fe400018e06ff */
        /* <DEDUP_REMOVED lines=11> */
[C---:B------:R-:W-:Y:S02]  /*32ed0*/  LOP3.LUT P6, RZ, R26.reuse, 0x4, RZ, 0xc0, !PT ;  /* 0x000000041aff7812 */ /* 0x040fe400078cc0ff */
[----:B------:R-:W-:Y:S01]  /*32ee0*/  LOP3.LUT R26, R26, 0xfffffdff, RZ, 0xc0, !PT ;  /* 0xfffffdff1a1a7812 */ /* 0x000fe200078ec0ff */
[----:B------:R-:W-:Y:S01]  /*32ef0*/  IMAD.X R97, RZ, RZ, RZ, P5 ;  /* 0x000000ffff617224 */ /* 0x000fe200028e06ff */
[----:B------:R-:W-:Y:S01]  /*32f00*/  ISETP.GE.U32.AND P5, PT, R119, R20, PT ;  /* 0x000000147700720c */ /* 0x000fe20003fa6070 */
[----:B------:R-:W-:Y:S01]  /*32f10*/  IMAD.MOV.U32 R20, RZ, RZ, R111 ;  /* 0x000000ffff147224 */ /* 0x000fe200078e006f */
[----:B------:R-:W-:Y:S01]  /*32f20*/  IADD3 R111, P3, PT, R12, R105, RZ ;  /* 0x000000690c6f7210 */ /* 0x000fe20007f7e0ff */
[----:B------:R-:W-:Y:S01]  /*32f30*/  IMAD.WIDE.U32.X R96, R23, R98, R96, P6 ;  /* 0x0000006217607225 */ /* 0x000fe200030e0460 */
[----:B------:R-:W-:-:S03]  /*32f40*/  ISETP.GE.U32.AND.EX P5, PT, R110, R40, PT, P5 ;  /* 0x000000286e00720c */ /* 0x000fc60003fa6150 */
[----:B------:R-:W-:Y:S01]  /*32f50*/  IMAD.X R118, R95, 0x1, R118, P3 ;  /* 0x000000015f767824 */ /* 0x000fe200018e0676 */
[----:B------:R-:W-:Y:S01]  /*32f60*/  SEL R109, RZ, 0x1, P5 ;  /* 0x00000001ff6d7807 */ /* 0x000fe20002800000 */
[----:B------:R-:W-:Y:S01]  /*32f70*/  IMAD.WIDE.U32.X R40, R16, R89, R20, P4 ;  /* 0x0000005910287225 */ /* 0x000fe200020e0414 */
[----:B------:R-:W-:Y:S02]  /*32f80*/  ISETP.GE.U32.AND P3, PT, R111, R12, PT ;  /* 0x0000000c6f00720c */ /* 0x000fe40003f66070 */
[----:B------:R-:W-:Y:S01]  /*32f90*/  IADD3 R109, P5, P6, R100, R96, R109 ;  /* 0x00000060646d7210 */ /* 0x000fe20007ebe06d */
[-C--:B------:R-:W-:Y:S01]  /*32fa0*/  IMAD.WIDE.U32 R20, R16, R90.reuse, RZ ;  /* 0x0000005a10147225 */ /* 0x080fe200078e00ff */
[----:B------:R-:W-:Y:S02]  /*32fb0*/  ISETP.GE.U32.AND.EX P3, PT, R118, R95, PT, P3 ;  /* 0x0000005f7600720c */ /* 0x000fe40003f66130 */
[----:B------:R-:W-:Y:S01]  /*32fc0*/  IADD3.X R17, PT, PT, R114, R97, RZ, P5, P6 ;  /* 0x0000006172117210 */ /* 0x000fe20002fec4ff */
[----:B------:R-:W-:Y:S01]  /*32fd0*/  IMAD.WIDE.U32 R96, R94, R90, RZ ;  /* 0x0000005a5e607225 */ /* 0x000fe200078e00ff */
[----:B------:R-:W-:-:S03]  /*32fe0*/  SEL R3, RZ, 0x1, P3 ;  /* 0x00000001ff037807 */ /* 0x000fc60001800000 */
        /* <DEDUP_REMOVED lines=27> */
[----:B------:R-:W-:Y:S01]  /*331a0*/  IMAD R40, R118, R84, RZ ;  /* 0x0000005476287224 */ /* 0x000fe200078e02ff */
[----:B------:R-:W-:Y:S01]  /*331b0*/  LOP3.LUT R118, RZ, R118, RZ, 0x33, !PT ;  /* 0x00000076ff767212 */ /* 0x000fe200078e33ff */
[----:B------:R-:W-:Y:S01]  /*331c0*/  IMAD.WIDE.U32 R96, R111, R84, RZ ;  /* 0x000000546f607225 */ /* 0x000fe200078e00ff */
[----:B------:R-:W-:-:S04]  /*331d0*/  ISETP.GE.U32.AND.EX P3, PT, R119, R98, PT, P3 ;  /* 0x000000627700720c */ /* 0x000fc80003f66130 */
[----:B------:R-:W-:Y:S01]  /*331e0*/  SEL R19, RZ, 0x1, P3 ;  /* 0x00000001ff137807 */ /* 0x000fe20001800000 */
[----:B------:R-:W-:-:S04]  /*331f0*/  IMAD.WIDE.U32 R44, P3, R94, R93, R44 ;  /* 0x0000005d5e2c7225 */ /* 0x000fc8000786002c */
[----:B------:R-:W-:-:S04]  /*33200*/  IMAD.WIDE.U32 R94, R94, R92, RZ ;  /* 0x0000005c5e5e7225 */ /* 0x000fc800078e00ff */
[----:B------:R-:W-:Y:S01]  /*33210*/  IMAD.WIDE.U32 R112, R96, R90, RZ ;  /* 0x0000005a60707225 */ /* 0x000fe200078e00ff */
[----:B------:R-:W-:-:S04]  /*33220*/  IADD3 R41, P5, PT, R95, R44, RZ ;  /* 0x0000002c5f297210 */ /* 0x000fc80007fbe0ff */
[----:B------:R-:W-:Y:S02]  /*33230*/  @P3 LOP3.LUT R26, R26, 0x200, RZ, 0xfc, !PT ;  /* 0x000002001a1a3812 */ /* 0x000fe400078efcff */
[----:B------:R-:W-:Y:S02]  /*33240*/  IADD3 R19, P3, P4, R94, R20, R19 ;  /* 0x000000145e137210 */ /* 0x000fe40007c7e013 */
[----:B------:R-:W-:Y:S02]  /*33250*/  LOP3.LUT R26, R26, 0xfffffeff, RZ, 0xc0, !PT ;  /* 0xfffffeff1a1a7812 */ /* 0x000fe400078ec0ff */
[----:B------:R-:W-:Y:S01]  /*33260*/  IADD3.X R20, PT, PT, R41, R21, RZ, P3, P4 ;  /* 0x0000001529147210 */ /* 0x000fe20001fe84ff */
[----:B------:R-:W-:Y:S01]  /*33270*/  IMAD R21, R111, R85, R40 ;  /* 0x000000556f157224 */ /* 0x000fe200078e0228 */
[----:B------:R-:W-:Y:S01]  /*33280*/  LOP3.LUT R111, RZ, R111, RZ, 0x33, !PT ;  /* 0x0000006fff6f7212 */ /* 0x000fe200078e33ff */
[----:B------:R-:W-:Y:S01]  /*33290*/  IMAD.WIDE.U32 R40, R96, R86, RZ ;  /* 0x0000005660287225 */ /* 0x000fe200078e00ff */
[----:B------:R-:W-:-:S03]  /*332a0*/  @P5 LOP3.LUT R26, R26, 0x100, RZ, 0xfc, !PT ;  /* 0x000001001a1a5812 */ /* 0x000fc600078efcff */
[----:B------:R-:W-:Y:S01]  /*332b0*/  IMAD.IADD R21, R97, 0x1, R21 ;  /* 0x0000000161157824 */ /* 0x000fe200078e0215 */
[----:B------:R-:W-:-:S03]  /*332c0*/  LOP3.LUT R26, R26, 0xfffffffb, RZ, 0xc0, !PT ;  /* 0xfffffffb1a1a7812 */ /* 0x000fc600078ec0ff */
        /* <DEDUP_REMOVED lines=21> */
[----:B------:R-:W-:Y:S01]  /*33420*/  IMAD R40, R25, R84, RZ ;  /* 0x0000005419287224 */ /* 0x000fe200078e02ff */
[----:B------:R-:W-:Y:S02]  /*33430*/  LOP3.LUT R25, RZ, R25, RZ, 0x33, !PT ;  /* 0x00000019ff197212 */ /* 0x000fe400078e33ff */
[----:B------:R-:W-:Y:S01]  /*33440*/  ISETP.GE.U32.AND.EX P3, PT, R119, R94, PT, P3 ;  /* 0x0000005e7700720c */ /* 0x000fe20003f66130 */
[C---:B------:R-:W-:Y:S02]  /*33450*/  IMAD R41, R18.reuse, R85, R40 ;  /* 0x0000005512297224 */ /* 0x040fe400078e0228 */
[----:B------:R-:W-:Y:S01]  /*33460*/  IMAD.WIDE.U32 R94, R18, R84, RZ ;  /* 0x00000054125e7225 */ /* 0x000fe200078e00ff */
[----:B------:R-:W-:-:S03]  /*33470*/  SEL R121, RZ, 0x1, P3 ;  /* 0x00000001ff797807 */ /* 0x000fc60001800000 */
[----:B------:R-:W-:Y:S02]  /*33480*/  IMAD.IADD R95, R95, 0x1, R41 ;  /* 0x000000015f5f7824 */ /* 0x000fe400078e0229 */
        /* <DEDUP_REMOVED lines=10> */
[----:B------:R-:W-:Y:S02]  /*33530*/  @P5 LOP3.LUT R26, R26, 0x4, RZ, 0xfc, !PT ;  /* 0x000000041a1a5812 */ /* 0x000fe400078efcff */
[----:B------:R-:W-:Y:S02]  /*33540*/  IADD3 R113, P4, P5, R112, R98, R121 ;  /* 0x0000006270717210 */ /* 0x000fe40007d9e079 */
[----:B------:R-:W-:Y:S02]  /*33550*/  LOP3.LUT R26, R26, 0xfffffffd, RZ, 0xc0, !PT ;  /* 0xfffffffd1a1a7812 */ /* 0x000fe400078ec0ff */
[----:B------:R-:W-:Y:S02]  /*33560*/  IADD3.X R112, PT, PT, R111, R99, RZ, P4, P5 ;  /* 0x000000636f707210 */ /* 0x000fe400027ea4ff */
[----:B------:R-:W-:Y:S02]  /*33570*/  LOP3.LUT R99, RZ, R18, RZ, 0x33, !PT ;  /* 0x00000012ff637212 */ /* 0x000fe400078e33ff */
[----:B------:R-:W-:-:S02]  /*33580*/  @P6 LOP3.LUT R26, R26, 0x2, RZ, 0xfc, !PT ;  /* 0x000000021a1a6812 */ /* 0x000fc400078efcff */
        /* <DEDUP_REMOVED lines=25> */
[----:B------:R-:W-:-:S05]  /*33720*/  LOP3.LUT P5, RZ, R26, 0x1, RZ, 0xc0, !PT ;  /* 0x000000011aff7812 */ /* 0x000fca00078ac0ff */
[----:B------:R-:W-:Y:S02]  /*33730*/  IMAD.X R107, RZ, RZ, RZ, P5 ;  /* 0x000000ffff6b7224 */ /* 0x000fe400028e06ff */
[----:B------:R-:W-:Y:S01]  /*33740*/  IMAD.WIDE.U32.X R106, R23, R38, R106, P2 ;  /* 0x00000026176a7225 */ /* 0x000fe200010e046a */
[----:B------:R-:W-:-:S03]  /*33750*/  ISETP.GE.U32.AND P2, PT, R109, R100, PT ;  /* 0x000000646d00720c */ /* 0x000fc60003f46070 */
[----:B------:R-:W-:Y:S01]  /*33760*/  IMAD.MOV.U32 R100, RZ, RZ, R99 ;  /* 0x000000ffff647224 */ /* 0x000fe200078e0063 */
[----:B------:R-:W-:Y:S01]  /*33770*/  ISETP.GE.U32.AND.EX P2, PT, R17, R114, PT, P2 ;  /* 0x000000721100720c */ /* 0x000fe20003f46120 */
[----:B------:R-:W-:-:S03]  /*33780*/  IMAD.WIDE.U32 R98, R94, R92, RZ ;  /* 0x0000005c5e627225 */ /* 0x000fc600078e00ff */
[----:B------:R-:W-:Y:S01]  /*33790*/  SEL R17, RZ, 0x1, P2 ;  /* 0x00000001ff117807 */ /* 0x000fe20001000000 */
[----:B------:R-:W-:Y:S01]  /*337a0*/  IMAD.WIDE.U32.X R100, R95, R91, R100, P6 ;  /* 0x0000005b5f647225 */ /* 0x000fe200030e0464 */
[----:B------:R-:W-:Y:S02]  /*337b0*/  LOP3.LUT P6, RZ, R26, 0x20, RZ, 0xc0, !PT ;  /* 0x000000201aff7812 */ /* 0x000fe400078cc0ff */
[----:B------:R-:W-:-:S04]  /*337c0*/  IADD3 R17, P2, P4, R42, R106, R17 ;  /* 0x0000006a2a117210 */ /* 0x000fc80007c5e011 */
        /* <DEDUP_REMOVED lines=14> */
[----:B------:R-:W-:Y:S02]  /*338b0*/  IADD3 R109, P2, PT, R22, R36, RZ ;  /* 0x00000024166d7210 */ /* 0x000fe40007f5e0ff */
[----:B------:R-:W-:Y:S01]  /*338c0*/  LOP3.LUT P5, RZ, R26, 0x40, RZ, 0xc0, !PT ;  /* 0x000000401aff7812 */ /* 0x000fe200078ac0ff */
[----:B------:R-:W-:-:S04]  /*338d0*/  IMAD.WIDE.U32.X R98, R95, R93, R98, P3 ;  /* 0x0000005d5f627225 */ /* 0x000fc800018e0462 */
[----:B------:R-:W-:Y:S01]  /*338e0*/  IMAD.X R107, R24, 0x1, R100, P2 ;  /* 0x00000001186b7824 */ /* 0x000fe200010e0664 */
[----:B------:R-:W-:Y:S01]  /*338f0*/  ISETP.GE.U32.AND P2, PT, R109, R36, PT ;  /* 0x000000246d00720c */ /* 0x000fe20003f46070 */
[----:B------:R-:W-:Y:S02]  /*33900*/  IMAD.MOV.U32 R36, RZ, RZ, R43 ;  /* 0x000000ffff247224 */ /* 0x000fe400078e002b */
[----:B------:R-:W-:Y:S01]  /*33910*/  IMAD R24, R119, R84, RZ ;  /* 0x0000005477187224 */ /* 0x000fe200078e02ff */
[----:B------:R-:W-:Y:S01]  /*33920*/  ISETP.GE.U32.AND.EX P2, PT, R107, R100, PT, P2 ;  /* 0x000000646b00720c */ /* 0x000fe20003f46120 */
[----:B------:R-:W-:Y:S01]  /*33930*/  IMAD.WIDE.U32.X R36, R23, R104, R36, P0 ;  /* 0x0000006817247225 */ /* 0x000fe200000e0424 */
[----:B------:R-:W-:Y:S02]  /*33940*/  ISETP.GE.U32.AND P0, PT, R17, R42, PT ;  /* 0x0000002a1100720c */ /* 0x000fe40003f06070 */
[----:B------:R-:W-:Y:S01]  /*33950*/  SEL R95, RZ, 0x1, P2 ;  /* 0x00000001ff5f7807 */ /* 0x000fe20001000000 */
[C---:B------:R-:W-:Y:S01]  /*33960*/  IMAD R43, R115.reuse, R85, R24 ;  /* 0x00000055732b7224 */ /* 0x040fe200078e0218 */
[----:B------:R-:W-:Y:S01]  /*33970*/  ISETP.GE.U32.AND.EX P0, PT, R18, R105, PT, P0 ;  /* 0x000000691200720c */ /* 0x000fe20003f06100 */
[----:B------:R-:W-:Y:S01]  /*33980*/  IMAD.WIDE.U32 R104, R115, R84, RZ ;  /* 0x0000005473687225 */ /* 0x000fe200078e00ff */
[----:B------:R-:W-:-:S02]  /*33990*/  IADD3 R95, P1, PT, R95, R98, RZ ;  /* 0x000000625f5f7210 */ /* 0x000fc40007f3e0ff */
[----:B------:R-:W-:Y:S01]  /*339a0*/  SEL R23, RZ, 0x1, P0 ;  /* 0x00000001ff177807 */ /* 0x000fe20000000000 */
[----:B------:R-:W-:Y:S02]  /*339b0*/  IMAD.IADD R24, R105, 0x1, R43 ;  /* 0x0000000169187824 */ /* 0x000fe400078e022b */
[----:B------:R-:W-:Y:S01]  /*339c0*/  IMAD.X R99, RZ, RZ, R99, P1 ;  /* 0x000000ffff637224 */ /* 0x000fe200008e0663 */
[----:B------:R-:W-:Y:S01]  /*339d0*/  IADD3 R22, P0, PT, R23, R36, RZ ;  /* 0x0000002417167210 */ /* 0x000fe20007f1e0ff */
[----:B------:R-:W-:Y:S01]  /*339e0*/  IMAD.MOV.U32 R36, RZ, RZ, R57 ;  /* 0x000000ffff247224 */ /* 0x000fe200078e0039 */
[----:B------:R-:W-:Y:S01]  /*339f0*/  ISETP.NE.U32.AND P1, PT, R95, RZ, PT ;  /* 0x000000ff5f00720c */ /* 0x000fe20003f25070 */
[----:B------:R-:W-:-:S04]  /*33a00*/  IMAD.WIDE.U32 R42, R24, R86, RZ ;  /* 0x00000056182a7225 */ /* 0x000fc800078e00ff */
[----:B------:R-:W-:Y:S01]  /*33a10*/  IMAD.X R23, RZ, RZ, R37, P0 ;  /* 0x000000ffff177224 */ /* 0x000fe200000e0625 */
[----:B------:R-:W-:Y:S01]  /*33a20*/  ISETP.GE.U32.AND P0, PT, R55, R56, PT ;  /* 0x000000383700720c */ /* 0x000fe20003f06070 */
[----:B------:R-:W-:-:S03]  /*33a30*/  IMAD.X R37, RZ, RZ, RZ, P5 ;  /* 0x000000ffff257224 */ /* 0x000fc600028e06ff */
[----:B------:R-:W-:Y:S01]  /*33a40*/  ISETP.GE.U32.AND.EX P0, PT, R103, R108, PT, P0 ;  /* 0x0000006c6700720c */ /* 0x000fe20003f06100 */
[----:B------:R-:W-:-:S03]  /*33a50*/  IMAD.WIDE.U32.X R38, R39, R93, R36, P6 ;  /* 0x0000005d27267225 */ /* 0x000fc600030e0424 */
        /* <DEDUP_REMOVED lines=19> */
.L_x_508:
[----:B------:R-:W-:Y:S05]  /*33b90*/  BSYNC.RECONVERGENT B1 ;  /* 0x0000000000017941 */ /* 0x000fea0003800200 */
.L_x_507:
[----:B------:R-:W-:Y:S01]  /*33ba0*/  ISETP.NE.U32.AND P0, PT, R101, RZ, PT ;  /* 0x000000ff6500720c */ /* 0x000fe20003f05070 */
[----:B------:R-:W-:Y:S01]  /*33bb0*/  IMAD.WIDE.U32 R38, R104, R86, RZ ;  /* 0x0000005668267225 */ /* 0x000fe200078e00ff */
[----:B------:R-:W-:Y:S01]  /*33bc0*/  LOP3.LUT R115, RZ, R115, RZ, 0x33, !PT ;  /* 0x00000073ff737212 */ /* 0x000fe200078e33ff */
[----:B------:R-:W-:Y:S01]  /*33bd0*/  BSSY.RECONVERGENT B1, `(.L_x_509) ;  /* 0x0000026000017945 */ /* 0x000fe20003800200 */
[----:B------:R-:W-:Y:S01]  /*33be0*/  ISETP.NE.AND.EX P0, PT, R94, RZ, PT, P0 ;  /* 0x000000ff5e00720c */ /* 0x000fe20003f05300 */
[----:B------:R-:W-:Y:S01]  /*33bf0*/  IMAD.X R57, RZ, RZ, RZ, P1 ;  /* 0x000000ffff397224 */ /* 0x000fe200008e06ff */
[----:B------:R-:W-:Y:S01]  /*33c00*/  IADD3 R98, P1, PT, R39, R36, RZ ;  /* 0x0000002427627210 */ /* 0x000fe20007f3e0ff */
[----:B------:R-:W-:Y:S01]  /*33c10*/  IMAD.WIDE.U32 R42, R24, R88, RZ ;  /* 0x00000058182a7225 */ /* 0x000fe200078e00ff */
[----:B------:R-:W-:Y:S02]  /*33c20*/  ISETP.GT.U32.AND P2, PT, R38, R115, PT ;  /* 0x000000732600720c */ /* 0x000fe40003f44070 */
[----:B------:R-:W-:Y:S01]  /*33c30*/  LOP3.LUT R119, RZ, R119, RZ, 0x33, !PT ;  /* 0x00000077ff777212 */ /* 0x000fe200078e33ff */
[----:B------:R-:W-:-:S02]  /*33c40*/  IMAD.MOV.U32 R56, RZ, RZ, R37 ;  /* 0x000000ffff387224 */ /* 0x000fc400078e0025 */
[----:B------:R-:W-:Y:S01]  /*33c50*/  IMAD.WIDE.U32 R38, R104, R88, RZ ;  /* 0x0000005868267225 */ /* 0x000fe200078e00ff */
[----:B------:R-:W-:-:S03]  /*33c60*/  ISETP.GT.U32.AND.EX P2, PT, R98, R119, PT, P2 ;  /* 0x000000776200720c */ /* 0x000fc60003f44120 */
[----:B------:R-:W-:Y:S01]  /*33c70*/  IMAD.WIDE.U32.X R36, R24, R87, R56, P1 ;  /* 0x0000005718247225 */ /* 0x000fe200008e0438 */
[----:B------:R-:W-:-:S03]  /*33c80*/  SEL R55, RZ, 0x1, !P2 ;  /* 0x00000001ff377807 */ /* 0x000fc60005000000 */
        /* <DEDUP_REMOVED lines=26> */
.L_x_510:
[----:B------:R-:W-:Y:S05]  /*33e30*/  BSYNC.RECONVERGENT B1 ;  /* 0x0000000000017941 */ /* 0x000fea0003800200 */
.L_x_509:
[----:B------:R-:W-:Y:S01]  /*33e40*/  IADD3 R106, P2, P3, R38, R36, R55 ;  /* 0x00000024266a7210 */ /* 0x000fe20007b5e037 */
[----:B------:R-:W-:Y:S01]  /*33e50*/  IMAD R36, R25, R84, RZ ;  /* 0x0000005419247224 */ /* 0x000fe200078e02ff */
[----:B------:R-:W-:Y:S01]  /*33e60*/  IADD3 R103, P0, PT, R39, R42, RZ ;  /* 0x0000002a27677210 */ /* 0x000fe20007f1e0ff */
[----:B------:R-:W-:Y:S01]  /*33e70*/  IMAD.WIDE.U32 R94, R35, R84, RZ ;  /* 0x00000054235e7225 */ /* 0x000fe200078e00ff */
[----:B------:R-:W-:Y:S01]  /*33e80*/  LOP3.LUT R25, RZ, R25, RZ, 0x33, !PT ;  /* 0x00000019ff197212 */ /* 0x000fe200078e33ff */
[----:B------:R-:W-:Y:S01]  /*33e90*/  BSSY.RECONVERGENT B1, `(.L_x_511) ;  /* 0x00001fa000017945 */ /* 0x000fe20003800200 */
[----:B------:R-:W-:Y:S01]  /*33ea0*/  IADD3.X R103, PT, PT, R103, R37, RZ, P2, P3 ;  /* 0x0000002567677210 */ /* 0x000fe200017e64ff */
[----:B------:R-:W-:Y:S01]  /*33eb0*/  IMAD R125, R35, R85, R36 ;  /* 0x00000055237d7224 */ /* 0x000fe200078e0224 */
[----:B------:R-:W-:Y:S01]  /*33ec0*/  LOP3.LUT R35, RZ, R35, RZ, 0x33, !PT ;  /* 0x00000023ff237212 */ /* 0x000fe200078e33ff */
[----:B------:R-:W-:Y:S01]  /*33ed0*/  IMAD.WIDE.U32 R36, R94, R86, RZ ;  /* 0x000000565e247225 */ /* 0x000fe200078e00ff */
[----:B------:R-:W-:-:S03]  /*33ee0*/  LOP3.LUT R26, R26, 0xfffffffe, RZ, 0xc0, !PT ;  /* 0xfffffffe1a1a7812 */ /* 0x000fc600078ec0ff */
        /* <DEDUP_REMOVED lines=26> */
[----:B------:R-:W-:-:S03]  /*34090*/  IMAD.WIDE.U32 R98, R110, R84, RZ ;  /* 0x000000546e627225 */ /* 0x000fc600078e00ff */
[----:B------:R-:W-:Y:S01]  /*340a0*/  IADD3 R42, P3, P4, R56, R36, R25 ;  /* 0x00000024382a7210 */ /* 0x000fe20007c7e019 */
[----:B------:R-:W-:Y:S01]  /*340b0*/  IMAD R36, R35, R84, RZ ;  /* 0x0000005423247224 */ /* 0x000fe200078e02ff */
[----:B------:R-:W-:Y:S01]  /*340c0*/  LOP3.LUT R25, RZ, R110, RZ, 0x33, !PT ;  /* 0x0000006eff197212 */ /* 0x000fe200078e33ff */
[----:B------:R-:W-:Y:S01]  /*340d0*/  IMAD.WIDE.U32 R38, P5, R94, R91, R38 ;  /* 0x0000005b5e267225 */ /* 0x000fe200078a0026 */
[----:B------:R-:W-:-:S03]  /*340e0*/  LOP3.LUT R35, RZ, R35, RZ, 0x33, !PT ;  /* 0x00000023ff237212 */ /* 0x000fc600078e33ff */
[----:B------:R-:W-:Y:S01]  /*340f0*/  IMAD R119, R110, R85, R36 ;  /* 0x000000556e777224 */ /* 0x000fe200078e0224 */
[----:B------:R-:W-:-:S03]  /*34100*/  IADD3 R55, P2, PT, R57, R38, RZ ;  /* 0x0000002639377210 */ /* 0x000fc60007f5e0ff */
[----:B------:R-:W-:Y:S01]  /*34110*/  IMAD.IADD R119, R99, 0x1, R119 ;  /* 0x0000000163777824 */ /* 0x000fe200078e0277 */
[----:B------:R-:W-:Y:S01]  /*34120*/  IADD3.X R44, PT, PT, R55, R37, RZ, P3, P4 ;  /* 0x00000025372c7210 */ /* 0x000fe20001fe84ff */
[----:B------:R-:W-:-:S03]  /*34130*/  IMAD.WIDE.U32 R36, R98, R86, RZ ;  /* 0x0000005662247225 */ /* 0x000fc600078e00ff */
        /* <DEDUP_REMOVED lines=18> */
[----:B------:R-:W-:-:S05]  /*34260*/  LOP3.LUT P6, RZ, R26, 0x1, RZ, 0xc0, !PT ;  /* 0x000000011aff7812 */ /* 0x000fca00078cc0ff */
        /* <DEDUP_REMOVED lines=47> */
[----:B------:R-:W-:-:S13]  /*34560*/  IADD3 R115, P4, PT, R57, R98, RZ ;  /* 0x0000006239737210 */ /* 0x000fda0007f9e0ff */
[----:B------:R-:W-:Y:S02]  /*34570*/  @P4 LOP3.LUT R26, R26, 0x20, RZ, 0xfc, !PT ;  /* 0x000000201a1a4812 */ /* 0x000fe400078efcff */
[----:B------:R-:W-:Y:S01]  /*34580*/  IADD3 R98, P3, P4, R56, R38, R97 ;  /* 0x0000002638627210 */ /* 0x000fe20007c7e061 */
[-C--:B------:R-:W-:Y:S01]  /*34590*/  IMAD.WIDE.U32 R56, R21, R92.reuse, RZ ;  /* 0x0000005c15387225 */ /* 0x080fe200078e00ff */
[----:B------:R-:W-:Y:S02]  /*345a0*/  LOP3.LUT R26, R26, 0xfffffffb, RZ, 0xc0, !PT ;  /* 0xfffffffb1a1a7812 */ /* 0x000fe400078ec0ff */
[----:B------:R-:W-:Y:S01]  /*345b0*/  IADD3.X R115, PT, PT, R115, R39, RZ, P3, P4 ;  /* 0x0000002773737210 */ /* 0x000fe20001fe84ff */
[----:B------:R-:W-:Y:S01]  /*345c0*/  IMAD.X R39, RZ, RZ, RZ, P5 ;  /* 0x000000ffff277224 */ /* 0x000fe200028e06ff */
[----:B------:R-:W-:Y:S01]  /*345d0*/  IADD3 R116, P3, PT, R116, R19, RZ ;  /* 0x0000001374747210 */ /* 0x000fe20007f7e0ff */
[----:B------:R-:W-:Y:S02]  /*345e0*/  IMAD.MOV.U32 R38, RZ, RZ, R41 ;  /* 0x000000ffff267224 */ /* 0x000fe400078e0029 */
[----:B------:R-:W-:-:S04]  /*345f0*/  IMAD.WIDE.U32 R40, R96, R92, RZ ;  /* 0x0000005c60287225 */ /* 0x000fc800078e00ff */
[----:B------:R-:W-:Y:S01]  /*34600*/  IMAD.X R117, R117, 0x1, R20, P3 ;  /* 0x0000000175757824 */ /* 0x000fe200018e0614 */
[----:B------:R-:W-:Y:S01]  /*34610*/  IADD3 R46, P3, PT, R113, R116, RZ ;  /* 0x00000074712e7210 */ /* 0x000fe20007f7e0ff */
[----:B------:R-:W-:-:S04]  /*34620*/  IMAD.WIDE.U32.X R38, R21, R91, R38, P6 ;  /* 0x0000005b15267225 */ /* 0x000fc800030e0426 */
[----:B------:R-:W-:Y:S01]  /*34630*/  IMAD.X R94, R112, 0x1, R117, P3 ;  /* 0x00000001705e7824 */ /* 0x000fe200018e0675 */
[----:B------:R-:W-:Y:S01]  /*34640*/  ISETP.GE.U32.AND P3, PT, R46, R113, PT ;  /* 0x000000712e00720c */ /* 0x000fe20003f66070 */
[----:B------:R-:W-:-:S03]  /*34650*/  IMAD.WIDE.U32 R96, P6, R96, R93, R56 ;  /* 0x0000005d60607225 */ /* 0x000fc600078c0038 */
[----:B------:R-:W-:Y:S01]  /*34660*/  ISETP.GE.U32.AND.EX P3, PT, R94, R112, PT, P3 ;  /* 0x000000705e00720c */ /* 0x000fe20003f66130 */
[----:B------:R-:W-:Y:S01]  /*34670*/  IMAD.WIDE.U32 R56, R104, R90, RZ ;  /* 0x0000005a68387225 */ /* 0x000fe200078e00ff */
[----:B------:R-:W-:Y:S02]  /*34680*/  IADD3 R41, P5, PT, R41, R96, RZ ;  /* 0x0000006029297210 */ /* 0x000fe40007fbe0ff */
[----:B------:R-:W-:Y:S01]  /*34690*/  SEL R101, RZ, 0x1, P3 ;  /* 0x00000001ff657807 */ /* 0x000fe20001800000 */
[----:B------:R-:W-:-:S03]  /*346a0*/  IMAD.WIDE.U32 R112, R10, R60, RZ ;  /* 0x0000003c0a707225 */ /* 0x000fc600078e00ff */
[----:B------:R-:W-:Y:S01]  /*346b0*/  IADD3 R38, P3, P4, R40, R38, R101 ;  /* 0x0000002628267210 */ /* 0x000fe20007c7e065 */
[----:B------:R-:W-:Y:S01]  /*346c0*/  IMAD.MOV.U32 R40, RZ, RZ, R43 ;  /* 0x000000ffff287224 */ /* 0x000fe200078e002b */
[----:B------:R-:W-:Y:S01]  /*346d0*/  @P6 LOP3.LUT R26, R26, 0x4, RZ, 0xfc, !PT ;  /* 0x000000041a1a6812 */ /* 0x000fe200078efcff */
[----:B------:R-:W-:Y:S01]  /*346e0*/  IMAD.MOV.U32 R130, RZ, RZ, R97 ;  /* 0x000000ffff827224 */ /* 0x000fe200078e0061 */
[----:B------:R-:W-:Y:S01]  /*346f0*/  IADD3.X R39, PT, PT, R41, R39, RZ, P3, P4 ;  /* 0x0000002729277210 */ /* 0x000fe20001fe84ff */
[----:B------:R-:W-:Y:S01]  /*34700*/  IMAD.X R41, RZ, RZ, RZ, P1 ;  /* 0x000000ffff297224 */ /* 0x000fe200008e06ff */
[----:B------:R-:W-:Y:S01]  /*34710*/  LOP3.LUT R26, R26, 0xfffffffe, RZ, 0xc0, !PT ;  /* 0xfffffffe1a1a7812 */ /* 0x000fe200078ec0ff */
        /* <DEDUP_REMOVED lines=10> */
[----:B------:R-:W-:-:S03]  /*347c0*/  IMAD.WIDE.U32 R102, P4, R104, R91, R102 ;  /* 0x0000005b68667225 */ /* 0x000fc60007880066 */
[----:B------:R-:W-:Y:S01]  /*347d0*/  IADD3 R42, P0, P1, R56, R42, R101 ;  /* 0x0000002a382a7210 */ /* 0x000fe2000791e065 */
[----:B------:R-:W-:Y:S01]  /*347e0*/  IMAD.WIDE.U32 R100, R10, R58, RZ ;  /* 0x0000003a0a647225 */ /* 0x000fe200078e00ff */
[----:B------:R-:W-:-:S04]  /*347f0*/  IADD3 R57, P3, PT, R57, R102, RZ ;  /* 0x0000006639397210 */ /* 0x000fc80007f7e0ff */
[----:B------:R-:W-:Y:S01]  /*34800*/  IADD3.X R43, PT, PT, R57, R43, RZ, P0, P1 ;  /* 0x0000002b392b7210 */ /* 0x000fe200007e24ff */
[----:B------:R-:W-:-:S03]  /*34810*/  IMAD.WIDE.U32 R56, R11, R58, RZ ;  /* 0x0000003a0b387225 */ /* 0x000fc600078e00ff */
[----:B------:R-:W-:Y:S01]  /*34820*/  @P4 LOP3.LUT R26, R26, 0x80, RZ, 0xfc, !PT ;  /* 0x000000801a1a4812 */ /* 0x000fe200078efcff */
[----:B------:R-:W-:-:S03]  /*34830*/  IMAD.WIDE.U32 R56, P0, R59, R10, R56 ;  /* 0x0000000a3b387225 */ /* 0x000fc60007800038 */
[----:B------:R-:W-:Y:S01]  /*34840*/  LOP3.LUT R26, R26, 0xffffffbf, RZ, 0xc0, !PT ;  /* 0xffffffbf1a1a7812 */ /* 0x000fe200078ec0ff */
[----:B------:R-:W-:Y:S01]  /*34850*/  IMAD.X R111, RZ, RZ, RZ, P0 ;  /* 0x000000ffff6f7224 */ /* 0x000fe200000e06ff */
[----:B------:R-:W-:Y:S01]  /*34860*/  IADD3 R121, P0, PT, R101, R56, RZ ;  /* 0x0000003865797210 */ /* 0x000fe20007f1e0ff */
[----:B------:R-:W-:Y:S01]  /*34870*/  IMAD.MOV.U32 R110, RZ, RZ, R57 ;  /* 0x000000ffff6e7224 */ /* 0x000fe200078e0039 */
[----:B------:R-:W-:Y:S01]  /*34880*/  @P3 LOP3.LUT R26, R26, 0x40, RZ, 0xfc, !PT ;  /* 0x000000401a1a3812 */ /* 0x000fe200078efcff */
        /* <DEDUP_REMOVED lines=24> */
[----:B------:R-:W-:-:S04]  /*34a10*/  IMAD.WIDE.U32.X R108, R61, R11, R110, P1 ;  /* 0x0000000b3d6c7225 */ /* 0x000fc800008e046e */
[----:B------:R-:W-:-:S04]  /*34a20*/  IMAD.WIDE.U32 R110, R11, R62, RZ ;  /* 0x0000003e0b6e7225 */ /* 0x000fc800078e00ff */
[----:B------:R-:W-:Y:S01]  /*34a30*/  IMAD.X R107, RZ, RZ, RZ, P3 ;  /* 0x000000ffff6b7224 */ /* 0x000fe200018e06ff */
[----:B------:R-:W-:Y:S01]  /*34a40*/  IADD3 R101, P1, P3, R123, R112, R108 ;  /* 0x000000707b657210 */ /* 0x000fe20007b3e06c */
[----:B------:R-:W-:-:S04]  /*34a50*/  IMAD.WIDE.U32 R110, P0, R63, R10, R110 ;  /* 0x0000000a3f6e7225 */ /* 0x000fc8000780006e */
[----:B------:R-:W-:Y:S01]  /*34a60*/  IMAD.X R57, RZ, RZ, RZ, P0 ;  /* 0x000000ffff397224 */ /* 0x000fe200000e06ff */
[----:B------:R-:W-:Y:S01]  /*34a70*/  IADD3 R96, P0, PT, R113, R110, RZ ;  /* 0x0000006e71607210 */ /* 0x000fe20007f1e0ff */
[----:B------:R-:W-:Y:S02]  /*34a80*/  IMAD.MOV.U32 R56, RZ, RZ, R111 ;  /* 0x000000ffff387224 */ /* 0x000fe400078e006f */
[----:B------:R-:W-:Y:S01]  /*34a90*/  IMAD.WIDE.U32 R110, R8, R62, RZ ;  /* 0x0000003e086e7225 */ /* 0x000fe200078e00ff */
[----:B------:R-:W-:Y:S02]  /*34aa0*/  IADD3.X R96, PT, PT, R127, R96, R109, P1, P3 ;  /* 0x000000607f607210 */ /* 0x000fe40000fe646d */
[----:B------:R-:W-:Y:S01]  /*34ab0*/  ISETP.GE.U32.AND P1, PT, R101, R123, PT ;  /* 0x0000007b6500720c */ /* 0x000fe20003f26070 */
        /* <DEDUP_REMOVED lines=8> */
[----:B------:R-:W-:Y:S01]  /*34b40*/  IADD3 R123, P3, P4, R112, R106, R123 ;  /* 0x0000006a707b7210 */ /* 0x000fe20007c7e07b */
[----:B------:R-:W-:-:S03]  /*34b50*/  IMAD.WIDE.U32.X R110, R63, R11, R56, P0 ;  /* 0x0000000b3f6e7225 */ /* 0x000fc600000e0438 */
[----:B------:R-:W-:Y:S01]  /*34b60*/  IADD3.X R127, PT, PT, R127, R107, RZ, P3, P4 ;  /* 0x0000006b7f7f7210 */ /* 0x000fe20001fe84ff */
[----:B------:R-:W-:-:S04]  /*34b70*/  IMAD.WIDE.U32 R106, R11, R64, RZ ;  /* 0x000000400b6a7225 */ /* 0x000fc800078e00ff */
[----:B------:R-:W-:-:S04]  /*34b80*/  IMAD.WIDE.U32 R112, R10, R64, RZ ;  /* 0x000000400a707225 */ /* 0x000fc800078e00ff */
[----:B------:R-:W-:Y:S01]  /*34b90*/  IMAD.WIDE.U32 R106, P0, R65, R10, R106 ;  /* 0x0000000a416a7225 */ /* 0x000fe2000780006a */
[----:B------:R-:W-:-:S03]  /*34ba0*/  IADD3 R102, P3, P4, R123, R112, R110 ;  /* 0x000000707b667210 */ /* 0x000fc60007c7e06e */
[----:B------:R-:W-:Y:S01]  /*34bb0*/  IMAD.X R57, RZ, RZ, RZ, P0 ;  /* 0x000000ffff397224 */ /* 0x000fe200000e06ff */
[----:B------:R-:W-:Y:S01]  /*34bc0*/  IADD3 R118, P0, PT, R113, R106, RZ ;  /* 0x0000006a71767210 */ /* 0x000fe20007f1e0ff */
[----:B------:R-:W-:Y:S01]  /*34bd0*/  IMAD.WIDE.U32.X R108, R63, R8, R108, P1 ;  /* 0x000000083f6c7225 */ /* 0x000fe200008e046c */
[----:B------:R-:W-:Y:S02]  /*34be0*/  ISETP.GE.U32.AND P1, PT, R102, R123, PT ;  /* 0x0000007b6600720c */ /* 0x000fe40003f26070 */
[----:B------:R-:W-:Y:S01]  /*34bf0*/  IADD3.X R118, PT, PT, R127, R118, R111, P3, P4 ;  /* 0x000000767f767210 */ /* 0x000fe20001fe846f */
[----:B------:R-:W-:Y:S02]  /*34c00*/  IMAD.MOV.U32 R56, RZ, RZ, R107 ;  /* 0x000000ffff387224 */ /* 0x000fe400078e006b */
[----:B------:R-:W-:Y:S01]  /*34c10*/  IMAD.WIDE.U32 R106, R8, R64, RZ ;  /* 0x00000040086a7225 */ /* 0x000fe200078e00ff */
[----:B------:R-:W-:-:S03]  /*34c20*/  ISETP.GE.U32.AND.EX P1, PT, R118, R127, PT, P1 ;  /* 0x0000007f7600720c */ /* 0x000fc60003f26110 */
[----:B------:R-:W-:Y:S01]  /*34c30*/  IMAD.WIDE.U32 R110, R9, R64, RZ ;  /* 0x00000040096e7225 */ /* 0x000fe200078e00ff */
[----:B------:R-:W-:-:S03]  /*34c40*/  SEL R113, RZ, 0x1, P1 ;  /* 0x00000001ff717807 */ /* 0x000fc60000800000 */
[----:B------:R-:W-:Y:S01]  /*34c50*/  IMAD.WIDE.U32 R106, P3, R65, R9, R106 ;  /* 0x00000009416a7225 */ /* 0x000fe2000786006a */
[----:B------:R-:W-:-:S03]  /*34c60*/  IADD3 R10, P4, P5, R110, R108, R113 ;  /* 0x0000006c6e0a7210 */ /* 0x000fc60007d9e071 */
[----:B------:R-:W-:Y:S01]  /*34c70*/  IMAD.WIDE.U32.X R56, R65, R11, R56, P0 ;  /* 0x0000000b41387225 */ /* 0x000fe200000e0438 */
[----:B------:R-:W-:-:S03]  /*34c80*/  IADD3 R9, P1, PT, R111, R106, RZ ;  /* 0x0000006a6f097210 */ /* 0x000fc60007f3e0ff */
[----:B------:R-:W-:Y:S01]  /*34c90*/  IMAD.X R111, RZ, RZ, RZ, P3 ;  /* 0x000000ffff6f7224 */ /* 0x000fe200018e06ff */
[----:B------:R-:W-:Y:S01]  /*34ca0*/  IADD3.X R109, PT, PT, R9, R109, RZ, P4, P5 ;  /* 0x0000006d096d7210 */ /* 0x000fe200027ea4ff */
[----:B------:R-:W-:Y:S01]  /*34cb0*/  IMAD.MOV.U32 R110, RZ, RZ, R107 ;  /* 0x000000ffff6e7224 */ /* 0x000fe200078e006b */
[----:B------:R-:W-:-:S04]  /*34cc0*/  IADD3 R9, P0, PT, R10, R56, RZ ;  /* 0x000000380a097210 */ /* 0x000fc80007f1e0ff */
[----:B------:R-:W-:Y:S01]  /*34cd0*/  ISETP.GE.U32.AND P3, PT, R9, R10, PT ;  /* 0x0000000a0900720c */ /* 0x000fe20003f66070 */
[----:B------:R-:W-:Y:S02]  /*34ce0*/  IMAD.X R120, R109, 0x1, R57, P0 ;  /* 0x000000016d787824 */ /* 0x000fe400000e0639 */
[----:B------:R-:W-:-:S03]  /*34cf0*/  IMAD.WIDE.U32 R56, R7, R58, RZ ;  /* 0x0000003a07387225 */ /* 0x000fc600078e00ff */
[----:B------:R-:W-:Y:S01]  /*34d00*/  ISETP.GE.U32.AND.EX P3, PT, R120, R109, PT, P3 ;  /* 0x0000006d7800720c */ /* 0x000fe20003f66130 */
[----:B------:R-:W-:-:S03]  /*34d10*/  IMAD.WIDE.U32 R10, R6, R58, RZ ;  /* 0x0000003a060a7225 */ /* 0x000fc600078e00ff */
[----:B------:R-:W-:Y:S01]  /*34d20*/  SEL R122, RZ, 0x1, P3 ;  /* 0x00000001ff7a7807 */ /* 0x000fe20001800000 */
[----:B------:R-:W-:Y:S01]  /*34d30*/  IMAD.WIDE.U32 R56, P0, R59, R6, R56 ;  /* 0x000000063b387225 */ /* 0x000fe20007800038 */
[----:B------:R-:W-:-:S03]  /*34d40*/  IADD3 R113, P4, PT, R101, R10, RZ ;  /* 0x0000000a65717210 */ /* 0x000fc60007f9e0ff */
[----:B------:R-:W-:Y:S02]  /*34d50*/  IMAD.X R107, RZ, RZ, RZ, P0 ;  /* 0x000000ffff6b7224 */ /* 0x000fe400000e06ff */
[----:B------:R-:W-:Y:S01]  /*34d60*/  IMAD.MOV.U32 R106, RZ, RZ, R57 ;  /* 0x000000ffff6a7224 */ /* 0x000fe200078e0039 */
[----:B------:R-:W-:-:S05]  /*34d70*/  IADD3 R57, P0, PT, R11, R56, RZ ;  /* 0x000000380b397210 */ /* 0x000fca0007f1e0ff */
[----:B------:R-:W-:Y:S01]  /*34d80*/  IMAD.X R112, R96, 0x1, R57, P4 ;  /* 0x0000000160707824 */ /* 0x000fe200020e0639 */
[----:B------:R-:W-:Y:S01]  /*34d90*/  ISETP.GE.U32.AND P4, PT, R113, R10, PT ;  /* 0x0000000a7100720c */ /* 0x000fe20003f86070 */
[----:B------:R-:W-:-:S03]  /*34da0*/  IMAD.WIDE.U32 R10, R7, R60, RZ ;  /* 0x0000003c070a7225 */ /* 0x000fc600078e00ff */
[----:B------:R-:W-:Y:S01]  /*34db0*/  ISETP.GE.U32.AND.EX P4, PT, R112, R57, PT, P4 ;  /* 0x000000397000720c */ /* 0x000fe20003f86140 */
[----:B------:R-:W-:-:S03]  /*34dc0*/  IMAD.WIDE.U32.X R106, R59, R7, R106, P0 ;  /* 0x000000073b6a7225 */ /* 0x000fc600000e046a */
[----:B------:R-:W-:Y:S01]  /*34dd0*/  SEL R101, RZ, 0x1, P4 ;  /* 0x00000001ff657807 */ /* 0x000fe20002000000 */
[----:B------:R-:W-:-:S04]  /*34de0*/  IMAD.WIDE.U32 R10, P5, R61, R6, R10 ;  /* 0x000000063d0a7225 */ /* 0x000fc800078a000a */
[----:B------:R-:W-:-:S04]  /*34df0*/  IMAD.WIDE.U32 R56, R6, R60, RZ ;  /* 0x0000003c06387225 */ /* 0x000fc800078e00ff */
[----:B------:R-:W-:Y:S01]  /*34e00*/  IMAD.X R109, RZ, RZ, RZ, P5 ;  /* 0x000000ffff6d7224 */ /* 0x000fe200028e06ff */
[----:B------:R-:W-:Y:S01]  /*34e10*/  IADD3 R56, P4, P5, R56, R106, R101 ;  /* 0x0000006a38387210 */ /* 0x000fe20007d9e065 */
        /* <DEDUP_REMOVED lines=27> */
[----:B------:R-:W-:Y:S02]  /*34fd0*/  IADD3 R109, P0, PT, R107, R10, RZ ;  /* 0x0000000a6b6d7210 */ /* 0x000fe40007f1e0ff */
[----:B------:R-:W-:Y:S01]  /*34fe0*/  IADD3 R107, P5, P6, R106, R56, R9 ;  /* 0x000000386a6b7210 */ /* 0x000fe20007ebe009 */
[----:B------:R-:W-:Y:S01]  /*34ff0*/  IMAD.WIDE.U32.X R8, R65, R8, R110, P1 ;  /* 0x0000000841087225 */ /* 0x000fe200008e046e */
[----:B------:R-:W-:Y:S02]  /*35000*/  LOP3.LUT R95, RZ, R100, RZ, 0x33, !PT ;  /* 0x00000064ff5f7212 */ /* 0x000fe400078e33ff */
[----:B------:R-:W-:Y:S02]  /*35010*/  IADD3.X R56, PT, PT, R109, R57, RZ, P5, P6 ;  /* 0x000000396d387210 */ /* 0x000fe40002fec4ff */
[----:B------:R-:W-:Y:S01]  /*35020*/  IADD3 R122, P1, P3, R107, R8, R122 ;  /* 0x000000086b7a7210 */ /* 0x000fe20007b3e07a */
[----:B------:R-:W-:Y:S01]  /*35030*/  IMAD.MOV.U32 R8, RZ, RZ, R11 ;  /* 0x000000ffff087224 */ /* 0x000fe200078e000b */
[----:B------:R-:W-:Y:S01]  /*35040*/  LOP3.LUT P6, RZ, R26, 0x8, RZ, 0xc0, !PT ;  /* 0x000000081aff7812 */ /* 0x000fe200078cc0ff */
[----:B------:R-:W-:Y:S01]  /*35050*/  IMAD.WIDE.U32 R10, R4, R58, RZ ;  /* 0x0000003a040a7225 */ /* 0x000fe200078e00ff */
[----:B------:R-:W-:-:S02]  /*35060*/  IADD3.X R123, PT, PT, R56, R9, RZ, P1, P3 ;  /* 0x00000009387b7210 */ /* 0x000fc40000fe64ff */
[----:B------:R-:W-:Y:S01]  /*35070*/  ISETP.GE.U32.AND P1, PT, R122, R107, PT ;  /* 0x0000006b7a00720c */ /* 0x000fe20003f26070 */
[----:B------:R-:W-:Y:S01]  /*35080*/  IMAD.X R9, RZ, RZ, RZ, P4 ;  /* 0x000000ffff097224 */ /* 0x000fe200020e06ff */
[----:B------:R-:W-:Y:S02]  /*35090*/  IADD3 R118, P4, PT, R101, R10, RZ ;  /* 0x0000000a65767210 */ /* 0x000fe40007f9e0ff */
[----:B------:R-:W-:Y:S01]  /*350a0*/  ISETP.GE.U32.AND.EX P1, PT, R123, R56, PT, P1 ;  /* 0x000000387b00720c */ /* 0x000fe20003f26110 */
[----:B------:R-:W-:Y:S01]  /*350b0*/  IMAD.WIDE.U32 R56, R5, R58, RZ ;  /* 0x0000003a05387225 */ /* 0x000fe200078e00ff */
[----:B------:R-:W-:-:S03]  /*350c0*/  LOP3.LUT R26, R26, 0xfffffffd, RZ, 0xc0, !PT ;  /* 0xfffffffd1a1a7812 */ /* 0x000fc600078ec0ff */
[----:B------:R-:W-:-:S04]  /*350d0*/  IMAD.WIDE.U32.X R8, R65, R7, R8, P0 ;  /* 0x0000000741087225 */ /* 0x000fc800000e0408 */
[----:B------:R-:W-:-:S04]  /*350e0*/  IMAD.WIDE.U32 R56, P3, R59, R4, R56 ;  /* 0x000000043b387225 */ /* 0x000fc80007860038 */
[----:B------:R-:W-:Y:S02]  /*350f0*/  IMAD.X R109, RZ, RZ, RZ, P3 ;  /* 0x000000ffff6d7224 */ /* 0x000fe400018e06ff */
        /* <DEDUP_REMOVED lines=36> */
[----:B------:R-:W-:Y:S01]  /*35340*/  IMAD.WIDE.U32 R106, R4, R64, RZ ;  /* 0x00000040046a7225 */ /* 0x000fe200078e00ff */
[----:B------:R-:W-:Y:S02]  /*35350*/  SEL R4, RZ, 0x1, P1 ;  /* 0x00000001ff047807 */ /* 0x000fe40000800000 */
[----:B------:R-:W-:Y:S02]  /*35360*/  SEL R127, RZ, 0x1, P3 ;  /* 0x00000001ff7f7807 */ /* 0x000fe40001800000 */
[----:B------:R-:W-:-:S04]  /*35370*/  IADD3 R129, P3, PT, R107, R10, RZ ;  /* 0x0000000a6b817210 */ /* 0x000fc80007f7e0ff */
[----:B------:R-:W-:Y:S02]  /*35380*/  @P4 LOP3.LUT R26, R26, 0x2, RZ, 0xfc, !PT ;  /* 0x000000021a1a4812 */ /* 0x000fe400078efcff */
[----:B------:R-:W-:Y:S01]  /*35390*/  IADD3 R127, P4, P5, R106, R56, R127 ;  /* 0x000000386a7f7210 */ /* 0x000fe20007d9e07f */
[----:B------:R-:W-:Y:S01]  /*353a0*/  IMAD R56, R121, R84, RZ ;  /* 0x0000005479387224 */ /* 0x000fe200078e02ff */
[----:B------:R-:W-:Y:S02]  /*353b0*/  LOP3.LUT R121, RZ, R121, RZ, 0x33, !PT ;  /* 0x00000079ff797212 */ /* 0x000fe400078e33ff */
[----:B------:R-:W-:Y:S01]  /*353c0*/  IADD3 R4, P0, P1, R127, R8, R4 ;  /* 0x000000087f047210 */ /* 0x000fe2000791e004 */
[----:B------:R-:W-:Y:S01]  /*353d0*/  IMAD.MOV.U32 R8, RZ, RZ, R99 ;  /* 0x000000ffff087224 */ /* 0x000fe200078e0063 */
[----:B------:R-:W-:Y:S01]  /*353e0*/  IADD3.X R129, PT, PT, R129, R57, RZ, P4, P5 ;  /* 0x0000003981817210 */ /* 0x000fe200027ea4ff */
[C---:B------:R-:W-:Y:S01]  /*353f0*/  IMAD R99, R100.reuse, R85, R56 ;  /* 0x0000005564637224 */ /* 0x040fe200078e0238 */
[----:B------:R-:W-:Y:S01]  /*35400*/  P2R R10, PR, RZ, 0x8 ;  /* 0x00000008ff0a7803 */ /* 0x000fe20000000000 */
[----:B------:R-:W-:Y:S01]  /*35410*/  IMAD.WIDE.U32 R56, R100, R84, RZ ;  /* 0x0000005464387225 */ /* 0x000fe200078e00ff */
[----:B------:R-:W-:-:S02]  /*35420*/  IADD3.X R124, PT, PT, R129, R9, RZ, P0, P1 ;  /* 0x00000009817c7210 */ /* 0x000fc400007e24ff */
[C---:B------:R-:W-:Y:S01]  /*35430*/  LOP3.LUT P3, RZ, R26.reuse, 0x10, RZ, 0xc0, !PT ;  /* 0x000000101aff7812 */ /* 0x040fe2000786c0ff */
[----:B------:R-:W-:Y:S01]  /*35440*/  IMAD.IADD R99, R57, 0x1, R99 ;  /* 0x0000000139637824 */ /* 0x000fe200078e0263 */
[----:B------:R-:W-:Y:S01]  /*35450*/  LOP3.LUT P5, RZ, R26, 0x100, RZ, 0xc0, !PT ;  /* 0x000001001aff7812 */ /* 0x000fe200078ac0ff */
[----:B------:R-:W-:-:S04]  /*35460*/  IMAD.WIDE.U32 R106, R56, R86, RZ ;  /* 0x00000056386a7225 */ /* 0x000fc800078e00ff */
[----:B------:R-:W-:Y:S01]  /*35470*/  IMAD.WIDE.U32 R100, R99, R86, RZ ;  /* 0x0000005663647225 */ /* 0x000fe200078e00ff */
[----:B------:R-:W-:-:S03]  /*35480*/  ISETP.GT.U32.AND P1, PT, R106, R95, PT ;  /* 0x0000005f6a00720c */ /* 0x000fc60003f24070 */
[----:B------:R-:W-:Y:S02]  /*35490*/  IMAD.X R9, RZ, RZ, RZ, P2 ;  /* 0x000000ffff097224 */ /* 0x000fe400010e06ff */
        /* <DEDUP_REMOVED lines=9> */
[----:B------:R-:W-:-:S04]  /*35530*/  IMAD.WIDE.U32 R100, P2, R56, R89, R100 ;  /* 0x0000005938647225 */ /* 0x000fc80007840064 */
[----:B------:R-:W-:Y:S01]  /*35540*/  IMAD.MOV.U32 R106, RZ, RZ, R101 ;  /* 0x000000ffff6a7224 */ /* 0x000fe200078e0065 */
[----:B------:R-:W-:Y:S01]  /*35550*/  IADD3 R101, P0, PT, R111, R100, RZ ;  /* 0x000000646f657210 */ /* 0x000fe20007f1e0ff */
[----:B------:R-:W-:Y:S01]  /*35560*/  IMAD.X R107, RZ, RZ, RZ, P2 ;  /* 0x000000ffff6b7224 */ /* 0x000fe200010e06ff */
[----:B------:R-:W-:Y:S01]  /*35570*/  IADD3 R111, P1, P2, R110, R108, R57 ;  /* 0x0000006c6e6f7210 */ /* 0x000fe20007a3e039 */
[----:B------:R-:W-:Y:S01]  /*35580*/  IMAD.X R7, RZ, RZ, RZ, P3 ;  /* 0x000000ffff077224 */ /* 0x000fe200018e06ff */
[----:B------:R-:W-:Y:S02]  /*35590*/  LOP3.LUT P3, RZ, R26, 0x4, RZ, 0xc0, !PT ;  /* 0x000000041aff7812 */ /* 0x000fe4000786c0ff */
[----:B------:R-:W-:Y:S01]  /*355a0*/  IADD3.X R108, PT, PT, R101, R109, RZ, P1, P2 ;  /* 0x0000006d656c7210 */ /* 0x000fe20000fe44ff */
[----:B------:R-:W-:Y:S01]  /*355b0*/  IMAD.WIDE.U32 R100, R99, R90, RZ ;  /* 0x0000005a63647225 */ /* 0x000fe200078e00ff */
[----:B------:R-:W-:-:S03]  /*355c0*/  IADD3 R126, P1, PT, R111, R94, RZ ;  /* 0x0000005e6f7e7210 */ /* 0x000fc60007f3e0ff */
[----:B------:R-:W-:Y:S01]  /*355d0*/  IMAD.WIDE.U32.X R6, R125, R93, R6, P6 ;  /* 0x0000005d7d067225 */ /* 0x000fe200030e0406 */
[----:B------:R-:W-:-:S03]  /*355e0*/  LOP3.LUT P6, RZ, R26, 0x1, RZ, 0xc0, !PT ;  /* 0x000000011aff7812 */ /* 0x000fc600078cc0ff */
[----:B------:R-:W-:Y:S01]  /*355f0*/  IMAD.X R133, R108, 0x1, R46, P1 ;  /* 0x000000016c857824 */ /* 0x000fe200008e062e */
[----:B------:R-:W-:Y:S01]  /*35600*/  ISETP.GE.U32.AND P1, PT, R126, R111, PT ;  /* 0x0000006f7e00720c */ /* 0x000fe20003f26070 */
[----:B------:R-:W-:-:S03]  /*35610*/  IMAD.WIDE.U32 R100, P2, R56, R91, R100 ;  /* 0x0000005b38647225 */ /* 0x000fc60007840064 */
[----:B------:R-:W-:Y:S01]  /*35620*/  ISETP.GE.U32.AND.EX P1, PT, R133, R108, PT, P1 ;  /* 0x0000006c8500720c */ /* 0x000fe20003f26110 */
[----:B------:R-:W-:-:S03]  /*35630*/  IMAD.WIDE.U32.X R108, R99, R89, R106, P0 ;  /* 0x00000059636c7225 */ /* 0x000fc600000e046a */
[----:B------:R-:W-:Y:S01]  /*35640*/  SEL R57, RZ, 0x1, P1 ;  /* 0x00000001ff397807 */ /* 0x000fe20000800000 */
[----:B------:R-:W-:-:S04]  /*35650*/  IMAD.WIDE.U32 R106, R56, R90, RZ ;  /* 0x0000005a386a7225 */ /* 0x000fc800078e00ff */
[----:B------:R-:W-:Y:S01]  /*35660*/  IMAD.MOV.U32 R94, RZ, RZ, R101 ;  /* 0x000000ffff5e7224 */ /* 0x000fe200078e0065 */
[----:B------:R-:W-:Y:S01]  /*35670*/  IADD3 R101, P0, PT, R107, R100, RZ ;  /* 0x000000646b657210 */ /* 0x000fe20007f1e0ff */
[----:B------:R-:W-:Y:S01]  /*35680*/  IMAD.X R95, RZ, RZ, RZ, P2 ;  /* 0x000000ffff5f7224 */ /* 0x000fe200010e06ff */
[----:B------:R-:W-:Y:S01]  /*35690*/  IADD3 R106, P1, P2, R106, R108, R57 ;  /* 0x0000006c6a6a7210 */ /* 0x000fe20007a3e039 */
[----:B------:R-:W-:Y:S01]  /*356a0*/  IMAD.X R131, RZ, RZ, RZ, P3 ;  /* 0x000000ffff837224 */ /* 0x000fe200018e06ff */
[----:B------:R-:W-:Y:S01]  /*356b0*/  ISETP.GE.U32.AND P3, PT, R44, R55, PT ;  /* 0x000000372c00720c */ /* 0x000fe20003f66070 */
        /* <DEDUP_REMOVED lines=12> */
[----:B------:R-:W-:Y:S01]  /*35780*/  IMAD.WIDE.U32.X R130, R21, R93, R130, P6 ;  /* 0x0000005d15827225 */ /* 0x000fe200030e0482 */
[----:B------:R-:W-:Y:S02]  /*35790*/  IADD3 R121, P0, P4, R106, R94, R121 ;  /* 0x0000005e6a797210 */ /* 0x000fe40007c1e079 */
[----:B------:R-:W-:Y:S01]  /*357a0*/  LOP3.LUT R45, RZ, R126, RZ, 0x33, !PT ;  /* 0x0000007eff2d7212 */ /* 0x000fe200078e33ff */
[----:B------:R-:W-:Y:S01]  /*357b0*/  IMAD.WIDE.U32 R112, R126, R84, RZ ;  /* 0x000000547e707225 */ /* 0x000fe200078e00ff */
[----:B------:R-:W-:Y:S02]  /*357c0*/  IADD3.X R125, PT, PT, R125, R95, RZ, P0, P4 ;  /* 0x0000005f7d7d7210 */ /* 0x000fe400007e84ff */
[----:B------:R-:W-:-:S02]  /*357d0*/  LOP3.LUT P4, RZ, R26, 0x200, RZ, 0xc0, !PT ;  /* 0x000002001aff7812 */ /* 0x000fc4000788c0ff */
[----:B------:R-:W-:Y:S01]  /*357e0*/  LOP3.LUT P0, RZ, R26, 0x20, RZ, 0xc0, !PT ;  /* 0x000000201aff7812 */ /* 0x000fe2000780c0ff */
[----:B------:R-:W-:-:S04]  /*357f0*/  IMAD.WIDE.U32 R94, R112, R86, RZ ;  /* 0x00000056705e7225 */ /* 0x000fc800078e00ff */
[----:B------:R-:W-:Y:S02]  /*35800*/  IMAD.X R57, RZ, RZ, RZ, P4 ;  /* 0x000000ffff397224 */ /* 0x000fe400020e06ff */
[----:B------:R-:W-:-:S04]  /*35810*/  IMAD.WIDE.U32.X R8, R119, R93, R8, P0 ;  /* 0x0000005d77087225 */ /* 0x000fc800000e0408 */
[----:B------:R-:W-:-:S04]  /*35820*/  IMAD.WIDE.U32.X R56, R16, R93, R56, P5 ;  /* 0x0000005d10387225 */ /* 0x000fc800028e0438 */
[----:B------:R-:W-:Y:S01]  /*35830*/  IMAD R16, R133, R84, RZ ;  /* 0x0000005485107224 */ /* 0x000fe200078e02ff */
[----:B------:R-:W-:Y:S01]  /*35840*/  LOP3.LUT R133, RZ, R133, RZ, 0x33, !PT ;  /* 0x00000085ff857212 */ /* 0x000fe200078e33ff */
        /* <DEDUP_REMOVED lines=13> */
[----:B------:R-:W-:-:S04]  /*35920*/  IMAD.WIDE.U32 R106, P0, R112, R89, R106 ;  /* 0x00000059706a7225 */ /* 0x000fc8000780006a */
[----:B------:R-:W-:Y:S02]  /*35930*/  IMAD.X R95, RZ, RZ, RZ, P0 ;  /* 0x000000ffff5f7224 */ /* 0x000fe400000e06ff */
[----:B------:R-:W-:Y:S01]  /*35940*/  IMAD.MOV.U32 R94, RZ, RZ, R107 ;  /* 0x000000ffff5e7224 */ /* 0x000fe200078e006b */
[----:B------:R-:W-:Y:S02]  /*35950*/  IADD3 R107, P0, PT, R109, R106, RZ ;  /* 0x0000006a6d6b7210 */ /* 0x000fe40007f1e0ff */
[----:B------:R-:W-:Y:S01]  /*35960*/  IADD3 R109, P4, P5, R108, R110, R45 ;  /* 0x0000006e6c6d7210 */ /* 0x000fe20007d9e02d */
[----:B------:R-:W-:-:S03]  /*35970*/  IMAD.WIDE.U32 R44, R21, R90, RZ ;  /* 0x0000005a152c7225 */ /* 0x000fc600078e00ff */
[----:B------:R-:W-:Y:S01]  /*35980*/  IADD3.X R110, PT, PT, R107, R111, RZ, P4, P5 ;  /* 0x0000006f6b6e7210 */ /* 0x000fe200027ea4ff */
        /* <DEDUP_REMOVED lines=12> */
[----:B------:R-:W-:Y:S02]  /*35a50*/  ISETP.GE.U32.AND.EX P5, PT, R114, R105, PT, P3 ;  /* 0x000000697200720c */ /* 0x000fe40003fa6130 */
[----:B------:R-:W-:Y:S02]  /*35a60*/  ISETP.NE.AND P3, PT, R10, RZ, PT ;  /* 0x000000ff0a00720c */ /* 0x000fe40003f65270 */
        /* <DEDUP_REMOVED lines=9> */
[----:B------:R-:W-:-:S03]  /*35b00*/  IMAD.WIDE.U32 R56, R24, R92, RZ ;  /* 0x0000005c18387225 */ /* 0x000fc600078e00ff */
        /* <DEDUP_REMOVED lines=8> */
[----:B------:R-:W-:Y:S02]  /*35b90*/  @P5 SEL R6, RZ, 0x1, P6 ;  /* 0x00000001ff065807 */ /* 0x000fe40003000000 */
[----:B------:R-:W-:-:S05]  /*35ba0*/  LOP3.LUT P6, RZ, R26, 0x2, RZ, 0xc0, !PT ;  /* 0x000000021aff7812 */ /* 0x000fca00078cc0ff */
[----:B------:R-:W-:Y:S01]  /*35bb0*/  IMAD.X R7, RZ, RZ, RZ, P6 ;  /* 0x000000ffff077224 */ /* 0x000fe200030e06ff */
[----:B------:R-:W-:Y:S01]  /*35bc0*/  @P5 IADD3 R15, P6, PT, R6, R15, RZ ;  /* 0x0000000f060f5210 */ /* 0x000fe20007fde0ff */
[----:B------:R-:W-:Y:S02]  /*35bd0*/  IMAD.MOV.U32 R6, RZ, RZ, R11 ;  /* 0x000000ffff067224 */ /* 0x000fe400078e000b */
[----:B------:R-:W-:Y:S01]  /*35be0*/  IMAD.X R11, RZ, RZ, RZ, P2 ;  /* 0x000000ffff0b7224 */ /* 0x000fe200010e06ff */
[----:B------:R-:W-:Y:S01]  /*35bf0*/  IADD3 R13, P2, PT, R13, R98, RZ ;  /* 0x000000620d0d7210 */ /* 0x000fe20007f5e0ff */
[----:B------:R-:W-:Y:S01]  /*35c00*/  IMAD.WIDE.U32.X R6, R65, R5, R6, P3 ;  /* 0x0000000541067225 */ /* 0x000fe200018e0406 */
[----:B------:R-:W-:-:S03]  /*35c10*/  IADD3 R118, P3, PT, R121, R118, RZ ;  /* 0x0000007679767210 */ /* 0x000fc60007f7e0ff */
[----:B------:R-:W-:Y:S01]  /*35c20*/  IMAD.X R20, R14, 0x1, R115, P2 ;  /* 0x000000010e147824 */ /* 0x000fe200010e0673 */
[----:B------:R-:W-:Y:S01]  /*35c30*/  ISETP.GE.U32.AND P2, PT, R13, R98, PT ;  /* 0x000000620d00720c */ /* 0x000fe20003f46070 */
[----:B------:R-:W-:Y:S02]  /*35c40*/  IMAD.X R120, R125, 0x1, R120, P3 ;  /* 0x000000017d787824 */ /* 0x000fe400018e0678 */
[----:B------:R-:W-:Y:S01]  /*35c50*/  @P5 IMAD.X R2, RZ, RZ, R2, P6 ;  /* 0x000000ffff025224 */ /* 0x000fe200030e0602 */
[----:B------:R-:W-:Y:S01]  /*35c60*/  ISETP.GE.U32.AND.EX P2, PT, R20, R115, PT, P2 ;  /* 0x000000731400720c */ /* 0x000fe20003f46120 */
[-C--:B------:R-:W-:Y:S01]  /*35c70*/  IMAD.WIDE.U32 R56, P3, R104, R93.reuse, R56 ;  /* 0x0000005d68387225 */ /* 0x080fe20007860038 */
[----:B------:R-:W-:Y:S02]  /*35c80*/  LOP3.LUT P6, RZ, R26, 0x80, RZ, 0xc0, !PT ;  /* 0x000000801aff7812 */ /* 0x000fe400078cc0ff */
[----:B------:R-:W-:Y:S01]  /*35c90*/  SEL R5, RZ, 0x1, P2 ;  /* 0x00000001ff057807 */ /* 0x000fe20001000000 */
[----:B------:R-:W-:Y:S01]  /*35ca0*/  IMAD.WIDE.U32.X R10, R99, R93, R10, P1 ;  /* 0x0000005d630a7225 */ /* 0x000fe200008e040a */
[----:B------:R-:W-:-:S02]  /*35cb0*/  ISETP.NE.U32.AND P2, PT, R44, RZ, PT ;  /* 0x000000ff2c00720c */ /* 0x000fc40003f45070 */
[----:B------:R-:W-:Y:S01]  /*35cc0*/  ISETP.GE.U32.AND P1, PT, R118, R121, PT ;  /* 0x000000797600720c */ /* 0x000fe20003f26070 */
[----:B------:R-:W-:Y:S01]  /*35cd0*/  IMAD.X R55, RZ, RZ, RZ, P3 ;  /* 0x000000ffff377224 */ /* 0x000fe200018e06ff */
[----:B------:R-:W-:Y:S01]  /*35ce0*/  ISETP.NE.AND.EX P2, PT, R107, RZ, PT, P2 ;  /* 0x000000ff6b00720c */ /* 0x000fe20003f45320 */
[----:B------:R-:W-:Y:S01]  /*35cf0*/  IMAD.X R95, RZ, RZ, RZ, P6 ;  /* 0x000000ffff5f7224 */ /* 0x000fe200030e06ff */
[----:B------:R-:W-:Y:S01]  /*35d00*/  IADD3 R5, P3, P5, R15, R8, R5 ;  /* 0x000000080f057210 */ /* 0x000fe20007d7e005 */
[----:B------:R-:W-:Y:S01]  /*35d10*/  IMAD.X R15, RZ, RZ, RZ, P4 ;  /* 0x000000ffff0f7224 */ /* 0x000fe200020e06ff */
[----:B------:R-:W-:Y:S01]  /*35d20*/  ISETP.GE.U32.AND.EX P1, PT, R120, R125, PT, P1 ;  /* 0x0000007d7800720c */ /* 0x000fe20003f26110 */
[----:B------:R-:W-:Y:S02]  /*35d30*/  IMAD.MOV.U32 R14, RZ, RZ, R45 ;  /* 0x000000ffff0e7224 */ /* 0x000fe400078e002d */
[----:B------:R-:W-:-:S06]  /*35d40*/  IMAD.WIDE.U32 R104, R104, R92, RZ ;  /* 0x0000005c68687225 */ /* 0x000fcc00078e00ff */
        /* <DEDUP_REMOVED lines=14> */
.L_x_512:
[----:B------:R-:W-:Y:S05]  /*35e30*/  BSYNC.RECONVERGENT B1 ;  /* 0x0000000000017941 */ /* 0x000fea0003800200 */
.L_x_511:
[-C--:B------:R-:W-:Y:S01]  /*35e40*/  IADD3 R3, P2, PT, R3, R38.reuse, RZ ;  /* 0x0000002603037210 */ /* 0x080fe20007f5e0ff */
[----:B------:R-:W-:Y:S01]  /*35e50*/  IMAD.MOV.U32 R8, RZ, RZ, R57 ;  /* 0x000000ffff087224 */ /* 0x000fe200078e0039 */
[----:B------:R-:W-:Y:S01]  /*35e60*/  LOP3.LUT P6, RZ, R26, 0x40, RZ, 0xc0, !PT ;  /* 0x000000401aff7812 */ /* 0x000fe200078cc0ff */
[----:B------:R-:W-:Y:S01]  /*35e70*/  IMAD.WIDE.U32.X R14, R21, R91, R14, P0 ;  /* 0x0000005b150e7225 */ /* 0x000fe200000e040e */
[----:B------:R-:W-:Y:S01]  /*35e80*/  IADD3.X R44, PT, PT, R2, R9, RZ, P3, P5 ;  /* 0x00000009022c7210 */ /* 0x000fe20001fea4ff */
[----:B------:R-:W-:Y:S01]  /*35e90*/  BSSY.RECONVERGENT B1, `(.L_x_513) ;  /* 0x00000fc000017945 */ /* 0x000fe20003800200 */
[----:B------:R-:W-:Y:S01]  /*35ea0*/  ISETP.GE.U32.AND P3, PT, R3, R38, PT ;  /* 0x000000260300720c */ /* 0x000fe20003f66070 */
[----:B------:R-:W-:Y:S01]  /*35eb0*/  IMAD.X R12, R12, 0x1, R39, P2 ;  /* 0x000000010c0c7824 */ /* 0x000fe200010e0627 */
[----:B------:R-:W-:Y:S01]  /*35ec0*/  ISETP.GE.U32.AND P2, PT, R25, R86, PT ;  /* 0x000000561900720c */ /* 0x000fe20003f46070 */
[----:B------:R-:W-:Y:S01]  /*35ed0*/  IMAD.WIDE.U32.X R94, R24, R91, R94, P6 ;  /* 0x0000005b185e7225 */ /* 0x000fe200030e045e */
[----:B------:R-:W-:-:S02]  /*35ee0*/  IADD3 R45, P4, PT, R105, R56, RZ ;  /* 0x00000038692d7210 */ /* 0x000fc40007f9e0ff */
[----:B------:R-:W-:Y:S01]  /*35ef0*/  ISETP.GE.U32.AND.EX P3, PT, R12, R39, PT, P3 ;  /* 0x000000270c00720c */ /* 0x000fe20003f66130 */
[----:B------:R-:W-:Y:S01]  /*35f00*/  IMAD.MOV.U32 R9, RZ, RZ, R55 ;  /* 0x000000ffff097224 */ /* 0x000fe200078e0037 */
[----:B------:R-:W-:Y:S02]  /*35f10*/  ISETP.GE.U32.AND.EX P6, PT, R36, R87, PT, P2 ;  /* 0x000000572400720c */ /* 0x000fe40003fc6120 */
[----:B------:R-:W-:Y:S01]  /*35f20*/  IADD3 R57, P5, PT, R42, R3, RZ ;  /* 0x000000032a397210 */ /* 0x000fe20007fbe0ff */
[----:B------:R-:W-:Y:S01]  /*35f30*/  IMAD.WIDE.U32.X R8, R24, R93, R8, P4 ;  /* 0x0000005d18087225 */ /* 0x000fe200020e0408 */
[----:B------:R-:W-:Y:S02]  /*35f40*/  SEL R3, RZ, 0x1, P3 ;  /* 0x00000001ff037807 */ /* 0x000fe40001800000 */
[----:B------:R-:W-:Y:S01]  /*35f50*/  SEL R98, RZ, 0xffffffff, P6 ;  /* 0xffffffffff627807 */ /* 0x000fe20003000000 */
[----:B------:R-:W-:Y:S01]  /*35f60*/  IMAD.X R24, R43, 0x1, R12, P5 ;  /* 0x000000012b187824 */ /* 0x000fe200028e060c */
[----:B------:R-:W-:-:S02]  /*35f70*/  SEL R2, RZ, 0x1, P6 ;  /* 0x00000001ff027807 */ /* 0x000fc40003000000 */
[----:B------:R-:W-:Y:S02]  /*35f80*/  IADD3 R38, P5, PT, R3, R130, RZ ;  /* 0x0000008203267210 */ /* 0x000fe40007fbe0ff */
[C---:B------:R-:W-:Y:S02]  /*35f90*/  IADD3 R101, P6, PT, R98.reuse, R35, RZ ;  /* 0x0000002362657210 */ /* 0x040fe40007fde0ff */
[----:B------:R-:W-:Y:S01]  /*35fa0*/  ISETP.GE.U32.AND P2, PT, R57, R42, PT ;  /* 0x0000002a3900720c */ /* 0x000fe20003f46070 */
[----:B------:R-:W-:Y:S01]  /*35fb0*/  IMAD.X R39, RZ, RZ, R131, P5 ;  /* 0x000000ffff277224 */ /* 0x000fe200028e0683 */
[----:B------:R-:W-:Y:S01]  /*35fc0*/  ISETP.GE.U32.AND P4, PT, R35, R2, PT ;  /* 0x000000022300720c */ /* 0x000fe20003f86070 */
[----:B------:R-:W-:Y:S01]  /*35fd0*/  IMAD.X R98, R98, 0x1, R37, P6 ;  /* 0x0000000162627824 */ /* 0x000fe200030e0625 */
[----:B------:R-:W-:Y:S02]  /*35fe0*/  ISETP.GE.U32.AND.EX P3, PT, R24, R43, PT, P2 ;  /* 0x0000002b1800720c */ /* 0x000fe40003f66120 */
[----:B------:R-:W-:-:S02]  /*35ff0*/  ISETP.GE.U32.AND P5, PT, R101, R88, PT ;  /* 0x000000586500720c */ /* 0x000fc40003fa6070 */
[----:B------:R-:W-:Y:S02]  /*36000*/  ISETP.NE.U32.AND P2, PT, R38, RZ, PT ;  /* 0x000000ff2600720c */ /* 0x000fe40003f45070 */
[----:B------:R-:W-:Y:S02]  /*36010*/  SEL R55, RZ, 0x1, P1 ;  /* 0x00000001ff377807 */ /* 0x000fe40000800000 */
[----:B------:R-:W-:Y:S02]  /*36020*/  ISETP.GE.U32.AND.EX P4, PT, R37, RZ, PT, P4 ;  /* 0x000000ff2500720c */ /* 0x000fe40003f86140 */
[----:B------:R-:W-:Y:S02]  /*36030*/  ISETP.GE.U32.AND.EX P1, PT, R98, R89, PT, P5 ;  /* 0x000000596200720c */ /* 0x000fe40003f26150 */
[----:B------:R-:W-:Y:S02]  /*36040*/  ISETP.GE.U32.AND P5, PT, R41, R86, PT ;  /* 0x000000562900720c */ /* 0x000fe40003fa6070 */
[----:B------:R-:W-:-:S02]  /*36050*/  ISETP.NE.AND.EX P2, PT, R39, RZ, PT, P2 ;  /* 0x000000ff2700720c */ /* 0x000fc40003f45320 */
[----:B------:R-:W-:Y:S02]  /*36060*/  SEL R12, RZ, 0x1, P4 ;  /* 0x00000001ff0c7807 */ /* 0x000fe40002000000 */
[----:B------:R-:W-:Y:S02]  /*36070*/  SEL R3, RZ, 0x1, P3 ;  /* 0x00000001ff037807 */ /* 0x000fe40001800000 */
[----:B------:R-:W-:Y:S02]  /*36080*/  SEL R19, RZ, 0x1, P1 ;  /* 0x00000001ff137807 */ /* 0x000fe40000800000 */
[----:B------:R-:W-:Y:S02]  /*36090*/  ISETP.GE.U32.AND.EX P3, PT, R40, R87, PT, P5 ;  /* 0x000000572800720c */ /* 0x000fe40003f66150 */
[----:B------:R-:W-:Y:S02]  /*360a0*/  IADD3 R55, P6, PT, R55, R10, RZ ;  /* 0x0000000a37377210 */ /* 0x000fe40007fde0ff */
[----:B------:R-:W-:-:S02]  /*360b0*/  IADD3 R3, P1, P5, R104, R94, R3 ;  /* 0x0000005e68037210 */ /* 0x000fc40007d3e003 */
[----:B------:R-:W-:Y:S01]  /*360c0*/  IADD3 R10, P4, PT, R12, R19, RZ ;  /* 0x000000130c0a7210 */ /* 0x000fe20007f9e0ff */
[----:B------:R-:W-:Y:S01]  /*360d0*/  IMAD.X R99, RZ, RZ, R11, P6 ;  /* 0x000000ffff637224 */ /* 0x000fe200030e060b */
[----:B------:R-:W-:Y:S02]  /*360e0*/  SEL R2, RZ, 0x1, P3 ;  /* 0x00000001ff027807 */ /* 0x000fe40001800000 */
[----:B------:R-:W-:Y:S01]  /*360f0*/  IADD3.X R19, PT, PT, R45, R95, RZ, P1, P5 ;  /* 0x0000005f2d137210 */ /* 0x000fe20000fea4ff */
[----:B------:R-:W-:Y:S01]  /*36100*/  IMAD.X R11, RZ, RZ, RZ, P4 ;  /* 0x000000ffff0b7224 */ /* 0x000fe200020e06ff */
[----:B------:R-:W-:Y:S02]  /*36110*/  ISETP.GE.U32.AND P1, PT, R57, R2, PT ;  /* 0x000000023900720c */ /* 0x000fe40003f26070 */
[----:B------:R-:W-:Y:S02]  /*36120*/  @P2 IADD3 R2, P4, PT, R38, R17, RZ ;  /* 0x0000001126022210 */ /* 0x000fe40007f9e0ff */
[----:B------:R-:W-:-:S02]  /*36130*/  ISETP.GE.U32.AND P6, PT, R13, R10, PT ;  /* 0x0000000a0d00720c */ /* 0x000fc40003fc6070 */
[----:B------:R-:W-:Y:S01]  /*36140*/  IADD3 R103, P5, PT, -R10, R13, RZ ;  /* 0x0000000d0a677210 */ /* 0x000fe20007fbe1ff */
[----:B------:R-:W-:Y:S01]  /*36150*/  @P2 IMAD.X R39, R39, 0x1, R18, P4 ;  /* 0x0000000127272824 */ /* 0x000fe200020e0612 */
[----:B------:R-:W-:Y:S01]  /*36160*/  @P2 ISETP.GE.U32.AND P4, PT, R2, R17, PT ;  /* 0x000000110200220c */ /* 0x000fe20003f86070 */
[----:B------:R-:W-:Y:S01]  /*36170*/  @P2 IMAD.MOV.U32 R17, RZ, RZ, R2 ;  /* 0x000000ffff112224 */ /* 0x000fe200078e0002 */
[----:B------:R-:W-:Y:S01]  /*36180*/  SEL R104, RZ, 0xffffffff, P3 ;  /* 0xffffffffff687807 */ /* 0x000fe20001800000 */
[C---:B------:R-:W-:Y:S01]  /*36190*/  IMAD.X R100, R20.reuse, 0x1, ~R11, P5 ;  /* 0x0000000114647824 */ /* 0x040fe200028e0e0b */
[----:B------:R-:W-:Y:S01]  /*361a0*/  ISETP.GE.U32.AND.EX P3, PT, R20, R11, PT, P6 ;  /* 0x0000000b1400720c */ /* 0x000fe20003f66160 */
[----:B------:R-:W-:Y:S01]  /*361b0*/  IMAD R10, R97, R84, RZ ;  /* 0x00000054610a7224 */ /* 0x000fe200078e02ff */
[----:B------:R-:W-:Y:S02]  /*361c0*/  IADD3 R94, P5, PT, R17, R3, RZ ;  /* 0x00000003115e7210 */ /* 0x000fe40007fbe0ff */
[----:B------:R-:W-:Y:S01]  /*361d0*/  SEL R108, RZ, 0x1, P3 ;  /* 0x00000001ff6c7807 */ /* 0x000fe20001800000 */
[----:B------:R-:W-:Y:S01]  /*361e0*/  IMAD R45, R46, R85, R10 ;  /* 0x000000552e2d7224 */ /* 0x000fe200078e020a */
[----:B------:R-:W-:Y:S01]  /*361f0*/  ISETP.GE.U32.AND.EX P3, PT, R24, RZ, PT, P1 ;  /* 0x000000ff1800720c */ /* 0x000fe20003f66110 */
[----:B------:R-:W-:Y:S01]  /*36200*/  IMAD.WIDE.U32 R10, R21, R92, RZ ;  /* 0x0000005c150a7225 */ /* 0x000fe200078e00ff */
[----:B------:R-:W-:-:S02]  /*36210*/  ISETP.GE.U32.AND P1, PT, R94, R3, PT ;  /* 0x000000035e00720c */ /* 0x000fc40003f26070 */
[----:B------:R-:W-:Y:S01]  /*36220*/  @P2 ISETP.GE.U32.AND.EX P4, PT, R39, R18, PT, P4 ;  /* 0x000000122700220c */ /* 0x000fe20003f86140 */
[----:B------:R-:W-:Y:S01]  /*36230*/  IMAD.WIDE.U32 R2, R46, R84, RZ ;  /* 0x000000542e027225 */ /* 0x000fe200078e00ff */
[----:B------:R-:W-:Y:S02]  /*36240*/  IADD3 R105, P6, PT, R104, R57, RZ ;  /* 0x0000003968697210 */ /* 0x000fe40007fde0ff */
[----:B------:R-:W-:Y:S01]  /*36250*/  SEL R107, RZ, 0x1, P3 ;  /* 0x00000001ff6b7807 */ /* 0x000fe20001800000 */
[----:B------:R-:W-:Y:S01]  /*36260*/  @P2 IMAD.MOV.U32 R18, RZ, RZ, R39 ;  /* 0x000000ffff122224 */ /* 0x000fe200078e0027 */
[----:B------:R-:W-:Y:S01]  /*36270*/  ISETP.GE.U32.AND P3, PT, R105, R88, PT ;  /* 0x000000586900720c */ /* 0x000fe20003f66070 */
[----:B------:R-:W-:Y:S01]  /*36280*/  IMAD.IADD R45, R3, 0x1, R45 ;  /* 0x00000001032d7824 */ /* 0x000fe200078e022d */
[----:B------:R-:W-:Y:S01]  /*36290*/  LOP3.LUT R17, RZ, R46, RZ, 0x33, !PT ;  /* 0x0000002eff117212 */ /* 0x000fe200078e33ff */
[----:B------:R-:W-:Y:S01]  /*362a0*/  IMAD.X R56, R18, 0x1, R19, P5 ;  /* 0x0000000112387824 */ /* 0x000fe200028e0613 */
[----:B------:R-:W-:Y:S01]  /*362b0*/  @P2 SEL R111, RZ, 0x1, P4 ;  /* 0x00000001ff6f2807 */ /* 0x000fe20002000000 */
[----:B------:R-:W-:Y:S01]  /*362c0*/  IMAD.WIDE.U32 R38, R45, R86, RZ ;  /* 0x000000562d267225 */ /* 0x000fe200078e00ff */
[----:B------:R-:W-:-:S02]  /*362d0*/  LOP3.LUT R97, RZ, R97, RZ, 0x33, !PT ;  /* 0x00000061ff617212 */ /* 0x000fc400078e33ff */
[----:B------:R-:W-:Y:S01]  /*362e0*/  ISETP.GE.U32.AND.EX P1, PT, R56, R19, PT, P1 ;  /* 0x000000133800720c */ /* 0x000fe20003f26110 */
[----:B------:R-:W-:-:S03]  /*362f0*/  IMAD.WIDE.U32 R10, P5, R112, R93, R10 ;  /* 0x0000005d700a7225 */ /* 0x000fc600078a000a */
[----:B------:R-:W-:Y:S01]  /*36300*/  SEL R109, RZ, 0x1, P1 ;  /* 0x00000001ff6d7807 */ /* 0x000fe20000800000 */
[----:B------:R-:W-:Y:S01]  /*36310*/  IMAD.X R104, R104, 0x1, R24, P6 ;  /* 0x0000000168687824 */ /* 0x000fe200030e0618 */
[----:B------:R-:W-:Y:S01]  /*36320*/  IADD3 R95, P6, PT, R106, R118, RZ ;  /* 0x000000766a5f7210 */ /* 0x000fe20007fde0ff */
[----:B------:R-:W-:-:S03]  /*36330*/  IMAD.WIDE.U32 R112, R112, R92, RZ ;  /* 0x0000005c70707225 */ /* 0x000fc600078e00ff */
[----:B------:R-:W-:Y:S01]  /*36340*/  ISETP.GE.U32.AND.EX P3, PT, R104, R89, PT, P3 ;  /* 0x000000596800720c */ /* 0x000fe20003f66130 */
[----:B------:R-:W-:Y:S01]  /*36350*/  IMAD.X R19, RZ, RZ, RZ, P5 ;  /* 0x000000ffff137224 */ /* 0x000fe200028e06ff */
[----:B------:R-:W-:Y:S01]  /*36360*/  IADD3 R115, P4, PT, R113, R10, RZ ;  /* 0x0000000a71737210 */ /* 0x000fe20007f9e0ff */
[C---:B------:R-:W-:Y:S01]  /*36370*/  IMAD.WIDE.U32 R42, R2.reuse, R86, RZ ;  /* 0x00000056022a7225 */ /* 0x040fe200078e00ff */
[----:B------:R-:W-:Y:S02]  /*36380*/  SEL R12, RZ, 0x1, P3 ;  /* 0x00000001ff0c7807 */ /* 0x000fe40001800000 */
[----:B------:R-:W-:Y:S01]  /*36390*/  ISETP.GE.U32.AND P3, PT, R95, R106, PT ;  /* 0x0000006a5f00720c */ /* 0x000fe20003f66070 */
[----:B------:R-:W-:Y:S01]  /*363a0*/  IMAD.WIDE.U32 R38, P5, R2, R87, R38 ;  /* 0x0000005702267225 */ /* 0x000fe200078a0026 */
[----:B------:R-:W-:-:S03]  /*363b0*/  ISETP.GT.U32.AND P1, PT, R42, R17, PT ;  /* 0x000000112a00720c */ /* 0x000fc60003f24070 */
[----:B------:R-:W-:Y:S01]  /*363c0*/  IMAD.MOV.U32 R18, RZ, RZ, R11 ;  /* 0x000000ffff127224 */ /* 0x000fe200078e000b */
[----:B------:R-:W-:Y:S01]  /*363d0*/  IADD3 R42, P0, PT, R43, R38, RZ ;  /* 0x000000262b2a7210 */ /* 0x000fe20007f1e0ff */
[----:B------:R-:W-:Y:S01]  /*363e0*/  IMAD.X R43, R16, 0x1, R120, P6 ;  /* 0x00000001102b7824 */ /* 0x000fe200030e0678 */
[----:B------:R-:W-:Y:S01]  /*363f0*/  ISETP.GE.U32.AND P6, PT, R103, R90, PT ;  /* 0x0000005a6700720c */ /* 0x000fe20003fc6070 */
[----:B------:R-:W-:Y:S01]  /*36400*/  IMAD.WIDE.U32.X R10, R21, R93, R18, P4 ;  /* 0x0000005d150a7225 */ /* 0x000fe200020e0412 */
[----:B------:R-:W-:Y:S02]  /*36410*/  @P2 IADD3 R22, P4, PT, R111, R22, RZ ;  /* 0x000000166f162210 */ /* 0x000fe40007f9e0ff */
[----:B------:R-:W-:Y:S01]  /*36420*/  ISETP.GE.U32.AND.EX P6, PT, R100, R91, PT, P6 ;  /* 0x0000005b6400720c */ /* 0x000fe20003fc6160 */
[----:B------:R-:W-:Y:S01]  /*36430*/  IMAD.X R17, RZ, RZ, RZ, P5 ;  /* 0x000000ffff117224 */ /* 0x000fe200028e06ff */
[----:B------:R-:W-:Y:S01]  /*36440*/  IADD3 R19, P5, PT, R12, R107, RZ ;  /* 0x0000006b0c137210 */ /* 0x000fe20007fbe0ff */
[----:B------:R-:W-:Y:S01]  /*36450*/  @P2 IMAD.X R23, RZ, RZ, R23, P4 ;  /* 0x000000ffff172224 */ /* 0x000fe200020e0617 */
[----:B------:R-:W-:Y:S01]  /*36460*/  ISETP.GE.U32.AND.EX P3, PT, R43, R16, PT, P3 ;  /* 0x000000102b00720c */ /* 0x000fe20003f66130 */
[----:B------:R-:W-:Y:S01]  /*36470*/  IMAD.MOV.U32 R16, RZ, RZ, R39 ;  /* 0x000000ffff107224 */ /* 0x000fe200078e0027 */
[----:B------:R-:W-:Y:S01]  /*36480*/  ISETP.GT.U32.AND.EX P1, PT, R42, R97, PT, P1 ;  /* 0x000000612a00720c */ /* 0x000fe20003f24110 */
[----:B------:R-:W-:Y:S01]  /*36490*/  IMAD.X R21, RZ, RZ, RZ, P5 ;  /* 0x000000ffff157224 */ /* 0x000fe200028e06ff */
[----:B------:R-:W-:Y:S01]  /*364a0*/  SEL R97, RZ, 0x1, P6 ;  /* 0x00000001ff617807 */ /* 0x000fe20003000000 */
[----:B------:R-:W-:Y:S01]  /*364b0*/  IMAD.WIDE.U32.X R16, R45, R87, R16, P0 ;  /* 0x000000572d107225 */ /* 0x000fe200000e0410 */
[----:B------:R-:W-:-:S02]  /*364c0*/  IADD3 R39, P4, PT, -R19, R94, RZ ;  /* 0x0000005e13277210 */ /* 0x000fc40007f9e1ff */
[----:B------:R-:W-:Y:S02]  /*364d0*/  IADD3 R22, P2, P6, R22, R8, R109 ;  /* 0x0000000816167210 */ /* 0x000fe40007e5e06d */
[----:B------:R-:W-:Y:S01]  /*364e0*/  IADD3 R12, P5, PT, R108, R97, RZ ;  /* 0x000000616c0c7210 */ /* 0x000fe20007fbe0ff */
[----:B------:R-:W-:Y:S01]  /*364f0*/  IMAD.X R38, R56, 0x1, ~R21, P4 ;  /* 0x0000000138267824 */ /* 0x000fe200020e0e15 */
[----:B------:R-:W-:Y:S02]  /*36500*/  IADD3.X R23, PT, PT, R23, R9, RZ, P2, P6 ;  /* 0x0000000917177210 */ /* 0x000fe400017ec4ff */
[----:B------:R-:W-:Y:S01]  /*36510*/  ISETP.GE.U32.AND P2, PT, R94, R19, PT ;  /* 0x000000135e00720c */ /* 0x000fe20003f46070 */
[----:B------:R-:W-:Y:S01]  /*36520*/  IMAD.X R97, RZ, RZ, RZ, P5 ;  /* 0x000000ffff617224 */ /* 0x000fe200028e06ff */
[----:B------:R-:W-:Y:S02]  /*36530*/  ISETP.GE.U32.AND P4, PT, R39, R90, PT ;  /* 0x0000005a2700720c */ /* 0x000fe40003f86070 */
[----:B------:R-:W-:-:S02]  /*36540*/  SEL R113, RZ, 0x1, P3 ;  /* 0x00000001ff717807 */ /* 0x000fc40001800000 */
[----:B------:R-:W-:Y:S02]  /*36550*/  ISETP.GE.U32.AND.EX P2, PT, R56, R21, PT, P2 ;  /* 0x000000153800720c */ /* 0x000fe40003f46120 */
[----:B------:R-:W-:Y:S02]  /*36560*/  ISETP.GE.U32.AND.EX P3, PT, R38, R91, PT, P4 ;  /* 0x0000005b2600720c */ /* 0x000fe40003f66140 */
[----:B------:R-:W-:Y:S02]  /*36570*/  IADD3 R109, P4, PT, -R12, R5, RZ ;  /* 0x000000050c6d7210 */ /* 0x000fe40007f9e1ff */
[----:B------:R-:W-:Y:S02]  /*36580*/  SEL R8, RZ, 0x1, P2 ;  /* 0x00000001ff087807 */ /* 0x000fe40001000000 */
[----:B------:R-:W-:Y:S01]  /*36590*/  SEL R19, RZ, 0x1, P3 ;  /* 0x00000001ff137807 */ /* 0x000fe20001800000 */
[----:B------:R-:W-:Y:S01]  /*365a0*/  IMAD.X R108, R44, 0x1, ~R97, P4 ;  /* 0x000000012c6c7824 */ /* 0x000fe200020e0e61 */
[----:B------:R-:W-:-:S02]  /*365b0*/  ISETP.GE.U32.AND P2, PT, R5, R12, PT ;  /* 0x0000000c0500720c */ /* 0x000fc40003f46070 */
[----:B------:R-:W-:Y:S01]  /*365c0*/  IADD3 R19, P4, PT, R19, R8, RZ ;  /* 0x0000000813137210 */ /* 0x000fe20007f9e0ff */
[----:B------:R-:W-:Y:S01]  /*365d0*/  IMAD.WIDE.U32 R8, R45, R88, RZ ;  /* 0x000000582d087225 */ /* 0x000fe200078e00ff */
[----:B------:R-:W-:Y:S02]  /*365e0*/  ISETP.GE.U32.AND P3, PT, R109, R92, PT ;  /* 0x0000005c6d00720c */ /* 0x000fe40003f66070 */
[----:B------:R-:W-:Y:S01]  /*365f0*/  IADD3 R113, P5, P6, R112, R14, R113 ;  /* 0x0000000e70717210 */ /* 0x000fe20007ebe071 */
[----:B------:R-:W-:Y:S01]  /*36600*/  IMAD.X R12, RZ, RZ, RZ, P4 ;  /* 0x000000ffff0c7224 */ /* 0x000fe200020e06ff */
[----:B------:R-:W-:Y:S02]  /*36610*/  IADD3 R107, P4, PT, -R19, R22, RZ ;  /* 0x00000016136b7210 */ /* 0x000fe40007f9e1ff */
[----:B------:R-:W-:Y:S02]  /*36620*/  ISETP.GE.U32.AND.EX P3, PT, R108, R93, PT, P3 ;  /* 0x0000005d6c00720c */ /* 0x000fe40003f66130 */
[----:B------:R-:W-:Y:S01]  /*36630*/  IADD3.X R21, PT, PT, R115, R15, RZ, P5, P6 ;  /* 0x0000000f73157210 */ /* 0x000fe20002fec4ff */
[----:B------:R-:W-:Y:S01]  /*36640*/  IMAD.X R46, R23, 0x1, ~R12, P4 ;  /* 0x00000001172e7824 */ /* 0x000fe200020e0e0c */
[----:B------:R-:W-:Y:S01]  /*36650*/  ISETP.GE.U32.AND P4, PT, R107, R92, PT ;  /* 0x0000005c6b00720c */ /* 0x000fe20003f86070 */
[----:B------:R-:W-:Y:S01]  /*36660*/  IMAD.WIDE.U32 R14, P5, R2, R89, R8 ;  /* 0x00000059020e7225 */ /* 0x000fe200078a0008 */
[----:B------:R-:W-:-:S02]  /*36670*/  ISETP.GE.U32.AND.EX P2, PT, R44, R97, P3, P2 ;  /* 0x000000612c00720c */ /* 0x000fc40001f46120 */
[----:B------:R-:W-:Y:S01]  /*36680*/  ISETP.GE.U32.AND P3, PT, R22, R19, PT ;  /* 0x000000131600720c */ /* 0x000fe20003f66070 */
[----:B------:R-:W-:Y:S01]  /*36690*/  IMAD.WIDE.U32 R18, R2, R88, RZ ;  /* 0x0000005802127225 */ /* 0x000fe200078e00ff */
[----:B------:R-:W-:Y:S02]  /*366a0*/  SEL R97, RZ, 0x1, !P1 ;  /* 0x00000001ff617807 */ /* 0x000fe40004800000 */
[----:B------:R-:W-:Y:S01]  /*366b0*/  ISETP.GE.U32.AND.EX P1, PT, R46, R93, PT, P4 ;  /* 0x0000005d2e00720c */ /* 0x000fe20003f26140 */
[----:B------:R-:W-:Y:S01]  /*366c0*/  IMAD.X R9, RZ, RZ, RZ, P5 ;  /* 0x000000ffff097224 */ /* 0x000fe200028e06ff */
[----:B------:R-:W-:Y:S01]  /*366d0*/  IADD3 R19, P4, PT, R19, R14, RZ ;  /* 0x0000000e13137210 */ /* 0x000fe20007f9e0ff */
[----:B------:R-:W-:Y:S01]  /*366e0*/  IMAD.MOV.U32 R8, RZ, RZ, R15 ;  /* 0x000000ffff087224 */ /* 0x000fe200078e000f */
[----:B------:R-:W-:Y:S02]  /*366f0*/  IADD3 R18, P0, P5, R18, R16, R97 ;  /* 0x0000001012127210 */ /* 0x000fe40007d1e061 */
[----:B------:R-:W-:-:S02]  /*36700*/  ISETP.GE.U32.AND.EX P1, PT, R23, R12, P1, P3 ;  /* 0x0000000c1700720c */ /* 0x000fc40000f26130 */
[----:B------:R-:W-:Y:S02]  /*36710*/  ISETP.GE.U32.AND P3, PT, R4, R127, PT ;  /* 0x0000007f0400720c */ /* 0x000fe40003f66070 */
[----:B------:R-:W-:Y:S02]  /*36720*/  IADD3.X R16, PT, PT, R19, R17, RZ, P0, P5 ;  /* 0x0000001113107210 */ /* 0x000fe400007ea4ff */
[----:B------:R-:W-:Y:S02]  /*36730*/  SEL R106, R86, RZ, P2 ;  /* 0x000000ff566a7207 */ /* 0x000fe40001000000 */
[----:B------:R-:W-:Y:S02]  /*36740*/  ISETP.GE.U32.AND.EX P0, PT, R124, R129, PT, P3 ;  /* 0x000000817c00720c */ /* 0x000fe40003f06130 */
[----:B------:R-:W-:Y:S02]  /*36750*/  SEL R12, R86, RZ, P1 ;  /* 0x000000ff560c7207 */ /* 0x000fe40000800000 */
[----:B------:R-:W-:-:S02]  /*36760*/  IADD3 R106, P3, PT, -R106, R25, RZ ;  /* 0x000000196a6a7210 */ /* 0x000fc40007f7e1ff */
[----:B------:R-:W-:Y:S02]  /*36770*/  SEL R15, RZ, 0x1, P0 ;  /* 0x00000001ff0f7807 */ /* 0x000fe40000000000 */
[C---:B------:R-:W-:Y:S02]  /*36780*/  SEL R25, R87.reuse, RZ, P2 ;  /* 0x000000ff57197207 */ /* 0x040fe40001000000 */
[----:B------:R-:W-:Y:S02]  /*36790*/  IADD3 R17, P0, PT, -R12, R41, RZ ;  /* 0x000000290c117210 */ /* 0x000fe40007f1e1ff */
[----:B------:R-:W-:Y:S01]  /*367a0*/  SEL R19, R87, RZ, P1 ;  /* 0x000000ff57137207 */ /* 0x000fe20000800000 */
[----:B------:R-:W-:Y:S01]  /*367b0*/  IMAD.X R25, R36, 0x1, ~R25, P3 ;  /* 0x0000000124197824 */ /* 0x000fe200018e0e19 */
[----:B------:R-:W-:Y:S02]  /*367c0*/  IADD3 R36, P3, PT, R101, -R88, RZ ;  /* 0x8000005865247210 */ /* 0x000fe40007f7e0ff */
[----:B------:R-:W-:Y:S01]  /*367d0*/  IADD3 R12, P5, PT, R15, R6, RZ ;  /* 0x000000060f0c7210 */ /* 0x000fe20007fbe0ff */
[----:B------:R-:W-:Y:S01]  /*367e0*/  IMAD.X R42, R40, 0x1, ~R19, P0 ;  /* 0x00000001282a7824 */ /* 0x000fe200000e0e13 */
[----:B------:R-:W-:Y:S01]  /*367f0*/  ISETP.GE.U32.AND P0, PT, R106, R17, PT ;  /* 0x000000116a00720c */ /* 0x000fe20003f06070 */
[----:B------:R-:W-:Y:S01]  /*36800*/  IMAD.X R98, R98, 0x1, ~R89, P3 ;  /* 0x0000000162627824 */ /* 0x000fe200018e0e59 */
[----:B------:R-:W-:Y:S01]  /*36810*/  IADD3 R6, P3, PT, R105, -R88, RZ ;  /* 0x8000005869067210 */ /* 0x000fe20007f7e0ff */
[----:B------:R-:W-:Y:S01]  /*36820*/  IMAD.X R14, RZ, RZ, R7, P5 ;  /* 0x000000ffff0e7224 */ /* 0x000fe200028e0607 */
[----:B------:R-:W-:-:S02]  /*36830*/  ISETP.GE.U32.AND.EX P0, PT, R25, R42, PT, P0 ;  /* 0x0000002a1900720c */ /* 0x000fc40003f06100 */
[----:B------:R-:W-:Y:S01]  /*36840*/  SEL R35, R36, R35, P2 ;  /* 0x0000002324237207 */ /* 0x000fe20001000000 */
[----:B------:R-:W-:Y:S01]  /*36850*/  IMAD.X R7, R104, 0x1, ~R89, P3 ;  /* 0x0000000168077824 */ /* 0x000fe200018e0e59 */
[----:B------:R-:W-:Y:S02]  /*36860*/  SEL R41, RZ, 0xffffffff, P0 ;  /* 0xffffffffff297807 */ /* 0x000fe40000000000 */
[----:B------:R-:W-:Y:S02]  /*36870*/  SEL R57, R6, R57, P1 ;  /* 0x0000003906397207 */ /* 0x000fe40000800000 */
[----:B------:R-:W-:Y:S02]  /*36880*/  SEL R6, RZ, 0x1, P0 ;  /* 0x00000001ff067807 */ /* 0x000fe40000000000 */
[----:B------:R-:W-:Y:S02]  /*36890*/  SEL R98, R98, R37, P2 ;  /* 0x0000002562627207 */ /* 0x000fe40001000000 */
[----:B------:R-:W-:-:S02]  /*368a0*/  IADD3 R36, P3, PT, R103, -R90, RZ ;  /* 0x8000005a67247210 */ /* 0x000fc40007f7e0ff */
[----:B------:R-:W-:Y:S02]  /*368b0*/  IADD3 R40, P5, PT, R41, R35, RZ ;  /* 0x0000002329287210 */ /* 0x000fe40007fbe0ff */
[----:B------:R-:W-:Y:S01]  /*368c0*/  ISETP.GE.U32.AND P0, PT, R35, R6, PT ;  /* 0x000000062300720c */ /* 0x000fe20003f06070 */
[----:B------:R-:W-:Y:S01]  /*368d0*/  IMAD.X R19, R100, 0x1, ~R91, P3 ;  /* 0x0000000164137824 */ /* 0x000fe200018e0e5b */
[----:B------:R-:W-:Y:S01]  /*368e0*/  SEL R24, R7, R24, P1 ;  /* 0x0000001807187207 */ /* 0x000fe20000800000 */
[----:B------:R-:W-:Y:S01]  /*368f0*/  IMAD.X R41, R41, 0x1, R98, P5 ;  /* 0x0000000129297824 */ /* 0x000fe200028e0662 */
[----:B------:R-:W-:Y:S02]  /*36900*/  ISETP.GE.U32.AND P3, PT, R40, R57, PT ;  /* 0x000000392800720c */ /* 0x000fe40003f66070 */
[----:B------:R-:W-:Y:S02]  /*36910*/  ISETP.GE.U32.AND.EX P0, PT, R98, RZ, PT, P0 ;  /* 0x000000ff6200720c */ /* 0x000fe40003f06100 */
[----:B------:R-:W-:-:S02]  /*36920*/  ISETP.GE.U32.AND.EX P3, PT, R41, R24, PT, P3 ;  /* 0x000000182900720c */ /* 0x000fc40003f66130 */
[----:B------:R-:W-:Y:S02]  /*36930*/  SEL R7, RZ, 0x1, P0 ;  /* 0x00000001ff077807 */ /* 0x000fe40000000000 */
[----:B------:R-:W-:Y:S02]  /*36940*/  SEL R19, R19, R20, P2 ;  /* 0x0000001413137207 */ /* 0x000fe40001000000 */
[----:B------:R-:W-:Y:S02]  /*36950*/  IADD3 R39, P0, PT, R39, -R90, RZ ;  /* 0x8000005a27277210 */ /* 0x000fe40007f1e0ff */
[----:B------:R-:W-:Y:S02]  /*36960*/  IADD3 R20, P5, PT, R109, -R92, RZ ;  /* 0x8000005c6d147210 */ /* 0x000fe40007fbe0ff */
[----:B------:R-:W-:Y:S02]  /*36970*/  SEL R6, RZ, 0x1, P3 ;  /* 0x00000001ff067807 */ /* 0x000fe40001800000 */
[----:B------:R-:W-:Y:S01]  /*36980*/  SEL R36, R36, R13, P2 ;  /* 0x0000000d24247207 */ /* 0x000fe20001000000 */
[----:B------:R-:W-:Y:S01]  /*36990*/  IMAD.X R13, R38, 0x1, ~R91, P0 ;  /* 0x00000001260d7824 */ /* 0x000fe200000e0e5b */
[----:B------:R-:W-:Y:S01]  /*369a0*/  SEL R20, R20, R5, P2 ;  /* 0x0000000514147207 */ /* 0x000fe20001000000 */
[----:B------:R-:W-:Y:S01]  /*369b0*/  IMAD.X R15, R108, 0x1, ~R93, P5 ;  /* 0x000000016c0f7824 */ /* 0x000fe200028e0e5d */
[----:B------:R-:W-:-:S02]  /*369c0*/  IADD3 R5, P0, PT, R6, R7, RZ ;  /* 0x0000000706057210 */ /* 0x000fc40007f1e0ff */
[----:B------:R-:W-:Y:S02]  /*369d0*/  SEL R7, R39, R94, P1 ;  /* 0x0000005e27077207 */ /* 0x000fe40000800000 */
[----:B------:R-:W-:Y:S01]  /*369e0*/  IADD3 R38, P5, PT, -R5, R36, RZ ;  /* 0x0000002405267210 */ /* 0x000fe20007fbe1ff */
[----:B------:R-:W-:Y:S01]  /*369f0*/  IMAD.X R6, RZ, RZ, RZ, P0 ;  /* 0x000000ffff067224 */ /* 0x000fe200000e06ff */
[----:B------:R-:W-:Y:S02]  /*36a00*/  SEL R15, R15, R44, P2 ;  /* 0x0000002c0f0f7207 */ /* 0x000fe40001000000 */
[----:B------:R-:W-:Y:S01]  /*36a10*/  IADD3 R95, P6, PT, R18, R95, RZ ;  /* 0x0000005f125f7210 */ /* 0x000fe20007fde0ff */
[----:B------:R-:W-:Y:S01]  /*36a20*/  IMAD.X R39, R19, 0x1, ~R6, P5 ;  /* 0x0000000113277824 */ /* 0x000fe200028e0e06 */
[----:B------:R-:W-:Y:S02]  /*36a30*/  SEL R56, R13, R56, P1 ;  /* 0x000000380d387207 */ /* 0x000fe40000800000 */
[----:B------:R-:W-:Y:S01]  /*36a40*/  ISETP.GE.U32.AND P2, PT, R36, R5, PT ;  /* 0x000000052400720c */ /* 0x000fe20003f46070 */
[----:B------:R-:W-:Y:S01]  /*36a50*/  IMAD.X R43, R16, 0x1, R43, P6 ;  /* 0x00000001102b7824 */ /* 0x000fe200030e062b */
[----:B------:R-:W-:-:S02]  /*36a60*/  ISETP.GE.U32.AND P3, PT, R38, R7, PT ;  /* 0x000000072600720c */ /* 0x000fc40003f66070 */
[----:B------:R-:W-:Y:S02]  /*36a70*/  ISETP.GE.U32.AND.EX P2, PT, R19, R6, PT, P2 ;  /* 0x000000061300720c */ /* 0x000fe40003f46120 */
[----:B------:R-:W-:Y:S02]  /*36a80*/  ISETP.GE.U32.AND.EX P3, PT, R39, R56, PT, P3 ;  /* 0x000000382700720c */ /* 0x000fe40003f66130 */
[----:B------:R-:W-:Y:S01]  /*36a90*/  ISETP.GE.U32.AND P0, PT, R95, R18, PT ;  /* 0x000000125f00720c */ /* 0x000fe20003f06070 */
[----:B------:R-:W-:Y:S01]  /*36aa0*/  IMAD R18, R43, R84, RZ ;  /* 0x000000542b127224 */ /* 0x000fe200078e02ff */
        /* <DEDUP_REMOVED lines=11> */
[----:B------:R-:W-:Y:S01]  /*36b60*/  IADD3 R40, P1, PT, R40, -R57, RZ ;  /* 0x8000003928287210 */ /* 0x000fe20007f3e0ff */
[----:B------:R-:W-:Y:S01]  /*36b70*/  IMAD.WIDE.U32 R16, R45, R90, RZ ;  /* 0x0000005a2d107225 */ /* 0x000fe200078e00ff */
[----:B------:R-:W-:-:S02]  /*36b80*/  IADD3 R35, P2, PT, -R5, R20, RZ ;  /* 0x0000001405237210 */ /* 0x000fc40007f5e1ff */
[----:B------:R-:W-:Y:S01]  /*36b90*/  IADD3 R38, P5, PT, R38, -R7, RZ ;  /* 0x8000000726267210 */ /* 0x000fe20007fbe0ff */
[----:B------:R-:W-:Y:S01]  /*36ba0*/  IMAD.X R41, R41, 0x1, ~R24, P1 ;  /* 0x0000000129297824 */ /* 0x000fe200008e0e18 */
[----:B------:R-:W-:Y:S01]  /*36bb0*/  ISETP.GE.U32.AND P1, PT, R20, R5, PT ;  /* 0x000000051400720c */ /* 0x000fe20003f26070 */
[----:B------:R-:W-:Y:S01]  /*36bc0*/  IMAD.X R36, R15, 0x1, ~R6, P2 ;  /* 0x000000010f247824 */ /* 0x000fe200010e0e06 */
[----:B------:R-:W-:Y:S01]  /*36bd0*/  ISETP.GE.U32.AND P3, PT, R35, R22, PT ;  /* 0x000000162300720c */ /* 0x000fe20003f66070 */
[----:B------:R-:W-:Y:S01]  /*36be0*/  IMAD.X R39, R39, 0x1, ~R56, P5 ;  /* 0x0000000127277824 */ /* 0x000fe200028e0e38 */
[----:B------:R-:W-:Y:S01]  /*36bf0*/  ISETP.GE.U32.AND.EX P1, PT, R15, R6, PT, P1 ;  /* 0x000000060f00720c */ /* 0x000fe20003f26110 */
[----:B------:R-:W-:Y:S01]  /*36c00*/  IMAD.WIDE.U32 R6, R95, R84, RZ ;  /* 0x000000545f067225 */ /* 0x000fe200078e00ff */
[----:B------:R-:W-:Y:S02]  /*36c10*/  ISETP.GE.U32.AND.EX P3, PT, R36, R23, PT, P3 ;  /* 0x000000172400720c */ /* 0x000fe40003f66130 */
[----:B------:R-:W-:Y:S01]  /*36c20*/  IADD3 R35, P5, PT, R35, -R22, RZ ;  /* 0x8000001623237210 */ /* 0x000fe20007fbe0ff */
[----:B------:R-:W-:Y:S01]  /*36c30*/  IMAD R13, R95, R85, R18 ;  /* 0x000000555f0d7224 */ /* 0x000fe200078e0212 */
[----:B------:R-:W-:-:S03]  /*36c40*/  ISETP.NE.U32.AND P2, PT, R55, RZ, PT ;  /* 0x000000ff3700720c */ /* 0x000fc60003f45070 */
[----:B------:R-:W-:Y:S01]  /*36c50*/  IMAD.X R36, R36, 0x1, ~R23, P5 ;  /* 0x0000000124247824 */ /* 0x000fe200028e0e17 */
[----:B------:R-:W-:-:S05]  /*36c60*/  ISETP.NE.AND.EX P2, PT, R99, RZ, PT, P2 ;  /* 0x000000ff6300720c */ /* 0x000fca0003f45320 */
        /* <DEDUP_REMOVED lines=30> */
.L_x_514:
[----:B------:R-:W-:Y:S05]  /*36e50*/  BSYNC.RECONVERGENT B1 ;  /* 0x0000000000017941 */ /* 0x000fea0003800200 */
.L_x_513:
        /* <DEDUP_REMOVED lines=25> */
.L_x_516:
[----:B------:R-:W-:Y:S05]  /*36ff0*/  BSYNC.RECONVERGENT B1 ;  /* 0x0000000000017941 */ /* 0x000fea0003800200 */
.L_x_515:
[----:B------:R-:W-:Y:S01]  /*37000*/  IMAD.IADD R5, R7, 0x1, R13 ;  /* 0x0000000107057824 */ /* 0x000fe200078e020d */
[----:B------:R-:W-:Y:S01]  /*37010*/  SEL R13, RZ, 0x1, P0 ;  /* 0x00000001ff0d7807 */ /* 0x000fe20000000000 */
[----:B------:R-:W-:Y:S01]  /*37020*/  IMAD.WIDE.U32 R18, R2, R90, RZ ;  /* 0x0000005a02127225 */ /* 0x000fe200078e00ff */
[----:B------:R-:W-:Y:S01]  /*37030*/  IADD3 R96, P0, PT, R96, R113, RZ ;  /* 0x0000007160607210 */ /* 0x000fe20007f1e0ff */
[----:B------:R-:W-:Y:S02]  /*37040*/  BSSY.RECONVERGENT B1, `(.L_x_517) ;  /* 0x0000035000017945 */ /* 0x000fe40003800200 */
[----:B------:R-:W-:Y:S01]  /*37050*/  IMAD.WIDE.U32 R16, P2, R2, R91, R16 ;  /* 0x0000005b02107225 */ /* 0x000fe20007840010 */
[----:B------:R-:W-:-:S03]  /*37060*/  ISETP.GE.U32.AND P1, PT, R96, R113, PT ;  /* 0x000000716000720c */ /* 0x000fc60003f26070 */
[----:B------:R-:W-:Y:S01]  /*37070*/  IMAD.WIDE.U32.X R8, R45, R89, R8, P4 ;  /* 0x000000592d087225 */ /* 0x000fe200020e0408 */
[----:B------:R-:W-:-:S03]  /*37080*/  IADD3 R15, P3, PT, R19, R16, RZ ;  /* 0x00000010130f7210 */ /* 0x000fc60007f7e0ff */
        /* <DEDUP_REMOVED lines=20> */
[----:B------:R-:W-:Y:S01]  /*371d0*/  IMAD.WIDE.U32 R20, P5, R6, R89, R20 ;  /* 0x0000005906147225 */ /* 0x000fe200078a0014 */
[----:B------:R-:W-:-:S02]  /*371e0*/  ISETP.GT.U32.AND.EX P0, PT, R19, R8, PT, P0 ;  /* 0x000000081300720c */ /* 0x000fc40003f04100 */
[----:B------:R-:W-:Y:S01]  /*371f0*/  ISETP.GE.U32.AND.EX P1, PT, R22, R15, PT, P1 ;  /* 0x0000000f1600720c */ /* 0x000fe20003f26110 */
[----:B------:R-:W-:Y:S01]  /*37200*/  IMAD.MOV.U32 R8, RZ, RZ, R23 ;  /* 0x000000ffff087224 */ /* 0x000fe200078e0017 */
[----:B------:R-:W-:Y:S01]  /*37210*/  SEL R13, RZ, 0x1, !P0 ;  /* 0x00000001ff0d7807 */ /* 0x000fe20004000000 */
[----:B------:R-:W-:Y:S01]  /*37220*/  IMAD.WIDE.U32 R18, R6, R88, RZ ;  /* 0x0000005806127225 */ /* 0x000fe200078e00ff */
        /* <DEDUP_REMOVED lines=22> */
.L_x_518:
[----:B------:R-:W-:Y:S05]  /*37390*/  BSYNC.RECONVERGENT B1 ;  /* 0x0000000000017941 */ /* 0x000fea0003800200 */
.L_x_517:
        /* <DEDUP_REMOVED lines=45> */
[----:B------:R-:W-:Y:S01]  /*37670*/  ISETP.NE.AND.EX P0, PT, R21, RZ, PT, P0 ;  /* 0x000000ff1500720c */ /* 0x000fe20003f05300 */
[----:B------:R-:W-:Y:S01]  /*37680*/  IMAD.MOV.U32 R8, RZ, RZ, R11 ;  /* 0x000000ffff087224 */ /* 0x000fe200078e000b */
[----:B------:R-:W-:Y:S02]  /*37690*/  SEL R10, RZ, 0xffffffff, P2 ;  /* 0xffffffffff0a7807 */ /* 0x000fe40001000000 */
        /* <DEDUP_REMOVED lines=11> */
[----:B------:R-:W-:Y:S01]  /*37750*/  SEL R7, RZ, 0x1, P1 ;  /* 0x00000001ff077807 */ /* 0x000fe20000800000 */
[----:B------:R-:W-:Y:S01]  /*37760*/  @P0 IMAD.X R19, R21, 0x1, R124, P6 ;  /* 0x0000000115130824 */ /* 0x000fe200030e067c */
[----:B------:R-:W-:Y:S01]  /*37770*/  @P0 ISETP.GE.U32.AND P1, PT, R13, R4, PT ;  /* 0x000000040d00020c */ /* 0x000fe20003f26070 */
[----:B------:R-:W-:Y:S01]  /*37780*/  @P0 IMAD.MOV.U32 R4, RZ, RZ, R13 ;  /* 0x000000ffff040224 */ /* 0x000fe200078e000d */
[----:B------:R-:W-:Y:S02]  /*37790*/  IADD3 R11, P4, P5, R6, R2, R11 ;  /* 0x00000002060b7210 */ /* 0x000fe40007d9e00b */
[----:B------:R-:W-:Y:S02]  /*377a0*/  SEL R6, RZ, 0x1, P2 ;  /* 0x00000001ff067807 */ /* 0x000fe40001000000 */
[----:B------:R-:W-:Y:S01]  /*377b0*/  IADD3.X R17, PT, PT, R23, R3, RZ, P4, P5 ;  /* 0x0000000317117210 */ /* 0x000fe200027ea4ff */
[----:B------:R-:W-:Y:S01]  /*377c0*/  IMAD.WIDE.U32.X R2, R5, R93, R8, P3 ;  /* 0x0000005d05027225 */ /* 0x000fe200018e0408 */
[----:B------:R-:W-:-:S02]  /*377d0*/  IADD3 R6, P4, PT, R6, R7, RZ ;  /* 0x0000000706067210 */ /* 0x000fc40007f9e0ff */
[----:B------:R-:W-:Y:S01]  /*377e0*/  @P0 ISETP.GE.U32.AND.EX P1, PT, R19, R124, PT, P1 ;  /* 0x0000007c1300020c */ /* 0x000fe20003f26110 */
[----:B------:R-:W-:Y:S01]  /*377f0*/  @P0 IMAD.MOV.U32 R124, RZ, RZ, R19 ;  /* 0x000000ffff7c0224 */ /* 0x000fe200078e0013 */
[----:B------:R-:W-:Y:S01]  /*37800*/  IADD3 R23, P2, PT, R4, R11, RZ ;  /* 0x0000000b04177210 */ /* 0x000fe20007f5e0ff */
        /* <DEDUP_REMOVED lines=37> */
[----:B------:R-:W-:Y:S01]  /*37a60*/  IMAD.WIDE.U32 R6, R106, R50, RZ ;  /* 0x000000326a067225 */ /* 0x000fe200078e00ff */
[----:B------:R-:W-:-:S03]  /*37a70*/  IADD3 R55, P1, PT, R19, R2, RZ ;  /* 0x0000000213377210 */ /* 0x000fc60007f3e0ff */
[----:B------:R-:W-:-:S04]  /*37a80*/  IMAD.WIDE.U32 R10, R95, R47, RZ ;  /* 0x0000002f5f0a7225 */ /* 0x000fc800078e00ff */
[----:B------:R-:W-:Y:S02]  /*37a90*/  IMAD.X R5, RZ, RZ, RZ, P2 ;  /* 0x000000ffff057224 */ /* 0x000fe400010e06ff */
[----:B------:R-:W-:Y:S02]  /*37aa0*/  IMAD.MOV.U32 R4, RZ, RZ, R3 ;  /* 0x000000ffff047224 */ /* 0x000fe400078e0003 */
[----:B------:R-:W-:Y:S01]  /*37ab0*/  IMAD.WIDE.U32 R2, P3, R49, R100, R6 ;  /* 0x0000006431027225 */ /* 0x000fe20007860006 */
[----:B------:R-:W-:-:S03]  /*37ac0*/  IADD3 R6, P5, PT, R13, -R90, RZ ;  /* 0x8000005a0d067210 */ /* 0x000fc60007fbe0ff */
[----:B------:R-:W-:-:S04]  /*37ad0*/  IMAD.WIDE.U32 R102, R100, R50, RZ ;  /* 0x0000003264667225 */ /* 0x000fc800078e00ff */
[----:B------:R-:W-:Y:S01]  /*37ae0*/  IMAD.WIDE.U32 R8, R17, R47, RZ ;  /* 0x0000002f11087225 */ /* 0x000fe200078e00ff */
[----:B------:R-:W-:-:S03]  /*37af0*/  IADD3 R43, P2, PT, R103, R2, RZ ;  /* 0x00000002672b7210 */ /* 0x000fc60007f5e0ff */
[----:B------:R-:W-:-:S04]  /*37b00*/  IMAD.WIDE.U32.X R4, R48, R106, R4, P1 ;  /* 0x0000006a30047225 */ /* 0x000fc800008e0404 */
[----:B------:R-:W-:Y:S01]  /*37b10*/  IMAD.WIDE.U32 R10, P4, R48, R17, R10 ;  /* 0x00000011300a7225 */ /* 0x000fe2000788000a */
[----:B------:R-:W-:-:S03]  /*37b20*/  IADD3 R102, P1, P6, R8, R102, R4 ;  /* 0x0000006608667210 */ /* 0x000fc60007e3e004 */
[----:B------:R-:W-:Y:S01]  /*37b30*/  IMAD.X R99, R16, 0x1, ~R91, P5 ;  /* 0x0000000110637824 */ /* 0x000fe200028e0e5b */
[----:B------:R-:W-:Y:S01]  /*37b40*/  IADD3 R2, P5, PT, R9, R10, RZ ;  /* 0x0000000a09027210 */ /* 0x000fe20007fbe0ff */
[C---:B------:R-:W-:Y:S01]  /*37b50*/  IMAD.WIDE.U32 R12, R95.reuse, R51, RZ ;  /* 0x000000335f0c7225 */ /* 0x040fe200078e00ff */
[----:B------:R-:W-:Y:S02]  /*37b60*/  SEL R10, R6, R23, P0 ;  /* 0x00000017060a7207 */ /* 0x000fe40000000000 */
[----:B------:R-:W-:Y:S01]  /*37b70*/  IADD3.X R43, PT, PT, R2, R43, R5, P1, P6 ;  /* 0x0000002b022b7210 */ /* 0x000fe20000fec405 */
[----:B------:R-:W-:Y:S01]  /*37b80*/  IMAD.WIDE.U32 R4, R95, R50, RZ ;  /* 0x000000325f047225 */ /* 0x000fe200078e00ff */
[----:B------:R-:W-:Y:S02]  /*37b90*/  IADD3 R107, P6, PT, R107, -R92, RZ ;  /* 0x8000005c6b6b7210 */ /* 0x000fe40007fde0ff */
[----:B------:R-:W-:Y:S01]  /*37ba0*/  ISETP.GE.U32.AND P1, PT, R102, R8, PT ;  /* 0x000000086600720c */ /* 0x000fe20003f26070 */
[----:B------:R-:W-:Y:S01]  /*37bb0*/  IMAD.X R7, RZ, RZ, RZ, P4 ;  /* 0x000000ffff077224 */ /* 0x000fe200020e06ff */
[----:B------:R-:W-:Y:S01]  /*37bc0*/  SEL R99, R99, R25, P0 ;  /* 0x0000001963637207 */ /* 0x000fe20000000000 */
[----:B------:R-:W-:Y:S01]  /*37bd0*/  IMAD.X R108, R108, 0x1, ~R93, P6 ;  /* 0x000000016c6c7824 */ /* 0x000fe200030e0e5d */
[----:B------:R-:W-:Y:S01]  /*37be0*/  ISETP.GE.U32.AND.EX P1, PT, R43, R2, PT, P1 ;  /* 0x000000022b00720c */ /* 0x000fe20003f26110 */
[----:B------:R-:W-:Y:S01]  /*37bf0*/  IMAD.MOV.U32 R6, RZ, RZ, R11 ;  /* 0x000000ffff067224 */ /* 0x000fe200078e000b */
[----:B------:R-:W-:Y:S01]  /*37c00*/  SEL R107, R107, R21, P0 ;  /* 0x000000156b6b7207 */ /* 0x000fe20000000000 */
[----:B------:R-:W-:Y:S01]  /*37c10*/  IMAD.WIDE.U32 R8, P4, R49, R17, R4 ;  /* 0x0000001131087225 */ /* 0x000fe20007880004 */
[----:B------:R-:W-:-:S02]  /*37c20*/  SEL R108, R108, R14, P0 ;  /* 0x0000000e6c6c7207 */ /* 0x000fc40000000000 */
[----:B------:R-:W-:Y:S01]  /*37c30*/  SEL R101, RZ, 0x1, P1 ;  /* 0x00000001ff657807 */ /* 0x000fe20000800000 */
[----:B------:R-:W-:-:S04]  /*37c40*/  IMAD.WIDE.U32 R4, R17, R50, RZ ;  /* 0x0000003211047225 */ /* 0x000fc800078e00ff */
[----:B------:R-:W-:-:S04]  /*37c50*/  IMAD.WIDE.U32 R14, P0, R53, R17, R12 ;  /* 0x00000011350e7225 */ /* 0x000fc8000780000c */
[----:B------:R-:W-:-:S04]  /*37c60*/  IMAD.WIDE.U32.X R6, R48, R95, R6, P5 ;  /* 0x0000005f30067225 */ /* 0x000fc800028e0406 */
[----:B------:R-:W-:Y:S01]  /*37c70*/  IMAD.X R23, RZ, RZ, RZ, P4 ;  /* 0x000000ffff177224 */ /* 0x000fe200020e06ff */
[----:B------:R-:W-:Y:S01]  /*37c80*/  IADD3 R11, P4, PT, R5, R8, RZ ;  /* 0x00000008050b7210 */ /* 0x000fe20007f9e0ff */
[----:B------:R-:W-:Y:S01]  /*37c90*/  IMAD.X R13, RZ, RZ, RZ, P0 ;  /* 0x000000ffff0d7224 */ /* 0x000fe200000e06ff */
[----:B------:R-:W-:Y:S01]  /*37ca0*/  IADD3 R101, P0, P1, R4, R6, R101 ;  /* 0x0000000604657210 */ /* 0x000fe2000791e065 */
[----:B------:R-:W-:Y:S02]  /*37cb0*/  IMAD.MOV.U32 R22, RZ, RZ, R9 ;  /* 0x000000ffff167224 */ /* 0x000fe400078e0009 */
[----:B------:R-:W-:Y:S01]  /*37cc0*/  IMAD.WIDE.U32 R56, R17, R51, RZ ;  /* 0x0000003311387225 */ /* 0x000fe200078e00ff */
[----:B------:R-:W-:-:S03]  /*37cd0*/  IADD3.X R46, PT, PT, R11, R7, RZ, P0, P1 ;  /* 0x000000070b2e7210 */ /* 0x000fc600007e24ff */
[----:B------:R-:W-:Y:S01]  /*37ce0*/  IMAD.WIDE.U32 R8, R95, R52, RZ ;  /* 0x000000345f087225 */ /* 0x000fe200078e00ff */
[----:B------:R-:W-:-:S03]  /*37cf0*/  IADD3 R105, P5, PT, R57, R14, RZ ;  /* 0x0000000e39697210 */ /* 0x000fc60007fbe0ff */
[----:B------:R-:W-:-:S04]  /*37d00*/  IMAD.WIDE.U32 R96, R106, R51, RZ ;  /* 0x000000336a607225 */ /* 0x000fc800078e00ff */
[----:B------:R-:W-:Y:S02]  /*37d10*/  IMAD.X R5, RZ, RZ, RZ, P3 ;  /* 0x000000ffff057224 */ /* 0x000fe400018e06ff */
[----:B------:R-:W-:Y:S02]  /*37d20*/  IMAD.MOV.U32 R4, RZ, RZ, R3 ;  /* 0x000000ffff047224 */ /* 0x000fe400078e0003 */
[----:B------:R-:W-:-:S04]  /*37d30*/  IMAD.WIDE.U32 R6, R99, R47, RZ ;  /* 0x0000002f63067225 */ /* 0x000fc800078e00ff */
[----:B------:R-:W-:Y:S02]  /*37d40*/  IMAD.MOV.U32 R12, RZ, RZ, R15 ;  /* 0x000000ffff0c7224 */ /* 0x000fe400078e000f */
[----:B------:R-:W-:-:S04]  /*37d50*/  IMAD.WIDE.U32 R14, P3, R54, R17, R8 ;  /* 0x00000011360e7225 */ /* 0x000fc80007860008 */
[----:B------:R-:W-:-:S04]  /*37d60*/  IMAD.WIDE.U32 R8, R100, R51, RZ ;  /* 0x0000003364087225 */ /* 0x000fc800078e00ff */
[----:B------:R-:W-:-:S04]  /*37d70*/  IMAD.WIDE.U32 R96, P1, R53, R100, R96 ;  /* 0x0000006435607225 */ /* 0x000fc80007820060 */
[----:B------:R-:W-:Y:S01]  /*37d80*/  IMAD.WIDE.U32.X R2, R49, R106, R4, P2 ;  /* 0x0000006a31027225 */ /* 0x000fe200010e0404 */
[----:B------:R-:W-:-:S03]  /*37d90*/  IADD3 R19, P2, PT, R9, R96, RZ ;  /* 0x0000006009137210 */ /* 0x000fc60007f5e0ff */
[----:B------:R-:W-:-:S04]  /*37da0*/  IMAD.WIDE.U32 R4, P0, R48, R10, R6 ;  /* 0x0000000a30047225 */ /* 0x000fc80007800006 */
[----:B------:R-:W-:Y:S01]  /*37db0*/  IMAD.X R7, RZ, RZ, RZ, P3 ;  /* 0x000000ffff077224 */ /* 0x000fe200018e06ff */
[----:B------:R-:W-:Y:S01]  /*37dc0*/  IADD3 R103, P3, P6, R101, R8, R2 ;  /* 0x0000000865677210 */ /* 0x000fe20007e7e002 */
[----:B------:R-:W-:-:S03]  /*37dd0*/  IMAD.WIDE.U32 R8, R99, R50, RZ ;  /* 0x0000003263087225 */ /* 0x000fc600078e00ff */
[----:B------:R-:W-:Y:S01]  /*37de0*/  IADD3.X R19, PT, PT, R46, R19, R3, P3, P6 ;  /* 0x000000132e137210 */ /* 0x000fe20001fec403 */
[----:B------:R-:W-:-:S04]  /*37df0*/  IMAD.WIDE.U32 R16, R17, R52, RZ ;  /* 0x0000003411107225 */ /* 0x000fc800078e00ff */
[----:B------:R-:W-:-:S04]  /*37e00*/  IMAD.WIDE.U32 R112, R99, R51, RZ ;  /* 0x0000003363707225 */ /* 0x000fc800078e00ff */
[----:B------:R-:W-:Y:S01]  /*37e10*/  IMAD.X R45, RZ, RZ, RZ, P0 ;  /* 0x000000ffff2d7224 */ /* 0x000fe200000e06ff */
[----:B------:R-:W-:Y:S01]  /*37e20*/  IADD3 R17, P0, PT, R17, R14, RZ ;  /* 0x0000000e11117210 */ /* 0x000fe20007f1e0ff */
[----:B------:R-:W-:-:S04]  /*37e30*/  IMAD.WIDE.U32 R110, R99, R52, RZ ;  /* 0x00000034636e7225 */ /* 0x000fc800078e00ff */
[----:B------:R-:W-:-:S04]  /*37e40*/  IMAD.WIDE.U32 R20, R10, R47, RZ ;  /* 0x0000002f0a147225 */ /* 0x000fc800078e00ff */
[----:B------:R-:W-:Y:S01]  /*37e50*/  IMAD.WIDE.U32 R2, P6, R49, R10, R8 ;  /* 0x0000000a31027225 */ /* 0x000fe200078c0008 */
[----:B------:R-:W-:-:S03]  /*37e60*/  IADD3 R104, P3, PT, R21, R4, RZ ;  /* 0x0000000415687210 */ /* 0x000fc60007f7e0ff */
[----:B------:R-:W-:-:S04]  /*37e70*/  IMAD.WIDE.U32.X R22, R49, R95, R22, P4 ;  /* 0x0000005f31167225 */ /* 0x000fc800020e0416 */
[----:B------:R-:W-:Y:S02]  /*37e80*/  IMAD.MOV.U32 R6, RZ, RZ, R15 ;  /* 0x000000ffff067224 */ /* 0x000fe400078e000f */
[----:B------:R-:W-:-:S04]  /*37e90*/  IMAD.WIDE.U32 R112, P4, R53, R10, R112 ;  /* 0x0000000a35707225 */ /* 0x000fc80007880070 */
[----:B------:R-:W-:-:S04]  /*37ea0*/  IMAD.WIDE.U32 R8, R10, R51, RZ ;  /* 0x000000330a087225 */ /* 0x000fc800078e00ff */
[----:B------:R-:W-:Y:S02]  /*37eb0*/  IMAD.X R15, RZ, RZ, RZ, P6 ;  /* 0x000000ffff0f7224 */ /* 0x000fe400030e06ff */
[----:B------:R-:W-:-:S04]  /*37ec0*/  IMAD.WIDE.U32 R24, R10, R50, RZ ;  /* 0x000000320a187225 */ /* 0x000fc800078e00ff */
[----:B------:R-:W-:-:S04]  /*37ed0*/  IMAD.WIDE.U32 R110, P6, R54, R10, R110 ;  /* 0x0000000a366e7225 */ /* 0x000fc800078c006e */
[----:B------:R-:W-:Y:S01]  /*37ee0*/  IMAD.WIDE.U32.X R12, R53, R95, R12, P5 ;  /* 0x0000005f350c7225 */ /* 0x000fe200028e040c */
[----:B------:R-:W-:-:S03]  /*37ef0*/  IADD3 R21, P5, PT, R9, R112, RZ ;  /* 0x0000007009157210 */ /* 0x000fc60007fbe0ff */
[----:B------:R-:W-:Y:S01]  /*37f00*/  IMAD.WIDE.U32.X R6, R54, R95, R6, P0 ;  /* 0x0000005f36067225 */ /* 0x000fe200000e0406 */
[----:B------:R-:W-:-:S03]  /*37f10*/  ISETP.GE.U32.AND P0, PT, R103, R101, PT ;  /* 0x000000656700720c */ /* 0x000fc60003f06070 */
[----:B------:R-:W-:Y:S01]  /*37f20*/  IMAD.WIDE.U32 R10, R10, R52, RZ ;  /* 0x000000340a0a7225 */ /* 0x000fe200078e00ff */
[----:B------:R-:W-:-:S03]  /*37f30*/  ISETP.GE.U32.AND.EX P0, PT, R19, R46, PT, P0 ;  /* 0x0000002e1300720c */ /* 0x000fc60003f06100 */
[----:B------:R-:W-:Y:S02]  /*37f40*/  IMAD.MOV.U32 R4, RZ, RZ, R113 ;  /* 0x000000ffff047224 */ /* 0x000fe400078e0071 */
[----:B------:R-:W-:-:S04]  /*37f50*/  IMAD.WIDE.U32 R112, R108, R47, RZ ;  /* 0x0000002f6c707225 */ /* 0x000fc800078e00ff */
[----:B------:R-:W-:Y:S02]  /*37f60*/  IMAD.MOV.U32 R44, RZ, RZ, R5 ;  /* 0x000000ffff2c7224 */ /* 0x000fe400078e0005 */
[----:B------:R-:W-:Y:S02]  /*37f70*/  IMAD.MOV.U32 R14, RZ, RZ, R3 ;  /* 0x000000ffff0e7224 */ /* 0x000fe400078e0003 */
[----:B------:R-:W-:Y:S01]  /*37f80*/  IMAD.X R5, RZ, RZ, RZ, P4 ;  /* 0x000000ffff057224 */ /* 0x000fe200020e06ff */
[----:B------:R-:W-:Y:S01]  /*37f90*/  IADD3 R25, P4, PT, R25, R2, RZ ;  /* 0x0000000219197210 */ /* 0x000fe20007f9e0ff */
[----:B------:R-:W-:Y:S01]  /*37fa0*/  IMAD.X R3, RZ, RZ, RZ, P6 ;  /* 0x000000ffff037224 */ /* 0x000fe200030e06ff */
[----:B------:R-:W-:Y:S01]  /*37fb0*/  IADD3 R9, P6, PT, R11, R110, RZ ;  /* 0x0000006e0b097210 */ /* 0x000fe20007fde0ff */
[----:B------:R-:W-:Y:S02]  /*37fc0*/  IMAD.MOV.U32 R2, RZ, RZ, R111 ;  /* 0x000000ffff027224 */ /* 0x000fe400078e006f */
[----:B------:R-:W-:-:S04]  /*37fd0*/  IMAD.WIDE.U32.X R44, R48, R99, R44, P3 ;  /* 0x00000063302c7225 */ /* 0x000fc800018e042c */
[----:B------:R-:W-:Y:S01]  /*37fe0*/  IMAD.WIDE.U32 R94, P3, R48, R107, R112 ;  /* 0x0000006b305e7225 */ /* 0x000fe20007860070 */
[----:B------:R-:W-:-:S03]  /*37ff0*/  SEL R113, RZ, 0x1, P0 ;  /* 0x00000001ff717807 */ /* 0x000fc60000000000 */
[----:B------:R-:W-:-:S04]  /*38000*/  IMAD.WIDE.U32 R46, R107, R47, RZ ;  /* 0x0000002f6b2e7225 */ /* 0x000fc800078e00ff */
[----:B------:R-:W-:-:S04]  /*38010*/  IMAD.WIDE.U32 R110, R108, R50, RZ ;  /* 0x000000326c6e7225 */ /* 0x000fc800078e00ff */
[----:B------:R-:W-:Y:S01]  /*38020*/  IMAD.WIDE.U32.X R14, R49, R99, R14, P4 ;  /* 0x00000063310e7225 */ /* 0x000fe200020e040e */
[----:B------:R-:W-:-:S03]  /*38030*/  IADD3 R11, P4, PT, R47, R94, RZ ;  /* 0x0000005e2f0b7210 */ /* 0x000fc60007f9e0ff */
[----:B------:R-:W-:-:S04]  /*38040*/  IMAD.WIDE.U32.X R4, R53, R99, R4, P5 ;  /* 0x0000006335047225 */ /* 0x000fc800028e0404 */
[----:B------:R-:W-:-:S04]  /*38050*/  IMAD.WIDE.U32.X R2, R54, R99, R2, P6 ;  /* 0x0000006336027225 */ /* 0x000fc800030e0402 */
[----:B------:R-:W-:Y:S01]  /*38060*/  IMAD.X R99, RZ, RZ, RZ, P3 ;  /* 0x000000ffff637224 */ /* 0x000fe200018e06ff */
[----:B------:R-:W-:Y:S01]  /*38070*/  IADD3 R113, P3, P0, R56, R22, R113 ;  /* 0x0000001638717210 */ /* 0x000fe2000787e071 */
[----:B------:R-:W-:Y:S02]  /*38080*/  IMAD.MOV.U32 R98, RZ, RZ, R95 ;  /* 0x000000ffff627224 */ /* 0x000fe400078e005f */
[----:B------:R-:W-:Y:S01]  /*38090*/  IMAD.WIDE.U32 R110, P5, R49, R107, R110 ;  /* 0x0000006b316e7225 */ /* 0x000fe200078a006e */
[----:B------:R-:W-:-:S03]  /*380a0*/  IADD3.X R105, PT, PT, R105, R23, RZ, P3, P0 ;  /* 0x0000001769697210 */ /* 0x000fc60001fe04ff */
[----:B------:R-:W-:-:S04]  /*380b0*/  IMAD.WIDE.U32 R56, R107, R50, RZ ;  /* 0x000000326b387225 */ /* 0x000fc800078e00ff */
[----:B------:R-:W-:-:S04]  /*380c0*/  IMAD.WIDE.U32 R116, R108, R51, RZ ;  /* 0x000000336c747225 */ /* 0x000fc800078e00ff */
[----:B------:R-:W-:Y:S01]  /*380d0*/  IMAD.WIDE.U32.X R94, R48, R108, R98, P4 ;  /* 0x0000006c305e7225 */ /* 0x000fe200020e0462 */
[----:B------:R-:W-:-:S03]  /*380e0*/  IADD3 R57, P4, PT, R57, R110, RZ ;  /* 0x0000006e39397210 */ /* 0x000fc60007f9e0ff */
[----:B------:R-:W-:Y:S02]  /*380f0*/  IMAD.MOV.U32 R114, RZ, RZ, R111 ;  /* 0x000000ffff727224 */ /* 0x000fe400078e006f */
[----:B------:R-:W-:Y:S02]  /*38100*/  IMAD.X R115, RZ, RZ, RZ, P5 ;  /* 0x000000ffff737224 */ /* 0x000fe400028e06ff */
[----:B------:R-:W-:-:S04]  /*38110*/  IMAD.WIDE.U32 R110, R106, R52, RZ ;  /* 0x000000346a6e7225 */ /* 0x000fc800078e00ff */
[----:B------:R-:W-:-:S04]  /*38120*/  IMAD.WIDE.U32 R98, P5, R53, R107, R116 ;  /* 0x0000006b35627225 */ /* 0x000fc800078a0074 */
[----:B------:R-:W-:-:S04]  /*38130*/  IMAD.WIDE.U32.X R48, R49, R108, R114, P4 ;  /* 0x0000006c31307225 */ /* 0x000fc800020e0472 */
[----:B------:R-:W-:-:S04]  /*38140*/  IMAD.WIDE.U32 R50, R107, R51, RZ ;  /* 0x000000336b327225 */ /* 0x000fc800078e00ff */
[----:B------:R-:W-:Y:S01]  /*38150*/  IMAD.X R115, RZ, RZ, RZ, P1 ;  /* 0x000000ffff737224 */ /* 0x000fe200008e06ff */
[----:B------:R-:W-:Y:S01]  /*38160*/  IADD3 R47, P4, PT, R51, R98, RZ ;  /* 0x00000062332f7210 */ /* 0x000fe20007f9e0ff */
[----:B------:R-:W-:Y:S02]  /*38170*/  IMAD.MOV.U32 R114, RZ, RZ, R97 ;  /* 0x000000ffff727224 */ /* 0x000fe400078e0061 */
[----:B------:R-:W-:-:S04]  /*38180*/  IMAD.WIDE.U32 R110, P1, R54, R100, R110 ;  /* 0x00000064366e7225 */ /* 0x000fc8000782006e */
[----:B------:R-:W-:-:S04]  /*38190*/  IMAD.WIDE.U32 R100, R100, R52, RZ ;  /* 0x0000003464647225 */ /* 0x000fc800078e00ff */
[----:B------:R-:W-:Y:S02]  /*381a0*/  IMAD.MOV.U32 R116, RZ, RZ, R99 ;  /* 0x000000ffff747224 */ /* 0x000fe400078e0063 */
[----:B------:R-:W-:-:S04]  /*381b0*/  IMAD.WIDE.U32.X R98, R53, R106, R114, P2 ;  /* 0x0000006a35627225 */ /* 0x000fc800010e0472 */
[----:B------:R-:W-:Y:S01]  /*381c0*/  IMAD.X R115, RZ, RZ, RZ, P1 ;  /* 0x000000ffff737224 */ /* 0x000fe200008e06ff */
[----:B------:R-:W-:Y:S01]  /*381d0*/  IADD3 R112, P1, PT, R101, R110, RZ ;  /* 0x0000006e65707210 */ /* 0x000fe20007f3e0ff */
[----:B------:R-:W-:Y:S01]  /*381e0*/  IMAD.MOV.U32 R114, RZ, RZ, R111 ;  /* 0x000000ffff727224 */ /* 0x000fe200078e006f */
[----:B------:R-:W-:Y:S01]  /*381f0*/  LOP3.LUT R101, RZ, R18, RZ, 0x33, !PT ;  /* 0x00000012ff657212 */ /* 0x000fe200078e33ff */
[----:B------:R-:W-:-:S04]  /*38200*/  IMAD.WIDE.U32 R110, R108, R52, RZ ;  /* 0x000000346c6e7225 */ /* 0x000fc800078e00ff */
[----:B------:R-:W-:Y:S02]  /*38210*/  IMAD.X R117, RZ, RZ, RZ, P5 ;  /* 0x000000ffff757224 */ /* 0x000fe400028e06ff */
[----:B------:R-:W-:-:S04]  /*38220*/  IMAD.WIDE.U32 R110, P2, R54, R107, R110 ;  /* 0x0000006b366e7225 */ /* 0x000fc8000784006e */
[----:B------:R-:W-:-:S04]  /*38230*/  IMAD.WIDE.U32.X R96, R53, R108, R116, P4 ;  /* 0x0000006c35607225 */ /* 0x000fc800020e0474 */
[----:B------:R-:W-:-:S04]  /*38240*/  IMAD.WIDE.U32 R52, R107, R52, RZ ;  /* 0x000000346b347225 */ /* 0x000fc800078e00ff */
[----:B------:R-:W-:Y:S01]  /*38250*/  IMAD.WIDE.U32.X R106, R54, R106, R114, P1 ;  /* 0x0000006a366a7225 */ /* 0x000fe200008e0472 */
[----:B------:R-:W-:-:S03]  /*38260*/  IADD3 R51, P1, PT, R53, R110, RZ ;  /* 0x0000006e35337210 */ /* 0x000fc60007f3e0ff */
[----:B------:R-:W-:Y:S01]  /*38270*/  IMAD.X R115, RZ, RZ, RZ, P2 ;  /* 0x000000ffff737224 */ /* 0x000fe200010e06ff */
[----:B------:R-:W-:Y:S01]  /*38280*/  IADD3 R103, P2, PT, R103, R20, RZ ;  /* 0x0000001467677210 */ /* 0x000fe20007f5e0ff */
[----:B------:R-:W-:Y:S02]  /*38290*/  IMAD.MOV.U32 R114, RZ, RZ, R111 ;  /* 0x000000ffff727224 */ /* 0x000fe400078e006f */
[----:B------:R-:W-:-:S04]  /*382a0*/  IMAD.WIDE.U32 R22, R18, R84, RZ ;  /* 0x0000005412167225 */ /* 0x000fc800078e00ff */
[----:B------:R-:W-:Y:S01]  /*382b0*/  IMAD.WIDE.U32.X R108, R54, R108, R114, P1 ;  /* 0x0000006c366c7225 */ /* 0x000fe200008e0472 */
[----:B------:R-:W-:-:S03]  /*382c0*/  ISETP.GE.U32.AND P1, PT, R103, R20, PT ;  /* 0x000000146700720c */ /* 0x000fc60003f26070 */
[----:B------:R-:W-:Y:S01]  /*382d0*/  IMAD R20, R55, R84, RZ ;  /* 0x0000005437147224 */ /* 0x000fe200078e02ff */
[----:B------:R-:W-:-:S03]  /*382e0*/  LOP3.LUT R55, RZ, R55, RZ, 0x33, !PT ;  /* 0x00000037ff377212 */ /* 0x000fc600078e33ff */
[----:B------:R-:W-:-:S04]  /*382f0*/  IMAD R53, R18, R85, R20 ;  /* 0x0000005512357224 */ /* 0x000fc800078e0214 */
[----:B------:R-:W-:Y:S02]  /*38300*/  IMAD.IADD R23, R23, 0x1, R53 ;  /* 0x0000000117177824 */ /* 0x000fe400078e0235 */
[----:B------:R-:W-:Y:S02]  /*38310*/  IMAD.X R53, R19, 0x1, R104, P2 ;  /* 0x0000000113357824 */ /* 0x000fe400010e0668 */
[----:B------:R-:W-:-:S03]  /*38320*/  IMAD.WIDE.U32 R110, R23, R86, RZ ;  /* 0x00000056176e7225 */ /* 0x000fc600078e00ff */
[----:B------:R-:W-:Y:S01]  /*38330*/  ISETP.GE.U32.AND.EX P1, PT, R53, R104, PT, P1 ;  /* 0x000000683500720c */ /* 0x000fe20003f26110 */
[----:B------:R-:W-:-:S04]  /*38340*/  IMAD.WIDE.U32 R18, R22, R86, RZ ;  /* 0x0000005616127225 */ /* 0x000fc800078e00ff */
[----:B------:R-:W-:Y:S01]  /*38350*/  IMAD.WIDE.U32 R110, P3, R22, R87, R110 ;  /* 0x00000057166e7225 */ /* 0x000fe2000786006e */
[----:B------:R-:W-:-:S03]  /*38360*/  ISETP.GT.U32.AND P0, PT, R18, R101, PT ;  /* 0x000000651200720c */ /* 0x000fc60003f04070 */
[----:B------:R-:W-:Y:S01]  /*38370*/  IMAD.MOV.U32 R54, RZ, RZ, R111 ;  /* 0x000000ffff367224 */ /* 0x000fe200078e006f */
[----:B------:R-:W-:Y:S01]  /*38380*/  IADD3 R18, P2, PT, R19, R110, RZ ;  /* 0x0000006e13127210 */ /* 0x000fe20007f5e0ff */
[----:B------:R-:W-:Y:S01]  /*38390*/  IMAD.WIDE.U32 R110, R22, R88, RZ ;  /* 0x00000058166e7225 */ /* 0x000fe200078e00ff */
[----:B------:R-:W-:Y:S02]  /*383a0*/  SEL R19, RZ, 0x1, P1 ;  /* 0x00000001ff137807 */ /* 0x000fe40000800000 */
[----:B------:R-:W-:Y:S01]  /*383b0*/  ISETP.GT.U32.AND.EX P0, PT, R18, R55, PT, P0 ;  /* 0x000000371200720c */ /* 0x000fe20003f04100 */
[----:B------:R-:W-:Y:S01]  /*383c0*/  IMAD.X R55, RZ, RZ, RZ, P3 ;  /* 0x000000ffff377224 */ /* 0x000fe200018e06ff */
[----:B------:R-:W-:Y:S01]  /*383d0*/  IADD3 R104, P4, P1, R24, R44, R19 ;  /* 0x0000002c18687210 */ /* 0x000fe2000799e013 */
        /* <DEDUP_REMOVED lines=8> */
[----:B------:R-:W-:Y:S02]  /*38460*/  IADD3 R110, P0, PT, R115, R102, RZ ;  /* 0x00000066736e7210 */ /* 0x000fe40007f1e0ff */
[----:B------:R-:W-:-:S03]  /*38470*/  IADD3 R111, P5, P6, R113, R100, R98 ;  /* 0x00000064716f7210 */ /* 0x000fc60007ebe062 */
[----:B------:R-:W-:Y:S01]  /*38480*/  IMAD.X R101, R54, 0x1, R43, P0 ;  /* 0x0000000136657824 */ /* 0x000fe200000e062b */
[----:B------:R-:W-:Y:S02]  /*38490*/  ISETP.GE.U32.AND P0, PT, R110, R115, PT ;  /* 0x000000736e00720c */ /* 0x000fe40003f06070 */
[----:B------:R-:W-:Y:S01]  /*384a0*/  IADD3.X R112, PT, PT, R105, R112, R99, P5, P6 ;  /* 0x0000007069707210 */ /* 0x000fe20002fec463 */
[----:B------:R-:W-:Y:S01]  /*384b0*/  IMAD.WIDE.U32 R98, R23, R90, RZ ;  /* 0x0000005a17627225 */ /* 0x000fe200078e00ff */
[----:B------:R-:W-:Y:S02]  /*384c0*/  ISETP.GE.U32.AND.EX P0, PT, R101, R54, PT, P0 ;  /* 0x000000366500720c */ /* 0x000fe40003f06100 */
[----:B------:R-:W-:Y:S01]  /*384d0*/  IADD3.X R115, PT, PT, R25, R45, RZ, P4, P1 ;  /* 0x0000002d19737210 */ /* 0x000fe200027e24ff */
[----:B------:R-:W-:Y:S01]  /*384e0*/  IMAD.MOV.U32 R54, RZ, RZ, R19 ;  /* 0x000000ffff367224 */ /* 0x000fe200078e0013 */
[----:B------:R-:W-:Y:S01]  /*384f0*/  SEL R43, RZ, 0x1, P0 ;  /* 0x00000001ff2b7807 */ /* 0x000fe20000000000 */
[----:B------:R-:W-:-:S04]  /*38500*/  IMAD.WIDE.U32 R44, R22, R90, RZ ;  /* 0x0000005a162c7225 */ /* 0x000fc800078e00ff */
[----:B------:R-:W-:-:S04]  /*38510*/  IMAD.WIDE.U32.X R24, R23, R89, R54, P2 ;  /* 0x0000005917187225 */ /* 0x000fc800010e0436 */
[----:B------:R-:W-:Y:S01]  /*38520*/  IMAD.WIDE.U32 R18, P4, R22, R91, R98 ;  /* 0x0000005b16127225 */ /* 0x000fe20007880062 */
[----:B------:R-:W-:Y:S02]  /*38530*/  IADD3 R20, P0, P1, R44, R24, R43 ;  /* 0x000000182c147210 */ /* 0x000fe4000791e02b */
[----:B------:R-:W-:Y:S01]  /*38540*/  IADD3 R24, P3, PT, R45, R18, RZ ;  /* 0x000000122d187210 */ /* 0x000fe20007f7e0ff */
[----:B------:R-:W-:-:S03]  /*38550*/  IMAD.WIDE.U32 R44, R23, R92, RZ ;  /* 0x0000005c172c7225 */ /* 0x000fc600078e00ff */
[----:B------:R-:W-:Y:S01]  /*38560*/  IADD3.X R100, PT, PT, R24, R25, RZ, P0, P1 ;  /* 0x0000001918647210 */ /* 0x000fe200007e24ff */
[----:B------:R-:W-:Y:S01]  /*38570*/  IMAD.WIDE.U32 R24, R22, R92, RZ ;  /* 0x0000005c16187225 */ /* 0x000fe200078e00ff */
[----:B------:R-:W-:Y:S02]  /*38580*/  ISETP.GE.U32.AND P1, PT, R111, R113, PT ;  /* 0x000000716f00720c */ /* 0x000fe40003f26070 */
[----:B------:R-:W-:Y:S01]  /*38590*/  IADD3 R111, P2, PT, R104, R111, RZ ;  /* 0x0000006f686f7210 */ /* 0x000fe20007f5e0ff */
[----:B------:R-:W-:Y:S01]  /*385a0*/  IMAD.WIDE.U32 R98, P0, R22, R93, R44 ;  /* 0x0000005d16627225 */ /* 0x000fe2000780002c */
[----:B------:R-:W-:-:S03]  /*385b0*/  ISETP.GE.U32.AND.EX P1, PT, R112, R105, PT, P1 ;  /* 0x000000697000720c */ /* 0x000fc60003f26110 */
[----:B------:R-:W-:Y:S01]  /*385c0*/  IMAD.X R45, RZ, RZ, RZ, P4 ;  /* 0x000000ffff2d7224 */ /* 0x000fe200020e06ff */
[----:B------:R-:W-:Y:S01]  /*385d0*/  IADD3 R43, P4, PT, R25, R98, RZ ;  /* 0x00000062192b7210 */ /* 0x000fe20007f9e0ff */
[----:B------:R-:W-:Y:S01]  /*385e0*/  IMAD.MOV.U32 R44, RZ, RZ, R19 ;  /* 0x000000ffff2c7224 */ /* 0x000fe200078e0013 */
[----:B------:R-:W-:Y:S01]  /*385f0*/  IADD3 R25, P5, PT, R111, R46, RZ ;  /* 0x0000002e6f197210 */ /* 0x000fe20007fbe0ff */
[----:B------:R-:W-:Y:S01]  /*38600*/  IMAD R22, R101, R84, RZ ;  /* 0x0000005465167224 */ /* 0x000fe200078e02ff */
[----:B------:R-:W-:Y:S01]  /*38610*/  LOP3.LUT R101, RZ, R101, RZ, 0x33, !PT ;  /* 0x00000065ff657212 */ /* 0x000fe200078e33ff */
[----:B------:R-:W-:Y:S01]  /*38620*/  IMAD.X R55, RZ, RZ, RZ, P0 ;  /* 0x000000ffff377224 */ /* 0x000fe200000e06ff */
[----:B------:R-:W-:Y:S01]  /*38630*/  ISETP.GE.U32.AND P0, PT, R111, R104, PT ;  /* 0x000000686f00720c */ /* 0x000fe20003f06070 */
[----:B------:R-:W-:Y:S01]  /*38640*/  IMAD.MOV.U32 R54, RZ, RZ, R99 ;  /* 0x000000ffff367224 */ /* 0x000fe200078e0063 */
[----:B------:R-:W-:Y:S01]  /*38650*/  SEL R99, RZ, 0x1, P1 ;  /* 0x00000001ff637807 */ /* 0x000fe20000800000 */
[----:B------:R-:W-:Y:S01]  /*38660*/  IMAD.X R102, R115, 0x1, R112, P2 ;  /* 0x0000000173667824 */ /* 0x000fe200010e0670 */
[----:B------:R-:W-:Y:S01]  /*38670*/  ISETP.GE.U32.AND P2, PT, R25, R46, PT ;  /* 0x0000002e1900720c */ /* 0x000fe20003f46070 */
[----:B------:R-:W-:-:S02]  /*38680*/  IMAD R105, R110, R85, R22 ;  /* 0x000000556e697224 */ /* 0x000fc400078e0216 */
[----:B------:R-:W-:Y:S01]  /*38690*/  IMAD.WIDE.U32.X R44, R23, R91, R44, P3 ;  /* 0x0000005b172c7225 */ /* 0x000fe200018e042c */
[----:B------:R-:W-:-:S03]  /*386a0*/  ISETP.GE.U32.AND.EX P0, PT, R102, R115, PT, P0 ;  /* 0x000000736600720c */ /* 0x000fc60003f06100 */
[----:B------:R-:W-:Y:S01]  /*386b0*/  IMAD.WIDE.U32.X R22, R23, R93, R54, P4 ;  /* 0x0000005d17167225 */ /* 0x000fe200020e0436 */
[----:B------:R-:W-:-:S03]  /*386c0*/  IADD3 R46, P3, P4, R16, R12, R99 ;  /* 0x0000000c102e7210 */ /* 0x000fc60007c7e063 */
[----:B------:R-:W-:Y:S01]  /*386d0*/  IMAD.X R16, R102, 0x1, R11, P5 ;  /* 0x0000000166107824 */ /* 0x000fe200028e060b */
[----:B------:R-:W-:Y:S01]  /*386e0*/  IADD3.X R17, PT, PT, R17, R13, RZ, P3, P4 ;  /* 0x0000000d11117210 */ /* 0x000fe20001fe84ff */
[----:B------:R-:W-:Y:S01]  /*386f0*/  IMAD.WIDE.U32 R18, R110, R84, RZ ;  /* 0x000000546e127225 */ /* 0x000fe200078e00ff */
[----:B------:R-:W-:Y:S02]  /*38700*/  IADD3 R13, P6, PT, R46, R106, RZ ;  /* 0x0000006a2e0d7210 */ /* 0x000fe40007fde0ff */
[----:B------:R-:W-:Y:S01]  /*38710*/  ISETP.GE.U32.AND.EX P2, PT, R16, R11, PT, P2 ;  /* 0x0000000b1000720c */ /* 0x000fe20003f46120 */
[----:B------:R-:W-:Y:S01]  /*38720*/  IMAD.IADD R12, R19, 0x1, R105 ;  /* 0x00000001130c7824 */ /* 0x000fe200078e0269 */
[----:B------:R-:W-:Y:S01]  /*38730*/  SEL R105, RZ, 0x1, P0 ;  /* 0x00000001ff697807 */ /* 0x000fe20000000000 */
[----:B------:R-:W-:Y:S01]  /*38740*/  IMAD.X R106, R17, 0x1, R107, P6 ;  /* 0x00000001116a7824 */ /* 0x000fe200030e066b */
[----:B------:R-:W-:Y:S01]  /*38750*/  IADD3 R103, P3, PT, R20, R103, RZ ;  /* 0x0000006714677210 */ /* 0x000fe20007f7e0ff */
[----:B------:R-:W-:Y:S01]  /*38760*/  IMAD.WIDE.U32 R54, R12, R86, RZ ;  /* 0x000000560c367225 */ /* 0x000fe200078e00ff */
[----:B------:R-:W-:-:S02]  /*38770*/  SEL R11, RZ, 0x1, P2 ;  /* 0x00000001ff0b7807 */ /* 0x000fc40001000000 */
[----:B------:R-:W-:Y:S01]  /*38780*/  IADD3 R8, P0, P5, R8, R14, R105 ;  /* 0x0000000e08087210 */ /* 0x000fe20007d1e069 */
[----:B------:R-:W-:Y:S01]  /*38790*/  IMAD.X R53, R100, 0x1, R53, P3 ;  /* 0x0000000164357824 */ /* 0x000fe200018e0635 */
[----:B------:R-:W-:Y:S01]  /*387a0*/  IADD3 R56, P2, P6, R56, R94, R11 ;  /* 0x0000005e38387210 */ /* 0x000fe20007e5e00b */
[----:B------:R-:W-:Y:S01]  /*387b0*/  IMAD.WIDE.U32 R98, R18, R86, RZ ;  /* 0x0000005612627225 */ /* 0x000fe200078e00ff */
[----:B------:R-:W-:Y:S02]  /*387c0*/  IADD3.X R21, PT, PT, R21, R15, RZ, P0, P5 ;  /* 0x0000000f15157210 */ /* 0x000fe400007ea4ff */
[----:B------:R-:W-:Y:S01]  /*387d0*/  IADD3 R11, P3, PT, R8, R13, RZ ;  /* 0x0000000d080b7210 */ /* 0x000fe20007f7e0ff */
[----:B------:R-:W-:Y:S01]  /*387e0*/  IMAD.WIDE.U32 R54, P4, R18, R87, R54 ;  /* 0x0000005712367225 */ /* 0x000fe20007880036 */
[----:B------:R-:W-:Y:S02]  /*387f0*/  IADD3.X R95, PT, PT, R57, R95, RZ, P2, P6 ;  /* 0x0000005f395f7210 */ /* 0x000fe400017ec4ff */
[----:B------:R-:W-:Y:S01]  /*38800*/  ISETP.GE.U32.AND P2, PT, R11, R8, PT ;  /* 0x000000080b00720c */ /* 0x000fe20003f46070 */
[----:B------:R-:W-:Y:S01]  /*38810*/  IMAD.X R8, R21, 0x1, R106, P3 ;  /* 0x0000000115087824 */ /* 0x000fe200018e066a */
[----:B------:R-:W-:Y:S01]  /*38820*/  IADD3 R11, P6, PT, R56, R11, RZ ;  /* 0x0000000b380b7210 */ /* 0x000fe20007fde0ff */
[----:B------:R-:W-:Y:S01]  /*38830*/  IMAD.X R15, RZ, RZ, RZ, P4 ;  /* 0x000000ffff0f7224 */ /* 0x000fe200020e06ff */
[----:B------:R-:W-:Y:S01]  /*38840*/  LOP3.LUT R19, RZ, R110, RZ, 0x33, !PT ;  /* 0x0000006eff137212 */ /* 0x000fe200078e33ff */
[----:B------:R-:W-:Y:S01]  /*38850*/  IMAD.MOV.U32 R14, RZ, RZ, R55 ;  /* 0x000000ffff0e7224 */ /* 0x000fe200078e0037 */
[----:B------:R-:W-:Y:S01]  /*38860*/  ISETP.GE.U32.AND.EX P2, PT, R8, R21, PT, P2 ;  /* 0x000000150800720c */ /* 0x000fe20003f46120 */
[----:B------:R-:W-:Y:S01]  /*38870*/  IMAD.X R8, R95, 0x1, R8, P6 ;  /* 0x000000015f087824 */ /* 0x000fe200030e0608 */
[----:B------:R-:W-:-:S02]  /*38880*/  ISETP.GT.U32.AND P1, PT, R98, R19, PT ;  /* 0x000000136200720c */ /* 0x000fc40003f24070 */
[----:B------:R-:W-:Y:S01]  /*38890*/  ISETP.GE.U32.AND P6, PT, R11, R56, PT ;  /* 0x000000380b00720c */ /* 0x000fe20003fc6070 */
[----:B------:R-:W-:Y:S01]  /*388a0*/  IMAD.WIDE.U32 R56, R12, R88, RZ ;  /* 0x000000580c387225 */ /* 0x000fe200078e00ff */
[----:B------:R-:W-:Y:S02]  /*388b0*/  IADD3 R98, P5, PT, R99, R54, RZ ;  /* 0x0000003663627210 */ /* 0x000fe40007fbe0ff */
[----:B------:R-:W-:Y:S02]  /*388c0*/  ISETP.GE.U32.AND P3, PT, R13, R46, PT ;  /* 0x0000002e0d00720c */ /* 0x000fe40003f66070 */
[----:B------:R-:W-:Y:S01]  /*388d0*/  SEL R19, RZ, 0x1, P2 ;  /* 0x00000001ff137807 */ /* 0x000fe20001000000 */
[----:B------:R-:W-:Y:S01]  /*388e0*/  IMAD.WIDE.U32 R56, P2, R18, R89, R56 ;  /* 0x0000005912387225 */ /* 0x000fe20007840038 */
[----:B------:R-:W-:Y:S02]  /*388f0*/  ISETP.GE.U32.AND P0, PT, R103, R20, PT ;  /* 0x000000146700720c */ /* 0x000fe40003f06070 */
[----:B------:R-:W-:Y:S01]  /*38900*/  ISETP.GT.U32.AND.EX P1, PT, R98, R101, PT, P1 ;  /* 0x000000656200720c */ /* 0x000fe20003f24110 */
[----:B------:R-:W-:Y:S01]  /*38910*/  IMAD.WIDE.U32 R20, R18, R88, RZ ;  /* 0x0000005812147225 */ /* 0x000fe200078e00ff */
[----:B------:R-:W-:-:S02]  /*38920*/  ISETP.GE.U32.AND.EX P4, PT, R106, R17, PT, P3 ;  /* 0x000000116a00720c */ /* 0x000fc40003f86130 */
[----:B------:R-:W-:Y:S01]  /*38930*/  ISETP.GE.U32.AND.EX P3, PT, R8, R95, PT, P6 ;  /* 0x0000005f0800720c */ /* 0x000fe20003f66160 */
[----:B------:R-:W-:Y:S01]  /*38940*/  IMAD.WIDE.U32.X R14, R12, R87, R14, P5 ;  /* 0x000000570c0e7225 */ /* 0x000fe200028e040e */
[----:B------:R-:W-:Y:S02]  /*38950*/  IADD3 R19, P6, P5, R10, R4, R19 ;  /* 0x000000040a137210 */ /* 0x000fe40007dde013 */
[----:B------:R-:W-:Y:S02]  /*38960*/  ISETP.GE.U32.AND.EX P0, PT, R53, R100, PT, P0 ;  /* 0x000000643500720c */ /* 0x000fe40003f06100 */
[----:B------:R-:W-:Y:S02]  /*38970*/  SEL R13, RZ, 0x1, !P1 ;  /* 0x00000001ff0d7807 */ /* 0x000fe40004800000 */
[----:B------:R-:W-:Y:S02]  /*38980*/  SEL R4, RZ, 0x1, P4 ;  /* 0x00000001ff047807 */ /* 0x000fe40002000000 */
[----:B------:R-:W-:-:S02]  /*38990*/  SEL R17, RZ, 0x1, P3 ;  /* 0x00000001ff117807 */ /* 0x000fc40001800000 */
[----:B------:R-:W-:Y:S01]  /*389a0*/  IADD3 R55, P1, PT, R21, R56, RZ ;  /* 0x0000003815377210 */ /* 0x000fe20007f3e0ff */
[----:B------:R-:W-:Y:S01]  /*389b0*/  IMAD.X R21, RZ, RZ, RZ, P2 ;  /* 0x000000ffff157224 */ /* 0x000fe200010e06ff */
[----:B------:R-:W-:Y:S02]  /*389c0*/  IADD3.X R54, PT, PT, R9, R5, RZ, P6, P5 ;  /* 0x0000000509367210 */ /* 0x000fe400037ea4ff */
[----:B------:R-:W-:Y:S01]  /*389d0*/  IADD3 R10, P4, P3, R20, R14, R13 ;  /* 0x0000000e140a7210 */ /* 0x000fe20007b9e00d */
[----:B------:R-:W-:Y:S01]  /*389e0*/  IMAD.MOV.U32 R20, RZ, RZ, R57 ;  /* 0x000000ffff147224 */ /* 0x000fe200078e0039 */
[----:B------:R-:W-:Y:S02]  /*389f0*/  SEL R5, RZ, 0x1, P0 ;  /* 0x00000001ff057807 */ /* 0x000fe40000000000 */
[----:B------:R-:W-:Y:S01]  /*38a00*/  IADD3 R9, P2, P5, R50, R48, R17 ;  /* 0x0000003032097210 */ /* 0x000fe20007d5e011 */
[----:B------:R-:W-:Y:S01]  /*38a10*/  IMAD.WIDE.U32.X R20, R12, R89, R20, P1 ;  /* 0x000000590c147225 */ /* 0x000fe200008e0414 */
[----:B------:R-:W-:-:S02]  /*38a20*/  IADD3 R14, P6, P0, R19, R6, R4 ;  /* 0x00000006130e7210 */ /* 0x000fc400078de004 */
[----:B------:R-:W-:Y:S02]  /*38a30*/  IADD3.X R13, PT, PT, R55, R15, RZ, P4, P3 ;  /* 0x0000000f370d7210 */ /* 0x000fe400027e64ff */
[----:B------:R-:W-:Y:S02]  /*38a40*/  IADD3.X R48, PT, PT, R47, R49, RZ, P2, P5 ;  /* 0x000000312f307210 */ /* 0x000fe400017ea4ff */
[----:B------:R-:W-:Y:S02]  /*38a50*/  IADD3 R6, P3, PT, R9, R14, RZ ;  /* 0x0000000e09067210 */ /* 0x000fe40007f7e0ff */
[----:B------:R-:W-:Y:S02]  /*38a60*/  IADD3.X R17, PT, PT, R54, R7, RZ, P6, P0 ;  /* 0x0000000736117210 */ /* 0x000fe400037e04ff */
        /* <DEDUP_REMOVED lines=9> */
[-C--:B------:R-:W-:Y:S01]  /*38b00*/  IMAD R10, R50, R84.reuse, RZ ;  /* 0x00000054320a7224 */ /* 0x080fe200078e02ff */
[----:B------:R-:W-:Y:S01]  /*38b10*/  SEL R55, RZ, 0x1, P2 ;  /* 0x00000001ff377807 */ /* 0x000fe20001000000 */
[----:B------:R-:W-:Y:S01]  /*38b20*/  IMAD.WIDE.U32 R46, P3, R18, R91, R4 ;  /* 0x0000005b122e7225 */ /* 0x000fe20007860004 */
[----:B------:R-:W-:Y:S02]  /*38b30*/  ISETP.GE.U32.AND P2, PT, R14, R19, PT ;  /* 0x000000130e00720c */ /* 0x000fe40003f46070 */
[----:B------:R-:W-:Y:S01]  /*38b40*/  ISETP.GE.U32.AND.EX P0, PT, R50, R13, PT, P0 ;  /* 0x0000000d3200720c */ /* 0x000fe20003f06100 */
[----:B------:R-:W-:Y:S01]  /*38b50*/  IMAD.WIDE.U32 R4, R103, R84, RZ ;  /* 0x0000005467047225 */ /* 0x000fe200078e00ff */
[----:B------:R-:W-:Y:S02]  /*38b60*/  ISETP.GE.U32.AND.EX P2, PT, R17, R54, PT, P2 ;  /* 0x000000361100720c */ /* 0x000fe40003f46120 */
[----:B------:R-:W-:Y:S01]  /*38b70*/  LOP3.LUT R13, RZ, R103, RZ, 0x33, !PT ;  /* 0x00000067ff0d7212 */ /* 0x000fe200078e33ff */
[----:B------:R-:W-:Y:S01]  /*38b80*/  IMAD R9, R103, R85, R10 ;  /* 0x0000005567097224 */ /* 0x000fe200078e020a */
[----:B------:R-:W-:Y:S01]  /*38b90*/  SEL R10, RZ, 0x1, P2 ;  /* 0x00000001ff0a7807 */ /* 0x000fe20001000000 */
[----:B------:R-:W-:Y:S01]  /*38ba0*/  IMAD.WIDE.U32 R44, R18, R90, RZ ;  /* 0x0000005a122c7225 */ /* 0x000fe200078e00ff */
[----:B------:R-:W-:-:S03]  /*38bb0*/  SEL R19, RZ, 0x1, P0 ;  /* 0x00000001ff137807 */ /* 0x000fc60000000000 */
[----:B------:R-:W-:Y:S01]  /*38bc0*/  IMAD.IADD R9, R5, 0x1, R9 ;  /* 0x0000000105097824 */ /* 0x000fe200078e0209 */
[----:B------:R-:W-:Y:S01]  /*38bd0*/  IADD3 R43, P5, PT, R45, R46, RZ ;  /* 0x0000002e2d2b7210 */ /* 0x000fe20007fbe0ff */
[----:B------:R-:W-:Y:S01]  /*38be0*/  IMAD.X R15, RZ, RZ, RZ, P3 ;  /* 0x000000ffff0f7224 */ /* 0x000fe200018e06ff */
[----:B------:R-:W-:Y:S01]  /*38bf0*/  IADD3 R55, P3, P4, R52, R96, R55 ;  /* 0x0000006034377210 */ /* 0x000fe20007c7e037 */
[----:B------:R-:W-:-:S03]  /*38c00*/  IMAD.WIDE.U32 R48, R9, R86, RZ ;  /* 0x0000005609307225 */ /* 0x000fc600078e00ff */
[----:B------:R-:W-:Y:S01]  /*38c10*/  IADD3.X R51, PT, PT, R51, R97, RZ, P3, P4 ;  /* 0x0000006133337210 */ /* 0x000fe20001fe84ff */
[----:B------:R-:W-:Y:S01]  /*38c20*/  IMAD.MOV.U32 R14, RZ, RZ, R47 ;  /* 0x000000ffff0e7224 */ /* 0x000fe200078e002f */
[----:B------:R-:W-:Y:S01]  /*38c30*/  IADD3 R2, P2, P3, R55, R2, R10 ;  /* 0x0000000237027210 */ /* 0x000fe20007b5e00a */
[----:B------:R-:W-:Y:S01]  /*38c40*/  IMAD.WIDE.U32 R46, R4, R86, RZ ;  /* 0x00000056042e7225 */ /* 0x000fe200078e00ff */
[----:B------:R-:W-:Y:S02]  /*38c50*/  IADD3 R19, P4, P6, R44, R20, R19 ;  /* 0x000000142c137210 */ /* 0x000fe40007e9e013 */
[----:B------:R-:W-:Y:S01]  /*38c60*/  IADD3.X R3, PT, PT, R51, R3, RZ, P2, P3 ;  /* 0x0000000333037210 */ /* 0x000fe200017e64ff */
[----:B------:R-:W-:Y:S01]  /*38c70*/  IMAD.WIDE.U32 R48, P1, R4, R87, R48 ;  /* 0x0000005704307225 */ /* 0x000fe20007820030 */
[----:B------:R-:W-:Y:S02]  /*38c80*/  ISETP.GT.U32.AND P0, PT, R46, R13, PT ;  /* 0x0000000d2e00720c */ /* 0x000fe40003f04070 */
[----:B------:R-:W-:Y:S01]  /*38c90*/  IADD3 R13, P2, PT, R24, R25, RZ ;  /* 0x00000019180d7210 */ /* 0x000fe20007f5e0ff */
[----:B------:R-:W-:Y:S01]  /*38ca0*/  IMAD.MOV.U32 R46, RZ, RZ, R49 ;  /* 0x000000ffff2e7224 */ /* 0x000fe200078e0031 */
[----:B------:R-:W-:Y:S01]  /*38cb0*/  IADD3 R17, P3, PT, R47, R48, RZ ;  /* 0x000000302f117210 */ /* 0x000fe20007f7e0ff */
[----:B------:R-:W-:Y:S01]  /*38cc0*/  IMAD.X R47, RZ, RZ, RZ, P1 ;  /* 0x000000ffff2f7224 */ /* 0x000fe200008e06ff */
[----:B------:R-:W-:Y:S01]  /*38cd0*/  LOP3.LUT R10, RZ, R50, RZ, 0x33, !PT ;  /* 0x00000032ff0a7212 */ /* 0x000fe200078e33ff */
[----:B------:R-:W-:Y:S01]  /*38ce0*/  IMAD.X R48, R53, 0x1, R16, P2 ;  /* 0x0000000135307824 */ /* 0x000fe200010e0610 */
[----:B------:R-:W-:Y:S01]  /*38cf0*/  ISETP.GE.U32.AND P1, PT, R13, R24, PT ;  /* 0x000000180d00720c */ /* 0x000fe20003f26070 */
[----:B------:R-:W-:Y:S01]  /*38d00*/  IMAD.WIDE.U32 R24, R9, R88, RZ ;  /* 0x0000005809187225 */ /* 0x000fe200078e00ff */
[----:B------:R-:W-:-:S02]  /*38d10*/  IADD3.X R43, PT, PT, R43, R21, RZ, P4, P6 ;  /* 0x000000152b2b7210 */ /* 0x000fc400027ec4ff */
[----:B------:R-:W-:Y:S01]  /*38d20*/  ISETP.GT.U32.AND.EX P0, PT, R17, R10, PT, P0 ;  /* 0x0000000a1100720c */ /* 0x000fe20003f04100 */
[----:B------:R-:W-:Y:S01]  /*38d30*/  IMAD.WIDE.U32 R20, R12, R92, RZ ;  /* 0x0000005c0c147225 */ /* 0x000fe200078e00ff */
[----:B------:R-:W-:Y:S02]  /*38d40*/  IADD3 R49, P4, PT, R19, R13, RZ ;  /* 0x0000000d13317210 */ /* 0x000fe40007f9e0ff */
[----:B------:R-:W-:Y:S01]  /*38d50*/  SEL R13, RZ, 0x1, !P0 ;  /* 0x00000001ff0d7807 */ /* 0x000fe20004000000 */
[----:B------:R-:W-:Y:S01]  /*38d60*/  IMAD.WIDE.U32 R44, R4, R88, RZ ;  /* 0x00000058042c7225 */ /* 0x000fe200078e00ff */
[----:B------:R-:W-:-:S03]  /*38d70*/  ISETP.GE.U32.AND.EX P1, PT, R48, R53, PT, P1 ;  /* 0x000000353000720c */ /* 0x000fc60003f26110 */
[----:B------:R-:W-:-:S04]  /*38d80*/  IMAD.WIDE.U32.X R46, R9, R87, R46, P3 ;  /* 0x00000057092e7225 */ /* 0x000fc800018e042e */
[----:B------:R-:W-:-:S04]  /*38d90*/  IMAD.WIDE.U32 R16, P2, R4, R89, R24 ;  /* 0x0000005904107225 */ /* 0x000fc80007840018 */
[----:B------:R-:W-:Y:S01]  /*38da0*/  IMAD.WIDE.U32 R24, P0, R18, R93, R20 ;  /* 0x0000005d12187225 */ /* 0x000fe20007800014 */
[----:B------:R-:W-:-:S03]  /*38db0*/  IADD3 R57, P3, PT, R45, R16, RZ ;  /* 0x000000102d397210 */ /* 0x000fc60007f7e0ff */
[----:B------:R-:W-:Y:S01]  /*38dc0*/  IMAD.X R50, R43, 0x1, R48, P4 ;  /* 0x000000012b327824 */ /* 0x000fe200020e0630 */
[----:B------:R-:W-:Y:S01]  /*38dd0*/  IADD3 R10, P4, P6, R44, R46, R13 ;  /* 0x0000002e2c0a7210 */ /* 0x000fe20007e9e00d */
[----:B------:R-:W-:Y:S01]  /*38de0*/  IMAD.X R45, RZ, RZ, RZ, P0 ;  /* 0x000000ffff2d7224 */ /* 0x000fe200000e06ff */
[----:B------:R-:W-:Y:S01]  /*38df0*/  SEL R13, RZ, 0x1, P1 ;  /* 0x00000001ff0d7807 */ /* 0x000fe20000800000 */
[----:B------:R-:W-:Y:S01]  /*38e00*/  IMAD.WIDE.U32 R20, R18, R92, RZ ;  /* 0x0000005c12147225 */ /* 0x000fe200078e00ff */
[----:B------:R-:W-:Y:S02]  /*38e10*/  ISETP.GE.U32.AND P0, PT, R49, R19, PT ;  /* 0x000000133100720c */ /* 0x000fe40003f06070 */
[----:B------:R-:W-:Y:S01]  /*38e20*/  IADD3.X R46, PT, PT, R57, R47, RZ, P4, P6 ;  /* 0x0000002f392e7210 */ /* 0x000fe200027ec4ff */
[----:B------:R-:W-:Y:S01]  /*38e30*/  IMAD.WIDE.U32.X R18, R12, R91, R14, P5 ;  /* 0x0000005b0c127225 */ /* 0x000fe200028e040e */
[----:B------:R-:W-:Y:S02]  /*38e40*/  IADD3 R16, P5, PT, R13, R22, RZ ;  /* 0x000000160d107210 */ /* 0x000fe40007fbe0ff */
[----:B------:R-:W-:Y:S01]  /*38e50*/  ISETP.GE.U32.AND.EX P0, PT, R50, R43, PT, P0 ;  /* 0x0000002b3200720c */ /* 0x000fe20003f06100 */
[----:B------:R-:W-:Y:S01]  /*38e60*/  IMAD.MOV.U32 R44, RZ, RZ, R25 ;  /* 0x000000ffff2c7224 */ /* 0x000fe200078e0019 */
[----:B------:R-:W-:Y:S01]  /*38e70*/  ISETP.GE.U32.AND P1, PT, R2, R55, PT ;  /* 0x000000370200720c */ /* 0x000fe20003f26070 */
[----:B------:R-:W-:Y:S01]  /*38e80*/  IMAD.X R43, RZ, RZ, R23, P5 ;  /* 0x000000ffff2b7224 */ /* 0x000fe200028e0617 */
[----:B------:R-:W-:-:S02]  /*38e90*/  ISETP.NE.U32.AND P5, PT, R16, RZ, PT ;  /* 0x000000ff1000720c */ /* 0x000fc40003fa5070 */
[----:B------:R-:W-:Y:S02]  /*38ea0*/  IADD3 R49, P6, PT, R10, R49, RZ ;  /* 0x000000310a317210 */ /* 0x000fe40007fde0ff */
[----:B------:R-:W-:Y:S02]  /*38eb0*/  ISETP.NE.AND.EX P5, PT, R43, RZ, PT, P5 ;  /* 0x000000ff2b00720c */ /* 0x000fe40003fa5350 */
[----:B------:R-:W-:Y:S01]  /*38ec0*/  ISETP.GE.U32.AND.EX P1, PT, R3, R51, PT, P1 ;  /* 0x000000330300720c */ /* 0x000fe20003f26110 */
[----:B------:R-:W-:Y:S01]  /*38ed0*/  IMAD.X R51, R46, 0x1, R50, P6 ;  /* 0x000000012e337824 */ /* 0x000fe200030e0632 */
[----:B------:R-:W-:Y:S02]  /*38ee0*/  SEL R13, RZ, 0x1, P0 ;  /* 0x00000001ff0d7807 */ /* 0x000fe40000000000 */
[----:B------:R-:W-:Y:S01]  /*38ef0*/  SEL R23, RZ, 0x1, P1 ;  /* 0x00000001ff177807 */ /* 0x000fe20000800000 */
[----:B------:R-:W-:Y:S01]  /*38f00*/  IMAD R14, R51, R84, RZ ;  /* 0x00000054330e7224 */ /* 0x000fe200078e02ff */
[----:B------:R-:W-:Y:S01]  /*38f10*/  IADD3 R47, P4, PT, R21, R24, RZ ;  /* 0x00000018152f7210 */ /* 0x000fe20007f9e0ff */
[----:B------:R-:W-:Y:S01]  /*38f20*/  IMAD.X R21, RZ, RZ, RZ, P2 ;  /* 0x000000ffff157224 */ /* 0x000fe200010e06ff */
[C---:B------:R-:W-:Y:S01]  /*38f30*/  ISETP.GE.U32.AND P0, PT, R49.reuse, R10, PT ;  /* 0x0000000a3100720c */ /* 0x040fe20003f06070 */
[----:B------:R-:W-:Y:S01]  /*38f40*/  IMAD R25, R49, R85, R14 ;  /* 0x0000005531197224 */ /* 0x000fe200078e020e */
[----:B------:R-:W-:Y:S01]  /*38f50*/  IADD3 R10, P2, PT, R23, R108, RZ ;  /* 0x0000006c170a7210 */ /* 0x000fe20007f5e0ff */
[----:B------:R-:W-:Y:S01]  /*38f60*/  IMAD.WIDE.U32 R84, R49, R84, RZ ;  /* 0x0000005431547225 */ /* 0x000fe200078e00ff */
[----:B------:R-:W-:-:S03]  /*38f70*/  IADD3 R22, P6, P1, R20, R18, R13 ;  /* 0x0000001214167210 */ /* 0x000fc600079de00d */
[----:B------:R-:W-:Y:S01]  /*38f80*/  IMAD.WIDE.U32.X R14, R12, R93, R44, P4 ;  /* 0x0000005d0c0e7225 */ /* 0x000fe200020e042c */
[----:B------:R-:W-:-:S03]  /*38f90*/  IADD3.X R13, PT, PT, R47, R19, RZ, P6, P1 ;  /* 0x000000132f0d7210 */ /* 0x000fc600037e24ff */
        /* <DEDUP_REMOVED lines=27> */
.L_x_520:
[----:B------:R-:W-:Y:S05]  /*39150*/  BSYNC.RECONVERGENT B1 ;  /* 0x0000000000017941 */ /* 0x000fea0003800200 */
.L_x_519:
[----:B------:R-:W-:Y:S01]  /*39160*/  IMAD.WIDE.U32 R18, R12, R86, RZ ;  /* 0x000000560c127225 */ /* 0x000fe200078e00ff */
[----:B------:R-:W-:Y:S01]  /*39170*/  IADD3 R43, P6, PT, R11, R22, RZ ;  /* 0x000000160b2b7210 */ /* 0x000fe20007fde0ff */
[----:B------:R-:W-:Y:S01]  /*39180*/  BSSY.RECONVERGENT B1, `(.L_x_521) ;  /* 0x000003d000017945 */ /* 0x000fe20003800200 */
[----:B------:R-:W-:Y:S01]  /*39190*/  ISETP.GE.U32.AND.EX P2, PT, R51, R46, PT, P0 ;  /* 0x0000002e3300720c */ /* 0x000fe20003f46100 */
[----:B------:R-:W-:Y:S01]  /*391a0*/  IMAD.WIDE.U32 R16, R9, R90, RZ ;  /* 0x0000005a09107225 */ /* 0x000fe200078e00ff */
[----:B------:R-:W-:Y:S02]  /*391b0*/  ISETP.GE.U32.AND P0, PT, R43, R22, PT ;  /* 0x000000162b00720c */ /* 0x000fe40003f06070 */
[----:B------:R-:W-:Y:S01]  /*391c0*/  LOP3.LUT R5, RZ, R49, RZ, 0x33, !PT ;  /* 0x00000031ff057212 */ /* 0x000fe200078e33ff */
        /* <DEDUP_REMOVED lines=14> */
[-C--:B------:R-:W-:Y:S01]  /*392b0*/  IMAD.WIDE.U32 R24, R12, R88.reuse, RZ ;  /* 0x000000580c187225 */ /* 0x080fe200078e00ff */
        /* <DEDUP_REMOVED lines=8> */
[----:B------:R-:W-:Y:S01]  /*39340*/  IMAD.WIDE.U32 R24, P3, R84, R89, R24 ;  /* 0x0000005954187225 */ /* 0x000fe20007860018 */
[----:B------:R-:W-:-:S03]  /*39350*/  IADD3 R20, P1, P6, R20, R18, R5 ;  /* 0x0000001214147210 */ /* 0x000fc60007e3e005 */
[----:B------:R-:W-:Y:S01]  /*39360*/  IMAD.X R22, RZ, RZ, R15, P0 ;  /* 0x000000ffff167224 */ /* 0x000fe200000e060f */
[----:B------:R-:W-:Y:S01]  /*39370*/  IADD3 R17, P4, PT, R21, R24, RZ ;  /* 0x0000001815117210 */ /* 0x000fe20007f9e0ff */
[----:B------:R-:W-:Y:S02]  /*39380*/  IMAD.X R15, RZ, RZ, RZ, P5 ;  /* 0x000000ffff0f7224 */ /* 0x000fe400028e06ff */
[----:B------:R-:W-:Y:S01]  /*39390*/  IMAD.MOV.U32 R14, RZ, RZ, R23 ;  /* 0x000000ffff0e7224 */ /* 0x000fe200078e0017 */
[----:B------:R-:W-:Y:S01]  /*393a0*/  IADD3.X R11, PT, PT, R17, R19, RZ, P1, P6 ;  /* 0x00000013110b7210 */ /* 0x000fe20000fec4ff */
[----:B------:R-:W-:Y:S01]  /*393b0*/  IMAD.WIDE.U32 R16, R9, R92, RZ ;  /* 0x0000005c09107225 */ /* 0x000fe200078e00ff */
[----:B------:R-:W-:Y:S02]  /*393c0*/  ISETP.NE.U32.AND P1, PT, R45, RZ, PT ;  /* 0x000000ff2d00720c */ /* 0x000fe40003f25070 */
[----:B------:R-:W-:Y:S01]  /*393d0*/  IADD3 R43, P6, PT, R8, R43, RZ ;  /* 0x0000002b082b7210 */ /* 0x000fe20007fde0ff */
[----:B------:R-:W-:Y:S01]  /*393e0*/  IMAD.X R21, RZ, RZ, RZ, P3 ;  /* 0x000000ffff157224 */ /* 0x000fe200018e06ff */
        /* <DEDUP_REMOVED lines=22> */
.L_x_522:
[----:B------:R-:W-:Y:S05]  /*39550*/  BSYNC.RECONVERGENT B1 ;  /* 0x0000000000017941 */ /* 0x000fea0003800200 */
.L_x_521:
        /* <DEDUP_REMOVED lines=24> */
[----:B------:R-:W-:Y:S01]  /*396e0*/  IMAD.X R7, RZ, RZ, RZ, P5 ;  /* 0x000000ffff077224 */ /* 0x000fe200028e06ff */
[----:B------:R-:W-:Y:S01]  /*396f0*/  IADD3 R19, P5, PT, R14, R13, RZ ;  /* 0x0000000d0e137210 */ /* 0x000fe20007fbe0ff */
[----:B------:R-:W-:Y:S01]  /*39700*/  IMAD.WIDE.U32 R8, R12, R92, RZ ;  /* 0x0000005c0c087225 */ /* 0x000fe200078e00ff */
[----:B------:R-:W-:Y:S02]  /*39710*/  IADD3.X R13, PT, PT, R17, R15, RZ, P1, P2 ;  /* 0x0000000f110d7210 */ /* 0x000fe40000fe44ff */
[----:B------:R-:W-:Y:S01]  /*39720*/  IADD3 R17, P0, PT, R11, R4, RZ ;  /* 0x000000040b117210 */ /* 0x000fe20007f1e0ff */
[----:B------:R-:W-:Y:S01]  /*39730*/  IMAD.MOV.U32 R6, RZ, RZ, R21 ;  /* 0x000000ffff067224 */ /* 0x000fe200078e0015 */
[----:B------:R-:W-:Y:S01]  /*39740*/  ISETP.GE.U32.AND P2, PT, R23, R86, PT ;  /* 0x000000561700720c */ /* 0x000fe20003f46070 */
[----:B------:R-:W-:Y:S01]  /*39750*/  IMAD.WIDE.U32 R8, P3, R84, R93, R8 ;  /* 0x0000005d54087225 */ /* 0x000fe20007860008 */
[----:B------:R-:W-:-:S02]  /*39760*/  ISETP.GE.U32.AND P1, PT, R19, R14, PT ;  /* 0x0000000e1300720c */ /* 0x000fc40003f26070 */
        /* <DEDUP_REMOVED lines=18> */
[----:B------:R-:W-:Y:S01]  /*39890*/  ISETP.GE.U32.AND.EX P1, PT, R18, RZ, PT, P2 ;  /* 0x000000ff1200720c */ /* 0x000fe20003f26120 */
[----:B------:R-:W-:Y:S01]  /*398a0*/  IMAD.WIDE.U32.X R12, R12, R93, R14, P3 ;  /* 0x0000005d0c0c7225 */ /* 0x000fe200018e040e */
        /* <DEDUP_REMOVED lines=55> */
.L_x_407:
[----:B------:R-:W-:Y:S05]  /*39c20*/  BSYNC.RECONVERGENT B0 ;  /* 0x0000000000007941 */ /* 0x000fea0003800200 */
.L_x_406:
        /* <DEDUP_REMOVED lines=45> */
[----:B------:R-:W-:-:S04]  /*39f00*/  IMAD.WIDE.U32 R54, P3, R76, R75, R54 ;  /* 0x0000004b4c367225 */ /* 0x000fc80007860036 */
[----:B------:R-:W-:Y:S01]  /*39f10*/  IMAD.WIDE.U32.X R52, R75, R75, R52, P4 ;  /* 0x0000004b4b347225 */ /* 0x000fe200020e0434 */
[----:B------:R-:W-:Y:S02]  /*39f20*/  IADD3 R23, P4, PT, R23, R54, RZ ;  /* 0x0000003617177210 */ /* 0x000fe40007f9e0ff */
[----:B------:R-:W-:Y:S01]  /*39f30*/  @P6 LOP3.LUT R26, R26, 0x2, RZ, 0xfc, !PT ;  /* 0x000000021a1a6812 */ /* 0x000fe200078efcff */
[----:B------:R-:W-:Y:S01]  /*39f40*/  IMAD.X R19, RZ, RZ, RZ, P0 ;  /* 0x000000ffff137224 */ /* 0x000fe200000e06ff */
[----:B------:R-:W-:Y:S01]  /*39f50*/  ISETP.GE.U32.AND P0, PT, R16, R12, PT ;  /* 0x0000000c1000720c */ /* 0x000fe20003f06070 */
[----:B------:R-:W-:Y:S01]  /*39f60*/  IMAD.WIDE.U32 R20, R69, R68, RZ ;  /* 0x0000004445147225 */ /* 0x000fe200078e00ff */
[----:B------:R-:W-:Y:S02]  /*39f70*/  IADD3 R43, P5, P6, R22, R18, R52 ;  /* 0x00000012162b7210 */ /* 0x000fe40007ebe034 */
[----:B------:R-:W-:Y:S01]  /*39f80*/  ISETP.GE.U32.AND.EX P0, PT, R7, R2, PT, P0 ;  /* 0x000000020700720c */ /* 0x000fe20003f06100 */
[----:B------:R-:W-:Y:S01]  /*39f90*/  IMAD.MOV.U32 R18, RZ, RZ, R9 ;  /* 0x000000ffff127224 */ /* 0x000fe200078e0009 */
[----:B------:R-:W-:Y:S01]  /*39fa0*/  IADD3.X R52, PT, PT, R23, R13, R53, P5, P6 ;  /* 0x0000000d17347210 */ /* 0x000fe20002fec435 */
[----:B------:R-:W-:Y:S01]  /*39fb0*/  IMAD.WIDE.U32 R12, R68, R68, RZ ;  /* 0x00000044440c7225 */ /* 0x000fe200078e00ff */
[----:B------:R-:W-:-:S02]  /*39fc0*/  SEL R17, RZ, 0x1, P0 ;  /* 0x00000001ff117807 */ /* 0x000fc40000000000 */
[----:B------:R-:W-:Y:S01]  /*39fd0*/  LOP3.LUT P5, RZ, R26, 0x1, RZ, 0xc0, !PT ;  /* 0x000000011aff7812 */ /* 0x000fe200078ac0ff */
[----:B------:R-:W-:Y:S01]  /*39fe0*/  IMAD.WIDE.U32 R20, P0, R68, R69, R20 ;  /* 0x0000004544147225 */ /* 0x000fe20007800014 */
[C---:B------:R-:W-:Y:S02]  /*39ff0*/  LOP3.LUT P6, RZ, R26.reuse, 0x2, RZ, 0xc0, !PT ;  /* 0x000000021aff7812 */ /* 0x040fe400078cc0ff */
[----:B------:R-:W-:Y:S01]  /*3a000*/  LOP3.LUT R26, R26, 0xfffffff7, RZ, 0xc0, !PT ;  /* 0xfffffff71a1a7812 */ /* 0x000fe200078ec0ff */
[----:B------:R-:W-:Y:S01]  /*3a010*/  IMAD.WIDE.U32.X R8, R69, R67, R18, P2 ;  /* 0x0000004345087225 */ /* 0x000fe200010e0412 */
[----:B------:R-:W-:Y:S02]  /*3a020*/  IADD3 R57, P2, PT, R13, R20, RZ ;  /* 0x000000140d397210 */ /* 0x000fe40007f5e0ff */
[----:B------:R-:W-:Y:S01]  /*3a030*/  LOP3.LUT R26, R26, 0xffffffef, RZ, 0xc0, !PT ;  /* 0xffffffef1a1a7812 */ /* 0x000fe200078ec0ff */
[----:B------:R-:W-:-:S04]  /*3a040*/  IMAD.WIDE.U32 R18, R77, R76, RZ ;  /* 0x0000004c4d127225 */ /* 0x000fc800078e00ff */
[----:B------:R-:W-:Y:S01]  /*3a050*/  IMAD.WIDE.U32 R98, R74, R78, RZ ;  /* 0x0000004e4a627225 */ /* 0x000fe200078e00ff */
[----:B------:R-:W-:-:S05]  /*3a060*/  @P0 LOP3.LUT R26, R26, 0x10, RZ, 0xfc, !PT ;  /* 0x000000101a1a0812 */ /* 0x000fca00078efcff */
[----:B------:R-:W-:Y:S02]  /*3a070*/  @P2 LOP3.LUT R26, R26, 0x8, RZ, 0xfc, !PT ;  /* 0x000000081a1a2812 */ /* 0x000fe400078efcff */
[----:B------:R-:W-:Y:S01]  /*3a080*/  IADD3 R17, P0, P2, R12, R8, R17 ;  /* 0x000000080c117210 */ /* 0x000fe20007a1e011 */
[----:B------:R-:W-:Y:S02]  /*3a090*/  IMAD.MOV.U32 R8, RZ, RZ, R55 ;  /* 0x000000ffff087224 */ /* 0x000fe400078e0037 */
[C---:B------:R-:W-:Y:S01]  /*3a0a0*/  IMAD.WIDE.U32 R12, R76.reuse, R76, RZ ;  /* 0x0000004c4c0c7225 */ /* 0x040fe200078e00ff */
        /* <DEDUP_REMOVED lines=21> */
[----:B------:R-:W-:Y:S01]  /*3a200*/  IMAD.WIDE.U32 R4, R69, R70, RZ ;  /* 0x0000004645047225 */ /* 0x000fe200078e00ff */
[C---:B------:R-:W-:Y:S02]  /*3a210*/  LOP3.LUT P4, RZ, R26.reuse, 0x4, RZ, 0xc0, !PT ;  /* 0x000000041aff7812 */ /* 0x040fe4000788c0ff */
[----:B------:R-:W-:-:S03]  /*3a220*/  LOP3.LUT R26, R26, 0xfffffffd, RZ, 0xc0, !PT ;  /* 0xfffffffd1a1a7812 */ /* 0x000fc600078ec0ff */
[----:B------:R-:W-:Y:S02]  /*3a230*/  IMAD.X R3, RZ, RZ, RZ, P4 ;  /* 0x000000ffff037224 */ /* 0x000fe400020e06ff */
        /* <DEDUP_REMOVED lines=33> */
[----:B------:R-:W-:Y:S01]  /*3a450*/  IMAD.WIDE.U32 R22, R67, R72, RZ ;  /* 0x0000004843167225 */ /* 0x000fe200078e00ff */
[----:B------:R-:W-:-:S03]  /*3a460*/  IADD3 R53, P3, PT, R21, R2, RZ ;  /* 0x0000000215357210 */ /* 0x000fc60007f7e0ff */
[----:B------:R-:W-:Y:S01]  /*3a470*/  IMAD.MOV.U32 R18, RZ, RZ, R9 ;  /* 0x000000ffff127224 */ /* 0x000fe200078e0009 */
[----:B------:R-:W-:Y:S01]  /*3a480*/  IADD3.X R53, PT, PT, R53, R19, RZ, P2, P6 ;  /* 0x0000001335357210 */ /* 0x000fe200017ec4ff */
[----:B------:R-:W-:Y:S01]  /*3a490*/  IMAD.WIDE.U32 R8, P2, R73, R66, R22 ;  /* 0x0000004249087225 */ /* 0x000fe20007840016 */
[C---:B------:R-:W-:Y:S02]  /*3a4a0*/  LOP3.LUT P6, RZ, R26.reuse, 0x2, RZ, 0xc0, !PT ;  /* 0x000000021aff7812 */ /* 0x040fe400078cc0ff */
[----:B------:R-:W-:Y:S01]  /*3a4b0*/  LOP3.LUT R26, R26, 0xfffffbff, RZ, 0xc0, !PT ;  /* 0xfffffbff1a1a7812 */ /* 0x000fe200078ec0ff */
[----:B------:R-:W-:Y:S02]  /*3a4c0*/  IMAD.X R19, RZ, RZ, RZ, P1 ;  /* 0x000000ffff137224 */ /* 0x000fe400008e06ff */
[----:B------:R-:W-:-:S04]  /*3a4d0*/  IMAD.WIDE.U32 R20, R66, R72, RZ ;  /* 0x0000004842147225 */ /* 0x000fc800078e00ff */
[----:B------:R-:W-:Y:S01]  /*3a4e0*/  IMAD.WIDE.U32.X R18, R71, R67, R18, P5 ;  /* 0x0000004347127225 */ /* 0x000fe200028e0412 */
[----:B------:R-:W-:Y:S02]  /*3a4f0*/  IADD3 R8, P5, PT, R21, R8, RZ ;  /* 0x0000000815087210 */ /* 0x000fe40007fbe0ff */
[----:B------:R-:W-:Y:S02]  /*3a500*/  @P2 LOP3.LUT R26, R26, 0x400, RZ, 0xfc, !PT ;  /* 0x000004001a1a2812 */ /* 0x000fe400078efcff */
[----:B------:R-:W-:Y:S02]  /*3a510*/  IADD3 R2, P1, P2, R17, R20, R18 ;  /* 0x0000001411027210 */ /* 0x000fe40007a3e012 */
[----:B------:R-:W-:Y:S02]  /*3a520*/  LOP3.LUT R26, R26, 0xfffffdff, RZ, 0xc0, !PT ;  /* 0xfffffdff1a1a7812 */ /* 0x000fe400078ec0ff */
        /* <DEDUP_REMOVED lines=74> */
[----:B------:R-:W-:Y:S02]  /*3a9d0*/  ISETP.GE.U32.AND P3, PT, R111, R12, PT ;  /* 0x0000000c6f00720c */ /* 0x000fe40003f66070 */
[C---:B------:R-:W-:Y:S01]  /*3a9e0*/  LOP3.LUT P6, RZ, R26.reuse, 0x1, RZ, 0xc0, !PT ;  /* 0x000000011aff7812 */ /* 0x040fe200078cc0ff */
[-C--:B------:R-:W-:Y:S01]  /*3a9f0*/  IMAD.WIDE.U32 R12, R77, R80.reuse, RZ ;  /* 0x000000504d0c7225 */ /* 0x080fe200078e00ff */
[----:B------:R-:W-:Y:S02]  /*3aa00*/  ISETP.GE.U32.AND.EX P3, PT, R109, R53, PT, P3 ;  /* 0x000000356d00720c */ /* 0x000fe40003f66130 */
[----:B------:R-:W-:Y:S01]  /*3aa10*/  LOP3.LUT R26, R26, 0xfffffffb, RZ, 0xc0, !PT ;  /* 0xfffffffb1a1a7812 */ /* 0x000fe200078ec0ff */
[----:B------:R-:W-:Y:S01]  /*3aa20*/  IMAD.WIDE.U32 R84, R76, R80, RZ ;  /* 0x000000504c547225 */ /* 0x000fe200078e00ff */
[----:B------:R-:W-:-:S03]  /*3aa30*/  SEL R3, RZ, 0x1, P3 ;  /* 0x00000001ff037807 */ /* 0x000fc60001800000 */
[----:B------:R-:W-:-:S04]  /*3aa40*/  IMAD.WIDE.U32 R12, P4, R81, R76, R12 ;  /* 0x0000004c510c7225 */ /* 0x000fc8000788000c */
[----:B------:R-:W-:Y:S01]  /*3aa50*/  IMAD.MOV.U32 R102, RZ, RZ, R13 ;  /* 0x000000ffff667224 */ /* 0x000fe200078e000d */
        /* <DEDUP_REMOVED lines=16> */
[----:B------:R-:W-:Y:S01]  /*3ab60*/  ISETP.GE.U32.AND.EX P2, PT, R99, R89, PT, P2 ;  /* 0x000000596300720c */ /* 0x000fe20003f46120 */
[----:B------:R-:W-:-:S03]  /*3ab70*/  IMAD.MOV.U32 R88, RZ, RZ, R85 ;  /* 0x000000ffff587224 */ /* 0x000fc600078e0055 */
        /* <DEDUP_REMOVED lines=13> */
[----:B------:R-:W-:Y:S02]  /*3ac50*/  ISETP.GE.U32.AND.EX P0, PT, R109, R18, PT, P0 ;  /* 0x000000126d00720c */ /* 0x000fe40003f06100 */
[----:B------:R-:W-:Y:S02]  /*3ac60*/  P2R R90, PR, RZ, 0x10 ;  /* 0x00000010ff5a7803 */ /* 0x000fe40000000000 */
[----:B------:R-:W-:Y:S02]  /*3ac70*/  SEL R53, RZ, 0x1, P0 ;  /* 0x00000001ff357807 */ /* 0x000fe40000000000 */
[----:B------:R-:W-:-:S02]  /*3ac80*/  LOP3.LUT P4, RZ, R26, 0x40, RZ, 0xc0, !PT ;  /* 0x000000401aff7812 */ /* 0x000fc4000788c0ff */
        /* <DEDUP_REMOVED lines=49> */
[----:B------:R-:W-:-:S03]  /*3afa0*/  IMAD.WIDE.U32.X R86, R73, R67, R86, P6 ;  /* 0x0000004349567225 */ /* 0x000fc600030e0456 */
[----:B------:R-:W-:-:S05]  /*3afb0*/  IADD3 R97, P3, PT, R4, R86, RZ ;  /* 0x0000005604617210 */ /* 0x000fca0007f7e0ff */
[----:B------:R-:W-:Y:S02]  /*3afc0*/  IMAD.X R101, R14, 0x1, R87, P3 ;  /* 0x000000010e657824 */ /* 0x000fe400018e0657 */
[----:B------:R-:W-:Y:S01]  /*3afd0*/  IMAD.WIDE.U32.X R86, R71, R71, R88, P2 ;  /* 0x0000004747567225 */ /* 0x000fe200010e0458 */
[----:B------:R-:W-:-:S03]  /*3afe0*/  IADD3 R94, P2, PT, R8, R97, RZ ;  /* 0x00000061085e7210 */ /* 0x000fc60007f5e0ff */
[----:B------:R-:W-:Y:S02]  /*3aff0*/  IMAD.MOV.U32 R88, RZ, RZ, R57 ;  /* 0x000000ffff587224 */ /* 0x000fe400078e0039 */
        /* <DEDUP_REMOVED lines=12> */
[----:B------:R-:W-:Y:S02]  /*3b0c0*/  LOP3.LUT P6, RZ, R26, 0x20, RZ, 0xc0, !PT ;  /* 0x000000201aff7812 */ /* 0x000fe400078cc0ff */
[----:B------:R-:W-:Y:S02]  /*3b0d0*/  ISETP.NE.AND P4, PT, R90, RZ, PT ;  /* 0x000000ff5a00720c */ /* 0x000fe40003f85270 */
[C---:B------:R-:W-:Y:S01]  /*3b0e0*/  LOP3.LUT P5, RZ, R26.reuse, 0x1, RZ, 0xc0, !PT ;  /* 0x000000011aff7812 */ /* 0x040fe200078ac0ff */
[----:B------:R-:W-:Y:S01]  /*3b0f0*/  IMAD.WIDE.U32.X R84, R81, R75, R84, P6 ;  /* 0x0000004b51547225 */ /* 0x000fe200030e0454 */
[C---:B------:R-:W-:Y:S02]  /*3b100*/  LOP3.LUT P6, RZ, R26.reuse, 0x2, RZ, 0xc0, !PT ;  /* 0x000000021aff7812 */ /* 0x040fe400078cc0ff */
        /* <DEDUP_REMOVED lines=29> */
[----:B------:R-:W-:-:S04]  /*3b2e0*/  IMAD.WIDE.U32 R20, P1, R72, R71, R20 ;  /* 0x0000004748147225 */ /* 0x000fc80007820014 */
[----:B------:R-:W-:Y:S01]  /*3b2f0*/  IMAD.X R13, RZ, RZ, RZ, P1 ;  /* 0x000000ffff0d7224 */ /* 0x000fe200008e06ff */
        /* <DEDUP_REMOVED lines=12> */
[----:B------:R-:W-:-:S03]  /*3b3c0*/  IMAD.WIDE.U32 R4, R73, R72, RZ ;  /* 0x0000004849047225 */ /* 0x000fc600078e00ff */
        /* <DEDUP_REMOVED lines=13> */
[----:B------:R-:W-:Y:S01]  /*3b4a0*/  IADD3 R104, P4, P5, R115, R102, R104 ;  /* 0x0000006673687210 */ /* 0x000fe20007d9e068 */
[----:B------:R-:W0:Y:S01]  /*3b4b0*/  LDC.64 R88, c[0x3][0x8] ;  /* 0x00c00200ff587b82 */ /* 0x000e220000000a00 */
[----:B------:R-:W-:Y:S01]  /*3b4c0*/  ISETP.GE.U32.AND.EX P0, PT, R53, R20, PT, P0 ;  /* 0x000000143500720c */ /* 0x000fe20003f06100 */
[C---:B------:R-:W-:Y:S01]  /*3b4d0*/  IMAD.WIDE.U32 R20, R72.reuse, R72, RZ ;  /* 0x0000004848147225 */ /* 0x040fe200078e00ff */
[----:B------:R-:W-:Y:S02]  /*3b4e0*/  IADD3.X R102, PT, PT, R113, R103, RZ, P4, P5 ;  /* 0x0000006771667210 */ /* 0x000fe400027ea4ff */
        /* <DEDUP_REMOVED lines=8> */
[----:B------:R-:W-:Y:S01]  /*3b570*/  @P5 LOP3.LUT R26, R26, 0x1, RZ, 0xfc, !PT ;  /* 0x000000011a1a5812 */ /* 0x000fe200078efcff */
[----:B------:R-:W-:Y:S01]  /*3b580*/  IMAD.WIDE.U32.X R12, R73, R71, R12, P3 ;  /* 0x00000047490c7225 */ /* 0x000fe200018e040c */
[----:B------:R-:W-:Y:S02]  /*3b590*/  ISETP.GE.U32.AND.EX P1, PT, R85, R86, PT, P1 ;  /* 0x000000565500720c */ /* 0x000fe40003f26110 */
[----:B------:R-:W1:Y:S02]  /*3b5a0*/  LDC.64 R84, c[0x3][0x40] ;  /* 0x00c01000ff547b82 */ /* 0x000e640000000a00 */
[----:B------:R-:W-:-:S04]  /*3b5b0*/  SEL R106, RZ, 0x1, P1 ;  /* 0x00000001ff6a7807 */ /* 0x000fc80000800000 */
[----:B------:R-:W-:Y:S02]  /*3b5c0*/  IADD3 R106, P1, P2, R101, R12, R106 ;  /* 0x0000000c656a7210 */ /* 0x000fe40007a3e06a */
[----:B------:R-:W2:Y:S02]  /*3b5d0*/  LDC.64 R86, c[0x3][RZ] ;  /* 0x00c00000ff567b82 */ /* 0x000ea40000000a00 */
[----:B------:R-:W-:Y:S01]  /*3b5e0*/  IADD3.X R107, PT, PT, R110, R13, RZ, P1, P2 ;  /* 0x0000000d6e6b7210 */ /* 0x000fe20000fe44ff */
[-C--:B-1----:R-:W-:Y:S02]  /*3b5f0*/  IMAD R4, R15, R84.reuse, RZ ;  /* 0x000000540f047224 */ /* 0x082fe400078e02ff */
[----:B------:R-:W-:-:S04]  /*3b600*/  IMAD.WIDE.U32 R8, R6, R84, RZ ;  /* 0x0000005406087225 */ /* 0x000fc800078e00ff */
[----:B------:R-:W-:-:S04]  /*3b610*/  IMAD R13, R6, R85, R4 ;  /* 0x00000055060d7224 */ /* 0x000fc800078e0204 */
[----:B------:R-:W-:Y:S01]  /*3b620*/  IMAD.IADD R4, R9, 0x1, R13 ;  /* 0x0000000109047824 */ /* 0x000fe200078e020d */
[----:B------:R-:W-:Y:S01]  /*3b630*/  LOP3.LUT R9, RZ, R6, RZ, 0x33, !PT ;  /* 0x00000006ff097212 */ /* 0x000fe200078e33ff */
[----:B--2---:R-:W-:Y:S01]  /*3b640*/  IMAD.WIDE.U32 R12, R8, R86, RZ ;  /* 0x00000056080c7225 */ /* 0x004fe200078e00ff */
[----:B------:R-:W-:-:S03]  /*3b650*/  LOP3.LUT R6, RZ, R15, RZ, 0x33, !PT ;  /* 0x0000000fff067212 */ /* 0x000fc600078e33ff */
[----:B------:R-:W-:-:S04]  /*3b660*/  IMAD.WIDE.U32 R20, R4, R86, RZ ;  /* 0x0000005604147225 */ /* 0x000fc800078e00ff */
[----:B0-----:R-:W-:-:S04]  /*3b670*/  IMAD.WIDE.U32 R14, R4, R88, RZ ;  /* 0x00000058040e7225 */ /* 0x001fc800078e00ff */
        /* <DEDUP_REMOVED lines=99> */
[----:B------:R-:W-:-:S03]  /*3bcb0*/  LOP3.LUT P6, RZ, R26, 0x10, RZ, 0xc0, !PT ;  /* 0x000000101aff7812 */ /* 0x000fc600078cc0ff */
[----:B------:R-:W-:Y:S02]  /*3bcc0*/  IMAD.X R13, RZ, RZ, RZ, P5 ;  /* 0x000000ffff0d7224 */ /* 0x000fe400028e06ff */
[----:B------:R-:W-:Y:S01]  /*3bcd0*/  IMAD.WIDE.U32.X R12, R73, R73, R12, P0 ;  /* 0x00000049490c7225 */ /* 0x000fe200000e040c */
[----:B------:R-:W-:-:S04]  /*3bce0*/  ISETP.GE.U32.AND P0, PT, R106, R101, PT ;  /* 0x000000656a00720c */ /* 0x000fc80003f06070 */
[----:B------:R-:W-:-:S04]  /*3bcf0*/  ISETP.GE.U32.AND.EX P0, PT, R107, R110, PT, P0 ;  /* 0x0000006e6b00720c */ /* 0x000fc80003f06100 */
[----:B------:R-:W-:-:S04]  /*3bd00*/  SEL R5, RZ, 0x1, P0 ;  /* 0x00000001ff057807 */ /* 0x000fc80000000000 */
[----:B------:R-:W-:Y:S01]  /*3bd10*/  IADD3 R110, P0, PT, R5, R12, RZ ;  /* 0x0000000c056e7210 */ /* 0x000fe20007f1e0ff */
[----:B------:R-:W-:-:S04]  /*3bd20*/  IMAD.WIDE.U32.X R4, R4, R93, R14, P4 ;  /* 0x0000005d04047225 */ /* 0x000fc800020e040e */
[----:B------:R-:W-:Y:S01]  /*3bd30*/  IMAD.X R112, RZ, RZ, R13, P0 ;  /* 0x000000ffff707224 */ /* 0x000fe200000e060d */
[----:B------:R-:W-:-:S04]  /*3bd40*/  ISETP.GE.U32.AND P0, PT, R100, R105, PT ;  /* 0x000000696400720c */ /* 0x000fc80003f06070 */
[----:B------:R-:W-:-:S04]  /*3bd50*/  ISETP.GE.U32.AND.EX P0, PT, R99, R8, PT, P0 ;  /* 0x000000086300720c */ /* 0x000fc80003f06100 */
[----:B------:R-:W-:-:S04]  /*3bd60*/  SEL R9, RZ, 0x1, P0 ;  /* 0x00000001ff097807 */ /* 0x000fc80000000000 */
[----:B------:R-:W-:Y:S01]  /*3bd70*/  IADD3 R13, P0, PT, R9, R4, RZ ;  /* 0x00000004090d7210 */ /* 0x000fe20007f1e0ff */
[----:B------:R-:W-:-:S04]  /*3bd80*/  IMAD.X R9, RZ, RZ, RZ, P6 ;  /* 0x000000ffff097224 */ /* 0x000fc800030e06ff */
        /* <DEDUP_REMOVED lines=28> */
.L_x_526:
[----:B------:R-:W-:Y:S05]  /*3bf50*/  BSYNC.RECONVERGENT B1 ;  /* 0x0000000000017941 */ /* 0x000fea0003800200 */
.L_x_525:
        /* <DEDUP_REMOVED lines=23> */
[----:B------:R-:W-:Y:S01]  /*3c0d0*/  IMAD.WIDE.U32 R6, R80, R78, RZ ;  /* 0x0000004e50067225 */ /* 0x000fe200078e00ff */
[----:B------:R-:W-:-:S02]  /*3c0e0*/  @P0 LOP3.LUT R26, R26, 0x1, RZ, 0xfc, !PT ;  /* 0x000000011a1a0812 */ /* 0x000fc400078efcff */
[----:B------:R-:W-:Y:S01]  /*3c0f0*/  SEL R21, RZ, 0x1, P3 ;  /* 0x00000001ff157807 */ /* 0x000fe20001800000 */
[----:B------:R-:W-:Y:S01]  /*3c100*/  IMAD.WIDE.U32.X R4, R81, R77, R4, P4 ;  /* 0x0000004d51047225 */ /* 0x000fe200020e0404 */
[----:B------:R-:W-:-:S03]  /*3c110*/  IADD3 R55, P0, PT, R7, R2, RZ ;  /* 0x0000000207377210 */ /* 0x000fc60007f1e0ff */
[----:B------:R-:W-:Y:S02]  /*3c120*/  IMAD.IADD R105, R11, 0x1, R105 ;  /* 0x000000010b697824 */ /* 0x000fe400078e0269 */
        /* <DEDUP_REMOVED lines=34> */
.L_x_528:
[----:B------:R-:W-:Y:S05]  /*3c350*/  BSYNC.RECONVERGENT B1 ;  /* 0x0000000000017941 */ /* 0x000fea0003800200 */
.L_x_527:
        /* <DEDUP_REMOVED lines=33> */
[----:B------:R-:W-:Y:S01]  /*3c570*/  IMAD.WIDE.U32 R20, R105, R90, RZ ;  /* 0x0000005a69147225 */ /* 0x000fe200078e00ff */
[----:B------:R-:W-:-:S03]  /*3c580*/  LOP3.LUT R26, R26, 0xfffffff7, RZ, 0xc0, !PT ;  /* 0xfffffff71a1a7812 */ /* 0x000fc600078ec0ff */
[----:B------:R-:W-:Y:S01]  /*3c590*/  IMAD.X R15, RZ, RZ, RZ, P1 ;  /* 0x000000ffff0f7224 */ /* 0x000fe200008e06ff */
[----:B------:R-:W-:Y:S01]  /*3c5a0*/  ISETP.GE.U32.AND P1, PT, R43, R18, PT ;  /* 0x000000122b00720c */ /* 0x000fe20003f26070 */
[----:B------:R-:W-:-:S03]  /*3c5b0*/  IMAD.WIDE.U32 R4, R8, R90, RZ ;  /* 0x0000005a08047225 */ /* 0x000fc600078e00ff */
[----:B------:R-:W-:Y:S01]  /*3c5c0*/  ISETP.GE.U32.AND.EX P1, PT, R52, R11, PT, P1 ;  /* 0x0000000b3400720c */ /* 0x000fe20003f26110 */
[----:B------:R-:W-:-:S03]  /*3c5d0*/  IMAD.WIDE.U32.X R6, R105, R89, R14, P2 ;  /* 0x0000005969067225 */ /* 0x000fc600010e040e */
        /* <DEDUP_REMOVED lines=8> */
[----:B------:R-:W-:Y:S02]  /*3c660*/  IADD3 R98, P1, PT, R11, R98, RZ ;  /* 0x000000620b627210 */ /* 0x000fe40007f3e0ff */
[----:B------:R-:W-:-:S03]  /*3c670*/  @P5 LOP3.LUT R26, R26, 0x4, RZ, 0xfc, !PT ;  /* 0x000000041a1a5812 */ /* 0x000fc600078efcff */
[----:B------:R-:W-:Y:S01]  /*3c680*/  IMAD.X R100, R9, 0x1, R24, P1 ;  /* 0x0000000109647824 */ /* 0x000fe200008e0618 */
[----:B------:R-:W-:Y:S02]  /*3c690*/  IADD3 R20, P1, PT, R17, R98, RZ ;  /* 0x0000006211147210 */ /* 0x000fe40007f3e0ff */
[----:B------:R-:W-:-:S03]  /*3c6a0*/  LOP3.LUT R26, R26, 0xfffffffd, RZ, 0xc0, !PT ;  /* 0xfffffffd1a1a7812 */ /* 0x000fc600078ec0ff */
        /* <DEDUP_REMOVED lines=13> */
[----:B------:R-:W-:Y:S01]  /*3c780*/  IMAD.WIDE.U32 R6, P4, R80, R81, R6 ;  /* 0x0000005150067225 */ /* 0x000fe20007880006 */
[----:B------:R-:W-:-:S03]  /*3c790*/  LOP3.LUT R26, R26, 0xffffffbf, RZ, 0xc0, !PT ;  /* 0xffffffbf1a1a7812 */ /* 0x000fc600078ec0ff */
        /* <DEDUP_REMOVED lines=11> */
[-C--:B------:R-:W-:Y:S01]  /*3c850*/  IMAD R4, R23, R84.reuse, RZ ;  /* 0x0000005417047224 */ /* 0x080fe200078e02ff */
[----:B------:R-:W-:Y:S02]  /*3c860*/  LOP3.LUT R23, RZ, R23, RZ, 0x33, !PT ;  /* 0x00000017ff177212 */ /* 0x000fe400078e33ff */
[----:B------:R-:W-:Y:S01]  /*3c870*/  IADD3.X R101, PT, PT, R101, R3, RZ, P0, P2 ;  /* 0x0000000365657210 */ /* 0x000fe200007e44ff */
[----:B------:R-:W-:Y:S01]  /*3c880*/  IMAD.WIDE.U32 R2, R22, R84, RZ ;  /* 0x0000005416027225 */ /* 0x000fe200078e00ff */
[----:B------:R-:W-:-:S03]  /*3c890*/  @P3 LOP3.LUT R26, R26, 0x20, RZ, 0xfc, !PT ;  /* 0x000000201a1a3812 */ /* 0x000fc600078efcff */
        /* <DEDUP_REMOVED lines=52> */
[----:B------:R-:W-:-:S04]  /*3cbe0*/  IMAD.WIDE.U32 R22, R105, R92, RZ ;  /* 0x0000005c69167225 */ /* 0x000fc800078e00ff */
        /* <DEDUP_REMOVED lines=15> */
[----:B------:R-:W-:Y:S01]  /*3cce0*/  IADD3 R118, P1, PT, R18, R111, RZ ;  /* 0x0000006f12767210 */ /* 0x000fe20007f3e0ff */
        /* <DEDUP_REMOVED lines=30> */
[----:B------:R-:W-:Y:S01]  /*3ced0*/  IADD3 R12, P0, PT, R25, R118, RZ ;  /* 0x00000076190c7210 */ /* 0x000fe20007f1e0ff */
[----:B------:R-:W-:Y:S01]  /*3cee0*/  IMAD.WIDE.U32 R20, R4, R90, RZ ;  /* 0x0000005a04147225 */ /* 0x000fe200078e00ff */
[----:B------:R-:W-:-:S03]  /*3cef0*/  LOP3.LUT P1, RZ, R26, 0x1, RZ, 0xc0, !PT ;  /* 0x000000011aff7812 */ /* 0x000fc6000782c0ff */
[C---:B------:R-:W-:Y:S01]  /*3cf00*/  IMAD.WIDE.U32.X R14, R55.reuse, R89, R16, P4 ;  /* 0x00000059370e7225 */ /* 0x040fe200020e0410 */
[----:B------:R-:W-:Y:S02]  /*3cf10*/  P2R R18, PR, RZ, 0x2 ;  /* 0x00000002ff127803 */ /* 0x000fe40000000000 */
[----:B------:R-:W-:Y:S01]  /*3cf20*/  LOP3.LUT P1, RZ, R26, 0x4, RZ, 0xc0, !PT ;  /* 0x000000041aff7812 */ /* 0x000fe2000782c0ff */
[----:B------:R-:W-:Y:S01]  /*3cf30*/  IMAD.X R119, R24, 0x1, R121, P0 ;  /* 0x0000000118777824 */ /* 0x000fe200000e0679 */
[----:B------:R-:W-:Y:S01]  /*3cf40*/  ISETP.GE.U32.AND P0, PT, R12, R25, PT ;  /* 0x000000190c00720c */ /* 0x000fe20003f06070 */
[----:B------:R-:W-:Y:S01]  /*3cf50*/  IMAD.WIDE.U32 R16, R55, R90, RZ ;  /* 0x0000005a37107225 */ /* 0x000fe200078e00ff */
[----:B------:R-:W-:Y:S02]  /*3cf60*/  P2R R122, PR, RZ, 0x2 ;  /* 0x00000002ff7a7803 */ /* 0x000fe40000000000 */
[----:B------:R-:W-:Y:S02]  /*3cf70*/  ISETP.GE.U32.AND.EX P0, PT, R119, R24, PT, P0 ;  /* 0x000000187700720c */ /* 0x000fe40003f06100 */
[----:B------:R-:W-:Y:S01]  /*3cf80*/  LOP3.LUT P1, RZ, R26, 0x40, RZ, 0xc0, !PT ;  /* 0x000000401aff7812 */ /* 0x000fe2000782c0ff */
[----:B------:R-:W-:Y:S01]  /*3cf90*/  IMAD.WIDE.U32 R16, P4, R4, R91, R16 ;  /* 0x0000005b04107225 */ /* 0x000fe20007880010 */
[----:B------:R-:W-:-:S02]  /*3cfa0*/  SEL R23, RZ, 0x1, P0 ;  /* 0x00000001ff177807 */ /* 0x000fc40000000000 */
[----:B------:R-:W-:Y:S02]  /*3cfb0*/  P2R R123, PR, RZ, 0x2 ;  /* 0x00000002ff7b7803 */ /* 0x000fe40000000000 */
[----:B------:R-:W-:Y:S02]  /*3cfc0*/  IADD3 R21, P0, PT, R21, R16, RZ ;  /* 0x0000001015157210 */ /* 0x000fe40007f1e0ff */
[----:B------:R-:W-:Y:S01]  /*3cfd0*/  IADD3 R16, P2, P3, R20, R14, R23 ;  /* 0x0000000e14107210 */ /* 0x000fe20007b5e017 */
[-C--:B------:R-:W-:Y:S01]  /*3cfe0*/  IMAD R14, R114, R84.reuse, RZ ;  /* 0x00000054720e7224 */ /* 0x080fe200078e02ff */
[----:B------:R-:W-:Y:S02]  /*3cff0*/  LOP3.LUT P1, RZ, R26, 0x8, RZ, 0xc0, !PT ;  /* 0x000000081aff7812 */ /* 0x000fe4000782c0ff */
        /* <DEDUP_REMOVED lines=35> */
[----:B------:R-:W-:Y:S02]  /*3d230*/  ISETP.NE.AND P1, PT, R123, RZ, PT ;  /* 0x000000ff7b00720c */ /* 0x000fe40003f25270 */
[C---:B------:R-:W-:Y:S02]  /*3d240*/  LOP3.LUT P5, RZ, R26.reuse, 0x20, RZ, 0xc0, !PT ;  /* 0x000000201aff7812 */ /* 0x040fe400078ac0ff */
[----:B------:R-:W-:Y:S01]  /*3d250*/  LOP3.LUT P6, RZ, R26, 0x10, RZ, 0xc0, !PT ;  /* 0x000000101aff7812 */ /* 0x000fe200078cc0ff */
[----:B------:R-:W-:Y:S01]  /*3d260*/  IMAD.X R19, RZ, RZ, RZ, P1 ;  /* 0x000000ffff137224 */ /* 0x000fe200008e06ff */
[----:B------:R-:W-:Y:S01]  /*3d270*/  ISETP.NE.AND P1, PT, R122, RZ, PT ;  /* 0x000000ff7a00720c */ /* 0x000fe20003f25270 */
[----:B------:R-:W-:-:S04]  /*3d280*/  IMAD.WIDE.U32 R122, R55, R92, RZ ;  /* 0x0000005c377a7225 */ /* 0x000fc800078e00ff */
[----:B------:R-:W-:Y:S01]  /*3d290*/  IMAD.WIDE.U32.X R22, R105, R93, R22, P1 ;  /* 0x0000005d69167225 */ /* 0x000fe200008e0416 */
[----:B------:R-:W-:-:S03]  /*3d2a0*/  ISETP.NE.AND P1, PT, R18, RZ, PT ;  /* 0x000000ff1200720c */ /* 0x000fc60003f25270 */
[----:B------:R-:W-:Y:S02]  /*3d2b0*/  IMAD.MOV.U32 R18, RZ, RZ, R7 ;  /* 0x000000ffff127224 */ /* 0x000fe400078e0007 */
[----:B------:R-:W-:Y:S02]  /*3d2c0*/  IMAD.X R25, RZ, RZ, RZ, P6 ;  /* 0x000000ffff197224 */ /* 0x000fe400030e06ff */
[----:B------:R-:W-:Y:S01]  /*3d2d0*/  IMAD.WIDE.U32.X R18, R81, R81, R18, P5 ;  /* 0x0000005151127225 */ /* 0x000fe200028e0412 */
[----:B------:R-:W-:-:S04]  /*3d2e0*/  ISETP.GE.U32.AND P5, PT, R116, R103, PT ;  /* 0x000000677400720c */ /* 0x000fc80003fa6070 */
[----:B------:R-:W-:-:S04]  /*3d2f0*/  ISETP.GE.U32.AND.EX P5, PT, R118, R101, PT, P5 ;  /* 0x000000657600720c */ /* 0x000fc80003fa6150 */
[----:B------:R-:W-:Y:S02]  /*3d300*/  SEL R11, RZ, 0x1, P5 ;  /* 0x00000001ff0b7807 */ /* 0x000fe40002800000 */
[----:B------:R-:W-:-:S04]  /*3d310*/  ISETP.GE.U32.AND P5, PT, R111, R98, PT ;  /* 0x000000626f00720c */ /* 0x000fc80003fa6070 */
[----:B------:R-:W-:Y:S01]  /*3d320*/  ISETP.GE.U32.AND.EX P5, PT, R109, R100, PT, P5 ;  /* 0x000000646d00720c */ /* 0x000fe20003fa6150 */
[----:B------:R-:W-:-:S03]  /*3d330*/  IMAD.WIDE.U32 R100, R6, R92, RZ ;  /* 0x0000005c06647225 */ /* 0x000fc600078e00ff */
[----:B------:R-:W-:Y:S02]  /*3d340*/  SEL R7, RZ, 0x1, P5 ;  /* 0x00000001ff077807 */ /* 0x000fe40002800000 */
[----:B------:R-:W-:Y:S01]  /*3d350*/  IADD3 R11, P5, PT, R11, R18, RZ ;  /* 0x000000120b0b7210 */ /* 0x000fe20007fbe0ff */
[----:B------:R-:W-:-:S04]  /*3d360*/  IMAD.MOV.U32 R18, RZ, RZ, R13 ;  /* 0x000000ffff127224 */ /* 0x000fc800078e000d */
[----:B------:R-:W-:Y:S01]  /*3d370*/  IMAD.X R98, RZ, RZ, R19, P5 ;  /* 0x000000ffff627224 */ /* 0x000fe200028e0613 */
[----:B------:R-:W-:Y:S01]  /*3d380*/  IADD3 R102, P5, PT, R7, R22, RZ ;  /* 0x0000001607667210 */ /* 0x000fe20007fbe0ff */
[----:B------:R-:W-:Y:S01]  /*3d390*/  IMAD.X R19, RZ, RZ, RZ, P1 ;  /* 0x000000ffff137224 */ /* 0x000fe200008e06ff */
[----:B------:R-:W-:Y:S01]  /*3d3a0*/  ISETP.NE.AND P1, PT, R120, RZ, PT ;  /* 0x000000ff7800720c */ /* 0x000fe20003f25270 */
[----:B------:R-:W-:Y:S01]  /*3d3b0*/  IMAD.MOV.U32 R22, RZ, RZ, R17 ;  /* 0x000000ffff167224 */ /* 0x000fe200078e0011 */
[----:B------:R-:W-:Y:S01]  /*3d3c0*/  ISETP.NE.U32.AND P6, PT, R102, RZ, PT ;  /* 0x000000ff6600720c */ /* 0x000fe20003fc5070 */
[----:B------:R-:W-:Y:S01]  /*3d3d0*/  IMAD.X R7, RZ, RZ, R23, P5 ;  /* 0x000000ffff077224 */ /* 0x000fe200028e0617 */
[----:B------:R-:W-:Y:S01]  /*3d3e0*/  LOP3.LUT P5, RZ, R26, 0x2, RZ, 0xc0, !PT ;  /* 0x000000021aff7812 */ /* 0x000fe200078ac0ff */
[----:B------:R-:W-:-:S03]  /*3d3f0*/  IMAD.X R23, RZ, RZ, RZ, P4 ;  /* 0x000000ffff177224 */ /* 0x000fc600020e06ff */
[----:B------:R-:W-:Y:S01]  /*3d400*/  ISETP.NE.AND.EX P6, PT, R7, RZ, PT, P6 ;  /* 0x000000ff0700720c */ /* 0x000fe20003fc5360 */
[----:B------:R-:W-:-:S04]  /*3d410*/  IMAD.WIDE.U32.X R24, R96, R93, R24, P5 ;  /* 0x0000005d60187225 */ /* 0x000fc800028e0418 */
[----:B------:R-:W-:-:S08]  /*3d420*/  IMAD.WIDE.U32 R100, P5, R2, R93, R100 ;  /* 0x0000005d02647225 */ /* 0x000fd000078a0064 */
        /* <DEDUP_REMOVED lines=25> */
.L_x_530:
[----:B------:R-:W-:Y:S05]  /*3d5c0*/  BSYNC.RECONVERGENT B1 ;  /* 0x0000000000017941 */ /* 0x000fea0003800200 */
.L_x_529:
[----:B------:R-:W-:Y:S01]  /*3d5d0*/  IMAD R5, R119, R84, RZ ;  /* 0x0000005477057224 */ /* 0x000fe200078e02ff */
[----:B------:R-:W-:Y:S01]  /*3d5e0*/  LOP3.LUT R9, RZ, R12, RZ, 0x33, !PT ;  /* 0x0000000cff097212 */ /* 0x000fe200078e33ff */
[----:B------:R-:W-:Y:S01]  /*3d5f0*/  IMAD.WIDE.U32 R102, R2, R92, RZ ;  /* 0x0000005c02667225 */ /* 0x000fe200078e00ff */
[----:B------:R-:W-:Y:S01]  /*3d600*/  IADD3 R94, P6, PT, R99, R94, RZ ;  /* 0x0000005e635e7210 */ /* 0x000fe20007fde0ff */
[----:B------:R-:W-:Y:S01]  /*3d610*/  BSSY.RECONVERGENT B1, `(.L_x_531) ;  /* 0x0000040000017945 */ /* 0x000fe20003800200 */
[----:B------:R-:W-:Y:S01]  /*3d620*/  LOP3.LUT R119, RZ, R119, RZ, 0x33, !PT ;  /* 0x00000077ff777212 */ /* 0x000fe200078e33ff */
[----:B------:R-:W-:-:S04]  /*3d630*/  IMAD.WIDE.U32 R122, P4, R4, R93, R122 ;  /* 0x0000005d047a7225 */ /* 0x000fc8000788007a */
[----:B------:R-:W-:-:S04]  /*3d640*/  IMAD.WIDE.U32 R2, R12, R84, RZ ;  /* 0x000000540c027225 */ /* 0x000fc800078e00ff */
[----:B------:R-:W-:Y:S02]  /*3d650*/  IMAD R7, R12, R85, R5 ;  /* 0x000000550c077224 */ /* 0x000fe400078e0205 */
[----:B------:R-:W-:Y:S01]  /*3d660*/  IMAD.X R105, RZ, RZ, RZ, P4 ;  /* 0x000000ffff697224 */ /* 0x000fe200020e06ff */
[----:B------:R-:W-:Y:S01]  /*3d670*/  IADD3 R109, P4, PT, R103, R100, RZ ;  /* 0x00000064676d7210 */ /* 0x000fe20007f9e0ff */
[----:B------:R-:W-:Y:S02]  /*3d680*/  IMAD.X R125, RZ, RZ, RZ, P5 ;  /* 0x000000ffff7d7224 */ /* 0x000fe400028e06ff */
[----:B------:R-:W-:Y:S02]  /*3d690*/  IMAD.MOV.U32 R124, RZ, RZ, R101 ;  /* 0x000000ffff7c7224 */ /* 0x000fe400078e0065 */
[----:B------:R-:W-:Y:S02]  /*3d6a0*/  IMAD.IADD R96, R3, 0x1, R7 ;  /* 0x0000000103607824 */ /* 0x000fe400078e0207 */
[----:B------:R-:W-:Y:S01]  /*3d6b0*/  IMAD.WIDE.U32.X R100, R6, R91, R18, P1 ;  /* 0x0000005b06647225 */ /* 0x000fe200008e0412 */
[----:B------:R-:W-:-:S03]  /*3d6c0*/  IADD3 R95, P1, PT, R95, R8, RZ ;  /* 0x000000085f5f7210 */ /* 0x000fc60007f3e0ff */
[----:B------:R-:W-:-:S04]  /*3d6d0*/  IMAD.WIDE.U32.X R18, R6, R93, R124, P4 ;  /* 0x0000005d06127225 */ /* 0x000fc800020e047c */
[----:B------:R-:W-:-:S04]  /*3d6e0*/  IMAD.WIDE.U32 R4, R4, R92, RZ ;  /* 0x0000005c04047225 */ /* 0x000fc800078e00ff */
[----:B------:R-:W-:Y:S01]  /*3d6f0*/  IMAD.WIDE.U32 R6, R96, R86, RZ ;  /* 0x0000005660067225 */ /* 0x000fe200078e00ff */
[----:B------:R-:W-:-:S03]  /*3d700*/  IADD3 R103, P5, PT, R5, R122, RZ ;  /* 0x0000007a05677210 */ /* 0x000fc60007fbe0ff */
[----:B------:R-:W-:Y:S01]  /*3d710*/  IMAD.X R113, R56, 0x1, R97, P1 ;  /* 0x0000000138717824 */ /* 0x000fe200008e0661 */
[----:B------:R-:W-:Y:S01]  /*3d720*/  ISETP.GE.U32.AND P1, PT, R95, R8, PT ;  /* 0x000000085f00720c */ /* 0x000fe20003f26070 */
[----:B------:R-:W-:-:S03]  /*3d730*/  IMAD.WIDE.U32.X R22, R55, R91, R22, P0 ;  /* 0x0000005b37167225 */ /* 0x000fc600000e0416 */
[----:B------:R-:W-:Y:S01]  /*3d740*/  ISETP.GE.U32.AND.EX P1, PT, R113, R97, PT, P1 ;  /* 0x000000617100720c */ /* 0x000fe20003f26110 */
[----:B------:R-:W-:-:S03]  /*3d750*/  IMAD.WIDE.U32 R12, R2, R86, RZ ;  /* 0x00000056020c7225 */ /* 0x000fc600078e00ff */
[----:B------:R-:W-:Y:S01]  /*3d760*/  SEL R17, RZ, 0x1, P1 ;  /* 0x00000001ff117807 */ /* 0x000fe20000800000 */
[----:B------:R-:W-:Y:S01]  /*3d770*/  IMAD.MOV.U32 R104, RZ, RZ, R123 ;  /* 0x000000ffff687224 */ /* 0x000fe200078e007b */
[----:B------:R-:W-:Y:S01]  /*3d780*/  ISETP.GT.U32.AND P4, PT, R12, R9, PT ;  /* 0x000000090c00720c */ /* 0x000fe20003f84070 */
[----:B------:R-:W-:-:S04]  /*3d790*/  IMAD.WIDE.U32 R6, P0, R2, R87, R6 ;  /* 0x0000005702067225 */ /* 0x000fc80007800006 */
[----:B------:R-:W-:Y:S01]  /*3d7a0*/  IMAD.WIDE.U32.X R104, R55, R93, R104, P5 ;  /* 0x0000005d37687225 */ /* 0x000fe200028e0468 */
[----:B------:R-:W-:-:S03]  /*3d7b0*/  IADD3 R12, P5, PT, R13, R6, RZ ;  /* 0x000000060d0c7210 */ /* 0x000fc60007fbe0ff */
[----:B------:R-:W-:Y:S01]  /*3d7c0*/  IMAD.X R9, RZ, RZ, RZ, P0 ;  /* 0x000000ffff097224 */ /* 0x000fe200000e06ff */
[----:B------:R-:W-:Y:S01]  /*3d7d0*/  ISETP.GE.U32.AND P0, PT, R94, R99, PT ;  /* 0x000000635e00720c */ /* 0x000fe20003f06070 */
[----:B------:R-:W-:Y:S01]  /*3d7e0*/  IMAD.MOV.U32 R8, RZ, RZ, R7 ;  /* 0x000000ffff087224 */ /* 0x000fe200078e0007 */
[----:B------:R-:W-:Y:S01]  /*3d7f0*/  ISETP.GT.U32.AND.EX P4, PT, R12, R119, PT, P4 ;  /* 0x000000770c00720c */ /* 0x000fe20003f84140 */
[----:B------:R-:W-:Y:S02]  /*3d800*/  IMAD.X R55, R10, 0x1, R57, P6 ;  /* 0x000000010a377824 */ /* 0x000fe400030e0639 */
[C---:B------:R-:W-:Y:S01]  /*3d810*/  IMAD.WIDE.U32.X R8, R96.reuse, R87, R8, P5 ;  /* 0x0000005760087225 */ /* 0x040fe200028e0408 */
[----:B------:R-:W-:Y:S02]  /*3d820*/  IADD3 R57, P5, PT, R17, R24, RZ ;  /* 0x0000001811397210 */ /* 0x000fe40007fbe0ff */
[----:B------:R-:W-:Y:S01]  /*3d830*/  ISETP.GE.U32.AND.EX P0, PT, R55, R10, PT, P0 ;  /* 0x0000000a3700720c */ /* 0x000fe20003f06100 */
[----:B------:R-:W-:Y:S01]  /*3d840*/  IMAD.WIDE.U32 R6, R96, R88, RZ ;  /* 0x0000005860067225 */ /* 0x000fe200078e00ff */
[----:B------:R-:W-:-:S02]  /*3d850*/  SEL R17, RZ, 0x1, !P4 ;  /* 0x00000001ff117807 */ /* 0x000fc40006000000 */
[----:B------:R-:W-:Y:S01]  /*3d860*/  SEL R99, RZ, 0x1, P0 ;  /* 0x00000001ff637807 */ /* 0x000fe20000000000 */
[----:B------:R-:W-:Y:S01]  /*3d870*/  IMAD.X R56, RZ, RZ, R25, P5 ;  /* 0x000000ffff387224 */ /* 0x000fe200028e0619 */
[----:B------:R-:W-:Y:S01]  /*3d880*/  ISETP.NE.U32.AND P0, PT, R57, RZ, PT ;  /* 0x000000ff3900720c */ /* 0x000fe20003f05070 */
[----:B------:R-:W-:-:S03]  /*3d890*/  IMAD.WIDE.U32 R12, R2, R88, RZ ;  /* 0x00000058020c7225 */ /* 0x000fc600078e00ff */
[----:B------:R-:W-:Y:S01]  /*3d8a0*/  ISETP.NE.AND.EX P0, PT, R56, RZ, PT, P0 ;  /* 0x000000ff3800720c */ /* 0x000fe20003f05300 */
[----:B------:R-:W-:Y:S01]  /*3d8b0*/  IMAD.WIDE.U32 R6, P1, R2, R89, R6 ;  /* 0x0000005902067225 */ /* 0x000fe20007820006 */
[----:B------:R-:W-:-:S03]  /*3d8c0*/  IADD3 R120, P4, P6, R12, R8, R17 ;  /* 0x000000080c787210 */ /* 0x000fc60007e9e011 */
[----:B------:R-:W-:Y:S01]  /*3d8d0*/  IMAD.X R25, RZ, RZ, RZ, P1 ;  /* 0x000000ffff197224 */ /* 0x000fe200008e06ff */
[----:B------:R-:W-:Y:S01]  /*3d8e0*/  IADD3 R111, P5, PT, R13, R6, RZ ;  /* 0x000000060d6f7210 */ /* 0x000fe20007fbe0ff */
[----:B------:R-:W-:-:S03]  /*3d8f0*/  IMAD.MOV.U32 R24, RZ, RZ, R7 ;  /* 0x000000ffff187224 */ /* 0x000fc600078e0007 */
[----:B------:R-:W-:Y:S02]  /*3d900*/  IADD3.X R111, PT, PT, R111, R9, RZ, P4, P6 ;  /* 0x000000096f6f7210 */ /* 0x000fe400027ec4ff */
[----:B------:R-:W-:-:S04]  /*3d910*/  IADD3 R99, P4, P6, R102, R100, R99 ;  /* 0x0000006466637210 */ /* 0x000fc80007e9e063 */
        /* <DEDUP_REMOVED lines=15> */
.L_x_532:
[----:B------:R-:W-:Y:S05]  /*3da10*/  BSYNC.RECONVERGENT B1 ;  /* 0x0000000000017941 */ /* 0x000fea0003800200 */
.L_x_531:
[----:B------:R-:W-:Y:S01]  /*3da20*/  IMAD.WIDE.U32 R56, R96, R90, RZ ;  /* 0x0000005a60387225 */ /* 0x000fe200078e00ff */
[----:B------:R-:W-:Y:S01]  /*3da30*/  IADD3 R7, P1, PT, R16, R95, RZ ;  /* 0x0000005f10077210 */ /* 0x000fe20007f3e0ff */
[----:B------:R-:W-:Y:S01]  /*3da40*/  BSSY.RECONVERGENT B1, `(.L_x_533) ;  /* 0x0000246000017945 */ /* 0x000fe20003800200 */
[----:B------:R-:W-:Y:S01]  /*3da50*/  IADD3 R5, P4, PT, R114, R94, RZ ;  /* 0x0000005e72057210 */ /* 0x000fe20007f9e0ff */
[----:B------:R-:W-:Y:S01]  /*3da60*/  IMAD.WIDE.U32 R12, R2, R90, RZ ;  /* 0x0000005a020c7225 */ /* 0x000fe200078e00ff */
[----:B------:R-:W-:Y:S02]  /*3da70*/  LOP3.LUT R26, R26, 0xfffffffe, RZ, 0xc0, !PT ;  /* 0xfffffffe1a1a7812 */ /* 0x000fe400078ec0ff */
[----:B------:R-:W-:Y:S01]  /*3da80*/  ISETP.GE.U32.AND P0, PT, R5, R114, PT ;  /* 0x000000720500720c */ /* 0x000fe20003f06070 */
[----:B------:R-:W-:Y:S01]  /*3da90*/  IMAD.X R113, R108, 0x1, R113, P1 ;  /* 0x000000016c717824 */ /* 0x000fe200008e0671 */
[----:B------:R-:W-:Y:S01]  /*3daa0*/  ISETP.GE.U32.AND P1, PT, R7, R16, PT ;  /* 0x000000100700720c */ /* 0x000fe20003f26070 */
[----:B------:R-:W-:-:S03]  /*3dab0*/  IMAD.WIDE.U32 R56, P6, R2, R91, R56 ;  /* 0x0000005b02387225 */ /* 0x000fc600078c0038 */
[----:B------:R-:W-:Y:S01]  /*3dac0*/  ISETP.GE.U32.AND.EX P1, PT, R113, R108, PT, P1 ;  /* 0x0000006c7100720c */ /* 0x000fe20003f26110 */
[----:B------:R-:W-:-:S03]  /*3dad0*/  IMAD.WIDE.U32 R94, R96, R92, RZ ;  /* 0x0000005c605e7225 */ /* 0x000fc600078e00ff */
[----:B------:R-:W-:Y:S01]  /*3dae0*/  SEL R15, RZ, 0x1, P1 ;  /* 0x00000001ff0f7807 */ /* 0x000fe20000800000 */
[----:B------:R-:W-:-:S04]  /*3daf0*/  IMAD.WIDE.U32 R8, R117, R90, RZ ;  /* 0x0000005a75087225 */ /* 0x000fc800078e00ff */
[----:B------:R-:W-:Y:S01]  /*3db00*/  IMAD.X R101, RZ, RZ, RZ, P6 ;  /* 0x000000ffff657224 */ /* 0x000fe200030e06ff */
[----:B------:R-:W-:Y:S01]  /*3db10*/  IADD3 R115, P6, PT, R13, R56, RZ ;  /* 0x000000380d737210 */ /* 0x000fe20007fde0ff */
[----:B------:R-:W-:Y:S02]  /*3db20*/  IMAD.MOV.U32 R100, RZ, RZ, R57 ;  /* 0x000000ffff647224 */ /* 0x000fe400078e0039 */
[----:B------:R-:W-:-:S04]  /*3db30*/  IMAD.WIDE.U32.X R24, R96, R89, R24, P5 ;  /* 0x0000005960187225 */ /* 0x000fc800028e0418 */
[----:B------:R-:W-:-:S04]  /*3db40*/  IMAD.WIDE.U32 R94, P5, R2, R93, R94 ;  /* 0x0000005d025e7225 */ /* 0x000fc800078a005e */
[----:B------:R-:W-:-:S04]  /*3db50*/  IMAD.WIDE.U32 R56, R2, R92, RZ ;  /* 0x0000005c02387225 */ /* 0x000fc800078e00ff */
[----:B------:R-:W-:Y:S02]  /*3db60*/  IMAD.X R17, RZ, RZ, RZ, P2 ;  /* 0x000000ffff117224 */ /* 0x000fe400010e06ff */
[----:B------:R-:W-:-:S04]  /*3db70*/  IMAD.WIDE.U32 R8, P2, R14, R91, R8 ;  /* 0x0000005b0e087225 */ /* 0x000fc80007840008 */
[----:B------:R-:W-:Y:S02]  /*3db80*/  IMAD.X R6, R121, 0x1, R55, P4 ;  /* 0x0000000179067824 */ /* 0x000fe400020e0637 */
[----:B------:R-:W-:Y:S01]  /*3db90*/  IMAD.X R123, RZ, RZ, RZ, P5 ;  /* 0x000000ffff7b7224 */ /* 0x000fe200028e06ff */
[----:B------:R-:W-:Y:S01]  /*3dba0*/  IADD3 R55, P5, PT, R57, R94, RZ ;  /* 0x0000005e39377210 */ /* 0x000fe20007fbe0ff */
[----:B------:R-:W-:Y:S01]  /*3dbb0*/  IMAD.WIDE.U32.X R100, R96, R91, R100, P6 ;  /* 0x0000005b60647225 */ /* 0x000fe200030e0464 */
[----:B------:R-:W-:Y:S02]  /*3dbc0*/  IADD3 R13, P6, P4, R4, R22, R15 ;  /* 0x00000016040d7210 */ /* 0x000fe40007cde00f */
[----:B------:R-:W-:Y:S01]  /*3dbd0*/  ISETP.GE.U32.AND.EX P0, PT, R6, R121, PT, P0 ;  /* 0x000000790600720c */ /* 0x000fe20003f06100 */
[----:B------:R-:W-:Y:S01]  /*3dbe0*/  IMAD.MOV.U32 R122, RZ, RZ, R95 ;  /* 0x000000ffff7a7224 */ /* 0x000fe200078e005f */
[----:B------:R-:W-:Y:S01]  /*3dbf0*/  IADD3.X R22, PT, PT, R103, R23, RZ, P6, P4 ;  /* 0x0000001767167210 */ /* 0x000fe200037e84ff */
[----:B------:R-:W-:Y:S01]  /*3dc00*/  IMAD.X R3, RZ, RZ, RZ, P2 ;  /* 0x000000ffff037224 */ /* 0x000fe200010e06ff */
[----:B------:R-:W-:Y:S01]  /*3dc10*/  IADD3 R7, P2, PT, R120, R7, RZ ;  /* 0x0000000778077210 */ /* 0x000fe20007f5e0ff */
[----:B------:R-:W-:-:S03]  /*3dc20*/  IMAD.WIDE.U32 R108, R14, R90, RZ ;  /* 0x0000005a0e6c7225 */ /* 0x000fc600078e00ff */
[C---:B------:R-:W-:Y:S01]  /*3dc30*/  ISETP.GE.U32.AND P1, PT, R7.reuse, R120, PT ;  /* 0x000000780700720c */ /* 0x040fe20003f26070 */
[----:B------:R-:W-:Y:S01]  /*3dc40*/  IMAD.WIDE.U32.X R96, R96, R93, R122, P5 ;  /* 0x0000005d60607225 */ /* 0x000fe200028e047a */
[----:B------:R-:W-:Y:S02]  /*3dc50*/  IADD3 R52, P5, PT, R52, R13, RZ ;  /* 0x0000000d34347210 */ /* 0x000fe40007fbe0ff */
[----:B------:R-:W-:Y:S01]  /*3dc60*/  ISETP.GE.U32.AND P6, PT, R7, R86, PT ;  /* 0x000000560700720c */ /* 0x000fe20003fc6070 */
[----:B------:R-:W-:Y:S02]  /*3dc70*/  IMAD.MOV.U32 R16, RZ, RZ, R21 ;  /* 0x000000ffff107224 */ /* 0x000fe400078e0015 */
[----:B------:R-:W-:Y:S01]  /*3dc80*/  IMAD.X R114, R111, 0x1, R113, P2 ;  /* 0x000000016f727824 */ /* 0x000fe200010e0671 */
[----:B------:R-:W-:Y:S01]  /*3dc90*/  IADD3 R21, P2, PT, R109, R8, RZ ;  /* 0x000000086d157210 */ /* 0x000fe20007f5e0ff */
[----:B------:R-:W-:Y:S01]  /*3dca0*/  IMAD.X R43, R43, 0x1, R22, P5 ;  /* 0x000000012b2b7824 */ /* 0x000fe200028e0616 */
[----:B------:R-:W-:Y:S01]  /*3dcb0*/  SEL R109, RZ, 0x1, P0 ;  /* 0x00000001ff6d7807 */ /* 0x000fe20000000000 */
[----:B------:R-:W-:Y:S01]  /*3dcc0*/  IMAD.WIDE.U32.X R16, R117, R89, R16, P3 ;  /* 0x0000005975107225 */ /* 0x000fe200018e0410 */
[----:B------:R-:W-:-:S02]  /*3dcd0*/  ISETP.GE.U32.AND P0, PT, R52, R13, PT ;  /* 0x0000000d3400720c */ /* 0x000fc40003f06070 */
[----:B------:R-:W-:Y:S01]  /*3dce0*/  IADD3 R54, P3, PT, R54, R99, RZ ;  /* 0x0000006336367210 */ /* 0x000fe20007f7e0ff */
[----:B------:R-:W-:Y:S01]  /*3dcf0*/  IMAD.MOV.U32 R2, RZ, RZ, R9 ;  /* 0x000000ffff027224 */ /* 0x000fe200078e0009 */
[----:B------:R-:W-:Y:S02]  /*3dd00*/  ISETP.GE.U32.AND.EX P1, PT, R114, R111, PT, P1 ;  /* 0x0000006f7200720c */ /* 0x000fe40003f26110 */
[----:B------:R-:W-:Y:S01]  /*3dd10*/  ISETP.GE.U32.AND.EX P0, PT, R43, R22, PT, P0 ;  /* 0x000000162b00720c */ /* 0x000fe20003f06100 */
[----:B------:R-:W-:Y:S01]  /*3dd20*/  IMAD.X R4, R53, 0x1, R10, P3 ;  /* 0x0000000135047824 */ /* 0x000fe200018e060a */
[----:B------:R-:W-:Y:S01]  /*3dd30*/  SEL R13, RZ, 0x1, P1 ;  /* 0x00000001ff0d7807 */ /* 0x000fe20000800000 */
[----:B------:R-:W-:Y:S01]  /*3dd40*/  IMAD.WIDE.U32.X R2, R117, R91, R2, P2 ;  /* 0x0000005b75027225 */ /* 0x000fe200010e0402 */
[----:B------:R-:W-:Y:S02]  /*3dd50*/  IADD3 R109, P4, P5, R108, R16, R109 ;  /* 0x000000106c6d7210 */ /* 0x000fe40007d9e06d */
[----:B------:R-:W-:-:S02]  /*3dd60*/  ISETP.GE.U32.AND P1, PT, R54, R99, PT ;  /* 0x000000633600720c */ /* 0x000fc40003f26070 */
[----:B------:R-:W-:Y:S02]  /*3dd70*/  SEL R9, RZ, 0x1, P0 ;  /* 0x00000001ff097807 */ /* 0x000fe40000000000 */
[----:B------:R-:W-:Y:S02]  /*3dd80*/  IADD3.X R21, PT, PT, R21, R17, RZ, P4, P5 ;  /* 0x0000001115157210 */ /* 0x000fe400027ea4ff */
[----:B------:R-:W-:Y:S02]  /*3dd90*/  ISETP.GE.U32.AND.EX P0, PT, R4, R10, PT, P1 ;  /* 0x0000000a0400720c */ /* 0x000fe40003f06110 */
[----:B------:R-:W-:Y:S02]  /*3dda0*/  IADD3 R13, P4, P3, R12, R24, R13 ;  /* 0x000000180c0d7210 */ /* 0x000fe40007b9e00d */
[----:B------:R-:W-:Y:S02]  /*3ddb0*/  IADD3 R53, P1, PT, R9, R104, RZ ;  /* 0x0000006809357210 */ /* 0x000fe40007f3e0ff */
[----:B------:R-:W-:-:S02]  /*3ddc0*/  IADD3 R12, P5, PT, R13, R52, RZ ;  /* 0x000000340d0c7210 */ /* 0x000fc40007fbe0ff */
[----:B------:R-:W-:Y:S01]  /*3ddd0*/  IADD3.X R25, PT, PT, R115, R25, RZ, P4, P3 ;  /* 0x0000001973197210 */ /* 0x000fe200027e64ff */
[----:B------:R-:W-:Y:S01]  /*3dde0*/  IMAD.X R105, RZ, RZ, R105, P1 ;  /* 0x000000ffff697224 */ /* 0x000fe200008e0669 */
[----:B------:R-:W-:Y:S02]  /*3ddf0*/  ISETP.NE.U32.AND P1, PT, R53, RZ, PT ;  /* 0x000000ff3500720c */ /* 0x000fe40003f25070 */
[----:B------:R-:W-:Y:S01]  /*3de00*/  ISETP.GE.U32.AND.EX P4, PT, R114, R87, PT, P6 ;  /* 0x000000577200720c */ /* 0x000fe20003f86160 */
[----:B------:R-:W-:Y:S01]  /*3de10*/  IMAD.X R10, R25, 0x1, R43, P5 ;  /* 0x00000001190a7824 */ /* 0x000fe200028e062b */
[----:B------:R-:W-:Y:S02]  /*3de20*/  ISETP.GE.U32.AND P3, PT, R12, R13, PT ;  /* 0x0000000d0c00720c */ /* 0x000fe40003f66070 */
[----:B------:R-:W-:Y:S02]  /*3de30*/  ISETP.NE.AND.EX P1, PT, R105, RZ, PT, P1 ;  /* 0x000000ff6900720c */ /* 0x000fe40003f25310 */
[----:B------:R-:W-:-:S02]  /*3de40*/  SEL R9, RZ, 0xffffffff, P4 ;  /* 0xffffffffff097807 */ /* 0x000fc40002000000 */
[----:B------:R-:W-:Y:S02]  /*3de50*/  SEL R17, RZ, 0x1, P0 ;  /* 0x00000001ff117807 */ /* 0x000fe40000000000 */
[----:B------:R-:W-:Y:S02]  /*3de60*/  SEL R15, RZ, 0x1, P4 ;  /* 0x00000001ff0f7807 */ /* 0x000fe40002000000 */
[----:B------:R-:W-:Y:S02]  /*3de70*/  ISETP.GE.U32.AND.EX P3, PT, R10, R25, PT, P3 ;  /* 0x000000190a00720c */ /* 0x000fe40003f66130 */
[----:B------:R-:W-:Y:S02]  /*3de80*/  IADD3 R13, P5, PT, R9, R12, RZ ;  /* 0x0000000c090d7210 */ /* 0x000fe40007fbe0ff */
        /* <DEDUP_REMOVED lines=41> */
[----:B------:R-:W-:Y:S01]  /*3e120*/  IADD3 R104, P0, PT, R109, R54, RZ ;  /* 0x000000366d687210 */ /* 0x000fe20007f1e0ff */
[----:B------:R-:W-:Y:S01]  /*3e130*/  IMAD.X R11, RZ, RZ, RZ, P1 ;  /* 0x000000ffff0b7224 */ /* 0x000fe200008e06ff */
[----:B------:R-:W-:Y:S01]  /*3e140*/  IADD3.X R96, PT, PT, R98, R97, RZ, P5, P4 ;  /* 0x0000006162607210 */ /* 0x000fe20002fe84ff */
[----:B------:R-:W-:Y:S01]  /*3e150*/  IMAD.WIDE.U32 R8, P6, R14, R93, R8 ;  /* 0x0000005d0e087225 */ /* 0x000fe200078c0008 */
[----:B------:R-:W-:Y:S02]  /*3e160*/  ISETP.GE.U32.AND P4, PT, R22, R17, PT ;  /* 0x000000111600720c */ /* 0x000fe40003f86070 */
[----:B------:R-:W-:Y:S01]  /*3e170*/  IADD3 R17, P5, PT, -R17, R22, RZ ;  /* 0x0000001611117210 */ /* 0x000fe20007fbe1ff */
[----:B------:R-:W-:Y:S01]  /*3e180*/  IMAD.X R4, R21, 0x1, R4, P0 ;  /* 0x0000000115047824 */ /* 0x000fe200000e0604 */
[----:B------:R-:W-:Y:S01]  /*3e190*/  ISETP.GE.U32.AND P0, PT, R104, R109, PT ;  /* 0x0000006d6800720c */ /* 0x000fe20003f06070 */
[-C--:B------:R-:W-:Y:S01]  /*3e1a0*/  IMAD.WIDE.U32 R14, R14, R92.reuse, RZ ;  /* 0x0000005c0e0e7225 */ /* 0x080fe200078e00ff */
[----:B------:R-:W-:-:S02]  /*3e1b0*/  ISETP.GE.U32.AND P1, PT, R17, R92, PT ;  /* 0x0000005c1100720c */ /* 0x000fc40003f26070 */
[----:B------:R-:W-:Y:S01]  /*3e1c0*/  ISETP.GE.U32.AND.EX P0, PT, R4, R21, PT, P0 ;  /* 0x000000150400720c */ /* 0x000fe20003f06100 */
[----:B------:R-:W-:Y:S01]  /*3e1d0*/  IMAD.X R16, R96, 0x1, ~R11, P5 ;  /* 0x0000000160107824 */ /* 0x000fe200028e0e0b */
[----:B------:R-:W-:Y:S02]  /*3e1e0*/  @P3 IADD3 R23, P2, PT, R23, R106, RZ ;  /* 0x0000006a17173210 */ /* 0x000fe40007f5e0ff */
[----:B------:R-:W-:Y:S02]  /*3e1f0*/  SEL R21, RZ, 0x1, P0 ;  /* 0x00000001ff157807 */ /* 0x000fe40000000000 */
[----:B------:R-:W-:Y:S01]  /*3e200*/  ISETP.GE.U32.AND.EX P1, PT, R16, R93, PT, P1 ;  /* 0x0000005d1000720c */ /* 0x000fe20003f26110 */
[----:B------:R-:W-:Y:S01]  /*3e210*/  @P3 IMAD.X R24, R24, 0x1, R107, P2 ;  /* 0x0000000118183824 */ /* 0x000fe200010e066b */
[----:B------:R-:W-:Y:S02]  /*3e220*/  IADD3 R25, P0, PT, R15, R8, RZ ;  /* 0x000000080f197210 */ /* 0x000fe40007f1e0ff */
[----:B------:R-:W-:-:S02]  /*3e230*/  ISETP.GE.U32.AND.EX P1, PT, R96, R11, P1, P4 ;  /* 0x0000000b6000720c */ /* 0x000fc40000f26140 */
[----:B------:R-:W-:Y:S01]  /*3e240*/  @P3 ISETP.GE.U32.AND P4, PT, R23, R106, PT ;  /* 0x0000006a1700320c */ /* 0x000fe20003f86070 */
[----:B------:R-:W-:Y:S01]  /*3e250*/  @P3 IMAD.MOV.U32 R106, RZ, RZ, R23 ;  /* 0x000000ffff6a3224 */ /* 0x000fe200078e0017 */
[----:B------:R-:W-:Y:S01]  /*3e260*/  IADD3 R15, P5, P2, R14, R2, R21 ;  /* 0x000000020e0f7210 */ /* 0x000fe20007abe015 */
[----:B------:R-:W-:Y:S01]  /*3e270*/  IMAD.MOV.U32 R2, RZ, RZ, R9 ;  /* 0x000000ffff027224 */ /* 0x000fe200078e0009 */
[----:B------:R-:W-:Y:S01]  /*3e280*/  @P3 ISETP.GE.U32.AND.EX P4, PT, R24, R107, PT, P4 ;  /* 0x0000006b1800320c */ /* 0x000fe20003f86140 */
[----:B------:R-:W-:Y:S01]  /*3e290*/  @P3 IMAD.MOV.U32 R107, RZ, RZ, R24 ;  /* 0x000000ffff6b3224 */ /* 0x000fe200078e0018 */
[----:B------:R-:W-:Y:S01]  /*3e2a0*/  IADD3.X R8, PT, PT, R25, R3, RZ, P5, P2 ;  /* 0x0000000319087210 */ /* 0x000fe20002fe44ff */
[----:B------:R-:W-:Y:S01]  /*3e2b0*/  IMAD.X R3, RZ, RZ, RZ, P6 ;  /* 0x000000ffff037224 */ /* 0x000fe200030e06ff */
[----:B------:R-:W-:Y:S02]  /*3e2c0*/  IADD3 R106, P5, PT, R106, R15, RZ ;  /* 0x0000000f6a6a7210 */ /* 0x000fe40007fbe0ff */
[----:B------:R-:W-:Y:S01]  /*3e2d0*/  SEL R102, R86, RZ, P1 ;  /* 0x000000ff56667207 */ /* 0x000fe20000800000 */
[----:B------:R-:W-:Y:S01]  /*3e2e0*/  IMAD.WIDE.U32.X R2, R117, R93, R2, P0 ;  /* 0x0000005d75027225 */ /* 0x000fe200000e0402 */
[----:B------:R-:W-:-:S02]  /*3e2f0*/  ISETP.GE.U32.AND P2, PT, R106, R15, PT ;  /* 0x0000000f6a00720c */ /* 0x000fc40003f46070 */
[----:B------:R-:W-:Y:S01]  /*3e300*/  IADD3 R102, P6, PT, -R102, R7, RZ ;  /* 0x0000000766667210 */ /* 0x000fe20007fde1ff */
[----:B------:R-:W-:Y:S01]  /*3e310*/  IMAD.X R107, R107, 0x1, R8, P5 ;  /* 0x000000016b6b7824 */ /* 0x000fe200028e0608 */
[----:B------:R-:W-:Y:S02]  /*3e320*/  SEL R7, R87, RZ, P1 ;  /* 0x000000ff57077207 */ /* 0x000fe40000800000 */
[----:B------:R-:W-:Y:S01]  /*3e330*/  @P3 SEL R11, RZ, 0x1, P4 ;  /* 0x00000001ff0b3807 */ /* 0x000fe20002000000 */
[----:B------:R-:W-:Y:S01]  /*3e340*/  IMAD.WIDE.U32 R24, R102, R102, RZ ;  /* 0x0000006666187225 */ /* 0x000fe200078e00ff */
[----:B------:R-:W-:Y:S02]  /*3e350*/  ISETP.GE.U32.AND.EX P2, PT, R107, R8, PT, P2 ;  /* 0x000000086b00720c */ /* 0x000fe40003f46120 */
[----:B------:R-:W-:Y:S01]  /*3e360*/  @P3 IADD3 R110, P4, PT, R11, R110, RZ ;  /* 0x0000006e0b6e3210 */ /* 0x000fe20007f9e0ff */
[----:B------:R-:W-:Y:S01]  /*3e370*/  IMAD.X R114, R114, 0x1, ~R7, P6 ;  /* 0x0000000172727824 */ /* 0x000fe200030e0e07 */
[----:B------:R-:W-:-:S02]  /*3e380*/  SEL R7, RZ, 0x1, P2 ;  /* 0x00000001ff077807 */ /* 0x000fc40001000000 */
[----:B------:R-:W-:Y:S01]  /*3e390*/  LOP3.LUT R21, RZ, R24, RZ, 0x33, !PT ;  /* 0x00000018ff157212 */ /* 0x000fe200078e33ff */
[----:B------:R-:W-:Y:S01]  /*3e3a0*/  @P3 IMAD.X R112, RZ, RZ, R112, P4 ;  /* 0x000000ffff703224 */ /* 0x000fe200020e0670 */
[----:B------:R-:W-:Y:S01]  /*3e3b0*/  IADD3 R110, P0, P2, R110, R2, R7 ;  /* 0x000000026e6e7210 */ /* 0x000fe20007a1e007 */
[----:B------:R-:W-:Y:S01]  /*3e3c0*/  IMAD.WIDE.U32 R8, R114, R102, RZ ;  /* 0x0000006672087225 */ /* 0x000fe200078e00ff */
[----:B------:R-:W-:Y:S02]  /*3e3d0*/  IADD3 R7, P3, PT, R13, -R88, RZ ;  /* 0x800000580d077210 */ /* 0x000fe40007f7e0ff */
[----:B------:R-:W-:Y:S02]  /*3e3e0*/  IADD3.X R112, PT, PT, R112, R3, RZ, P0, P2 ;  /* 0x0000000370707210 */ /* 0x000fe400007e44ff */
[----:B------:R-:W-:Y:S01]  /*3e3f0*/  SEL R118, R7, R12, P1 ;  /* 0x0000000c07767207 */ /* 0x000fe20000800000 */
[----:B------:R-:W-:Y:S01]  /*3e400*/  IMAD.X R117, R20, 0x1, ~R89, P3 ;  /* 0x0000000114757824 */ /* 0x000fe200018e0e59 */
[----:B------:R-:W-:Y:S01]  /*3e410*/  IADD3 R101, P2, PT, R101, -R90, RZ ;  /* 0x8000005a65657210 */ /* 0x000fe20007f5e0ff */
[----:B------:R-:W-:Y:S01]  /*3e420*/  IMAD.WIDE.U32 R8, P0, R102, R114, R8 ;  /* 0x0000007266087225 */ /* 0x000fe20007800008 */
[----:B------:R-:W-:-:S02]  /*3e430*/  IADD3 R54, P4, PT, R17, -R92, RZ ;  /* 0x8000005c11367210 */ /* 0x000fc40007f9e0ff */
[----:B------:R-:W-:Y:S01]  /*3e440*/  SEL R117, R117, R10, P1 ;  /* 0x0000000a75757207 */ /* 0x000fe20000800000 */
[----:B------:R-:W-:Y:S01]  /*3e450*/  IMAD.X R3, RZ, RZ, RZ, P0 ;  /* 0x000000ffff037224 */ /* 0x000fe200000e06ff */
[----:B------:R-:W-:Y:S01]  /*3e460*/  IADD3 R43, P0, PT, R25, R8, RZ ;  /* 0x00000008192b7210 */ /* 0x000fe20007f1e0ff */
[----:B------:R-:W-:Y:S01]  /*3e470*/  IMAD.WIDE.U32 R10, R114, R118, RZ ;  /* 0x00000076720a7225 */ /* 0x000fe200078e00ff */
[----:B------:R-:W-:Y:S02]  /*3e480*/  SEL R101, R101, R19, P1 ;  /* 0x0000001365657207 */ /* 0x000fe40000800000 */
[----:B------:R-:W-:Y:S01]  /*3e490*/  SEL R54, R54, R22, P1 ;  /* 0x0000001636367207 */ /* 0x000fe20000800000 */
        /* <DEDUP_REMOVED lines=23> */
[----:B------:R-:W-:Y:S02]  /*3e610*/  IMAD R105, R24, R85, R8 ;  /* 0x0000005518697224 */ /* 0x000fe400078e0208 */
[----:B------:R-:W-:-:S04]  /*3e620*/  IMAD.WIDE.U32 R2, P1, R118, R117, R2 ;  /* 0x0000007576027225 */ /* 0x000fc80007820002 */
[----:B------:R-:W-:-:S04]  /*3e630*/  IMAD.WIDE.U32 R24, R24, R84, RZ ;  /* 0x0000005418187225 */ /* 0x000fc800078e00ff */
[----:B------:R-:W-:Y:S01]  /*3e640*/  IMAD.WIDE.U32.X R12, R117, R114, R12, P4 ;  /* 0x00000072750c7225 */ /* 0x000fe200020e040c */
[----:B------:R-:W-:-:S03]  /*3e650*/  IADD3 R17, P4, PT, R17, R2, RZ ;  /* 0x0000000211117210 */ /* 0x000fc60007f9e0ff */
[----:B------:R-:W-:-:S04]  /*3e660*/  IMAD.WIDE.U32 R10, R114, R101, RZ ;  /* 0x00000065720a7225 */ /* 0x000fc800078e00ff */
        /* <DEDUP_REMOVED lines=9> */
[----:B------:R-:W-:-:S04]  /*3e700*/  IMAD.WIDE.U32 R18, R105, R86, RZ ;  /* 0x0000005669127225 */ /* 0x000fc800078e00ff */
[----:B------:R-:W-:Y:S02]  /*3e710*/  IMAD.MOV.U32 R12, RZ, RZ, R3 ;  /* 0x000000ffff0c7224 */ /* 0x000fe400078e0003 */
[----:B------:R-:W-:-:S04]  /*3e720*/  IMAD.WIDE.U32 R2, R117, R101, RZ ;  /* 0x0000006575027225 */ /* 0x000fc800078e00ff */
[----:B------:R-:W-:Y:S01]  /*3e730*/  IMAD.X R13, RZ, RZ, RZ, P1 ;  /* 0x000000ffff0d7224 */ /* 0x000fe200008e06ff */
[----:B------:R-:W-:Y:S01]  /*3e740*/  IADD3 R23, P0, P1, R25, R8, R14 ;  /* 0x0000000819177210 */ /* 0x000fe2000791e00e */
[----:B------:R-:W-:-:S03]  /*3e750*/  IMAD.WIDE.U32 R16, R24, R86, RZ ;  /* 0x0000005618107225 */ /* 0x000fc600078e00ff */
[----:B------:R-:W-:Y:S01]  /*3e760*/  IADD3.X R99, PT, PT, R20, R99, R15, P0, P1 ;  /* 0x0000006314637210 */ /* 0x000fe200007e240f */
[----:B------:R-:W-:Y:S01]  /*3e770*/  IMAD.WIDE.U32 R8, P6, R24, R87, R18 ;  /* 0x0000005718087225 */ /* 0x000fe200078c0012 */
[----:B------:R-:W-:Y:S02]  /*3e780*/  ISETP.GE.U32.AND P0, PT, R23, R25, PT ;  /* 0x000000191700720c */ /* 0x000fe40003f06070 */
[----:B------:R-:W-:Y:S01]  /*3e790*/  ISETP.GT.U32.AND P2, PT, R16, R21, PT ;  /* 0x000000151000720c */ /* 0x000fe20003f44070 */
[----:B------:R-:W-:Y:S01]  /*3e7a0*/  IMAD.WIDE.U32.X R12, R117, R117, R12, P4 ;  /* 0x00000075750c7225 */ /* 0x000fe200020e040c */
[----:B------:R-:W-:Y:S02]  /*3e7b0*/  IADD3 R19, P1, PT, R17, R8, RZ ;  /* 0x0000000811137210 */ /* 0x000fe40007f3e0ff */
[----:B------:R-:W-:Y:S01]  /*3e7c0*/  LOP3.LUT R8, RZ, R43, RZ, 0x33, !PT ;  /* 0x0000002bff087212 */ /* 0x000fe200078e33ff */
[----:B------:R-:W-:Y:S01]  /*3e7d0*/  IMAD.WIDE.U32 R2, P4, R115, R118, R2 ;  /* 0x0000007673027225 */ /* 0x000fe20007880002 */
[----:B------:R-:W-:-:S02]  /*3e7e0*/  ISETP.GE.U32.AND.EX P0, PT, R99, R20, PT, P0 ;  /* 0x000000146300720c */ /* 0x000fc40003f06100 */
[----:B------:R-:W-:Y:S01]  /*3e7f0*/  ISETP.GT.U32.AND.EX P2, PT, R19, R8, PT, P2 ;  /* 0x000000081300720c */ /* 0x000fe20003f44120 */
[----:B------:R-:W-:Y:S01]  /*3e800*/  IMAD.WIDE.U32 R14, R118, R101, RZ ;  /* 0x00000065760e7225 */ /* 0x000fe200078e00ff */
[----:B------:R-:W-:Y:S02]  /*3e810*/  SEL R25, RZ, 0x1, P0 ;  /* 0x00000001ff197807 */ /* 0x000fe40000000000 */
[----:B------:R-:W-:Y:S01]  /*3e820*/  SEL R21, RZ, 0x1, !P2 ;  /* 0x00000001ff157807 */ /* 0x000fe20005000000 */
[----:B------:R-:W-:Y:S01]  /*3e830*/  IMAD.MOV.U32 R16, RZ, RZ, R9 ;  /* 0x000000ffff107224 */ /* 0x000fe200078e0009 */
[----:B------:R-:W-:Y:S01]  /*3e840*/  IADD3 R43, P0, PT, R15, R2, RZ ;  /* 0x000000020f2b7210 */ /* 0x000fe20007f1e0ff */
[----:B------:R-:W-:-:S03]  /*3e850*/  IMAD.WIDE.U32 R8, R105, R88, RZ ;  /* 0x0000005869087225 */ /* 0x000fc600078e00ff */
[----:B------:R-:W-:Y:S01]  /*3e860*/  @P4 LOP3.LUT R26, R26, 0x1, RZ, 0xfc, !PT ;  /* 0x000000011a1a4812 */ /* 0x000fe200078efcff */
[----:B------:R-:W-:Y:S02]  /*3e870*/  IMAD.X R17, RZ, RZ, RZ, P6 ;  /* 0x000000ffff117224 */ /* 0x000fe400030e06ff */
[----:B------:R-:W-:Y:S01]  /*3e880*/  IMAD.X R15, RZ, RZ, RZ, P3 ;  /* 0x000000ffff0f7224 */ /* 0x000fe200018e06ff */
[----:B------:R-:W-:Y:S01]  /*3e890*/  IADD3 R25, P3, P4, R14, R12, R25 ;  /* 0x0000000c0e197210 */ /* 0x000fe20007c7e019 */
[----:B------:R-:W-:Y:S01]  /*3e8a0*/  IMAD.WIDE.U32.X R16, R105, R87, R16, P1 ;  /* 0x0000005769107225 */ /* 0x000fe200008e0410 */
[----:B------:R-:W-:Y:S02]  /*3e8b0*/  LOP3.LUT R26, R26, 0xffffffef, RZ, 0xc0, !PT ;  /* 0xffffffef1a1a7812 */ /* 0x000fe400078ec0ff */
        /* <DEDUP_REMOVED lines=11> */
[----:B------:R-:W-:Y:S02]  /*3e970*/  IADD3 R43, P3, P4, R25, R12, R14 ;  /* 0x0000000c192b7210 */ /* 0x000fe40007c7e00e */
[----:B------:R-:W-:Y:S01]  /*3e980*/  IADD3 R53, P5, PT, R13, R10, RZ ;  /* 0x0000000a0d357210 */ /* 0x000fe20007fbe0ff */
[----:B------:R-:W-:-:S03]  /*3e990*/  IMAD.WIDE.U32 R12, R115, R102, RZ ;  /* 0x00000066730c7225 */ /* 0x000fc600078e00ff */
[----:B------:R-:W-:Y:S01]  /*3e9a0*/  IADD3.X R53, PT, PT, R20, R53, R15, P3, P4 ;  /* 0x0000003514357210 */ /* 0x000fe20001fe840f */
[----:B------:R-:W-:-:S05]  /*3e9b0*/  IMAD.WIDE.U32 R14, P3, R101, R114, R12 ;  /* 0x00000072650e7225 */ /* 0x000fca000786000c */
[----:B------:R-:W-:Y:S01]  /*3e9c0*/  @P6 LOP3.LUT R26, R26, 0x10, RZ, 0xfc, !PT ;  /* 0x000000101a1a6812 */ /* 0x000fe200078efcff */
[----:B------:R-:W-:-:S03]  /*3e9d0*/  IMAD.WIDE.U32 R12, R101, R102, RZ ;  /* 0x00000066650c7225 */ /* 0x000fc600078e00ff */
        /* <DEDUP_REMOVED lines=33> */
[----:B------:R-:W-:Y:S01]  /*3ebf0*/  IMAD.MOV.U32 R8, RZ, RZ, R3 ;  /* 0x000000ffff087224 */ /* 0x000fe200078e0003 */
[----:B------:R-:W-:-:S02]  /*3ec00*/  LOP3.LUT R26, R26, 0xfffffffd, RZ, 0xc0, !PT ;  /* 0xfffffffd1a1a7812 */ /* 0x000fc400078ec0ff */
[----:B------:R-:W-:Y:S01]  /*3ec10*/  IADD3.X R94, PT, PT, R15, R9, RZ, P1, P2 ;  /* 0x000000090f5e7210 */ /* 0x000fe20000fe44ff */
[----:B------:R-:W-:Y:S02]  /*3ec20*/  IMAD.X R9, RZ, RZ, RZ, P6 ;  /* 0x000000ffff097224 */ /* 0x000fe400030e06ff */
        /* <DEDUP_REMOVED lines=47> */
[----:B------:R-:W-:Y:S02]  /*3ef20*/  IMAD.MOV.U32 R14, RZ, RZ, R11 ;  /* 0x000000ffff0e7224 */ /* 0x000fe400078e000b */
[----:B------:R-:W-:Y:S01]  /*3ef30*/  IMAD.X R11, RZ, RZ, RZ, P3 ;  /* 0x000000ffff0b7224 */ /* 0x000fe200018e06ff */
[----:B------:R-:W-:Y:S01]  /*3ef40*/  IADD3.X R111, PT, PT, R111, R15, RZ, P5, P6 ;  /* 0x0000000f6f6f7210 */ /* 0x000fe20002fec4ff */
[C---:B------:R-:W-:Y:S01]  /*3ef50*/  IMAD.WIDE.U32 R16, R115.reuse, R54, RZ ;  /* 0x0000003673107225 */ /* 0x040fe200078e00ff */
[C---:B------:R-:W-:Y:S02]  /*3ef60*/  LOP3.LUT P5, RZ, R26.reuse, 0x10, RZ, 0xc0, !PT ;  /* 0x000000101aff7812 */ /* 0x040fe400078ac0ff */
[----:B------:R-:W-:Y:S01]  /*3ef70*/  LOP3.LUT P6, RZ, R26, 0x4, RZ, 0xc0, !PT ;  /* 0x000000041aff7812 */ /* 0x000fe200078cc0ff */
[----:B------:R-:W-:-:S04]  /*3ef80*/  IMAD.WIDE.U32.X R10, R115, R115, R10, P4 ;  /* 0x00000073730a7225 */ /* 0x000fc800020e040a */
[----:B------:R-:W-:Y:S02]  /*3ef90*/  IMAD.X R15, RZ, RZ, RZ, P5 ;  /* 0x000000ffff0f7224 */ /* 0x000fe400028e06ff */
[----:B------:R-:W-:Y:S02]  /*3efa0*/  IMAD.X R19, RZ, RZ, RZ, P2 ;  /* 0x000000ffff137224 */ /* 0x000fe400010e06ff */
[----:B------:R-:W-:-:S04]  /*3efb0*/  IMAD.WIDE.U32.X R14, R7, R114, R14, P6 ;  /* 0x00000072070e7225 */ /* 0x000fc800030e040e */
[----:B------:R-:W-:Y:S01]  /*3efc0*/  IMAD.MOV.U32 R18, RZ, RZ, R3 ;  /* 0x000000ffff127224 */ /* 0x000fe200078e0003 */
[----:B------:R-:W-:-:S03]  /*3efd0*/  IADD3 R120, P3, PT, R55, R14, RZ ;  /* 0x0000000e37787210 */ /* 0x000fc60007f7e0ff */
        /* <DEDUP_REMOVED lines=15> */
[----:B------:R-:W-:Y:S01]  /*3f0d0*/  LOP3.LUT P6, RZ, R26, 0x1, RZ, 0xc0, !PT ;  /* 0x000000011aff7812 */ /* 0x000fe200078cc0ff */
[----:B------:R-:W-:-:S04]  /*3f0e0*/  IMAD.WIDE.U32 R10, R7, R101, RZ ;  /* 0x00000065070a7225 */ /* 0x000fc800078e00ff */
[----:B------:R-:W-:Y:S01]  /*3f0f0*/  IMAD.X R21, RZ, RZ, RZ, P6 ;  /* 0x000000ffff157224 */ /* 0x000fe200030e06ff */
[----:B------:R-:W-:Y:S01]  /*3f100*/  LOP3.LUT P6, RZ, R26, 0x8, RZ, 0xc0, !PT ;  /* 0x000000081aff7812 */ /* 0x000fe200078cc0ff */
[----:B------:R-:W-:-:S04]  /*3f110*/  IMAD.WIDE.U32 R10, P3, R54, R115, R10 ;  /* 0x00000073360a7225 */ /* 0x000fc8000786000a */
[----:B------:R-:W-:Y:S01]  /*3f120*/  IMAD.WIDE.U32.X R20, R7, R117, R20, P0 ;  /* 0x0000007507147225 */ /* 0x000fe200000e0414 */
[----:B------:R-:W-:-:S03]  /*3f130*/  IADD3 R109, P0, PT, R102, R66, RZ ;  /* 0x00000042666d7210 */ /* 0x000fc60007f1e0ff */
[----:B------:R-:W-:Y:S01]  /*3f140*/  IMAD.X R17, RZ, RZ, RZ, P3 ;  /* 0x000000ffff117224 */ /* 0x000fe200018e06ff */
[----:B------:R-:W-:Y:S01]  /*3f150*/  IADD3 R113, P3, PT, R9, R10, RZ ;  /* 0x0000000a09717210 */ /* 0x000fe20007f7e0ff */
        /* <DEDUP_REMOVED lines=8> */
[----:B------:R-:W-:Y:S01]  /*3f1e0*/  IMAD.WIDE.U32.X R14, R7, R115, R14, P4 ;  /* 0x00000073070e7225 */ /* 0x000fe200020e040e */
[----:B------:R-:W-:-:S03]  /*3f1f0*/  IADD3 R9, P0, PT, R9, R68, RZ ;  /* 0x0000004409097210 */ /* 0x000fc60007f1e0ff */
[----:B------:R-:W-:Y:S01]  /*3f200*/  IMAD.MOV.U32 R2, RZ, RZ, R53 ;  /* 0x000000ffff027224 */ /* 0x000fe200078e0035 */
[C---:B------:R-:W-:Y:S01]  /*3f210*/  IADD3 R114, P1, PT, R9.reuse, R118, RZ ;  /* 0x0000007609727210 */ /* 0x040fe20007f3e0ff */
[----:B------:R-:W-:Y:S01]  /*3f220*/  IMAD.X R10, RZ, RZ, R69, P0 ;  /* 0x000000ffff0a7224 */ /* 0x000fe200000e0645 */
[----:B------:R-:W-:Y:S01]  /*3f230*/  ISETP.GE.U32.AND P0, PT, R9, R68, PT ;  /* 0x000000440900720c */ /* 0x000fe20003f06070 */
[----:B------:R-:W-:-:S03]  /*3f240*/  IMAD.WIDE.U32.X R2, R7, R7, R2, P2 ;  /* 0x0000000707027225 */ /* 0x000fc600010e0402 */
[C---:B------:R-:W-:Y:S01]  /*3f250*/  ISETP.GE.U32.AND.EX P0, PT, R10.reuse, R69, PT, P0 ;  /* 0x000000450a00720c */ /* 0x040fe20003f06100 */
[----:B------:R-:W-:Y:S01]  /*3f260*/  IMAD.X R102, R10, 0x1, R117, P1 ;  /* 0x000000010a667824 */ /* 0x000fe200008e0675 */
[----:B------:R-:W-:Y:S01]  /*3f270*/  ISETP.GE.U32.AND P1, PT, R114, R9, PT ;  /* 0x000000097200720c */ /* 0x000fe20003f26070 */
[----:B------:R-:W-:Y:S01]  /*3f280*/  IMAD.MOV.U32 R16, RZ, RZ, R11 ;  /* 0x000000ffff107224 */ /* 0x000fe200078e000b */
[----:B------:R-:W-:Y:S01]  /*3f290*/  SEL R52, RZ, 0x1, P0 ;  /* 0x00000001ff347807 */ /* 0x000fe20000000000 */
[----:B------:R-:W-:Y:S01]  /*3f2a0*/  IMAD.X R53, RZ, RZ, RZ, P6 ;  /* 0x000000ffff357224 */ /* 0x000fe200030e06ff */
[----:B------:R-:W-:Y:S01]  /*3f2b0*/  ISETP.GE.U32.AND.EX P1, PT, R102, R10, PT, P1 ;  /* 0x0000000a6600720c */ /* 0x000fe20003f26110 */
[----:B------:R-:W-:Y:S01]  /*3f2c0*/  IMAD.WIDE.U32.X R16, R7, R115, R16, P3 ;  /* 0x0000007307107225 */ /* 0x000fe200018e0410 */
[----:B------:R-:W-:Y:S02]  /*3f2d0*/  LOP3.LUT P6, RZ, R26, 0x2, RZ, 0xc0, !PT ;  /* 0x000000021aff7812 */ /* 0x000fe400078cc0ff */
[----:B------:R-:W-:-:S02]  /*3f2e0*/  SEL R9, RZ, 0x1, P1 ;  /* 0x00000001ff097807 */ /* 0x000fc40000800000 */
[----:B------:R-:W-:Y:S02]  /*3f2f0*/  LOP3.LUT R26, R26, 0xfffffffe, RZ, 0xc0, !PT ;  /* 0xfffffffe1a1a7812 */ /* 0x000fe400078ec0ff */
[----:B------:R-:W-:-:S04]  /*3f300*/  IADD3 R52, P0, P1, R9, R70, R52 ;  /* 0x0000004609347210 */ /* 0x000fc8000791e034 */
[----:B------:R-:W-:Y:S02]  /*3f310*/  IADD3.X R66, PT, PT, RZ, R71, RZ, P0, P1 ;  /* 0x00000047ff427210 */ /* 0x000fe400007e24ff */
[C---:B------:R-:W-:Y:S02]  /*3f320*/  IADD3 R101, P1, PT, R52.reuse, R101, RZ ;  /* 0x0000006534657210 */ /* 0x040fe40007f3e0ff */
[----:B------:R-:W-:-:S03]  /*3f330*/  ISETP.GE.U32.AND P0, PT, R52, R70, PT ;  /* 0x000000463400720c */ /* 0x000fc60003f06070 */
[C---:B------:R-:W-:Y:S01]  /*3f340*/  IMAD.X R10, R66.reuse, 0x1, R115, P1 ;  /* 0x00000001420a7824 */ /* 0x040fe200008e0673 */
[----:B------:R-:W-:Y:S01]  /*3f350*/  ISETP.GE.U32.AND P1, PT, R101, R52, PT ;  /* 0x000000346500720c */ /* 0x000fe20003f26070 */
[----:B------:R-:W-:Y:S01]  /*3f360*/  IMAD.MOV.U32 R52, RZ, RZ, R23 ;  /* 0x000000ffff347224 */ /* 0x000fe200078e0017 */
[----:B------:R-:W-:Y:S02]  /*3f370*/  ISETP.GE.U32.AND.EX P0, PT, R66, R71, PT, P0 ;  /* 0x000000474200720c */ /* 0x000fe40003f06100 */
[----:B------:R-:W-:Y:S01]  /*3f380*/  ISETP.GE.U32.AND.EX P1, PT, R10, R66, PT, P1 ;  /* 0x000000420a00720c */ /* 0x000fe20003f26110 */
[----:B------:R-:W-:Y:S01]  /*3f390*/  IMAD.WIDE.U32.X R52, R105, R91, R52, P6 ;  /* 0x0000005b69347225 */ /* 0x000fe200030e0434 */
[----:B------:R-:W-:Y:S02]  /*3f3a0*/  SEL R9, RZ, 0x1, P0 ;  /* 0x00000001ff097807 */ /* 0x000fe40000000000 */
[----:B------:R-:W-:Y:S02]  /*3f3b0*/  ISETP.GE.U32.AND P0, PT, R109, R86, PT ;  /* 0x000000566d00720c */ /* 0x000fe40003f06070 */
[----:B------:R-:W-:-:S02]  /*3f3c0*/  SEL R69, RZ, 0x1, P1 ;  /* 0x00000001ff457807 */ /* 0x000fc40000800000 */
[----:B------:R-:W-:Y:S02]  /*3f3d0*/  ISETP.GE.U32.AND.EX P0, PT, R100, R87, PT, P0 ;  /* 0x000000576400720c */ /* 0x000fe40003f06100 */
[----:B------:R-:W-:Y:S02]  /*3f3e0*/  IADD3 R69, P4, P1, R69, R72, R9 ;  /* 0x0000004845457210 */ /* 0x000fe4000799e009 */
[----:B------:R-:W-:Y:S02]  /*3f3f0*/  SEL R9, RZ, 0xffffffff, P0 ;  /* 0xffffffffff097807 */ /* 0x000fe40000000000 */
[----:B------:R-:W-:Y:S02]  /*3f400*/  SEL R67, RZ, 0x1, P0 ;  /* 0x00000001ff437807 */ /* 0x000fe40000000000 */
[----:B------:R-:W-:Y:S02]  /*3f410*/  IADD3 R71, P2, PT, R9, R114, RZ ;  /* 0x0000007209477210 */ /* 0x000fe40007f5e0ff */
[----:B------:R-:W-:-:S02]  /*3f420*/  IADD3.X R70, PT, PT, RZ, R73, RZ, P4, P1 ;  /* 0x00000049ff467210 */ /* 0x000fc400027e24ff */
[----:B------:R-:W-:Y:S01]  /*3f430*/  ISETP.GE.U32.AND P0, PT, R114, R67, PT ;  /* 0x000000437200720c */ /* 0x000fe20003f06070 */
[----:B------:R-:W-:Y:S01]  /*3f440*/  IMAD.X R118, R9, 0x1, R102, P2 ;  /* 0x0000000109767824 */ /* 0x000fe200010e0666 */
[----:B------:R-:W-:Y:S02]  /*3f450*/  ISETP.GE.U32.AND P1, PT, R71, R88, PT ;  /* 0x000000584700720c */ /* 0x000fe40003f26070 */
[----:B------:R-:W-:Y:S02]  /*3f460*/  IADD3 R11, P5, PT, R69, R54, RZ ;  /* 0x00000036450b7210 */ /* 0x000fe40007fbe0ff */
[----:B------:R-:W-:Y:S02]  /*3f470*/  ISETP.GE.U32.AND.EX P0, PT, R102, RZ, PT, P0 ;  /* 0x000000ff6600720c */ /* 0x000fe40003f06100 */
[----:B------:R-:W-:Y:S01]  /*3f480*/  ISETP.GE.U32.AND.EX P1, PT, R118, R89, PT, P1 ;  /* 0x000000597600720c */ /* 0x000fe20003f26110 */
[----:B------:R-:W-:Y:S01]  /*3f490*/  IMAD.X R66, R70, 0x1, R7, P5 ;  /* 0x0000000146427824 */ /* 0x000fe200028e0607 */
[----:B------:R-:W-:-:S02]  /*3f4a0*/  ISETP.GE.U32.AND P2, PT, R11, R69, PT ;  /* 0x000000450b00720c */ /* 0x000fc40003f46070 */
[----:B------:R-:W-:Y:S02]  /*3f4b0*/  SEL R7, RZ, 0x1, P0 ;  /* 0x00000001ff077807 */ /* 0x000fe40000000000 */
[----:B------:R-:W-:Y:S02]  /*3f4c0*/  SEL R54, RZ, 0x1, P1 ;  /* 0x00000001ff367807 */ /* 0x000fe40000800000 */
[----:B------:R-:W-:Y:S01]  /*3f4d0*/  ISETP.LT.U32.AND P3, PT, R69, R72, PT ;  /* 0x000000484500720c */ /* 0x000fe20003f61070 */
[----:B------:R-:W-:Y:S01]  /*3f4e0*/  IMAD.WIDE.U32 R68, R105, R92, RZ ;  /* 0x0000005c69447225 */ /* 0x000fe200078e00ff */
[----:B------:R-:W-:Y:S02]  /*3f4f0*/  ISETP.GE.U32.AND.EX P1, PT, R66, R70, PT, P2 ;  /* 0x000000464200720c */ /* 0x000fe40003f26120 */
[----:B------:R-:W-:Y:S02]  /*3f500*/  IADD3 R54, P2, PT, R54, R7, RZ ;  /* 0x0000000736367210 */ /* 0x000fe40007f5e0ff */
[----:B------:R-:W-:Y:S01]  /*3f510*/  IADD3 R23, P5, PT, R22, R119, RZ ;  /* 0x0000007716177210 */ /* 0x000fe20007fbe0ff */
[----:B------:R-:W-:Y:S01]  /*3f520*/  IMAD.WIDE.U32 R68, P0, R24, R93, R68 ;  /* 0x0000005d18447225 */ /* 0x000fe20007800044 */
[----:B------:R-:W-:-:S02]  /*3f530*/  ISETP.LT.U32.OR.EX P1, PT, R70, R73, !P1, P3 ;  /* 0x000000494600720c */ /* 0x000fc40004f21530 */
[----:B------:R-:W-:Y:S01]  /*3f540*/  IADD3 R7, P3, PT, -R54, R101, RZ ;  /* 0x0000006536077210 */ /* 0x000fe20007f7e1ff */
[----:B------:R-:W-:Y:S01]  /*3f550*/  IMAD.X R9, RZ, RZ, RZ, P2 ;  /* 0x000000ffff097224 */ /* 0x000fe200010e06ff */
[----:B------:R-:W-:Y:S01]  /*3f560*/  ISETP.GE.U32.AND P4, PT, R120, R55, PT ;  /* 0x000000377800720c */ /* 0x000fe20003f86070 */
[----:B------:R-:W-:Y:S01]  /*3f570*/  IMAD.X R70, R111, 0x1, R108, P5 ;  /* 0x000000016f467824 */ /* 0x000fe200028e066c */
        /* <DEDUP_REMOVED lines=9> */
[----:B------:R-:W-:Y:S02]  /*3f610*/  ISETP.GE.U32.AND.EX P2, PT, R22, R91, PT, P2 ;  /* 0x0000005b1600720c */ /* 0x000fe40003f46120 */
[----:B------:R-:W-:Y:S02]  /*3f620*/  ISETP.GE.U32.AND.EX P5, PT, R70, R111, PT, P5 ;  /* 0x0000006f4600720c */ /* 0x000fe40003fa6150 */
[----:B------:R-:W-:Y:S02]  /*3f630*/  SEL R108, RZ, 0x1, P4 ;  /* 0x00000001ff6c7807 */ /* 0x000fe40002000000 */
[----:B------:R-:W-:Y:S02]  /*3f640*/  IADD3 R111, P4, PT, R25, R68, RZ ;  /* 0x00000044196f7210 */ /* 0x000fe40007f9e0ff */
[----:B------:R-:W-:Y:S02]  /*3f650*/  SEL R9, RZ, 0x1, P0 ;  /* 0x00000001ff097807 */ /* 0x000fe40000000000 */
[----:B------:R-:W-:-:S02]  /*3f660*/  SEL R68, RZ, 0x1, P2 ;  /* 0x00000001ff447807 */ /* 0x000fc40001000000 */
[----:B------:R-:W-:Y:S01]  /*3f670*/  IADD3 R108, P2, P3, R57, R20, R108 ;  /* 0x00000014396c7210 */ /* 0x000fe20007b5e06c */
[----:B------:R-:W-:Y:S01]  /*3f680*/  IMAD R20, R95, R84, RZ ;  /* 0x000000545f147224 */ /* 0x000fe200078e02ff */
[----:B------:R-:W-:Y:S02]  /*3f690*/  SEL R25, RZ, 0x1, P5 ;  /* 0x00000001ff197807 */ /* 0x000fe40002800000 */
[----:B------:R-:W-:Y:S01]  /*3f6a0*/  IADD3 R68, P0, PT, R68, R9, RZ ;  /* 0x0000000944447210 */ /* 0x000fe20007f1e0ff */
[----:B------:R-:W-:Y:S01]  /*3f6b0*/  IMAD R69, R98, R85, R20 ;  /* 0x0000005562457224 */ /* 0x000fe200078e0214 */
[----:B------:R-:W-:Y:S01]  /*3f6c0*/  IADD3.X R116, PT, PT, R97, R21, RZ, P2, P3 ;  /* 0x0000001561747210 */ /* 0x000fe200017e64ff */
[----:B------:R-:W-:Y:S01]  /*3f6d0*/  IMAD.WIDE.U32.X R20, R105, R93, R54, P4 ;  /* 0x0000005d69147225 */ /* 0x000fe200020e0436 */
[----:B------:R-:W-:Y:S02]  /*3f6e0*/  IADD3 R18, P3, P2, R8, R18, R25 ;  /* 0x0000001208127210 */ /* 0x000fe40007a7e019 */
[----:B------:R-:W-:Y:S01]  /*3f6f0*/  IADD3 R67, P5, PT, -R68, R11, RZ ;  /* 0x0000000b44437210 */ /* 0x000fe20007fbe1ff */
[----:B------:R-:W-:Y:S01]  /*3f700*/  IMAD.X R25, RZ, RZ, RZ, P0 ;  /* 0x000000ffff197224 */ /* 0x000fe200000e06ff */
[----:B------:R-:W-:Y:S01]  /*3f710*/  IADD3 R120, P0, PT, R103, R96, RZ ;  /* 0x0000006067787210 */ /* 0x000fe20007f1e0ff */
[----:B------:R-:W-:Y:S01]  /*3f720*/  IMAD.WIDE.U32 R8, R98, R84, RZ ;  /* 0x0000005462087225 */ /* 0x000fe200078e00ff */
[----:B------:R-:W-:-:S02]  /*3f730*/  ISETP.GE.U32.AND P4, PT, R67, R92, PT ;  /* 0x0000005c4300720c */ /* 0x000fc40003f86070 */
[----:B------:R-:W-:Y:S01]  /*3f740*/  ISETP.GE.U32.AND P6, PT, R11, R68, PT ;  /* 0x000000440b00720c */ /* 0x000fe20003fc6070 */
[----:B------:R-:W-:Y:S01]  /*3f750*/  IMAD.X R96, R66, 0x1, ~R25, P5 ;  /* 0x0000000142607824 */ /* 0x000fe200028e0e19 */
[----:B------:R-:W-:Y:S01]  /*3f760*/  ISETP.GE.U32.AND P5, PT, R120, R103, PT ;  /* 0x000000677800720c */ /* 0x000fe20003fa6070 */
[----:B------:R-:W-:Y:S01]  /*3f770*/  IMAD.IADD R69, R9, 0x1, R69 ;  /* 0x0000000109457824 */ /* 0x000fe200078e0245 */
[----:B------:R-:W-:Y:S01]  /*3f780*/  LOP3.LUT R95, RZ, R95, RZ, 0x33, !PT ;  /* 0x0000005fff5f7212 */ /* 0x000fe200078e33ff */
[----:B------:R-:W-:Y:S01]  /*3f790*/  IMAD.X R105, R94, 0x1, R99, P0 ;  /* 0x000000015e697824 */ /* 0x000fe200000e0663 */
[----:B------:R-:W-:Y:S01]  /*3f7a0*/  ISETP.GE.U32.AND.EX P4, PT, R96, R93, PT, P4 ;  /* 0x0000005d6000720c */ /* 0x000fe20003f86140 */
[----:B------:R-:W-:Y:S01]  /*3f7b0*/  IMAD.WIDE.U32 R72, R69, R86, RZ ;  /* 0x0000005645487225 */ /* 0x000fe200078e00ff */
[----:B------:R-:W-:Y:S02]  /*3f7c0*/  IADD3.X R113, PT, PT, R113, R19, RZ, P3, P2 ;  /* 0x0000001371717210 */ /* 0x000fe40001fe44ff */
[----:B------:R-:W-:-:S02]  /*3f7d0*/  ISETP.GE.U32.AND.EX P6, PT, R66, R25, P4, P6 ;  /* 0x000000194200720c */ /* 0x000fc400027c6160 */
[----:B------:R-:W-:Y:S01]  /*3f7e0*/  LOP3.LUT R25, RZ, R98, RZ, 0x33, !PT ;  /* 0x00000062ff197212 */ /* 0x000fe200078e33ff */
[C---:B------:R-:W-:Y:S01]  /*3f7f0*/  IMAD.WIDE.U32 R72, P0, R8.reuse, R87, R72 ;  /* 0x0000005708487225 */ /* 0x040fe20007800048 */
[----:B------:R-:W-:Y:S02]  /*3f800*/  ISETP.GE.U32.AND.EX P5, PT, R105, R94, PT, P5 ;  /* 0x0000005e6900720c */ /* 0x000fe40003fa6150 */
[----:B------:R-:W-:Y:S01]  /*3f810*/  PLOP3.LUT P1, PT, P1, P6, PT, 0xf8, 0x8f ;  /* 0x00000000008f781c */ /* 0x000fe20000f2df70 */
[----:B------:R-:W-:Y:S01]  /*3f820*/  IMAD.WIDE.U32 R98, R8, R86, RZ ;  /* 0x0000005608627225 */ /* 0x000fe200078e00ff */
[----:B------:R-:W-:Y:S02]  /*3f830*/  IADD3 R71, P3, PT, R71, -R88, RZ ;  /* 0x8000005847477210 */ /* 0x000fe40007f7e0ff */
[----:B------:R-:W-:Y:S01]  /*3f840*/  SEL R68, R86, RZ, P1 ;  /* 0x000000ff56447207 */ /* 0x000fe20000800000 */
[----:B------:R-:W-:Y:S01]  /*3f850*/  IMAD.X R55, RZ, RZ, RZ, P0 ;  /* 0x000000ffff377224 */ /* 0x000fe200000e06ff */
[----:B------:R-:W-:Y:S01]  /*3f860*/  ISETP.GT.U32.AND P0, PT, R98, R25, PT ;  /* 0x000000196200720c */ /* 0x000fe20003f04070 */
[----:B------:R-:W-:Y:S01]  /*3f870*/  IMAD.MOV.U32 R54, RZ, RZ, R73 ;  /* 0x000000ffff367224 */ /* 0x000fe200078e0049 */
[----:B------:R-:W-:-:S02]  /*3f880*/  IADD3 R98, P4, PT, R99, R72, RZ ;  /* 0x0000004863627210 */ /* 0x000fc40007f9e0ff */
[----:B------:R-:W-:Y:S02]  /*3f890*/  SEL R99, RZ, 0x1, P5 ;  /* 0x00000001ff637807 */ /* 0x000fe40002800000 */
[----:B------:R-:W-:Y:S01]  /*3f8a0*/  ISETP.GT.U32.AND.EX P0, PT, R98, R95, PT, P0 ;  /* 0x0000005f6200720c */ /* 0x000fe20003f04100 */
[----:B------:R-:W-:Y:S01]  /*3f8b0*/  IMAD.WIDE.U32 R94, R69, R88, RZ ;  /* 0x00000058455e7225 */ /* 0x000fe200078e00ff */
[----:B------:R-:W-:Y:S02]  /*3f8c0*/  IADD3 R125, P5, PT, R18, R108, RZ ;  /* 0x0000006c127d7210 */ /* 0x000fe40007fbe0ff */
[----:B------:R-:W-:Y:S01]  /*3f8d0*/  SEL R103, R87, RZ, P1 ;  /* 0x000000ff57677207 */ /* 0x000fe20000800000 */
[----:B------:R-:W-:Y:S01]  /*3f8e0*/  IMAD.WIDE.U32.X R54, R69, R87, R54, P4 ;  /* 0x0000005745367225 */ /* 0x000fe200020e0436 */
[----:B------:R-:W-:-:S03]  /*3f8f0*/  IADD3 R68, P4, PT, -R68, R109, RZ ;  /* 0x0000006d44447210 */ /* 0x000fc60007f9e1ff */
[----:B------:R-:W-:Y:S01]  /*3f900*/  IMAD.WIDE.U32 R72, P2, R8, R89, R94 ;  /* 0x0000005908487225 */ /* 0x000fe2000784005e */
[----:B------:R-:W-:-:S03]  /*3f910*/  SEL R94, R71, R114, P1 ;  /* 0x00000072475e7207 */ /* 0x000fc60000800000 */
[----:B------:R-:W-:Y:S01]  /*3f920*/  IMAD.X R127, R113, 0x1, R116, P5 ;  /* 0x00000001717f7824 */ /* 0x000fe200028e0674 */
[----:B------:R-:W-:Y:S01]  /*3f930*/  IADD3 R99, P5, P6, R24, R52, R99 ;  /* 0x0000003418637210 */ /* 0x000fe20007ebe063 */
[----:B------:R-:W-:Y:S01]  /*3f940*/  IMAD.X R19, RZ, RZ, RZ, P2 ;  /* 0x000000ffff137224 */ /* 0x000fe200010e06ff */
[----:B------:R-:W-:Y:S01]  /*3f950*/  ISETP.GE.U32.AND P2, PT, R125, R18, PT ;  /* 0x000000127d00720c */ /* 0x000fe20003f46070 */
[----:B------:R-:W-:Y:S01]  /*3f960*/  IMAD.WIDE.U32 R24, R8, R88, RZ ;  /* 0x0000005808187225 */ /* 0x000fe200078e00ff */
[----:B------:R-:W-:Y:S02]  /*3f970*/  IADD3.X R98, PT, PT, R111, R53, RZ, P5, P6 ;  /* 0x000000356f627210 */ /* 0x000fe40002fec4ff */
[----:B------:R-:W-:Y:S01]  /*3f980*/  ISETP.GE.U32.AND.EX P2, PT, R127, R113, PT, P2 ;  /* 0x000000717f00720c */ /* 0x000fe20003f46120 */
[----:B------:R-:W-:Y:S01]  /*3f990*/  IMAD.X R95, R118, 0x1, ~R89, P3 ;  /* 0x00000001765f7824 */ /* 0x000fe200018e0e59 */
[----:B------:R-:W-:Y:S01]  /*3f9a0*/  IADD3 R71, P3, PT, R25, R72, RZ ;  /* 0x0000004819477210 */ /* 0x000fe20007f7e0ff */
[----:B------:R-:W-:Y:S01]  /*3f9b0*/  IMAD.X R103, R100, 0x1, ~R103, P4 ;  /* 0x0000000164677824 */ /* 0x000fe200020e0e67 */
[----:B------:R-:W-:Y:S01]  /*3f9c0*/  SEL R25, RZ, 0x1, !P0 ;  /* 0x00000001ff197807 */ /* 0x000fe20004000000 */
[----:B------:R-:W-:Y:S01]  /*3f9d0*/  IMAD.MOV.U32 R18, RZ, RZ, R73 ;  /* 0x000000ffff127224 */ /* 0x000fe200078e0049 */
[----:B------:R-:W-:-:S02]  /*3f9e0*/  SEL R53, RZ, 0x1, P2 ;  /* 0x00000001ff357807 */ /* 0x000fc40001000000 */
[----:B------:R-:W-:Y:S01]  /*3f9f0*/  IADD3 R25, P2, P5, R24, R54, R25 ;  /* 0x0000003618197210 */ /* 0x000fe20007d5e019 */
[----:B------:R-:W-:Y:S01]  /*3fa00*/  IMAD.WIDE.U32.X R18, R69, R89, R18, P3 ;  /* 0x0000005945127225 */ /* 0x000fe200018e0412 */
[----:B------:R-:W-:Y:S02]  /*3fa10*/  ISETP.GE.U32.AND P0, PT, R108, R57, PT ;  /* 0x000000396c00720c */ /* 0x000fe40003f06070 */
[----:B------:R-:W-:Y:S02]  /*3fa20*/  IADD3 R53, P6, P4, R12, R16, R53 ;  /* 0x000000100c357210 */ /* 0x000fe40007cde035 */
[----:B------:R-:W-:Y:S02]  /*3fa30*/  IADD3.X R54, PT, PT, R71, R55, RZ, P2, P5 ;  /* 0x0000003747367210 */ /* 0x000fe400017ea4ff */
[----:B------:R-:W-:Y:S02]  /*3fa40*/  ISETP.GE.U32.AND.EX P0, PT, R116, R97, PT, P0 ;  /* 0x000000617400720c */ /* 0x000fe40003f06100 */
[----:B------:R-:W-:-:S02]  /*3fa50*/  IADD3 R100, P2, PT, R99, R56, RZ ;  /* 0x0000003863647210 */ /* 0x000fc40007f5e0ff */
        /* <DEDUP_REMOVED lines=13> */
[----:B------:R-:W-:Y:S01]  /*3fb30*/  ISETP.GE.U32.AND.EX P5, PT, R43, R54, PT, P2 ;  /* 0x000000362b00720c */ /* 0x000fe20003fa6120 */
[----:B------:R-:W-:Y:S01]  /*3fb40*/  IMAD.WIDE.U32 R54, R68, R94, RZ ;  /* 0x0000005e44367225 */ /* 0x000fe200078e00ff */
[----:B------:R-:W-:Y:S02]  /*3fb50*/  ISETP.GE.U32.AND.EX P0, PT, R57, R98, PT, P0 ;  /* 0x000000623900720c */ /* 0x000fe40003f06100 */
[----:B------:R-:W-:Y:S02]  /*3fb60*/  ISETP.GE.U32.AND.EX P2, PT, R123, R24, PT, P6 ;  /* 0x000000187b00720c */ /* 0x000fe40003f46160 */
[----:B------:R-:W-:-:S02]  /*3fb70*/  SEL R97, RZ, 0x1, P5 ;  /* 0x00000001ff617807 */ /* 0x000fc40002800000 */
[----:B------:R-:W-:Y:S02]  /*3fb80*/  SEL R17, RZ, 0x1, P0 ;  /* 0x00000001ff117807 */ /* 0x000fe40000000000 */
[----:B------:R-:W-:Y:S02]  /*3fb90*/  SEL R53, RZ, 0x1, P2 ;  /* 0x00000001ff357807 */ /* 0x000fe40001000000 */
[----:B------:R-:W-:Y:S02]  /*3fba0*/  IADD3 R25, P3, PT, R13, R14, RZ ;  /* 0x0000000e0d197210 */ /* 0x000fe40007f7e0ff */
[----:B------:R-:W-:Y:S01]  /*3fbb0*/  IADD3 R97, P5, P6, R12, R18, R97 ;  /* 0x000000120c617210 */ /* 0x000fe20007ebe061 */
[----:B------:R-:W-:Y:S01]  /*3fbc0*/  IMAD.WIDE.U32 R12, R103, R68, RZ ;  /* 0x00000044670c7225 */ /* 0x000fe200078e00ff */
[----:B------:R-:W-:Y:S02]  /*3fbd0*/  IADD3 R56, P2, PT, R17, R20, RZ ;  /* 0x0000001411387210 */ /* 0x000fe40007f5e0ff */
[----:B------:R-:W-:-:S02]  /*3fbe0*/  IADD3 R53, P0, PT, R53, R2, RZ ;  /* 0x0000000235357210 */ /* 0x000fc40007f1e0ff */
[----:B------:R-:W-:Y:S01]  /*3fbf0*/  IADD3.X R24, PT, PT, R25, R19, RZ, P5, P6 ;  /* 0x0000001319187210 */ /* 0x000fe20002fec4ff */
[----:B------:R-:W-:Y:S01]  /*3fc00*/  IMAD.X R73, RZ, RZ, R21, P2 ;  /* 0x000000ffff497224 */ /* 0x000fe200010e0615 */
[----:B------:R-:W-:Y:S01]  /*3fc10*/  SEL R95, R95, R102, P1 ;  /* 0x000000665f5f7207 */ /* 0x000fe20000800000 */
[----:B------:R-:W-:Y:S01]  /*3fc20*/  IMAD.X R25, RZ, RZ, R3, P0 ;  /* 0x000000ffff197224 */ /* 0x000fe200000e0603 */
[----:B------:R-:W-:Y:S01]  /*3fc30*/  ISETP.NE.U32.AND P0, PT, R56, RZ, PT ;  /* 0x000000ff3800720c */ /* 0x000fe20003f05070 */
[----:B------:R-:W-:-:S03]  /*3fc40*/  IMAD.WIDE.U32 R20, P5, R68, R103, R12 ;  /* 0x0000006744147225 */ /* 0x000fc600078a000c */
[----:B------:R-:W-:Y:S01]  /*3fc50*/  ISETP.NE.AND.EX P0, PT, R73, RZ, PT, P0 ;  /* 0x000000ff4900720c */ /* 0x000fe20003f05300 */
[----:B------:R-:W-:-:S04]  /*3fc60*/  IMAD.WIDE.U32 R12, R103, R94, RZ ;  /* 0x0000005e670c7225 */ /* 0x000fc800078e00ff */
[----:B------:R-:W-:-:S04]  /*3fc70*/  IMAD.WIDE.U32 R18, R68, R68, RZ ;  /* 0x0000004444127225 */ /* 0x000fc800078e00ff */
[----:B------:R-:W-:-:S04]  /*3fc80*/  IMAD.WIDE.U32 R12, P6, R95, R68, R12 ;  /* 0x000000445f0c7225 */ /* 0x000fc800078c000c */
[----:B------:R-:W-:-:S04]  /*3fc90*/  IMAD.WIDE.U32 R16, R95, R68, RZ ;  /* 0x000000445f107225 */ /* 0x000fc800078e00ff */
[----:B------:R-:W-:Y:S01]  /*3fca0*/  IMAD.X R3, RZ, RZ, RZ, P5 ;  /* 0x000000ffff037224 */ /* 0x000fe200028e06ff */
[----:B------:R-:W-:Y:S01]  /*3fcb0*/  IADD3 R71, P5, PT, R19, R20, RZ ;  /* 0x0000001413477210 */ /* 0x000fe20007fbe0ff */
[----:B------:R-:W-:Y:S02]  /*3fcc0*/  IMAD.MOV.U32 R2, RZ, RZ, R21 ;  /* 0x000000ffff027224 */ /* 0x000fe400078e0015 */
[----:B------:R-:W-:Y:S01]  /*3fcd0*/  IMAD.WIDE.U32 R16, P2, R94, R103, R16 ;  /* 0x000000675e107225 */ /* 0x000fe20007840010 */
[----:B------:R-:W-:-:S03]  /*3fce0*/  @P6 LOP3.LUT R26, R26, 0x1, RZ, 0xfc, !PT ;  /* 0x000000011a1a6812 */ /* 0x000fc600078efcff */
        /* <DEDUP_REMOVED lines=27> */
.L_x_534:
[----:B------:R-:W-:Y:S05]  /*3fea0*/  BSYNC.RECONVERGENT B1 ;  /* 0x0000000000017941 */ /* 0x000fea0003800200 */
.L_x_533:
[----:B------:R-:W-:Y:S01]  /*3feb0*/  IADD3 R73, P6, PT, R55, R12, RZ ;  /* 0x0000000c37497210 */ /* 0x000fe20007fde0ff */
[----:B------:R-:W-:Y:S01]  /*3fec0*/  IMAD.X R55, RZ, RZ, RZ, P4 ;  /* 0x000000ffff377224 */ /* 0x000fe200020e06ff */
[----:B------:R-:W-:Y:S01]  /*3fed0*/  LOP3.LUT R26, R26, 0xfffffffd, RZ, 0xc0, !PT ;  /* 0xfffffffd1a1a7812 */ /* 0x000fe200078ec0ff */
[----:B------:R-:W-:Y:S01]  /*3fee0*/  IMAD.WIDE.U32 R108, R94, R94, RZ ;  /* 0x0000005e5e6c7225 */ /* 0x000fe200078e00ff */
[----:B------:R-:W-:Y:S01]  /*3fef0*/  IADD3 R98, P0, PT, R21, R16, RZ ;  /* 0x0000001015627210 */ /* 0x000fe20007f1e0ff */
[----:B------:R-:W-:Y:S01]  /*3ff00*/  BSSY.RECONVERGENT B1, `(.L_x_535) ;  /* 0x000003f000017945 */ /* 0x000fe20003800200 */
[----:B------:R-:W-:-:S05]  /*3ff10*/  IADD3 R56, P4, PT, R97, R100, RZ ;  /* 0x0000006461387210 */ /* 0x000fca0007f9e0ff */
[----:B------:R-:W-:Y:S01]  /*3ff20*/  IMAD.X R57, R24, 0x1, R57, P4 ;  /* 0x0000000118397824 */ /* 0x000fe200020e0639 */
[----:B------:R-:W-:Y:S02]  /*3ff30*/  ISETP.GE.U32.AND P4, PT, R56, R97, PT ;  /* 0x000000613800720c */ /* 0x000fe40003f86070 */
[----:B------:R-:W-:Y:S02]  /*3ff40*/  @P6 LOP3.LUT R26, R26, 0x2, RZ, 0xfc, !PT ;  /* 0x000000021a1a6812 */ /* 0x000fe400078efcff */
[----:B------:R-:W-:Y:S01]  /*3ff50*/  IADD3 R99, P5, P6, R20, R54, R2 ;  /* 0x0000003614637210 */ /* 0x000fe20007ebe002 */
[----:B------:R-:W-:Y:S01]  /*3ff60*/  IMAD.MOV.U32 R54, RZ, RZ, R15 ;  /* 0x000000ffff367224 */ /* 0x000fe200078e000f */
[----:B------:R-:W-:Y:S02]  /*3ff70*/  ISETP.GE.U32.AND.EX P4, PT, R57, R24, PT, P4 ;  /* 0x000000183900720c */ /* 0x000fe40003f86140 */
[----:B------:R-:W-:Y:S01]  /*3ff80*/  IADD3.X R73, PT, PT, R98, R73, R3, P5, P6 ;  /* 0x0000004962497210 */ /* 0x000fe20002fec403 */
[----:B------:R-:W-:Y:S01]  /*3ff90*/  IMAD.WIDE.U32 R2, R69, R92, RZ ;  /* 0x0000005c45027225 */ /* 0x000fe200078e00ff */
[----:B------:R-:W-:-:S02]  /*3ffa0*/  SEL R21, RZ, 0x1, P4 ;  /* 0x00000001ff157807 */ /* 0x000fc40002000000 */
[----:B------:R-:W-:Y:S01]  /*3ffb0*/  LOP3.LUT R26, R26, 0xfffffff7, RZ, 0xc0, !PT ;  /* 0xfffffff71a1a7812 */ /* 0x000fe200078ec0ff */
[----:B------:R-:W-:-:S04]  /*3ffc0*/  IMAD.WIDE.U32.X R14, R69, R91, R54, P3 ;  /* 0x0000005b450e7225 */ /* 0x000fc800018e0436 */
[----:B------:R-:W-:-:S04]  /*3ffd0*/  IMAD.WIDE.U32 R2, P3, R8, R93, R2 ;  /* 0x0000005d08027225 */ /* 0x000fc80007860002 */
[----:B------:R-:W-:-:S05]  /*3ffe0*/  IMAD.WIDE.U32 R8, R8, R92, RZ ;  /* 0x0000005c08087225 */ /* 0x000fca00078e00ff */
[----:B------:R-:W-:Y:S01]  /*3fff0*/  IADD3 R55, P4, PT, R9, R2, RZ ;  /* 0x0000000209377210 */ /* 0x000fe20007f9e0ff */
[----:B------:R-:W-:Y:S01]  /*40000*/  IMAD.X R9, RZ, RZ, RZ, P2 ;  /* 0x000000ffff097224 */ /* 0x000fe200010e06ff */
[----:B------:R-:W-:Y:S01]  /*40010*/  IADD3 R2, P5, P6, R8, R14, R21 ;  /* 0x0000000e08027210 */ /* 0x000fe20007ebe015 */
[----:B------:R-:W-:Y:S01]  /*40020*/  IMAD.MOV.U32 R8, RZ, RZ, R17 ;  /* 0x000000ffff087224 */ /* 0x000fe200078e0011 */
[----:B------:R-:W-:Y:S01]  /*40030*/  ISETP.GE.U32.AND P2, PT, R99, R20, PT ;  /* 0x000000146300720c */ /* 0x000fe20003f46070 */
[----:B------:R-:W-:Y:S01]  /*40040*/  IMAD.WIDE.U32 R16, R95, R94, RZ ;  /* 0x0000005e5f107225 */ /* 0x000fe200078e00ff */
[----:B------:R-:W-:Y:S02]  /*40050*/  IADD3.X R55, PT, PT, R55, R15, RZ, P5, P6 ;  /* 0x0000000f37377210 */ /* 0x000fe40002fec4ff */
[----:B------:R-:W-:Y:S01]  /*40060*/  ISETP.GE.U32.AND.EX P2, PT, R73, R98, PT, P2 ;  /* 0x000000624900720c */ /* 0x000fe20003f46120 */
[----:B------:R-:W-:-:S04]  /*40070*/  IMAD.WIDE.U32.X R20, R95, R103, R8, P0 ;  /* 0x000000675f147225 */ /* 0x000fc800000e0408 */
[----:B------:R-:W-:Y:S01]  /*40080*/  IMAD.X R15, RZ, RZ, RZ, P3 ;  /* 0x000000ffff0f7224 */ /* 0x000fe200018e06ff */
[----:B------:R-:W-:Y:S01]  /*40090*/  IADD3 R24, P3, PT, R23, R2, RZ ;  /* 0x0000000217187210 */ /* 0x000fe20007f7e0ff */
[----:B------:R-:W-:-:S04]  /*400a0*/  IMAD.WIDE.U32 R8, P0, R94, R95, R16 ;  /* 0x0000005f5e087225 */ /* 0x000fc80007800010 */
[----:B------:R-:W-:Y:S01]  /*400b0*/  IMAD.X R70, R70, 0x1, R55, P3 ;  /* 0x0000000146467824 */ /* 0x000fe200018e0637 */
[----:B------:R-:W-:Y:S01]  /*400c0*/  ISETP.GE.U32.AND P3, PT, R24, R2, PT ;  /* 0x000000021800720c */ /* 0x000fe20003f66070 */
[----:B------:R-:W-:Y:S01]  /*400d0*/  IMAD.MOV.U32 R14, RZ, RZ, R3 ;  /* 0x000000ffff0e7224 */ /* 0x000fe200078e0003 */
[----:B------:R-:W-:Y:S01]  /*400e0*/  SEL R3, RZ, 0x1, P2 ;  /* 0x00000001ff037807 */ /* 0x000fe20001000000 */
[----:B------:R-:W-:Y:S01]  /*400f0*/  IMAD R2, R43, R84, RZ ;  /* 0x000000542b027224 */ /* 0x000fe200078e02ff */
[----:B------:R-:W-:Y:S01]  /*40100*/  ISETP.GE.U32.AND.EX P3, PT, R70, R55, PT, P3 ;  /* 0x000000374600720c */ /* 0x000fe20003f66130 */
[----:B------:R-:W-:Y:S01]  /*40110*/  IMAD.WIDE.U32.X R14, R69, R93, R14, P4 ;  /* 0x0000005d450e7225 */ /* 0x000fe200020e040e */
[----:B------:R-:W-:Y:S02]  /*40120*/  IADD3 R69, P4, PT, R109, R8, RZ ;  /* 0x000000086d457210 */ /* 0x000fe40007f9e0ff */
[----:B------:R-:W-:Y:S01]  /*40130*/  @P0 LOP3.LUT R26, R26, 0x8, RZ, 0xfc, !PT ;  /* 0x000000081a1a0812 */ /* 0x000fe200078efcff */
[----:B------:R-:W-:Y:S01]  /*40140*/  IMAD R131, R72, R85, R2 ;  /* 0x0000005548837224 */ /* 0x000fe200078e0202 */
[----:B------:R-:W-:-:S02]  /*40150*/  IADD3 R108, P0, P2, R108, R20, R3 ;  /* 0x000000146c6c7210 */ /* 0x000fc40007a1e003 */
[----:B------:R-:W-:Y:S02]  /*40160*/  SEL R17, RZ, 0x1, P3 ;  /* 0x00000001ff117807 */ /* 0x000fe40001800000 */
[----:B------:R-:W-:Y:S02]  /*40170*/  IADD3.X R69, PT, PT, R69, R21, RZ, P0, P2 ;  /* 0x0000001545457210 */ /* 0x000fe400007e44ff */
[----:B------:R-:W-:Y:S02]  /*40180*/  IADD3 R20, P0, PT, R17, R14, RZ ;  /* 0x0000000e11147210 */ /* 0x000fe40007f1e0ff */
[----:B------:R-:W-:-:S03]  /*40190*/  LOP3.LUT R26, R26, 0xfffffffb, RZ, 0xc0, !PT ;  /* 0xfffffffb1a1a7812 */ /* 0x000fc600078ec0ff */
[----:B------:R-:W-:Y:S01]  /*401a0*/  IMAD.X R54, RZ, RZ, R15, P0 ;  /* 0x000000ffff367224 */ /* 0x000fe200000e060f */
[----:B------:R-:W-:Y:S01]  /*401b0*/  ISETP.NE.U32.AND P0, PT, R20, RZ, PT ;  /* 0x000000ff1400720c */ /* 0x000fe20003f05070 */
[----:B------:R-:W-:Y:S01]  /*401c0*/  IMAD.WIDE.U32 R14, R72, R84, RZ ;  /* 0x00000054480e7225 */ /* 0x000fe200078e00ff */
[----:B------:R-:W-:Y:S02]  /*401d0*/  @P4 LOP3.LUT R26, R26, 0x4, RZ, 0xfc, !PT ;  /* 0x000000041a1a4812 */ /* 0x000fe400078efcff */
        /* <DEDUP_REMOVED lines=17> */
.L_x_536:
[----:B------:R-:W-:Y:S05]  /*402f0*/  BSYNC.RECONVERGENT B1 ;  /* 0x0000000000017941 */ /* 0x000fea0003800200 */
.L_x_535:
[C---:B------:R-:W-:Y:S01]  /*40300*/  IMAD.WIDE.U32 R2, R14.reuse, R86, RZ ;  /* 0x000000560e027225 */ /* 0x040fe200078e00ff */
[----:B------:R-:W-:Y:S01]  /*40310*/  LOP3.LUT R15, RZ, R72, RZ, 0x33, !PT ;  /* 0x00000048ff0f7212 */ /* 0x000fe200078e33ff */
[----:B------:R-:W-:Y:S01]  /*40320*/  BSSY.RECONVERGENT B1, `(.L_x_537) ;  /* 0x00001c9000017945 */ /* 0x000fe20003800200 */
[----:B------:R-:W-:Y:S01]  /*40330*/  LOP3.LUT R43, RZ, R43, RZ, 0x33, !PT ;  /* 0x0000002bff2b7212 */ /* 0x000fe200078e33ff */
[----:B------:R-:W-:Y:S01]  /*40340*/  IMAD.WIDE.U32 R16, P2, R14, R87, R16 ;  /* 0x000000570e107225 */ /* 0x000fe20007840010 */
[----:B------:R-:W-:Y:S02]  /*40350*/  ISETP.GT.U32.AND P0, PT, R2, R15, PT ;  /* 0x0000000f0200720c */ /* 0x000fe40003f04070 */
[C---:B------:R-:W-:Y:S01]  /*40360*/  LOP3.LUT P6, RZ, R26.reuse, 0x1, RZ, 0xc0, !PT ;  /* 0x000000011aff7812 */ /* 0x040fe200078cc0ff */
[----:B------:R-:W-:Y:S01]  /*40370*/  IMAD.X R21, RZ, RZ, RZ, P2 ;  /* 0x000000ffff157224 */ /* 0x000fe200010e06ff */
[----:B------:R-:W-:Y:S01]  /*40380*/  IADD3 R8, P2, PT, R3, R16, RZ ;  /* 0x0000001003087210 */ /* 0x000fe20007f5e0ff */
[----:B------:R-:W-:Y:S01]  /*40390*/  IMAD.WIDE.U32 R2, R131, R88, RZ ;  /* 0x0000005883027225 */ /* 0x000fe200078e00ff */
[----:B------:R-:W-:-:S02]  /*403a0*/  LOP3.LUT P5, RZ, R26, 0x2, RZ, 0xc0, !PT ;  /* 0x000000021aff7812 */ /* 0x000fc400078ac0ff */
[----:B------:R-:W-:Y:S01]  /*403b0*/  ISETP.GT.U32.AND.EX P0, PT, R8, R43, PT, P0 ;  /* 0x0000002b0800720c */ /* 0x000fe20003f04100 */
[----:B------:R-:W-:Y:S01]  /*403c0*/  IMAD.MOV.U32 R20, RZ, RZ, R17 ;  /* 0x000000ffff147224 */ /* 0x000fe200078e0011 */
[----:B------:R-:W-:Y:S01]  /*403d0*/  LOP3.LUT R19, RZ, R18, RZ, 0x33, !PT ;  /* 0x00000012ff137212 */ /* 0x000fe200078e33ff */
[----:B------:R-:W-:Y:S01]  /*403e0*/  IMAD.WIDE.U32 R16, R14, R88, RZ ;  /* 0x000000580e107225 */ /* 0x000fe200078e00ff */
[----:B------:R-:W-:Y:S02]  /*403f0*/  SEL R105, RZ, 0x1, !P0 ;  /* 0x00000001ff697807 */ /* 0x000fe40004000000 */
[----:B------:R-:W-:Y:S01]  /*40400*/  P2R R8, PR, RZ, 0x2 ;  /* 0x00000002ff087803 */ /* 0x000fe20000000000 */
[----:B------:R-:W-:Y:S01]  /*40410*/  IMAD.WIDE.U32.X R20, R131, R87, R20, P2 ;  /* 0x0000005783147225 */ /* 0x000fe200010e0414 */
[----:B------:R-:W-:-:S03]  /*40420*/  LOP3.LUT R26, R26, 0xffffffbf, RZ, 0xc0, !PT ;  /* 0xffffffbf1a1a7812 */ /* 0x000fc600078ec0ff */
[----:B------:R-:W-:Y:S01]  /*40430*/  IMAD.WIDE.U32 R2, P3, R14, R89, R2 ;  /* 0x000000590e027225 */ /* 0x000fe20007860002 */
[----:B------:R-:W-:-:S03]  /*40440*/  IADD3 R105, P0, P2, R16, R20, R105 ;  /* 0x0000001410697210 */ /* 0x000fc60007a1e069 */
        /* <DEDUP_REMOVED lines=13> */
[----:B------:R-:W-:Y:S01]  /*40520*/  IMAD R2, R71, R84, RZ ;  /* 0x0000005447027224 */ /* 0x000fe200078e02ff */
[----:B------:R-:W-:Y:S02]  /*40530*/  IADD3 R72, P2, PT, R13, R16, RZ ;  /* 0x000000100d487210 */ /* 0x000fe40007f5e0ff */
[----:B------:R-:W-:Y:S01]  /*40540*/  LOP3.LUT R71, RZ, R71, RZ, 0x33, !PT ;  /* 0x00000047ff477212 */ /* 0x000fe200078e33ff */
[C---:B------:R-:W-:Y:S01]  /*40550*/  IMAD R7, R18.reuse, R85, R2 ;  /* 0x0000005512077224 */ /* 0x040fe200078e0202 */
[----:B------:R-:W-:Y:S01]  /*40560*/  IADD3.X R72, PT, PT, R69, R72, R21, P5, P6 ;  /* 0x0000004845487210 */ /* 0x000fe20002fec415 */
[----:B------:R-:W-:Y:S01]  /*40570*/  IMAD.WIDE.U32 R20, R18, R84, RZ ;  /* 0x0000005412147225 */ /* 0x000fe200078e00ff */
[----:B------:R-:W-:-:S03]  /*40580*/  P2R R97, PR, RZ, 0x1 ;  /* 0x00000001ff617803 */ /* 0x000fc60000000000 */
        /* <DEDUP_REMOVED lines=30> */
[----:B------:R-:W-:Y:S01]  /*40770*/  IMAD.WIDE.U32 R18, P0, R14, R91, R18 ;  /* 0x0000005b0e127225 */ /* 0x000fe20007800012 */
[----:B------:R-:W-:-:S02]  /*40780*/  LOP3.LUT R26, R26, 0xfffffdff, RZ, 0xc0, !PT ;  /* 0xfffffdff1a1a7812 */ /* 0x000fc400078ec0ff */
[----:B------:R-:W-:Y:S01]  /*40790*/  IADD3 R15, P3, P4, R12, R2, R15 ;  /* 0x000000020c0f7210 */ /* 0x000fe20007c7e00f */
[----:B------:R-:W-:Y:S01]  /*407a0*/  IMAD R12, R71, R84, RZ ;  /* 0x00000054470c7224 */ /* 0x000fe200078e02ff */
[----:B------:R-:W-:Y:S01]  /*407b0*/  IADD3 R21, P1, PT, R13, R18, RZ ;  /* 0x000000120d157210 */ /* 0x000fe20007f3e0ff */
[----:B------:R-:W-:Y:S01]  /*407c0*/  IMAD.MOV.U32 R114, RZ, RZ, R19 ;  /* 0x000000ffff727224 */ /* 0x000fe200078e0013 */
[----:B------:R-:W-:Y:S01]  /*407d0*/  LOP3.LUT R26, R26, 0xfffffbff, RZ, 0xc0, !PT ;  /* 0xfffffbff1a1a7812 */ /* 0x000fe200078ec0ff */
[C---:B------:R-:W-:Y:S01]  /*407e0*/  IMAD R129, R16.reuse, R85, R12 ;  /* 0x0000005510817224 */ /* 0x040fe200078e020c */
[----:B------:R-:W-:Y:S01]  /*407f0*/  IADD3.X R21, PT, PT, R21, R3, RZ, P3, P4 ;  /* 0x0000000315157210 */ /* 0x000fe20001fe84ff */
[----:B------:R-:W-:-:S04]  /*40800*/  IMAD.WIDE.U32 R2, R16, R84, RZ ;  /* 0x0000005410027225 */ /* 0x000fc800078e00ff */
[----:B------:R-:W-:Y:S01]  /*40810*/  IMAD.IADD R129, R3, 0x1, R129 ;  /* 0x0000000103817824 */ /* 0x000fe200078e0281 */
[----:B------:R-:W-:Y:S01]  /*40820*/  LOP3.LUT R3, RZ, R16, RZ, 0x33, !PT ;  /* 0x00000010ff037212 */ /* 0x000fe200078e33ff */
[----:B------:R-:W-:-:S04]  /*40830*/  IMAD.WIDE.U32 R12, R2, R86, RZ ;  /* 0x00000056020c7225 */ /* 0x000fc800078e00ff */
[----:B------:R-:W-:-:S04]  /*40840*/  IMAD.WIDE.U32 R54, R129, R86, RZ ;  /* 0x0000005681367225 */ /* 0x000fc800078e00ff */
[----:B------:R-:W-:Y:S01]  /*40850*/  IMAD.X R115, RZ, RZ, RZ, P0 ;  /* 0x000000ffff737224 */ /* 0x000fe200000e06ff */
[----:B------:R-:W-:Y:S01]  /*40860*/  ISETP.NE.AND P0, PT, R97, RZ, PT ;  /* 0x000000ff6100720c */ /* 0x000fe20003f05270 */
[----:B------:R-:W-:-:S04]  /*40870*/  IMAD.WIDE.U32 R54, P3, R2, R87, R54 ;  /* 0x0000005702367225 */ /* 0x000fc80007860036 */
[----:B------:R-:W-:Y:S01]  /*40880*/  IMAD.X R57, RZ, RZ, RZ, P3 ;  /* 0x000000ffff397224 */ /* 0x000fe200018e06ff */
[----:B------:R-:W-:Y:S01]  /*40890*/  IADD3 R18, P3, PT, R13, R54, RZ ;  /* 0x000000360d127210 */ /* 0x000fe20007f7e0ff */
[----:B------:R-:W-:Y:S01]  /*408a0*/  IMAD.MOV.U32 R56, RZ, RZ, R55 ;  /* 0x000000ffff387224 */ /* 0x000fe200078e0037 */
[----:B------:R-:W-:Y:S01]  /*408b0*/  LOP3.LUT R13, RZ, R71, RZ, 0x33, !PT ;  /* 0x00000047ff0d7212 */ /* 0x000fe200078e33ff */
        /* <DEDUP_REMOVED lines=10> */
[----:B------:R-:W-:-:S03]  /*40960*/  IMAD.WIDE.U32 R12, P3, R2, R89, R12 ;  /* 0x00000059020c7225 */ /* 0x000fc6000786000c */
[----:B------:R-:W-:-:S04]  /*40970*/  IADD3 R57, P4, PT, R57, R12, RZ ;  /* 0x0000000c39397210 */ /* 0x000fc80007f9e0ff */
[----:B------:R-:W-:Y:S01]  /*40980*/  IADD3.X R3, PT, PT, R57, R55, RZ, P5, P6 ;  /* 0x0000003739037210 */ /* 0x000fe20002fec4ff */
[----:B------:R-:W-:Y:S01]  /*40990*/  IMAD.WIDE.U32 R54, R131, R92, RZ ;  /* 0x0000005c83367225 */ /* 0x000fe200078e00ff */
[----:B------:R-:W-:-:S05]  /*409a0*/  IADD3 R24, P5, PT, R15, R24, RZ ;  /* 0x000000180f187210 */ /* 0x000fca0007fbe0ff */
[----:B------:R-:W-:Y:S01]  /*409b0*/  IMAD.X R70, R21, 0x1, R70, P5 ;  /* 0x0000000115467824 */ /* 0x000fe200028e0646 */
[----:B------:R-:W-:-:S04]  /*409c0*/  ISETP.GE.U32.AND P5, PT, R24, R15, PT ;  /* 0x0000000f1800720c */ /* 0x000fc80003fa6070 */
[----:B------:R-:W-:-:S04]  /*409d0*/  ISETP.GE.U32.AND.EX P5, PT, R70, R21, PT, P5 ;  /* 0x000000154600720c */ /* 0x000fc80003fa6150 */
[----:B------:R-:W-:Y:S01]  /*409e0*/  SEL R21, RZ, 0x1, P5 ;  /* 0x00000001ff157807 */ /* 0x000fe20002800000 */
        /* <DEDUP_REMOVED lines=56> */
[----:B------:R-:W-:Y:S02]  /*40d70*/  IADD3.X R109, PT, PT, R109, R19, RZ, P5, P6 ;  /* 0x000000136d6d7210 */ /* 0x000fe40002fec4ff */
[----:B------:R-:W-:-:S04]  /*40d80*/  IADD3 R8, P5, PT, R67, -R92, RZ ;  /* 0x8000005c43087210 */ /* 0x000fc80007fbe0ff */
[----:B------:R-:W-:Y:S01]  /*40d90*/  SEL R11, R8, R11, P1 ;  /* 0x0000000b080b7207 */ /* 0x000fe20000800000 */
[----:B------:R-:W-:-:S04]  /*40da0*/  IMAD.X R19, R96, 0x1, ~R93, P5 ;  /* 0x0000000160137824 */ /* 0x000fc800028e0e5d */
[----:B------:R-:W-:Y:S01]  /*40db0*/  IMAD.WIDE.U32 R56, R103, R11, RZ ;  /* 0x0000000b67387225 */ /* 0x000fe200078e00ff */
[----:B------:R-:W-:-:S03]  /*40dc0*/  SEL R8, R19, R66, P1 ;  /* 0x0000004213087207 */ /* 0x000fc60000800000 */
[----:B------:R-:W-:Y:S02]  /*40dd0*/  IMAD.X R19, RZ, RZ, RZ, P0 ;  /* 0x000000ffff137224 */ /* 0x000fe400000e06ff */
[----:B------:R-:W-:-:S04]  /*40de0*/  IMAD.WIDE.U32 R56, P1, R8, R68, R56 ;  /* 0x0000004408387225 */ /* 0x000fc80007820038 */
[----:B------:R-:W-:-:S04]  /*40df0*/  IMAD.WIDE.U32.X R18, R10, R103, R18, P2 ;  /* 0x000000670a127225 */ /* 0x000fc800010e0412 */
[----:B------:R-:W-:-:S04]  /*40e00*/  IMAD.WIDE.U32 R16, R68, R11, RZ ;  /* 0x0000000b44107225 */ /* 0x000fc800078e00ff */
[----:B------:R-:W-:Y:S01]  /*40e10*/  IMAD.WIDE.U32 R66, R94, R11, RZ ;  /* 0x0000000b5e427225 */ /* 0x000fe200078e00ff */
[----:B------:R-:W-:Y:S02]  /*40e20*/  @P1 LOP3.LUT R26, R26, 0x1, RZ, 0xfc, !PT ;  /* 0x000000011a1a1812 */ /* 0x000fe400078efcff */
[----:B------:R-:W-:Y:S02]  /*40e30*/  IADD3 R56, P0, PT, R17, R56, RZ ;  /* 0x0000003811387210 */ /* 0x000fe40007f1e0ff */
[----:B------:R-:W-:Y:S01]  /*40e40*/  IADD3 R105, P1, P2, R97, R16, R18 ;  /* 0x0000001061697210 */ /* 0x000fe20007a3e012 */
[----:B------:R-:W-:Y:S01]  /*40e50*/  IMAD.WIDE.U32 R16, R101, R68, RZ ;  /* 0x0000004465107225 */ /* 0x000fe200078e00ff */
[----:B------:R-:W-:Y:S02]  /*40e60*/  P2R R22, PR, RZ, 0x1 ;  /* 0x00000001ff167803 */ /* 0x000fe40000000000 */
[----:B------:R-:W-:Y:S01]  /*40e70*/  IADD3.X R56, PT, PT, R109, R56, R19, P1, P2 ;  /* 0x000000386d387210 */ /* 0x000fe20000fe4413 */
[----:B------:R-:W-:Y:S01]  /*40e80*/  IMAD.WIDE.U32 R54, P1, R101, R103, R54 ;  /* 0x0000006765367225 */ /* 0x000fe20007820036 */
[----:B------:R-:W-:-:S02]  /*40e90*/  LOP3.LUT P0, RZ, R26, 0x1, RZ, 0xc0, !PT ;  /* 0x000000011aff7812 */ /* 0x000fc4000780c0ff */
[----:B------:R-:W-:Y:S01]  /*40ea0*/  LOP3.LUT R26, R26, 0xffffffef, RZ, 0xc0, !PT ;  /* 0xffffffef1a1a7812 */ /* 0x000fe200078ec0ff */
        /* <DEDUP_REMOVED lines=68> */
[----:B------:R-:W-:Y:S01]  /*412f0*/  LOP3.LUT P6, RZ, R26, 0x20, RZ, 0xc0, !PT ;  /* 0x000000201aff7812 */ /* 0x000fe200078cc0ff */
[----:B------:R-:W-:Y:S01]  /*41300*/  IMAD.WIDE.U32.X R18, R8, R103, R18, P0 ;  /* 0x0000006708127225 */ /* 0x000fe200000e0412 */
[----:B------:R-:W-:-:S03]  /*41310*/  LOP3.LUT R26, R26, 0xfffffff7, RZ, 0xc0, !PT ;  /* 0xfffffff71a1a7812 */ /* 0x000fc600078ec0ff */
[----:B------:R-:W-:Y:S01]  /*41320*/  IMAD.WIDE.U32 R68, R101, R11, RZ ;  /* 0x0000000b65447225 */ /* 0x000fe200078e00ff */
[----:B------:R-:W-:-:S05]  /*41330*/  IADD3 R54, P0, PT, R43, R18, RZ ;  /* 0x000000122b367210 */ /* 0x000fca0007f1e0ff */
[----:B------:R-:W-:Y:S01]  /*41340*/  IMAD.X R94, R97, 0x1, R19, P0 ;  /* 0x00000001615e7824 */ /* 0x000fe200000e0613 */
[----:B------:R-:W-:Y:S01]  /*41350*/  IADD3 R105, P0, PT, R108, R54, RZ ;  /* 0x000000366c697210 */ /* 0x000fe20007f1e0ff */
        /* <DEDUP_REMOVED lines=40> */
[----:B------:R-:W-:-:S03]  /*415e0*/  IMAD R22, R113, R84, RZ ;  /* 0x0000005471167224 */ /* 0x000fc600078e02ff */
[----:B------:R-:W-:Y:S01]  /*415f0*/  IADD3.X R103, PT, PT, R103, R23, RZ, P1, P2 ;  /* 0x0000001767677210 */ /* 0x000fe20000fe44ff */
[----:B------:R-:W-:-:S03]  /*41600*/  IMAD R99, R111, R85, R22 ;  /* 0x000000556f637224 */ /* 0x000fc600078e0216 */
[----:B------:R-:W-:Y:S01]  /*41610*/  @P5 LOP3.LUT R26, R26, 0x1, RZ, 0xfc, !PT ;  /* 0x000000011a1a5812 */ /* 0x000fe200078efcff */
        /* <DEDUP_REMOVED lines=60> */
[----:B------:R-:W-:Y:S02]  /*419e0*/  IMAD.X R69, RZ, RZ, RZ, P4 ;  /* 0x000000ffff457224 */ /* 0x000fe400020e06ff */
[----:B------:R-:W-:-:S04]  /*419f0*/  IMAD.WIDE.U32 R54, P4, R11, R8, R54 ;  /* 0x000000080b367225 */ /* 0x000fc80007880036 */
[----:B------:R-:W-:Y:S01]  /*41a00*/  IMAD.WIDE.U32.X R68, R8, R10, R68, P3 ;  /* 0x0000000a08447225 */ /* 0x000fe200018e0444 */
[----:B------:R-:W-:-:S05]  /*41a10*/  IADD3 R119, P3, PT, R66, R95, RZ ;  /* 0x0000005f42777210 */ /* 0x000fca0007f7e0ff */
[----:B------:R-:W-:Y:S01]  /*41a20*/  IMAD.X R108, R105, 0x1, R97, P3 ;  /* 0x00000001696c7824 */ /* 0x000fe200018e0661 */
[----:B------:R-:W-:Y:S01]  /*41a30*/  ISETP.GE.U32.AND P3, PT, R119, R66, PT ;  /* 0x000000427700720c */ /* 0x000fe20003f66070 */
[----:B------:R-:W-:-:S03]  /*41a40*/  IMAD.WIDE.U32 R66, R11, R11, RZ ;  /* 0x0000000b0b427225 */ /* 0x000fc600078e00ff */
[----:B------:R-:W-:-:S04]  /*41a50*/  ISETP.GE.U32.AND.EX P3, PT, R108, R105, PT, P3 ;  /* 0x000000696c00720c */ /* 0x000fc80003f66130 */
[----:B------:R-:W-:Y:S02]  /*41a60*/  SEL R23, RZ, 0x1, P3 ;  /* 0x00000001ff177807 */ /* 0x000fe40001800000 */
[----:B------:R-:W-:Y:S01]  /*41a70*/  IADD3 R11, P3, PT, R67, R54, RZ ;  /* 0x00000036430b7210 */ /* 0x000fe20007f7e0ff */
[----:B------:R-:W-:Y:S01]  /*41a80*/  IMAD.X R67, RZ, RZ, RZ, P1 ;  /* 0x000000ffff437224 */ /* 0x000fe200008e06ff */
[----:B------:R-:W-:Y:S02]  /*41a90*/  IADD3 R102, P1, PT, R20, R9, RZ ;  /* 0x0000000914667210 */ /* 0x000fe40007f3e0ff */
[----:B------:R-:W-:Y:S01]  /*41aa0*/  IADD3 R72, P5, P6, R66, R68, R23 ;  /* 0x0000004442487210 */ /* 0x000fe20007ebe017 */
[----:B------:R-:W-:Y:S02]  /*41ab0*/  IMAD.MOV.U32 R66, RZ, RZ, R57 ;  /* 0x000000ffff427224 */ /* 0x000fe400078e0039 */
[----:B------:R-:W-:Y:S01]  /*41ac0*/  IMAD.X R16, R103, 0x1, R16, P1 ;  /* 0x0000000167107824 */ /* 0x000fe200008e0610 */
[----:B------:R-:W-:Y:S01]  /*41ad0*/  IADD3 R98, P1, PT, R73, R102, RZ ;  /* 0x0000006649627210 */ /* 0x000fe20007f3e0ff */
[----:B------:R-:W-:Y:S01]  /*41ae0*/  IMAD.WIDE.U32.X R66, R99, R91, R66, P2 ;  /* 0x0000005b63427225 */ /* 0x000fe200010e0442 */
[----:B------:R-:W-:-:S03]  /*41af0*/  IADD3.X R94, PT, PT, R11, R69, RZ, P5, P6 ;  /* 0x000000450b5e7210 */ /* 0x000fc60002fec4ff */
        /* <DEDUP_REMOVED lines=23> */
[----:B------:R-:W-:Y:S01]  /*41c70*/  LOP3.LUT P6, RZ, R26, 0x1, RZ, 0xc0, !PT ;  /* 0x000000011aff7812 */ /* 0x000fe200078cc0ff */
[----:B------:R-:W-:Y:S01]  /*41c80*/  IMAD.WIDE.U32.X R10, R8, R8, R10, P3 ;  /* 0x00000008080a7225 */ /* 0x000fe200018e040a */
[----:B------:R-:W-:-:S03]  /*41c90*/  ISETP.GE.U32.AND P3, PT, R69, R72, PT ;  /* 0x000000484500720c */ /* 0x000fc60003f66070 */
[----:B------:R-:W-:Y:S01]  /*41ca0*/  IMAD.X R9, RZ, RZ, RZ, P6 ;  /* 0x000000ffff097224 */ /* 0x000fe200030e06ff */
[----:B------:R-:W-:Y:S01]  /*41cb0*/  ISETP.GE.U32.AND.EX P3, PT, R105, R94, PT, P3 ;  /* 0x0000005e6900720c */ /* 0x000fe20003f66130 */
[----:B------:R-:W-:-:S03]  /*41cc0*/  IMAD.MOV.U32 R8, RZ, RZ, R21 ;  /* 0x000000ffff087224 */ /* 0x000fc600078e0015 */
[----:B------:R-:W-:Y:S01]  /*41cd0*/  SEL R115, RZ, 0x1, P3 ;  /* 0x00000001ff737807 */ /* 0x000fe20001800000 */
[----:B------:R-:W-:Y:S01]  /*41ce0*/  IMAD.WIDE.U32.X R8, R7, R93, R8, P0 ;  /* 0x0000005d07087225 */ /* 0x000fe200000e0408 */
[----:B------:R-:W-:Y:S02]  /*41cf0*/  ISETP.GE.U32.AND P0, PT, R102, R20, PT ;  /* 0x000000146600720c */ /* 0x000fe40003f06070 */
[----:B------:R-:W-:Y:S01]  /*41d00*/  IADD3 R115, P3, PT, R115, R10, RZ ;  /* 0x0000000a73737210 */ /* 0x000fe20007f7e0ff */
[----:B------:R-:W-:Y:S01]  /*41d10*/  IMAD R10, R101, R84, RZ ;  /* 0x00000054650a7224 */ /* 0x000fe200078e02ff */
[----:B------:R-:W-:Y:S01]  /*41d20*/  ISETP.GE.U32.AND.EX P0, PT, R16, R103, PT, P0 ;  /* 0x000000671000720c */ /* 0x000fe20003f06100 */
[----:B------:R-:W-:-:S03]  /*41d30*/  IMAD.WIDE.U32 R16, R66, R86, RZ ;  /* 0x0000005642107225 */ /* 0x000fc600078e00ff */
[----:B------:R-:W-:Y:S01]  /*41d40*/  SEL R7, RZ, 0x1, P0 ;  /* 0x00000001ff077807 */ /* 0x000fe20000000000 */
[----:B------:R-:W-:Y:S02]  /*41d50*/  IMAD.X R95, RZ, RZ, R11, P3 ;  /* 0x000000ffff5f7224 */ /* 0x000fe400018e060b */
[----:B------:R-:W-:Y:S01]  /*41d60*/  IMAD.X R11, RZ, RZ, RZ, P2 ;  /* 0x000000ffff0b7224 */ /* 0x000fe200010e06ff */
[----:B------:R-:W-:Y:S01]  /*41d70*/  IADD3 R18, P0, PT, R7, R8, RZ ;  /* 0x0000000807127210 */ /* 0x000fe20007f1e0ff */
[----:B------:R-:W-:Y:S01]  /*41d80*/  IMAD R73, R96, R85, R10 ;  /* 0x0000005560497224 */ /* 0x000fe200078e020a */
[----:B------:R-:W-:Y:S01]  /*41d90*/  LOP3.LUT R7, RZ, R96, RZ, 0x33, !PT ;  /* 0x00000060ff077212 */ /* 0x000fe200078e33ff */
[----:B------:R-:W-:Y:S02]  /*41da0*/  IMAD.MOV.U32 R10, RZ, RZ, R23 ;  /* 0x000000ffff0a7224 */ /* 0x000fe400078e0017 */
[----:B------:R-:W-:Y:S01]  /*41db0*/  IMAD.X R20, RZ, RZ, R9, P0 ;  /* 0x000000ffff147224 */ /* 0x000fe200000e0609 */
[----:B------:R-:W-:Y:S01]  /*41dc0*/  ISETP.NE.U32.AND P0, PT, R18, RZ, PT ;  /* 0x000000ff1200720c */ /* 0x000fe20003f05070 */
[----:B------:R-:W-:-:S02]  /*41dd0*/  IMAD.IADD R73, R67, 0x1, R73 ;  /* 0x0000000143497824 */ /* 0x000fc400078e0249 */
[----:B------:R-:W-:Y:S01]  /*41de0*/  IMAD.WIDE.U32.X R10, R99, R93, R10, P1 ;  /* 0x0000005d630a7225 */ /* 0x000fe200008e040a */
[----:B------:R-:W-:-:S03]  /*41df0*/  ISETP.NE.AND.EX P2, PT, R20, RZ, PT, P0 ;  /* 0x000000ff1400720c */ /* 0x000fc60003f45300 */
[----:B------:R-:W-:-:S04]  /*41e00*/  IMAD.WIDE.U32 R8, R73, R86, RZ ;  /* 0x0000005649087225 */ /* 0x000fc800078e00ff */
[----:B------:R-:W-:-:S06]  /*41e10*/  IMAD.WIDE.U32 R8, P0, R66, R87, R8 ;  /* 0x0000005742087225 */ /* 0x000fcc0007800008 */
        /* <DEDUP_REMOVED lines=25> */
.L_x_538:
[----:B------:R-:W-:Y:S05]  /*41fb0*/  BSYNC.RECONVERGENT B1 ;  /* 0x0000000000017941 */ /* 0x000fea0003800200 */
.L_x_537:
        /* <DEDUP_REMOVED lines=51> */
.L_x_540:
[----:B------:R-:W-:Y:S05]  /*422f0*/  BSYNC.RECONVERGENT B1 ;  /* 0x0000000000017941 */ /* 0x000fea0003800200 */
.L_x_539:
[----:B------:R-:W-:Y:S01]  /*42300*/  IADD3 R101, P0, PT, R11, R18, RZ ;  /* 0x000000120b657210 */ /* 0x000fe20007f1e0ff */
[----:B------:R-:W-:Y:S01]  /*42310*/  BSSY.RECONVERGENT B1, `(.L_x_541) ;  /* 0x0000342000017945 */ /* 0x000fe20003800200 */
[C---:B------:R-:W-:Y:S02]  /*42320*/  LOP3.LUT P6, RZ, R26.reuse, 0x100, RZ, 0xc0, !PT ;  /* 0x000001001aff7812 */ /* 0x040fe400078cc0ff */
[C---:B------:R-:W-:Y:S02]  /*42330*/  LOP3.LUT P5, RZ, R26.reuse, 0x80, RZ, 0xc0, !PT ;  /* 0x000000801aff7812 */ /* 0x040fe400078ac0ff */
[----:B------:R-:W-:-:S07]  /*42340*/  LOP3.LUT R26, R26, 0xfffffffe, RZ, 0xc0, !PT ;  /* 0xfffffffe1a1a7812 */ /* 0x000fce00078ec0ff */
[----:B------:R-:W-:Y:S02]  /*42350*/  @P0 LOP3.LUT R26, R26, 0x1, RZ, 0xfc, !PT ;  /* 0x000000011a1a0812 */ /* 0x000fe400078efcff */
[----:B------:R-:W-:Y:S02]  /*42360*/  IADD3 R97, P0, P1, R10, R8, R97 ;  /* 0x000000080a617210 */ /* 0x000fe4000791e061 */
[----:B------:R-:W-:Y:S02]  /*42370*/  LOP3.LUT R26, R26, 0xfffffff7, RZ, 0xc0, !PT ;  /* 0xfffffff71a1a7812 */ /* 0x000fe400078ec0ff */
[----:B------:R-:W-:Y:S02]  /*42380*/  IADD3.X R101, PT, PT, R101, R9, RZ, P0, P1 ;  /* 0x0000000965657210 */ /* 0x000fe400007e24ff */
[----:B------:R-:W-:-:S04]  /*42390*/  ISETP.GE.U32.AND P0, PT, R5, R86, PT ;  /* 0x000000560500720c */ /* 0x000fc80003f06070 */
[----:B------:R-:W-:-:S04]  /*423a0*/  ISETP.GE.U32.AND.EX P0, PT, R6, R87, PT, P0 ;  /* 0x000000570600720c */ /* 0x000fc80003f06100 */
[----:B------:R-:W-:-:S04]  /*423b0*/  SEL R7, RZ, 0xffffffff, P0 ;  /* 0xffffffffff077807 */ /* 0x000fc80000000000 */
        /* <DEDUP_REMOVED lines=34> */
[----:B------:R-:W-:Y:S01]  /*425e0*/  IADD3 R11, P1, PT, R17, -R90, RZ ;  /* 0x8000005a110b7210 */ /* 0x000fe20007f3e0ff */
[----:B------:R-:W-:Y:S01]  /*425f0*/  IMAD.SHL.U32 R14, R68, 0x2, RZ ;  /* 0x00000002440e7824 */ /* 0x000fe200078e00ff */
        /* <DEDUP_REMOVED lines=157> */
[----:B------:R-:W-:-:S03]  /*42fd0*/  IMAD.WIDE.U32 R4, R10, R11, RZ ;  /* 0x0000000b0a047225 */ /* 0x000fc600078e00ff */
[----:B------:R-:W-:Y:S01]  /*42fe0*/  SEL R9, R2, R9, P0 ;  /* 0x0000000902097207 */ /* 0x000fe20000000000 */
[----:B------:R-:W-:-:S04]  /*42ff0*/  IMAD.WIDE.U32 R22, R10, R8, RZ ;  /* 0x000000080a167225 */ /* 0x000fc800078e00ff */
[----:B------:R-:W-:-:S04]  /*43000*/  IMAD.WIDE.U32 R20, R11, R8, RZ ;  /* 0x000000080b147225 */ /* 0x000fc800078e00ff */
[----:B------:R-:W-:-:S04]  /*43010*/  IMAD.WIDE.U32 R22, P3, R9, R11, R22 ;  /* 0x0000000b09167225 */ /* 0x000fc80007860016 */
[----:B------:R-:W-:Y:S01]  /*43020*/  IMAD.WIDE.U32 R4, P1, R11, R10, R4 ;  /* 0x0000000a0b047225 */ /* 0x000fe20007820004 */
[----:B------:R-:W-:-:S03]  /*43030*/  IADD3 R118, P4, PT, R21, R22, RZ ;  /* 0x0000001615767210 */ /* 0x000fc60007f9e0ff */
[----:B------:R-:W-:Y:S01]  /*43040*/  IMAD.X R17, RZ, RZ, RZ, P1 ;  /* 0x000000ffff117224 */ /* 0x000fe200008e06ff */
[----:B------:R-:W-:Y:S01]  /*43050*/  IADD3 R99, P1, PT, R57, R4, RZ ;  /* 0x0000000439637210 */ /* 0x000fe20007f3e0ff */
[----:B------:R-:W-:-:S03]  /*43060*/  IMAD.WIDE.U32 R6, R9, R11, RZ ;  /* 0x0000000b09067225 */ /* 0x000fc600078e00ff */
[----:B------:R-:W-:Y:S01]  /*43070*/  @P3 LOP3.LUT R26, R26, 0x8, RZ, 0xfc, !PT ;  /* 0x000000081a1a3812 */ /* 0x000fe200078efcff */
[----:B------:R-:W-:Y:S02]  /*43080*/  IMAD.MOV.U32 R16, RZ, RZ, R5 ;  /* 0x000000ffff107224 */ /* 0x000fe400078e0005 */
[----:B------:R-:W-:Y:S01]  /*43090*/  IMAD.WIDE.U32 R4, R8, R11, RZ ;  /* 0x0000000b08047225 */ /* 0x000fe200078e00ff */
[----:B------:R-:W-:-:S03]  /*430a0*/  LOP3.LUT R26, R26, 0xfffffffb, RZ, 0xc0, !PT ;  /* 0xfffffffb1a1a7812 */ /* 0x000fc600078ec0ff */
[----:B------:R-:W-:Y:S01]  /*430b0*/  IMAD.WIDE.U32.X R16, R10, R10, R16, P1 ;  /* 0x0000000a0a107225 */ /* 0x000fe200008e0410 */
[----:B------:R-:W-:-:S03]  /*430c0*/  @P4 LOP3.LUT R26, R26, 0x4, RZ, 0xfc, !PT ;  /* 0x000000041a1a4812 */ /* 0x000fc600078efcff */
[----:B------:R-:W-:Y:S01]  /*430d0*/  IMAD.WIDE.U32 R6, P1, R8, R10, R6 ;  /* 0x0000000a08067225 */ /* 0x000fe20007820006 */
[----:B------:R-:W-:-:S03]  /*430e0*/  IADD3 R117, P3, P4, R4, R20, R16 ;  /* 0x0000001404757210 */ /* 0x000fc60007c7e010 */
[----:B------:R-:W-:Y:S01]  /*430f0*/  IMAD.MOV.U32 R16, RZ, RZ, R15 ;  /* 0x000000ffff107224 */ /* 0x000fe200078e000f */
[----:B------:R-:W-:-:S04]  /*43100*/  IADD3 R5, P2, PT, R5, R6, RZ ;  /* 0x0000000605057210 */ /* 0x000fc80007f5e0ff */
[----:B------:R-:W-:Y:S02]  /*43110*/  IADD3.X R118, PT, PT, R5, R118, R17, P3, P4 ;  /* 0x0000007605767210 */ /* 0x000fe40001fe8411 */
[C---:B------:R-:W-:Y:S02]  /*43120*/  LOP3.LUT P3, RZ, R26.reuse, 0x400, RZ, 0xc0, !PT ;  /* 0x000004001aff7812 */ /* 0x040fe4000786c0ff */
[----:B------:R-:W-:-:S03]  /*43130*/  LOP3.LUT P4, RZ, R26, 0x200, RZ, 0xc0, !PT ;  /* 0x000002001aff7812 */ /* 0x000fc6000788c0ff */
[----:B------:R-:W-:Y:S01]  /*43140*/  IMAD.X R17, RZ, RZ, RZ, P3 ;  /* 0x000000ffff117224 */ /* 0x000fe200018e06ff */
[----:B------:R-:W-:Y:S01]  /*43150*/  ISETP.GE.U32.AND P3, PT, R125, R100, PT ;  /* 0x000000647d00720c */ /* 0x000fe20003f66070 */
[----:B------:R-:W-:-:S03]  /*43160*/  IMAD.WIDE.U32.X R14, R131, R93, R16, P4 ;  /* 0x0000005d830e7225 */ /* 0x000fc600020e0410 */
[----:B------:R-:W-:Y:S01]  /*43170*/  ISETP.GE.U32.AND.EX P3, PT, R127, R114, PT, P3 ;  /* 0x000000727f00720c */ /* 0x000fe20003f66130 */
[----:B------:R-:W-:Y:S02]  /*43180*/  IMAD.X R17, RZ, RZ, RZ, P6 ;  /* 0x000000ffff117224 */ /* 0x000fe400030e06ff */
[----:B------:R-:W-:-:S04]  /*43190*/  IMAD.MOV.U32 R16, RZ, RZ, R3 ;  /* 0x000000ffff107224 */ /* 0x000fc800078e0003 */
        /* <DEDUP_REMOVED lines=21> */
[-C--:B------:R-:W-:Y:S01]  /*432f0*/  IMAD R2, R109, R84.reuse, RZ ;  /* 0x000000546d027224 */ /* 0x080fe200078e02ff */
[----:B------:R-:W-:Y:S02]  /*43300*/  LOP3.LUT R109, RZ, R109, RZ, 0x33, !PT ;  /* 0x0000006dff6d7212 */ /* 0x000fe400078e33ff */
[----:B------:R-:W-:Y:S01]  /*43310*/  IADD3.X R17, PT, PT, R25, R3, RZ, P3, P4 ;  /* 0x0000000319117210 */ /* 0x000fe20001fe84ff */
        /* <DEDUP_REMOVED lines=55> */
[----:B------:R-:W-:-:S03]  /*43690*/  IADD3 R21, P4, PT, R21, R52, RZ ;  /* 0x0000003415157210 */ /* 0x000fc60007f9e0ff */
[----:B------:R-:W-:Y:S01]  /*436a0*/  IMAD.X R108, R108, 0x1, R121, P3 ;  /* 0x000000016c6c7824 */ /* 0x000fe200018e0679 */
[----:B------:R-:W-:Y:S01]  /*436b0*/  IADD3.X R3, PT, PT, R21, R3, RZ, P5, P6 ;  /* 0x0000000315037210 */ /* 0x000fe20002fec4ff */
[----:B------:R-:W-:Y:S01]  /*436c0*/  IMAD.WIDE.U32.X R96, R114, R91, R96, P4 ;  /* 0x0000005b72607225 */ /* 0x000fe200020e0460 */
[----:B------:R-:W-:Y:S02]  /*436d0*/  IADD3 R109, P3, PT, R20, R119, RZ ;  /* 0x00000077146d7210 */ /* 0x000fe40007f7e0ff */
[C---:B------:R-:W-:Y:S02]  /*436e0*/  LOP3.LUT P5, RZ, R26.reuse, 0x8, RZ, 0xc0, !PT ;  /* 0x000000081aff7812 */ /* 0x040fe400078ac0ff */
[----:B------:R-:W-:Y:S01]  /*436f0*/  LOP3.LUT P6, RZ, R26, 0x4, RZ, 0xc0, !PT ;  /* 0x000000041aff7812 */ /* 0x000fe200078cc0ff */
[----:B------:R-:W-:Y:S01]  /*43700*/  IMAD.X R66, R3, 0x1, R108, P3 ;  /* 0x0000000103427824 */ /* 0x000fe200018e066c */
[----:B------:R-:W-:Y:S01]  /*43710*/  ISETP.GE.U32.AND P3, PT, R109, R20, PT ;  /* 0x000000146d00720c */ /* 0x000fe20003f66070 */
[----:B------:R-:W-:Y:S01]  /*43720*/  IMAD.WIDE.U32 R20, R24, R92, RZ ;  /* 0x0000005c18147225 */ /* 0x000fe200078e00ff */
[----:B------:R-:W-:-:S02]  /*43730*/  LOP3.LUT R26, R26, 0xffffffef, RZ, 0xc0, !PT ;  /* 0xffffffef1a1a7812 */ /* 0x000fc400078ec0ff */
[----:B------:R-:W-:Y:S01]  /*43740*/  ISETP.GE.U32.AND.EX P3, PT, R66, R3, PT, P3 ;  /* 0x000000034200720c */ /* 0x000fe20003f66130 */
[----:B------:R-:W-:Y:S01]  /*43750*/  IMAD.WIDE.U32 R2, R114, R92, RZ ;  /* 0x0000005c72027225 */ /* 0x000fe200078e00ff */
[----:B------:R-:W-:Y:S02]  /*43760*/  LOP3.LUT R26, R26, 0xffffffdf, RZ, 0xc0, !PT ;  /* 0xffffffdf1a1a7812 */ /* 0x000fe400078ec0ff */
[----:B------:R-:W-:Y:S01]  /*43770*/  SEL R25, RZ, 0x1, P3 ;  /* 0x00000001ff197807 */ /* 0x000fe20001800000 */
[----:B------:R-:W-:-:S04]  /*43780*/  IMAD.WIDE.U32 R2, P3, R24, R93, R2 ;  /* 0x0000005d18027225 */ /* 0x000fc80007860002 */
[----:B------:R-:W-:Y:S01]  /*43790*/  IMAD.MOV.U32 R24, RZ, RZ, R23 ;  /* 0x000000ffff187224 */ /* 0x000fe200078e0017 */
[----:B------:R-:W-:-:S08]  /*437a0*/  IADD3 R21, P4, PT, R21, R2, RZ ;  /* 0x0000000215157210 */ /* 0x000fd00007f9e0ff */
[----:B------:R-:W-:-:S05]  /*437b0*/  @P3 LOP3.LUT R26, R26, 0x20, RZ, 0xfc, !PT ;  /* 0x000000201a1a3812 */ /* 0x000fca00078efcff */
        /* <DEDUP_REMOVED lines=8> */
[----:B------:R-:W-:Y:S02]  /*43840*/  IMAD.X R25, RZ, RZ, RZ, P5 ;  /* 0x000000ffff197224 */ /* 0x000fe400028e06ff */
[----:B------:R-:W-:Y:S01]  /*43850*/  IMAD.WIDE.U32.X R20, R9, R10, R20, P2 ;  /* 0x0000000a09147225 */ /* 0x000fe200010e0414 */
[----:B------:R-:W-:-:S03]  /*43860*/  ISETP.GE.U32.AND.EX P1, PT, R118, R5, PT, P1 ;  /* 0x000000057600720c */ /* 0x000fc60003f26110 */
[----:B------:R-:W-:Y:S01]  /*43870*/  IMAD.WIDE.U32 R4, R9, R8, RZ ;  /* 0x0000000809047225 */ /* 0x000fe200078e00ff */
[----:B------:R-:W-:-:S03]  /*43880*/  SEL R53, RZ, 0x1, P1 ;  /* 0x00000001ff357807 */ /* 0x000fc60000800000 */
[----:B------:R-:W-:Y:S01]  /*43890*/  IMAD.WIDE.U32.X R24, R9, R10, R24, P6 ;  /* 0x0000000a09187225 */ /* 0x000fe200030e0418 */
[----:B------:R-:W-:-:S03]  /*438a0*/  IADD3 R53, P2, P4, R6, R20, R53 ;  /* 0x0000001406357210 */ /* 0x000fc60007c5e035 */
[----:B------:R-:W-:-:S03]  /*438b0*/  IMAD.WIDE.U32 R4, P3, R8, R9, R4 ;  /* 0x0000000908047225 */ /* 0x000fc60007860004 */
        /* <DEDUP_REMOVED lines=19> */
[----:B------:R-:W-:-:S03]  /*439f0*/  ISETP.GE.U32.AND.EX P1, PT, R102, R97, PT, P1 ;  /* 0x000000616600720c */ /* 0x000fc60003f26110 */
[----:B------:R-:W-:Y:S01]  /*43a00*/  IMAD.MOV.U32 R52, RZ, RZ, R23 ;  /* 0x000000ffff347224 */ /* 0x000fe200078e0017 */
[----:B------:R-:W-:Y:S01]  /*43a10*/  SEL R97, RZ, 0x1, P1 ;  /* 0x00000001ff617807 */ /* 0x000fe20000800000 */
[----:B------:R-:W-:Y:S01]  /*43a20*/  IMAD.X R53, RZ, RZ, RZ, P2 ;  /* 0x000000ffff357224 */ /* 0x000fe200010e06ff */
[----:B------:R-:W-:Y:S02]  /*43a30*/  IADD3 R113, P1, PT, R5, R20, RZ ;  /* 0x0000001405717210 */ /* 0x000fe40007f3e0ff */
[----:B------:R-:W-:Y:S01]  /*43a40*/  IADD3 R97, P5, P6, R4, R24, R97 ;  /* 0x0000001804617210 */ /* 0x000fe20007ebe061 */
[----:B------:R-:W-:-:S03]  /*43a50*/  IMAD.WIDE.U32.X R52, R6, R10, R52, P4 ;  /* 0x0000000a06347225 */ /* 0x000fc600020e0434 */
[----:B------:R-:W-:Y:S02]  /*43a60*/  IADD3.X R113, PT, PT, R113, R25, RZ, P5, P6 ;  /* 0x0000001971717210 */ /* 0x000fe40002fec4ff */
[----:B------:R-:W-:-:S04]  /*43a70*/  IADD3 R2, P5, PT, R103, -R92, RZ ;  /* 0x8000005c67027210 */ /* 0x000fc80007fbe0ff */
[----:B------:R-:W-:Y:S01]  /*43a80*/  SEL R5, R2, R55, P0 ;  /* 0x0000003702057207 */ /* 0x000fe20000000000 */
[----:B------:R-:W-:Y:S02]  /*43a90*/  IMAD.X R4, R54, 0x1, ~R93, P5 ;  /* 0x0000000136047824 */ /* 0x000fe400028e0e5d */
[----:B------:R-:W-:-:S03]  /*43aa0*/  IMAD.WIDE.U32 R54, R6, R11, RZ ;  /* 0x0000000b06367225 */ /* 0x000fc600078e00ff */
[----:B------:R-:W-:Y:S01]  /*43ab0*/  SEL R4, R4, R43, P0 ;  /* 0x0000002b04047207 */ /* 0x000fe20000000000 */
[----:B------:R-:W-:-:S04]  /*43ac0*/  IMAD.WIDE.U32 R22, R10, R5, RZ ;  /* 0x000000050a167225 */ /* 0x000fc800078e00ff */
[----:B------:R-:W-:-:S04]  /*43ad0*/  IMAD.WIDE.U32 R24, R11, R5, RZ ;  /* 0x000000050b187225 */ /* 0x000fc800078e00ff */
[----:B------:R-:W-:Y:S01]  /*43ae0*/  IMAD.WIDE.U32 R22, P0, R4, R11, R22 ;  /* 0x0000000b04167225 */ /* 0x000fe20007800016 */
[----:B------:R-:W-:-:S03]  /*43af0*/  IADD3 R125, P4, P5, R97, R24, R52 ;  /* 0x00000018617d7210 */ /* 0x000fc60007d9e034 */
[----:B------:R-:W-:Y:S01]  /*43b00*/  IMAD.MOV.U32 R24, RZ, RZ, R21 ;  /* 0x000000ffff187224 */ /* 0x000fe200078e0015 */
[----:B------:R-:W-:Y:S01]  /*43b10*/  IADD3 R116, P2, PT, R25, R22, RZ ;  /* 0x0000001619747210 */ /* 0x000fe20007f5e0ff */
[----:B------:R-:W-:-:S03]  /*43b20*/  IMAD.X R25, RZ, RZ, RZ, P3 ;  /* 0x000000ffff197224 */ /* 0x000fc600018e06ff */
[----:B------:R-:W-:Y:S01]  /*43b30*/  IADD3.X R116, PT, PT, R113, R116, R53, P4, P5 ;  /* 0x0000007471747210 */ /* 0x000fe200027ea435 */
        /* <DEDUP_REMOVED lines=9> */
[----:B------:R-:W-:-:S04]  /*43bd0*/  IADD3 R24, P3, P4, R52, R20, R43 ;  /* 0x0000001434187210 */ /* 0x000fc80007c7e02b */
[----:B------:R-:W-:Y:S01]  /*43be0*/  IADD3.X R43, PT, PT, R53, R21, RZ, P3, P4 ;  /* 0x00000015352b7210 */ /* 0x000fe20001fe84ff */
        /* <DEDUP_REMOVED lines=51> */
[----:B------:R-:W-:Y:S02]  /*43f20*/  IMAD.MOV.U32 R20, RZ, RZ, R19 ;  /* 0x000000ffff147224 */ /* 0x000fe400078e0013 */
[----:B------:R-:W-:Y:S01]  /*43f30*/  IMAD.WIDE.U32 R22, R5, R11, RZ ;  /* 0x0000000b05167225 */ /* 0x000fe200078e00ff */
[----:B------:R-:W-:-:S03]  /*43f40*/  IADD3.X R113, PT, PT, R113, R21, RZ, P0, P4 ;  /* 0x0000001571717210 */ /* 0x000fc600007e84ff */
[----:B------:R-:W-:Y:S02]  /*43f50*/  IMAD.X R21, RZ, RZ, RZ, P5 ;  /* 0x000000ffff157224 */ /* 0x000fe400028e06ff */
[----:B------:R-:W-:-:S04]  /*43f60*/  IMAD.WIDE.U32.X R18, R73, R93, R20, P6 ;  /* 0x0000005d49127225 */ /* 0x000fc800030e0414 */
[----:B------:R-:W-:-:S04]  /*43f70*/  IMAD.WIDE.U32 R20, R4, R11, RZ ;  /* 0x0000000b04147225 */ /* 0x000fc800078e00ff */
[----:B------:R-:W-:-:S04]  /*43f80*/  IMAD.WIDE.U32 R72, R4, R8, RZ ;  /* 0x0000000804487225 */ /* 0x000fc800078e00ff */
[----:B------:R-:W-:-:S04]  /*43f90*/  IMAD.WIDE.U32 R20, P0, R5, R10, R20 ;  /* 0x0000000a05147225 */ /* 0x000fc80007800014 */
[----:B------:R-:W-:Y:S01]  /*43fa0*/  IMAD.X R53, RZ, RZ, RZ, P0 ;  /* 0x000000ffff357224 */ /* 0x000fe200000e06ff */
[----:B------:R-:W-:Y:S01]  /*43fb0*/  IADD3 R23, P0, PT, R23, R20, RZ ;  /* 0x0000001417177210 */ /* 0x000fe20007f1e0ff */
[----:B------:R-:W-:Y:S02]  /*43fc0*/  IMAD.MOV.U32 R52, RZ, RZ, R21 ;  /* 0x000000ffff347224 */ /* 0x000fe400078e0015 */
[----:B------:R-:W-:-:S04]  /*43fd0*/  IMAD.WIDE.U32 R72, P5, R5, R9, R72 ;  /* 0x0000000905487225 */ /* 0x000fc800078a0048 */
        /* <DEDUP_REMOVED lines=33> */
[----:B------:R-:W-:Y:S01]  /*441f0*/  ISETP.GE.U32.AND P0, PT, R69, R94, PT ;  /* 0x0000005e4500720c */ /* 0x000fe20003f06070 */
[----:B------:R-:W-:-:S03]  /*44200*/  IMAD.MOV.U32 R94, RZ, RZ, R25 ;  /* 0x000000ffff5e7224 */ /* 0x000fc600078e0019 */
        /* <DEDUP_REMOVED lines=38> */
[----:B------:R-:W-:Y:S01]  /*44470*/  IMAD.X R71, RZ, RZ, RZ, P5 ;  /* 0x000000ffff477224 */ /* 0x000fe200028e06ff */
[C---:B------:R-:W-:Y:S02]  /*44480*/  LOP3.LUT P0, RZ, R26.reuse, 0x1, RZ, 0xc0, !PT ;  /* 0x000000011aff7812 */ /* 0x040fe4000780c0ff */
[----:B------:R-:W-:Y:S01]  /*44490*/  LOP3.LUT R26, R26, 0xfffffffb, RZ, 0xc0, !PT ;  /* 0xfffffffb1a1a7812 */ /* 0x000fe200078ec0ff */
[----:B------:R-:W-:Y:S01]  /*444a0*/  IMAD.X R2, R70, 0x1, ~R95, P6 ;  /* 0x0000000146027824 */ /* 0x000fe200030e0e5f */
[----:B------:R-:W-:Y:S01]  /*444b0*/  ISETP.GE.U32.AND P6, PT, R123, R24, PT ;  /* 0x000000187b00720c */ /* 0x000fe20003fc6070 */
[----:B------:R-:W-:-:S02]  /*444c0*/  IMAD.X R95, RZ, RZ, RZ, P0 ;  /* 0x000000ffff5f7224 */ /* 0x000fc400000e06ff */
[----:B------:R-:W-:Y:S01]  /*444d0*/  IMAD.MOV.U32 R70, RZ, RZ, R73 ;  /* 0x000000ffff467224 */ /* 0x000fe200078e0049 */
[----:B------:R-:W-:Y:S01]  /*444e0*/  ISETP.GE.U32.AND.EX P6, PT, R120, R43, PT, P6 ;  /* 0x0000002b7800720c */ /* 0x000fe20003fc6160 */
[CC--:B------:R-:W-:Y:S01]  /*444f0*/  IMAD.WIDE.U32.X R94, R4.reuse, R9.reuse, R94, P1 ;  /* 0x00000009045e7225 */ /* 0x0c0fe200008e045e */
[----:B------:R-:W-:Y:S02]  /*44500*/  IADD3 R24, P1, PT, R53, R124, RZ ;  /* 0x0000007c35187210 */ /* 0x000fe40007f3e0ff */
[----:B------:R-:W-:Y:S01]  /*44510*/  SEL R96, RZ, 0x1, P6 ;  /* 0x00000001ff607807 */ /* 0x000fe20003000000 */
[----:B------:R-:W-:Y:S01]  /*44520*/  IMAD.WIDE.U32.X R72, R4, R9, R70, P4 ;  /* 0x0000000904487225 */ /* 0x000fe200020e0446 */
[----:B------:R-:W-:-:S03]  /*44530*/  ISETP.GE.U32.AND P6, PT, R24, R53, PT ;  /* 0x000000351800720c */ /* 0x000fc60003fc6070 */
[----:B------:R-:W-:Y:S02]  /*44540*/  IMAD.X R25, R52, 0x1, R122, P1 ;  /* 0x0000000134197824 */ /* 0x000fe400008e067a */
[----:B------:R-:W-:-:S03]  /*44550*/  IMAD.WIDE.U32 R70, R5, R7, RZ ;  /* 0x0000000705467225 */ /* 0x000fc600078e00ff */
[----:B------:R-:W-:Y:S01]  /*44560*/  ISETP.GE.U32.AND.EX P1, PT, R25, R52, PT, P6 ;  /* 0x000000341900720c */ /* 0x000fe20003f26160 */
[----:B------:R-:W-:Y:S01]  /*44570*/  IMAD.WIDE.U32 R52, R4, R7, RZ ;  /* 0x0000000704347225 */ /* 0x000fe200078e00ff */
[----:B------:R-:W-:Y:S02]  /*44580*/  IADD3 R96, P5, P6, R97, R94, R96 ;  /* 0x0000005e61607210 */ /* 0x000fe40007ebe060 */
[----:B------:R-:W-:Y:S02]  /*44590*/  SEL R43, RZ, 0x1, P1 ;  /* 0x00000001ff2b7807 */ /* 0x000fe40000800000 */
[----:B------:R-:W-:Y:S01]  /*445a0*/  IADD3.X R98, PT, PT, R113, R95, RZ, P5, P6 ;  /* 0x0000005f71627210 */ /* 0x000fe20002fec4ff */
        /* <DEDUP_REMOVED lines=9> */
[----:B------:R-:W-:-:S03]  /*44640*/  ISETP.GE.U32.AND P1, PT, R43, R54, PT ;  /* 0x000000362b00720c */ /* 0x000fc60003f26070 */
[----:B------:R-:W-:-:S05]  /*44650*/  IMAD.X R52, R73, 0x1, R98, P6 ;  /* 0x0000000149347824 */ /* 0x000fca00030e0662 */
[----:B------:R-:W-:Y:S01]  /*44660*/  ISETP.GE.U32.AND.EX P1, PT, R52, R73, PT, P1 ;  /* 0x000000493400720c */ /* 0x000fe20003f26110 */
[----:B------:R-:W-:-:S03]  /*44670*/  IMAD.WIDE.U32 R72, R4, R5, RZ ;  /* 0x0000000504487225 */ /* 0x000fc600078e00ff */
[----:B------:R-:W-:Y:S01]  /*44680*/  SEL R53, RZ, 0x1, P1 ;  /* 0x00000001ff357807 */ /* 0x000fe20000800000 */
[----:B------:R-:W-:-:S03]  /*44690*/  IMAD.WIDE.U32 R72, P0, R5, R4, R72 ;  /* 0x0000000405487225 */ /* 0x000fc60007800048 */
[----:B------:R-:W-:Y:S01]  /*446a0*/  IADD3 R53, P1, P4, R70, R94, R53 ;  /* 0x0000005e46357210 */ /* 0x000fe20007c3e035 */
[----:B------:R-:W-:Y:S01]  /*446b0*/  IMAD R70, R99, R84, RZ ;  /* 0x0000005463467224 */ /* 0x000fe200078e02ff */
[----:B------:R-:W-:-:S08]  /*446c0*/  LOP3.LUT R99, RZ, R99, RZ, 0x33, !PT ;  /* 0x00000063ff637212 */ /* 0x000fd000078e33ff */
[----:B------:R-:W-:Y:S02]  /*446d0*/  @P0 LOP3.LUT R26, R26, 0x4, RZ, 0xfc, !PT ;  /* 0x000000041a1a0812 */ /* 0x000fe400078efcff */
[----:B------:R-:W-:Y:S02]  /*446e0*/  IADD3 R71, P0, PT, R71, R72, RZ ;  /* 0x0000004847477210 */ /* 0x000fe40007f1e0ff */
[----:B------:R-:W-:Y:S02]  /*446f0*/  LOP3.LUT R26, R26, 0xfffffffd, RZ, 0xc0, !PT ;  /* 0xfffffffd1a1a7812 */ /* 0x000fe400078ec0ff */
[----:B------:R-:W-:Y:S02]  /*44700*/  IADD3.X R54, PT, PT, R71, R95, RZ, P1, P4 ;  /* 0x0000005f47367210 */ /* 0x000fe40000fe84ff */
[----:B------:R-:W-:Y:S01]  /*44710*/  ISETP.GE.U32.AND P1, PT, R96, R97, PT ;  /* 0x000000616000720c */ /* 0x000fe20003f26070 */
[----:B------:R-:W-:Y:S02]  /*44720*/  IMAD.X R97, RZ, RZ, RZ, P3 ;  /* 0x000000ffff617224 */ /* 0x000fe400018e06ff */
[----:B------:R-:W-:Y:S01]  /*44730*/  IMAD.MOV.U32 R96, RZ, RZ, R55 ;  /* 0x000000ffff607224 */ /* 0x000fe200078e0037 */
[----:B------:R-:W-:Y:S01]  /*44740*/  ISETP.GE.U32.AND.EX P1, PT, R98, R113, PT, P1 ;  /* 0x000000716200720c */ /* 0x000fe20003f26110 */
[----:B------:R-:W-:-:S02]  /*44750*/  IMAD R113, R56, R85, R70 ;  /* 0x0000005538717224 */ /* 0x000fc400078e0246 */
[----:B------:R-:W-:Y:S01]  /*44760*/  IMAD.WIDE.U32 R70, R56, R84, RZ ;  /* 0x0000005438467225 */ /* 0x000fe200078e00ff */
[----:B------:R-:W-:Y:S02]  /*44770*/  SEL R55, RZ, 0x1, P1 ;  /* 0x00000001ff377807 */ /* 0x000fe40000800000 */
[----:B------:R-:W-:Y:S01]  /*44780*/  @P0 LOP3.LUT R26, R26, 0x2, RZ, 0xfc, !PT ;  /* 0x000000021a1a0812 */ /* 0x000fe200078efcff */
[----:B------:R-:W-:-:S04]  /*44790*/  IMAD.WIDE.U32.X R96, R4, R6, R96, P2 ;  /* 0x0000000604607225 */ /* 0x000fc800010e0460 */
[----:B------:R-:W-:Y:S01]  /*447a0*/  IMAD.IADD R113, R71, 0x1, R113 ;  /* 0x0000000147717824 */ /* 0x000fe200078e0271 */
[----:B------:R-:W-:Y:S02]  /*447b0*/  LOP3.LUT R71, RZ, R56, RZ, 0x33, !PT ;  /* 0x00000038ff477212 */ /* 0x000fe400078e33ff */
[----:B------:R-:W-:Y:S01]  /*447c0*/  IADD3 R56, P1, P2, R53, R96, R55 ;  /* 0x0000006035387210 */ /* 0x000fe20007a3e037 */
[----:B------:R-:W-:-:S03]  /*447d0*/  IMAD.WIDE.U32 R94, R113, R86, RZ ;  /* 0x00000056715e7225 */ /* 0x000fc600078e00ff */
[----:B------:R-:W-:Y:S01]  /*447e0*/  IADD3.X R55, PT, PT, R54, R97, RZ, P1, P2 ;  /* 0x0000006136377210 */ /* 0x000fe20000fe44ff */
[----:B------:R-:W-:-:S04]  /*447f0*/  IMAD.WIDE.U32 R96, R70, R86, RZ ;  /* 0x0000005646607225 */ /* 0x000fc800078e00ff */
[----:B------:R-:W-:Y:S01]  /*44800*/  IMAD.WIDE.U32 R94, P2, R70, R87, R94 ;  /* 0x00000057465e7225 */ /* 0x000fe2000784005e */
[----:B------:R-:W-:Y:S02]  /*44810*/  ISETP.GT.U32.AND P1, PT, R96, R71, PT ;  /* 0x000000476000720c */ /* 0x000fe40003f24070 */
[----:B------:R-:W-:Y:S01]  /*44820*/  IADD3 R96, P3, PT, R97, R94, RZ ;  /* 0x0000005e61607210 */ /* 0x000fe20007f7e0ff */
[----:B------:R-:W-:-:S03]  /*44830*/  IMAD.X R97, RZ, RZ, RZ, P2 ;  /* 0x000000ffff617224 */ /* 0x000fc600010e06ff */
[----:B------:R-:W-:Y:S01]  /*44840*/  ISETP.GT.U32.AND.EX P1, PT, R96, R99, PT, P1 ;  /* 0x000000636000720c */ /* 0x000fe20003f24110 */
[----:B------:R-:W-:-:S03]  /*44850*/  IMAD.WIDE.U32 R98, R113, R88, RZ ;  /* 0x0000005871627225 */ /* 0x000fc600078e00ff */
[----:B------:R-:W-:Y:S01]  /*44860*/  SEL R71, RZ, 0x1, !P1 ;  /* 0x00000001ff477807 */ /* 0x000fe20004800000 */
[----:B------:R-:W-:Y:S02]  /*44870*/  IMAD.MOV.U32 R96, RZ, RZ, R95 ;  /* 0x000000ffff607224 */ /* 0x000fe400078e005f */
[----:B------:R-:W-:-:S04]  /*44880*/  IMAD.WIDE.U32 R94, P2, R70, R89, R98 ;  /* 0x00000059465e7225 */ /* 0x000fc80007840062 */
        /* <DEDUP_REMOVED lines=65> */
[----:B------:R-:W-:Y:S01]  /*44ca0*/  IADD3 R123, P3, PT, -R70, R101, RZ ;  /* 0x00000065467b7210 */ /* 0x000fe20007f7e1ff */
[----:B------:R-:W-:Y:S01]  /*44cb0*/  IMAD R70, R131, R84, RZ ;  /* 0x0000005483467224 */ /* 0x000fe200078e02ff */
[----:B------:R-:W-:-:S03]  /*44cc0*/  LOP3.LUT R131, RZ, R131, RZ, 0x33, !PT ;  /* 0x00000083ff837212 */ /* 0x000fc600078e33ff */
[----:B------:R-:W-:Y:S02]  /*44cd0*/  IMAD.X R124, R100, 0x1, ~R71, P3 ;  /* 0x00000001647c7824 */ /* 0x000fe400018e0e47 */
        /* <DEDUP_REMOVED lines=38> */
[----:B------:R-:W-:Y:S01]  /*44f40*/  IMAD.WIDE.U32 R96, R117, R92, RZ ;  /* 0x0000005c75607225 */ /* 0x000fe200078e00ff */
[----:B------:R-:W-:-:S03]  /*44f50*/  IADD3 R118, P3, PT, R102, R101, RZ ;  /* 0x0000006566767210 */ /* 0x000fc60007f7e0ff */
[----:B------:R-:W-:-:S04]  /*44f60*/  IMAD.X R100, R121, 0x1, R116, P4 ;  /* 0x0000000179647824 */ /* 0x000fc800020e0674 */
[----:B------:R-:W-:Y:S01]  /*44f70*/  IMAD.X R116, R71, 0x1, R100, P3 ;  /* 0x0000000147747824 */ /* 0x000fe200018e0664 */
[----:B------:R-:W-:-:S04]  /*44f80*/  ISETP.GE.U32.AND P3, PT, R118, R102, PT ;  /* 0x000000667600720c */ /* 0x000fc80003f66070 */
[----:B------:R-:W-:-:S04]  /*44f90*/  ISETP.GE.U32.AND.EX P3, PT, R116, R71, PT, P3 ;  /* 0x000000477400720c */ /* 0x000fc80003f66130 */
        /* <DEDUP_REMOVED lines=17> */
[----:B------:R-:W-:Y:S01]  /*450b0*/  SEL R105, R94, R115, P2 ;  /* 0x000000735e697207 */ /* 0x000fe20001000000 */
[----:B------:R-:W-:Y:S01]  /*450c0*/  IMAD R94, R119, R84, RZ ;  /* 0x00000054775e7224 */ /* 0x000fe200078e02ff */
[----:B------:R-:W-:-:S02]  /*450d0*/  LOP3.LUT R119, RZ, R119, RZ, 0x33, !PT ;  /* 0x00000077ff777212 */ /* 0x000fc400078e33ff */
        /* <DEDUP_REMOVED lines=27> */
[----:B------:R-:W-:Y:S01]  /*45290*/  IMAD.X R67, RZ, RZ, RZ, P0 ;  /* 0x000000ffff437224 */ /* 0x000fe200000e06ff */
[----:B------:R-:W-:Y:S02]  /*452a0*/  ISETP.NE.AND P0, PT, R114, RZ, PT ;  /* 0x000000ff7200720c */ /* 0x000fe40003f05270 */
[----:B------:R-:W-:Y:S01]  /*452b0*/  ISETP.GE.U32.AND.EX P2, PT, R66, R107, PT, P2 ;  /* 0x0000006b4200720c */ /* 0x000fe20003f46120 */
[----:B------:R-:W-:Y:S02]  /*452c0*/  IMAD.MOV.U32 R66, RZ, RZ, R95 ;  /* 0x000000ffff427224 */ /* 0x000fe400078e005f */
[----:B------:R-:W-:Y:S01]  /*452d0*/  IMAD R95, R126, R85, R94 ;  /* 0x000000557e5f7224 */ /* 0x000fe200078e025e */
[----:B------:R-:W-:Y:S01]  /*452e0*/  SEL R70, RZ, 0x1, P2 ;  /* 0x00000001ff467807 */ /* 0x000fe20001000000 */
[----:B------:R-:W-:Y:S01]  /*452f0*/  IMAD.WIDE.U32.X R68, R113, R93, R66, P1 ;  /* 0x0000005d71447225 */ /* 0x000fe200008e0442 */
[----:B------:R-:W-:-:S02]  /*45300*/  ISETP.GE.U32.AND P2, PT, R101, R72, PT ;  /* 0x000000486500720c */ /* 0x000fc40003f46070 */
[----:B------:R-:W-:Y:S01]  /*45310*/  LOP3.LUT R101, RZ, R126, RZ, 0x33, !PT ;  /* 0x0000007eff657212 */ /* 0x000fe200078e33ff */
[----:B------:R-:W-:Y:S01]  /*45320*/  IMAD.WIDE.U32 R66, R126, R84, RZ ;  /* 0x000000547e427225 */ /* 0x000fe200078e00ff */
[----:B------:R-:W-:-:S04]  /*45330*/  ISETP.GE.U32.AND.EX P2, PT, R100, R121, PT, P2 ;  /* 0x000000796400720c */ /* 0x000fc80003f46120 */
[----:B------:R-:W-:Y:S02]  /*45340*/  SEL R103, RZ, 0x1, P2 ;  /* 0x00000001ff677807 */ /* 0x000fe40001000000 */
[----:B------:R-:W-:Y:S02]  /*45350*/  IADD3 R70, P2, PT, R70, R71, RZ ;  /* 0x0000004746467210 */ /* 0x000fe40007f5e0ff */
[----:B------:R-:W-:Y:S01]  /*45360*/  IADD3 R103, P1, PT, R103, R68, RZ ;  /* 0x0000004467677210 */ /* 0x000fe20007f3e0ff */
[----:B------:R-:W-:Y:S02]  /*45370*/  IMAD.MOV.U32 R68, RZ, RZ, R97 ;  /* 0x000000ffff447224 */ /* 0x000fe400078e0061 */
[----:B------:R-:W-:Y:S01]  /*45380*/  IMAD.X R72, RZ, RZ, RZ, P2 ;  /* 0x000000ffff487224 */ /* 0x000fe200010e06ff */
[----:B------:R-:W-:Y:S01]  /*45390*/  IADD3 R71, P2, PT, -R70, R105, RZ ;  /* 0x0000006946477210 */ /* 0x000fe20007f5e1ff */
[----:B------:R-:W-:Y:S02]  /*453a0*/  IMAD.X R104, RZ, RZ, R69, P1 ;  /* 0x000000ffff687224 */ /* 0x000fe400008e0645 */
[----:B------:R-:W-:Y:S01]  /*453b0*/  IMAD.X R69, RZ, RZ, RZ, P3 ;  /* 0x000000ffff457224 */ /* 0x000fe200018e06ff */
[----:B------:R-:W-:Y:S01]  /*453c0*/  IADD3 R107, P1, PT, R71, -R110, RZ ;  /* 0x8000006e476b7210 */ /* 0x000fe20007f3e0ff */
[----:B------:R-:W-:Y:S01]  /*453d0*/  IMAD.X R99, R125, 0x1, ~R72, P2 ;  /* 0x000000017d637824 */ /* 0x000fe200010e0e48 */
[----:B------:R-:W-:Y:S01]  /*453e0*/  ISETP.GE.U32.AND P2, PT, R105, R70, PT ;  /* 0x000000466900720c */ /* 0x000fe20003f46070 */
[----:B------:R-:W-:-:S02]  /*453f0*/  IMAD.IADD R105, R67, 0x1, R95 ;  /* 0x0000000143697824 */ /* 0x000fc400078e025f */
[----:B------:R-:W-:Y:S01]  /*45400*/  IMAD.X R106, R99, 0x1, ~R112, P1 ;  /* 0x00000001636a7824 */ /* 0x000fe200008e0e70 */
[----:B------:R-:W-:Y:S01]  /*45410*/  ISETP.GE.U32.AND P1, PT, R71, R110, PT ;  /* 0x0000006e4700720c */ /* 0x000fe20003f26070 */
[----:B------:R-:W-:Y:S01]  /*45420*/  IMAD.WIDE.U32 R94, R105, R86, RZ ;  /* 0x00000056695e7225 */ /* 0x000fe200078e00ff */
[----:B------:R-:W-:Y:S02]  /*45430*/  ISETP.GE.U32.AND.EX P2, PT, R125, R72, PT, P2 ;  /* 0x000000487d00720c */ /* 0x000fe40003f46120 */
        /* <DEDUP_REMOVED lines=47> */
.L_x_542:
[----:B------:R-:W-:Y:S05]  /*45730*/  BSYNC.RECONVERGENT B1 ;  /* 0x0000000000017941 */ /* 0x000fea0003800200 */
.L_x_541:
        /* <DEDUP_REMOVED lines=17> */
[----:B------:R-:W-:-:S02]  /*45850*/  SEL R13, R18, R13, P0 ;  /* 0x0000000d120d7207 */ /* 0x000fc40000000000 */
[----:B------:R-:W-:Y:S02]  /*45860*/  ISETP.GE.U32.AND P1, PT, R122, R53, PT ;  /* 0x000000357a00720c */ /* 0x000fe40003f26070 */
[----:B------:R-:W-:Y:S02]  /*45870*/  ISETP.GE.U32.AND P2, PT, R113, R12, PT ;  /* 0x0000000c7100720c */ /* 0x000fe40003f46070 */
[----:B------:R-:W-:Y:S02]  /*45880*/  LOP3.LUT P6, RZ, R26, 0x2, RZ, 0xc0, !PT ;  /* 0x000000021aff7812 */ /* 0x000fe400078cc0ff */
[----:B------:R-:W-:Y:S02]  /*45890*/  SEL R53, RZ, 0x1, P5 ;  /* 0x00000001ff357807 */ /* 0x000fe40002800000 */
[----:B------:R-:W-:Y:S01]  /*458a0*/  ISETP.GE.U32.AND.EX P1, PT, R120, RZ, PT, P1 ;  /* 0x000000ff7800720c */ /* 0x000fe20003f26110 */
[----:B------:R-:W-:Y:S01]  /*458b0*/  IMAD.WIDE.U32.X R70, R4, R4, R70, P6 ;  /* 0x0000000404467225 */ /* 0x000fe200030e0446 */
[----:B------:R-:W-:-:S02]  /*458c0*/  ISETP.GE.U32.AND.EX P5, PT, R112, R13, PT, P2 ;  /* 0x0000000d7000720c */ /* 0x000fc40003fa6120 */
[----:B------:R-:W-:Y:S02]  /*458d0*/  IADD3 R118, P4, PT, R99, R118, RZ ;  /* 0x0000007663767210 */ /* 0x000fe40007f9e0ff */
[----:B------:R-:W-:Y:S02]  /*458e0*/  SEL R19, RZ, 0x1, P1 ;  /* 0x00000001ff137807 */ /* 0x000fe40000800000 */
[----:B------:R-:W-:Y:S02]  /*458f0*/  SEL R18, RZ, 0x1, P5 ;  /* 0x00000001ff127807 */ /* 0x000fe40002800000 */
[----:B------:R-:W-:Y:S01]  /*45900*/  ISETP.GE.U32.AND P2, PT, R118, R99, PT ;  /* 0x000000637600720c */ /* 0x000fe20003f46070 */
[----:B------:R-:W-:Y:S01]  /*45910*/  IMAD.X R99, R100, 0x1, R116, P4 ;  /* 0x0000000164637824 */ /* 0x000fe200020e0674 */
[----:B------:R-:W-:Y:S02]  /*45920*/  IADD3 R53, P5, PT, R53, R70, RZ ;  /* 0x0000004635357210 */ /* 0x000fe40007fbe0ff */
[----:B------:R-:W-:Y:S01]  /*45930*/  IADD3 R21, P1, PT, R21, -R90, RZ ;  /* 0x8000005a15157210 */ /* 0x000fe20007f3e0ff */
[----:B------:R-:W-:Y:S01]  /*45940*/  IMAD R70, R99, R84, RZ ;  /* 0x0000005463467224 */ /* 0x000fe200078e02ff */
[----:B------:R-:W-:Y:S01]  /*45950*/  IADD3 R18, P4, PT, R18, R19, RZ ;  /* 0x0000001312127210 */ /* 0x000fe20007f9e0ff */
[----:B------:R-:W-:Y:S01]  /*45960*/  IMAD.X R54, RZ, RZ, R71, P5 ;  /* 0x000000ffff367224 */ /* 0x000fe200028e0647 */
[----:B------:R-:W-:Y:S01]  /*45970*/  SEL R14, R21, R14, P0 ;  /* 0x0000000e150e7207 */ /* 0x000fe20000000000 */
[----:B------:R-:W-:Y:S01]  /*45980*/  IMAD.X R20, R20, 0x1, ~R91, P1 ;  /* 0x0000000114147824 */ /* 0x000fe200008e0e5b */
[CC--:B------:R-:W-:Y:S01]  /*45990*/  ISETP.GE.U32.AND P1, PT, R115.reuse, R18.reuse, PT ;  /* 0x000000127300720c */ /* 0x0c0fe20003f26070 */
[----:B------:R-:W-:Y:S01]  /*459a0*/  IMAD.X R96, RZ, RZ, RZ, P4 ;  /* 0x000000ffff607224 */ /* 0x000fe200020e06ff */
[----:B------:R-:W-:Y:S01]  /*459b0*/  IADD3 R97, P5, PT, R115, -R18, RZ ;  /* 0x8000001273617210 */ /* 0x000fe20007fbe0ff */
[----:B------:R-:W-:Y:S01]  /*459c0*/  IMAD R115, R118, R85, R70 ;  /* 0x0000005576737224 */ /* 0x000fe200078e0246 */
[----:B------:R-:W-:Y:S01]  /*459d0*/  SEL R15, R20, R15, P0 ;  /* 0x0000000f140f7207 */ /* 0x000fe20000000000 */
[----:B------:R-:W-:Y:S01]  /*459e0*/  IMAD.WIDE.U32 R18, R118, R84, RZ ;  /* 0x0000005476127225 */ /* 0x000fe200078e00ff */
[----:B------:R-:W-:-:S02]  /*459f0*/  ISETP.GE.U32.AND.EX P1, PT, R111, R96, PT, P1 ;  /* 0x000000606f00720c */ /* 0x000fc40003f26110 */
[----:B------:R-:W-:Y:S01]  /*45a00*/  ISETP.GE.U32.AND P4, PT, R97, R14, PT ;  /* 0x0000000e6100720c */ /* 0x000fe20003f86070 */
[----:B------:R-:W-:Y:S01]  /*45a10*/  IMAD.X R96, R111, 0x1, ~R96, P5 ;  /* 0x000000016f607824 */ /* 0x000fe200028e0e60 */
[----:B------:R-:W-:Y:S01]  /*45a20*/  IADD3 R95, P5, PT, R23, -R92, RZ ;  /* 0x8000005c175f7210 */ /* 0x000fe20007fbe0ff */
[----:B------:R-:W-:Y:S01]  /*45a30*/  IMAD.WIDE.U32 R20, R18, R86, RZ ;  /* 0x0000005612147225 */ /* 0x000fe200078e00ff */
[----:B------:R-:W-:Y:S02]  /*45a40*/  SEL R70, RZ, 0x1, P1 ;  /* 0x00000001ff467807 */ /* 0x000fe40000800000 */
[----:B------:R-:W-:Y:S01]  /*45a50*/  ISETP.GE.U32.AND.EX P4, PT, R96, R15, PT, P4 ;  /* 0x0000000f6000720c */ /* 0x000fe20003f86140 */
[----:B------:R-:W-:Y:S01]  /*45a60*/  IMAD.X R98, R22, 0x1, ~R93, P5 ;  /* 0x0000000116627824 */ /* 0x000fe200028e0e5d */
[----:B------:R-:W-:Y:S01]  /*45a70*/  SEL R16, R95, R16, P0 ;  /* 0x000000105f107207 */ /* 0x000fe20000000000 */
[----:B------:R-:W-:Y:S01]  /*45a80*/  IMAD.WIDE.U32 R94, R105, R90, RZ ;  /* 0x0000005a695e7225 */ /* 0x000fe200078e00ff */
[----:B------:R-:W-:-:S02]  /*45a90*/  SEL R23, RZ, 0x1, P4 ;  /* 0x00000001ff177807 */ /* 0x000fc40002000000 */
[----:B------:R-:W-:Y:S02]  /*45aa0*/  SEL R17, R98, R17, P0 ;  /* 0x0000001162117207 */ /* 0x000fe40000000000 */
[----:B------:R-:W-:Y:S02]  /*45ab0*/  IADD3 R22, P4, PT, R23, R70, RZ ;  /* 0x0000004617167210 */ /* 0x000fe40007f9e0ff */
[----:B------:R-:W-:Y:S02]  /*45ac0*/  LOP3.LUT R71, RZ, R118, RZ, 0x33, !PT ;  /* 0x00000076ff477212 */ /* 0x000fe400078e33ff */
[CC--:B------:R-:W-:Y:S02]  /*45ad0*/  ISETP.GE.U32.AND P0, PT, R107.reuse, R22.reuse, PT ;  /* 0x000000166b00720c */ /* 0x0c0fe40003f06070 */
[----:B------:R-:W-:Y:S01]  /*45ae0*/  IADD3 R101, P6, PT, R107, -R22, RZ ;  /* 0x800000166b657210 */ /* 0x000fe20007fde0ff */
[----:B------:R-:W-:Y:S01]  /*45af0*/  IMAD.IADD R107, R19, 0x1, R115 ;  /* 0x00000001136b7824 */ /* 0x000fe200078e0273 */
[----:B------:R-:W-:Y:S01]  /*45b00*/  ISETP.GE.U32.AND.EX P2, PT, R99, R100, PT, P2 ;  /* 0x000000646300720c */ /* 0x000fe20003f46120 */
[----:B------:R-:W-:Y:S01]  /*45b10*/  IMAD.X R115, RZ, RZ, RZ, P4 ;  /* 0x000000ffff737224 */ /* 0x000fe200020e06ff */
[----:B------:R-:W-:Y:S01]  /*45b20*/  ISETP.GT.U32.AND P1, PT, R20, R71, PT ;  /* 0x000000471400720c */ /* 0x000fe20003f24070 */
[----:B------:R-:W-:Y:S01]  /*45b30*/  IMAD.WIDE.U32 R22, R66, R90, RZ ;  /* 0x0000005a42167225 */ /* 0x000fe200078e00ff */
[----:B------:R-:W-:-:S02]  /*45b40*/  SEL R71, RZ, 0x1, P2 ;  /* 0x00000001ff477807 */ /* 0x000fc40001000000 */
[----:B------:R-:W-:Y:S01]  /*45b50*/  IADD3 R113, P3, PT, R113, -R12, RZ ;  /* 0x8000000c71717210 */ /* 0x000fe20007f7e0ff */
[C---:B------:R-:W-:Y:S01]  /*45b60*/  IMAD.X R70, R106.reuse, 0x1, ~R115, P6 ;  /* 0x000000016a467824 */ /* 0x040fe200030e0e73 */
[----:B------:R-:W-:Y:S02]  /*45b70*/  ISETP.GE.U32.AND P2, PT, R101, R16, PT ;  /* 0x000000106500720c */ /* 0x000fe40003f46070 */
[----:B------:R-:W-:Y:S01]  /*45b80*/  ISETP.GE.U32.AND.EX P0, PT, R106, R115, PT, P0 ;  /* 0x000000736a00720c */ /* 0x000fe20003f06100 */
[----:B------:R-:W-:Y:S01]  /*45b90*/  IMAD.X R112, R112, 0x1, ~R13, P3 ;  /* 0x0000000170707824 */ /* 0x000fe200018e0e0d */
[----:B------:R-:W-:Y:S02]  /*45ba0*/  ISETP.GE.U32.AND.EX P2, PT, R70, R17, PT, P2 ;  /* 0x000000114600720c */ /* 0x000fe40003f46120 */
[----:B------:R-:W-:Y:S02]  /*45bb0*/  IADD3 R111, P5, PT, R109, -R3, RZ ;  /* 0x800000036d6f7210 */ /* 0x000fe40007fbe0ff */
[----:B------:R-:W-:-:S02]  /*45bc0*/  IADD3 R109, P3, PT, R97, -R14, RZ ;  /* 0x8000000e616d7210 */ /* 0x000fc40007f7e0ff */
[----:B------:R-:W-:Y:S01]  /*45bd0*/  IADD3 R101, P4, PT, R101, -R16, RZ ;  /* 0x8000001065657210 */ /* 0x000fe20007f9e0ff */
[----:B------:R-:W-:Y:S02]  /*45be0*/  IMAD.X R110, R108, 0x1, ~R2, P5 ;  /* 0x000000016c6e7824 */ /* 0x000fe400028e0e02 */
[----:B------:R-:W-:Y:S02]  /*45bf0*/  IMAD.X R108, R96, 0x1, ~R15, P3 ;  /* 0x00000001606c7824 */ /* 0x000fe400018e0e0f */
[----:B------:R-:W-:-:S04]  /*45c00*/  IMAD.WIDE.U32 R94, P5, R66, R91, R94 ;  /* 0x0000005b425e7225 */ /* 0x000fc800078a005e */
[----:B------:R-:W-:Y:S01]  /*45c10*/  IMAD.WIDE.U32 R96, R107, R86, RZ ;  /* 0x000000566b607225 */ /* 0x000fe200078e00ff */
[----:B------:R-:W-:-:S03]  /*45c20*/  IADD3 R117, P3, PT, R23, R94, RZ ;  /* 0x0000005e17757210 */ /* 0x000fc60007f7e0ff */
        /* <DEDUP_REMOVED lines=36> */
.L_x_544:
[----:B------:R-:W-:Y:S05]  /*45e70*/  BSYNC.RECONVERGENT B1 ;  /* 0x0000000000017941 */ /* 0x000fea0003800200 */
.L_x_543:
[----:B------:R-:W-:Y:S01]  /*45e80*/  ISETP.NE.U32.AND P0, PT, R103, RZ, PT ;  /* 0x000000ff6700720c */ /* 0x000fe20003f05070 */
[----:B------:R-:W-:Y:S01]  /*45e90*/  IMAD.WIDE.U32 R94, P2, R66, R93, R96 ;  /* 0x0000005d425e7225 */ /* 0x000fe20007840060 */
        /* <DEDUP_REMOVED lines=34> */
.L_x_546:
[----:B------:R-:W-:Y:S05]  /*460c0*/  BSYNC.RECONVERGENT B1 ;  /* 0x0000000000017941 */ /* 0x000fea0003800200 */
.L_x_545:
[----:B------:R-:W-:Y:S01]  /*460d0*/  IADD3 R103, P2, PT, R24, R57, RZ ;  /* 0x0000003918677210 */ /* 0x000fe20007f5e0ff */
[----:B------:R-:W-:Y:S01]  /*460e0*/  IMAD.X R95, RZ, RZ, RZ, P5 ;  /* 0x000000ffff5f7224 */ /* 0x000fe200028e06ff */
[----:B------:R-:W-:Y:S01]  /*460f0*/  IADD3.X R24, PT, PT, R117, R73, RZ, P4, P6 ;  /* 0x0000004975187210 */ /* 0x000fe200027ec4ff */
[----:B------:R-:W-:Y:S01]  /*46100*/  IMAD.WIDE.U32 R72, R107, R88, RZ ;  /* 0x000000586b487225 */ /* 0x000fe200078e00ff */
[----:B------:R-:W-:Y:S01]  /*46110*/  IADD3 R115, P4, PT, R98, R103, RZ ;  /* 0x0000006762737210 */ /* 0x000fe20007f9e0ff */
[----:B------:R-:W-:Y:S01]  /*46120*/  BSSY.RECONVERGENT B1, `(.L_x_547) ;  /* 0x0000066000017945 */ /* 0x000fe20003800200 */
[----:B------:R-:W-:Y:S01]  /*46130*/  LOP3.LUT R99, RZ, R99, RZ, 0x33, !PT ;  /* 0x00000063ff637212 */ /* 0x000fe200078e33ff */
[----:B------:R-:W-:Y:S01]  /*46140*/  IMAD.X R105, R25, 0x1, R102, P2 ;  /* 0x0000000119697824 */ /* 0x000fe200010e0666 */
[----:B------:R-:W-:Y:S01]  /*46150*/  ISETP.GE.U32.AND P0, PT, R115, R98, PT ;  /* 0x000000627300720c */ /* 0x000fe20003f06070 */
[----:B------:R-:W-:Y:S01]  /*46160*/  IMAD.MOV.U32 R94, RZ, RZ, R23 ;  /* 0x000000ffff5e7224 */ /* 0x000fe200078e0017 */
[----:B------:R-:W-:Y:S01]  /*46170*/  ISETP.GT.U32.AND.EX P1, PT, R96, R99, PT, P1 ;  /* 0x000000636000720c */ /* 0x000fe20003f24110 */
[----:B------:R-:W-:-:S02]  /*46180*/  IMAD.X R114, R24, 0x1, R105, P4 ;  /* 0x0000000118727824 */ /* 0x000fc400020e0669 */
[----:B------:R-:W-:Y:S01]  /*46190*/  IMAD.WIDE.U32 R22, R18, R88, RZ ;  /* 0x0000005812167225 */ /* 0x000fe200078e00ff */
[----:B------:R-:W-:Y:S02]  /*461a0*/  SEL R19, RZ, 0x1, !P1 ;  /* 0x00000001ff137807 */ /* 0x000fe40004800000 */
[----:B------:R-:W-:Y:S01]  /*461b0*/  ISETP.GE.U32.AND.EX P0, PT, R114, R24, PT, P0 ;  /* 0x000000187200720c */ /* 0x000fe20003f06100 */
[----:B------:R-:W-:-:S03]  /*461c0*/  IMAD.WIDE.U32 R72, P5, R18, R89, R72 ;  /* 0x0000005912487225 */ /* 0x000fc600078a0048 */
[----:B------:R-:W-:Y:S01]  /*461d0*/  SEL R67, RZ, 0x1, P0 ;  /* 0x00000001ff437807 */ /* 0x000fe20000000000 */
[----:B------:R-:W-:Y:S01]  /*461e0*/  IMAD.WIDE.U32.X R96, R107, R87, R94, P3 ;  /* 0x000000576b607225 */ /* 0x000fe200018e045e */
[----:B------:R-:W-:Y:S02]  /*461f0*/  IADD3 R117, P4, PT, R23, R72, RZ ;  /* 0x0000004817757210 */ /* 0x000fe40007f9e0ff */
[----:B------:R-:W-:Y:S01]  /*46200*/  SHF.L.U64.HI R72, R111, 0x1, R110 ;  /* 0x000000016f487819 */ /* 0x000fe2000001026e */
[----:B------:R-:W-:Y:S01]  /*46210*/  IMAD.WIDE.U32 R98, R107, R90, RZ ;  /* 0x0000005a6b627225 */ /* 0x000fe200078e00ff */
[----:B------:R-:W-:-:S03]  /*46220*/  IADD3 R104, P2, P1, R22, R96, R19 ;  /* 0x0000006016687210 */ /* 0x000fc6000795e013 */
[----:B------:R-:W-:Y:S01]  /*46230*/  IMAD.WIDE.U32 R24, R18, R90, RZ ;  /* 0x0000005a12187225 */ /* 0x000fe200078e00ff */
[----:B------:R-:W-:Y:S02]  /*46240*/  IADD3.X R19, PT, PT, R117, R97, RZ, P2, P1 ;  /* 0x0000006175137210 */ /* 0x000fe400017e24ff */
[----:B------:R-:W-:Y:S01]  /*46250*/  IADD3 R70, P0, P2, R66, R70, R67 ;  /* 0x0000004642467210 */ /* 0x000fe20007a1e043 */
[----:B------:R-:W-:Y:S01]  /*46260*/  IMAD.WIDE.U32 R98, P3, R18, R91, R98 ;  /* 0x0000005b12627225 */ /* 0x000fe20007860062 */
[----:B------:R-:W-:-:S03]  /*46270*/  LEA.HI R66, P1, R110, R113, RZ, 0x1 ;  /* 0x000000716e427211 */ /* 0x000fc600078308ff */
[----:B------:R-:W-:Y:S01]  /*46280*/  IMAD.X R23, RZ, RZ, RZ, P3 ;  /* 0x000000ffff177224 */ /* 0x000fe200018e06ff */
[----:B------:R-:W-:Y:S01]  /*46290*/  IADD3 R121, P3, PT, R25, R98, RZ ;  /* 0x0000006219797210 */ /* 0x000fe20007f7e0ff */
[----:B------:R-:W-:Y:S02]  /*462a0*/  IMAD.MOV.U32 R94, RZ, RZ, R73 ;  /* 0x000000ffff5e7224 */ /* 0x000fe400078e0049 */
[----:B------:R-:W-:Y:S01]  /*462b0*/  IMAD.MOV.U32 R22, RZ, RZ, R99 ;  /* 0x000000ffff167224 */ /* 0x000fe200078e0063 */
[----:B------:R-:W-:Y:S01]  /*462c0*/  IADD3.X R99, PT, PT, R119, R71, RZ, P0, P2 ;  /* 0x0000004777637210 */ /* 0x000fe200007e44ff */
[----:B------:R-:W-:Y:S01]  /*462d0*/  IMAD.SHL.U32 R73, R111, 0x2, RZ ;  /* 0x000000026f497824 */ /* 0x000fe200078e00ff */
[----:B------:R-:W-:Y:S01]  /*462e0*/  ISETP.GE.U32.AND P2, PT, R66, R113, PT ;  /* 0x000000714200720c */ /* 0x000fe20003f46070 */
[----:B------:R-:W-:Y:S01]  /*462f0*/  IMAD.X R25, RZ, RZ, R112, P1 ;  /* 0x000000ffff197224 */ /* 0x000fe200008e0670 */
[----:B------:R-:W-:Y:S01]  /*46300*/  IADD3 R71, P1, PT, R113, R66, RZ ;  /* 0x0000004271477210 */ /* 0x000fe20007f3e0ff */
[----:B------:R-:W-:Y:S01]  /*46310*/  IMAD.X R95, RZ, RZ, RZ, P5 ;  /* 0x000000ffff5f7224 */ /* 0x000fe200028e06ff */
[----:B------:R-:W-:Y:S01]  /*46320*/  ISETP.GE.U32.AND P5, PT, R103, R57, PT ;  /* 0x000000396700720c */ /* 0x000fe20003fa6070 */
[----:B------:R-:W-:Y:S01]  /*46330*/  IMAD.WIDE.U32.X R22, R107, R91, R22, P3 ;  /* 0x0000005b6b167225 */ /* 0x000fe200018e0416 */
[----:B------:R-:W-:-:S02]  /*46340*/  ISETP.GE.U32.AND P0, PT, R73, R86, PT ;  /* 0x000000564900720c */ /* 0x000fc40003f06070 */
[----:B------:R-:W-:Y:S01]  /*46350*/  ISETP.GE.U32.AND.EX P5, PT, R105, R102, PT, P5 ;  /* 0x000000666900720c */ /* 0x000fe20003fa6150 */
[----:B------:R-:W-:Y:S01]  /*46360*/  IMAD.X R96, R112, 0x1, R25, P1 ;  /* 0x0000000170607824 */ /* 0x000fe200008e0619 */
[----:B------:R-:W-:Y:S01]  /*46370*/  ISETP.GE.U32.AND P1, PT, R71, R66, PT ;  /* 0x000000424700720c */ /* 0x000fe20003f26070 */
[----:B------:R-:W-:Y:S01]  /*46380*/  IMAD.WIDE.U32.X R94, R107, R89, R94, P4 ;  /* 0x000000596b5e7225 */ /* 0x000fe200020e045e */
[----:B------:R-:W-:Y:S02]  /*46390*/  ISETP.GE.U32.AND.EX P0, PT, R72, R87, PT, P0 ;  /* 0x000000574800720c */ /* 0x000fe40003f06100 */
[----:B------:R-:W-:Y:S02]  /*463a0*/  ISETP.GE.U32.AND.EX P2, PT, R25, R112, PT, P2 ;  /* 0x000000701900720c */ /* 0x000fe40003f46120 */
[----:B------:R-:W-:Y:S02]  /*463b0*/  ISETP.GE.U32.AND.EX P6, PT, R96, R25, PT, P1 ;  /* 0x000000196000720c */ /* 0x000fe40003fc6110 */
[----:B------:R-:W-:-:S02]  /*463c0*/  SEL R25, RZ, 0x1, P5 ;  /* 0x00000001ff197807 */ /* 0x000fc40002800000 */
[----:B------:R-:W-:Y:S02]  /*463d0*/  SEL R66, RZ, 0x1, P0 ;  /* 0x00000001ff427807 */ /* 0x000fe40000000000 */
[----:B------:R-:W-:Y:S02]  /*463e0*/  SEL R98, RZ, 0xffffffff, P0 ;  /* 0xffffffffff627807 */ /* 0x000fe40000000000 */
[----:B------:R-:W-:Y:S02]  /*463f0*/  SEL R67, RZ, 0x1, P2 ;  /* 0x00000001ff437807 */ /* 0x000fe40001000000 */
[----:B------:R-:W-:Y:S02]  /*46400*/  IADD3 R106, P5, PT, R25, R68, RZ ;  /* 0x00000044196a7210 */ /* 0x000fe40007fbe0ff */
[----:B------:R-:W-:Y:S02]  /*46410*/  ISETP.GE.U32.AND P1, PT, R71, R66, PT ;  /* 0x000000424700720c */ /* 0x000fe40003f26070 */
[----:B------:R-:W-:Y:S01]  /*46420*/  IADD3 R97, P0, PT, R98, R71, RZ ;  /* 0x0000004762617210 */ /* 0x000fe20007f1e0ff */
[----:B------:R-:W-:Y:S01]  /*46430*/  IMAD.X R111, RZ, RZ, R69, P5 ;  /* 0x000000ffff6f7224 */ /* 0x000fe200028e0645 */
[----:B------:R-:W-:-:S02]  /*46440*/  IADD3 R57, P2, PT, R104, R115, RZ ;  /* 0x0000007368397210 */ /* 0x000fc40007f5e0ff */
[----:B------:R-:W-:Y:S01]  /*46450*/  SEL R66, RZ, 0x1, P6 ;  /* 0x00000001ff427807 */ /* 0x000fe20003000000 */
[----:B------:R-:W-:Y:S01]  /*46460*/  IMAD.X R98, R98, 0x1, R96, P0 ;  /* 0x0000000162627824 */ /* 0x000fe200000e0660 */
[----:B------:R-:W-:Y:S01]  /*46470*/  ISETP.GE.U32.AND.EX P1, PT, R96, RZ, PT, P1 ;  /* 0x000000ff6000720c */ /* 0x000fe20003f26110 */
[----:B------:R-:W-:Y:S01]  /*46480*/  IMAD.X R68, R19, 0x1, R114, P2 ;  /* 0x0000000113447824 */ /* 0x000fe200010e0672 */
[----:B------:R-:W-:Y:S02]  /*46490*/  IADD3 R66, P5, P6, R66, R109, R67 ;  /* 0x0000006d42427210 */ /* 0x000fe40007ebe043 */
[----:B------:R-:W-:Y:S02]  /*464a0*/  ISETP.GE.U32.AND P0, PT, R57, R104, PT ;  /* 0x000000683900720c */ /* 0x000fe40003f06070 */
[----:B------:R-:W-:Y:S02]  /*464b0*/  SEL R102, RZ, 0x1, P1 ;  /* 0x00000001ff667807 */ /* 0x000fe40000800000 */
[----:B------:R-:W-:-:S02]  /*464c0*/  IADD3.X R25, PT, PT, RZ, R108, RZ, P5, P6 ;  /* 0x0000006cff197210 */ /* 0x000fc40002fec4ff */
[----:B------:R-:W-:Y:S02]  /*464d0*/  ISETP.GE.U32.AND P1, PT, R97, R88, PT ;  /* 0x000000586100720c */ /* 0x000fe40003f26070 */
[----:B------:R-:W-:Y:S02]  /*464e0*/  ISETP.GE.U32.AND.EX P6, PT, R68, R19, PT, P0 ;  /* 0x000000134400720c */ /* 0x000fe40003fc6100 */
[----:B------:R-:W-:Y:S02]  /*464f0*/  ISETP.GE.U32.AND.EX P1, PT, R98, R89, PT, P1 ;  /* 0x000000596200720c */ /* 0x000fe40003f26110 */
[----:B------:R-:W-:Y:S02]  /*46500*/  SEL R69, RZ, 0x1, P6 ;  /* 0x00000001ff457807 */ /* 0x000fe40003000000 */
[----:B------:R-:W-:Y:S02]  /*46510*/  ISETP.GE.U32.AND P2, PT, R66, R109, PT ;  /* 0x0000006d4200720c */ /* 0x000fe40003f46070 */
[----:B------:R-:W-:-:S02]  /*46520*/  IADD3 R109, P5, PT, R109, R66, RZ ;  /* 0x000000426d6d7210 */ /* 0x000fc40007fbe0ff */
[----:B------:R-:W-:Y:S02]  /*46530*/  SEL R19, RZ, 0x1, P1 ;  /* 0x00000001ff137807 */ /* 0x000fe40000800000 */
[----:B------:R-:W-:Y:S02]  /*46540*/  IADD3 R69, P1, P4, R24, R94, R69 ;  /* 0x0000005e18457210 */ /* 0x000fe40007c3e045 */
[----:B------:R-:W-:Y:S01]  /*46550*/  ISETP.GE.U32.AND.EX P2, PT, R25, R108, PT, P2 ;  /* 0x0000006c1900720c */ /* 0x000fe20003f46120 */
[----:B------:R-:W-:Y:S01]  /*46560*/  IMAD.X R108, R108, 0x1, R25, P5 ;  /* 0x000000016c6c7824 */ /* 0x000fe200028e0619 */
[----:B------:R-:W-:Y:S02]  /*46570*/  IADD3.X R95, PT, PT, R121, R95, RZ, P1, P4 ;  /* 0x0000005f795f7210 */ /* 0x000fe40000fe84ff */
[----:B------:R-:W-:Y:S01]  /*46580*/  ISETP.GE.U32.AND P0, PT, R109, R66, PT ;  /* 0x000000426d00720c */ /* 0x000fe20003f06070 */
[----:B------:R-:W-:Y:S01]  /*46590*/  IMAD.WIDE.U32 R66, R107, R92, RZ ;  /* 0x0000005c6b427225 */ /* 0x000fe200078e00ff */
[----:B------:R-:W-:-:S02]  /*465a0*/  ISETP.NE.U32.AND P1, PT, R106, RZ, PT ;  /* 0x000000ff6a00720c */ /* 0x000fc40003f25070 */
[----:B------:R-:W-:Y:S01]  /*465b0*/  ISETP.GE.U32.AND.EX P0, PT, R108, R25, PT, P0 ;  /* 0x000000196c00720c */ /* 0x000fe20003f06100 */
[C---:B------:R-:W-:Y:S01]  /*465c0*/  IMAD.WIDE.U32 R24, R18.reuse, R92, RZ ;  /* 0x0000005c12187225 */ /* 0x040fe200078e00ff */
[----:B------:R-:W-:Y:S02]  /*465d0*/  ISETP.NE.AND.EX P3, PT, R111, RZ, PT, P1 ;  /* 0x000000ff6f00720c */ /* 0x000fe40003f65310 */
[----:B------:R-:W-:Y:S02]  /*465e0*/  IADD3 R94, P6, PT, R19, R102, RZ ;  /* 0x00000066135e7210 */ /* 0x000fe40007fde0ff */
        /* <DEDUP_REMOVED lines=25> */
.L_x_548:
[----:B------:R-:W-:Y:S05]  /*46780*/  BSYNC.RECONVERGENT B1 ;  /* 0x0000000000017941 */ /* 0x000fea0003800200 */
.L_x_547:
[----:B------:R-:W-:Y:S01]  /*46790*/  IADD3 R104, P6, PT, R101, R102, RZ ;  /* 0x0000006665687210 */ /* 0x000fe20007fde0ff */
[----:B------:R-:W-:Y:S01]  /*467a0*/  IMAD.X R94, R108, 0x1, ~R105, P2 ;  /* 0x000000016c5e7824 */ /* 0x000fe200010e0e69 */
[----:B------:R-:W-:Y:S01]  /*467b0*/  IADD3.X R67, PT, PT, RZ, R100, RZ, P4, P5 ;  /* 0x00000064ff437210 */ /* 0x000fe200027ea4ff */
[----:B------:R-:W-:Y:S01]  /*467c0*/  BSSY.RECONVERGENT B1, `(.L_x_549) ;  /* 0x0000104000017945 */ /* 0x000fe20003800200 */
[----:B------:R-:W-:Y:S02]  /*467d0*/  ISETP.GE.U32.AND P2, PT, R103, R90, PT ;  /* 0x0000005a6700720c */ /* 0x000fe40003f46070 */
[----:B------:R-:W-:Y:S01]  /*467e0*/  ISETP.LT.U32.AND P0, PT, R102, R101, PT ;  /* 0x000000656600720c */ /* 0x000fe20003f01070 */
[----:B------:R-:W-:Y:S01]  /*467f0*/  IMAD.X R101, R100, 0x1, R67, P6 ;  /* 0x0000000164657824 */ /* 0x000fe200030e0643 */
[----:B------:R-:W-:Y:S02]  /*46800*/  ISETP.GE.U32.AND.EX P1, PT, R108, R105, PT, P1 ;  /* 0x000000696c00720c */ /* 0x000fe40003f26110 */
[----:B------:R-:W-:-:S02]  /*46810*/  ISETP.GE.U32.AND P3, PT, R104, R102, PT ;  /* 0x000000666800720c */ /* 0x000fc40003f66070 */
[----:B------:R-:W-:Y:S02]  /*46820*/  ISETP.GE.U32.AND.EX P5, PT, R94, R91, PT, P2 ;  /* 0x0000005b5e00720c */ /* 0x000fe40003fa6120 */
[----:B------:R-:W-:Y:S02]  /*46830*/  SEL R66, RZ, 0x1, P1 ;  /* 0x00000001ff427807 */ /* 0x000fe40000800000 */
[----:B------:R-:W-:Y:S02]  /*46840*/  IADD3 R43, P4, PT, R43, R70, RZ ;  /* 0x000000462b2b7210 */ /* 0x000fe40007f9e0ff */
[----:B------:R-:W-:Y:S02]  /*46850*/  SEL R25, RZ, 0x1, P5 ;  /* 0x00000001ff197807 */ /* 0x000fe40002800000 */
[----:B------:R-:W-:Y:S01]  /*46860*/  ISETP.GE.U32.AND.EX P1, PT, R101, R67, PT, P3 ;  /* 0x000000436500720c */ /* 0x000fe20003f26130 */
[----:B------:R-:W-:Y:S01]  /*46870*/  IMAD.X R52, R52, 0x1, R99, P4 ;  /* 0x0000000134347824 */ /* 0x000fe200020e0663 */
[----:B------:R-:W-:-:S02]  /*46880*/  ISETP.GE.U32.AND P5, PT, R57, R86, PT ;  /* 0x000000563900720c */ /* 0x000fc40003fa6070 */
[----:B------:R-:W-:Y:S02]  /*46890*/  ISETP.LT.U32.OR.EX P0, PT, R67, R100, !P1, P0 ;  /* 0x000000644300720c */ /* 0x000fe40004f01500 */
[----:B------:R-:W-:Y:S02]  /*468a0*/  IADD3 R25, P3, PT, R25, R66, RZ ;  /* 0x0000004219197210 */ /* 0x000fe40007f7e0ff */
[----:B------:R-:W-:Y:S02]  /*468b0*/  ISETP.GE.U32.AND.EX P1, PT, R68, R87, PT, P5 ;  /* 0x000000574400720c */ /* 0x000fe40003f26150 */
[----:B------:R-:W-:Y:S01]  /*468c0*/  ISETP.GE.U32.AND P2, PT, R43, R70, PT ;  /* 0x000000462b00720c */ /* 0x000fe20003f46070 */
[----:B------:R-:W-:Y:S01]  /*468d0*/  IMAD.X R70, RZ, RZ, RZ, P3 ;  /* 0x000000ffff467224 */ /* 0x000fe200018e06ff */
[----:B------:R-:W-:Y:S02]  /*468e0*/  IADD3 R66, P5, PT, R69, R43, RZ ;  /* 0x0000002b45427210 */ /* 0x000fe40007fbe0ff */
[----:B------:R-:W-:-:S02]  /*468f0*/  ISETP.GE.U32.AND.EX P4, PT, R52, R99, PT, P2 ;  /* 0x000000633400720c */ /* 0x000fc40003f86120 */
[----:B------:R-:W-:Y:S01]  /*46900*/  ISETP.GE.U32.AND P2, PT, R104, R25, PT ;  /* 0x000000196800720c */ /* 0x000fe20003f46070 */
[----:B------:R-:W-:Y:S01]  /*46910*/  IMAD.X R52, R95, 0x1, R52, P5 ;  /* 0x000000015f347824 */ /* 0x000fe200028e0634 */
[----:B------:R-:W-:Y:S02]  /*46920*/  IADD3 R99, P3, PT, -R25, R104, RZ ;  /* 0x0000006819637210 */ /* 0x000fe40007f7e1ff */
[C---:B------:R-:W-:Y:S02]  /*46930*/  ISETP.GE.U32.AND P5, PT, R66.reuse, R69, PT ;  /* 0x000000454200720c */ /* 0x040fe40003fa6070 */
[----:B------:R-:W-:Y:S01]  /*46940*/  SEL R25, RZ, 0x1, P1 ;  /* 0x00000001ff197807 */ /* 0x000fe20000800000 */
[----:B------:R-:W-:Y:S01]  /*46950*/  IMAD.X R100, R101, 0x1, ~R70, P3 ;  /* 0x0000000165647824 */ /* 0x000fe200018e0e46 */
[----:B------:R-:W-:Y:S02]  /*46960*/  SEL R43, RZ, 0x1, P4 ;  /* 0x00000001ff2b7807 */ /* 0x000fe40002000000 */
[----:B------:R-:W-:-:S02]  /*46970*/  ISETP.GE.U32.AND P4, PT, R66, R25, PT ;  /* 0x000000194200720c */ /* 0x000fc40003f86070 */
[----:B------:R-:W-:Y:S02]  /*46980*/  ISETP.GE.U32.AND.EX P5, PT, R52, R95, PT, P5 ;  /* 0x0000005f3400720c */ /* 0x000fe40003fa6150 */
[----:B------:R-:W-:Y:S02]  /*46990*/  ISETP.GE.U32.AND P3, PT, R99, R92, PT ;  /* 0x0000005c6300720c */ /* 0x000fe40003f66070 */
[----:B------:R-:W-:Y:S02]  /*469a0*/  SEL R25, RZ, 0xffffffff, P1 ;  /* 0xffffffffff197807 */ /* 0x000fe40000800000 */
[----:B------:R-:W-:Y:S02]  /*469b0*/  SEL R95, RZ, 0x1, P5 ;  /* 0x00000001ff5f7807 */ /* 0x000fe40002800000 */
[----:B------:R-:W-:Y:S02]  /*469c0*/  ISETP.GE.U32.AND.EX P3, PT, R100, R93, PT, P3 ;  /* 0x0000005d6400720c */ /* 0x000fe40003f66130 */
[----:B------:R-:W-:-:S02]  /*469d0*/  IADD3 R69, P1, PT, R43, R20, RZ ;  /* 0x000000142b457210 */ /* 0x000fc40007f3e0ff */
[----:B------:R-:W-:Y:S02]  /*469e0*/  IADD3 R67, P5, PT, R25, R66, RZ ;  /* 0x0000004219437210 */ /* 0x000fe40007fbe0ff */
[----:B------:R-:W-:Y:S01]  /*469f0*/  ISETP.GE.U32.AND.EX P2, PT, R101, R70, P3, P2 ;  /* 0x000000466500720c */ /* 0x000fe20001f46120 */
[----:B------:R-:W-:Y:S01]  /*46a00*/  IMAD.X R106, RZ, RZ, R21, P1 ;  /* 0x000000ffff6a7224 */ /* 0x000fe200008e0615 */
[----:B------:R-:W-:Y:S01]  /*46a10*/  ISETP.GE.U32.AND.EX P4, PT, R52, RZ, PT, P4 ;  /* 0x000000ff3400720c */ /* 0x000fe20003f86140 */
[----:B------:R-:W-:Y:S01]  /*46a20*/  IMAD.X R70, R25, 0x1, R52, P5 ;  /* 0x0000000119467824 */ /* 0x000fe200028e0634 */
[----:B------:R-:W-:Y:S02]  /*46a30*/  ISETP.GE.U32.AND P1, PT, R67, R88, PT ;  /* 0x000000584300720c */ /* 0x000fe40003f26070 */
[----:B------:R-:W-:Y:S02]  /*46a40*/  ISETP.NE.U32.AND P5, PT, R69, RZ, PT ;  /* 0x000000ff4500720c */ /* 0x000fe40003fa5070 */
[----:B------:R-:W-:-:S02]  /*46a50*/  IADD3 R95, P3, P6, R24, R22, R95 ;  /* 0x00000016185f7210 */ /* 0x000fc40007e7e05f */
[----:B------:R-:W-:Y:S02]  /*46a60*/  SEL R20, RZ, 0x1, P4 ;  /* 0x00000001ff147807 */ /* 0x000fe40002000000 */
[----:B------:R-:W-:Y:S02]  /*46a70*/  ISETP.GE.U32.AND.EX P1, PT, R70, R89, PT, P1 ;  /* 0x000000594600720c */ /* 0x000fe40003f26110 */
[----:B------:R-:W-:Y:S02]  /*46a80*/  ISETP.NE.AND.EX P4, PT, R106, RZ, PT, P5 ;  /* 0x000000ff6a00720c */ /* 0x000fe40003f85350 */
[----:B------:R-:W-:Y:S02]  /*46a90*/  IADD3.X R102, PT, PT, R113, R23, RZ, P3, P6 ;  /* 0x0000001771667210 */ /* 0x000fe40001fec4ff */
[----:B------:R-:W-:Y:S02]  /*46aa0*/  IADD3 R24, P3, PT, R97, -R88, RZ ;  /* 0x8000005861187210 */ /* 0x000fe40007f7e0ff */
[----:B------:R-:W-:-:S02]  /*46ab0*/  SEL R97, RZ, 0x1, P1 ;  /* 0x00000001ff617807 */ /* 0x000fc40000800000 */
[----:B------:R-:W-:Y:S01]  /*46ac0*/  IADD3 R22, P1, PT, R103, -R90, RZ ;  /* 0x8000005a67167210 */ /* 0x000fe20007f3e0ff */
[----:B------:R-:W-:Y:S01]  /*46ad0*/  IMAD.X R43, R98, 0x1, ~R89, P3 ;  /* 0x00000001622b7824 */ /* 0x000fe200018e0e59 */
[----:B------:R-:W-:Y:S02]  /*46ae0*/  PLOP3.LUT P0, PT, P0, P2, PT, 0xf8, 0x8f ;  /* 0x00000000008f781c */ /* 0x000fe40000705f70 */
[----:B------:R-:W-:Y:S01]  /*46af0*/  IADD3 R97, P6, PT, R97, R20, RZ ;  /* 0x0000001461617210 */ /* 0x000fe20007fde0ff */
[----:B------:R-:W-:Y:S01]  /*46b00*/  IMAD.X R21, R94, 0x1, ~R91, P1 ;  /* 0x000000015e157824 */ /* 0x000fe200008e0e5b */
[----:B------:R-:W-:Y:S02]  /*46b10*/  SEL R94, R86, RZ, P0 ;  /* 0x000000ff565e7207 */ /* 0x000fe40000000000 */
[----:B------:R-:W-:Y:S01]  /*46b20*/  IADD3 R20, P1, PT, R99, -R92, RZ ;  /* 0x8000005c63147210 */ /* 0x000fe20007f3e0ff */
[----:B------:R-:W-:Y:S01]  /*46b30*/  IMAD.X R112, RZ, RZ, RZ, P6 ;  /* 0x000000ffff707224 */ /* 0x000fe200030e06ff */
[----:B------:R-:W-:-:S02]  /*46b40*/  @P4 IADD3 R69, P3, PT, R69, R56, RZ ;  /* 0x0000003845454210 */ /* 0x000fc40007f7e0ff */
[----:B------:R-:W-:Y:S02]  /*46b50*/  SEL R25, R24, R71, P0 ;  /* 0x0000004718197207 */ /* 0x000fe40000000000 */
[----:B------:R-:W-:Y:S01]  /*46b60*/  IADD3 R23, P2, PT, -R94, R73, RZ ;  /* 0x000000495e177210 */ /* 0x000fe20007f5e1ff */
[----:B------:R-:W-:Y:S01]  /*46b70*/  @P4 IMAD.X R94, R106, 0x1, R55, P3 ;  /* 0x000000016a5e4824 */ /* 0x000fe200018e0637 */
[----:B------:R-:W-:Y:S02]  /*46b80*/  SEL R71, R87, RZ, P0 ;  /* 0x000000ff57477207 */ /* 0x000fe40000000000 */
[----:B------:R-:W-:Y:S01]  /*46b90*/  SEL R24, R21, R108, P0 ;  /* 0x0000006c15187207 */ /* 0x000fe20000000000 */
[----:B------:R-:W-:Y:S01]  /*46ba0*/  IMAD.X R21, R100, 0x1, ~R93, P1 ;  /* 0x0000000164157824 */ /* 0x000fe200008e0e5d */
[----:B------:R-:W-:Y:S01]  /*46bb0*/  @P4 ISETP.GE.U32.AND P1, PT, R69, R56, PT ;  /* 0x000000384500420c */ /* 0x000fe20003f26070 */
[----:B------:R-:W-:Y:S01]  /*46bc0*/  IMAD.X R100, R72, 0x1, ~R71, P2 ;  /* 0x0000000148647824 */ /* 0x000fe200010e0e47 */
[----:B------:R-:W-:Y:S01]  /*46bd0*/  SEL R43, R43, R96, P0 ;  /* 0x000000602b2b7207 */ /* 0x000fe20000000000 */
[----:B------:R-:W-:Y:S01]  /*46be0*/  IMAD.SHL.U32 R96, R23, 0x2, RZ ;  /* 0x0000000217607824 */ /* 0x000fe200078e00ff */
[----:B------:R-:W-:Y:S01]  /*46bf0*/  SEL R22, R22, R109, P0 ;  /* 0x0000006d16167207 */ /* 0x000fe20000000000 */
[----:B------:R-:W-:Y:S01]  /*46c00*/  @P4 IMAD.MOV.U32 R56, RZ, RZ, R69 ;  /* 0x000000ffff384224 */ /* 0x000fe200078e0045 */
[----:B------:R-:W-:-:S02]  /*46c10*/  SEL R20, R20, R104, P0 ;  /* 0x0000006814147207 */ /* 0x000fc40000000000 */
[----:B------:R-:W-:Y:S02]  /*46c20*/  SEL R21, R21, R101, P0 ;  /* 0x0000006515157207 */ /* 0x000fe40000000000 */
[----:B------:R-:W-:Y:S01]  /*46c30*/  @P4 ISETP.GE.U32.AND.EX P0, PT, R94, R55, PT, P1 ;  /* 0x000000375e00420c */ /* 0x000fe20003f06110 */
[----:B------:R-:W-:Y:S01]  /*46c40*/  @P4 IMAD.MOV.U32 R55, RZ, RZ, R94 ;  /* 0x000000ffff374224 */ /* 0x000fe200078e005e */
[----:B------:R-:W-:Y:S02]  /*46c50*/  SHF.R.U32.HI R94, RZ, 0x1f, R100 ;  /* 0x0000001fff5e7819 */ /* 0x000fe40000011664 */
[----:B------:R-:W-:Y:S02]  /*46c60*/  @P4 SEL R72, RZ, 0x1, P0 ;  /* 0x00000001ff484807 */ /* 0x000fe40000000000 */
[----:B------:R-:W-:Y:S02]  /*46c70*/  IADD3 R69, P0, PT, R94, R25, RZ ;  /* 0x000000195e457210 */ /* 0x000fe40007f1e0ff */
[----:B------:R-:W-:-:S02]  /*46c80*/  ISETP.GE.U32.AND P2, PT, R96, R86, PT ;  /* 0x000000566000720c */ /* 0x000fc40003f46070 */
[----:B------:R-:W-:Y:S02]  /*46c90*/  SHF.L.U64.HI R103, R23, 0x1, R100 ;  /* 0x0000000117677819 */ /* 0x000fe40000010264 */
[----:B------:R-:W-:Y:S02]  /*46ca0*/  IADD3 R56, P1, PT, R56, R95, RZ ;  /* 0x0000005f38387210 */ /* 0x000fe40007f3e0ff */
[----:B------:R-:W-:Y:S01]  /*46cb0*/  @P4 IADD3 R53, P5, PT, R72, R53, RZ ;  /* 0x0000003548354210 */ /* 0x000fe20007fbe0ff */
[--C-:B------:R-:W-:Y:S01]  /*46cc0*/  IMAD.X R72, RZ, RZ, R43.reuse, P0 ;  /* 0x000000ffff487224 */ /* 0x100fe200000e062b */
        /* <DEDUP_REMOVED lines=10> */
[----:B------:R-:W-:Y:S02]  /*46d70*/  ISETP.GE.U32.AND P2, PT, R56, R95, PT ;  /* 0x0000005f3800720c */ /* 0x000fe40003f46070 */
        /* <DEDUP_REMOVED lines=18> */
[----:B------:R-:W-:Y:S02]  /*46ea0*/  ISETP.GE.U32.AND.EX P0, PT, R95, R24, PT, P0 ;  /* 0x000000185f00720c */ /* 0x000fe40003f06100 */
[----:B------:R-:W-:Y:S01]  /*46eb0*/  IADD3 R71, P3, PT, R71, R18, RZ ;  /* 0x0000001247477210 */ /* 0x000fe20007f7e0ff */
[----:B------:R-:W-:Y:S01]  /*46ec0*/  IMAD.X R99, R95, 0x1, R24, P1 ;  /* 0x000000015f637824 */ /* 0x000fe200008e0618 */
[----:B------:R-:W-:-:S02]  /*46ed0*/  ISETP.GE.U32.AND P2, PT, R104, R73, PT ;  /* 0x000000496800720c */ /* 0x000fc40003f46070 */
[----:B------:R-:W-:Y:S01]  /*46ee0*/  SEL R72, RZ, 0x1, P0 ;  /* 0x00000001ff487807 */ /* 0x000fe20000000000 */
[----:B------:R-:W-:Y:S01]  /*46ef0*/  IMAD.X R18, RZ, RZ, RZ, P3 ;  /* 0x000000ffff127224 */ /* 0x000fe200018e06ff */
[----:B------:R-:W-:Y:S02]  /*46f00*/  ISETP.GE.U32.AND P0, PT, R104, R71, PT ;  /* 0x000000476800720c */ /* 0x000fe40003f06070 */
[----:B------:R-:W-:Y:S02]  /*46f10*/  IADD3 R71, P6, PT, -R71, R104, RZ ;  /* 0x0000006847477210 */ /* 0x000fe40007fde1ff */
[C---:B------:R-:W-:Y:S02]  /*46f20*/  ISETP.GE.U32.AND.EX P2, PT, R99.reuse, R95, PT, P2 ;  /* 0x0000005f6300720c */ /* 0x040fe40003f46120 */
[----:B------:R-:W-:Y:S01]  /*46f30*/  ISETP.GE.U32.AND P1, PT, R56, R97, PT ;  /* 0x000000613800720c */ /* 0x000fe20003f26070 */
[----:B------:R-:W-:Y:S01]  /*46f40*/  IMAD.X R98, R99, 0x1, ~R18, P6 ;  /* 0x0000000163627824 */ /* 0x000fe200030e0e12 */
[----:B------:R-:W-:-:S02]  /*46f50*/  IADD3 R109, P3, PT, -R97, R56, RZ ;  /* 0x00000038616d7210 */ /* 0x000fc40007f7e1ff */
[----:B------:R-:W-:Y:S02]  /*46f60*/  SEL R95, RZ, 0x1, P2 ;  /* 0x00000001ff5f7807 */ /* 0x000fe40001000000 */
[----:B------:R-:W-:Y:S02]  /*46f70*/  ISETP.GE.U32.AND P2, PT, R71, R90, PT ;  /* 0x0000005a4700720c */ /* 0x000fe40003f46070 */
[C---:B------:R-:W-:Y:S01]  /*46f80*/  ISETP.GE.U32.AND.EX P1, PT, R55.reuse, R112, PT, P1 ;  /* 0x000000703700720c */ /* 0x040fe20003f26110 */
[----:B------:R-:W-:Y:S01]  /*46f90*/  IMAD.X R112, R55, 0x1, ~R112, P3 ;  /* 0x0000000137707824 */ /* 0x000fe200018e0e70 */
[----:B------:R-:W-:Y:S02]  /*46fa0*/  ISETP.GE.U32.AND.EX P0, PT, R99, R18, PT, P0 ;  /* 0x000000126300720c */ /* 0x000fe40003f06100 */
[----:B------:R-:W-:Y:S02]  /*46fb0*/  ISETP.GE.U32.AND.EX P6, PT, R98, R91, PT, P2 ;  /* 0x0000005b6200720c */ /* 0x000fe40003fc6120 */
[----:B------:R-:W-:-:S02]  /*46fc0*/  ISETP.GE.U32.AND P3, PT, R109, R90, PT ;  /* 0x0000005a6d00720c */ /* 0x000fc40003f66070 */
[----:B------:R-:W-:Y:S02]  /*46fd0*/  SEL R97, RZ, 0x1, P1 ;  /* 0x00000001ff617807 */ /* 0x000fe40000800000 */
[----:B------:R-:W-:Y:S02]  /*46fe0*/  IADD3 R95, P2, P1, R95, R20, R72 ;  /* 0x000000145f5f7210 */ /* 0x000fe4000795e048 */
[----:B------:R-:W-:Y:S02]  /*46ff0*/  SEL R18, RZ, 0x1, P0 ;  /* 0x00000001ff127807 */ /* 0x000fe40000000000 */
[----:B------:R-:W-:Y:S02]  /*47000*/  SEL R73, RZ, 0x1, P6 ;  /* 0x00000001ff497807 */ /* 0x000fe40003000000 */
[----:B------:R-:W-:Y:S02]  /*47010*/  ISETP.GE.U32.AND.EX P3, PT, R112, R91, PT, P3 ;  /* 0x0000005b7000720c */ /* 0x000fe40003f66130 */
[----:B------:R-:W-:-:S02]  /*47020*/  IADD3.X R114, PT, PT, R54, R19, RZ, P4, P5 ;  /* 0x0000001336727210 */ /* 0x000fc400027ea4ff */
[----:B------:R-:W-:Y:S02]  /*47030*/  IADD3 R102, P4, PT, R95, R20, RZ ;  /* 0x000000145f667210 */ /* 0x000fe40007f9e0ff */
[----:B------:R-:W-:Y:S02]  /*47040*/  IADD3 R73, P5, PT, R73, R18, RZ ;  /* 0x0000001249497210 */ /* 0x000fe40007fbe0ff */
[----:B------:R-:W-:Y:S02]  /*47050*/  SEL R108, RZ, 0x1, P3 ;  /* 0x00000001ff6c7807 */ /* 0x000fe40001800000 */
[----:B------:R-:W-:Y:S01]  /*47060*/  IADD3.X R54, PT, PT, RZ, R21, RZ, P2, P1 ;  /* 0x00000015ff367210 */ /* 0x000fe200017e24ff */
[----:B------:R-:W-:Y:S01]  /*47070*/  IMAD.X R18, RZ, RZ, RZ, P5 ;  /* 0x000000ffff127224 */ /* 0x000fe200028e06ff */
[----:B------:R-:W-:Y:S02]  /*47080*/  ISETP.GE.U32.AND P2, PT, R102, R73, PT ;  /* 0x000000496600720c */ /* 0x000fe40003f46070 */
[----:B------:R-:W-:Y:S01]  /*47090*/  IADD3 R108, P3, PT, R108, R97, RZ ;  /* 0x000000616c6c7210 */ /* 0x000fe20007f7e0ff */
[----:B------:R-:W-:Y:S01]  /*470a0*/  IMAD.X R97, R54, 0x1, R21, P4 ;  /* 0x0000000136617824 */ /* 0x000fe200020e0615 */
[----:B------:R-:W-:-:S02]  /*470b0*/  IADD3 R73, P6, PT, -R73, R102, RZ ;  /* 0x0000006649497210 */ /* 0x000fc40007fde1ff */
[----:B------:R-:W-:Y:S01]  /*470c0*/  IADD3 R107, P4, PT, -R108, R53, RZ ;  /* 0x000000356c6b7210 */ /* 0x000fe20007f9e1ff */
[----:B------:R-:W-:Y:S01]  /*470d0*/  IMAD.X R19, RZ, RZ, RZ, P3 ;  /* 0x000000ffff137224 */ /* 0x000fe200018e06ff */
[----:B------:R-:W-:Y:S01]  /*470e0*/  ISETP.GE.U32.AND P1, PT, R102, R95, PT ;  /* 0x0000005f6600720c */ /* 0x000fe20003f26070 */
[----:B------:R-:W-:Y:S01]  /*470f0*/  IMAD.X R72, R97, 0x1, ~R18, P6 ;  /* 0x0000000161487824 */ /* 0x000fe200030e0e12 */
[----:B------:R-:W-:Y:S01]  /*47100*/  ISETP.GE.U32.AND P3, PT, R73, R92, PT ;  /* 0x0000005c4900720c */ /* 0x000fe20003f66070 */
[----:B------:R-:W-:Y:S01]  /*47110*/  IMAD.X R110, R114, 0x1, ~R19, P4 ;  /* 0x00000001726e7824 */ /* 0x000fe200020e0e13 */
[----:B------:R-:W-:Y:S02]  /*47120*/  ISETP.LT.U32.AND P0, PT, R95, R20, PT ;  /* 0x000000145f00720c */ /* 0x000fe40003f01070 */
[----:B------:R-:W-:Y:S02]  /*47130*/  ISETP.GE.U32.AND.EX P1, PT, R97, R54, PT, P1 ;  /* 0x000000366100720c */ /* 0x000fe40003f26110 */
[----:B------:R-:W-:-:S02]  /*47140*/  ISETP.GE.U32.AND.EX P4, PT, R72, R93, PT, P3 ;  /* 0x0000005d4800720c */ /* 0x000fc40003f86130 */
[----:B------:R-:W-:Y:S02]  /*47150*/  ISETP.GE.U32.AND P5, PT, R107, R92, PT ;  /* 0x0000005c6b00720c */ /* 0x000fe40003fa6070 */
[----:B------:R-:W-:Y:S02]  /*47160*/  ISETP.LT.U32.OR.EX P0, PT, R54, R21, !P1, P0 ;  /* 0x000000153600720c */ /* 0x000fe40004f01500 */
[----:B------:R-:W-:Y:S02]  /*47170*/  ISETP.GE.U32.AND.EX P2, PT, R97, R18, P4, P2 ;  /* 0x000000126100720c */ /* 0x000fe40002746120 */
[----:B------:R-:W-:Y:S02]  /*47180*/  ISETP.GE.U32.AND P3, PT, R53, R108, PT ;  /* 0x0000006c3500720c */ /* 0x000fe40003f66070 */
[----:B------:R-:W-:Y:S02]  /*47190*/  ISETP.GE.U32.AND.EX P5, PT, R110, R93, PT, P5 ;  /* 0x0000005d6e00720c */ /* 0x000fe40003fa6150 */
[----:B------:R-:W-:-:S02]  /*471a0*/  PLOP3.LUT P0, PT, P0, P2, PT, 0xf8, 0x8f ;  /* 0x00000000008f781c */ /* 0x000fc40000705f70 */
[----:B------:R-:W-:Y:S02]  /*471b0*/  ISETP.GE.U32.AND.EX P3, PT, R114, R19, P5, P3 ;  /* 0x000000137200720c */ /* 0x000fe40002f66130 */
[C---:B------:R-:W-:Y:S02]  /*471c0*/  SEL R95, R86.reuse, RZ, P0 ;  /* 0x000000ff565f7207 */ /* 0x040fe40000000000 */
[----:B------:R-:W-:Y:S02]  /*471d0*/  SEL R108, R86, RZ, P3 ;  /* 0x000000ff566c7207 */ /* 0x000fe40001800000 */
[----:B------:R-:W-:Y:S02]  /*471e0*/  IADD3 R95, P2, PT, -R95, R96, RZ ;  /* 0x000000605f5f7210 */ /* 0x000fe40007f5e1ff */
[----:B------:R-:W-:Y:S02]  /*471f0*/  SEL R105, R87, RZ, P3 ;  /* 0x000000ff57697207 */ /* 0x000fe40001800000 */
[----:B------:R-:W-:-:S02]  /*47200*/  IADD3 R108, P1, PT, -R108, R57, RZ ;  /* 0x000000396c6c7210 */ /* 0x000fc40007f3e1ff */
[----:B------:R-:W-:-:S03]  /*47210*/  SEL R96, R87, RZ, P0 ;  /* 0x000000ff57607207 */ /* 0x000fc60000000000 */
[----:B------:R-:W-:Y:S01]  /*47220*/  IMAD.X R105, R68, 0x1, ~R105, P1 ;  /* 0x0000000144697824 */ /* 0x000fe200008e0e69 */
[----:B------:R-:W-:Y:S01]  /*47230*/  ISETP.GE.U32.AND P1, PT, R108, R95, PT ;  /* 0x0000005f6c00720c */ /* 0x000fe20003f26070 */
        /* <DEDUP_REMOVED lines=92> */
.L_x_550:
[----:B------:R-:W-:Y:S05]  /*47800*/  BSYNC.RECONVERGENT B1 ;  /* 0x0000000000017941 */ /* 0x000fea0003800200 */
.L_x_549:
        /* <DEDUP_REMOVED lines=21> */
[----:B------:R-:W-:Y:S01]  /*47960*/  IADD3 R120, P4, PT, R43, -R70, RZ ;  /* 0x800000462b787210 */ /* 0x000fe20007f9e0ff */
[----:B------:R-:W-:Y:S01]  /*47970*/  IMAD.X R43, R54, 0x1, ~R69, P3 ;  /* 0x00000001362b7824 */ /* 0x000fe200018e0e45 */
[----:B------:R-:W-:-:S02]  /*47980*/  ISETP.GE.U32.AND.EX P1, PT, R52, R71, PT, P1 ;  /* 0x000000473400720c */ /* 0x000fc40003f26110 */
[----:B------:R-:W-:Y:S02]  /*47990*/  SEL R18, RZ, 0x1, P0 ;  /* 0x00000001ff127807 */ /* 0x000fe40000000000 */
[----:B------:R-:W-:-:S04]  /*479a0*/  SEL R25, RZ, 0x1, P1 ;  /* 0x00000001ff197807 */ /* 0x000fc80000800000 */
[----:B------:R-:W-:-:S04]  /*479b0*/  IADD3 R25, P0, PT, R25, R18, RZ ;  /* 0x0000001219197210 */ /* 0x000fc80007f1e0ff */
[----:B------:R-:W-:Y:S01]  /*479c0*/  IADD3 R19, P2, PT, -R25, R20, RZ ;  /* 0x0000001419137210 */ /* 0x000fe20007f5e1ff */
[----:B------:R-:W-:Y:S01]  /*479d0*/  IMAD.X R18, RZ, RZ, RZ, P0 ;  /* 0x000000ffff127224 */ /* 0x000fe200000e06ff */
[----:B------:R-:W-:Y:S01]  /*479e0*/  ISETP.GE.U32.AND P1, PT, R20, R25, PT ;  /* 0x000000191400720c */ /* 0x000fe20003f26070 */
[----:B------:R-:W-:Y:S01]  /*479f0*/  IMAD.X R20, R52, 0x1, ~R71, P4 ;  /* 0x0000000134147824 */ /* 0x000fe200020e0e47 */
        /* <DEDUP_REMOVED lines=38> */
.L_x_552:
[----:B------:R-:W-:Y:S05]  /*47c60*/  BSYNC.RECONVERGENT B1 ;  /* 0x0000000000017941 */ /* 0x000fea0003800200 */
.L_x_551:
        /* <DEDUP_REMOVED lines=26> */
[----:B------:R-:W-:Y:S01]  /*47e10*/  IMAD.WIDE.U32 R24, P4, R43, R8, R56 ;  /* 0x000000082b187225 */ /* 0x000fe20007880038 */
[----:B------:R-:W-:-:S03]  /*47e20*/  SEL R101, RZ, 0x1, P0 ;  /* 0x00000001ff657807 */ /* 0x000fc60000000000 */
[----:B------:R-:W-:-:S04]  /*47e30*/  IMAD.WIDE.U32 R98, R10, R120, RZ ;  /* 0x000000780a627225 */ /* 0x000fc800078e00ff */
[----:B------:R-:W-:-:S04]  /*47e40*/  IMAD.WIDE.U32 R56, R52, R84, RZ ;  /* 0x0000005434387225 */ /* 0x000fc800078e00ff */
[----:B------:R-:W-:Y:S02]  /*47e50*/  IMAD R53, R52, R85, R18 ;  /* 0x0000005534357224 */ /* 0x000fe400078e0212 */
[----:B------:R-:W-:-:S04]  /*47e60*/  IMAD.WIDE.U32.X R94, R100, R9, R94, P2 ;  /* 0x00000009645e7225 */ /* 0x000fc800010e045e */
[----:B------:R-:W-:Y:S01]  /*47e70*/  IMAD.X R97, RZ, RZ, RZ, P1 ;  /* 0x000000ffff617224 */ /* 0x000fe200008e06ff */
[----:B------:R-:W-:Y:S01]  /*47e80*/  IADD3 R109, P1, PT, R103, R24, RZ ;  /* 0x00000018676d7210 */ /* 0x000fe20007f3e0ff */
[----:B------:R-:W-:Y:S01]  /*47e90*/  IMAD.MOV.U32 R96, RZ, RZ, R55 ;  /* 0x000000ffff607224 */ /* 0x000fe200078e0037 */
[----:B------:R-:W-:Y:S01]  /*47ea0*/  IADD3 R101, P0, P5, R102, R94, R101 ;  /* 0x0000005e66657210 */ /* 0x000fe20007d1e065 */
[----:B------:R-:W-:Y:S01]  /*47eb0*/  IMAD.IADD R18, R57, 0x1, R53 ;  /* 0x0000000139127824 */ /* 0x000fe200078e0235 */
[----:B------:R-:W-:Y:S01]  /*47ec0*/  LOP3.LUT R57, RZ, R52, RZ, 0x33, !PT ;  /* 0x00000034ff397212 */ /* 0x000fe200078e33ff */
[----:B------:R-:W-:Y:S01]  /*47ed0*/  IMAD.WIDE.U32 R102, R11, R120, RZ ;  /* 0x000000780b667225 */ /* 0x000fe200078e00ff */
[----:B------:R-:W-:Y:S02]  /*47ee0*/  IADD3.X R104, PT, PT, R109, R95, RZ, P0, P5 ;  /* 0x0000005f6d687210 */ /* 0x000fe400007ea4ff */
[----:B------:R-:W-:Y:S01]  /*47ef0*/  LOP3.LUT R24, RZ, R105, RZ, 0x33, !PT ;  /* 0x00000069ff187212 */ /* 0x000fe200078e33ff */
        /* <DEDUP_REMOVED lines=21> */
[----:B------:R-:W-:-:S04]  /*48050*/  IMAD.WIDE.U32.X R96, R43, R9, R96, P1 ;  /* 0x000000092b607225 */ /* 0x000fc800008e0460 */
[----:B------:R-:W-:Y:S01]  /*48060*/  IMAD.X R99, RZ, RZ, RZ, P2 ;  /* 0x000000ffff637224 */ /* 0x000fe200010e06ff */
[----:B------:R-:W-:Y:S01]  /*48070*/  IADD3 R109, P2, PT, R103, R24, RZ ;  /* 0x00000018676d7210 */ /* 0x000fe20007f5e0ff */
[----:B------:R-:W-:Y:S01]  /*48080*/  IMAD.WIDE.U32 R104, R10, R19, RZ ;  /* 0x000000130a687225 */ /* 0x000fe200078e00ff */
[----:B------:R-:W-:Y:S02]  /*48090*/  IADD3 R57, P1, P4, R102, R96, R57 ;  /* 0x0000006066397210 */ /* 0x000fe40007c3e039 */
[----:B------:R-:W-:Y:S01]  /*480a0*/  @P6 LOP3.LUT R26, R26, 0x1, RZ, 0xfc, !PT ;  /* 0x000000011a1a6812 */ /* 0x000fe200078efcff */
[----:B------:R-:W-:Y:S01]  /*480b0*/  IMAD.MOV.U32 R98, RZ, RZ, R55 ;  /* 0x000000ffff627224 */ /* 0x000fe200078e0037 */
[----:B------:R-:W-:Y:S01]  /*480c0*/  IADD3.X R109, PT, PT, R109, R97, RZ, P1, P4 ;  /* 0x000000616d6d7210 */ /* 0x000fe20000fe84ff */
[----:B------:R-:W-:Y:S01]  /*480d0*/  IMAD.MOV.U32 R94, RZ, RZ, R53 ;  /* 0x000000ffff5e7224 */ /* 0x000fe200078e0035 */
[----:B------:R-:W-:Y:S01]  /*480e0*/  LOP3.LUT R26, R26, 0xffffffef, RZ, 0xc0, !PT ;  /* 0xffffffef1a1a7812 */ /* 0x000fe200078ec0ff */
[----:B------:R-:W-:-:S04]  /*480f0*/  IMAD.WIDE.U32 R52, R18, R88, RZ ;  /* 0x0000005812347225 */ /* 0x000fc800078e00ff */
[----:B------:R-:W-:-:S04]  /*48100*/  IMAD.WIDE.U32.X R98, R20, R10, R98, P5 ;  /* 0x0000000a14627225 */ /* 0x000fc800028e0462 */
[----:B------:R-:W-:-:S04]  /*48110*/  IMAD.WIDE.U32 R96, P5, R22, R11, R104 ;  /* 0x0000000b16607225 */ /* 0x000fc800078a0068 */
[----:B------:R-:W-:-:S04]  /*48120*/  IMAD.WIDE.U32.X R94, R18, R87, R94, P3 ;  /* 0x00000057125e7225 */ /* 0x000fc800018e045e */
[----:B------:R-:W-:-:S04]  /*48130*/  IMAD.WIDE.U32 R102, R56, R88, RZ ;  /* 0x0000005838667225 */ /* 0x000fc800078e00ff */
[----:B------:R-:W-:Y:S01]  /*48140*/  IMAD.WIDE.U32 R52, P3, R56, R89, R52 ;  /* 0x0000005938347225 */ /* 0x000fe20007860034 */
[----:B------:R-:W-:Y:S02]  /*48150*/  IADD3 R102, P0, P1, R102, R94, R101 ;  /* 0x0000005e66667210 */ /* 0x000fe4000791e065 */
[----:B------:R-:W-:Y:S01]  /*48160*/  @P5 LOP3.LUT R26, R26, 0x10, RZ, 0xfc, !PT ;  /* 0x000000101a1a5812 */ /* 0x000fe200078efcff */
[-C--:B------:R-:W-:Y:S01]  /*48170*/  IMAD.WIDE.U32 R54, R11, R19.reuse, RZ ;  /* 0x000000130b367225 */ /* 0x080fe200078e00ff */
[----:B------:R-:W-:Y:S02]  /*48180*/  IADD3 R103, P4, PT, R103, R52, RZ ;  /* 0x0000003467677210 */ /* 0x000fe40007f9e0ff */
[----:B------:R-:W-:Y:S01]  /*48190*/  LOP3.LUT R26, R26, 0xfffffff7, RZ, 0xc0, !PT ;  /* 0xfffffff71a1a7812 */ /* 0x000fe200078ec0ff */
[----:B------:R-:W-:Y:S01]  /*481a0*/  IMAD.WIDE.U32 R112, R8, R19, RZ ;  /* 0x0000001308707225 */ /* 0x000fe200078e00ff */
[----:B------:R-:W-:Y:S02]  /*481b0*/  IADD3.X R24, PT, PT, R103, R95, RZ, P0, P1 ;  /* 0x0000005f67187210 */ /* 0x000fe400007e24ff */
[----:B------:R-:W-:Y:S01]  /*481c0*/  IADD3 R106, P5, PT, R55, R96, RZ ;  /* 0x00000060376a7210 */ /* 0x000fe20007fbe0ff */
[----:B------:R-:W-:Y:S01]  /*481d0*/  IMAD.WIDE.U32 R94, R7, R23, RZ ;  /* 0x00000017075e7225 */ /* 0x000fe200078e00ff */
[----:B------:R-:W-:-:S03]  /*481e0*/  IADD3 R103, P0, P1, R57, R54, R98 ;  /* 0x0000003639677210 */ /* 0x000fc6000791e062 */
[----:B------:R-:W-:Y:S01]  /*481f0*/  IMAD.WIDE.U32 R54, R6, R23, RZ ;  /* 0x0000001706367225 */ /* 0x000fe200078e00ff */
[----:B------:R-:W-:-:S03]  /*48200*/  IADD3.X R106, PT, PT, R109, R106, R99, P0, P1 ;  /* 0x0000006a6d6a7210 */ /* 0x000fc600007e2463 */
[----:B------:R-:W-:-:S04]  /*48210*/  IMAD.WIDE.U32 R114, R7, R19, RZ ;  /* 0x0000001307727225 */ /* 0x000fc800078e00ff */
[----:B------:R-:W-:Y:S01]  /*48220*/  IMAD.WIDE.U32 R54, P0, R100, R7, R54 ;  /* 0x0000000764367225 */ /* 0x000fe20007800036 */
[----:B------:R-:W-:-:S03]  /*48230*/  @P5 LOP3.LUT R26, R26, 0x8, RZ, 0xfc, !PT ;  /* 0x000000081a1a5812 */ /* 0x000fc600078efcff */
        /* <DEDUP_REMOVED lines=40> */
[----:B------:R-:W-:-:S04]  /*484c0*/  IMAD.WIDE.U32 R52, P2, R22, R8, R52 ;  /* 0x0000000816347225 */ /* 0x000fc80007840034 */
[----:B------:R-:W-:Y:S01]  /*484d0*/  IMAD R8, R107, R84, RZ ;  /* 0x000000546b087224 */ /* 0x000fe200078e02ff */
[----:B------:R-:W-:Y:S02]  /*484e0*/  IADD3 R21, P6, PT, R113, R52, RZ ;  /* 0x0000003471157210 */ /* 0x000fe40007fde0ff */
[----:B------:R-:W-:-:S06]  /*484f0*/  LOP3.LUT R107, RZ, R107, RZ, 0x33, !PT ;  /* 0x0000006bff6b7212 */ /* 0x000fcc00078e33ff */
        /* <DEDUP_REMOVED lines=12> */
[----:B------:R-:W-:Y:S01]  /*485c0*/  IMAD.WIDE.U32 R94, R6, R120, RZ ;  /* 0x00000078065e7225 */ /* 0x000fe200078e00ff */
[----:B------:R-:W-:Y:S02]  /*485d0*/  LOP3.LUT R26, R26, 0xfffffffb, RZ, 0xc0, !PT ;  /* 0xfffffffb1a1a7812 */ /* 0x000fe400078ec0ff */
[----:B------:R-:W-:-:S04]  /*485e0*/  ISETP.GE.U32.AND.EX P0, PT, R52, R101, PT, P0 ;  /* 0x000000653400720c */ /* 0x000fc80003f06100 */
        /* <DEDUP_REMOVED lines=8> */
[----:B------:R-:W-:-:S04]  /*48670*/  IMAD.WIDE.U32 R24, R5, R23, RZ ;  /* 0x0000001705187225 */ /* 0x000fc800078e00ff */
[----:B------:R-:W-:-:S04]  /*48680*/  IMAD.WIDE.U32 R98, P2, R100, R5, R98 ;  /* 0x0000000564627225 */ /* 0x000fc80007840062 */
[----:B------:R-:W-:Y:S02]  /*48690*/  IMAD.X R125, RZ, RZ, RZ, P2 ;  /* 0x000000ffff7d7224 */ /* 0x000fe400010e06ff */
[----:B------:R-:W-:Y:S01]  /*486a0*/  IMAD.MOV.U32 R124, RZ, RZ, R99 ;  /* 0x000000ffff7c7224 */ /* 0x000fe200078e0063 */
[----:B------:R-:W-:Y:S01]  /*486b0*/  IADD3 R99, P2, PT, R25, R98, RZ ;  /* 0x0000006219637210 */ /* 0x000fe20007f5e0ff */
[----:B------:R-:W-:Y:S02]  /*486c0*/  IMAD.MOV.U32 R98, RZ, RZ, R55 ;  /* 0x000000ffff627224 */ /* 0x000fe400078e0037 */
[----:B------:R-:W-:-:S04]  /*486d0*/  IMAD.WIDE.U32.X R116, R20, R6, R116, P1 ;  /* 0x0000000614747225 */ /* 0x000fc800008e0474 */
        /* <DEDUP_REMOVED lines=11> */
[----:B------:R-:W-:Y:S01]  /*48790*/  IADD3 R57, P5, PT, R123, R24, RZ ;  /* 0x000000187b397210 */ /* 0x000fe20007fbe0ff */
[----:B------:R-:W-:-:S04]  /*487a0*/  IMAD.WIDE.U32.X R54, R18, R91, R98, P4 ;  /* 0x0000005b12367225 */ /* 0x000fc800020e0462 */
[----:B------:R-:W-:-:S03]  /*487b0*/  IMAD.WIDE.U32 R98, R56, R92, RZ ;  /* 0x0000005c38627225 */ /* 0x000fc600078e00ff */
[----:B------:R-:W-:-:S04]  /*487c0*/  @P2 LOP3.LUT R26, R26, 0x4, RZ, 0xfc, !PT ;  /* 0x000000041a1a2812 */ /* 0x000fc800078efcff */
[----:B------:R-:W-:-:S04]  /*487d0*/  LOP3.LUT R26, R26, 0xfffffffd, RZ, 0xc0, !PT ;  /* 0xfffffffd1a1a7812 */ /* 0x000fc800078ec0ff */
[----:B------:R-:W-:Y:S02]  /*487e0*/  @P5 LOP3.LUT R26, R26, 0x2, RZ, 0xfc, !PT ;  /* 0x000000021a1a5812 */ /* 0x000fe400078efcff */
[----:B------:R-:W-:-:S04]  /*487f0*/  IADD3 R122, P2, P5, R122, R124, R23 ;  /* 0x0000007c7a7a7210 */ /* 0x000fc80007d5e017 */
[----:B------:R-:W-:Y:S01]  /*48800*/  IADD3.X R124, PT, PT, R57, R125, RZ, P2, P5 ;  /* 0x0000007d397c7210 */ /* 0x000fe200017ea4ff */
[----:B------:R-:W-:Y:S01]  /*48810*/  IMAD.WIDE.U32 R56, P3, R56, R93, R100 ;  /* 0x0000005d38387225 */ /* 0x000fe20007860064 */
[----:B------:R-:W-:Y:S02]  /*48820*/  IADD3 R119, P2, PT, R102, R119, RZ ;  /* 0x0000007766777210 */ /* 0x000fe40007f5e0ff */
[C---:B------:R-:W-:Y:S02]  /*48830*/  LOP3.LUT P5, RZ, R26.reuse, 0x10, RZ, 0xc0, !PT ;  /* 0x000000101aff7812 */ /* 0x040fe400078ac0ff */
[----:B------:R-:W-:Y:S01]  /*48840*/  LOP3.LUT R26, R26, 0xffffefff, RZ, 0xc0, !PT ;  /* 0xffffefff1a1a7812 */ /* 0x000fe200078ec0ff */
[----:B------:R-:W-:Y:S01]  /*48850*/  IMAD.X R111, R104, 0x1, R111, P2 ;  /* 0x00000001686f7824 */ /* 0x000fe200010e066f */
[----:B------:R-:W-:Y:S02]  /*48860*/  ISETP.GE.U32.AND P2, PT, R119, R102, PT ;  /* 0x000000667700720c */ /* 0x000fe40003f46070 */
[----:B------:R-:W-:-:S02]  /*48870*/  IADD3 R99, P4, PT, R99, R56, RZ ;  /* 0x0000003863637210 */ /* 0x000fc40007f9e0ff */
[----:B------:R-:W-:Y:S02]  /*48880*/  ISETP.GE.U32.AND.EX P2, PT, R111, R104, PT, P2 ;  /* 0x000000686f00720c */ /* 0x000fe40003f46120 */
[----:B------:R-:W-:Y:S02]  /*48890*/  @P3 LOP3.LUT R26, R26, 0x1000, RZ, 0xfc, !PT ;  /* 0x000010001a1a3812 */ /* 0x000fe400078efcff */
[----:B------:R-:W-:Y:S02]  /*488a0*/  SEL R23, RZ, 0x1, P2 ;  /* 0x00000001ff177807 */ /* 0x000fe40001000000 */
[----:B------:R-:W-:Y:S02]  /*488b0*/  LOP3.LUT R26, R26, 0xffffdfff, RZ, 0xc0, !PT ;  /* 0xffffdfff1a1a7812 */ /* 0x000fe400078ec0ff */
[----:B------:R-:W-:-:S03]  /*488c0*/  IADD3 R24, P2, P3, R98, R54, R23 ;  /* 0x0000003662187210 */ /* 0x000fc60007b5e017 */
[----:B------:R-:W-:Y:S02]  /*488d0*/  @P4 LOP3.LUT R26, R26, 0x2000, RZ, 0xfc, !PT ;  /* 0x000020001a1a4812 */ /* 0x000fe400078efcff */
[----:B------:R-:W-:Y:S01]  /*488e0*/  IADD3.X R23, PT, PT, R99, R55, RZ, P2, P3 ;  /* 0x0000003763177210 */ /* 0x000fe200017e64ff */
[----:B------:R-:W-:Y:S01]  /*488f0*/  IMAD.WIDE.U32 R54, R96, R84, RZ ;  /* 0x0000005460367225 */ /* 0x000fe200078e00ff */
[----:B------:R-:W-:-:S03]  /*48900*/  LOP3.LUT R26, R26, 0xfffffffe, RZ, 0xc0, !PT ;  /* 0xfffffffe1a1a7812 */ /* 0x000fc600078ec0ff */
        /* <DEDUP_REMOVED lines=17> */
[----:B------:R-:W-:-:S04]  /*48a20*/  IADD3 R103, P4, PT, R103, R100, RZ ;  /* 0x0000006467677210 */ /* 0x000fc80007f9e0ff */
[----:B------:R-:W-:-:S04]  /*48a30*/  P2R R118, PR, RZ, 0x10 ;  /* 0x00000010ff767803 */ /* 0x000fc80000000000 */
[----:B------:R-:W-:Y:S02]  /*48a40*/  @P2 LOP3.LUT R26, R26, 0x1, RZ, 0xfc, !PT ;  /* 0x000000011a1a2812 */ /* 0x000fe400078efcff */
[----:B------:R-:W-:Y:S01]  /*48a50*/  IADD3 R110, P2, P3, R102, R98, R55 ;  /* 0x00000062666e7210 */ /* 0x000fe20007b5e037 */
[----:B------:R-:W-:Y:S01]  /*48a60*/  IMAD.MOV.U32 R98, RZ, RZ, R97 ;  /* 0x000000ffff627224 */ /* 0x000fe200078e0061 */
[----:B------:R-:W-:Y:S01]  /*48a70*/  LOP3.LUT P4, RZ, R26, 0x2, RZ, 0xc0, !PT ;  /* 0x000000021aff7812 */ /* 0x000fe2000788c0ff */
[----:B------:R-:W-:Y:S01]  /*48a80*/  IMAD.WIDE.U32 R96, R6, R19, RZ ;  /* 0x0000001306607225 */ /* 0x000fe200078e00ff */
[----:B------:R-:W-:Y:S02]  /*48a90*/  IADD3.X R100, PT, PT, R103, R99, RZ, P2, P3 ;  /* 0x0000006367647210 */ /* 0x000fe400017e64ff */
[----:B------:R-:W-:Y:S01]  /*48aa0*/  LOP3.LUT R26, R26, 0xfffffdff, RZ, 0xc0, !PT ;  /* 0xfffffdff1a1a7812 */ /* 0x000fe200078ec0ff */
[----:B------:R-:W-:Y:S02]  /*48ab0*/  IMAD.X R99, RZ, RZ, RZ, P5 ;  /* 0x000000ffff637224 */ /* 0x000fe400028e06ff */
[----:B------:R-:W-:-:S03]  /*48ac0*/  IMAD.WIDE.U32.X R98, R22, R10, R98, P6 ;  /* 0x0000000a16627225 */ /* 0x000fc600030e0462 */
        /* <DEDUP_REMOVED lines=15> */
[----:B------:R-:W-:Y:S01]  /*48bc0*/  IMAD.WIDE.U32 R98, P0, R59, R74, R98 ;  /* 0x0000004a3b627225 */ /* 0x000fe20007800062 */
[----:B------:R-:W-:-:S03]  /*48bd0*/  @P2 LOP3.LUT R26, R26, 0x100, RZ, 0xfc, !PT ;  /* 0x000001001a1a2812 */ /* 0x000fc600078efcff */
        /* <DEDUP_REMOVED lines=13> */
[----:B------:R-:W-:-:S04]  /*48cb0*/  IMAD.WIDE.U32 R106, P2, R61, R74, R106 ;  /* 0x0000004a3d6a7225 */ /* 0x000fc8000784006a */
[----:B------:R-:W-:Y:S01]  /*48cc0*/  IMAD.MOV.U32 R108, RZ, RZ, R25 ;  /* 0x000000ffff6c7224 */ /* 0x000fe200078e0019 */
[----:B------:R-:W-:-:S04]  /*48cd0*/  IADD3 R7, P3, PT, R109, R106, RZ ;  /* 0x0000006a6d077210 */ /* 0x000fc80007f7e0ff */
[----:B------:R-:W-:Y:S01]  /*48ce0*/  IADD3.X R96, PT, PT, R99, R7, R105, P1, P5 ;  /* 0x0000000763607210 */ /* 0x000fe20000fea469 */
        /* <DEDUP_REMOVED lines=9> */
[----:B------:R-:W-:Y:S01]  /*48d80*/  IMAD.WIDE.U32 R102, R5, R120, RZ ;  /* 0x0000007805667225 */ /* 0x000fe200078e00ff */
[----:B------:R-:W-:Y:S02]  /*48d90*/  LOP3.LUT P6, RZ, R26, 0x4, RZ, 0xc0, !PT ;  /* 0x000000041aff7812 */ /* 0x000fe400078cc0ff */
[----:B------:R-:W-:Y:S02]  /*48da0*/  IADD3 R55, P5, PT, R122, R55, RZ ;  /* 0x000000377a377210 */ /* 0x000fe40007fbe0ff */
[----:B------:R-:W-:Y:S01]  /*48db0*/  LOP3.LUT R26, R26, 0xffffffbf, RZ, 0xc0, !PT ;  /* 0xffffffbf1a1a7812 */ /* 0x000fe200078ec0ff */
[----:B------:R-:W-:Y:S02]  /*48dc0*/  IMAD.X R109, RZ, RZ, RZ, P6 ;  /* 0x000000ffff6d7224 */ /* 0x000fe400030e06ff */
[----:B------:R-:W-:-:S04]  /*48dd0*/  IMAD.WIDE.U32.X R108, R43, R4, R108, P4 ;  /* 0x000000042b6c7225 */ /* 0x000fc800020e046c */
[----:B------:R-:W-:-:S04]  /*48de0*/  IMAD.WIDE.U32 R98, P4, R20, R5, R98 ;  /* 0x0000000514627225 */ /* 0x000fc80007880062 */
[----:B------:R-:W-:Y:S01]  /*48df0*/  IMAD.X R43, R124, 0x1, R125, P5 ;  /* 0x000000017c2b7824 */ /* 0x000fe200028e067d */
[----:B------:R-:W-:-:S04]  /*48e00*/  ISETP.GE.U32.AND P5, PT, R55, R122, PT ;  /* 0x0000007a3700720c */ /* 0x000fc80003fa6070 */
[----:B------:R-:W-:-:S04]  /*48e10*/  ISETP.GE.U32.AND.EX P5, PT, R43, R124, PT, P5 ;  /* 0x0000007c2b00720c */ /* 0x000fc80003fa6150 */
[----:B------:R-:W-:Y:S02]  /*48e20*/  @P4 LOP3.LUT R26, R26, 0x40, RZ, 0xfc, !PT ;  /* 0x000000401a1a4812 */ /* 0x000fe400078efcff */
[----:B------:R-:W-:Y:S02]  /*48e30*/  IADD3 R103, P4, PT, R103, R98, RZ ;  /* 0x0000006267677210 */ /* 0x000fe40007f9e0ff */
[----:B------:R-:W-:Y:S02]  /*48e40*/  SEL R117, RZ, 0x1, P5 ;  /* 0x00000001ff757807 */ /* 0x000fe40002800000 */
[----:B------:R-:W-:Y:S02]  /*48e50*/  LOP3.LUT R26, R26, 0xffffffef, RZ, 0xc0, !PT ;  /* 0xffffffef1a1a7812 */ /* 0x000fe400078ec0ff */
[----:B------:R-:W-:Y:S01]  /*48e60*/  IADD3 R117, P5, P6, R102, R108, R117 ;  /* 0x0000006c66757210 */ /* 0x000fe20007ebe075 */
[----:B------:R-:W-:-:S03]  /*48e70*/  IMAD.MOV.U32 R108, RZ, RZ, R101 ;  /* 0x000000ffff6c7224 */ /* 0x000fc600078e0065 */
[----:B------:R-:W-:Y:S01]  /*48e80*/  IADD3.X R98, PT, PT, R103, R109, RZ, P5, P6 ;  /* 0x0000006d67627210 */ /* 0x000fe20002fec4ff */
[----:B------:R-:W-:Y:S02]  /*48e90*/  IMAD.WIDE.U32 R102, R54, R90, RZ ;  /* 0x0000005a36667225 */ /* 0x000fe400078e00ff */
[----:B------:R-:W-:Y:S02]  /*48ea0*/  @P4 LOP3.LUT R26, R26, 0x10, RZ, 0xfc, !PT ;  /* 0x000000101a1a4812 */ /* 0x000fe400078efcff */
[----:B------:R-:W-:Y:S02]  /*48eb0*/  ISETP.NE.AND P4, PT, R118, RZ, PT ;  /* 0x000000ff7600720c */ /* 0x000fe40003f85270 */
[C---:B------:R-:W-:Y:S02]  /*48ec0*/  LOP3.LUT P6, RZ, R26.reuse, 0x1, RZ, 0xc0, !PT ;  /* 0x000000011aff7812 */ /* 0x040fe400078cc0ff */
[----:B------:R-:W-:-:S03]  /*48ed0*/  LOP3.LUT R26, R26, 0xfffffffb, RZ, 0xc0, !PT ;  /* 0xfffffffb1a1a7812 */ /* 0x000fc600078ec0ff */
        /* <DEDUP_REMOVED lines=10> */
[----:B------:R-:W-:Y:S02]  /*48f80*/  IMAD.MOV.U32 R108, RZ, RZ, R105 ;  /* 0x000000ffff6c7224 */ /* 0x000fe400078e0069 */
[----:B------:R-:W-:-:S04]  /*48f90*/  IMAD.WIDE.U32 R104, R75, R62, RZ ;  /* 0x0000003e4b687225 */ /* 0x000fc800078e00ff */
[----:B------:R-:W-:Y:S02]  /*48fa0*/  IMAD.MOV.U32 R102, RZ, RZ, R107 ;  /* 0x000000ffff667224 */ /* 0x000fe400078e006b */
[----:B------:R-:W-:Y:S01]  /*48fb0*/  IMAD.WIDE.U32 R106, R74, R62, RZ ;  /* 0x0000003e4a6a7225 */ /* 0x000fe200078e00ff */
[----:B------:R-:W-:Y:S02]  /*48fc0*/  @P6 LOP3.LUT R26, R26, 0x4, RZ, 0xfc, !PT ;  /* 0x000000041a1a6812 */ /* 0x000fe400078efcff */
[----:B------:R-:W-:Y:S01]  /*48fd0*/  IADD3 R103, P6, PT, R103, R100, RZ ;  /* 0x0000006467677210 */ /* 0x000fe20007fde0ff */
[----:B------:R-:W-:Y:S01]  /*48fe0*/  IMAD.WIDE.U32 R110, R76, R62, RZ ;  /* 0x0000003e4c6e7225 */ /* 0x000fe200078e00ff */
[----:B------:R-:W-:Y:S02]  /*48ff0*/  LOP3.LUT R26, R26, 0xfffffffd, RZ, 0xc0, !PT ;  /* 0xfffffffd1a1a7812 */ /* 0x000fe400078ec0ff */
[----:B------:R-:W-:Y:S01]  /*49000*/  IADD3.X R100, PT, PT, R103, R109, RZ, P4, P5 ;  /* 0x0000006d67647210 */ /* 0x000fe200027ea4ff */
[----:B------:R-:W-:-:S02]  /*49010*/  IMAD.X R103, RZ, RZ, RZ, P2 ;  /* 0x000000ffff677224 */ /* 0x000fc400010e06ff */
[----:B------:R-:W-:-:S04]  /*49020*/  IMAD.WIDE.U32 R104, P2, R63, R74, R104 ;  /* 0x0000004a3f687225 */ /* 0x000fc80007840068 */
[----:B------:R-:W-:Y:S02]  /*49030*/  IMAD.WIDE.U32.X R102, R61, R75, R102, P3 ;  /* 0x0000004b3d667225 */ /* 0x000fe400018e0466 */
[----:B------:R-:W-:Y:S02]  /*49040*/  @P6 LOP3.LUT R26, R26, 0x2, RZ, 0xfc, !PT ;  /* 0x000000021a1a6812 */ /* 0x000fe400078efcff */
[----:B------:R-:W-:Y:S01]  /*49050*/  IMAD.X R109, RZ, RZ, RZ, P1 ;  /* 0x000000ffff6d7224 */ /* 0x000fe200008e06ff */
[----:B------:R-:W-:Y:S02]  /*49060*/  IADD3 R124, P1, PT, R107, R104, RZ ;  /* 0x000000686b7c7210 */ /* 0x000fe40007f3e0ff */
[----:B------:R-:W-:Y:S01]  /*49070*/  IADD3 R122, P3, P4, R121, R106, R102 ;  /* 0x0000006a797a7210 */ /* 0x000fe20007c7e066 */
[----:B------:R-:W-:-:S03]  /*49080*/  IMAD.WIDE.U32 R106, R77, R62, RZ ;  /* 0x0000003e4d6a7225 */ /* 0x000fc600078e00ff */
[----:B------:R-:W-:Y:S01]  /*49090*/  IADD3.X R124, PT, PT, R123, R124, R103, P3, P4 ;  /* 0x0000007c7b7c7210 */ /* 0x000fe20001fe8467 */
[----:B------:R-:W-:Y:S01]  /*490a0*/  IMAD.X R103, RZ, RZ, RZ, P2 ;  /* 0x000000ffff677224 */ /* 0x000fe200010e06ff */
[----:B------:R-:W-:Y:S01]  /*490b0*/  ISETP.GE.U32.AND P2, PT, R122, R121, PT ;  /* 0x000000797a00720c */ /* 0x000fe20003f46070 */
[----:B------:R-:W-:-:S03]  /*490c0*/  IMAD.WIDE.U32 R106, P3, R63, R76, R106 ;  /* 0x0000004c3f6a7225 */ /* 0x000fc6000786006a */
[----:B------:R-:W-:Y:S01]  /*490d0*/  ISETP.GE.U32.AND.EX P2, PT, R124, R123, PT, P2 ;  /* 0x0000007b7c00720c */ /* 0x000fe20003f46120 */
[----:B------:R-:W-:-:S03]  /*490e0*/  IMAD.WIDE.U32.X R108, R61, R77, R108, P0 ;  /* 0x0000004d3d6c7225 */ /* 0x000fc600000e046c */
[----:B------:R-:W-:Y:S01]  /*490f0*/  SEL R119, RZ, 0x1, P2 ;  /* 0x00000001ff777807 */ /* 0x000fe20001000000 */
[----:B------:R-:W-:Y:S02]  /*49100*/  IMAD.MOV.U32 R102, RZ, RZ, R105 ;  /* 0x000000ffff667224 */ /* 0x000fe400078e0069 */
[----:B------:R-:W-:Y:S01]  /*49110*/  IMAD.MOV.U32 R104, RZ, RZ, R107 ;  /* 0x000000ffff687224 */ /* 0x000fe200078e006b */
[----:B------:R-:W-:Y:S01]  /*49120*/  IADD3 R107, P2, PT, R111, R106, RZ ;  /* 0x0000006a6f6b7210 */ /* 0x000fe20007f5e0ff */
[----:B------:R-:W-:Y:S01]  /*49130*/  IMAD.X R105, RZ, RZ, RZ, P3 ;  /* 0x000000ffff697224 */ /* 0x000fe200018e06ff */
[----:B------:R-:W-:-:S04]  /*49140*/  IADD3 R111, P0, P3, R110, R108, R119 ;  /* 0x0000006c6e6f7210 */ /* 0x000fc80007b1e077 */
[----:B------:R-:W-:Y:S01]  /*49150*/  IADD3.X R119, PT, PT, R107, R109, RZ, P0, P3 ;  /* 0x0000006d6b777210 */ /* 0x000fe200007e64ff */
[----:B------:R-:W-:-:S04]  /*49160*/  IMAD.WIDE.U32.X R106, R63, R75, R102, P1 ;  /* 0x0000004b3f6a7225 */ /* 0x000fc800008e0466 */
[----:B------:R-:W-:-:S04]  /*49170*/  IMAD.WIDE.U32 R102, R75, R64, RZ ;  /* 0x000000404b667225 */ /* 0x000fc800078e00ff */
[----:B------:R-:W-:-:S04]  /*49180*/  IMAD.WIDE.U32 R108, R74, R64, RZ ;  /* 0x000000404a6c7225 */ /* 0x000fc800078e00ff */
[----:B------:R-:W-:Y:S01]  /*49190*/  IMAD.WIDE.U32 R102, P3, R65, R74, R102 ;  /* 0x0000004a41667225 */ /* 0x000fe20007860066 */
[----:B------:R-:W-:Y:S02]  /*491a0*/  IADD3 R74, P1, P4, R111, R108, R106 ;  /* 0x0000006c6f4a7210 */ /* 0x000fe40007c3e06a */
[----:B------:R-:W-:Y:S01]  /*491b0*/  IADD3 R102, P0, PT, R109, R102, RZ ;  /* 0x000000666d667210 */ /* 0x000fe20007f1e0ff */
[----:B------:R-:W-:-:S03]  /*491c0*/  IMAD.WIDE.U32 R108, R76, R64, RZ ;  /* 0x000000404c6c7225 */ /* 0x000fc600078e00ff */
[----:B------:R-:W-:Y:S01]  /*491d0*/  IADD3.X R102, PT, PT, R119, R102, R107, P1, P4 ;  /* 0x0000006677667210 */ /* 0x000fe20000fe846b */
[----:B------:R-:W-:Y:S01]  /*491e0*/  IMAD.WIDE.U32.X R106, R63, R77, R104, P2 ;  /* 0x0000004d3f6a7225 */ /* 0x000fe200010e0468 */
[----:B------:R-:W-:-:S03]  /*491f0*/  ISETP.GE.U32.AND P1, PT, R74, R111, PT ;  /* 0x0000006f4a00720c */ /* 0x000fc60003f26070 */
[----:B------:R-:W-:Y:S01]  /*49200*/  IMAD.WIDE.U32 R104, R77, R64, RZ ;  /* 0x000000404d687225 */ /* 0x000fe200078e00ff */
[----:B------:R-:W-:-:S04]  /*49210*/  ISETP.GE.U32.AND.EX P1, PT, R102, R119, PT, P1 ;  /* 0x000000776600720c */ /* 0x000fc80003f26110 */
[----:B------:R-:W-:Y:S01]  /*49220*/  SEL R119, RZ, 0x1, P1 ;  /* 0x00000001ff777807 */ /* 0x000fe20000800000 */
[----:B------:R-:W-:-:S03]  /*49230*/  IMAD.WIDE.U32 R104, P2, R65, R76, R104 ;  /* 0x0000004c41687225 */ /* 0x000fc60007840068 */
[----:B------:R-:W-:Y:S02]  /*49240*/  IADD3 R119, P1, P4, R108, R106, R119 ;  /* 0x0000006a6c777210 */ /* 0x000fe40007c3e077 */
[----:B------:R-:W-:Y:S01]  /*49250*/  IADD3 R121, P5, PT, R109, R104, RZ ;  /* 0x000000686d797210 */ /* 0x000fe20007fbe0ff */
[-C--:B------:R-:W-:Y:S01]  /*49260*/  IMAD.WIDE.U32 R108, R78, R58.reuse, RZ ;  /* 0x0000003a4e6c7225 */ /* 0x080fe200078e00ff */
[----:B------:R-:W-:Y:S02]  /*49270*/  P2R R120, PR, RZ, 0x4 ;  /* 0x00000004ff787803 */ /* 0x000fe40000000000 */
[----:B------:R-:W-:Y:S01]  /*49280*/  IADD3.X R121, PT, PT, R121, R107, RZ, P1, P4 ;  /* 0x0000006b79797210 */ /* 0x000fe20000fe84ff */
[----:B------:R-:W-:Y:S01]  /*49290*/  IMAD.WIDE.U32 R106, R79, R58, RZ ;  /* 0x0000003a4f6a7225 */ /* 0x000fe200078e00ff */
[C---:B------:R-:W-:Y:S02]  /*492a0*/  LOP3.LUT P2, RZ, R26.reuse, 0x800, RZ, 0xc0, !PT ;  /* 0x000008001aff7812 */ /* 0x040fe4000784c0ff */
[----:B------:R-:W-:-:S02]  /*492b0*/  LOP3.LUT R26, R26, 0xfffffff7, RZ, 0xc0, !PT ;  /* 0xfffffff71a1a7812 */ /* 0x000fc400078ec0ff */
[----:B------:R-:W-:Y:S01]  /*492c0*/  ISETP.GE.U32.AND P1, PT, R113, R112, PT ;  /* 0x000000707100720c */ /* 0x000fe20003f26070 */
[----:B------:R-:W-:Y:S02]  /*492d0*/  IMAD.WIDE.U32 R106, P4, R59, R78, R106 ;  /* 0x0000004e3b6a7225 */ /* 0x000fe4000788006a */
[----:B------:R-:W-:Y:S02]  /*492e0*/  @P5 LOP3.LUT R26, R26, 0x8, RZ, 0xfc, !PT ;  /* 0x000000081a1a5812 */ /* 0x000fe400078efcff */
[----:B------:R-:W-:Y:S01]  /*492f0*/  IMAD.X R111, RZ, RZ, RZ, P4 ;  /* 0x000000ffff6f7224 */ /* 0x000fe200020e06ff */
[----:B------:R-:W-:Y:S01]  /*49300*/  IADD3 R123, P5, PT, R122, R108, RZ ;  /* 0x0000006c7a7b7210 */ /* 0x000fe20007fbe0ff */
[----:B------:R-:W-:Y:S01]  /*49310*/  IMAD.MOV.U32 R110, RZ, RZ, R107 ;  /* 0x000000ffff6e7224 */ /* 0x000fe200078e006b */
[----:B------:R-:W-:Y:S01]  /*49320*/  IADD3 R107, P4, PT, R109, R106, RZ ;  /* 0x0000006a6d6b7210 */ /* 0x000fe20007f9e0ff */
[----:B------:R-:W-:Y:S01]  /*49330*/  IMAD.WIDE.U32 R112, R78, R60, RZ ;  /* 0x0000003c4e707225 */ /* 0x000fe200078e00ff */
[----:B------:R-:W-:-:S03]  /*49340*/  ISETP.GE.U32.AND.EX P1, PT, R10, R21, PT, P1 ;  /* 0x000000150a00720c */ /* 0x000fc60003f26110 */
        /* <DEDUP_REMOVED lines=22> */
[----:B------:R-:W-:-:S03]  /*494b0*/  IMAD.WIDE.U32.X R106, R65, R75, R106, P0 ;  /* 0x0000004b416a7225 */ /* 0x000fc600000e046a */
[----:B------:R-:W-:Y:S01]  /*494c0*/  IADD3 R10, P5, P6, R110, R108, R113 ;  /* 0x0000006c6e0a7210 */ /* 0x000fe20007ebe071 */
[----:B------:R-:W-:Y:S01]  /*494d0*/  IMAD.WIDE.U32 R102, P3, R63, R78, R102 ;  /* 0x0000004e3f667225 */ /* 0x000fe20007860066 */
[----:B------:R-:W-:-:S03]  /*494e0*/  IADD3 R108, P0, PT, R119, R106, RZ ;  /* 0x0000006a776c7210 */ /* 0x000fc60007f1e0ff */
[----:B------:R-:W-:Y:S01]  /*494f0*/  IMAD.WIDE.U32 R74, R79, R64, RZ ;  /* 0x000000404f4a7225 */ /* 0x000fe200078e00ff */
[----:B------:R-:W-:-:S03]  /*49500*/  IADD3 R21, P4, PT, R111, R102, RZ ;  /* 0x000000666f157210 */ /* 0x000fc60007f9e0ff */
[----:B------:R-:W-:Y:S01]  /*49510*/  IMAD.X R110, R121, 0x1, R107, P0 ;  /* 0x00000001796e7824 */ /* 0x000fe200000e066b */
[----:B------:R-:W-:Y:S01]  /*49520*/  IADD3.X R21, PT, PT, R21, R109, RZ, P5, P6 ;  /* 0x0000006d15157210 */ /* 0x000fe20002fec4ff */
[----:B------:R-:W-:Y:S01]  /*49530*/  IMAD.MOV.U32 R106, RZ, RZ, R103 ;  /* 0x000000ffff6a7224 */ /* 0x000fe200078e0067 */
[----:B------:R-:W-:Y:S01]  /*49540*/  IADD3 R109, P0, PT, R10, R108, RZ ;  /* 0x0000006c0a6d7210 */ /* 0x000fe20007f1e0ff */
[----:B------:R-:W-:Y:S01]  /*49550*/  IMAD.X R107, RZ, RZ, RZ, P3 ;  /* 0x000000ffff6b7224 */ /* 0x000fe200018e06ff */
[----:B------:R-:W-:Y:S01]  /*49560*/  LOP3.LUT P5, RZ, R26, 0x4, RZ, 0xc0, !PT ;  /* 0x000000041aff7812 */ /* 0x000fe200078ac0ff */
[----:B------:R-:W-:Y:S01]  /*49570*/  IMAD.WIDE.U32 R102, R78, R64, RZ ;  /* 0x000000404e667225 */ /* 0x000fe200078e00ff */
[----:B------:R-:W-:-:S03]  /*49580*/  LOP3.LUT P6, RZ, R26, 0x2, RZ, 0xc0, !PT ;  /* 0x000000021aff7812 */ /* 0x000fc600078cc0ff */
[----:B------:R-:W-:Y:S01]  /*49590*/  IMAD.X R111, R21, 0x1, R110, P0 ;  /* 0x00000001156f7824 */ /* 0x000fe200000e066e */
[----:B------:R-:W-:Y:S01]  /*495a0*/  ISETP.GE.U32.AND P0, PT, R109, R10, PT ;  /* 0x0000000a6d00720c */ /* 0x000fe20003f06070 */
[----:B------:R-:W-:Y:S01]  /*495b0*/  IMAD.WIDE.U32.X R106, R63, R79, R106, P4 ;  /* 0x0000004f3f6a7225 */ /* 0x000fe200020e046a */
[C---:B------:R-:W-:Y:S02]  /*495c0*/  LOP3.LUT P4, RZ, R26.reuse, 0x10, RZ, 0xc0, !PT ;  /* 0x000000101aff7812 */ /* 0x040fe4000788c0ff */
[----:B------:R-:W-:Y:S02]  /*495d0*/  ISETP.GE.U32.AND.EX P0, PT, R111, R21, PT, P0 ;  /* 0x000000156f00720c */ /* 0x000fe40003f06100 */
[----:B------:R-:W-:Y:S02]  /*495e0*/  LOP3.LUT R26, R26, 0xffffff7f, RZ, 0xc0, !PT ;  /* 0xffffff7f1a1a7812 */ /* 0x000fe400078ec0ff */
        /* <DEDUP_REMOVED lines=14> */
[----:B------:R-:W-:Y:S02]  /*496d0*/  SEL R9, RZ, 0x1, P1 ;  /* 0x00000001ff097807 */ /* 0x000fe40000800000 */
[----:B------:R-:W-:-:S02]  /*496e0*/  LOP3.LUT R26, R26, 0xfffffffe, RZ, 0xc0, !PT ;  /* 0xfffffffe1a1a7812 */ /* 0x000fc400078ec0ff */
        /* <DEDUP_REMOVED lines=20> */
[----:B------:R-:W-:Y:S02]  /*49830*/  @P3 LOP3.LUT R26, R26, 0x1, RZ, 0xfc, !PT ;  /* 0x000000011a1a3812 */ /* 0x000fe400078efcff */
[----:B------:R-:W-:Y:S01]  /*49840*/  P2R R19, PR, RZ, 0x10 ;  /* 0x00000010ff137803 */ /* 0x000fe20000000000 */
[----:B------:R-:W-:Y:S01]  /*49850*/  IMAD.X R98, R23, 0x1, R52, P0 ;  /* 0x0000000117627824 */ /* 0x000fe200000e0634 */
[----:B------:R-:W-:Y:S01]  /*49860*/  IADD3 R125, P0, PT, R118, R117, RZ ;  /* 0x00000075767d7210 */ /* 0x000fe20007f1e0ff */
[----:B------:R-:W-:Y:S01]  /*49870*/  IMAD.WIDE.U32.X R20, R8, R91, R20, P6 ;  /* 0x0000005b08147225 */ /* 0x000fe200030e0414 */
[----:B------:R-:W-:-:S03]  /*49880*/  LOP3.LUT P4, RZ, R26, 0x1, RZ, 0xc0, !PT ;  /* 0x000000011aff7812 */ /* 0x000fc6000788c0ff */
        /* <DEDUP_REMOVED lines=8> */
[----:B------:R-:W-:-:S04]  /*49910*/  IADD3 R53, P1, PT, R53, R10, RZ ;  /* 0x0000000a35357210 */ /* 0x000fc80007f3e0ff */
[----:B------:R-:W-:Y:S01]  /*49920*/  IADD3.X R102, PT, PT, R53, R21, RZ, P3, P5 ;  /* 0x0000001535667210 */ /* 0x000fe20001fea4ff */
[----:B------:R-:W-:-:S04]  /*49930*/  IMAD.WIDE.U32 R52, R81, R58, RZ ;  /* 0x0000003a51347225 */ /* 0x000fc800078e00ff */
[----:B------:R-:W-:-:S04]  /*49940*/  IMAD.WIDE.U32 R52, P3, R59, R80, R52 ;  /* 0x000000503b347225 */ /* 0x000fc80007860034 */
[----:B------:R-:W-:Y:S01]  /*49950*/  IMAD.X R21, RZ, RZ, RZ, P3 ;  /* 0x000000ffff157224 */ /* 0x000fe200018e06ff */
[----:B------:R-:W-:Y:S01]  /*49960*/  IADD3 R101, P3, PT, R101, R52, RZ ;  /* 0x0000003465657210 */ /* 0x000fe20007f7e0ff */
[----:B------:R-:W-:Y:S02]  /*49970*/  IMAD.MOV.U32 R20, RZ, RZ, R53 ;  /* 0x000000ffff147224 */ /* 0x000fe400078e0035 */
[----:B------:R-:W-:Y:S02]  /*49980*/  IMAD.X R53, RZ, RZ, RZ, P2 ;  /* 0x000000ffff357224 */ /* 0x000fe400010e06ff */
[----:B------:R-:W-:Y:S01]  /*49990*/  IMAD.WIDE.U32.X R20, R59, R81, R20, P3 ;  /* 0x000000513b147225 */ /* 0x000fe200018e0414 */
[----:B------:R-:W-:-:S03]  /*499a0*/  IADD3 R129, P3, PT, R112, R100, RZ ;  /* 0x0000006470817210 */ /* 0x000fc60007f7e0ff */
[----:B------:R-:W-:Y:S01]  /*499b0*/  IMAD.WIDE.U32 R58, R81, R60, RZ ;  /* 0x0000003c513a7225 */ /* 0x000fe200078e00ff */
[----:B------:R-:W-:-:S03]  /*499c0*/  ISETP.GE.U32.AND P2, PT, R129, R100, PT ;  /* 0x000000648100720c */ /* 0x000fc60003f46070 */
[----:B------:R-:W-:Y:S02]  /*499d0*/  IMAD.X R104, R104, 0x1, R101, P3 ;  /* 0x0000000168687824 */ /* 0x000fe400018e0665 */
[----:B------:R-:W-:-:S03]  /*499e0*/  IMAD.WIDE.U32 R58, P3, R61, R80, R58 ;  /* 0x000000503d3a7225 */ /* 0x000fc6000786003a */
[----:B------:R-:W-:Y:S01]  /*499f0*/  ISETP.GE.U32.AND.EX P2, PT, R104, R101, PT, P2 ;  /* 0x000000656800720c */ /* 0x000fe20003f46120 */
[----:B------:R-:W-:-:S03]  /*49a00*/  IMAD.WIDE.U32 R100, R80, R60, RZ ;  /* 0x0000003c50647225 */ /* 0x000fc600078e00ff */
[----:B------:R-:W-:Y:S01]  /*49a10*/  SEL R131, RZ, 0x1, P2 ;  /* 0x00000001ff837807 */ /* 0x000fe20001000000 */
[----:B------:R-:W-:Y:S01]  /*49a20*/  IMAD.MOV.U32 R52, RZ, RZ, R105 ;  /* 0x000000ffff347224 */ /* 0x000fe200078e0069 */
[----:B------:R-:W-:Y:S02]  /*49a30*/  IADD3 R101, P2, PT, R101, R58, RZ ;  /* 0x0000003a65657210 */ /* 0x000fe40007f5e0ff */
[----:B------:R-:W-:Y:S01]  /*49a40*/  IADD3 R100, P5, P6, R100, R20, R131 ;  /* 0x0000001464647210 */ /* 0x000fe20007ebe083 */
[----:B------:R-:W-:-:S03]  /*49a50*/  IMAD.MOV.U32 R20, RZ, RZ, R97 ;  /* 0x000000ffff147224 */ /* 0x000fc600078e0061 */
[----:B------:R-:W-:Y:S02]  /*49a60*/  IADD3.X R58, PT, PT, R101, R21, RZ, P5, P6 ;  /* 0x00000015653a7210 */ /* 0x000fe40002fec4ff */
[----:B------:R-:W-:Y:S02]  /*49a70*/  ISETP.GE.U32.AND P5, PT, R108, R119, PT ;  /* 0x000000776c00720c */ /* 0x000fe40003fa6070 */
[----:B------:R-:W-:Y:S02]  /*49a80*/  LOP3.LUT P6, RZ, R26, 0x8, RZ, 0xc0, !PT ;  /* 0x000000081aff7812 */ /* 0x000fe400078cc0ff */
[----:B------:R-:W-:-:S03]  /*49a90*/  ISETP.GE.U32.AND.EX P5, PT, R110, R121, PT, P5 ;  /* 0x000000796e00720c */ /* 0x000fc60003fa6150 */
[----:B------:R-:W-:Y:S01]  /*49aa0*/  IMAD.WIDE.U32.X R52, R65, R77, R52, P6 ;  /* 0x0000004d41347225 */ /* 0x000fe200030e0434 */
[----:B------:R-:W-:-:S04]  /*49ab0*/  SEL R77, RZ, 0x1, P5 ;  /* 0x00000001ff4d7807 */ /* 0x000fc80002800000 */
[----:B------:R-:W-:-:S04]  /*49ac0*/  IADD3 R77, P5, P6, R78, R52, R77 ;  /* 0x000000344e4d7210 */ /* 0x000fc80007ebe04d */
        /* <DEDUP_REMOVED lines=15> */
[----:B------:R-:W-:Y:S01]  /*49bc0*/  IMAD.WIDE.U32.X R20, R22, R4, R20, P4 ;  /* 0x0000000416147225 */ /* 0x000fe200020e0414 */
[----:B------:R-:W-:-:S03]  /*49bd0*/  ISETP.GE.U32.AND P4, PT, R6, R5, PT ;  /* 0x000000050600720c */ /* 0x000fc60003f86070 */
[----:B------:R-:W-:Y:S01]  /*49be0*/  IMAD.X R5, RZ, RZ, RZ, P5 ;  /* 0x000000ffff057224 */ /* 0x000fe200028e06ff */
[----:B------:R-:W-:Y:S01]  /*49bf0*/  ISETP.GE.U32.AND.EX P4, PT, R52, R103, PT, P4 ;  /* 0x000000673400720c */ /* 0x000fe20003f86140 */
[----:B------:R-:W-:-:S03]  /*49c00*/  IMAD.MOV.U32 R4, RZ, RZ, R57 ;  /* 0x000000ffff047224 */ /* 0x000fc600078e0039 */
[----:B------:R-:W-:Y:S01]  /*49c10*/  SEL R9, RZ, 0x1, P4 ;  /* 0x00000001ff097807 */ /* 0x000fe20002000000 */
[----:B------:R-:W-:-:S03]  /*49c20*/  IMAD.WIDE.U32.X R4, R18, R93, R4, P6 ;  /* 0x0000005d12047225 */ /* 0x000fc600030e0404 */
[----:B------:R-:W-:Y:S01]  /*49c30*/  IADD3 R9, P4, PT, R9, R20, RZ ;  /* 0x0000001409097210 */ /* 0x000fe20007f9e0ff */
[----:B------:R-:W-:-:S04]  /*49c40*/  IMAD.MOV.U32 R18, RZ, RZ, R59 ;  /* 0x000000ffff127224 */ /* 0x000fc800078e003b */
[----:B------:R-:W-:Y:S01]  /*49c50*/  IMAD.X R20, RZ, RZ, R21, P4 ;  /* 0x000000ffff147224 */ /* 0x000fe200020e0615 */
[----:B------:R-:W-:Y:S01]  /*49c60*/  ISETP.GE.U32.AND P4, PT, R117, R24, PT ;  /* 0x000000187500720c */ /* 0x000fe20003f86070 */
[----:B------:R-:W-:-:S03]  /*49c70*/  IMAD R21, R115, R84, RZ ;  /* 0x0000005473157224 */ /* 0x000fc600078e02ff */
[----:B------:R-:W-:-:S04]  /*49c80*/  ISETP.GE.U32.AND.EX P4, PT, R98, R23, PT, P4 ;  /* 0x000000176200720c */ /* 0x000fc80003f86140 */
[----:B------:R-:W-:-:S04]  /*49c90*/  SEL R19, RZ, 0x1, P4 ;  /* 0x00000001ff137807 */ /* 0x000fc80002000000 */
[----:B------:R-:W-:Y:S01]  /*49ca0*/  IADD3 R4, P4, PT, R19, R4, RZ ;  /* 0x0000000413047210 */ /* 0x000fe20007f9e0ff */
[----:B------:R-:W-:-:S04]  /*49cb0*/  IMAD.X R19, RZ, RZ, RZ, P3 ;  /* 0x000000ffff137224 */ /* 0x000fc800018e06ff */
[----:B------:R-:W-:Y:S01]  /*49cc0*/  IMAD.X R22, RZ, RZ, R5, P4 ;  /* 0x000000ffff167224 */ /* 0x000fe200020e0605 */
[----:B------:R-:W-:Y:S01]  /*49cd0*/  IADD3 R109, P4, PT, R100, R109, RZ ;  /* 0x0000006d646d7210 */ /* 0x000fe20007f9e0ff */
[----:B------:R-:W-:-:S03]  /*49ce0*/  IMAD.WIDE.U32.X R18, R61, R81, R18, P2 ;  /* 0x000000513d127225 */ /* 0x000fc600010e0412 */
[----:B------:R-:W-:Y:S01]  /*49cf0*/  ISETP.GE.U32.AND P3, PT, R109, R100, PT ;  /* 0x000000646d00720c */ /* 0x000fe20003f66070 */
[----:B------:R-:W-:Y:S01]  /*49d00*/  IMAD.X R111, R58, 0x1, R111, P4 ;  /* 0x000000013a6f7824 */ /* 0x000fe200020e066f */
[----:B------:R-:W-:-:S04]  /*49d10*/  ISETP.NE.U32.AND P4, PT, R4, RZ, PT ;  /* 0x000000ff0400720c */ /* 0x000fc80003f85070 */
[----:B------:R-:W-:Y:S02]  /*49d20*/  ISETP.NE.AND.EX P4, PT, R22, RZ, PT, P4 ;  /* 0x000000ff1600720c */ /* 0x000fe40003f85340 */
[----:B------:R-:W-:-:S11]  /*49d30*/  ISETP.GE.U32.AND.EX P3, PT, R111, R58, PT, P3 ;  /* 0x0000003a6f00720c */ /* 0x000fd60003f66130 */
        /* <DEDUP_REMOVED lines=25> */
.L_x_554:
[----:B------:R-:W-:Y:S05]  /*49ed0*/  BSYNC.RECONVERGENT B1 ;  /* 0x0000000000017941 */ /* 0x000fea0003800200 */
.L_x_553:
[----:B------:R-:W-:Y:S01]  /*49ee0*/  IADD3 R55, P2, PT, R55, R54, RZ ;  /* 0x0000003637377210 */ /* 0x000fe20007f5e0ff */
[----:B------:R-:W-:Y:S01]  /*49ef0*/  IMAD.WIDE.U32 R58, R81, R62, RZ ;  /* 0x0000003e513a7225 */ /* 0x000fe200078e00ff */
[----:B------:R-:W-:Y:S01]  /*49f00*/  LOP3.LUT R5, RZ, R94, RZ, 0x33, !PT ;  /* 0x0000005eff057212 */ /* 0x000fe200078e33ff */
[----:B------:R-:W-:Y:S01]  /*49f10*/  BSSY.RECONVERGENT B1, `(.L_x_555) ;  /* 0x0000033000017945 */ /* 0x000fe20003800200 */
[----:B------:R-:W-:Y:S01]  /*49f20*/  LOP3.LUT R26, R26, 0xfffffffe, RZ, 0xc0, !PT ;  /* 0xfffffffe1a1a7812 */ /* 0x000fe200078ec0ff */
[----:B------:R-:W-:Y:S01]  /*49f30*/  IMAD.MOV.U32 R22, RZ, RZ, R11 ;  /* 0x000000ffff167224 */ /* 0x000fe200078e000b */
[----:B------:R-:W-:Y:S01]  /*49f40*/  LOP3.LUT R115, RZ, R115, RZ, 0x33, !PT ;  /* 0x00000073ff737212 */ /* 0x000fe200078e33ff */
[----:B------:R-:W-:Y:S02]  /*49f50*/  IMAD.X R43, R43, 0x1, R102, P2 ;  /* 0x000000012b2b7824 */ /* 0x000fe400010e0666 */
[----:B------:R-:W-:-:S04]  /*49f60*/  IMAD.WIDE.U32 R10, P2, R63, R80, R58 ;  /* 0x000000503f0a7225 */ /* 0x000fc8000784003a */
[C---:B------:R-:W-:Y:S02]  /*49f70*/  IMAD R21, R94.reuse, R85, R21 ;  /* 0x000000555e157224 */ /* 0x040fe400078e0215 */
[----:B------:R-:W-:-:S04]  /*49f80*/  IMAD.WIDE.U32 R94, R94, R84, RZ ;  /* 0x000000545e5e7225 */ /* 0x000fc800078e00ff */
[----:B------:R-:W-:Y:S01]  /*49f90*/  IMAD.X R23, RZ, RZ, RZ, P0 ;  /* 0x000000ffff177224 */ /* 0x000fe200000e06ff */
[----:B------:R-:W-:Y:S01]  /*49fa0*/  ISETP.GE.U32.AND P0, PT, R55, R54, PT ;  /* 0x000000363700720c */ /* 0x000fe20003f06070 */
[----:B------:R-:W-:Y:S01]  /*49fb0*/  IMAD.IADD R4, R95, 0x1, R21 ;  /* 0x000000015f047824 */ /* 0x000fe200078e0215 */
[----:B------:R-:W-:Y:S01]  /*49fc0*/  SEL R21, RZ, 0x1, P3 ;  /* 0x00000001ff157807 */ /* 0x000fe20001800000 */
[----:B------:R-:W-:Y:S01]  /*49fd0*/  IMAD.WIDE.U32 R60, R80, R62, RZ ;  /* 0x0000003e503c7225 */ /* 0x000fe200078e00ff */
[----:B------:R-:W-:Y:S02]  /*49fe0*/  ISETP.GE.U32.AND.EX P0, PT, R43, R102, PT, P0 ;  /* 0x000000662b00720c */ /* 0x000fe40003f06100 */
[----:B------:R-:W-:Y:S01]  /*49ff0*/  @P2 LOP3.LUT R26, R26, 0x1, RZ, 0xfc, !PT ;  /* 0x000000011a1a2812 */ /* 0x000fe200078efcff */
[----:B------:R-:W-:Y:S01]  /*4a000*/  IMAD.WIDE.U32.X R22, R8, R93, R22, P1 ;  /* 0x0000005d08167225 */ /* 0x000fe200008e0416 */
[----:B------:R-:W-:Y:S02]  /*4a010*/  IADD3 R97, P1, PT, R61, R10, RZ ;  /* 0x0000000a3d617210 */ /* 0x000fe40007f3e0ff */
[----:B------:R-:W-:Y:S01]  /*4a020*/  IADD3 R21, P2, P3, R60, R18, R21 ;  /* 0x000000123c157210 */ /* 0x000fe20007b5e015 */
[----:B------:R-:W-:Y:S01]  /*4a030*/  IMAD.WIDE.U32 R58, R4, R86, RZ ;  /* 0x00000056043a7225 */ /* 0x000fe200078e00ff */
[----:B------:R-:W-:-:S02]  /*4a040*/  SEL R57, RZ, 0x1, P0 ;  /* 0x00000001ff397807 */ /* 0x000fc40000000000 */
        /* <DEDUP_REMOVED lines=31> */
.L_x_556:
[----:B------:R-:W-:Y:S05]  /*4a240*/  BSYNC.RECONVERGENT B1 ;  /* 0x0000000000017941 */ /* 0x000fea0003800200 */
.L_x_555:
[----:B------:R-:W-:Y:S01]  /*4a250*/  IADD3 R97, P4, PT, R59, R22, RZ ;  /* 0x000000163b617210 */ /* 0x000fe20007f9e0ff */
[----:B------:R-:W-:Y:S01]  /*4a260*/  BSSY.RECONVERGENT B1, `(.L_x_557) ;  /* 0x0000292000017945 */ /* 0x000fe20003800200 */
[----:B------:R-:W-:-:S04]  /*4a270*/  IADD3 R95, P0, P2, R58, R18, R5 ;  /* 0x000000123a5f7210 */ /* 0x000fc80007a1e005 */
[----:B------:R-:W-:Y:S02]  /*4a280*/  IADD3.X R97, PT, PT, R97, R19, RZ, P0, P2 ;  /* 0x0000001361617210 */ /* 0x000fe400007e44ff */
[----:B------:R-:W-:-:S05]  /*4a290*/  IADD3 R10, P0, PT, R95, R56, RZ ;  /* 0x000000385f0a7210 */ /* 0x000fca0007f1e0ff */
        /* <DEDUP_REMOVED lines=61> */
[----:B------:R-:W-:Y:S01]  /*4a670*/  ISETP.GE.U32.AND P1, PT, R8, R21, PT ;  /* 0x000000150800720c */ /* 0x000fe20003f26070 */
[----:B------:R-:W-:Y:S01]  /*4a680*/  IMAD R64, R7, R84, RZ ;  /* 0x0000005407407224 */ /* 0x000fe200078e02ff */
[----:B------:R-:W-:Y:S02]  /*4a690*/  LOP3.LUT R7, RZ, R7, RZ, 0x33, !PT ;  /* 0x00000007ff077212 */ /* 0x000fe400078e33ff */
[----:B------:R-:W-:Y:S01]  /*4a6a0*/  ISETP.GE.U32.AND.EX P1, PT, R10, R24, PT, P1 ;  /* 0x000000180a00720c */ /* 0x000fe20003f26110 */
[----:B------:R-:W-:Y:S02]  /*4a6b0*/  IMAD R24, R58, R84, RZ ;  /* 0x000000543a187224 */ /* 0x000fe400078e02ff */
[----:B------:R-:W-:Y:S01]  /*4a6c0*/  IMAD R105, R25, R85, R64 ;  /* 0x0000005519697224 */ /* 0x000fe200078e0240 */
        /* <DEDUP_REMOVED lines=9> */
[----:B------:R-:W-:Y:S02]  /*4a760*/  IADD3.X R18, PT, PT, R21, R19, RZ, P1, P5 ;  /* 0x0000001315127210 */ /* 0x000fe40000fea4ff */
[----:B------:R-:W-:Y:S01]  /*4a770*/  LOP3.LUT P5, RZ, R26, 0x80, RZ, 0xc0, !PT ;  /* 0x000000801aff7812 */ /* 0x000fe200078ac0ff */
[----:B------:R-:W-:Y:S01]  /*4a780*/  IMAD R21, R99, R85, R24 ;  /* 0x0000005563157224 */ /* 0x000fe200078e0218 */
[----:B------:R-:W-:Y:S01]  /*4a790*/  ISETP.GE.U32.AND P1, PT, R77, R78, PT ;  /* 0x0000004e4d00720c */ /* 0x000fe20003f26070 */
[----:B------:R-:W-:Y:S01]  /*4a7a0*/  IMAD.WIDE.U32 R76, R74, R86, RZ ;  /* 0x000000564a4c7225 */ /* 0x000fe200078e00ff */
[----:B------:R-:W-:-:S02]  /*4a7b0*/  LOP3.LUT R26, R26, 0xffffffbf, RZ, 0xc0, !PT ;  /* 0xffffffbf1a1a7812 */ /* 0x000fc400078ec0ff */
[----:B------:R-:W-:Y:S01]  /*4a7c0*/  ISETP.GE.U32.AND.EX P1, PT, R53, R106, PT, P1 ;  /* 0x0000006a3500720c */ /* 0x000fe20003f26110 */
[----:B------:R-:W-:Y:S02]  /*4a7d0*/  IMAD.X R23, RZ, RZ, RZ, P5 ;  /* 0x000000ffff177224 */ /* 0x000fe400028e06ff */
[----:B------:R-:W-:Y:S01]  /*4a7e0*/  IMAD.IADD R21, R75, 0x1, R21 ;  /* 0x000000014b157824 */ /* 0x000fe200078e0215 */
[----:B------:R-:W-:Y:S01]  /*4a7f0*/  SEL R19, RZ, 0x1, P1 ;  /* 0x00000001ff137807 */ /* 0x000fe20000800000 */
[----:B------:R-:W-:-:S04]  /*4a800*/  IMAD.WIDE.U32.X R22, R65, R79, R22, P6 ;  /* 0x0000004f41167225 */ /* 0x000fc800030e0416 */
[----:B------:R-:W-:Y:S01]  /*4a810*/  IMAD.WIDE.U32 R78, R21, R86, RZ ;  /* 0x00000056154e7225 */ /* 0x000fe200078e00ff */
[----:B------:R-:W-:-:S04]  /*4a820*/  IADD3 R22, P1, P5, R11, R22, R19 ;  /* 0x000000160b167210 */ /* 0x000fc80007d3e013 */
[----:B------:R-:W-:Y:S01]  /*4a830*/  IADD3.X R19, PT, PT, R18, R23, RZ, P1, P5 ;  /* 0x0000001712137210 */ /* 0x000fe20000fea4ff */
[----:B------:R-:W-:Y:S01]  /*4a840*/  IMAD.WIDE.U32 R78, P1, R74, R87, R78 ;  /* 0x000000574a4e7225 */ /* 0x000fe2000782004e */
[----:B------:R-:W-:-:S03]  /*4a850*/  LOP3.LUT R23, RZ, R99, RZ, 0x33, !PT ;  /* 0x00000063ff177212 */ /* 0x000fc600078e33ff */
        /* <DEDUP_REMOVED lines=18> */
[----:B------:R-:W-:Y:S01]  /*4a980*/  ISETP.GE.U32.AND P1, PT, R123, R54, PT ;  /* 0x000000367b00720c */ /* 0x000fe20003f26070 */
[----:B------:R-:W-:Y:S01]  /*4a990*/  IMAD.X R79, RZ, RZ, RZ, P3 ;  /* 0x000000ffff4f7224 */ /* 0x000fe200018e06ff */
[----:B------:R-:W-:-:S02]  /*4a9a0*/  @P6 LOP3.LUT R26, R26, 0x20, RZ, 0xfc, !PT ;  /* 0x000000201a1a6812 */ /* 0x000fc400078efcff */
        /* <DEDUP_REMOVED lines=25> */
[----:B------:R-:W-:-:S05]  /*4ab40*/  IMAD.WIDE.U32 R56, R56, R92, RZ ;  /* 0x0000005c38387225 */ /* 0x000fca00078e00ff */
[----:B------:R-:W-:-:S04]  /*4ab50*/  IADD3 R57, P0, PT, R57, R60, RZ ;  /* 0x0000003c39397210 */ /* 0x000fc80007f1e0ff */
[----:B------:R-:W-:Y:S02]  /*4ab60*/  @P1 LOP3.LUT R26, R26, 0x1, RZ, 0xfc, !PT ;  /* 0x000000011a1a1812 */ /* 0x000fe400078efcff */
[----:B------:R-:W-:-:S04]  /*4ab70*/  IADD3 R60, P1, P2, R56, R78, R95 ;  /* 0x0000004e383c7210 */ /* 0x000fc80007a3e05f */
        /* <DEDUP_REMOVED lines=29> */
[----:B------:R-:W-:Y:S01]  /*4ad50*/  IMAD.WIDE.U32 R94, R105, R90, RZ ;  /* 0x0000005a695e7225 */ /* 0x000fe200078e00ff */
[----:B------:R-:W-:Y:S02]  /*4ad60*/  LOP3.LUT R57, RZ, R57, RZ, 0x33, !PT ;  /* 0x00000039ff397212 */ /* 0x000fe400078e33ff */
[----:B------:R-:W-:Y:S01]  /*4ad70*/  SEL R7, RZ, 0x1, P1 ;  /* 0x00000001ff077807 */ /* 0x000fe20000800000 */
[----:B------:R-:W-:-:S03]  /*4ad80*/  IMAD.WIDE.U32 R94, P3, R56, R91, R94 ;  /* 0x0000005b385e7225 */ /* 0x000fc6000786005e */
[----:B------:R-:W-:Y:S02]  /*4ad90*/  IADD3 R64, P1, P2, R96, R78, R7 ;  /* 0x0000004e60407210 */ /* 0x000fe40007a3e007 */
[----:B------:R-:W-:Y:S02]  /*4ada0*/  LOP3.LUT R7, RZ, R125, RZ, 0x33, !PT ;  /* 0x0000007dff077212 */ /* 0x000fe400078e33ff */
[----:B------:R-:W-:-:S04]  /*4adb0*/  IADD3 R25, P4, PT, R97, R94, RZ ;  /* 0x0000005e61197210 */ /* 0x000fc80007f9e0ff */
[----:B------:R-:W-:Y:S01]  /*4adc0*/  IADD3.X R80, PT, PT, R25, R79, RZ, P1, P2 ;  /* 0x0000004f19507210 */ /* 0x000fe20000fe44ff */
[----:B------:R-:W-:-:S04]  /*4add0*/  IMAD.WIDE.U32 R78, R125, R84, RZ ;  /* 0x000000547d4e7225 */ /* 0x000fc800078e00ff */
[----:B------:R-:W-:Y:S02]  /*4ade0*/  IMAD R25, R125, R85, R76 ;  /* 0x000000557d197224 */ /* 0x000fe400078e024c */
        /* <DEDUP_REMOVED lines=23> */
[----:B------:R-:W-:Y:S01]  /*4af60*/  IMAD.X R57, RZ, RZ, RZ, P1 ;  /* 0x000000ffff397224 */ /* 0x000fe200008e06ff */
[----:B------:R-:W-:Y:S01]  /*4af70*/  IADD3 R7, P1, PT, R76, R7, RZ ;  /* 0x000000074c077210 */ /* 0x000fe20007f3e0ff */
[----:B------:R-:W-:Y:S01]  /*4af80*/  IMAD.WIDE.U32.X R96, R105, R91, R96, P4 ;  /* 0x0000005b69607225 */ /* 0x000fe200020e0460 */
[----:B------:R-:W-:-:S03]  /*4af90*/  ISETP.GE.U32.AND.EX P3, PT, R43, R80, PT, P3 ;  /* 0x000000502b00720c */ /* 0x000fc60003f66130 */
[----:B------:R-:W-:Y:S01]  /*4afa0*/  IMAD.WIDE.U32 R100, R56, R92, RZ ;  /* 0x0000005c38647225 */ /* 0x000fe200078e00ff */
[----:B------:R-:W-:-:S03]  /*4afb0*/  SEL R107, RZ, 0x1, P3 ;  /* 0x00000001ff6b7807 */ /* 0x000fc60001800000 */
[----:B------:R-:W-:Y:S01]  /*4afc0*/  IMAD.WIDE.U32 R94, P3, R56, R93, R94 ;  /* 0x0000005d385e7225 */ /* 0x000fe2000786005e */
[----:B------:R-:W-:-:S03]  /*4afd0*/  IADD3 R107, P5, P6, R100, R96, R107 ;  /* 0x00000060646b7210 */ /* 0x000fc60007ebe06b */
[----:B------:R-:W-:Y:S01]  /*4afe0*/  IMAD.X R64, R79, 0x1, R43, P1 ;  /* 0x000000014f407824 */ /* 0x000fe200008e062b */
[----:B------:R-:W-:Y:S01]  /*4aff0*/  ISETP.GE.U32.AND P1, PT, R7, R76, PT ;  /* 0x0000004c0700720c */ /* 0x000fe20003f26070 */
[----:B------:R-:W-:Y:S01]  /*4b000*/  IMAD.MOV.U32 R56, RZ, RZ, R99 ;  /* 0x000000ffff387224 */ /* 0x000fe200078e0063 */
[----:B------:R-:W-:Y:S01]  /*4b010*/  IADD3 R55, P4, PT, R101, R94, RZ ;  /* 0x0000005e65377210 */ /* 0x000fe20007f9e0ff */
[-C--:B------:R-:W-:Y:S01]  /*4b020*/  IMAD.WIDE.U32 R98, R25, R90.reuse, RZ ;  /* 0x0000005a19627225 */ /* 0x080fe200078e00ff */
[----:B------:R-:W-:Y:S02]  /*4b030*/  ISETP.GE.U32.AND.EX P1, PT, R64, R79, PT, P1 ;  /* 0x0000004f4000720c */ /* 0x000fe40003f26110 */
[----:B------:R-:W-:Y:S01]  /*4b040*/  IADD3.X R80, PT, PT, R55, R97, RZ, P5, P6 ;  /* 0x0000006137507210 */ /* 0x000fe20002fec4ff */
[----:B------:R-:W-:Y:S01]  /*4b050*/  IMAD.WIDE.U32.X R56, R25, R89, R56, P2 ;  /* 0x0000005919387225 */ /* 0x000fe200010e0438 */
[----:B------:R-:W-:Y:S02]  /*4b060*/  SEL R43, RZ, 0x1, P1 ;  /* 0x00000001ff2b7807 */ /* 0x000fe40000800000 */
[----:B------:R-:W-:Y:S01]  /*4b070*/  SHF.L.U64.HI R94, R3, 0x1, R2 ;  /* 0x00000001035e7819 */ /* 0x000fe20000010202 */
        /* <DEDUP_REMOVED lines=29> */
[----:B------:R-:W-:Y:S01]  /*4b250*/  IADD3 R95, P3, PT, R95, R56, RZ ;  /* 0x000000385f5f7210 */ /* 0x000fe20007f7e0ff */
[----:B------:R-:W-:Y:S01]  /*4b260*/  IMAD.MOV.U32 R56, RZ, RZ, R79 ;  /* 0x000000ffff387224 */ /* 0x000fe200078e004f */
[----:B------:R-:W-:-:S03]  /*4b270*/  SHF.R.U32.HI R79, RZ, 0x1f, R2 ;  /* 0x0000001fff4f7819 */ /* 0x000fc60000011602 */
        /* <DEDUP_REMOVED lines=17> */
[----:B------:R-:W-:Y:S01]  /*4b390*/  ISETP.GE.U32.AND.EX P1, PT, R52, R97, PT, P1 ;  /* 0x000000613400720c */ /* 0x000fe20003f26110 */
[----:B------:R-:W-:-:S03]  /*4b3a0*/  IMAD.SHL.U32 R97, R3, 0x2, RZ ;  /* 0x0000000203617824 */ /* 0x000fc600078e00ff */
        /* <DEDUP_REMOVED lines=252> */
[----:B------:R-:W-:-:S03]  /*4c370*/  IADD3 R57, P2, PT, R57, -R92, RZ ;  /* 0x8000005c39397210 */ /* 0x000fc60007f5e0ff */
[----:B------:R-:W-:Y:S01]  /*4c380*/  IMAD.X R56, R20, 0x1, ~R11, P3 ;  /* 0x0000000114387824 */ /* 0x000fe200018e0e0b */
[----:B------:R-:W-:Y:S01]  /*4c390*/  ISETP.GE.U32.AND P3, PT, R17, R92, PT ;  /* 0x0000005c1100720c */ /* 0x000fe20003f66070 */
[----:B------:R-:W-:Y:S01]  /*4c3a0*/  IMAD.X R94, R94, 0x1, ~R93, P2 ;  /* 0x000000015e5e7824 */ /* 0x000fe200010e0e5d */
[----:B------:R-:W-:Y:S02]  /*4c3b0*/  SEL R57, R57, R80, P1 ;  /* 0x0000005039397207 */ /* 0x000fe40000800000 */
[----:B------:R-:W-:Y:S02]  /*4c3c0*/  ISETP.GE.U32.AND.EX P3, PT, R56, R93, PT, P3 ;  /* 0x0000005d3800720c */ /* 0x000fe40003f66130 */
[----:B------:R-:W-:Y:S02]  /*4c3d0*/  SEL R94, R94, R97, P1 ;  /* 0x000000615e5e7207 */ /* 0x000fe40000800000 */
[----:B------:R-:W-:Y:S02]  /*4c3e0*/  ISETP.GE.U32.AND.EX P3, PT, R20, R11, P3, P4 ;  /* 0x0000000b1400720c */ /* 0x000fe40001f66140 */
        /* <DEDUP_REMOVED lines=12> */
[----:B------:R-:W-:Y:S02]  /*4c4b0*/  SEL R11, R87, RZ, P3 ;  /* 0x000000ff570b7207 */ /* 0x000fe40001800000 */
[----:B------:R-:W-:Y:S01]  /*4c4c0*/  LOP3.LUT P2, RZ, R26, 0x8, RZ, 0xc0, !PT ;  /* 0x000000081aff7812 */ /* 0x000fe2000784c0ff */
[----:B------:R-:W-:Y:S01]  /*4c4d0*/  IMAD.X R97, R102, 0x1, ~R97, P1 ;  /* 0x0000000166617824 */ /* 0x000fe200008e0e61 */
[----:B------:R-:W-:-:S02]  /*4c4e0*/  IADD3 R18, P1, PT, -R18, R7, RZ ;  /* 0x0000000712127210 */ /* 0x000fc40007f3e1ff */
[----:B------:R-:W-:Y:S01]  /*4c4f0*/  LOP3.LUT P4, RZ, R26, 0x2, RZ, 0xc0, !PT ;  /* 0x000000021aff7812 */ /* 0x000fe2000788c0ff */
[----:B------:R-:W-:Y:S02]  /*4c500*/  IMAD.X R7, RZ, RZ, RZ, P2 ;  /* 0x000000ffff077224 */ /* 0x000fe400010e06ff */
        /* <DEDUP_REMOVED lines=8> */
[----:B------:R-:W-:Y:S01]  /*4c590*/  SEL R25, R14, R25, P3 ;  /* 0x000000190e197207 */ /* 0x000fe20001800000 */
[----:B------:R-:W-:Y:S01]  /*4c5a0*/  IMAD.MOV.U32 R14, RZ, RZ, R61 ;  /* 0x000000ffff0e7224 */ /* 0x000fe200078e003d */
[----:B------:R-:W-:Y:S02]  /*4c5b0*/  ISETP.GE.U32.AND.EX P1, PT, R64, R97, PT, P1 ;  /* 0x000000614000720c */ /* 0x000fe40003f26110 */
[----:B------:R-:W-:Y:S02]  /*4c5c0*/  SEL R15, R15, R52, P3 ;  /* 0x000000340f0f7207 */ /* 0x000fe40001800000 */
[----:B------:R-:W-:-:S02]  /*4c5d0*/  SEL R16, RZ, 0xffffffff, P1 ;  /* 0xffffffffff107807 */ /* 0x000fc40000800000 */
[----:B------:R-:W-:Y:S02]  /*4c5e0*/  SEL R6, RZ, 0x1, P1 ;  /* 0x00000001ff067807 */ /* 0x000fe40000800000 */
[----:B------:R-:W-:-:S05]  /*4c5f0*/  IADD3 R76, P1, PT, R16, R55, RZ ;  /* 0x00000037104c7210 */ /* 0x000fca0007f3e0ff */
[----:B------:R-:W-:Y:S01]  /*4c600*/  IMAD.X R16, R16, 0x1, R43, P1 ;  /* 0x0000000110107824 */ /* 0x000fe200008e062b */
[----:B------:R-:W-:Y:S01]  /*4c610*/  ISETP.GE.U32.AND P1, PT, R55, R6, PT ;  /* 0x000000063700720c */ /* 0x000fe20003f26070 */
[----:B------:R-:W-:-:S03]  /*4c620*/  IMAD.MOV.U32 R6, RZ, RZ, R59 ;  /* 0x000000ffff067224 */ /* 0x000fc600078e003b */
[----:B------:R-:W-:Y:S01]  /*4c630*/  ISETP.GE.U32.AND.EX P1, PT, R43, RZ, PT, P1 ;  /* 0x000000ff2b00720c */ /* 0x000fe20003f26110 */
[----:B------:R-:W-:-:S03]  /*4c640*/  IMAD.WIDE.U32.X R6, R4, R93, R6, P4 ;  /* 0x0000005d04067225 */ /* 0x000fc600020e0406 */
[----:B------:R-:W-:Y:S02]  /*4c650*/  SEL R13, RZ, 0x1, P1 ;  /* 0x00000001ff0d7807 */ /* 0x000fe40000800000 */
[----:B------:R-:W-:-:S04]  /*4c660*/  ISETP.GE.U32.AND P1, PT, R76, R65, PT ;  /* 0x000000414c00720c */ /* 0x000fc80003f26070 */
[----:B------:R-:W-:-:S04]  /*4c670*/  ISETP.GE.U32.AND.EX P1, PT, R16, R81, PT, P1 ;  /* 0x000000511000720c */ /* 0x000fc80003f26110 */
[----:B------:R-:W-:Y:S02]  /*4c680*/  SEL R12, RZ, 0x1, P1 ;  /* 0x00000001ff0c7807 */ /* 0x000fe40000800000 */
[----:B------:R-:W-:-:S04]  /*4c690*/  ISETP.GE.U32.AND P1, PT, R129, R54, PT ;  /* 0x000000368100720c */ /* 0x000fc80003f26070 */
[----:B------:R-:W-:-:S04]  /*4c6a0*/  ISETP.GE.U32.AND.EX P1, PT, R104, R53, PT, P1 ;  /* 0x000000356800720c */ /* 0x000fc80003f26110 */
[----:B------:R-:W-:Y:S02]  /*4c6b0*/  SEL R11, RZ, 0x1, P1 ;  /* 0x00000001ff0b7807 */ /* 0x000fe40000800000 */
[----:B------:R-:W-:Y:S01]  /*4c6c0*/  IADD3 R4, P1, PT, R12, R13, RZ ;  /* 0x0000000d0c047210 */ /* 0x000fe20007f3e0ff */
[----:B------:R-:W-:Y:S01]  /*4c6d0*/  IMAD.X R13, RZ, RZ, RZ, P5 ;  /* 0x000000ffff0d7224 */ /* 0x000fe200028e06ff */
[----:B------:R-:W-:Y:S01]  /*4c6e0*/  IADD3 R52, P2, PT, R11, R6, RZ ;  /* 0x000000060b347210 */ /* 0x000fe20007f5e0ff */
[----:B------:R-:W-:Y:S01]  /*4c6f0*/  IMAD.MOV.U32 R12, RZ, RZ, R77 ;  /* 0x000000ffff0c7224 */ /* 0x000fe200078e004d */
[----:B------:R-:W-:Y:S01]  /*4c700*/  IADD3 R78, P4, PT, -R4, R25, RZ ;  /* 0x00000019044e7210 */ /* 0x000fe20007f9e1ff */
[----:B------:R-:W-:Y:S01]  /*4c710*/  IMAD.X R6, RZ, RZ, RZ, P1 ;  /* 0x000000ffff067224 */ /* 0x000fe200008e06ff */
[----:B------:R-:W-:Y:S01]  /*4c720*/  ISETP.GE.U32.AND P1, PT, R25, R4, PT ;  /* 0x000000041900720c */ /* 0x000fe20003f26070 */
[----:B------:R-:W-:Y:S01]  /*4c730*/  IMAD.X R54, RZ, RZ, R7, P2 ;  /* 0x000000ffff367224 */ /* 0x000fe200010e0607 */
[----:B------:R-:W-:Y:S01]  /*4c740*/  ISETP.GE.U32.AND P2, PT, R78, R63, PT ;  /* 0x0000003f4e00720c */ /* 0x000fe20003f46070 */
[----:B------:R-:W-:Y:S01]  /*4c750*/  IMAD.X R79, R15, 0x1, ~R6, P4 ;  /* 0x000000010f4f7824 */ /* 0x000fe200020e0e06 */
[----:B------:R-:W-:-:S02]  /*4c760*/  IADD3 R103, P4, PT, R24, R103, RZ ;  /* 0x0000006718677210 */ /* 0x000fc40007f9e0ff */
[----:B------:R-:W-:Y:S01]  /*4c770*/  ISETP.GE.U32.AND.EX P1, PT, R15, R6, PT, P1 ;  /* 0x000000060f00720c */ /* 0x000fe20003f26110 */
[----:B------:R-:W-:Y:S01]  /*4c780*/  IMAD.X R15, RZ, RZ, RZ, P6 ;  /* 0x000000ffff0f7224 */ /* 0x000fe200030e06ff */
[----:B------:R-:W-:Y:S01]  /*4c790*/  ISETP.GE.U32.AND P5, PT, R103, R24, PT ;  /* 0x000000186700720c */ /* 0x000fe20003fa6070 */
[----:B------:R-:W-:Y:S01]  /*4c7a0*/  IMAD.X R58, R23, 0x1, R58, P4 ;  /* 0x00000001173a7824 */ /* 0x000fe200020e063a */
[----:B------:R-:W-:Y:S01]  /*4c7b0*/  ISETP.GE.U32.AND.EX P2, PT, R79, R96, PT, P2 ;  /* 0x000000604f00720c */ /* 0x000fe20003f46120 */
[----:B------:R-:W-:Y:S01]  /*4c7c0*/  IMAD.WIDE.U32.X R14, R5, R93, R14, P0 ;  /* 0x0000005d050e7225 */ /* 0x000fe200000e040e */
[----:B------:R-:W-:Y:S02]  /*4c7d0*/  IADD3 R4, P4, PT, R17, -R92, RZ ;  /* 0x8000005c11047210 */ /* 0x000fe40007f9e0ff */
[----:B------:R-:W-:Y:S02]  /*4c7e0*/  SEL R11, RZ, 0x1, P1 ;  /* 0x00000001ff0b7807 */ /* 0x000fe40000800000 */
[----:B------:R-:W-:Y:S01]  /*4c7f0*/  ISETP.GE.U32.AND.EX P1, PT, R58, R23, PT, P5 ;  /* 0x000000173a00720c */ /* 0x000fe20003f26150 */
[----:B------:R-:W-:Y:S01]  /*4c800*/  IMAD.X R23, R56, 0x1, ~R93, P4 ;  /* 0x0000000138177824 */ /* 0x000fe200020e0e5d */
[----:B------:R-:W-:-:S02]  /*4c810*/  SEL R6, RZ, 0x1, P2 ;  /* 0x00000001ff067807 */ /* 0x000fc40001000000 */
[----:B------:R-:W-:Y:S02]  /*4c820*/  IADD3 R7, P2, PT, R18, -R95, RZ ;  /* 0x8000005f12077210 */ /* 0x000fe40007f5e0ff */
[----:B------:R-:W-:Y:S02]  /*4c830*/  SEL R17, R4, R9, P3 ;  /* 0x0000000904117207 */ /* 0x000fe40001800000 */
[----:B------:R-:W-:Y:S01]  /*4c840*/  IADD3 R6, P4, PT, R6, R11, RZ ;  /* 0x0000000b06067210 */ /* 0x000fe20007f9e0ff */
[----:B------:R-:W-:Y:S01]  /*4c850*/  IMAD.X R4, R64, 0x1, ~R97, P2 ;  /* 0x0000000140047824 */ /* 0x000fe200010e0e61 */
[----:B------:R-:W-:Y:S02]  /*4c860*/  SEL R20, R23, R20, P3 ;  /* 0x0000001417147207 */ /* 0x000fe40001800000 */
[----:B------:R-:W-:Y:S01]  /*4c870*/  IADD3 R76, P3, PT, R76, -R65, RZ ;  /* 0x800000414c4c7210 */ /* 0x000fe20007f7e0ff */
[----:B------:R-:W-:Y:S01]  /*4c880*/  IMAD.X R9, RZ, RZ, RZ, P4 ;  /* 0x000000ffff097224 */ /* 0x000fe200020e06ff */
[----:B------:R-:W-:-:S02]  /*4c890*/  IADD3 R80, P2, PT, -R6, R17, RZ ;  /* 0x0000001106507210 */ /* 0x000fc40007f5e1ff */
[----:B------:R-:W-:Y:S01]  /*4c8a0*/  IADD3 R78, P5, PT, R78, -R63, RZ ;  /* 0x8000003f4e4e7210 */ /* 0x000fe20007fbe0ff */
[----:B------:R-:W-:Y:S01]  /*4c8b0*/  IMAD.X R77, R16, 0x1, ~R81, P3 ;  /* 0x00000001104d7824 */ /* 0x000fe200018e0e51 */
[----:B------:R-:W-:Y:S01]  /*4c8c0*/  ISETP.GE.U32.AND P3, PT, R17, R6, PT ;  /* 0x000000061100720c */ /* 0x000fe20003f66070 */
[----:B------:R-:W-:Y:S01]  /*4c8d0*/  IMAD.X R81, R20, 0x1, ~R9, P2 ;  /* 0x0000000114517824 */ /* 0x000fe200010e0e09 */
[----:B------:R-:W-:Y:S01]  /*4c8e0*/  ISETP.GE.U32.AND P2, PT, R80, R57, PT ;  /* 0x000000395000720c */ /* 0x000fe20003f46070 */
[----:B------:R-:W-:Y:S01]  /*4c8f0*/  IMAD R6, R58, R84, RZ ;  /* 0x000000543a067224 */ /* 0x000fe200078e02ff */
[----:B------:R-:W-:Y:S01]  /*4c900*/  ISETP.GE.U32.AND.EX P3, PT, R20, R9, PT, P3 ;  /* 0x000000091400720c */ /* 0x000fe20003f66130 */
[----:B------:R-:W-:Y:S01]  /*4c910*/  IMAD.X R79, R79, 0x1, ~R96, P5 ;  /* 0x000000014f4f7824 */ /* 0x000fe200028e0e60 */
[----:B------:R-:W-:Y:S01]  /*4c920*/  ISETP.GE.U32.AND.EX P2, PT, R81, R94, PT, P2 ;  /* 0x0000005e5100720c */ /* 0x000fe20003f46120 */
[C---:B------:R-:W-:Y:S01]  /*4c930*/  IMAD R9, R103.reuse, R85, R6 ;  /* 0x0000005567097224 */ /* 0x040fe200078e0206 */
[----:B------:R-:W-:Y:S01]  /*4c940*/  IADD3 R80, P0, PT, R80, -R57, RZ ;  /* 0x8000003950507210 */ /* 0x000fe20007f1e0ff */
[----:B------:R-:W-:Y:S01]  /*4c950*/  IMAD.WIDE.U32 R84, R103, R84, RZ ;  /* 0x0000005467547225 */ /* 0x000fe200078e00ff */
[----:B------:R-:W-:-:S03]  /*4c960*/  ISETP.NE.U32.AND P4, PT, R52, RZ, PT ;  /* 0x000000ff3400720c */ /* 0x000fc60003f85070 */
[----:B------:R-:W-:Y:S01]  /*4c970*/  IMAD.WIDE.U32 R16, R21, R90, RZ ;  /* 0x0000005a15107225 */ /* 0x000fe200078e00ff */
        /* <DEDUP_REMOVED lines=32> */
.L_x_558:
[----:B------:R-:W-:Y:S05]  /*4cb80*/  BSYNC.RECONVERGENT B1 ;  /* 0x0000000000017941 */ /* 0x000fea0003800200 */
.L_x_557:
        /* <DEDUP_REMOVED lines=26> */
.L_x_560:
[----:B------:R-:W-:Y:S05]  /*4cd30*/  BSYNC.RECONVERGENT B1 ;  /* 0x0000000000017941 */ /* 0x000fea0003800200 */
.L_x_559:
[----:B------:R-:W-:Y:S01]  /*4cd40*/  LOP3.LUT P0, RZ, R26, 0x20, RZ, 0xc0, !PT ;  /* 0x000000201aff7812 */ /* 0x000fe2000780c0ff */
[----:B------:R-:W-:Y:S01]  /*4cd50*/  IMAD.WIDE.U32 R24, R74, R90, RZ ;  /* 0x0000005a4a187225 */ /* 0x000fe200078e00ff */
[----:B------:R-:W-:Y:S03]  /*4cd60*/  BSSY.RECONVERGENT B1, `(.L_x_561) ;  /* 0x0000038000017945 */ /* 0x000fe60003800200 */
[----:B------:R-:W-:Y:S01]  /*4cd70*/  IMAD.WIDE.U32.X R12, R21, R89, R12, P0 ;  /* 0x00000059150c7225 */ /* 0x000fe200000e040c */
[----:B------:R-:W-:-:S03]  /*4cd80*/  IADD3 R109, P0, PT, R109, R60, RZ ;  /* 0x0000003c6d6d7210 */ /* 0x000fc60007f1e0ff */
[----:B------:R-:W-:-:S04]  /*4cd90*/  IMAD.WIDE.U32 R16, P2, R74, R91, R16 ;  /* 0x0000005b4a107225 */ /* 0x000fc80007840010 */
[----:B------:R-:W-:Y:S01]  /*4cda0*/  IMAD.IADD R5, R85, 0x1, R9 ;  /* 0x0000000155057824 */ /* 0x000fe200078e0209 */
[----:B------:R-:W-:Y:S01]  /*4cdb0*/  SEL R9, RZ, 0x1, P1 ;  /* 0x00000001ff097807 */ /* 0x000fe20000800000 */
[----:B------:R-:W-:Y:S01]  /*4cdc0*/  IMAD.X R111, R111, 0x1, R62, P0 ;  /* 0x000000016f6f7824 */ /* 0x000fe200000e063e */
[----:B------:R-:W-:Y:S01]  /*4cdd0*/  ISETP.GE.U32.AND P1, PT, R109, R60, PT ;  /* 0x0000003c6d00720c */ /* 0x000fe20003f26070 */
[----:B------:R-:W-:Y:S01]  /*4cde0*/  IMAD.WIDE.U32 R52, R5, R86, RZ ;  /* 0x0000005605347225 */ /* 0x000fe200078e00ff */
[----:B------:R-:W-:Y:S02]  /*4cdf0*/  IADD3 R11, P3, PT, R25, R16, RZ ;  /* 0x00000010190b7210 */ /* 0x000fe40007f7e0ff */
[----:B------:R-:W-:Y:S01]  /*4ce00*/  IADD3 R6, P4, P6, R24, R12, R9 ;  /* 0x0000000c18067210 */ /* 0x000fe20007e9e009 */
[C---:B------:R-:W-:Y:S01]  /*4ce10*/  IMAD.WIDE.U32 R24, R84.reuse, R86, RZ ;  /* 0x0000005654187225 */ /* 0x040fe200078e00ff */
[----:B------:R-:W-:Y:S02]  /*4ce20*/  LOP3.LUT R9, RZ, R103, RZ, 0x33, !PT ;  /* 0x00000067ff097212 */ /* 0x000fe400078e33ff */
[----:B------:R-:W-:Y:S01]  /*4ce30*/  ISETP.GE.U32.AND.EX P1, PT, R111, R62, PT, P1 ;  /* 0x0000003e6f00720c */ /* 0x000fe20003f26110 */
[----:B------:R-:W-:Y:S01]  /*4ce40*/  IMAD.WIDE.U32 R52, P5, R84, R87, R52 ;  /* 0x0000005754347225 */ /* 0x000fe200078a0034 */
[----:B------:R-:W-:-:S02]  /*4ce50*/  IADD3.X R11, PT, PT, R11, R13, RZ, P4, P6 ;  /* 0x0000000d0b0b7210 */ /* 0x000fc400027ec4ff */
[----:B------:R-:W-:Y:S01]  /*4ce60*/  ISETP.GT.U32.AND P0, PT, R24, R9, PT ;  /* 0x000000091800720c */ /* 0x000fe20003f04070 */
[----:B------:R-:W-:Y:S01]  /*4ce70*/  IMAD.X R13, RZ, RZ, RZ, P5 ;  /* 0x000000ffff0d7224 */ /* 0x000fe200028e06ff */
[----:B------:R-:W-:Y:S01]  /*4ce80*/  IADD3 R109, P6, PT, R6, R109, RZ ;  /* 0x0000006d066d7210 */ /* 0x000fe20007fde0ff */
[----:B------:R-:W-:Y:S01]  /*4ce90*/  IMAD.WIDE.U32 R54, R5, R88, RZ ;  /* 0x0000005805367225 */ /* 0x000fe200078e00ff */
[----:B------:R-:W-:Y:S02]  /*4cea0*/  SEL R9, RZ, 0x1, P1 ;  /* 0x00000001ff097807 */ /* 0x000fe40000800000 */
[----:B------:R-:W-:Y:S01]  /*4ceb0*/  ISETP.GE.U32.AND P1, PT, R109, R6, PT ;  /* 0x000000066d00720c */ /* 0x000fe20003f26070 */
[----:B------:R-:W-:Y:S01]  /*4cec0*/  IMAD.X R16, R11, 0x1, R111, P6 ;  /* 0x000000010b107824 */ /* 0x000fe200030e066f */
[----:B------:R-:W-:Y:S01]  /*4ced0*/  IADD3 R23, P5, PT, R9, R14, RZ ;  /* 0x0000000e09177210 */ /* 0x000fe20007fbe0ff */
[----:B------:R-:W-:Y:S01]  /*4cee0*/  IMAD.MOV.U32 R12, RZ, RZ, R53 ;  /* 0x000000ffff0c7224 */ /* 0x000fe200078e0035 */
[----:B------:R-:W-:-:S02]  /*4cef0*/  IADD3 R25, P4, PT, R25, R52, RZ ;  /* 0x0000003419197210 */ /* 0x000fc40007f9e0ff */
[----:B------:R-:W-:Y:S01]  /*4cf00*/  LOP3.LUT R6, RZ, R58, RZ, 0x33, !PT ;  /* 0x0000003aff067212 */ /* 0x000fe200078e33ff */
[----:B------:R-:W-:Y:S01]  /*4cf10*/  IMAD.X R43, RZ, RZ, R15, P5 ;  /* 0x000000ffff2b7224 */ /* 0x000fe200028e060f */
[----:B------:R-:W-:Y:S01]  /*4cf20*/  ISETP.NE.U32.AND P6, PT, R23, RZ, PT ;  /* 0x000000ff1700720c */ /* 0x000fe20003fc5070 */
[----:B------:R-:W-:Y:S01]  /*4cf30*/  IMAD.WIDE.U32 R54, P5, R84, R89, R54 ;  /* 0x0000005954367225 */ /* 0x000fe200078a0036 */
[----:B------:R-:W-:Y:S02]  /*4cf40*/  ISETP.GT.U32.AND.EX P0, PT, R25, R6, PT, P0 ;  /* 0x000000061900720c */ /* 0x000fe40003f04100 */
[----:B------:R-:W-:Y:S01]  /*4cf50*/  ISETP.GE.U32.AND.EX P1, PT, R16, R11, PT, P1 ;  /* 0x0000000b1000720c */ /* 0x000fe20003f26110 */
[----:B------:R-:W-:Y:S01]  /*4cf60*/  IMAD.WIDE.U32 R24, R84, R88, RZ ;  /* 0x0000005854187225 */ /* 0x000fe200078e00ff */
[----:B------:R-:W-:Y:S02]  /*4cf70*/  SEL R9, RZ, 0x1, !P0 ;  /* 0x00000001ff097807 */ /* 0x000fe40004000000 */
[----:B------:R-:W-:Y:S01]  /*4cf80*/  ISETP.NE.AND.EX P0, PT, R43, RZ, PT, P6 ;  /* 0x000000ff2b00720c */ /* 0x000fe20003f05360 */
        /* <DEDUP_REMOVED lines=21> */
.L_x_562:
[----:B------:R-:W-:Y:S05]  /*4d0e0*/  BSYNC.RECONVERGENT B1 ;  /* 0x0000000000017941 */ /* 0x000fea0003800200 */
.L_x_561:
        /* <DEDUP_REMOVED lines=15> */
[----:B------:R-:W-:Y:S01]  /*4d1e0*/  IMAD.WIDE.U32 R24, R84, R90, RZ ;  /* 0x0000005a54187225 */ /* 0x000fe200078e00ff */
[----:B------:R-:W-:-:S02]  /*4d1f0*/  ISETP.GE.U32.AND P5, PT, R18, R75, PT ;  /* 0x0000004b1200720c */ /* 0x000fc40003fa6070 */
[----:B------:R-:W-:Y:S01]  /*4d200*/  SEL R11, RZ, 0x1, P0 ;  /* 0x00000001ff0b7807 */ /* 0x000fe20000000000 */
[----:B------:R-:W-:Y:S02]  /*4d210*/  IMAD.X R20, R10, 0x1, R23, P1 ;  /* 0x000000010a147824 */ /* 0x000fe400008e0617 */
[----:B------:R-:W-:-:S03]  /*4d220*/  IMAD.WIDE.U32.X R12, R5, R89, R16, P2 ;  /* 0x00000059050c7225 */ /* 0x000fc600010e0410 */
[----:B------:R-:W-:Y:S01]  /*4d230*/  ISETP.GE.U32.AND.EX P0, PT, R20, R23, PT, P5 ;  /* 0x000000171400720c */ /* 0x000fe20003f06150 */
[----:B------:R-:W-:Y:S01]  /*4d240*/  IMAD.X R9, RZ, RZ, RZ, P4 ;  /* 0x000000ffff097224 */ /* 0x000fe200020e06ff */
[----:B------:R-:W-:Y:S01]  /*4d250*/  IADD3 R6, P1, P2, R24, R12, R11 ;  /* 0x0000000c18067210 */ /* 0x000fe20007a3e00b */
[----:B------:R-:W-:Y:S01]  /*4d260*/  IMAD.WIDE.U32 R52, P4, R84, R91, R52 ;  /* 0x0000005b54347225 */ /* 0x000fe20007880034 */
[----:B------:R-:W-:-:S03]  /*4d270*/  SEL R17, RZ, 0x1, P0 ;  /* 0x00000001ff117807 */ /* 0x000fc60000000000 */
[----:B------:R-:W-:Y:S02]  /*4d280*/  IMAD.MOV.U32 R8, RZ, RZ, R15 ;  /* 0x000000ffff087224 */ /* 0x000fe400078e000f */
[----:B------:R-:W-:Y:S01]  /*4d290*/  IMAD.X R11, RZ, RZ, RZ, P4 ;  /* 0x000000ffff0b7224 */ /* 0x000fe200020e06ff */
[----:B------:R-:W-:Y:S01]  /*4d2a0*/  IADD3 R25, P4, PT, R25, R52, RZ ;  /* 0x0000003419197210 */ /* 0x000fe20007f9e0ff */
[----:B------:R-:W-:Y:S01]  /*4d2b0*/  IMAD.WIDE.U32.X R8, R21, R93, R8, P3 ;  /* 0x0000005d15087225 */ /* 0x000fe200018e0408 */
[----:B------:R-:W-:Y:S02]  /*4d2c0*/  IADD3 R21, P5, PT, R6, R18, RZ ;  /* 0x0000001206157210 */ /* 0x000fe40007fbe0ff */
[----:B------:R-:W-:Y:S01]  /*4d2d0*/  IADD3.X R16, PT, PT, R25, R13, RZ, P1, P2 ;  /* 0x0000000d19107210 */ /* 0x000fe20000fe44ff */
[----:B------:R-:W-:Y:S01]  /*4d2e0*/  IMAD.WIDE.U32 R14, R5, R92, RZ ;  /* 0x0000005c050e7225 */ /* 0x000fe200078e00ff */
[----:B------:R-:W-:Y:S02]  /*4d2f0*/  IADD3 R25, P0, PT, R17, R8, RZ ;  /* 0x0000000811197210 */ /* 0x000fe40007f1e0ff */
[----:B------:R-:W-:Y:S01]  /*4d300*/  ISETP.GE.U32.AND P2, PT, R43, R86, PT ;  /* 0x000000562b00720c */ /* 0x000fe20003f46070 */
[----:B------:R-:W-:Y:S01]  /*4d310*/  IMAD.X R23, R16, 0x1, R20, P5 ;  /* 0x0000000110177824 */ /* 0x000fe200028e0614 */
[----:B------:R-:W-:Y:S01]  /*4d320*/  ISETP.GE.U32.AND P1, PT, R21, R6, PT ;  /* 0x000000061500720c */ /* 0x000fe20003f26070 */
[----:B------:R-:W-:Y:S01]  /*4d330*/  IMAD.X R24, RZ, RZ, R9, P0 ;  /* 0x000000ffff187224 */ /* 0x000fe200000e0609 */
[----:B------:R-:W-:Y:S01]  /*4d340*/  ISETP.GE.U32.AND.EX P2, PT, R54, R87, PT, P2 ;  /* 0x000000573600720c */ /* 0x000fe20003f46120 */
[----:B------:R-:W-:Y:S01]  /*4d350*/  IMAD.MOV.U32 R10, RZ, RZ, R53 ;  /* 0x000000ffff0a7224 */ /* 0x000fe200078e0035 */
[----:B------:R-:W-:Y:S01]  /*4d360*/  ISETP.NE.U32.AND P0, PT, R25, RZ, PT ;  /* 0x000000ff1900720c */ /* 0x000fe20003f05070 */
[----:B------:R-:W-:Y:S01]  /*4d370*/  IMAD.WIDE.U32 R14, P3, R84, R93, R14 ;  /* 0x0000005d540e7225 */ /* 0x000fe2000786000e */
[----:B------:R-:W-:-:S02]  /*4d380*/  SEL R18, RZ, 0xffffffff, P2 ;  /* 0xffffffffff127807 */ /* 0x000fc40001000000 */
[----:B------:R-:W-:Y:S01]  /*4d390*/  ISETP.NE.AND.EX P0, PT, R24, RZ, PT, P0 ;  /* 0x000000ff1800720c */ /* 0x000fe20003f05300 */
[----:B------:R-:W-:Y:S01]  /*4d3a0*/  IMAD.WIDE.U32 R84, R84, R92, RZ ;  /* 0x0000005c54547225 */ /* 0x000fe200078e00ff */
[----:B------:R-:W-:Y:S02]  /*4d3b0*/  SEL R6, RZ, 0x1, P2 ;  /* 0x00000001ff067807 */ /* 0x000fe40001000000 */
[C---:B------:R-:W-:Y:S01]  /*4d3c0*/  IADD3 R17, P5, PT, R18.reuse, R21, RZ ;  /* 0x0000001512117210 */ /* 0x040fe20007fbe0ff */
[----:B------:R-:W-:Y:S01]  /*4d3d0*/  IMAD.WIDE.U32.X R8, R5, R91, R10, P4 ;  /* 0x0000005b05087225 */ /* 0x000fe200020e040a */
[----:B------:R-:W-:Y:S02]  /*4d3e0*/  ISETP.GE.U32.AND.EX P1, PT, R23, R16, PT, P1 ;  /* 0x000000101700720c */ /* 0x000fe40003f26110 */
[----:B------:R-:W-:Y:S01]  /*4d3f0*/  ISETP.GE.U32.AND P2, PT, R21, R6, PT ;  /* 0x000000061500720c */ /* 0x000fe20003f46070 */
[----:B------:R-:W-:Y:S01]  /*4d400*/  IMAD.X R18, R18, 0x1, R23, P5 ;  /* 0x0000000112127824 */ /* 0x000fe200028e0617 */
[----:B------:R-:W-:Y:S01]  /*4d410*/  ISETP.GE.U32.AND P5, PT, R17, R88, PT ;  /* 0x000000581100720c */ /* 0x000fe20003fa6070 */
[----:B------:R-:W-:Y:S01]  /*4d420*/  IMAD.MOV.U32 R12, RZ, RZ, R15 ;  /* 0x000000ffff0c7224 */ /* 0x000fe200078e000f */
[----:B------:R-:W-:Y:S01]  /*4d430*/  SEL R11, RZ, 0x1, P1 ;  /* 0x00000001ff0b7807 */ /* 0x000fe20000800000 */
[----:B------:R-:W-:Y:S01]  /*4d440*/  IMAD.X R13, RZ, RZ, RZ, P3 ;  /* 0x000000ffff0d7224 */ /* 0x000fe200018e06ff */
[----:B------:R-:W-:Y:S01]  /*4d450*/  ISETP.GE.U32.AND.EX P1, PT, R23, RZ, PT, P2 ;  /* 0x000000ff1700720c */ /* 0x000fe20003f26120 */
[----:B------:R-:W-:Y:S01]  /*4d460*/  IMAD.MOV.U32 R74, RZ, RZ, R7 ;  /* 0x000000ffff4a7224 */ /* 0x000fe200078e0007 */
[----:B------:R-:W-:Y:S01]  /*4d470*/  @P0 IADD3 R15, P6, PT, R25, R22, RZ ;  /* 0x00000016190f0210 */ /* 0x000fe20007fde0ff */
[----:B------:R-:W-:Y:S01]  /*4d480*/  IMAD.MOV.U32 R75, RZ, RZ, R4 ;  /* 0x000000ffff4b7224 */ /* 0x000fe200078e0004 */
        /* <DEDUP_REMOVED lines=12> */
[-C--:B------:R-:W-:Y:S01]  /*4d550*/  IADD3 R15, P2, PT, R22, R84.reuse, RZ ;  /* 0x00000054160f7210 */ /* 0x080fe20007f5e0ff */
        /* <DEDUP_REMOVED lines=121> */
.L_x_524:
[----:B------:R-:W-:Y:S05]  /*4dcf0*/  BSYNC.RECONVERGENT B0 ;  /* 0x0000000000007941 */ /* 0x000fea0003800200 */
.L_x_523:
[----:B------:R-:W-:Y:S01]  /*4dd00*/  UIADD3 UR5, UPT, UPT, UR5, 0x1, URZ ;  /* 0x0000000105057890 */ /* 0x000fe2000fffe0ff */
[----:B------:R-:W-:Y:S01]  /*4dd10*/  IMAD.MOV.U32 R64, RZ, RZ, R12 ;  /* 0x000000ffff407224 */ /* 0x000fe200078e000c */
[----:B------:R-:W-:Y:S01]  /*4dd20*/  SHF.R.U64 R82, R82, 0x1, R83 ;  /* 0x0000000152527819 */ /* 0x000fe20000001253 */
[----:B------:R-:W-:Y:S01]  /*4dd30*/  IMAD.MOV.U32 R65, RZ, RZ, R13 ;  /* 0x000000ffff417224 */ /* 0x000fe200078e000d */
[----:B------:R-:W-:Y:S01]  /*4dd40*/  UISETP.NE.AND UP0, UPT, UR5, 0x40, UPT ;  /* 0x000000400500788c */ /* 0x000fe2000bf05270 */
[----:B------:R-:W-:Y:S01]  /*4dd50*/  IMAD.MOV.U32 R62, RZ, RZ, R16 ;  /* 0x000000ffff3e7224 */ /* 0x000fe200078e0010 */
[----:B------:R-:W-:Y:S01]  /*4dd60*/  SHF.R.U32.HI R83, RZ, 0x1, R83 ;  /* 0x00000001ff537819 */ /* 0x000fe20000011653 */
        /* <DEDUP_REMOVED lines=28> */
[----:B------:R-:W-:Y:S01]  /*4df30*/  IMAD.MOV.U32 R25, RZ, RZ, R34 ;  /* 0x000000ffff197224 */ /* 0x000fe200078e0022 */
[----:B------:R-:W-:Y:S06]  /*4df40*/  BRA.U UP0, `(.L_x_563) ;  /* 0xfffffb25000c7547 */ /* 0x000fec000b83ffff */
[----:B------:R-:W-:Y:S01]  /*4df50*/  UIADD3 UR4, UPT, UPT, UR4, 0x1, URZ ;  /* 0x0000000104047890 */ /* 0x000fe2000fffe0ff */
[----:B------:R-:W-:Y:S02]  /*4df60*/  IMAD.MOV.U32 R4, RZ, RZ, R44 ;  /* 0x000000ffff047224 */ /* 0x000fe400078e002c */
[----:B------:R-:W-:Y:S01]  /*4df70*/  IMAD.MOV.U32 R5, RZ, RZ, R45 ;  /* 0x000000ffff057224 */ /* 0x000fe200078e002d */
[----:B------:R-:W-:Y:S01]  /*4df80*/  UISETP.NE.AND UP0, UPT, UR4, 0x4, UPT ;  /* 0x000000040400788c */ /* 0x000fe2000bf05270 */
        /* <DEDUP_REMOVED lines=22> */
[----:B------:R-:W-:Y:S06]  /*4e0f0*/  BRA.U UP0, `(.L_x_564) ;  /* 0xfffffb21008c7547 */ /* 0x000fec000b83ffff */
[----:B------:R-:W0:Y:S01]  /*4e100*/  S2R R0, SR_TID.X ;  /* 0x0000000000007919 */ /* 0x000e220000002100 */
[----:B------:R-:W0:Y:S01]  /*4e110*/  S2UR UR5, SR_CTAID.X ;  /* 0x00000000000579c3 */ /* 0x000e220000002500 */
[----:B------:R-:W-:Y:S02]  /*4e120*/  IMAD.MOV.U32 R43, RZ, RZ, R42 ;  /* 0x000000ffff2b7224 */ /* 0x000fe400078e002a */
[----:B------:R-:W-:Y:S02]  /*4e130*/  IMAD.MOV.U32 R4, RZ, RZ, R29 ;  /* 0x000000ffff047224 */ /* 0x000fe400078e001d */
[----:B------:R-:W-:Y:S02]  /*4e140*/  IMAD.MOV.U32 R42, RZ, RZ, R37 ;  /* 0x000000ffff2a7224 */ /* 0x000fe400078e0025 */
[----:B------:R-:W-:Y:S01]  /*4e150*/  IMAD.MOV.U32 R29, RZ, RZ, R28 ;  /* 0x000000ffff1d7224 */ /* 0x000fe200078e001c */
[----:B------:R-:W0:Y:S01]  /*4e160*/  LDC R5, c[0x0][0x360] ;  /* 0x0000d800ff057b82 */ /* 0x000e220000000800 */
[----:B------:R-:W-:-:S02]  /*4e170*/  IMAD.MOV.U32 R37, RZ, RZ, R36 ;  /* 0x000000ffff257224 */ /* 0x000fc400078e0024 */
[----:B------:R-:W-:Y:S02]  /*4e180*/  IMAD.MOV.U32 R28, RZ, RZ, R27 ;  /* 0x000000ffff1c7224 */ /* 0x000fe400078e001b */
[----:B------:R-:W-:-:S03]  /*4e190*/  IMAD.MOV.U32 R36, RZ, RZ, R35 ;  /* 0x000000ffff247224 */ /* 0x000fc600078e0023 */
[----:B------:R-:W1:Y:S01]  /*4e1a0*/  LDC.64 R2, c[0x0][0x390] ;  /* 0x0000e400ff027b82 */ /* 0x000e620000000a00 */
[----:B0-----:R-:W-:-:S04]  /*4e1b0*/  IMAD R5, R5, UR5, R0 ;  /* 0x0000000505057c24 */ /* 0x001fc8000f8e0200 */
[----:B-1----:R-:W-:-:S04]  /*4e1c0*/  IMAD.WIDE.U32 R2, R5, 0x60, R2 ;  /* 0x0000006005027825 */ /* 0x002fc800078e0002 */
[----:B------:R-:W-:Y:S01]  /*4e1d0*/  IMAD.MOV.U32 R5, RZ, RZ, R34 ;  /* 0x000000ffff057224 */ /* 0x000fe200078e0022 */
[----:B------:R-:W-:Y:S04]  /*4e1e0*/  STG.E.64 desc[UR6][R2.64+0x8], R32 ;  /* 0x0000082002007986 */ /* 0x000fe8000c101b06 */
        /* <DEDUP_REMOVED lines=10> */
[----:B------:R-:W-:Y:S01]  /*4e290*/  STG.E.64 desc[UR6][R2.64+0x58], R44 ;  /* 0x0000582c02007986 */ /* 0x000fe2000c101b06 */
[----:B------:R-:W-:Y:S05]  /*4e2a0*/  EXIT ;  /* 0x000000000000794d */ /* 0x000fea0003800000 */
.L_x_565:
        /* <DEDUP_REMOVED lines=13> */
.L_x_732:


//--------------------- .text._ZN3lux4cuda5bn25422bn254_g1_double_kernelEPKNS1_12G1ProjectiveEPS2_j --------------------------
	.section	.text._ZN3lux4cuda5bn25422bn254_g1_double_kernelEPKNS1_12G1ProjectiveEPS2_j,"ax",@progbits
	.align	128
        .global         _ZN3lux4cuda5bn25422bn254_g1_double_kernelEPKNS1_12G1ProjectiveEPS2_j
        .type           _ZN3lux4cuda5bn25422bn254_g1_double_kernelEPKNS1_12G1ProjectiveEPS2_j,@function
        .size           _ZN3lux4cuda5bn25422bn254_g1_double_kernelEPKNS1_12G1ProjectiveEPS2_j,(.L_x_733 - _ZN3lux4cuda5bn25422bn254_g1_double_kernelEPKNS1_12G1ProjectiveEPS2_j)
        .other          _ZN3lux4cuda5bn25422bn254_g1_double_kernelEPKNS1_12G1ProjectiveEPS2_j,@"STO_CUDA_ENTRY STV_DEFAULT"
_ZN3lux4cuda5bn25422bn254_g1_double_kernelEPKNS1_12G1ProjectiveEPS2_j:
.text._ZN3lux4cuda5bn25422bn254_g1_double_kernelEPKNS1_12G1ProjectiveEPS2_j:
        /* <DEDUP_REMOVED lines=10> */
[----:B0-----:R-:W-:-:S05]  /*00a0*/  IMAD.WIDE.U32 R34, R35, 0x60, R52 ;  /* 0x0000006023227825 */ /* 0x001fca00078e0034 */
[----:B-1----:R-:W2:Y:S01]  /*00b0*/  LDG.E.64 R94, desc[UR4][R34.64+0x40] ;  /* 0x00004004225e7981 */ /* 0x002ea2000c1e1b00 */
[----:B------:R-:W-:Y:S04]  /*00c0*/  BSSY.RECONVERGENT B1, `(.L_x_566) ;  /* 0x0001404000017945 */ /* 0x000fe80003800200 */
[----:B------:R-:W-:Y:S01]  /*00d0*/  BSSY.RELIABLE B0, `(.L_x_567) ;  /* 0x0000021000007945 */ /* 0x000fe20003800100 */
[----:B--2---:R-:W-:-:S04]  /*00e0*/  ISETP.NE.U32.AND P0, PT, R94, RZ, PT ;  /* 0x000000ff5e00720c */ /* 0x004fc80003f05070 */
[----:B------:R-:W-:-:S13]  /*00f0*/  ISETP.NE.AND.EX P0, PT, R95, RZ, PT, P0 ;  /* 0x000000ff5f00720c */ /* 0x000fda0003f05300 */
[----:B------:R-:W-:Y:S05]  /*0100*/  @P0 BRA `(.L_x_568) ;  /* 0x0000000000740947 */ /* 0x000fea0003800000 */
[----:B------:R-:W2:Y:S02]  /*0110*/  LDG.E.64 R2, desc[UR4][R34.64+0x48] ;  /* 0x0000480422027981 */ /* 0x000ea4000c1e1b00 */
        /* <DEDUP_REMOVED lines=10> */
[----:B------:R-:W-:Y:S05]  /*01c0*/  @!P0 BREAK.RELIABLE B0 ;  /* 0x0000000000008942 */ /* 0x000fea0003800100 */
[----:B------:R-:W-:Y:S05]  /*01d0*/  @P0 BRA `(.L_x_568) ;  /* 0x0000000000400947 */ /* 0x000fea0003800000 */
[----:B------:R0:W5:Y:S04]  /*01e0*/  LDG.E.64 R28, desc[UR4][R34.64] ;  /* 0x00000004221c7981 */ /* 0x000168000c1e1b00 */
[----:B------:R0:W5:Y:S04]  /*01f0*/  LDG.E.64 R30, desc[UR4][R34.64+0x8] ;  /* 0x00000804221e7981 */ /* 0x000168000c1e1b00 */
[----:B------:R0:W5:Y:S04]  /*0200*/  LDG.E.64 R32, desc[UR4][R34.64+0x10] ;  /* 0x0000100422207981 */ /* 0x000168000c1e1b00 */
[----:B------:R0:W5:Y:S04]  /*0210*/  LDG.E.64 R54, desc[UR4][R34.64+0x18] ;  /* 0x0000180422367981 */ /* 0x000168000c1e1b00 */
[----:B------:R0:W5:Y:S04]  /*0220*/  LDG.E.64 R4, desc[UR4][R34.64+0x20] ;  /* 0x0000200422047981 */ /* 0x000168000c1e1b00 */
[----:B------:R0:W5:Y:S04]  /*0230*/  LDG.E.64 R14, desc[UR4][R34.64+0x28] ;  /* 0x00002804220e7981 */ /* 0x000168000c1e1b00 */
[----:B------:R0:W5:Y:S04]  /*0240*/  LDG.E.64 R6, desc[UR4][R34.64+0x30] ;  /* 0x0000300422067981 */ /* 0x000168000c1e1b00 */
[----:B------:R0:W5:Y:S01]  /*0250*/  LDG.E.64 R16, desc[UR4][R34.64+0x38] ;  /* 0x0000380422107981 */ /* 0x000162000c1e1b00 */
[----:B------:R-:W-:Y:S01]  /*0260*/  CS2R R20, SRZ ;  /* 0x0000000000147805 */ /* 0x000fe2000001ff00 */
[----:B------:R-:W-:-:S02]  /*0270*/  IMAD.MOV.U32 R24, RZ, RZ, RZ ;  /* 0x000000ffff187224 */ /* 0x000fc400078e00ff */
[----:B------:R-:W-:Y:S02]  /*0280*/  IMAD.MOV.U32 R45, RZ, RZ, RZ ;  /* 0x000000ffff2d7224 */ /* 0x000fe400078e00ff */
[----:B------:R-:W-:Y:S02]  /*0290*/  IMAD.MOV.U32 R23, RZ, RZ, RZ ;  /* 0x000000ffff177224 */ /* 0x000fe400078e00ff */
[----:B------:R-:W-:Y:S02]  /*02a0*/  IMAD.MOV.U32 R10, RZ, RZ, RZ ;  /* 0x000000ffff0a7224 */ /* 0x000fe400078e00ff */
[----:B------:R-:W-:Y:S02]  /*02b0*/  IMAD.MOV.U32 R27, RZ, RZ, RZ ;  /* 0x000000ffff1b7224 */ /* 0x000fe400078e00ff */
[----:B------:R-:W-:Y:S01]  /*02c0*/  IMAD.MOV.U32 R8, RZ, RZ, RZ ;  /* 0x000000ffff087224 */ /* 0x000fe200078e00ff */
[----:B0-----:R-:W-:Y:S06]  /*02d0*/  BRA `(.L_x_569) ;  /* 0x0000013c00887947 */ /* 0x001fec0003800000 */
.L_x_568:
[----:B------:R-:W-:Y:S05]  /*02e0*/  BSYNC.RELIABLE B0 ;  /* 0x0000000000007941 */ /* 0x000fea0003800100 */
.L_x_567:
[----:B------:R-:W2:Y:S04]  /*02f0*/  LDG.E.64 R8, desc[UR4][R34.64] ;  /* 0x0000000422087981 */ /* 0x000ea8000c1e1b00 */
[----:B------:R-:W3:Y:S04]  /*0300*/  LDG.E.64 R24, desc[UR4][R34.64+0x8] ;  /* 0x0000080422187981 */ /* 0x000ee8000c1e1b00 */
[----:B------:R-:W4:Y:S04]  /*0310*/  LDG.E.64 R20, desc[UR4][R34.64+0x10] ;  /* 0x0000100422147981 */ /* 0x000f28000c1e1b00 */
[----:B------:R-:W4:Y:S01]  /*0320*/  LDG.E.64 R58, desc[UR4][R34.64+0x18] ;  /* 0x00001804223a7981 */ /* 0x000f22000c1e1b00 */
[----:B------:R-:W-:Y:S01]  /*0330*/  LOP3.LUT R2, R2, 0xfffffff7, RZ, 0xc0, !PT ;  /* 0xfffffff702027812 */ /* 0x000fe200078ec0ff */
[----:B------:R-:W0:Y:S08]  /*0340*/  LDC.64 R50, c[0x3][0x40] ;  /* 0x00c01000ff327b82 */ /* 0x000e300000000a00 */
[----:B------:R-:W1:Y:S08]  /*0350*/  LDC.64 R48, c[0x3][RZ] ;  /* 0x00c00000ff307b82 */ /* 0x000e700000000a00 */
[----:B------:R-:W1:Y:S01]  /*0360*/  LDC.64 R46, c[0x3][0x8] ;  /* 0x00c00200ff2e7b82 */ /* 0x000e620000000a00 */
[----:B--2---:R-:W-:-:S04]  /*0370*/  IMAD.WIDE.U32 R4, R9, R8, RZ ;  /* 0x0000000809047225 */ /* 0x004fc800078e00ff */
[----:B---3--:R-:W-:-:S04]  /*0380*/  IMAD.WIDE.U32 R14, R9, R24, RZ ;  /* 0x00000018090e7225 */ /* 0x008fc800078e00ff */
        /* <DEDUP_REMOVED lines=18> */
[----:B------:R-:W-:Y:S02]  /*04b0*/  IMAD.MOV.U32 R12, RZ, RZ, R19 ;  /* 0x000000ffff0c7224 */ /* 0x000fe400078e0013 */
[----:B----4-:R-:W-:Y:S01]  /*04c0*/  IMAD.WIDE.U32 R16, R9, R20, RZ ;  /* 0x0000001409107225 */ /* 0x010fe200078e00ff */
[----:B------:R-:W-:-:S03]  /*04d0*/  ISETP.GE.U32.AND.EX P0, PT, R11, R6, PT, P0 ;  /* 0x000000060b00720c */ /* 0x000fc60003f06100 */
[----:B------:R-:W-:Y:S02]  /*04e0*/  IMAD.X R7, RZ, RZ, RZ, P2 ;  /* 0x000000ffff077224 */ /* 0x000fe400010e06ff */
[----:B------:R-:W-:-:S04]  /*04f0*/  IMAD.WIDE.U32 R22, R24, R24, RZ ;  /* 0x0000001818167225 */ /* 0x000fc800078e00ff */
[----:B------:R-:W-:Y:S01]  /*0500*/  IMAD.WIDE.U32 R28, P2, R24, R25, R26 ;  /* 0x00000019181c7225 */ /* 0x000fe2000784001a */
[----:B------:R-:W-:-:S03]  /*0510*/  SEL R27, RZ, 0x1, P0 ;  /* 0x00000001ff1b7807 */ /* 0x000fc60000000000 */
        /* <DEDUP_REMOVED lines=9> */
[----:B------:R-:W-:Y:S01]  /*05b0*/  IMAD.WIDE.U32 R22, R21, R8, RZ ;  /* 0x0000000815167225 */ /* 0x000fe200078e00ff */
[----:B------:R-:W-:-:S03]  /*05c0*/  IADD3 R13, P1, P3, R27, R12, R6 ;  /* 0x0000000c1b0d7210 */ /* 0x000fc60007b3e006 */
[----:B------:R-:W-:Y:S01]  /*05d0*/  IMAD.WIDE.U32 R14, R20, R8, RZ ;  /* 0x00000008140e7225 */ /* 0x000fe200078e00ff */
[----:B------:R-:W-:Y:S02]  /*05e0*/  IADD3.X R3, PT, PT, R28, R3, R7, P1, P3 ;  /* 0x000000031c037210 */ /* 0x000fe40000fe6407 */
[----:B------:R-:W-:Y:S01]  /*05f0*/  ISETP.GE.U32.AND P1, PT, R13, R27, PT ;  /* 0x0000001b0d00720c */ /* 0x000fe20003f26070 */
[----:B------:R-:W-:Y:S01]  /*0600*/  IMAD.WIDE.U32 R22, P0, R9, R20, R22 ;  /* 0x0000001409167225 */ /* 0x000fe20007800016 */
[----:B------:R-:W-:Y:S02]  /*0610*/  IADD3 R26, P3, PT, R13, R14, RZ ;  /* 0x0000000e0d1a7210 */ /* 0x000fe40007f7e0ff */
[----:B------:R-:W-:Y:S01]  /*0620*/  ISETP.GE.U32.AND.EX P1, PT, R3, R28, PT, P1 ;  /* 0x0000001c0300720c */ /* 0x000fe20003f26110 */
[----:B------:R-:W-:Y:S01]  /*0630*/  IMAD.X R13, RZ, RZ, RZ, P2 ;  /* 0x000000ffff0d7224 */ /* 0x000fe200010e06ff */
[----:B------:R-:W-:Y:S01]  /*0640*/  IADD3 R16, P2, PT, R15, R22, RZ ;  /* 0x000000160f107210 */ /* 0x000fe20007f5e0ff */
[----:B------:R-:W-:Y:S01]  /*0650*/  IMAD.WIDE.U32 R6, R25, R20, RZ ;  /* 0x0000001419067225 */ /* 0x000fe200078e00ff */
[----:B------:R-:W-:-:S03]  /*0660*/  SEL R33, RZ, 0x1, P1 ;  /* 0x00000001ff217807 */ /* 0x000fc60000800000 */
[----:B------:R-:W-:Y:S02]  /*0670*/  IMAD.MOV.U32 R12, RZ, RZ, R29 ;  /* 0x000000ffff0c7224 */ /* 0x000fe400078e001d */
[----:B------:R-:W-:Y:S01]  /*0680*/  IMAD.X R19, RZ, RZ, RZ, P0 ;  /* 0x000000ffff137224 */ /* 0x000fe200000e06ff */
[----:B------:R-:W-:Y:S01]  /*0690*/  ISETP.GE.U32.AND P0, PT, R26, R14, PT ;  /* 0x0000000e1a00720c */ /* 0x000fe20003f06070 */
[----:B------:R-:W-:Y:S02]  /*06a0*/  IMAD.X R27, R3, 0x1, R16, P3 ;  /* 0x00000001031b7824 */ /* 0x000fe400018e0610 */
[----:B------:R-:W-:Y:S02]  /*06b0*/  IMAD.MOV.U32 R18, RZ, RZ, R23 ;  /* 0x000000ffff127224 */ /* 0x000fe400078e0017 */
[----:B------:R-:W-:Y:S01]  /*06c0*/  IMAD.WIDE.U32 R14, R24, R20, RZ ;  /* 0x00000014180e7225 */ /* 0x000fe200078e00ff */
[----:B------:R-:W-:-:S03]  /*06d0*/  ISETP.GE.U32.AND.EX P0, PT, R27, R16, PT, P0 ;  /* 0x000000101b00720c */ /* 0x000fc60003f06100 */
[----:B------:R-:W-:Y:S01]  /*06e0*/  IMAD.WIDE.U32 R22, P3, R24, R21, R6 ;  /* 0x0000001518167225 */ /* 0x000fe20007860006 */
[----:B------:R-:W-:-:S03]  /*06f0*/  SEL R3, RZ, 0x1, P0 ;  /* 0x00000001ff037807 */ /* 0x000fc60000000000 */
[----:B------:R-:W-:Y:S01]  /*0700*/  IMAD.WIDE.U32.X R12, R25, R25, R12, P4 ;  /* 0x00000019190c7225 */ /* 0x000fe200020e040c */
[----:B------:R-:W-:-:S03]  /*0710*/  IADD3 R37, P1, PT, R15, R22, RZ ;  /* 0x000000160f257210 */ /* 0x000fc60007f3e0ff */
[----:B------:R-:W-:-:S04]  /*0720*/  IMAD.WIDE.U32 R30, R21, R24, RZ ;  /* 0x00000018151e7225 */ /* 0x000fc800078e00ff */
[----:B------:R-:W-:Y:S01]  /*0730*/  IMAD.X R7, RZ, RZ, RZ, P5 ;  /* 0x000000ffff077224 */ /* 0x000fe200028e06ff */
[----:B------:R-:W-:Y:S01]  /*0740*/  IADD3 R33, P4, P5, R14, R12, R33 ;  /* 0x0000000c0e217210 */ /* 0x000fe20007d9e021 */
[----:B------:R-:W-:-:S04]  /*0750*/  IMAD.WIDE.U32.X R28, R9, R21, R18, P2 ;  /* 0x00000015091c7225 */ /* 0x000fc800010e0412 */
[----:B------:R-:W-:-:S04]  /*0760*/  IMAD.WIDE.U32 R18, R9, R58, RZ ;  /* 0x0000003a09127225 */ /* 0x000fc800078e00ff */
[----:B------:R-:W-:-:S04]  /*0770*/  IMAD.WIDE.U32 R14, R20, R24, RZ ;  /* 0x00000018140e7225 */ /* 0x000fc800078e00ff */
[----:B------:R-:W-:-:S04]  /*0780*/  IMAD.WIDE.U32 R30, P2, R25, R20, R30 ;  /* 0x00000014191e7225 */ /* 0x000fc8000784001e */
[----:B------:R-:W-:Y:S01]  /*0790*/  IMAD.MOV.U32 R6, RZ, RZ, R17 ;  /* 0x000000ffff067224 */ /* 0x000fe200078e0011 */
[----:B------:R-:W-:Y:S01]  /*07a0*/  IADD3.X R17, PT, PT, R37, R13, RZ, P4, P5 ;  /* 0x0000000d25117210 */ /* 0x000fe200027ea4ff */
[----:B------:R-:W-:Y:S01]  /*07b0*/  IMAD.WIDE.U32 R12, R8, R58, RZ ;  /* 0x0000003a080c7225 */ /* 0x000fe200078e00ff */
[----:B------:R-:W-:Y:S02]  /*07c0*/  IADD3 R37, P0, PT, R15, R30, RZ ;  /* 0x0000001e0f257210 */ /* 0x000fe40007f1e0ff */
[----:B------:R-:W-:Y:S01]  /*07d0*/  IADD3 R16, P4, P5, R14, R28, R3 ;  /* 0x0000001c0e107210 */ /* 0x000fe20007d9e003 */
[----:B------:R-:W-:-:S03]  /*07e0*/  IMAD.WIDE.U32.X R6, R9, R21, R6, P6 ;  /* 0x0000001509067225 */ /* 0x000fc600030e0406 */
[----:B------:R-:W-:Y:S01]  /*07f0*/  IADD3.X R29, PT, PT, R37, R29, RZ, P4, P5 ;  /* 0x0000001d251d7210 */ /* 0x000fe200027ea4ff */
[----:B------:R-:W-:-:S04]  /*0800*/  IMAD.WIDE.U32 R18, P6, R8, R59, R18 ;  /* 0x0000003b08127225 */ /* 0x000fc800078c0012 */
[----:B------:R-:W-:Y:S01]  /*0810*/  IMAD.X R15, RZ, RZ, RZ, P3 ;  /* 0x000000ffff0f7224 */ /* 0x000fe200018e06ff */
[----:B------:R-:W-:Y:S01]  /*0820*/  IADD3 R3, P5, PT, R13, R18, RZ ;  /* 0x000000120d037210 */ /* 0x000fe20007fbe0ff */
[----:B------:R-:W-:Y:S01]  /*0830*/  IMAD.MOV.U32 R14, RZ, RZ, R23 ;  /* 0x000000ffff0e7224 */ /* 0x000fe200078e0017 */
[----:B------:R-:W-:Y:S01]  /*0840*/  IADD3 R13, P3, P4, R33, R12, R6 ;  /* 0x0000000c210d7210 */ /* 0x000fe20007c7e006 */
[----:B------:R-:W-:Y:S02]  /*0850*/  IMAD.MOV.U32 R38, RZ, RZ, R31 ;  /* 0x000000ffff267224 */ /* 0x000fe400078e001f */
[-C--:B------:R-:W-:Y:S01]  /*0860*/  IMAD.WIDE.U32 R30, R24, R58.reuse, RZ ;  /* 0x0000003a181e7225 */ /* 0x080fe200078e00ff */
[----:B------:R-:W-:Y:S02]  /*0870*/  IADD3.X R6, PT, PT, R17, R3, R7, P3, P4 ;  /* 0x0000000311067210 */ /* 0x000fe40001fe8407 */
[----:B------:R-:W-:Y:S01]  /*0880*/  IADD3 R23, P4, PT, R16, R13, RZ ;  /* 0x0000000d10177210 */ /* 0x000fe20007f9e0ff */
[----:B------:R-:W-:Y:S01]  /*0890*/  IMAD.X R39, RZ, RZ, RZ, P2 ;  /* 0x000000ffff277224 */ /* 0x000fe200010e06ff */
[----:B------:R-:W-:Y:S01]  /*08a0*/  ISETP.GE.U32.AND P3, PT, R13, R33, PT ;  /* 0x000000210d00720c */ /* 0x000fe20003f66070 */
[----:B------:R-:W-:Y:S01]  /*08b0*/  IMAD.WIDE.U32 R12, R25, R58, RZ ;  /* 0x0000003a190c7225 */ /* 0x000fe200078e00ff */
[----:B------:R-:W-:-:S02]  /*08c0*/  @P6 LOP3.LUT R2, R2, 0x8, RZ, 0xfc, !PT ;  /* 0x0000000802026812 */ /* 0x000fc400078efcff */
[----:B------:R-:W-:Y:S01]  /*08d0*/  ISETP.GE.U32.AND.EX P3, PT, R6, R17, PT, P3 ;  /* 0x000000110600720c */ /* 0x000fe20003f66130 */
[----:B------:R-:W-:Y:S01]  /*08e0*/  IMAD.X R22, R29, 0x1, R6, P4 ;  /* 0x000000011d167824 */ /* 0x000fe200020e0606 */
[----:B------:R-:W-:Y:S01]  /*08f0*/  LOP3.LUT R2, R2, 0xfffffffd, RZ, 0xc0, !PT ;  /* 0xfffffffd02027812 */ /* 0x000fe200078ec0ff */
[----:B------:R-:W-:Y:S01]  /*0900*/  IMAD.WIDE.U32 R12, P4, R24, R59, R12 ;  /* 0x0000003b180c7225 */ /* 0x000fe2000788000c */
[----:B------:R-:W-:Y:S02]  /*0910*/  ISETP.GE.U32.AND P2, PT, R23, R16, PT ;  /* 0x000000101700720c */ /* 0x000fe40003f46070 */
[----:B------:R-:W-:Y:S01]  /*0920*/  @P5 LOP3.LUT R2, R2, 0x2, RZ, 0xfc, !PT ;  /* 0x0000000202025812 */ /* 0x000fe200078efcff */
[-C--:B------:R-:W-:Y:S01]  /*0930*/  IMAD.WIDE.U32.X R6, R25, R21.reuse, R14, P1 ;  /* 0x0000001519067225 */ /* 0x080fe200008e040e */
[----:B------:R-:W-:Y:S02]  /*0940*/  SEL R3, RZ, 0x1, P3 ;  /* 0x00000001ff037807 */ /* 0x000fe40001800000 */
[----:B------:R-:W-:Y:S01]  /*0950*/  IADD3 R31, P3, PT, R31, R12, RZ ;  /* 0x0000000c1f1f7210 */ /* 0x000fe20007f7e0ff */
[----:B------:R-:W-:Y:S01]  /*0960*/  IMAD.WIDE.U32.X R38, R25, R21, R38, P0 ;  /* 0x0000001519267225 */ /* 0x000fe200000e0426 */
[----:B------:R-:W-:-:S02]  /*0970*/  ISETP.GE.U32.AND.EX P2, PT, R22, R29, PT, P2 ;  /* 0x0000001d1600720c */ /* 0x000fc40003f46120 */
[----:B------:R-:W-:Y:S01]  /*0980*/  LOP3.LUT R2, R2, 0xffffffbf, RZ, 0xc0, !PT ;  /* 0xffffffbf02027812 */ /* 0x000fe200078ec0ff */
[----:B------:R-:W-:Y:S01]  /*0990*/  IMAD.WIDE.U32 R28, R21, R20, RZ ;  /* 0x00000014151c7225 */ /* 0x000fe200078e00ff */
[----:B------:R-:W-:Y:S02]  /*09a0*/  IADD3 R30, P0, P1, R30, R6, R3 ;  /* 0x000000061e1e7210 */ /* 0x000fe4000791e003 */
[----:B------:R-:W-:Y:S01]  /*09b0*/  @P4 LOP3.LUT R2, R2, 0x40, RZ, 0xfc, !PT ;  /* 0x0000004002024812 */ /* 0x000fe200078efcff */
[----:B------:R-:W-:Y:S01]  /*09c0*/  IMAD.WIDE.U32 R36, R20, R20, RZ ;  /* 0x0000001414247225 */ /* 0x000fe200078e00ff */
[----:B------:R-:W-:Y:S02]  /*09d0*/  SEL R3, RZ, 0x1, P2 ;  /* 0x00000001ff037807 */ /* 0x000fe40001000000 */
[----:B------:R-:W-:Y:S01]  /*09e0*/  LOP3.LUT R2, R2, 0xffffffdf, RZ, 0xc0, !PT ;  /* 0xffffffdf02027812 */ /* 0x000fe200078ec0ff */
[----:B------:R-:W-:Y:S01]  /*09f0*/  IMAD.WIDE.U32 R28, P2, R20, R21, R28 ;  /* 0x00000015141c7225 */ /* 0x000fe2000784001c */
[----:B------:R-:W-:-:S02]  /*0a00*/  IADD3.X R31, PT, PT, R31, R7, RZ, P0, P1 ;  /* 0x000000071f1f7210 */ /* 0x000fc400007e24ff */
[----:B------:R-:W-:Y:S01]  /*0a10*/  @P3 LOP3.LUT R2, R2, 0x20, RZ, 0xfc, !PT ;  /* 0x0000002002023812 */ /* 0x000fe200078efcff */
[----:B0-----:R-:W-:Y:S01]  /*0a20*/  IMAD R12, R5, R50, RZ ;  /* 0x00000032050c7224 */ /* 0x001fe200078e02ff */
[----:B------:R-:W-:Y:S01]  /*0a30*/  IADD3 R7, P0, PT, R37, R28, RZ ;  /* 0x0000001c25077210 */ /* 0x000fe20007f1e0ff */
[----:B------:R-:W-:Y:S01]  /*0a40*/  IMAD.WIDE.U32 R44, R20, R58, RZ ;  /* 0x0000003a142c7225 */ /* 0x000fe200078e00ff */
[----:B------:R-:W-:Y:S02]  /*0a50*/  LOP3.LUT R2, R2, 0xfffffffe, RZ, 0xc0, !PT ;  /* 0xfffffffe02027812 */ /* 0x000fe400078ec0ff */
[----:B------:R-:W-:Y:S02]  /*0a60*/  LOP3.LUT R5, RZ, R5, RZ, 0x33, !PT ;  /* 0x00000005ff057212 */ /* 0x000fe400078e33ff */
[----:B------:R-:W-:Y:S02]  /*0a70*/  P2R R40, PR, RZ, 0x1 ;  /* 0x00000001ff287803 */ /* 0x000fe40000000000 */
[----:B------:R-:W-:-:S02]  /*0a80*/  @P2 LOP3.LUT R2, R2, 0x1, RZ, 0xfc, !PT ;  /* 0x0000000102022812 */ /* 0x000fc400078efcff */
[----:B------:R-:W-:Y:S02]  /*0a90*/  IADD3 R36, P1, P2, R36, R38, R3 ;  /* 0x0000002624247210 */ /* 0x000fe40007a3e003 */
[C---:B------:R-:W-:Y:S02]  /*0aa0*/  LOP3.LUT P0, RZ, R2.reuse, 0x8, RZ, 0xc0, !PT ;  /* 0x0000000802ff7812 */ /* 0x040fe4000780c0ff */
        /* <DEDUP_REMOVED lines=41> */
[----:B------:R-:W-:Y:S01]  /*0d40*/  @P6 LOP3.LUT R2, R2, 0x10, RZ, 0xfc, !PT ;  /* 0x0000001002026812 */ /* 0x000fe200078efcff */
[----:B------:R-:W-:-:S03]  /*0d50*/  IMAD.X R37, R32, 0x1, R11, P4 ;  /* 0x0000000120257824 */ /* 0x000fc600020e060b */
[----:B------:R-:W-:Y:S01]  /*0d60*/  LOP3.LUT R2, R2, 0xfffffffb, RZ, 0xc0, !PT ;  /* 0xfffffffb02027812 */ /* 0x000fe200078ec0ff */
[----:B------:R-:W-:Y:S01]  /*0d70*/  IMAD.WIDE.U32 R4, R28, R50, RZ ;  /* 0x000000321c047225 */ /* 0x000fe200078e00ff */
[----:B------:R-:W-:-:S03]  /*0d80*/  LOP3.LUT R14, RZ, R37, RZ, 0x33, !PT ;  /* 0x00000025ff0e7212 */ /* 0x000fc600078e33ff */
[----:B------:R-:W-:Y:S02]  /*0d90*/  IMAD R7, R37, R50, RZ ;  /* 0x0000003225077224 */ /* 0x000fe400078e02ff */
        /* <DEDUP_REMOVED lines=59> */
[----:B------:R-:W-:Y:S01]  /*1150*/  IMAD.MOV.U32 R40, RZ, RZ, R13 ;  /* 0x000000ffff287224 */ /* 0x000fe200078e000d */
[----:B------:R-:W0:Y:S02]  /*1160*/  LDC.64 R44, c[0x3][0x10] ;  /* 0x00c00400ff2c7b82 */ /* 0x000e240000000a00 */
        /* <DEDUP_REMOVED lines=10> */
[-C--:B0-----:R-:W-:Y:S01]  /*1210*/  IMAD.WIDE.U32 R30, R12, R44.reuse, RZ ;  /* 0x0000002c0c1e7225 */ /* 0x081fe200078e00ff */
[----:B------:R-:W-:Y:S02]  /*1220*/  IADD3.X R36, PT, PT, R29, R41, RZ, P2, P5 ;  /* 0x000000291d247210 */ /* 0x000fe400017ea4ff */
[----:B------:R-:W-:Y:S01]  /*1230*/  ISETP.GE.U32.AND P2, PT, R28, R33, PT ;  /* 0x000000211c00720c */ /* 0x000fe20003f46070 */
[----:B------:R-:W-:Y:S02]  /*1240*/  IMAD.X R41, RZ, RZ, RZ, P6 ;  /* 0x000000ffff297224 */ /* 0x000fe400030e06ff */
[----:B------:R-:W-:Y:S01]  /*1250*/  IMAD.WIDE.U32 R42, R5, R44, RZ ;  /* 0x0000002c052a7225 */ /* 0x000fe200078e00ff */
[----:B------:R-:W-:-:S03]  /*1260*/  ISETP.GE.U32.AND.EX P2, PT, R37, R32, PT, P2 ;  /* 0x000000202500720c */ /* 0x000fc60003f46120 */
[----:B------:R-:W-:Y:S01]  /*1270*/  IMAD.WIDE.U32.X R40, R12, R47, R40, P3 ;  /* 0x0000002f0c287225 */ /* 0x000fe200018e0428 */
[----:B------:R-:W-:-:S03]  /*1280*/  SEL R37, RZ, 0x1, P2 ;  /* 0x00000001ff257807 */ /* 0x000fc60001000000 */
        /* <DEDUP_REMOVED lines=11> */
[----:B------:R-:W-:Y:S02]  /*1340*/  IMAD.X R15, R56, 0x1, R27, P5 ;  /* 0x00000001380f7824 */ /* 0x000fe400028e061b */
[----:B------:R-:W-:Y:S01]  /*1350*/  IMAD.WIDE.U32.X R26, R5, R47, R32, P4 ;  /* 0x0000002f051a7225 */ /* 0x000fe200020e0420 */
[----:B------:R-:W-:-:S05]  /*1360*/  IADD3 R28, P4, PT, R7, R54, RZ ;  /* 0x00000036071c7210 */ /* 0x000fca0007f9e0ff */
[----:B------:R-:W-:Y:S01]  /*1370*/  IMAD.X R33, R16, 0x1, R15, P4 ;  /* 0x0000000110217824 */ /* 0x000fe200020e060f */
[----:B------:R-:W-:-:S04]  /*1380*/  ISETP.GE.U32.AND P4, PT, R28, R7, PT ;  /* 0x000000071c00720c */ /* 0x000fc80003f86070 */
[----:B------:R-:W-:Y:S01]  /*1390*/  ISETP.GE.U32.AND.EX P4, PT, R33, R16, PT, P4 ;  /* 0x000000102100720c */ /* 0x000fe20003f86140 */
[----:B------:R-:W-:Y:S02]  /*13a0*/  IMAD.WIDE.U32 R16, P6, R4, R45, R42 ;  /* 0x0000002d04107225 */ /* 0x000fe400078c002a */
[----:B------:R-:W0:Y:S01]  /*13b0*/  LDC.64 R42, c[0x3][0x18] ;  /* 0x00c00600ff2a7b82 */ /* 0x000e220000000a00 */
[----:B------:R-:W-:Y:S02]  /*13c0*/  SEL R13, RZ, 0x1, P4 ;  /* 0x00000001ff0d7807 */ /* 0x000fe40002000000 */
[----:B------:R-:W-:Y:S01]  /*13d0*/  IADD3 R7, P4, PT, R41, R16, RZ ;  /* 0x0000001029077210 */ /* 0x000fe20007f9e0ff */
[----:B------:R-:W-:-:S07]  /*13e0*/  IMAD.X R41, RZ, RZ, RZ, P0 ;  /* 0x000000ffff297224 */ /* 0x000fce00000e06ff */
[----:B------:R-:W-:Y:S02]  /*13f0*/  @P6 LOP3.LUT R2, R2, 0x1, RZ, 0xfc, !PT ;  /* 0x0000000102026812 */ /* 0x000fe400078efcff */
[----:B------:R-:W-:Y:S01]  /*1400*/  IADD3 R13, P5, P6, R40, R26, R13 ;  /* 0x0000001a280d7210 */ /* 0x000fe20007ebe00d */
[----:B------:R-:W-:Y:S02]  /*1410*/  IMAD.MOV.U32 R26, RZ, RZ, R31 ;  /* 0x000000ffff1a7224 */ /* 0x000fe400078e001f */
[----:B------:R-:W-:Y:S01]  /*1420*/  IMAD.MOV.U32 R40, RZ, RZ, R23 ;  /* 0x000000ffff287224 */ /* 0x000fe200078e0017 */
[----:B------:R-:W-:Y:S01]  /*1430*/  IADD3.X R32, PT, PT, R7, R27, RZ, P5, P6 ;  /* 0x0000001b07207210 */ /* 0x000fe20002fec4ff */
[----:B------:R-:W-:Y:S01]  /*1440*/  IMAD.X R27, RZ, RZ, RZ, P2 ;  /* 0x000000ffff1b7224 */ /* 0x000fe200010e06ff */
[----:B------:R-:W-:Y:S01]  /*1450*/  ISETP.GE.U32.AND P2, PT, R54, R37, PT ;  /* 0x000000253600720c */ /* 0x000fe20003f46070 */
[----:B------:R-:W-:-:S03]  /*1460*/  IMAD.WIDE.U32.X R40, R21, R59, R40, P1 ;  /* 0x0000003b15287225 */ /* 0x000fc600008e0428 */
[----:B------:R-:W-:Y:S01]  /*1470*/  ISETP.GE.U32.AND.EX P2, PT, R15, R56, PT, P2 ;  /* 0x000000380f00720c */ /* 0x000fe20003f46120 */
[----:B------:R-:W-:-:S03]  /*1480*/  IMAD.WIDE.U32.X R30, R12, R45, R26, P3 ;  /* 0x0000002d0c1e7225 */ /* 0x000fc600018e041a */
[----:B------:R-:W-:Y:S01]  /*1490*/  SEL R37, RZ, 0x1, P2 ;  /* 0x00000001ff257807 */ /* 0x000fe20001000000 */
[----:B0-----:R-:W-:-:S04]  /*14a0*/  IMAD.WIDE.U32 R26, R12, R42, RZ ;  /* 0x0000002a0c1a7225 */ /* 0x001fc800078e00ff */
[----:B------:R-:W-:-:S04]  /*14b0*/  IMAD.WIDE.U32 R26, P3, R6, R43, R26 ;  /* 0x0000002b061a7225 */ /* 0x000fc8000786001a */
[----:B------:R-:W-:-:S03]  /*14c0*/  IMAD.WIDE.U32 R6, R6, R42, RZ ;  /* 0x0000002a06067225 */ /* 0x000fc600078e00ff */
[----:B------:R-:W-:Y:S02]  /*14d0*/  IADD3 R37, P5, P6, R6, R30, R37 ;  /* 0x0000001e06257210 */ /* 0x000fe40007ebe025 */
[----:B------:R-:W-:Y:S02]  /*14e0*/  IADD3 R7, P2, PT, R7, R26, RZ ;  /* 0x0000001a07077210 */ /* 0x000fe40007f5e0ff */
[----:B------:R-:W-:Y:S02]  /*14f0*/  IADD3 R6, P0, PT, R22, R39, RZ ;  /* 0x0000002716067210 */ /* 0x000fe40007f1e0ff */
[----:B------:R-:W-:Y:S01]  /*1500*/  IADD3.X R26, PT, PT, R7, R31, RZ, P5, P6 ;  /* 0x0000001f071a7210 */ /* 0x000fe20002fec4ff */
        /* <DEDUP_REMOVED lines=11> */
[----:B------:R0:W5:Y:S01]  /*15c0*/  LDG.E.64 R40, desc[UR4][R34.64+0x20] ;  /* 0x0000200422287981 */ /* 0x000162000c1e1b00 */
[C---:B------:R-:W-:Y:S02]  /*15d0*/  LOP3.LUT P5, RZ, R2.reuse, 0x8, RZ, 0xc0, !PT ;  /* 0x0000000802ff7812 */ /* 0x040fe400078ac0ff */
[----:B------:R-:W-:-:S03]  /*15e0*/  LOP3.LUT P6, RZ, R2, 0x2, RZ, 0xc0, !PT ;  /* 0x0000000202ff7812 */ /* 0x000fc600078cc0ff */
[----:B------:R-:W-:Y:S01]  /*15f0*/  IMAD.X R23, RZ, RZ, RZ, P5 ;  /* 0x000000ffff177224 */ /* 0x000fe200028e06ff */
[----:B------:R-:W-:Y:S01]  /*1600*/  ISETP.GE.U32.AND P5, PT, R39, R10, PT ;  /* 0x0000000a2700720c */ /* 0x000fe20003fa6070 */
[----:B------:R-:W-:-:S03]  /*1610*/  IMAD.WIDE.U32.X R22, R21, R59, R22, P6 ;  /* 0x0000003b15167225 */ /* 0x000fc600030e0416 */
[----:B------:R-:W-:-:S04]  /*1620*/  ISETP.GE.U32.AND.EX P5, PT, R36, R29, PT, P5 ;  /* 0x0000001d2400720c */ /* 0x000fc80003fa6150 */
[----:B------:R-:W-:Y:S01]  /*1630*/  SEL R15, RZ, 0x1, P5 ;  /* 0x00000001ff0f7807 */ /* 0x000fe20002800000 */
[----:B------:R-:W-:-:S03]  /*1640*/  IMAD R10, R33, R50, RZ ;  /* 0x00000032210a7224 */ /* 0x000fc600078e02ff */
[----:B------:R-:W-:Y:S01]  /*1650*/  IADD3 R15, P5, P6, R30, R22, R15 ;  /* 0x000000161e0f7210 */ /* 0x000fe20007ebe00f */
[----:B------:R-:W-:-:S03]  /*1660*/  IMAD R11, R28, R51, R10 ;  /* 0x000000331c0b7224 */ /* 0x000fc600078e020a */
[----:B------:R-:W-:Y:S01]  /*1670*/  IADD3.X R16, PT, PT, R65, R23, RZ, P5, P6 ;  /* 0x0000001741107210 */ /* 0x000fe20002fec4ff */
[----:B------:R-:W-:Y:S01]  /*1680*/  IMAD.WIDE.U32 R22, R28, R50, RZ ;  /* 0x000000321c167225 */ /* 0x000fe200078e00ff */
[----:B------:R-:W-:-:S03]  /*1690*/  LOP3.LUT P6, RZ, R2, 0x1, RZ, 0xc0, !PT ;  /* 0x0000000102ff7812 */ /* 0x000fc600078cc0ff */
[----:B------:R-:W-:-:S04]  /*16a0*/  IMAD.IADD R10, R23, 0x1, R11 ;  /* 0x00000001170a7824 */ /* 0x000fc800078e020b */
[----:B------:R-:W-:Y:S01]  /*16b0*/  IMAD.WIDE.U32 R54, R10, R48, RZ ;  /* 0x000000300a367225 */ /* 0x000fe200078e00ff */
[----:B------:R-:W-:-:S03]  /*16c0*/  LOP3.LUT R11, RZ, R28, RZ, 0x33, !PT ;  /* 0x0000001cff0b7212 */ /* 0x000fc600078e33ff */
[----:B------:R-:W-:-:S04]  /*16d0*/  IMAD.WIDE.U32 R56, R22, R48, RZ ;  /* 0x0000003016387225 */ /* 0x000fc800078e00ff */
[----:B------:R-:W-:Y:S01]  /*16e0*/  IMAD.WIDE.U32 R54, P5, R22, R49, R54 ;  /* 0x0000003116367225 */ /* 0x000fe200078a0036 */
[----:B------:R-:W-:-:S03]  /*16f0*/  LOP3.LUT R33, RZ, R33, RZ, 0x33, !PT ;  /* 0x00000021ff217212 */ /* 0x000fc600078e33ff */
[----:B------:R-:W-:Y:S01]  /*1700*/  IMAD.X R29, RZ, RZ, RZ, P0 ;  /* 0x000000ffff1d7224 */ /* 0x000fe200000e06ff */
[----:B------:R-:W-:Y:S01]  /*1710*/  ISETP.GT.U32.AND P0, PT, R56, R11, PT ;  /* 0x0000000b3800720c */ /* 0x000fe20003f04070 */
[----:B------:R-:W-:Y:S01]  /*1720*/  IMAD.X R39, RZ, RZ, RZ, P6 ;  /* 0x000000ffff277224 */ /* 0x000fe200030e06ff */
[----:B------:R-:W-:Y:S01]  /*1730*/  IADD3 R56, P6, PT, R57, R54, RZ ;  /* 0x0000003639387210 */ /* 0x000fe20007fde0ff */
[----:B------:R-:W-:-:S03]  /*1740*/  IMAD.WIDE.U32 R60, R10, R46, RZ ;  /* 0x0000002e0a3c7225 */ /* 0x000fc600078e00ff */
[----:B------:R-:W-:Y:S01]  /*1750*/  ISETP.GT.U32.AND.EX P0, PT, R56, R33, PT, P0 ;  /* 0x000000213800720c */ /* 0x000fe20003f04100 */
[----:B------:R-:W-:Y:S02]  /*1760*/  IMAD.X R57, RZ, RZ, RZ, P5 ;  /* 0x000000ffff397224 */ /* 0x000fe400028e06ff */
[----:B------:R-:W-:Y:S01]  /*1770*/  IMAD.MOV.U32 R56, RZ, RZ, R55 ;  /* 0x000000ffff387224 */ /* 0x000fe200078e0037 */
[----:B------:R-:W-:-:S03]  /*1780*/  SEL R11, RZ, 0x1, !P0 ;  /* 0x00000001ff0b7807 */ /* 0x000fc60004000000 */
[----:B------:R-:W-:-:S04]  /*1790*/  IMAD.WIDE.U32.X R54, R10, R49, R56, P6 ;  /* 0x000000310a367225 */ /* 0x000fc800030e0438 */
[----:B------:R-:W-:-:S04]  /*17a0*/  IMAD.WIDE.U32 R62, P6, R22, R47, R60 ;  /* 0x0000002f163e7225 */ /* 0x000fc800078c003c */
[----:B------:R-:W-:-:S04]  /*17b0*/  IMAD.WIDE.U32 R60, R22, R46, RZ ;  /* 0x0000002e163c7225 */ /* 0x000fc800078e00ff */
[----:B------:R-:W-:Y:S01]  /*17c0*/  IMAD.MOV.U32 R28, RZ, RZ, R31 ;  /* 0x000000ffff1c7224 */ /* 0x000fe200078e001f */
[----:B------:R-:W-:Y:S01]  /*17d0*/  IADD3 R33, P0, PT, R61, R62, RZ ;  /* 0x0000003e3d217210 */ /* 0x000fe20007f1e0ff */
[----:B------:R-:W-:Y:S02]  /*17e0*/  IMAD.X R57, RZ, RZ, RZ, P3 ;  /* 0x000000ffff397224 */ /* 0x000fe400018e06ff */
[----:B------:R-:W-:Y:S01]  /*17f0*/  IMAD.X R31, RZ, RZ, RZ, P6 ;  /* 0x000000ffff1f7224 */ /* 0x000fe200030e06ff */
[----:B------:R-:W-:Y:S01]  /*1800*/  IADD3 R11, P3, P6, R60, R54, R11 ;  /* 0x000000363c0b7210 */ /* 0x000fe20007e7e00b */
[----:B------:R-:W-:-:S03]  /*1810*/  IMAD.WIDE.U32 R60, R5, R42, RZ ;  /* 0x0000002a053c7225 */ /* 0x000fc600078e00ff */
[----:B------:R-:W-:Y:S01]  /*1820*/  IADD3.X R62, PT, PT, R33, R55, RZ, P3, P6 ;  /* 0x00000037213e7210 */ /* 0x000fe20001fec4ff */
[----:B------:R-:W-:Y:S01]  /*1830*/  IMAD.MOV.U32 R56, RZ, RZ, R27 ;  /* 0x000000ffff387224 */ /* 0x000fe200078e001b */
[----:B------:R-:W-:Y:S01]  /*1840*/  IADD3 R36, P6, PT, R37, R18, RZ ;  /* 0x0000001225247210 */ /* 0x000fe20007fde0ff */
[----:B------:R-:W-:-:S04]  /*1850*/  IMAD.WIDE.U32 R60, P3, R4, R43, R60 ;  /* 0x0000002b043c7225 */ /* 0x000fc8000786003c */
[----:B------:R-:W-:Y:S01]  /*1860*/  IMAD.WIDE.U32.X R54, R12, R43, R56, P2 ;  /* 0x0000002b0c367225 */ /* 0x000fe200010e0438 */
[----:B------:R-:W-:-:S03]  /*1870*/  ISETP.GE.U32.AND P2, PT, R36, R37, PT ;  /* 0x000000252400720c */ /* 0x000fc60003f46070 */
[----:B------:R-:W-:Y:S01]  /*1880*/  IMAD.X R3, R26, 0x1, R3, P6 ;  /* 0x000000011a037824 */ /* 0x000fe200030e0603 */
[----:B------:R-:W-:Y:S01]  /*1890*/  IADD3 R18, P6, PT, R13, R36, RZ ;  /* 0x000000240d127210 */ /* 0x000fe20007fde0ff */
[----:B------:R-:W-:Y:S01]  /*18a0*/  IMAD.WIDE.U32 R36, R4, R42, RZ ;  /* 0x0000002a04247225 */ /* 0x000fe200078e00ff */
[----:B------:R-:W-:Y:S02]  /*18b0*/  ISETP.GE.U32.AND P5, PT, R15, R30, PT ;  /* 0x0000001e0f00720c */ /* 0x000fe40003fa6070 */
[----:B------:R-:W-:Y:S01]  /*18c0*/  ISETP.GE.U32.AND.EX P2, PT, R3, R26, PT, P2 ;  /* 0x0000001a0300720c */ /* 0x000fe20003f46120 */
[----:B------:R-:W-:Y:S02]  /*18d0*/  IMAD.MOV.U32 R38, RZ, RZ, R17 ;  /* 0x000000ffff267224 */ /* 0x000fe400078e0011 */
[----:B------:R-:W-:Y:S02]  /*18e0*/  IMAD.MOV.U32 R30, RZ, RZ, R63 ;  /* 0x000000ffff1e7224 */ /* 0x000fe400078e003f */
[----:B------:R-:W-:Y:S01]  /*18f0*/  IMAD.X R27, RZ, RZ, RZ, P3 ;  /* 0x000000ffff1b7224 */ /* 0x000fe200018e06ff */
[----:B------:R-:W-:Y:S01]  /*1900*/  ISETP.GE.U32.AND P3, PT, R18, R13, PT ;  /* 0x0000000d1200720c */ /* 0x000fe20003f66070 */
[----:B------:R-:W-:Y:S01]  /*1910*/  IMAD.X R17, R32, 0x1, R3, P6 ;  /* 0x0000000120117824 */ /* 0x000fe200030e0603 */
[----:B------:R-:W-:Y:S01]  /*1920*/  IADD3 R63, P6, PT, R37, R60, RZ ;  /* 0x0000003c253f7210 */ /* 0x000fe20007fde0ff */
[----:B------:R-:W-:Y:S01]  /*1930*/  IMAD.MOV.U32 R26, RZ, RZ, R61 ;  /* 0x000000ffff1a7224 */ /* 0x000fe200078e003d */
[----:B------:R-:W-:Y:S01]  /*1940*/  SEL R57, RZ, 0x1, P2 ;  /* 0x00000001ff397807 */ /* 0x000fe20001000000 */
[----:B------:R-:W-:Y:S01]  /*1950*/  IMAD.WIDE.U32.X R38, R5, R45, R38, P4 ;  /* 0x0000002d05267225 */ /* 0x000fe200020e0426 */
[----:B------:R-:W-:-:S02]  /*1960*/  ISETP.GE.U32.AND.EX P3, PT, R17, R32, PT, P3 ;  /* 0x000000201100720c */ /* 0x000fc40003f66130 */
[----:B------:R-:W-:Y:S01]  /*1970*/  IADD3 R18, P2, PT, R11, R18, RZ ;  /* 0x000000120b127210 */ /* 0x000fe20007f5e0ff */
[----:B------:R-:W-:Y:S01]  /*1980*/  IMAD.WIDE.U32.X R4, R5, R43, R26, P6 ;  /* 0x0000002b05047225 */ /* 0x000fe200030e041a */
[----:B------:R-:W-:Y:S02]  /*1990*/  IADD3 R57, P6, PT, R57, R54, RZ ;  /* 0x0000003639397210 */ /* 0x000fe40007fde0ff */
[----:B------:R-:W-:Y:S02]  /*19a0*/  SEL R3, RZ, 0x1, P3 ;  /* 0x00000001ff037807 */ /* 0x000fe40001800000 */
[----:B------:R-:W-:Y:S01]  /*19b0*/  ISETP.GE.U32.AND P4, PT, R18, R11, PT ;  /* 0x0000000b1200720c */ /* 0x000fe20003f86070 */
[----:B------:R-:W-:Y:S02]  /*19c0*/  IMAD.X R11, R62, 0x1, R17, P2 ;  /* 0x000000013e0b7824 */ /* 0x000fe400010e0611 */
[----:B------:R-:W-:Y:S01]  /*19d0*/  IMAD.X R56, RZ, RZ, R55, P6 ;  /* 0x000000ffff387224 */ /* 0x000fe200030e0637 */
[----:B------:R-:W-:Y:S01]  /*19e0*/  IADD3 R55, P3, P2, R36, R38, R3 ;  /* 0x0000002624377210 */ /* 0x000fe20007a7e003 */
[C---:B------:R-:W-:Y:S01]  /*19f0*/  IMAD R3, R11.reuse, R50, RZ ;  /* 0x000000320b037224 */ /* 0x040fe200078e02ff */
[----:B------:R-:W-:-:S02]  /*1a00*/  ISETP.GE.U32.AND.EX P4, PT, R11, R62, PT, P4 ;  /* 0x0000003e0b00720c */ /* 0x000fc40003f86140 */
[----:B------:R-:W-:Y:S01]  /*1a10*/  ISETP.NE.U32.AND P6, PT, R57, RZ, PT ;  /* 0x000000ff3900720c */ /* 0x000fe20003fc5070 */
[----:B------:R-:W-:Y:S01]  /*1a20*/  IMAD R37, R18, R51, R3 ;  /* 0x0000003312257224 */ /* 0x000fe200078e0203 */
[----:B------:R-:W-:Y:S02]  /*1a30*/  SEL R3, RZ, 0x1, P4 ;  /* 0x00000001ff037807 */ /* 0x000fe40002000000 */
[----:B------:R-:W-:Y:S01]  /*1a40*/  ISETP.NE.AND.EX P4, PT, R56, RZ, PT, P6 ;  /* 0x000000ff3800720c */ /* 0x000fe20003f85360 */
[----:B------:R-:W-:Y:S01]  /*1a50*/  IMAD.WIDE.U32 R12, R10, R44, RZ ;  /* 0x0000002c0a0c7225 */ /* 0x000fe200078e00ff */
[----:B------:R-:W-:-:S03]  /*1a60*/  ISETP.GE.U32.AND.EX P5, PT, R16, R65, PT, P5 ;  /* 0x000000411000720c */ /* 0x000fc60003fa6150 */
[----:B------:R-:W-:Y:S01]  /*1a70*/  IMAD.WIDE.U32.X R26, R59, R59, R28, P1 ;  /* 0x0000003b3b1a7225 */ /* 0x000fe200008e041c */
[----:B------:R-:W-:-:S03]  /*1a80*/  SEL R17, RZ, 0x1, P5 ;  /* 0x00000001ff117807 */ /* 0x000fc60002800000 */
[----:B------:R-:W-:-:S04]  /*1a90*/  IMAD.WIDE.U32 R32, R22, R44, RZ ;  /* 0x0000002c16207225 */ /* 0x000fc800078e00ff */
[----:B------:R-:W-:Y:S01]  /*1aa0*/  IMAD.WIDE.U32.X R30, R10, R47, R30, P0 ;  /* 0x0000002f0a1e7225 */ /* 0x000fe200000e041e */
[----:B------:R-:W-:-:S03]  /*1ab0*/  IADD3.X R54, PT, PT, R63, R39, RZ, P3, P2 ;  /* 0x000000273f367210 */ /* 0x000fc60001fe44ff */
[----:B------:R-:W-:Y:S01]  /*1ac0*/  IMAD.WIDE.U32 R28, R18, R50, RZ ;  /* 0x00000032121c7225 */ /* 0x000fe200078e00ff */
[----:B------:R-:W-:Y:S02]  /*1ad0*/  IADD3 R38, P6, P5, R32, R30, R3 ;  /* 0x0000001e20267210 */ /* 0x000fe40007dde003 */
[----:B------:R-:W-:Y:S01]  /*1ae0*/  IADD3 R17, P2, PT, R17, R26, RZ ;  /* 0x0000001a11117210 */ /* 0x000fe20007f5e0ff */
[----:B------:R-:W-:Y:S01]  /*1af0*/  IMAD.WIDE.U32 R12, P1, R22, R45, R12 ;  /* 0x0000002d160c7225 */ /* 0x000fe2000782000c */
[----:B------:R-:W-:Y:S03]  /*1b00*/  BSSY.RECONVERGENT B2, `(.L_x_570) ;  /* 0x000001b000027945 */ /* 0x000fe60003800200 */
[----:B------:R-:W-:Y:S01]  /*1b10*/  IMAD.IADD R3, R29, 0x1, R37 ;  /* 0x000000011d037824 */ /* 0x000fe200078e0225 */
[----:B------:R-:W-:Y:S01]  /*1b20*/  IADD3 R61, P0, PT, R33, R12, RZ ;  /* 0x0000000c213d7210 */ /* 0x000fe20007f1e0ff */
[----:B------:R-:W-:Y:S01]  /*1b30*/  IMAD.WIDE.U32 R32, R28, R48, RZ ;  /* 0x000000301c207225 */ /* 0x000fe200078e00ff */
[----:B------:R-:W-:-:S03]  /*1b40*/  LOP3.LUT R39, RZ, R18, RZ, 0x33, !PT ;  /* 0x00000012ff277212 */ /* 0x000fc600078e33ff */
[----:B------:R-:W-:-:S04]  /*1b50*/  IMAD.WIDE.U32 R36, R3, R48, RZ ;  /* 0x0000003003247225 */ /* 0x000fc800078e00ff */
[----:B------:R-:W-:Y:S01]  /*1b60*/  IMAD.X R18, RZ, RZ, R27, P2 ;  /* 0x000000ffff127224 */ /* 0x000fe200010e061b */
[----:B0-----:R-:W-:Y:S06]  /*1b70*/  @!P4 BRA `(.L_x_571) ;  /* 0x00000000004cc947 */ /* 0x001fec0003800000 */
[----:B------:R-:W-:-:S04]  /*1b80*/  IADD3 R57, P3, PT, R14, R57, RZ ;  /* 0x000000390e397210 */ /* 0x000fc80007f7e0ff */
[----:B------:R-:W-:Y:S01]  /*1b90*/  ISETP.GE.U32.AND P2, PT, R57, R14, PT ;  /* 0x0000000e3900720c */ /* 0x000fe20003f46070 */
[----:B------:R-:W-:Y:S02]  /*1ba0*/  IMAD.X R56, R19, 0x1, R56, P3 ;  /* 0x0000000113387824 */ /* 0x000fe400018e0638 */
[----:B------:R-:W-:-:S03]  /*1bb0*/  IMAD.MOV.U32 R14, RZ, RZ, R57 ;  /* 0x000000ffff0e7224 */ /* 0x000fc600078e0039 */
[----:B------:R-:W-:Y:S01]  /*1bc0*/  ISETP.GE.U32.AND.EX P2, PT, R56, R19, PT, P2 ;  /* 0x000000133800720c */ /* 0x000fe20003f46120 */
[----:B------:R-:W-:-:S12]  /*1bd0*/  IMAD.MOV.U32 R19, RZ, RZ, R56 ;  /* 0x000000ffff137224 */ /* 0x000fd800078e0038 */
[----:B------:R-:W-:Y:S05]  /*1be0*/  @P2 BRA `(.L_x_571) ;  /* 0x0000000000302947 */ /* 0x000fea0003800000 */
[----:B------:R-:W-:-:S05]  /*1bf0*/  IADD3 R6, P2, PT, R6, 0x1, RZ ;  /* 0x0000000106067810 */ /* 0x000fca0007f5e0ff */
[----:B------:R-:W-:Y:S01]  /*1c00*/  IMAD.X R7, RZ, RZ, R7, P2 ;  /* 0x000000ffff077224 */ /* 0x000fe200010e0607 */
[----:B------:R-:W-:-:S04]  /*1c10*/  ISETP.NE.U32.AND P2, PT, R6, RZ, PT ;  /* 0x000000ff0600720c */ /* 0x000fc80003f45070 */
[----:B------:R-:W-:-:S13]  /*1c20*/  ISETP.NE.AND.EX P2, PT, R7, RZ, PT, P2 ;  /* 0x000000ff0700720c */ /* 0x000fda0003f45320 */
[----:B------:R-:W-:Y:S02]  /*1c30*/  @!P2 IADD3 R15, P3, PT, R15, 0x1, RZ ;  /* 0x000000010f0fa810 */ /* 0x000fe40007f7e0ff */
[----:B------:R-:W-:-:S03]  /*1c40*/  @!P2 CS2R R6, SRZ ;  /* 0x000000000006a805 */ /* 0x000fc6000001ff00 */
[----:B------:R-:W-:Y:S01]  /*1c50*/  @!P2 IMAD.X R16, RZ, RZ, R16, P3 ;  /* 0x000000ffff10a224 */ /* 0x000fe200018e0610 */
[----:B------:R-:W-:-:S04]  /*1c60*/  @!P2 ISETP.NE.U32.AND P3, PT, R15, RZ, PT ;  /* 0x000000ff0f00a20c */ /* 0x000fc80003f65070 */
[----:B------:R-:W-:-:S04]  /*1c70*/  @!P2 ISETP.NE.AND.EX P3, PT, R16, RZ, PT, P3 ;  /* 0x000000ff1000a20c */ /* 0x000fc80003f65330 */
[----:B------:R-:W-:-:S04]  /*1c80*/  @!P2 SEL R26, RZ, 0x1, P3 ;  /* 0x00000001ff1aa807 */ /* 0x000fc80001800000 */
[----:B------:R-:W-:-:S05]  /*1c90*/  @!P2 IADD3 R17, P3, PT, R26, R17, RZ ;  /* 0x000000111a11a210 */ /* 0x000fca0007f7e0ff */
[----:B------:R-:W-:-:S08]  /*1ca0*/  @!P2 IMAD.X R18, RZ, RZ, R18, P3 ;  /* 0x000000ffff12a224 */ /* 0x000fd000018e0612 */
.L_x_571:
[----:B------:R-:W-:Y:S05]  /*1cb0*/  BSYNC.RECONVERGENT B2 ;  /* 0x0000000000027941 */ /* 0x000fea0003800200 */
.L_x_570:
[----:B------:R-:W-:Y:S01]  /*1cc0*/  IADD3 R14, P4, PT, R14, R55, RZ ;  /* 0x000000370e0e7210 */ /* 0x000fe20007f9e0ff */
[----:B------:R-:W-:Y:S01]  /*1cd0*/  IMAD.WIDE.U32 R36, P3, R28, R49, R36 ;  /* 0x000000311c247225 */ /* 0x000fe20007860024 */
[----:B------:R-:W-:Y:S01]  /*1ce0*/  IADD3.X R30, PT, PT, R61, R31, RZ, P6, P5 ;  /* 0x0000001f3d1e7210 */ /* 0x000fe200037ea4ff */
[----:B------:R-:W-:Y:S01]  /*1cf0*/  BSSY.RECONVERGENT B2, `(.L_x_572) ;  /* 0x0000045000027945 */ /* 0x000fe20003800200 */
[----:B------:R-:W-:Y:S01]  /*1d00*/  ISETP.GE.U32.AND P5, PT, R14, R55, PT ;  /* 0x000000370e00720c */ /* 0x000fe20003fa6070 */
[----:B------:R-:W-:Y:S01]  /*1d10*/  IMAD.X R19, R19, 0x1, R54, P4 ;  /* 0x0000000113137824 */ /* 0x000fe200020e0636 */
[----:B------:R-:W-:Y:S01]  /*1d20*/  IADD3 R55, P6, PT, R38, R14, RZ ;  /* 0x0000000e26377210 */ /* 0x000fe20007fde0ff */
[----:B------:R-:W-:Y:S01]  /*1d30*/  IMAD.WIDE.U32 R26, R3, R46, RZ ;  /* 0x0000002e031a7225 */ /* 0x000fe200078e00ff */
[----:B------:R-:W-:Y:S02]  /*1d40*/  ISETP.GT.U32.AND P2, PT, R32, R39, PT ;  /* 0x000000272000720c */ /* 0x000fe40003f44070 */
        /* <DEDUP_REMOVED lines=8> */
[----:B------:R-:W-:Y:S01]  /*1dd0*/  IMAD.WIDE.U32 R30, R10, R42, RZ ;  /* 0x0000002a0a1e7225 */ /* 0x000fe200078e00ff */
[----:B------:R-:W-:Y:S02]  /*1de0*/  ISETP.GT.U32.AND.EX P2, PT, R32, R11, PT, P2 ;  /* 0x0000000b2000720c */ /* 0x000fe40003f44120 */
[----:B------:R-:W-:Y:S01]  /*1df0*/  SEL R19, RZ, 0x1, P5 ;  /* 0x00000001ff137807 */ /* 0x000fe20002800000 */
[----:B------:R-:W-:Y:S01]  /*1e00*/  IMAD.MOV.U32 R32, RZ, RZ, R37 ;  /* 0x000000ffff207224 */ /* 0x000fe200078e0025 */
[----:B------:R-:W-:Y:S01]  /*1e10*/  SEL R11, RZ, 0x1, !P2 ;  /* 0x00000001ff0b7807 */ /* 0x000fe20005000000 */
[----:B------:R-:W-:Y:S01]  /*1e20*/  IMAD.WIDE.U32 R30, P5, R22, R43, R30 ;  /* 0x0000002b161e7225 */ /* 0x000fe200078a001e */
[----:B------:R-:W-:-:S03]  /*1e30*/  LOP3.LUT R2, R2, 0xfffff7ff, RZ, 0xc0, !PT ;  /* 0xfffff7ff02027812 */ /* 0x000fc600078ec0ff */
[----:B------:R-:W-:-:S04]  /*1e40*/  IMAD.WIDE.U32 R26, P3, R28, R47, R26 ;  /* 0x0000002f1c1a7225 */ /* 0x000fc8000786001a */
[----:B------:R-:W-:-:S04]  /*1e50*/  IMAD.WIDE.U32.X R36, R3, R49, R32, P4 ;  /* 0x0000003103247225 */ /* 0x000fc800020e0420 */
[----:B------:R-:W-:Y:S01]  /*1e60*/  IMAD.WIDE.U32 R32, R22, R42, RZ ;  /* 0x0000002a16207225 */ /* 0x000fe200078e00ff */
[----:B------:R-:W-:Y:S02]  /*1e70*/  IADD3 R38, P2, P4, R38, R36, R11 ;  /* 0x0000002426267210 */ /* 0x000fe40007c5e00b */
[----:B------:R-:W-:Y:S01]  /*1e80*/  @P5 LOP3.LUT R2, R2, 0x800, RZ, 0xfc, !PT ;  /* 0x0000080002025812 */ /* 0x000fe200078efcff */
[----:B------:R-:W-:Y:S01]  /*1e90*/  IMAD.X R23, RZ, RZ, RZ, P1 ;  /* 0x000000ffff177224 */ /* 0x000fe200008e06ff */
[----:B------:R-:W-:Y:S01]  /*1ea0*/  IADD3 R39, P1, PT, R39, R26, RZ ;  /* 0x0000001a27277210 */ /* 0x000fe20007f3e0ff */
[----:B------:R-:W-:Y:S01]  /*1eb0*/  IMAD.MOV.U32 R22, RZ, RZ, R13 ;  /* 0x000000ffff167224 */ /* 0x000fe200078e000d */
[----:B------:R-:W-:Y:S02]  /*1ec0*/  SEL R13, RZ, 0x1, P6 ;  /* 0x00000001ff0d7807 */ /* 0x000fe40003000000 */
[----:B------:R-:W-:Y:S01]  /*1ed0*/  IADD3.X R37, PT, PT, R39, R37, RZ, P2, P4 ;  /* 0x0000002527257210 */ /* 0x000fe200017e84ff */
[----:B------:R-:W-:Y:S01]  /*1ee0*/  IMAD.WIDE.U32.X R22, R10, R45, R22, P0 ;  /* 0x0000002d0a167225 */ /* 0x000fe200000e0416 */
[----:B------:R-:W-:-:S02]  /*1ef0*/  IADD3 R39, P0, PT, R19, R4, RZ ;  /* 0x0000000413277210 */ /* 0x000fc40007f1e0ff */
[----:B------:R-:W-:Y:S01]  /*1f00*/  IADD3 R11, P5, PT, R33, R30, RZ ;  /* 0x0000001e210b7210 */ /* 0x000fe20007fbe0ff */
[----:B------:R-:W-:Y:S01]  /*1f10*/  IMAD.MOV.U32 R4, RZ, RZ, R27 ;  /* 0x000000ffff047224 */ /* 0x000fe200078e001b */
[----:B------:R-:W-:Y:S01]  /*1f20*/  IADD3 R13, P2, P4, R32, R22, R13 ;  /* 0x00000016200d7210 */ /* 0x000fe20007c5e00d */
[----:B------:R-:W-:Y:S01]  /*1f30*/  IMAD.X R36, RZ, RZ, R5, P0 ;  /* 0x000000ffff247224 */ /* 0x000fe200000e0605 */
[----:B------:R-:W-:Y:S01]  /*1f40*/  LOP3.LUT R2, R2, 0xfffffbff, RZ, 0xc0, !PT ;  /* 0xfffffbff02027812 */ /* 0x000fe200078ec0ff */
[----:B------:R-:W-:Y:S01]  /*1f50*/  IMAD.WIDE.U32 R32, R3, R44, RZ ;  /* 0x0000002c03207225 */ /* 0x000fe200078e00ff */
[----:B------:R-:W-:Y:S02]  /*1f60*/  IADD3.X R14, PT, PT, R11, R23, RZ, P2, P4 ;  /* 0x000000170b0e7210 */ /* 0x000fe400017e84ff */
[----:B------:R-:W-:Y:S01]  /*1f70*/  ISETP.NE.U32.AND P2, PT, R39, RZ, PT ;  /* 0x000000ff2700720c */ /* 0x000fe20003f45070 */
[----:B------:R-:W-:Y:S01]  /*1f80*/  IMAD.X R5, RZ, RZ, RZ, P3 ;  /* 0x000000ffff057224 */ /* 0x000fe200018e06ff */
[----:B------:R-:W-:Y:S01]  /*1f90*/  IADD3 R11, P4, PT, R38, R55, RZ ;  /* 0x00000037260b7210 */ /* 0x000fe20007f9e0ff */
[----:B------:R-:W-:Y:S01]  /*1fa0*/  IMAD.WIDE.U32 R32, P3, R28, R45, R32 ;  /* 0x0000002d1c207225 */ /* 0x000fe20007860020 */
[----:B------:R-:W-:-:S02]  /*1fb0*/  ISETP.NE.AND.EX P2, PT, R36, RZ, PT, P2 ;  /* 0x000000ff2400720c */ /* 0x000fc40003f45320 */
[----:B------:R-:W-:Y:S01]  /*1fc0*/  @P5 LOP3.LUT R2, R2, 0x400, RZ, 0xfc, !PT ;  /* 0x0000040002025812 */ /* 0x000fe200078efcff */
[----:B------:R-:W-:Y:S01]  /*1fd0*/  IMAD.X R12, R37, 0x1, R12, P4 ;  /* 0x00000001250c7824 */ /* 0x000fe200020e060c */
[----:B------:R-:W-:Y:S01]  /*1fe0*/  ISETP.GE.U32.AND P0, PT, R11, R38, PT ;  /* 0x000000260b00720c */ /* 0x000fe20003f06070 */
[----:B-----5:R-:W-:Y:S01]  /*1ff0*/  IMAD.WIDE.U32 R26, R41, R40, RZ ;  /* 0x00000028291a7225 */ /* 0x020fe200078e00ff */
[----:B------:R-:W-:Y:S02]  /*2000*/  LOP3.LUT R2, R2, 0xfffffdff, RZ, 0xc0, !PT ;  /* 0xfffffdff02027812 */ /* 0x000fe400078ec0ff */
[----:B------:R-:W-:Y:S01]  /*2010*/  ISETP.GE.U32.AND.EX P0, PT, R12, R37, PT, P0 ;  /* 0x000000250c00720c */ /* 0x000fe20003f06100 */
[----:B------:R-:W-:-:S03]  /*2020*/  IMAD.WIDE.U32 R22, R28, R44, RZ ;  /* 0x0000002c1c167225 */ /* 0x000fc600078e00ff */
[----:B------:R-:W-:Y:S01]  /*2030*/  @P3 LOP3.LUT R2, R2, 0x200, RZ, 0xfc, !PT ;  /* 0x0000020002023812 */ /* 0x000fe200078efcff */
        /* <DEDUP_REMOVED lines=16> */
.L_x_573:
[----:B------:R-:W-:Y:S05]  /*2140*/  BSYNC.RECONVERGENT B2 ;  /* 0x0000000000027941 */ /* 0x000fea0003800200 */
.L_x_572:
[----:B------:R-:W-:Y:S02]  /*2150*/  IADD3 R37, P1, PT, R23, R32, RZ ;  /* 0x0000002017257210 */ /* 0x000fe40007f3e0ff */
[----:B------:R-:W-:Y:S02]  /*2160*/  LOP3.LUT R2, R2, 0xfffffeff, RZ, 0xc0, !PT ;  /* 0xfffffeff02027812 */ /* 0x000fe400078ec0ff */
[----:B------:R-:W-:Y:S01]  /*2170*/  IADD3 R4, P0, P2, R22, R4, R19 ;  /* 0x0000000416047210 */ /* 0x000fe20007a1e013 */
[----:B------:R-:W-:-:S03]  /*2180*/  IMAD.WIDE.U32 R22, R40, R40, RZ ;  /* 0x0000002828167225 */ /* 0x000fc600078e00ff */
[----:B------:R-:W-:Y:S01]  /*2190*/  IADD3.X R5, PT, PT, R37, R5, RZ, P0, P2 ;  /* 0x0000000525057210 */ /* 0x000fe200007e44ff */
[----:B------:R-:W-:-:S04]  /*21a0*/  IMAD.WIDE.U32 R66, R22, R50, RZ ;  /* 0x0000003216427225 */ /* 0x000fc800078e00ff */
[----:B------:R-:W-:Y:S01]  /*21b0*/  @P1 LOP3.LUT R2, R2, 0x100, RZ, 0xfc, !PT ;  /* 0x0000010002021812 */ /* 0x000fe200078efcff */
[----:B------:R-:W-:-:S03]  /*21c0*/  IMAD.WIDE.U32 R26, P1, R40, R41, R26 ;  /* 0x00000029281a7225 */ /* 0x000fc6000782001a */
[----:B------:R-:W-:Y:S02]  /*21d0*/  IADD3 R57, P2, PT, R23, R26, RZ ;  /* 0x0000001a17397210 */ /* 0x000fe40007f5e0ff */
[----:B------:R-:W-:-:S03]  /*21e0*/  LOP3.LUT R23, RZ, R22, RZ, 0x33, !PT ;  /* 0x00000016ff177212 */ /* 0x000fc600078e33ff */
[----:B------:R-:W-:-:S04]  /*21f0*/  IMAD R19, R57, R50, RZ ;  /* 0x0000003239137224 */ /* 0x000fc800078e02ff */
[----:B------:R-:W-:-:S04]  /*2200*/  IMAD R19, R22, R51, R19 ;  /* 0x0000003316137224 */ /* 0x000fc800078e0213 */
[----:B------:R-:W-:Y:S01]  /*2210*/  IMAD.IADD R74, R67, 0x1, R19 ;  /* 0x00000001434a7824 */ /* 0x000fe200078e0213 */
[----:B------:R-:W-:Y:S01]  /*2220*/  LOP3.LUT R19, RZ, R57, RZ, 0x33, !PT ;  /* 0x00000039ff137212 */ /* 0x000fe200078e33ff */
[----:B------:R-:W-:Y:S02]  /*2230*/  IMAD.X R57, RZ, RZ, RZ, P1 ;  /* 0x000000ffff397224 */ /* 0x000fe400008e06ff */
[----:B------:R-:W-:-:S04]  /*2240*/  IMAD.WIDE.U32 R36, R74, R48, RZ ;  /* 0x000000304a247225 */ /* 0x000fc800078e00ff */
[----:B------:R-:W-:-:S04]  /*2250*/  IMAD.WIDE.U32 R38, P0, R66, R49, R36 ;  /* 0x0000003142267225 */ /* 0x000fc80007800024 */
[----:B------:R-:W-:-:S04]  /*2260*/  IMAD.WIDE.U32 R36, R66, R48, RZ ;  /* 0x0000003042247225 */ /* 0x000fc800078e00ff */
[----:B------:R-:W-:Y:S01]  /*2270*/  IMAD.X R55, RZ, RZ, RZ, P0 ;  /* 0x000000ffff377224 */ /* 0x000fe200000e06ff */
[----:B------:R-:W-:Y:S01]  /*2280*/  IADD3 R26, P0, PT, R37, R38, RZ ;  /* 0x00000026251a7210 */ /* 0x000fe20007f1e0ff */
[----:B------:R-:W-:Y:S02]  /*2290*/  IMAD.MOV.U32 R54, RZ, RZ, R39 ;  /* 0x000000ffff367224 */ /* 0x000fe400078e0027 */
[----:B------:R-:W2:Y:S02]  /*22a0*/  LDG.E.64 R38, desc[UR4][R34.64+0x28] ;  /* 0x0000280422267981 */ /* 0x000ea4000c1e1b00 */
        /* <DEDUP_REMOVED lines=10> */
[----:B------:R-:W-:Y:S01]  /*2350*/  IMAD.MOV.U32 R56, RZ, RZ, R27 ;  /* 0x000000ffff387224 */ /* 0x000fe200078e001b */
[----:B------:R-:W-:-:S03]  /*2360*/  LOP3.LUT R2, R2, 0xfffffffe, RZ, 0xc0, !PT ;  /* 0xfffffffe02027812 */ /* 0x000fc600078ec0ff */
[----:B------:R-:W-:-:S04]  /*2370*/  IMAD.WIDE.U32.X R56, R41, R41, R56, P2 ;  /* 0x0000002929387225 */ /* 0x000fc800010e0438 */
[----:B--2---:R-:W-:-:S04]  /*2380*/  IMAD.WIDE.U32 R36, R41, R38, RZ ;  /* 0x0000002629247225 */ /* 0x004fc800078e00ff */
[----:B------:R-:W-:-:S04]  /*2390*/  IMAD.WIDE.U32 R36, P3, R40, R39, R36 ;  /* 0x0000002728247225 */ /* 0x000fc80007860024 */
[----:B------:R-:W-:-:S04]  /*23a0*/  IMAD.WIDE.U32 R60, R39, R40, RZ ;  /* 0x00000028273c7225 */ /* 0x000fc800078e00ff */
[----:B------:R-:W-:-:S04]  /*23b0*/  IMAD.WIDE.U32 R62, R40, R38, RZ ;  /* 0x00000026283e7225 */ /* 0x000fc800078e00ff */
[----:B------:R-:W-:-:S04]  /*23c0*/  IMAD.WIDE.U32 R26, R38, R40, RZ ;  /* 0x00000028261a7225 */ /* 0x000fc800078e00ff */
[----:B------:R-:W-:Y:S01]  /*23d0*/  IMAD.WIDE.U32 R60, P2, R41, R38, R60 ;  /* 0x00000026293c7225 */ /* 0x000fe2000784003c */
[----:B------:R-:W-:Y:S02]  /*23e0*/  @P3 LOP3.LUT R2, R2, 0x1, RZ, 0xfc, !PT ;  /* 0x0000000102023812 */ /* 0x000fe400078efcff */
[----:B------:R-:W-:Y:S02]  /*23f0*/  IADD3 R55, P1, PT, R63, R36, RZ ;  /* 0x000000243f377210 */ /* 0x000fe40007f3e0ff */
[----:B------:R-:W-:Y:S02]  /*2400*/  IADD3 R22, P3, PT, R27, R60, RZ ;  /* 0x0000003c1b167210 */ /* 0x000fe40007f7e0ff */
[----:B------:R-:W-:-:S04]  /*2410*/  IADD3 R62, P5, P6, R26, R62, R56 ;  /* 0x0000003e1a3e7210 */ /* 0x000fc80007ebe038 */
[----:B------:R-:W-:Y:S01]  /*2420*/  IADD3.X R55, PT, PT, R22, R55, R57, P5, P6 ;  /* 0x0000003716377210 */ /* 0x000fe20002fec439 */
[----:B------:R-:W-:Y:S01]  /*2430*/  IMAD.X R57, RZ, RZ, RZ, P2 ;  /* 0x000000ffff397224 */ /* 0x000fe200010e06ff */
        /* <DEDUP_REMOVED lines=8> */
[----:B------:R-:W-:Y:S02]  /*24c0*/  IADD3 R71, P5, P6, R60, R56, R71 ;  /* 0x000000383c477210 */ /* 0x000fe40007ebe047 */
[----:B------:R-:W-:Y:S01]  /*24d0*/  IADD3 R67, P3, PT, R61, R26, RZ ;  /* 0x0000001a3d437210 */ /* 0x000fe20007f7e0ff */
[----:B------:R-:W-:-:S03]  /*24e0*/  IMAD.MOV.U32 R56, RZ, RZ, R23 ;  /* 0x000000ffff387224 */ /* 0x000fc600078e0017 */
[----:B------:R-:W-:Y:S01]  /*24f0*/  IADD3.X R67, PT, PT, R67, R57, RZ, P5, P6 ;  /* 0x0000003943437210 */ /* 0x000fe20002fec4ff */
[----:B------:R-:W-:Y:S02]  /*2500*/  IMAD.X R57, RZ, RZ, RZ, P0 ;  /* 0x000000ffff397224 */ /* 0x000fe400000e06ff */
[----:B------:R-:W-:-:S04]  /*2510*/  IMAD.WIDE.U32.X R22, R74, R47, R56, P4 ;  /* 0x0000002f4a167225 */ /* 0x000fc800020e0438 */
[----:B------:R-:W-:Y:S02]  /*2520*/  IMAD.MOV.U32 R56, RZ, RZ, R37 ;  /* 0x000000ffff387224 */ /* 0x000fe400078e0025 */
[----:B------:R-:W2:Y:S04]  /*2530*/  LDG.E.64 R36, desc[UR4][R34.64+0x30] ;  /* 0x0000300422247981 */ /* 0x000ea8000c1e1b00 */
[----:B------:R-:W3:Y:S01]  /*2540*/  LDG.E.64 R34, desc[UR4][R34.64+0x38] ;  /* 0x0000380422227981 */ /* 0x000ee2000c1e1b00 */
[----:B------:R-:W-:Y:S01]  /*2550*/  IMAD.WIDE.U32 R60, R74, R44, RZ ;  /* 0x0000002c4a3c7225 */ /* 0x000fe200078e00ff */
[----:B------:R-:W-:-:S03]  /*2560*/  IADD3 R26, P0, PT, R19, R62, RZ ;  /* 0x0000003e131a7210 */ /* 0x000fc60007f1e0ff */
[----:B------:R-:W-:-:S04]  /*2570*/  IMAD.WIDE.U32 R60, P5, R66, R45, R60 ;  /* 0x0000002d423c7225 */ /* 0x000fc800078a003c */
[----:B------:R-:W-:Y:S01]  /*2580*/  IMAD.X R57, R54, 0x1, R55, P0 ;  /* 0x0000000136397824 */ /* 0x000fe200000e0637 */
[----:B------:R-:W-:Y:S02]  /*2590*/  ISETP.GE.U32.AND P0, PT, R26, R19, PT ;  /* 0x000000131a00720c */ /* 0x000fe40003f06070 */
[----:B------:R-:W-:Y:S02]  /*25a0*/  LOP3.LUT P6, RZ, R2, 0x1, RZ, 0xc0, !PT ;  /* 0x0000000102ff7812 */ /* 0x000fe400078cc0ff */
[----:B------:R-:W-:Y:S01]  /*25b0*/  ISETP.GE.U32.AND.EX P0, PT, R57, R54, PT, P0 ;  /* 0x000000363900720c */ /* 0x000fe20003f06100 */
[----:B------:R-:W-:Y:S01]  /*25c0*/  IMAD.WIDE.U32 R54, R66, R44, RZ ;  /* 0x0000002c42367225 */ /* 0x000fe200078e00ff */
[----:B------:R-:W-:Y:S02]  /*25d0*/  LOP3.LUT R2, R2, 0xfffffffd, RZ, 0xc0, !PT ;  /* 0xfffffffd02027812 */ /* 0x000fe400078ec0ff */
[----:B------:R-:W-:Y:S02]  /*25e0*/  SEL R19, RZ, 0x1, P0 ;  /* 0x00000001ff137807 */ /* 0x000fe40000000000 */
[----:B------:R-:W-:-:S02]  /*25f0*/  IADD3 R55, P0, PT, R55, R60, RZ ;  /* 0x0000003c37377210 */ /* 0x000fc40007f1e0ff */
[----:B------:R-:W-:Y:S02]  /*2600*/  @P5 LOP3.LUT R2, R2, 0x2, RZ, 0xfc, !PT ;  /* 0x0000000202025812 */ /* 0x000fe400078efcff */
[----:B------:R-:W-:Y:S01]  /*2610*/  IADD3 R60, P4, P5, R54, R22, R19 ;  /* 0x00000016363c7210 */ /* 0x000fe20007d9e013 */
[-C--:B------:R-:W-:Y:S02]  /*2620*/  IMAD R22, R57, R50.reuse, RZ ;  /* 0x0000003239167224 */ /* 0x080fe400078e02ff */
[----:B------:R-:W-:Y:S01]  /*2630*/  IMAD.WIDE.U32 R62, R26, R50, RZ ;  /* 0x000000321a3e7225 */ /* 0x000fe200078e00ff */
[----:B------:R-:W-:-:S03]  /*2640*/  IADD3.X R19, PT, PT, R55, R23, RZ, P4, P5 ;  /* 0x0000001737137210 */ /* 0x000fc600027ea4ff */
[----:B------:R-:W-:-:S04]  /*2650*/  IMAD R23, R26, R51, R22 ;  /* 0x000000331a177224 */ /* 0x000fc800078e0216 */
[----:B------:R-:W-:-:S04]  /*2660*/  IMAD.IADD R70, R63, 0x1, R23 ;  /* 0x000000013f467824 */ /* 0x000fc800078e0217 */
[----:B------:R-:W-:-:S04]  /*2670*/  IMAD.WIDE.U32 R54, R70, R48, RZ ;  /* 0x0000003046367225 */ /* 0x000fc800078e00ff */
[----:B------:R-:W-:-:S04]  /*2680*/  IMAD.WIDE.U32 R22, R62, R48, RZ ;  /* 0x000000303e167225 */ /* 0x000fc800078e00ff */
[----:B------:R-:W-:-:S04]  /*2690*/  IMAD.WIDE.U32 R54, P4, R62, R49, R54 ;  /* 0x000000313e367225 */ /* 0x000fc80007880036 */
[----:B------:R-:W-:Y:S02]  /*26a0*/  IMAD.X R69, RZ, RZ, RZ, P4 ;  /* 0x000000ffff457224 */ /* 0x000fe400020e06ff */
[----:B------:R-:W-:Y:S01]  /*26b0*/  IMAD.MOV.U32 R68, RZ, RZ, R55 ;  /* 0x000000ffff447224 */ /* 0x000fe200078e0037 */
[----:B------:R-:W-:Y:S02]  /*26c0*/  IADD3 R55, P4, PT, R23, R54, RZ ;  /* 0x0000003617377210 */ /* 0x000fe40007f9e0ff */
        /* <DEDUP_REMOVED lines=9> */
[----:B------:R-:W-:Y:S02]  /*2760*/  LOP3.LUT R2, R2, 0xfffffff7, RZ, 0xc0, !PT ;  /* 0xfffffff702027812 */ /* 0x000fe400078ec0ff */
[----:B------:R-:W-:Y:S02]  /*2770*/  IADD3 R55, P5, PT, R55, R22, RZ ;  /* 0x0000001637377210 */ /* 0x000fe40007fbe0ff */
[----:B------:R-:W-:-:S08]  /*2780*/  LOP3.LUT R2, R2, 0xffffffef, RZ, 0xc0, !PT ;  /* 0xffffffef02027812 */ /* 0x000fd000078ec0ff */
[----:B------:R-:W-:-:S04]  /*2790*/  @P4 LOP3.LUT R2, R2, 0x10, RZ, 0xfc, !PT ;  /* 0x0000001002024812 */ /* 0x000fc800078efcff */
[----:B------:R-:W-:Y:S02]  /*27a0*/  @P5 LOP3.LUT R2, R2, 0x8, RZ, 0xfc, !PT ;  /* 0x0000000802025812 */ /* 0x000fe400078efcff */
[----:B------:R-:W-:Y:S01]  /*27b0*/  IADD3 R22, P4, P5, R54, R68, R57 ;  /* 0x0000004436167210 */ /* 0x000fe20007d9e039 */
[----:B------:R-:W-:-:S03]  /*27c0*/  IMAD.X R57, RZ, RZ, RZ, P6 ;  /* 0x000000ffff397224 */ /* 0x000fc600030e06ff */
[----:B------:R-:W-:Y:S01]  /*27d0*/  IADD3.X R68, PT, PT, R55, R69, RZ, P4, P5 ;  /* 0x0000004537447210 */ /* 0x000fe200027ea4ff */
[----:B------:R-:W-:Y:S01]  /*27e0*/  IMAD.WIDE.U32.X R56, R41, R39, R56, P1 ;  /* 0x0000002729387225 */ /* 0x000fe200008e0438 */
[----:B------:R-:W-:-:S03]  /*27f0*/  LOP3.LUT R2, R2, 0xfffffffe, RZ, 0xc0, !PT ;  /* 0xfffffffe02027812 */ /* 0x000fc600078ec0ff */
[----:B--2---:R-:W-:-:S04]  /*2800*/  IMAD.WIDE.U32 R54, R41, R36, RZ ;  /* 0x0000002429367225 */ /* 0x004fc800078e00ff */
[----:B------:R-:W-:-:S04]  /*2810*/  IMAD.WIDE.U32 R64, R40, R36, RZ ;  /* 0x0000002428407225 */ /* 0x000fc800078e00ff */
[----:B------:R-:W-:Y:S01]  /*2820*/  IMAD.WIDE.U32 R54, P6, R40, R37, R54 ;  /* 0x0000002528367225 */ /* 0x000fe200078c0036 */
[----:B------:R-:W-:Y:S02]  /*2830*/  IADD3 R63, P4, P5, R71, R64, R56 ;  /* 0x00000040473f7210 */ /* 0x000fe40007d9e038 */
[----:B------:R-:W-:-:S04]  /*2840*/  IADD3 R54, P1, PT, R65, R54, RZ ;  /* 0x0000003641367210 */ /* 0x000fc80007f3e0ff */
[----:B------:R-:W-:Y:S01]  /*2850*/  IADD3.X R54, PT, PT, R67, R54, R57, P4, P5 ;  /* 0x0000003643367210 */ /* 0x000fe200027ea439 */
[----:B------:R-:W-:Y:S01]  /*2860*/  IMAD.X R57, RZ, RZ, RZ, P2 ;  /* 0x000000ffff397224 */ /* 0x000fe200010e06ff */
[----:B------:R-:W-:Y:S01]  /*2870*/  ISETP.GE.U32.AND P2, PT, R63, R71, PT ;  /* 0x000000473f00720c */ /* 0x000fe20003f46070 */
[----:B------:R-:W-:Y:S02]  /*2880*/  IMAD.MOV.U32 R56, RZ, RZ, R27 ;  /* 0x000000ffff387224 */ /* 0x000fe400078e001b */
[----:B------:R-:W-:Y:S01]  /*2890*/  IMAD.WIDE.U32 R26, R39, R36, RZ ;  /* 0x00000024271a7225 */ /* 0x000fe200078e00ff */
[----:B------:R-:W-:-:S03]  /*28a0*/  ISETP.GE.U32.AND.EX P2, PT, R54, R67, PT, P2 ;  /* 0x000000433600720c */ /* 0x000fc60003f46120 */
[----:B------:R-:W-:Y:S01]  /*28b0*/  IMAD.WIDE.U32.X R56, R39, R39, R56, P3 ;  /* 0x0000002727387225 */ /* 0x000fe200018e0438 */
[----:B------:R-:W-:-:S03]  /*28c0*/  SEL R77, RZ, 0x1, P2 ;  /* 0x00000001ff4d7807 */ /* 0x000fc60001000000 */
        /* <DEDUP_REMOVED lines=15> */
[----:B------:R-:W-:Y:S01]  /*29c0*/  IMAD.WIDE.U32 R56, R37, R38, RZ ;  /* 0x0000002625387225 */ /* 0x000fe200078e00ff */
[----:B------:R-:W-:-:S03]  /*29d0*/  @P6 LOP3.LUT R2, R2, 0x1, RZ, 0xfc, !PT ;  /* 0x0000000102026812 */ /* 0x000fc600078efcff */
[----:B------:R-:W-:Y:S01]  /*29e0*/  IMAD.WIDE.U32 R56, P6, R39, R36, R56 ;  /* 0x0000002427387225 */ /* 0x000fe200078c0038 */
[----:B------:R-:W-:Y:S02]  /*29f0*/  ISETP.GE.U32.AND.EX P4, PT, R54, R73, PT, P4 ;  /* 0x000000493600720c */ /* 0x000fe40003f86140 */
[----:B------:R-:W-:Y:S01]  /*2a00*/  LOP3.LUT R2, R2, 0xfffffffb, RZ, 0xc0, !PT ;  /* 0xfffffffb02027812 */ /* 0x000fe200078ec0ff */
[----:B------:R-:W-:Y:S01]  /*2a10*/  IMAD.WIDE.U32 R72, R36, R38, RZ ;  /* 0x0000002624487225 */ /* 0x000fe200078e00ff */
[----:B------:R-:W-:-:S04]  /*2a20*/  SEL R67, RZ, 0x1, P4 ;  /* 0x00000001ff437807 */ /* 0x000fc80002000000 */
[----:B------:R-:W-:-:S04]  /*2a30*/  IADD3 R69, P4, PT, R73, R56, RZ ;  /* 0x0000003849457210 */ /* 0x000fc80007f9e0ff */
[----:B------:R-:W-:Y:S02]  /*2a40*/  @P6 LOP3.LUT R2, R2, 0x4, RZ, 0xfc, !PT ;  /* 0x0000000402026812 */ /* 0x000fe400078efcff */
[----:B------:R-:W-:-:S04]  /*2a50*/  IADD3 R76, P5, P6, R72, R64, R67 ;  /* 0x00000040484c7210 */ /* 0x000fc80007ebe043 */
[----:B------:R-:W-:Y:S02]  /*2a60*/  IADD3.X R56, PT, PT, R69, R65, RZ, P5, P6 ;  /* 0x0000004145387210 */ /* 0x000fe40002fec4ff */
[----:B------:R-:W-:Y:S01]  /*2a70*/  LOP3.LUT P5, RZ, R2, 0x2, RZ, 0xc0, !PT ;  /* 0x0000000202ff7812 */ /* 0x000fe200078ac0ff */
[----:B------:R-:W-:-:S04]  /*2a80*/  IMAD.MOV.U32 R72, RZ, RZ, R61 ;  /* 0x000000ffff487224 */ /* 0x000fc800078e003d */
[----:B------:R-:W-:Y:S02]  /*2a90*/  IMAD.X R73, RZ, RZ, RZ, P5 ;  /* 0x000000ffff497224 */ /* 0x000fe400028e06ff */
        /* <DEDUP_REMOVED lines=8> */
[----:B------:R-:W-:Y:S01]  /*2b20*/  IMAD.WIDE.U32 R60, P0, R66, R43, R60 ;  /* 0x0000002b423c7225 */ /* 0x000fe2000780003c */
[C---:B------:R-:W-:Y:S02]  /*2b30*/  LOP3.LUT P6, RZ, R2.reuse, 0x8, RZ, 0xc0, !PT ;  /* 0x0000000802ff7812 */ /* 0x040fe400078cc0ff */
[----:B------:R-:W-:Y:S02]  /*2b40*/  LOP3.LUT R2, R2, 0xffffffbf, RZ, 0xc0, !PT ;  /* 0xffffffbf02027812 */ /* 0x000fe400078ec0ff */
[----:B------:R-:W-:Y:S02]  /*2b50*/  IADD3 R19, P5, PT, R65, R60, RZ ;  /* 0x0000003c41137210 */ /* 0x000fe40007fbe0ff */
[----:B------:R-:W-:-:S06]  /*2b60*/  LOP3.LUT R2, R2, 0xffffff7f, RZ, 0xc0, !PT ;  /* 0xffffff7f02027812 */ /* 0x000fcc00078ec0ff */
[----:B------:R-:W-:-:S05]  /*2b70*/  @P0 LOP3.LUT R2, R2, 0x80, RZ, 0xfc, !PT ;  /* 0x0000008002020812 */ /* 0x000fca00078efcff */
[----:B------:R-:W-:Y:S02]  /*2b80*/  @P5 LOP3.LUT R2, R2, 0x40, RZ, 0xfc, !PT ;  /* 0x0000004002025812 */ /* 0x000fe400078efcff */
[----:B------:R-:W-:-:S04]  /*2b90*/  IADD3 R71, P0, P5, R64, R72, R71 ;  /* 0x0000004840477210 */ /* 0x000fc80007d1e047 */
[----:B------:R-:W-:Y:S02]  /*2ba0*/  IADD3.X R72, PT, PT, R19, R73, RZ, P0, P5 ;  /* 0x0000004913487210 */ /* 0x000fe400007ea4ff */
[----:B------:R-:W-:Y:S01]  /*2bb0*/  IADD3 R63, P0, PT, R22, R63, RZ ;  /* 0x0000003f163f7210 */ /* 0x000fe20007f1e0ff */
[----:B------:R-:W-:-:S04]  /*2bc0*/  IMAD.WIDE.U32 R64, R70, R44, RZ ;  /* 0x0000002c46407225 */ /* 0x000fc800078e00ff */
[----:B------:R-:W-:Y:S01]  /*2bd0*/  IMAD.X R19, R68, 0x1, R54, P0 ;  /* 0x0000000144137824 */ /* 0x000fe200000e0636 */
[----:B------:R-:W-:Y:S02]  /*2be0*/  ISETP.GE.U32.AND P0, PT, R63, R22, PT ;  /* 0x000000163f00720c */ /* 0x000fe40003f06070 */
[----:B------:R-:W-:Y:S02]  /*2bf0*/  LOP3.LUT P5, RZ, R2, 0x10, RZ, 0xc0, !PT ;  /* 0x0000001002ff7812 */ /* 0x000fe400078ac0ff */
[----:B------:R-:W-:Y:S01]  /*2c00*/  ISETP.GE.U32.AND.EX P0, PT, R19, R68, PT, P0 ;  /* 0x000000441300720c */ /* 0x000fe20003f06100 */
[----:B------:R-:W-:Y:S02]  /*2c10*/  IMAD.MOV.U32 R66, RZ, RZ, R23 ;  /* 0x000000ffff427224 */ /* 0x000fe400078e0017 */
[----:B------:R-:W-:Y:S01]  /*2c20*/  IMAD.X R67, RZ, RZ, RZ, P5 ;  /* 0x000000ffff437224 */ /* 0x000fe200028e06ff */
[----:B------:R-:W-:Y:S01]  /*2c30*/  SEL R69, RZ, 0x1, P0 ;  /* 0x00000001ff457807 */ /* 0x000fe20000000000 */
[----:B------:R-:W-:-:S04]  /*2c40*/  IMAD.WIDE.U32 R22, R62, R44, RZ ;  /* 0x0000002c3e167225 */ /* 0x000fc800078e00ff */
[----:B------:R-:W-:-:S04]  /*2c50*/  IMAD.WIDE.U32 R64, P0, R62, R45, R64 ;  /* 0x0000002d3e407225 */ /* 0x000fc80007800040 */
[----:B------:R-:W-:Y:S01]  /*2c60*/  IMAD.WIDE.U32.X R66, R70, R47, R66, P6 ;  /* 0x0000002f46427225 */ /* 0x000fe200030e0442 */
[C---:B------:R-:W-:Y:S02]  /*2c70*/  LOP3.LUT P6, RZ, R2.reuse, 0x4, RZ, 0xc0, !PT ;  /* 0x0000000402ff7812 */ /* 0x040fe400078cc0ff */
[----:B------:R-:W-:Y:S02]  /*2c80*/  IADD3 R73, P5, PT, R23, R64, RZ ;  /* 0x0000004017497210 */ /* 0x000fe40007fbe0ff */
[----:B------:R-:W-:-:S04]  /*2c90*/  LOP3.LUT R2, R2, 0xffffffef, RZ, 0xc0, !PT ;  /* 0xffffffef02027812 */ /* 0x000fc800078ec0ff */
[----:B------:R-:W-:-:S04]  /*2ca0*/  LOP3.LUT R2, R2, 0xffffffdf, RZ, 0xc0, !PT ;  /* 0xffffffdf02027812 */ /* 0x000fc800078ec0ff */
[----:B------:R-:W-:-:S04]  /*2cb0*/  @P0 LOP3.LUT R2, R2, 0x20, RZ, 0xfc, !PT ;  /* 0x0000002002020812 */ /* 0x000fc800078efcff */
[----:B------:R-:W-:Y:S02]  /*2cc0*/  @P5 LOP3.LUT R2, R2, 0x10, RZ, 0xfc, !PT ;  /* 0x0000001002025812 */ /* 0x000fe400078efcff */
[----:B------:R-:W-:-:S04]  /*2cd0*/  IADD3 R23, P0, P5, R22, R66, R69 ;  /* 0x0000004216177210 */ /* 0x000fc80007d1e045 */
[----:B------:R-:W-:Y:S02]  /*2ce0*/  IADD3.X R22, PT, PT, R73, R67, RZ, P0, P5 ;  /* 0x0000004349167210 */ /* 0x000fe400007ea4ff */
[----:B------:R-:W-:Y:S01]  /*2cf0*/  LOP3.LUT P5, RZ, R2, 0x1, RZ, 0xc0, !PT ;  /* 0x0000000102ff7812 */ /* 0x000fe200078ac0ff */
[----:B------:R-:W-:Y:S02]  /*2d00*/  IMAD.MOV.U32 R66, RZ, RZ, R55 ;  /* 0x000000ffff427224 */ /* 0x000fe400078e0037 */
[----:B---3--:R-:W-:-:S04]  /*2d10*/  IMAD.WIDE.U32 R54, R41, R34, RZ ;  /* 0x0000002229367225 */ /* 0x008fc800078e00ff */
[----:B------:R-:W-:Y:S02]  /*2d20*/  IMAD.X R67, RZ, RZ, RZ, P5 ;  /* 0x000000ffff437224 */ /* 0x000fe400028e06ff */
[----:B------:R-:W-:-:S04]  /*2d30*/  IMAD.WIDE.U32.X R66, R41, R37, R66, P1 ;  /* 0x0000002529427225 */ /* 0x000fc800008e0442 */
[----:B------:R-:W-:Y:S01]  /*2d40*/  IMAD.WIDE.U32 R54, P1, R40, R35, R54 ;  /* 0x0000002328367225 */ /* 0x000fe20007820036 */
[----:B------:R-:W-:-:S03]  /*2d50*/  LOP3.LUT R2, R2, 0xfffffffd, RZ, 0xc0, !PT ;  /* 0xfffffffd02027812 */ /* 0x000fc600078ec0ff */
[----:B------:R-:W-:-:S05]  /*2d60*/  IMAD.WIDE.U32 R68, R40, R34, RZ ;  /* 0x0000002228447225 */ /* 0x000fca00078e00ff */
[----:B------:R-:W-:-:S04]  /*2d70*/  IADD3 R73, P5, PT, R69, R54, RZ ;  /* 0x0000003645497210 */ /* 0x000fc80007fbe0ff */
[----:B------:R-:W-:Y:S02]  /*2d80*/  @P1 LOP3.LUT R2, R2, 0x2, RZ, 0xfc, !PT ;  /* 0x0000000202021812 */ /* 0x000fe400078efcff */
[----:B------:R-:W-:-:S04]  /*2d90*/  IADD3 R75, P0, P1, R77, R68, R66 ;  /* 0x000000444d4b7210 */ /* 0x000fc8000791e042 */
[----:B------:R-:W-:Y:S02]  /*2da0*/  IADD3.X R73, PT, PT, R26, R73, R67, P0, P1 ;  /* 0x000000491a497210 */ /* 0x000fe400007e2443 */
[----:B------:R-:W-:Y:S01]  /*2db0*/  ISETP.GE.U32.AND P0, PT, R75, R77, PT ;  /* 0x0000004d4b00720c */ /* 0x000fe20003f06070 */
[----:B------:R-:W-:-:S03]  /*2dc0*/  IMAD.MOV.U32 R66, RZ, RZ, R27 ;  /* 0x000000ffff427224 */ /* 0x000fc600078e001b */
[----:B------:R-:W-:Y:S01]  /*2dd0*/  ISETP.GE.U32.AND.EX P0, PT, R73, R26, PT, P0 ;  /* 0x0000001a4900720c */ /* 0x000fe20003f06100 */
[----:B------:R-:W-:-:S04]  /*2de0*/  IMAD.WIDE.U32 R26, R39, R34, RZ ;  /* 0x00000022271a7225 */ /* 0x000fc800078e00ff */
[----:B------:R-:W-:Y:S01]  /*2df0*/  IMAD.X R67, RZ, RZ, RZ, P2 ;  /* 0x000000ffff437224 */ /* 0x000fe200010e06ff */
[----:B------:R-:W-:Y:S01]  /*2e00*/  SEL R77, RZ, 0x1, P0 ;  /* 0x00000001ff4d7807 */ /* 0x000fe20000000000 */
[----:B------:R-:W-:-:S04]  /*2e10*/  IMAD.WIDE.U32 R68, R38, R34, RZ ;  /* 0x0000002226447225 */ /* 0x000fc800078e00ff */
[----:B------:R-:W-:-:S04]  /*2e20*/  IMAD.WIDE.U32.X R66, R39, R37, R66, P3 ;  /* 0x0000002527427225 */ /* 0x000fc800018e0442 */
[----:B------:R-:W-:Y:S01]  /*2e30*/  IMAD.WIDE.U32 R26, P3, R38, R35, R26 ;  /* 0x00000023261a7225 */ /* 0x000fe2000786001a */
[----:B------:R-:W-:Y:S02]  /*2e40*/  IADD3 R64, P0, P2, R68, R66, R77 ;  /* 0x0000004244407210 */ /* 0x000fe40007a1e04d */
[----:B------:R-:W-:-:S04]  /*2e50*/  IADD3 R69, P1, PT, R69, R26, RZ ;  /* 0x0000001a45457210 */ /* 0x000fc80007f3e0ff */
[----:B------:R-:W-:Y:S02]  /*2e60*/  IADD3.X R60, PT, PT, R69, R67, RZ, P0, P2 ;  /* 0x00000043453c7210 */ /* 0x000fe400007e44ff */
[----:B------:R-:W-:Y:S01]  /*2e70*/  IADD3 R75, P0, PT, R76, R75, RZ ;  /* 0x0000004b4c4b7210 */ /* 0x000fe20007f1e0ff */
[----:B------:R-:W-:Y:S01]  /*2e80*/  IMAD.WIDE.U32 R66, R37, R36, RZ ;  /* 0x0000002425427225 */ /* 0x000fe200078e00ff */
[----:B------:R-:W-:-:S03]  /*2e90*/  LOP3.LUT R2, R2, 0xfffffffe, RZ, 0xc0, !PT ;  /* 0xfffffffe02027812 */ /* 0x000fc600078ec0ff */
[----:B------:R-:W-:Y:S01]  /*2ea0*/  IMAD.X R73, R56, 0x1, R73, P0 ;  /* 0x0000000138497824 */ /* 0x000fe200000e0649 */
[----:B------:R-:W-:Y:S01]  /*2eb0*/  ISETP.GE.U32.AND P0, PT, R75, R76, PT ;  /* 0x0000004c4b00720c */ /* 0x000fe20003f06070 */
[----:B------:R-:W-:Y:S01]  /*2ec0*/  IMAD.X R79, RZ, RZ, RZ, P6 ;  /* 0x000000ffff4f7224 */ /* 0x000fe200030e06ff */
[----:B------:R-:W-:Y:S02]  /*2ed0*/  @P5 LOP3.LUT R2, R2, 0x1, RZ, 0xfc, !PT ;  /* 0x0000000102025812 */ /* 0x000fe400078efcff */
[----:B------:R-:W-:Y:S01]  /*2ee0*/  ISETP.GE.U32.AND.EX P0, PT, R73, R56, PT, P0 ;  /* 0x000000384900720c */ /* 0x000fe20003f06100 */
[----:B------:R-:W-:Y:S01]  /*2ef0*/  IMAD.MOV.U32 R78, RZ, RZ, R57 ;  /* 0x000000ffff4e7224 */ /* 0x000fe200078e0039 */
[----:B------:R-:W-:Y:S01]  /*2f00*/  LOP3.LUT R2, R2, 0xfffffff7, RZ, 0xc0, !PT ;  /* 0xfffffff702027812 */ /* 0x000fe200078ec0ff */
[----:B------:R-:W-:Y:S01]  /*2f10*/  IMAD.WIDE.U32 R56, R36, R36, RZ ;  /* 0x0000002424387225 */ /* 0x000fe200078e00ff */
[----:B------:R-:W-:-:S03]  /*2f20*/  SEL R69, RZ, 0x1, P0 ;  /* 0x00000001ff457807 */ /* 0x000fc60000000000 */
[----:B------:R-:W-:-:S04]  /*2f30*/  IMAD.WIDE.U32 R66, P0, R36, R37, R66 ;  /* 0x0000002524427225 */ /* 0x000fc80007800042 */
[----:B------:R-:W-:Y:S01]  /*2f40*/  IMAD.WIDE.U32.X R78, R39, R37, R78, P4 ;  /* 0x00000025274e7225 */ /* 0x000fe200020e044e */
[----:B------:R-:W-:Y:S02]  /*2f50*/  @P3 LOP3.LUT R2, R2, 0x8, RZ, 0xfc, !PT ;  /* 0x0000000802023812 */ /* 0x000fe400078efcff */
[----:B------:R-:W-:Y:S01]  /*2f60*/  IADD3 R57, P4, PT, R57, R66, RZ ;  /* 0x0000004239397210 */ /* 0x000fe20007f9e0ff */
[----:B------:R-:W-:Y:S01]  /*2f70*/  IMAD.WIDE.U32 R76, R35, R40, RZ ;  /* 0x00000028234c7225 */ /* 0x000fe200078e00ff */
        /* <DEDUP_REMOVED lines=19> */
[C---:B------:R-:W-:Y:S01]  /*30b0*/  LOP3.LUT P5, RZ, R2.reuse, 0x2, RZ, 0xc0, !PT ;  /* 0x0000000202ff7812 */ /* 0x040fe200078ac0ff */
[----:B------:R-:W-:Y:S01]  /*30c0*/  IMAD.MOV.U32 R68, RZ, RZ, R55 ;  /* 0x000000ffff447224 */ /* 0x000fe200078e0037 */
[----:B------:R-:W-:-:S03]  /*30d0*/  LOP3.LUT P6, RZ, R2, 0x1, RZ, 0xc0, !PT ;  /* 0x0000000102ff7812 */ /* 0x000fc600078cc0ff */
[----:B------:R-:W-:Y:S02]  /*30e0*/  IMAD.X R69, RZ, RZ, RZ, P5 ;  /* 0x000000ffff457224 */ /* 0x000fe400028e06ff */
[----:B------:R-:W-:-:S04]  /*30f0*/  IMAD.WIDE.U32.X R68, R41, R35, R68, P6 ;  /* 0x0000002329447225 */ /* 0x000fc800030e0444 */
[----:B------:R-:W-:Y:S01]  /*3100*/  IMAD.X R55, RZ, RZ, RZ, P0 ;  /* 0x000000ffff377224 */ /* 0x000fe200000e06ff */
[----:B------:R-:W-:Y:S01]  /*3110*/  IADD3 R75, P0, PT, R64, R68, RZ ;  /* 0x00000044404b7210 */ /* 0x000fe20007f1e0ff */
[----:B------:R-:W-:-:S04]  /*3120*/  IMAD.MOV.U32 R54, RZ, RZ, R67 ;  /* 0x000000ffff367224 */ /* 0x000fc800078e0043 */
[----:B------:R-:W-:Y:S02]  /*3130*/  IMAD.X R77, R60, 0x1, R69, P0 ;  /* 0x000000013c4d7824 */ /* 0x000fe400000e0645 */
[----:B------:R-:W-:Y:S01]  /*3140*/  IMAD.WIDE.U32 R68, R37, R34, RZ ;  /* 0x0000002225447225 */ /* 0x000fe200078e00ff */
[----:B------:R-:W-:-:S03]  /*3150*/  IADD3 R79, P0, PT, R66, R75, RZ ;  /* 0x0000004b424f7210 */ /* 0x000fc60007f1e0ff */
[----:B------:R-:W-:-:S04]  /*3160*/  IMAD.WIDE.U32.X R54, R37, R37, R54, P4 ;  /* 0x0000002525367225 */ /* 0x000fc800020e0436 */
[----:B------:R-:W-:-:S04]  /*3170*/  IMAD.WIDE.U32 R68, P4, R36, R35, R68 ;  /* 0x0000002324447225 */ /* 0x000fc80007880044 */
[----:B------:R-:W-:Y:S01]  /*3180*/  IMAD.X R56, R78, 0x1, R77, P0 ;  /* 0x000000014e387824 */ /* 0x000fe200000e064d */
[----:B------:R-:W-:Y:S01]  /*3190*/  ISETP.GE.U32.AND P0, PT, R79, R66, PT ;  /* 0x000000424f00720c */ /* 0x000fe20003f06070 */
[----:B------:R-:W-:Y:S01]  /*31a0*/  IMAD.WIDE.U32 R66, R36, R34, RZ ;  /* 0x0000002224427225 */ /* 0x000fe200078e00ff */
[----:B------:R-:W-:Y:S02]  /*31b0*/  LOP3.LUT P6, RZ, R2, 0x10, RZ, 0xc0, !PT ;  /* 0x0000001002ff7812 */ /* 0x000fe400078cc0ff */
[----:B------:R-:W-:Y:S02]  /*31c0*/  ISETP.GE.U32.AND.EX P0, PT, R56, R78, PT, P0 ;  /* 0x0000004e3800720c */ /* 0x000fe40003f06100 */
[----:B------:R-:W-:Y:S02]  /*31d0*/  LOP3.LUT R2, R2, 0xfffffffe, RZ, 0xc0, !PT ;  /* 0xfffffffe02027812 */ /* 0x000fe400078ec0ff */
[----:B------:R-:W-:Y:S02]  /*31e0*/  SEL R83, RZ, 0x1, P0 ;  /* 0x00000001ff537807 */ /* 0x000fe40000000000 */
[----:B------:R-:W-:-:S02]  /*31f0*/  IADD3 R67, P0, PT, R67, R68, RZ ;  /* 0x0000004443437210 */ /* 0x000fc40007f1e0ff */
[----:B------:R-:W-:Y:S02]  /*3200*/  @P4 LOP3.LUT R2, R2, 0x1, RZ, 0xfc, !PT ;  /* 0x0000000102024812 */ /* 0x000fe400078efcff */
        /* <DEDUP_REMOVED lines=16> */
[----:B------:R-:W-:Y:S01]  /*3310*/  LOP3.LUT P4, RZ, R2, 0x8, RZ, 0xc0, !PT ;  /* 0x0000000802ff7812 */ /* 0x000fe2000788c0ff */
[----:B------:R-:W-:-:S04]  /*3320*/  IMAD.MOV.U32 R54, RZ, RZ, R27 ;  /* 0x000000ffff367224 */ /* 0x000fc800078e001b */
[----:B------:R-:W-:Y:S02]  /*3330*/  IMAD.X R55, RZ, RZ, RZ, P4 ;  /* 0x000000ffff377224 */ /* 0x000fe400020e06ff */
[----:B------:R-:W-:Y:S01]  /*3340*/  IMAD.WIDE.U32.X R54, R39, R35, R54, P1 ;  /* 0x0000002327367225 */ /* 0x000fe200008e0436 */
[----:B------:R-:W-:-:S04]  /*3350*/  ISETP.GE.U32.AND P1, PT, R75, R64, PT ;  /* 0x000000404b00720c */ /* 0x000fc80003f26070 */
[----:B------:R-:W-:-:S04]  /*3360*/  ISETP.GE.U32.AND.EX P1, PT, R77, R60, PT, P1 ;  /* 0x0000003c4d00720c */ /* 0x000fc80003f26110 */
[----:B------:R-:W-:-:S04]  /*3370*/  SEL R27, RZ, 0x1, P1 ;  /* 0x00000001ff1b7807 */ /* 0x000fc80000800000 */
[----:B------:R-:W-:-:S04]  /*3380*/  IADD3 R27, P1, P4, R68, R54, R27 ;  /* 0x00000036441b7210 */ /* 0x000fc80007c3e01b */
[----:B------:R-:W-:Y:S02]  /*3390*/  IADD3.X R60, PT, PT, R78, R55, RZ, P1, P4 ;  /* 0x000000374e3c7210 */ /* 0x000fe40000fe84ff */
[----:B------:R-:W-:Y:S01]  /*33a0*/  IADD3 R75, P1, PT, R56, R27, RZ ;  /* 0x0000001b384b7210 */ /* 0x000fe20007f3e0ff */
[----:B------:R-:W-:Y:S02]  /*33b0*/  IMAD.X R55, RZ, RZ, RZ, P2 ;  /* 0x000000ffff377224 */ /* 0x000fe400010e06ff */
[----:B------:R-:W-:Y:S02]  /*33c0*/  IMAD.MOV.U32 R54, RZ, RZ, R67 ;  /* 0x000000ffff367224 */ /* 0x000fe400078e0043 */
        /* <DEDUP_REMOVED lines=8> */
[----:B------:R-:W-:Y:S02]  /*3450*/  IADD3 R57, P2, PT, R57, R54, RZ ;  /* 0x0000003639397210 */ /* 0x000fe40007f5e0ff */
[----:B------:R-:W-:-:S04]  /*3460*/  IADD3 R54, P3, P4, R56, R66, R77 ;  /* 0x0000004238367210 */ /* 0x000fc80007c7e04d */
[----:B------:R-:W-:Y:S02]  /*3470*/  IADD3.X R76, PT, PT, R57, R67, RZ, P3, P4 ;  /* 0x00000043394c7210 */ /* 0x000fe40001fe84ff */
[----:B------:R-:W-:-:S05]  /*3480*/  IADD3 R26, P3, PT, R71, R26, RZ ;  /* 0x0000001a471a7210 */ /* 0x000fca0007f7e0ff */
[----:B------:R-:W-:Y:S01]  /*3490*/  IMAD.X R73, R72, 0x1, R73, P3 ;  /* 0x0000000148497824 */ /* 0x000fe200018e0649 */
[----:B------:R-:W-:Y:S01]  /*34a0*/  IADD3 R82, P3, PT, R23, R26, RZ ;  /* 0x0000001a17527210 */ /* 0x000fe20007f7e0ff */
[----:B------:R-:W-:Y:S01]  /*34b0*/  IMAD.MOV.U32 R56, RZ, RZ, R65 ;  /* 0x000000ffff387224 */ /* 0x000fe200078e0041 */
[----:B------:R-:W-:-:S03]  /*34c0*/  LOP3.LUT P5, RZ, R2, 0x20, RZ, 0xc0, !PT ;  /* 0x0000002002ff7812 */ /* 0x000fc600078ac0ff */
[----:B------:R-:W-:Y:S01]  /*34d0*/  IMAD.X R65, R22, 0x1, R73, P3 ;  /* 0x0000000116417824 */ /* 0x000fe200018e0649 */
[----:B------:R-:W-:Y:S01]  /*34e0*/  ISETP.GE.U32.AND P3, PT, R82, R23, PT ;  /* 0x000000175200720c */ /* 0x000fe20003f66070 */
[----:B------:R-:W-:-:S03]  /*34f0*/  IMAD.X R57, RZ, RZ, RZ, P5 ;  /* 0x000000ffff397224 */ /* 0x000fc600028e06ff */
[----:B------:R-:W-:Y:S01]  /*3500*/  ISETP.GE.U32.AND.EX P3, PT, R65, R22, PT, P3 ;  /* 0x000000164100720c */ /* 0x000fe20003f66130 */
[----:B------:R-:W-:-:S03]  /*3510*/  IMAD.WIDE.U32 R22, R70, R42, RZ ;  /* 0x0000002a46167225 */ /* 0x000fc600078e00ff */
[----:B------:R-:W-:Y:S01]  /*3520*/  SEL R77, RZ, 0x1, P3 ;  /* 0x00000001ff4d7807 */ /* 0x000fe20001800000 */
[----:B------:R-:W-:-:S04]  /*3530*/  IMAD.WIDE.U32.X R56, R70, R45, R56, P6 ;  /* 0x0000002d46387225 */ /* 0x000fc800030e0438 */
[----:B------:R-:W-:-:S04]  /*3540*/  IMAD.WIDE.U32 R66, R62, R42, RZ ;  /* 0x0000002a3e427225 */ /* 0x000fc800078e00ff */
[----:B------:R-:W-:Y:S01]  /*3550*/  IMAD.WIDE.U32 R22, P3, R62, R43, R22 ;  /* 0x0000002b3e167225 */ /* 0x000fe20007860016 */
        /* <DEDUP_REMOVED lines=12> */
[----:B------:R-:W-:Y:S01]  /*3620*/  ISETP.GE.U32.AND P0, PT, R69, R54, PT ;  /* 0x000000364500720c */ /* 0x000fe20003f06070 */
[----:B------:R-:W-:Y:S02]  /*3630*/  IMAD.X R57, RZ, RZ, RZ, P1 ;  /* 0x000000ffff397224 */ /* 0x000fe400008e06ff */
[----:B------:R-:W-:Y:S01]  /*3640*/  IMAD.MOV.U32 R56, RZ, RZ, R55 ;  /* 0x000000ffff387224 */ /* 0x000fe200078e0037 */
[----:B------:R-:W-:-:S03]  /*3650*/  ISETP.GE.U32.AND.EX P0, PT, R77, R76, PT, P0 ;  /* 0x0000004c4d00720c */ /* 0x000fc60003f06100 */
[----:B------:R-:W-:Y:S01]  /*3660*/  IMAD.WIDE.U32.X R56, R35, R35, R56, P2 ;  /* 0x0000002323387225 */ /* 0x000fe200010e0438 */
[----:B------:R-:W-:-:S04]  /*3670*/  SEL R27, RZ, 0x1, P0 ;  /* 0x00000001ff1b7807 */ /* 0x000fc80000000000 */
[----:B------:R-:W-:Y:S02]  /*3680*/  IADD3 R22, P0, PT, R27, R56, RZ ;  /* 0x000000381b167210 */ /* 0x000fe40007f1e0ff */
[----:B------:R-:W-:-:S03]  /*3690*/  LOP3.LUT P5, RZ, R2, 0x80, RZ, 0xc0, !PT ;  /* 0x0000008002ff7812 */ /* 0x000fc600078ac0ff */
[----:B------:R-:W-:Y:S01]  /*36a0*/  IMAD.X R60, RZ, RZ, R57, P0 ;  /* 0x000000ffff3c7224 */ /* 0x000fe200000e0639 */
[----:B------:R-:W-:Y:S01]  /*36b0*/  ISETP.GE.U32.AND P0, PT, R26, R71, PT ;  /* 0x000000471a00720c */ /* 0x000fe20003f06070 */
[----:B------:R-:W-:Y:S01]  /*36c0*/  IMAD.X R55, RZ, RZ, RZ, P5 ;  /* 0x000000ffff377224 */ /* 0x000fe200028e06ff */
[----:B------:R-:W-:Y:S01]  /*36d0*/  LOP3.LUT P6, RZ, R2, 0x40, RZ, 0xc0, !PT ;  /* 0x0000004002ff7812 */ /* 0x000fe200078cc0ff */
[----:B------:R-:W-:Y:S01]  /*36e0*/  IMAD.MOV.U32 R54, RZ, RZ, R61 ;  /* 0x000000ffff367224 */ /* 0x000fe200078e003d */
[----:B------:R-:W-:-:S03]  /*36f0*/  ISETP.GE.U32.AND.EX P0, PT, R73, R72, PT, P0 ;  /* 0x000000484900720c */ /* 0x000fc60003f06100 */
[----:B------:R-:W-:Y:S01]  /*3700*/  IMAD.WIDE.U32.X R54, R74, R43, R54, P6 ;  /* 0x0000002b4a367225 */ /* 0x000fe200030e0436 */
[----:B------:R-:W-:-:S04]  /*3710*/  SEL R57, RZ, 0x1, P0 ;  /* 0x00000001ff397807 */ /* 0x000fc80000000000 */
[----:B------:R-:W-:Y:S01]  /*3720*/  IADD3 R68, P0, PT, R57, R54, RZ ;  /* 0x0000003639447210 */ /* 0x000fe20007f1e0ff */
[----:B------:R-:W-:-:S03]  /*3730*/  IMAD R56, R19, R50, RZ ;  /* 0x0000003213387224 */ /* 0x000fc600078e02ff */
[----:B------:R-:W-:Y:S01]  /*3740*/  ISETP.NE.U32.AND P1, PT, R68, RZ, PT ;  /* 0x000000ff4400720c */ /* 0x000fe20003f25070 */
[----:B------:R-:W-:Y:S02]  /*3750*/  IMAD.X R71, RZ, RZ, R55, P0 ;  /* 0x000000ffff477224 */ /* 0x000fe400000e0637 */
[----:B------:R-:W-:-:S03]  /*3760*/  IMAD.WIDE.U32 R26, R63, R50, RZ ;  /* 0x000000323f1a7225 */ /* 0x000fc600078e00ff */
[----:B------:R-:W-:Y:S01]  /*3770*/  ISETP.NE.AND.EX P1, PT, R71, RZ, PT, P1 ;  /* 0x000000ff4700720c */ /* 0x000fe20003f25310 */
[----:B------:R-:W-:-:S04]  /*3780*/  IMAD R61, R63, R51, R56 ;  /* 0x000000333f3d7224 */ /* 0x000fc800078e0238 */
[----:B------:R-:W-:Y:S01]  /*3790*/  IMAD.IADD R61, R27, 0x1, R61 ;  /* 0x000000011b3d7824 */ /* 0x000fe200078e023d */
[----:B------:R-:W-:Y:S01]  /*37a0*/  BSSY.RECONVERGENT B2, `(.L_x_574) ;  /* 0x000001d000027945 */ /* 0x000fe20003800200 */
[----:B------:R-:W-:Y:S02]  /*37b0*/  IMAD.X R57, RZ, RZ, RZ, P3 ;  /* 0x000000ffff397224 */ /* 0x000fe400018e06ff */
[----:B------:R-:W-:-:S04]  /*37c0*/  IMAD.WIDE.U32 R54, R61, R48, RZ ;  /* 0x000000303d367225 */ /* 0x000fc800078e00ff */
[----:B------:R-:W-:Y:S01]  /*37d0*/  IMAD.MOV.U32 R56, RZ, RZ, R23 ;  /* 0x000000ffff387224 */ /* 0x000fe200078e0017 */
[----:B------:R-:W-:Y:S01]  /*37e0*/  LOP3.LUT R23, RZ, R63, RZ, 0x33, !PT ;  /* 0x0000003fff177212 */ /* 0x000fe200078e33ff */
[----:B------:R-:W-:-:S04]  /*37f0*/  IMAD.WIDE.U32 R54, P0, R26, R49, R54 ;  /* 0x000000311a367225 */ /* 0x000fc80007800036 */
[----:B------:R-:W-:-:S04]  /*3800*/  IMAD.WIDE.U32.X R56, R70, R43, R56, P4 ;  /* 0x0000002b46387225 */ /* 0x000fc800020e0438 */
        /* <DEDUP_REMOVED lines=13> */
[----:B------:R-:W-:Y:S01]  /*38e0*/  @!P1 IADD3 R69, P2, PT, R69, 0x1, RZ ;  /* 0x0000000145459810 */ /* 0x000fe20007f5e0ff */
[----:B------:R-:W-:Y:S02]  /*38f0*/  @!P1 IMAD.MOV.U32 R75, RZ, RZ, RZ ;  /* 0x000000ffff4b9224 */ /* 0x000fe400078e00ff */
[----:B------:R-:W-:Y:S02]  /*3900*/  @!P1 IMAD.MOV.U32 R64, RZ, RZ, RZ ;  /* 0x000000ffff409224 */ /* 0x000fe400078e00ff */
[----:B------:R-:W-:Y:S01]  /*3910*/  @!P1 IMAD.X R77, RZ, RZ, R77, P2 ;  /* 0x000000ffff4d9224 */ /* 0x000fe200010e064d */
[----:B------:R-:W-:-:S04]  /*3920*/  @!P1 ISETP.NE.U32.AND P2, PT, R69, RZ, PT ;  /* 0x000000ff4500920c */ /* 0x000fc80003f45070 */
[----:B------:R-:W-:-:S04]  /*3930*/  @!P1 ISETP.NE.AND.EX P2, PT, R77, RZ, PT, P2 ;  /* 0x000000ff4d00920c */ /* 0x000fc80003f45320 */
[----:B------:R-:W-:-:S04]  /*3940*/  @!P1 SEL R71, RZ, 0x1, P2 ;  /* 0x00000001ff479807 */ /* 0x000fc80001000000 */
[----:B------:R-:W-:-:S05]  /*3950*/  @!P1 IADD3 R22, P2, PT, R71, R22, RZ ;  /* 0x0000001647169210 */ /* 0x000fca0007f5e0ff */
[----:B------:R-:W-:-:S08]  /*3960*/  @!P1 IMAD.X R60, RZ, RZ, R60, P2 ;  /* 0x000000ffff3c9224 */ /* 0x000fd000010e063c */
.L_x_575:
[----:B------:R-:W-:Y:S05]  /*3970*/  BSYNC.RECONVERGENT B2 ;  /* 0x0000000000027941 */ /* 0x000fea0003800200 */
.L_x_574:
        /* <DEDUP_REMOVED lines=27> */
[----:B------:R-:W-:-:S04]  /*3b30*/  IADD3 R82, P0, PT, R55, R82, RZ ;  /* 0x0000005237527210 */ /* 0x000fc80007f1e0ff */
        /* <DEDUP_REMOVED lines=21> */
.L_x_577:
[----:B------:R-:W-:Y:S05]  /*3c90*/  BSYNC.RECONVERGENT B2 ;  /* 0x0000000000027941 */ /* 0x000fea0003800200 */
.L_x_576:
[----:B------:R-:W-:Y:S01]  /*3ca0*/  IADD3 R30, P0, P1, R54, R66, R19 ;  /* 0x00000042361e7210 */ /* 0x000fe2000791e013 */
[----:B------:R-:W-:Y:S01]  /*3cb0*/  IMAD R19, R65, R50, RZ ;  /* 0x0000003241137224 */ /* 0x000fe200078e02ff */
[----:B------:R-:W-:Y:S01]  /*3cc0*/  IADD3 R23, P3, PT, R55, R70, RZ ;  /* 0x0000004637177210 */ /* 0x000fe20007f7e0ff */
[C---:B------:R-:W-:Y:S01]  /*3cd0*/  IMAD.WIDE.U32 R54, R82.reuse, R50, RZ ;  /* 0x0000003252367225 */ /* 0x040fe200078e00ff */
[----:B------:R-:W-:Y:S01]  /*3ce0*/  LOP3.LUT R27, RZ, R82, RZ, 0x33, !PT ;  /* 0x00000052ff1b7212 */ /* 0x000fe200078e33ff */
[----:B------:R-:W-:Y:S01]  /*3cf0*/  BSSY.RECONVERGENT B2, `(.L_x_578) ;  /* 0x0000258000027945 */ /* 0x000fe20003800200 */
[----:B------:R-:W-:Y:S01]  /*3d00*/  IADD3.X R23, PT, PT, R23, R67, RZ, P0, P1 ;  /* 0x0000004317177210 */ /* 0x000fe200007e24ff */
[----:B------:R-:W-:Y:S01]  /*3d10*/  IMAD R19, R82, R51, R19 ;  /* 0x0000003352137224 */ /* 0x000fe200078e0213 */
[----:B------:R-:W-:Y:S01]  /*3d20*/  LOP3.LUT R65, RZ, R65, RZ, 0x33, !PT ;  /* 0x00000041ff417212 */ /* 0x000fe200078e33ff */
[----:B------:R-:W-:Y:S01]  /*3d30*/  IMAD.WIDE.U32 R62, R54, R48, RZ ;  /* 0x00000030363e7225 */ /* 0x000fe200078e00ff */
[----:B------:R-:W-:-:S03]  /*3d40*/  LOP3.LUT P6, RZ, R2, 0x200, RZ, 0xc0, !PT ;  /* 0x0000020002ff7812 */ /* 0x000fc600078cc0ff */
[----:B------:R-:W-:-:S04]  /*3d50*/  IMAD.IADD R19, R55, 0x1, R19 ;  /* 0x0000000137137824 */ /* 0x000fc800078e0213 */
        /* <DEDUP_REMOVED lines=26> */
[----:B------:R-:W-:Y:S01]  /*3f00*/  IADD3 R55, P3, PT, R27, R62, RZ ;  /* 0x0000003e1b377210 */ /* 0x000fe20007f7e0ff */
[----:B------:R-:W-:Y:S01]  /*3f10*/  IMAD.X R27, RZ, RZ, RZ, P0 ;  /* 0x000000ffff1b7224 */ /* 0x000fe200000e06ff */
[----:B------:R-:W-:Y:S01]  /*3f20*/  IADD3 R62, P4, P5, R26, R56, R23 ;  /* 0x000000381a3e7210 */ /* 0x000fe20007d9e017 */
[----:B------:R-:W-:Y:S01]  /*3f30*/  IMAD.MOV.U32 R26, RZ, RZ, R67 ;  /* 0x000000ffff1a7224 */ /* 0x000fe200078e0043 */
[----:B------:R-:W-:Y:S02]  /*3f40*/  IADD3 R23, P0, PT, R32, R79, RZ ;  /* 0x0000004f20177210 */ /* 0x000fe40007f1e0ff */
[----:B------:R-:W-:Y:S01]  /*3f50*/  IADD3.X R55, PT, PT, R55, R57, RZ, P4, P5 ;  /* 0x0000003937377210 */ /* 0x000fe200027ea4ff */
        /* <DEDUP_REMOVED lines=15> */
[----:B------:R-:W-:Y:S01]  /*4050*/  IADD3 R32, P4, PT, R6, R13, RZ ;  /* 0x0000000d06207210 */ /* 0x000fe20007f9e0ff */
[----:B------:R-:W-:Y:S02]  /*4060*/  IMAD.MOV.U32 R6, RZ, RZ, R63 ;  /* 0x000000ffff067224 */ /* 0x000fe400078e003f */
[----:B------:R-:W-:-:S04]  /*4070*/  IMAD.WIDE.U32.X R26, R10, R43, R26, P5 ;  /* 0x0000002b0a1a7225 */ /* 0x000fc800028e041a */
[----:B------:R-:W-:Y:S01]  /*4080*/  IMAD.X R31, R7, 0x1, R14, P4 ;  /* 0x00000001071f7824 */ /* 0x000fe200020e060e */
[----:B------:R-:W-:Y:S01]  /*4090*/  ISETP.GE.U32.AND P4, PT, R32, R13, PT ;  /* 0x0000000d2000720c */ /* 0x000fe20003f86070 */
[----:B------:R-:W-:Y:S02]  /*40a0*/  IMAD.X R7, RZ, RZ, RZ, P2 ;  /* 0x000000ffff077224 */ /* 0x000fe400010e06ff */
[----:B------:R-:W-:Y:S01]  /*40b0*/  IMAD.X R63, RZ, RZ, RZ, P0 ;  /* 0x000000ffff3f7224 */ /* 0x000fe200000e06ff */
[----:B------:R-:W-:Y:S01]  /*40c0*/  ISETP.GE.U32.AND.EX P4, PT, R31, R14, PT, P4 ;  /* 0x0000000e1f00720c */ /* 0x000fe20003f86140 */
[----:B------:R-:W-:-:S03]  /*40d0*/  IMAD.WIDE.U32.X R6, R61, R43, R6, P3 ;  /* 0x0000002b3d067225 */ /* 0x000fc600018e0406 */
[----:B------:R-:W-:Y:S02]  /*40e0*/  SEL R65, RZ, 0x1, P4 ;  /* 0x00000001ff417807 */ /* 0x000fe40002000000 */
[----:B------:R-:W-:Y:S02]  /*40f0*/  IADD3 R75, P4, PT, R75, R62, RZ ;  /* 0x0000003e4b4b7210 */ /* 0x000fe40007f9e0ff */
[----:B------:R-:W-:Y:S02]  /*4100*/  IADD3 R10, P0, PT, R65, R26, RZ ;  /* 0x0000001a410a7210 */ /* 0x000fe40007f1e0ff */
[----:B------:R-:W-:Y:S01]  /*4110*/  ISETP.GE.U32.AND P2, PT, R75, R62, PT ;  /* 0x0000003e4b00720c */ /* 0x000fe20003f46070 */
[----:B------:R-:W-:Y:S01]  /*4120*/  IMAD.X R79, R64, 0x1, R55, P4 ;  /* 0x00000001404f7824 */ /* 0x000fe200020e0637 */
[----:B------:R-:W-:Y:S01]  /*4130*/  IADD3 R78, P4, PT, R29, R75, RZ ;  /* 0x0000004b1d4e7210 */ /* 0x000fe20007f9e0ff */
[----:B------:R-:W-:-:S03]  /*4140*/  IMAD.WIDE.U32 R64, R19, R42, RZ ;  /* 0x0000002a13407225 */ /* 0x000fc600078e00ff */
[----:B------:R-:W-:Y:S01]  /*4150*/  ISETP.GE.U32.AND.EX P2, PT, R79, R55, PT, P2 ;  /* 0x000000374f00720c */ /* 0x000fe20003f46120 */
[----:B------:R-:W-:Y:S01]  /*4160*/  IMAD.X R79, R66, 0x1, R79, P4 ;  /* 0x00000001424f7824 */ /* 0x000fe200020e064f */
[----:B------:R-:W-:Y:S01]  /*4170*/  ISETP.GE.U32.AND P3, PT, R78, R29, PT ;  /* 0x0000001d4e00720c */ /* 0x000fe20003f66070 */
[----:B------:R-:W-:Y:S01]  /*4180*/  IMAD.X R29, RZ, RZ, R27, P0 ;  /* 0x000000ffff1d7224 */ /* 0x000fe200000e061b */
[----:B------:R-:W-:Y:S01]  /*4190*/  SEL R13, RZ, 0x1, P2 ;  /* 0x00000001ff0d7807 */ /* 0x000fe20001000000 */
[----:B------:R-:W-:Y:S01]  /*41a0*/  IMAD.MOV.U32 R62, RZ, RZ, R57 ;  /* 0x000000ffff3e7224 */ /* 0x000fe200078e0039 */
[----:B------:R-:W-:Y:S01]  /*41b0*/  ISETP.GE.U32.AND.EX P0, PT, R79, R66, PT, P3 ;  /* 0x000000424f00720c */ /* 0x000fe20003f06130 */
[C---:B------:R-:W-:Y:S01]  /*41c0*/  IMAD.WIDE.U32 R26, P3, R54.reuse, R43, R64 ;  /* 0x0000002b361a7225 */ /* 0x040fe20007860040 */
[----:B------:R-:W-:Y:S02]  /*41d0*/  IADD3 R68, P2, PT, R13, R6, RZ ;  /* 0x000000060d447210 */ /* 0x000fe40007f5e0ff */
[----:B------:R-:W-:Y:S01]  /*41e0*/  SEL R13, RZ, 0x1, P0 ;  /* 0x00000001ff0d7807 */ /* 0x000fe20000000000 */
[----:B------:R-:W-:Y:S01]  /*41f0*/  IMAD.WIDE.U32 R54, R54, R42, RZ ;  /* 0x0000002a36367225 */ /* 0x000fe200078e00ff */
[----:B------:R-:W-:-:S03]  /*4200*/  ISETP.NE.U32.AND P0, PT, R68, RZ, PT ;  /* 0x000000ff4400720c */ /* 0x000fc60003f05070 */
[----:B------:R-:W-:Y:S01]  /*4210*/  IMAD.X R66, RZ, RZ, R7, P2 ;  /* 0x000000ffff427224 */ /* 0x000fe200010e0607 */
[----:B------:R-:W-:Y:S01]  /*4220*/  ISETP.GE.U32.AND P2, PT, R23, R48, PT ;  /* 0x000000301700720c */ /* 0x000fe20003f46070 */
[----:B------:R-:W-:Y:S01]  /*4230*/  IMAD.WIDE.U32.X R62, R19, R45, R62, P1 ;  /* 0x0000002d133e7225 */ /* 0x000fe200008e043e */
[----:B------:R-:W-:Y:S02]  /*4240*/  IADD3 R55, P1, PT, R55, R26, RZ ;  /* 0x0000001a37377210 */ /* 0x000fe40007f3e0ff */
[----:B------:R-:W-:Y:S01]  /*4250*/  ISETP.GE.U32.AND.EX P2, PT, R30, R49, PT, P2 ;  /* 0x000000311e00720c */ /* 0x000fe20003f46120 */
[----:B------:R-:W-:Y:S01]  /*4260*/  IMAD.MOV.U32 R6, RZ, RZ, R33 ;  /* 0x000000ffff067224 */ /* 0x000fe200078e0021 */
[----:B------:R-:W-:Y:S01]  /*4270*/  ISETP.NE.AND.EX P0, PT, R66, RZ, PT, P0 ;  /* 0x000000ff4200720c */ /* 0x000fe20003f05300 */
[----:B------:R-:W-:Y:S01]  /*4280*/  IMAD.X R33, RZ, RZ, RZ, P3 ;  /* 0x000000ffff217224 */ /* 0x000fe200018e06ff */
[----:B------:R-:W-:Y:S01]  /*4290*/  IADD3 R54, P4, P5, R54, R62, R13 ;  /* 0x0000003e36367210 */ /* 0x000fe20007d9e00d */
[----:B------:R-:W-:Y:S01]  /*42a0*/  IMAD.X R7, RZ, RZ, RZ, P6 ;  /* 0x000000ffff077224 */ /* 0x000fe200030e06ff */
[----:B------:R-:W-:-:S02]  /*42b0*/  SEL R26, RZ, 0xffffffff, P2 ;  /* 0xffffffffff1a7807 */ /* 0x000fc40001000000 */
[----:B------:R-:W-:Y:S02]  /*42c0*/  IADD3.X R56, PT, PT, R55, R63, RZ, P4, P5 ;  /* 0x0000003f37387210 */ /* 0x000fe400027ea4ff */
[----:B------:R-:W-:Y:S02]  /*42d0*/  IADD3 R57, P5, PT, R26, R78, RZ ;  /* 0x0000004e1a397210 */ /* 0x000fe40007fbe0ff */
[----:B------:R-:W-:Y:S01]  /*42e0*/  IADD3 R13, P4, PT, R4, R32, RZ ;  /* 0x00000020040d7210 */ /* 0x000fe20007f9e0ff */
[----:B------:R-:W-:Y:S01]  /*42f0*/  IMAD.MOV.U32 R32, RZ, RZ, R27 ;  /* 0x000000ffff207224 */ /* 0x000fe200078e001b */
[----:B------:R-:W-:Y:S01]  /*4300*/  SEL R55, RZ, 0x1, P2 ;  /* 0x00000001ff377807 */ /* 0x000fe20001000000 */
[----:B------:R-:W-:Y:S01]  /*4310*/  IMAD.X R26, R26, 0x1, R79, P5 ;  /* 0x000000011a1a7824 */ /* 0x000fe200028e064f */
[----:B------:R-:W-:Y:S01]  /*4320*/  ISETP.GE.U32.AND P2, PT, R13, R4, PT ;  /* 0x000000040d00720c */ /* 0x000fe20003f46070 */
[----:B------:R-:W-:Y:S01]  /*4330*/  IMAD.X R14, R5, 0x1, R31, P4 ;  /* 0x00000001050e7824 */ /* 0x000fe200020e061f */
[----:B------:R-:W-:Y:S01]  /*4340*/  @P0 IADD3 R4, P5, PT, R68, R69, RZ ;  /* 0x0000004544040210 */ /* 0x000fe20007fbe0ff */
[----:B------:R-:W-:Y:S01]  /*4350*/  IMAD.WIDE.U32.X R32, R19, R43, R32, P1 ;  /* 0x0000002b13207225 */ /* 0x000fe200008e0420 */
[----:B------:R-:W-:-:S02]  /*4360*/  ISETP.GE.U32.AND P3, PT, R78, R55, PT ;  /* 0x000000374e00720c */ /* 0x000fc40003f66070 */
[----:B------:R-:W-:Y:S01]  /*4370*/  ISETP.GE.U32.AND P4, PT, R57, R46, PT ;  /* 0x0000002e3900720c */ /* 0x000fe20003f86070 */
[----:B------:R-:W-:Y:S01]  /*4380*/  @P0 IMAD.X R62, R66, 0x1, R77, P5 ;  /* 0x00000001423e0824 */ /* 0x000fe200028e064d */
[----:B------:R-:W-:Y:S02]  /*4390*/  ISETP.GE.U32.AND.EX P3, PT, R79, RZ, PT, P3 ;  /* 0x000000ff4f00720c */ /* 0x000fe40003f66130 */
        /* <DEDUP_REMOVED lines=22> */
[----:B------:R-:W-:Y:S01]  /*4500*/  ISETP.GE.U32.AND.EX P2, PT, R14, R5, PT, P2 ;  /* 0x000000050e00720c */ /* 0x000fe20003f46120 */
[----:B------:R-:W-:Y:S01]  /*4510*/  @P0 IMAD.X R60, RZ, RZ, R60, P5 ;  /* 0x000000ffff3c0224 */ /* 0x000fe200028e063c */
[----:B------:R-:W-:Y:S02]  /*4520*/  SEL R5, RZ, 0x1, P4 ;  /* 0x00000001ff057807 */ /* 0x000fe40002000000 */
        /* <DEDUP_REMOVED lines=15> */
[----:B------:R-:W-:Y:S01]  /*4620*/  ISETP.GE.U32.AND.EX P6, PT, R54, R43, PT, P6 ;  /* 0x0000002b3600720c */ /* 0x000fe20003fc6160 */
[----:B------:R-:W-:Y:S01]  /*4630*/  IMAD.WIDE.U32.X R6, R3, R45, R6, P4 ;  /* 0x0000002d03067225 */ /* 0x000fe200020e0406 */
[----:B------:R-:W-:Y:S02]  /*4640*/  SEL R27, RZ, 0x1, P2 ;  /* 0x00000001ff1b7807 */ /* 0x000fe40001000000 */
[----:B------:R-:W-:Y:S01]  /*4650*/  ISETP.GE.U32.AND.EX P1, PT, R60, R19, P6, P1 ;  /* 0x000000133c00720c */ /* 0x000fe20003726110 */
[----:B------:R-:W-:Y:S01]  /*4660*/  IMAD.MOV.U32 R28, RZ, RZ, R5 ;  /* 0x000000ffff1c7224 */ /* 0x000fe200078e0005 */
[----:B------:R-:W-:Y:S02]  /*4670*/  IADD3 R33, P2, PT, R33, R4, RZ ;  /* 0x0000000421217210 */ /* 0x000fe40007f5e0ff */
[----:B------:R-:W-:Y:S02]  /*4680*/  IADD3 R32, P4, P5, R32, R6, R27 ;  /* 0x0000000620207210 */ /* 0x000fe40007d9e01b */
[----:B------:R-:W-:-:S02]  /*4690*/  @P0 IADD3 R4, P6, PT, R10, R15, RZ ;  /* 0x0000000f0a040210 */ /* 0x000fc40007fde0ff */
[----:B------:R-:W-:Y:S02]  /*46a0*/  SEL R10, R48, RZ, P1 ;  /* 0x000000ff300a7207 */ /* 0x000fe40000800000 */
[----:B------:R-:W-:Y:S01]  /*46b0*/  IADD3.X R7, PT, PT, R33, R7, RZ, P4, P5 ;  /* 0x0000000721077210 */ /* 0x000fe200027ea4ff */
[----:B------:R-:W-:Y:S01]  /*46c0*/  @P0 IMAD.X R19, R29, 0x1, R16, P6 ;  /* 0x000000011d130824 */ /* 0x000fe200030e0610 */
[----:B------:R-:W-:Y:S01]  /*46d0*/  @P0 ISETP.GE.U32.AND P4, PT, R4, R15, PT ;  /* 0x0000000f0400020c */ /* 0x000fe20003f86070 */
[----:B------:R-:W-:Y:S01]  /*46e0*/  @P0 IMAD.MOV.U32 R15, RZ, RZ, R4 ;  /* 0x000000ffff0f0224 */ /* 0x000fe200078e0004 */
[----:B------:R-:W-:Y:S01]  /*46f0*/  IADD3 R10, P5, PT, -R10, R23, RZ ;  /* 0x000000170a0a7210 */ /* 0x000fe20007fbe1ff */
[----:B------:R-:W-:Y:S01]  /*4700*/  IMAD.X R29, RZ, RZ, RZ, P3 ;  /* 0x000000ffff1d7224 */ /* 0x000fe200018e06ff */
[----:B------:R-:W-:Y:S02]  /*4710*/  SEL R83, R49, RZ, P1 ;  /* 0x000000ff31537207 */ /* 0x000fe40000800000 */
[----:B------:R-:W-:Y:S01]  /*4720*/  @P0 ISETP.GE.U32.AND.EX P3, PT, R19, R16, PT, P4 ;  /* 0x000000101300020c */ /* 0x000fe20003f66140 */
[----:B------:R-:W-:Y:S01]  /*4730*/  @P0 IMAD.MOV.U32 R16, RZ, RZ, R19 ;  /* 0x000000ffff100224 */ /* 0x000fe200078e0013 */
[----:B------:R-:W-:Y:S01]  /*4740*/  IADD3 R15, P6, PT, R15, R32, RZ ;  /* 0x000000200f0f7210 */ /* 0x000fe20007fde0ff */
[----:B------:R-:W-:Y:S01]  /*4750*/  IMAD.X R83, R30, 0x1, ~R83, P5 ;  /* 0x000000011e537824 */ /* 0x000fe200028e0e53 */
[----:B------:R-:W-:Y:S01]  /*4760*/  IADD3 R57, P5, PT, R57, -R46, RZ ;  /* 0x8000002e39397210 */ /* 0x000fe20007fbe0ff */
[----:B------:R-:W-:Y:S01]  /*4770*/  IMAD.WIDE.U32.X R28, R3, R43, R28, P2 ;  /* 0x0000002b031c7225 */ /* 0x000fe200010e041c */
[----:B------:R-:W-:-:S02]  /*4780*/  ISETP.GE.U32.AND P4, PT, R15, R32, PT ;  /* 0x000000200f00720c */ /* 0x000fc40003f86070 */
[----:B------:R-:W-:Y:S01]  /*4790*/  @P0 SEL R6, RZ, 0x1, P3 ;  /* 0x00000001ff060807 */ /* 0x000fe20001800000 */
[----:B------:R-:W-:Y:S01]  /*47a0*/  IMAD.X R16, R16, 0x1, R7, P6 ;  /* 0x0000000110107824 */ /* 0x000fe200030e0607 */
[----:B------:R-:W-:Y:S01]  /*47b0*/  SEL R78, R57, R78, P1 ;  /* 0x0000004e394e7207 */ /* 0x000fe20000800000 */
[----:B------:R-:W-:Y:S01]  /*47c0*/  IMAD.WIDE.U32 R4, R83, R10, RZ ;  /* 0x0000000a53047225 */ /* 0x000fe200078e00ff */
[----:B------:R-:W-:Y:S02]  /*47d0*/  @P0 IADD3 R17, P3, PT, R6, R17, RZ ;  /* 0x0000001106110210 */ /* 0x000fe40007f7e0ff */
[----:B------:R-:W-:Y:S01]  /*47e0*/  ISETP.GE.U32.AND.EX P2, PT, R16, R7, PT, P4 ;  /* 0x000000071000720c */ /* 0x000fe20003f46140 */
[----:B------:R-:W-:Y:S01]  /*47f0*/  IMAD.X R26, R26, 0x1, ~R47, P5 ;  /* 0x000000011a1a7824 */ /* 0x000fe200028e0e2f */
[----:B------:R-:W-:Y:S01]  /*4800*/  LOP3.LUT R2, R2, 0xfffffffb, RZ, 0xc0, !PT ;  /* 0xfffffffb02027812 */ /* 0x000fe200078ec0ff */
[----:B------:R-:W-:Y:S01]  /*4810*/  IMAD.WIDE.U32 R4, P4, R10, R83, R4 ;  /* 0x000000530a047225 */ /* 0x000fe20007880004 */
[----:B------:R-:W-:-:S02]  /*4820*/  SEL R3, RZ, 0x1, P2 ;  /* 0x00000001ff037807 */ /* 0x000fc40001000000 */
[----:B------:R-:W-:Y:S01]  /*4830*/  SEL R79, R26, R79, P1 ;  /* 0x0000004f1a4f7207 */ /* 0x000fe20000800000 */
[----:B------:R-:W-:Y:S01]  /*4840*/  IMAD.WIDE.U32 R22, R10, R10, RZ ;  /* 0x0000000a0a167225 */ /* 0x000fe200078e00ff */
[----:B------:R-:W-:-:S03]  /*4850*/  IADD3 R17, P2, P5, R17, R28, R3 ;  /* 0x0000001c11117210 */ /* 0x000fc60007d5e003 */
[----:B------:R-:W-:Y:S01]  /*4860*/  IMAD.WIDE.U32 R64, R83, R78, RZ ;  /* 0x0000004e53407225 */ /* 0x000fe200078e00ff */
[----:B------:R-:W-:-:S03]  /*4870*/  IADD3 R19, P6, PT, R23, R4, RZ ;  /* 0x0000000417137210 */ /* 0x000fc60007fde0ff */
[----:B------:R-:W-:Y:S02]  /*4880*/  @P0 IMAD.X R18, RZ, RZ, R18, P3 ;  /* 0x000000ffff120224 */ /* 0x000fe400018e0612 */
[----:B------:R-:W-:-:S03]  /*4890*/  IMAD.WIDE.U32 R56, R79, R10, RZ ;  /* 0x0000000a4f387225 */ /* 0x000fc600078e00ff */
[----:B------:R-:W-:Y:S01]  /*48a0*/  IADD3.X R18, PT, PT, R18, R29, RZ, P2, P5 ;  /* 0x0000001d12127210 */ /* 0x000fe200017ea4ff */
[----:B------:R-:W-:Y:S01]  /*48b0*/  IMAD.X R27, RZ, RZ, RZ, P4 ;  /* 0x000000ffff1b7224 */ /* 0x000fe200020e06ff */
[----:B------:R-:W-:Y:S01]  /*48c0*/  IADD3 R30, P5, PT, R61, -R44, RZ ;  /* 0x8000002c3d1e7210 */ /* 0x000fe20007fbe0ff */
[----:B------:R-:W-:Y:S02]  /*48d0*/  IMAD.MOV.U32 R26, RZ, RZ, R5 ;  /* 0x000000ffff1a7224 */ /* 0x000fe400078e0005 */
[----:B------:R-:W-:Y:S01]  /*48e0*/  IMAD.WIDE.U32 R32, R10, R78, RZ ;  /* 0x0000004e0a207225 */ /* 0x000fe200078e00ff */
[----:B------:R-:W-:-:S03]  /*48f0*/  SEL R31, R30, R31, P1 ;  /* 0x0000001f1e1f7207 */ /* 0x000fc60000800000 */
[----:B------:R-:W-:-:S04]  /*4900*/  IMAD.WIDE.U32 R4, P4, R10, R79, R64 ;  /* 0x0000004f0a047225 */ /* 0x000fc80007880040 */
[----:B------:R-:W-:Y:S01]  /*4910*/  IMAD.WIDE.U32 R6, R78, R10, RZ ;  /* 0x0000000a4e067225 */ /* 0x000fe200078e00ff */
[----:B------:R-:W-:-:S03]  /*4920*/  IADD3 R85, P2, PT, R33, R4, RZ ;  /* 0x0000000421557210 */ /* 0x000fc60007f5e0ff */
[----:B------:R-:W-:-:S04]  /*4930*/  IMAD.WIDE.U32.X R26, R83, R83, R26, P6 ;  /* 0x00000053531a7225 */ /* 0x000fc800030e041a */
[----:B------:R-:W-:Y:S01]  /*4940*/  IMAD.WIDE.U32 R28, P3, R83, R78, R56 ;  /* 0x0000004e531c7225 */ /* 0x000fe20007860038 */
[----:B------:R-:W-:-:S03]  /*4950*/  IADD3 R57, P0, P6, R6, R32, R26 ;  /* 0x0000002006397210 */ /* 0x000fc60007e1e01a */
[----:B------:R-:W-:Y:S01]  /*4960*/  IMAD.X R33, RZ, RZ, RZ, P3 ;  /* 0x000000ffff217224 */ /* 0x000fe200018e06ff */
[----:B------:R-:W-:Y:S01]  /*4970*/  IADD3 R26, P3, PT, R7, R28, RZ ;  /* 0x0000001c071a7210 */ /* 0x000fe20007f7e0ff */
[----:B------:R-:W-:Y:S01]  /*4980*/  IMAD.X R86, R62, 0x1, ~R45, P5 ;  /* 0x000000013e567824 */ /* 0x000fe200028e0e2d */
[----:B------:R-:W-:Y:S01]  /*4990*/  IADD3 R4, P5, PT, R63, -R42, RZ ;  /* 0x8000002a3f047210 */ /* 0x000fe20007fbe0ff */
[----:B------:R-:W-:Y:S01]  /*49a0*/  IMAD.MOV.U32 R32, RZ, RZ, R29 ;  /* 0x000000ffff207224 */ /* 0x000fe200078e001d */
[----:B------:R-:W-:Y:S01]  /*49b0*/  IADD3.X R85, PT, PT, R26, R85, R27, P0, P6 ;  /* 0x000000551a557210 */ /* 0x000fe200007ec41b */
[----:B------:R-:W-:Y:S01]  /*49c0*/  IMAD.X R63, RZ, RZ, RZ, P4 ;  /* 0x000000ffff3f7224 */ /* 0x000fe200020e06ff */
[----:B------:R-:W-:Y:S01]  /*49d0*/  ISETP.GE.U32.AND P0, PT, R57, R6, PT ;  /* 0x000000063900720c */ /* 0x000fe20003f06070 */
[----:B------:R-:W-:Y:S01]  /*49e0*/  IMAD.WIDE.U32 R6, R79, R78, RZ ;  /* 0x0000004e4f067225 */ /* 0x000fe200078e00ff */
[----:B------:R-:W-:Y:S02]  /*49f0*/  SEL R28, R4, R55, P1 ;  /* 0x00000037041c7207 */ /* 0x000fe40000800000 */
[----:B------:R-:W-:Y:S01]  /*4a00*/  ISETP.GE.U32.AND.EX P0, PT, R85, R26, PT, P0 ;  /* 0x0000001a5500720c */ /* 0x000fe20003f06100 */
[----:B------:R-:W-:Y:S01]  /*4a10*/  IMAD.MOV.U32 R62, RZ, RZ, R5 ;  /* 0x000000ffff3e7224 */ /* 0x000fe200078e0005 */
[----:B------:R-:W-:Y:S01]  /*4a20*/  SEL R86, R86, R77, P1 ;  /* 0x0000004d56567207 */ /* 0x000fe20000800000 */
[----:B------:R-:W-:Y:S01]  /*4a30*/  IMAD.WIDE.U32 R26, R78, R78, RZ ;  /* 0x0000004e4e1a7225 */ /* 0x000fe200078e00ff */
[----:B------:R-:W-:-:S03]  /*4a40*/  SEL R29, RZ, 0x1, P0 ;  /* 0x00000001ff1d7807 */ /* 0x000fc60000000000 */
[----:B------:R-:W-:-:S04]  /*4a50*/  IMAD.WIDE.U32 R6, P4, R78, R79, R6 ;  /* 0x0000004f4e067225 */ /* 0x000fc80007880006 */
[----:B------:R-:W-:Y:S01]  /*4a60*/  IMAD.WIDE.U32.X R32, R83, R79, R32, P3 ;  /* 0x0000004f53207225 */ /* 0x000fe200018e0420 */
[----:B------:R-:W-:-:S03]  /*4a70*/  IADD3 R3, P3, PT, R27, R6, RZ ;  /* 0x000000061b037210 */ /* 0x000fc60007f7e0ff */
[----:B------:R-:W-:Y:S01]  /*4a80*/  IMAD.WIDE.U32 R4, R83, R31, RZ ;  /* 0x0000001f53047225 */ /* 0x000fe200078e00ff */
[----:B------:R-:W-:-:S03]  /*4a90*/  IADD3 R29, P0, P6, R26, R32, R29 ;  /* 0x000000201a1d7210 */ /* 0x000fc60007e1e01d */
[----:B------:R-:W-:Y:S01]  /*4aa0*/  IMAD.X R75, R54, 0x1, ~R43, P5 ;  /* 0x00000001364b7824 */ /* 0x000fe200028e0e2b */
[----:B------:R-:W-:Y:S01]  /*4ab0*/  IADD3.X R6, PT, PT, R3, R33, RZ, P0, P6 ;  /* 0x0000002103067210 */ /* 0x000fe200007ec4ff */
[----:B------:R-:W-:-:S03]  /*4ac0*/  IMAD.WIDE.U32 R54, R10, R31, RZ ;  /* 0x0000001f0a367225 */ /* 0x000fc600078e00ff */
[----:B------:R-:W-:Y:S01]  /*4ad0*/  SEL R75, R75, R60, P1 ;  /* 0x0000003c4b4b7207 */ /* 0x000fe20000800000 */
[----:B------:R-:W-:-:S04]  /*4ae0*/  IMAD.WIDE.U32 R26, P5, R10, R86, R4 ;  /* 0x000000560a1a7225 */ /* 0x000fc800078a0004 */
[----:B------:R-:W-:-:S04]  /*4af0*/  IMAD.WIDE.U32.X R62, R83, R79, R62, P2 ;  /* 0x0000004f533e7225 */ /* 0x000fc800010e043e */
[----:B------:R-:W-:Y:S01]  /*4b00*/  IMAD.WIDE.U32 R64, R86, R10, RZ ;  /* 0x0000000a56407225 */ /* 0x000fe200078e00ff */
[----:B------:R-:W-:-:S03]  /*4b10*/  IADD3 R3, P0, P1, R29, R54, R62 ;  /* 0x000000361d037210 */ /* 0x000fc6000791e03e */
[----:B------:R-:W-:Y:S01]  /*4b20*/  IMAD.X R5, RZ, RZ, RZ, P4 ;  /* 0x000000ffff057224 */ /* 0x000fe200020e06ff */
[----:B------:R-:W-:Y:S01]  /*4b30*/  IADD3 R23, P4, PT, R55, R26, RZ ;  /* 0x0000001a37177210 */ /* 0x000fe20007f9e0ff */
[----:B------:R-:W-:Y:S01]  /*4b40*/  IMAD.WIDE.U32 R64, P2, R83, R31, R64 ;  /* 0x0000001f53407225 */ /* 0x000fe20007840040 */
[----:B------:R-:W-:Y:S02]  /*4b50*/  ISETP.GE.U32.AND P6, PT, R3, R29, PT ;  /* 0x0000001d0300720c */ /* 0x000fe40003fc6070 */
[----:B------:R-:W-:Y:S01]  /*4b60*/  IADD3.X R23, PT, PT, R6, R23, R63, P0, P1 ;  /* 0x0000001706177210 */ /* 0x000fe200007e243f */
[----:B------:R-:W-:-:S03]  /*4b70*/  IMAD.WIDE.U32 R60, R31, R10, RZ ;  /* 0x0000000a1f3c7225 */ /* 0x000fc600078e00ff */
[----:B------:R-:W-:Y:S01]  /*4b80*/  ISETP.GE.U32.AND.EX P6, PT, R23, R6, PT, P6 ;  /* 0x000000061700720c */ /* 0x000fe20003fc6160 */
[-C--:B------:R-:W-:Y:S01]  /*4b90*/  IMAD.WIDE.U32 R54, R79, R31.reuse, RZ ;  /* 0x0000001f4f367225 */ /* 0x080fe200078e00ff */
[----:B------:R-:W-:Y:S02]  /*4ba0*/  IADD3 R29, P1, PT, R61, R64, RZ ;  /* 0x000000403d1d7210 */ /* 0x000fe40007f3e0ff */
[----:B------:R-:W-:Y:S01]  /*4bb0*/  SEL R61, RZ, 0x1, P6 ;  /* 0x00000001ff3d7807 */ /* 0x000fe20003000000 */
[----:B------:R-:W-:Y:S02]  /*4bc0*/  IMAD.MOV.U32 R4, RZ, RZ, R7 ;  /* 0x000000ffff047224 */ /* 0x000fe400078e0007 */
[----:B------:R-:W-:Y:S01]  /*4bd0*/  IMAD.X R63, RZ, RZ, RZ, P5 ;  /* 0x000000ffff3f7224 */ /* 0x000fe200028e06ff */
[-C--:B------:R-:W-:Y:S01]  /*4be0*/  IADD3 R56, P5, PT, R3, R60.reuse, RZ ;  /* 0x0000003c03387210 */ /* 0x080fe20007fbe0ff */
[----:B------:R-:W-:Y:S02]  /*4bf0*/  IMAD.X R33, RZ, RZ, RZ, P2 ;  /* 0x000000ffff217224 */ /* 0x000fe400010e06ff */
[----:B------:R-:W-:Y:S01]  /*4c00*/  IMAD.MOV.U32 R62, RZ, RZ, R27 ;  /* 0x000000ffff3e7224 */ /* 0x000fe200078e001b */
[----:B------:R-:W-:Y:S01]  /*4c10*/  ISETP.GE.U32.AND P0, PT, R56, R60, PT ;  /* 0x0000003c3800720c */ /* 0x000fe20003f06070 */
[----:B------:R-:W-:-:S04]  /*4c20*/  IMAD.WIDE.U32 R6, R78, R31, RZ ;  /* 0x0000001f4e067225 */ /* 0x000fc800078e00ff */
[----:B------:R-:W-:-:S04]  /*4c30*/  IMAD.WIDE.U32 R54, P2, R78, R86, R54 ;  /* 0x000000564e367225 */ /* 0x000fc80007840036 */
[----:B------:R-:W-:Y:S01]  /*4c40*/  IMAD.WIDE.U32.X R4, R79, R79, R4, P3 ;  /* 0x0000004f4f047225 */ /* 0x000fe200018e0404 */
[----:B------:R-:W-:-:S03]  /*4c50*/  IADD3 R67, P3, PT, R7, R54, RZ ;  /* 0x0000003607437210 */ /* 0x000fc60007f7e0ff */
[----:B------:R-:W-:-:S04]  /*4c60*/  IMAD.WIDE.U32 R26, R83, R28, RZ ;  /* 0x0000001c531a7225 */ /* 0x000fc800078e00ff */
[----:B------:R-:W-:-:S04]  /*4c70*/  IMAD.WIDE.U32.X R62, R83, R86, R62, P4 ;  /* 0x00000056533e7225 */ /* 0x000fc800020e043e */
[----:B------:R-:W-:Y:S01]  /*4c80*/  IMAD.X R60, R23, 0x1, R29, P5 ;  /* 0x00000001173c7824 */ /* 0x000fe200028e061d */
[----:B------:R-:W-:Y:S01]  /*4c90*/  IADD3 R61, P4, P5, R6, R4, R61 ;  /* 0x00000004063d7210 */ /* 0x000fe20007d9e03d */
[----:B------:R-:W-:Y:S02]  /*4ca0*/  IMAD.MOV.U32 R32, RZ, RZ, R65 ;  /* 0x000000ffff207224 */ /* 0x000fe400078e0041 */
[----:B------:R-:W-:Y:S01]  /*4cb0*/  IMAD.WIDE.U32 R64, R10, R28, RZ ;  /* 0x0000001c0a407225 */ /* 0x000fe200078e00ff */
[----:B------:R-:W-:Y:S02]  /*4cc0*/  IADD3.X R67, PT, PT, R67, R5, RZ, P4, P5 ;  /* 0x0000000543437210 */ /* 0x000fe400027ea4ff */
[----:B------:R-:W-:Y:S01]  /*4cd0*/  ISETP.GE.U32.AND.EX P0, PT, R60, R29, PT, P0 ;  /* 0x0000001d3c00720c */ /* 0x000fe20003f06100 */
[----:B------:R-:W-:-:S03]  /*4ce0*/  IMAD.WIDE.U32 R26, P6, R10, R75, R26 ;  /* 0x0000004b0a1a7225 */ /* 0x000fc600078c001a */
[----:B------:R-:W-:Y:S01]  /*4cf0*/  SEL R3, RZ, 0x1, P0 ;  /* 0x00000001ff037807 */ /* 0x000fe20000000000 */
[----:B------:R-:W-:Y:S01]  /*4d00*/  IMAD.WIDE.U32 R4, R86, R78, RZ ;  /* 0x0000004e56047225 */ /* 0x000fe200078e00ff */
[----:B------:R-:W-:-:S03]  /*4d10*/  IADD3 R6, P5, PT, R65, R26, RZ ;  /* 0x0000001a41067210 */ /* 0x000fc60007fbe0ff */
[----:B------:R-:W-:Y:S01]  /*4d20*/  IMAD.X R7, RZ, RZ, RZ, P2 ;  /* 0x000000ffff077224 */ /* 0x000fe200010e06ff */
[----:B------:R-:W-:Y:S01]  /*4d30*/  IADD3 R29, P2, P4, R61, R64, R62 ;  /* 0x000000403d1d7210 */ /* 0x000fe20007c5e03e */
[----:B------:R-:W-:-:S03]  /*4d40*/  IMAD.WIDE.U32.X R32, R83, R86, R32, P1 ;  /* 0x0000005653207225 */ /* 0x000fc600008e0420 */
[----:B------:R-:W-:Y:S01]  /*4d50*/  IADD3.X R62, PT, PT, R67, R6, R63, P2, P4 ;  /* 0x00000006433e7210 */ /* 0x000fe200017e843f */
[----:B------:R-:W-:Y:S01]  /*4d60*/  IMAD.WIDE.U32 R64, R31, R78, RZ ;  /* 0x0000004e1f407225 */ /* 0x000fe200078e00ff */
[----:B------:R-:W-:-:S03]  /*4d70*/  @P6 LOP3.LUT R2, R2, 0x4, RZ, 0xfc, !PT ;  /* 0x0000000402026812 */ /* 0x000fc600078efcff */
[C---:B------:R-:W-:Y:S01]  /*4d80*/  IMAD.WIDE.U32 R4, P1, R79.reuse, R31, R4 ;  /* 0x0000001f4f047225 */ /* 0x040fe20007820004 */
[----:B------:R-:W-:Y:S02]  /*4d90*/  IADD3 R64, P0, P4, R64, R32, R3 ;  /* 0x0000002040407210 */ /* 0x000fe40007c1e003 */
[----:B------:R-:W-:Y:S01]  /*4da0*/  LOP3.LUT R2, R2, 0xfffffffd, RZ, 0xc0, !PT ;  /* 0xfffffffd02027812 */ /* 0x000fe200078ec0ff */
[----:B------:R-:W-:Y:S01]  /*4db0*/  IMAD.WIDE.U32 R70, R79, R28, RZ ;  /* 0x0000001c4f467225 */ /* 0x000fe200078e00ff */
[----:B------:R-:W-:Y:S02]  /*4dc0*/  IADD3 R23, P2, PT, R65, R4, RZ ;  /* 0x0000000441177210 */ /* 0x000fe40007f5e0ff */
[----:B------:R-:W-:Y:S01]  /*4dd0*/  @P5 LOP3.LUT R2, R2, 0x2, RZ, 0xfc, !PT ;  /* 0x0000000202025812 */ /* 0x000fe200078efcff */
[----:B------:R-:W-:Y:S01]  /*4de0*/  IMAD.MOV.U32 R6, RZ, RZ, R55 ;  /* 0x000000ffff067224 */ /* 0x000fe200078e0037 */
[----:B------:R-:W-:Y:S01]  /*4df0*/  IADD3.X R33, PT, PT, R23, R33, RZ, P0, P4 ;  /* 0x0000002117217210 */ /* 0x000fe200007e84ff */
[----:B------:R-:W-:Y:S01]  /*4e00*/  IMAD.X R81, RZ, RZ, RZ, P1 ;  /* 0x000000ffff517224 */ /* 0x000fe200008e06ff */
[----:B------:R-:W-:Y:S01]  /*4e10*/  IADD3 R23, P4, PT, R64, R29, RZ ;  /* 0x0000001d40177210 */ /* 0x000fe20007f9e0ff */
[----:B------:R-:W-:Y:S01]  /*4e20*/  IMAD.MOV.U32 R80, RZ, RZ, R5 ;  /* 0x000000ffff507224 */ /* 0x000fe200078e0005 */
[----:B------:R-:W-:Y:S01]  /*4e30*/  ISETP.GE.U32.AND P0, PT, R29, R61, PT ;  /* 0x0000003d1d00720c */ /* 0x000fe20003f06070 */
[----:B------:R-:W-:Y:S01]  /*4e40*/  IMAD.WIDE.U32 R4, R78, R28, RZ ;  /* 0x0000001c4e047225 */ /* 0x000fe200078e00ff */
[----:B------:R-:W-:-:S02]  /*4e50*/  ISETP.GE.U32.AND P1, PT, R23, R64, PT ;  /* 0x000000401700720c */ /* 0x000fc40003f26070 */
[----:B------:R-:W-:Y:S01]  /*4e60*/  ISETP.GE.U32.AND.EX P0, PT, R62, R67, PT, P0 ;  /* 0x000000433e00720c */ /* 0x000fe20003f06100 */
[----:B------:R-:W-:Y:S01]  /*4e70*/  IMAD.X R26, R33, 0x1, R62, P4 ;  /* 0x00000001211a7824 */ /* 0x000fe200020e063e */
[----:B------:R-:W-:Y:S01]  /*4e80*/  LOP3.LUT R2, R2, 0xfffffffe, RZ, 0xc0, !PT ;  /* 0xfffffffe02027812 */ /* 0x000fe200078ec0ff */
[----:B------:R-:W-:Y:S01]  /*4e90*/  IMAD.WIDE.U32 R70, P4, R78, R75, R70 ;  /* 0x0000004b4e467225 */ /* 0x000fe20007880046 */
[----:B------:R-:W-:Y:S02]  /*4ea0*/  SEL R69, RZ, 0x1, P0 ;  /* 0x00000001ff457807 */ /* 0x000fe40000000000 */
[----:B------:R-:W-:Y:S01]  /*4eb0*/  ISETP.GE.U32.AND.EX P1, PT, R26, R33, PT, P1 ;  /* 0x000000211a00720c */ /* 0x000fe20003f26110 */
[----:B------:R-:W-:Y:S01]  /*4ec0*/  IMAD.WIDE.U32.X R6, R79, R86, R6, P3 ;  /* 0x000000564f067225 */ /* 0x000fe200018e0406 */
[----:B------:R-:W-:Y:S02]  /*4ed0*/  IADD3 R29, P0, PT, R5, R70, RZ ;  /* 0x00000046051d7210 */ /* 0x000fe40007f1e0ff */
[----:B------:R-:W-:Y:S01]  /*4ee0*/  SEL R61, RZ, 0x1, P1 ;  /* 0x00000001ff3d7807 */ /* 0x000fe20000800000 */
[----:B------:R-:W-:Y:S01]  /*4ef0*/  IMAD.WIDE.U32 R66, R86, R31, RZ ;  /* 0x0000001f56427225 */ /* 0x000fe200078e00ff */
[----:B------:R-:W-:-:S03]  /*4f00*/  P2R R3, PR, RZ, 0x1 ;  /* 0x00000001ff037803 */ /* 0x000fc60000000000 */
[----:B------:R-:W-:Y:S01]  /*4f10*/  IMAD.WIDE.U32.X R80, R79, R86, R80, P2 ;  /* 0x000000564f507225 */ /* 0x000fe200010e0450 */
[----:B------:R-:W-:Y:S02]  /*4f20*/  IADD3 R69, P2, P3, R4, R6, R69 ;  /* 0x0000000604457210 */ /* 0x000fe40007b5e045 */
[----:B------:R-:W-:Y:S01]  /*4f30*/  @P4 LOP3.LUT R2, R2, 0x1, RZ, 0xfc, !PT ;  /* 0x0000000102024812 */ /* 0x000fe200078efcff */
[----:B------:R-:W-:Y:S01]  /*4f40*/  IMAD.WIDE.U32 R4, R31, R31, RZ ;  /* 0x0000001f1f047225 */ /* 0x000fe200078e00ff */
[----:B------:R-:W-:Y:S02]  /*4f50*/  IADD3.X R29, PT, PT, R29, R7, RZ, P2, P3 ;  /* 0x000000071d1d7210 */ /* 0x000fe400017e64ff */
[----:B------:R-:W-:Y:S01]  /*4f60*/  LOP3.LUT P0, RZ, R2, 0x1, RZ, 0xc0, !PT ;  /* 0x0000000102ff7812 */ /* 0x000fe2000780c0ff */
[----:B------:R-:W-:Y:S01]  /*4f70*/  IMAD.WIDE.U32 R66, P1, R31, R86, R66 ;  /* 0x000000561f427225 */ /* 0x000fe20007820042 */
[----:B------:R-:W-:-:S03]  /*4f80*/  IADD3 R61, P3, P4, R4, R80, R61 ;  /* 0x00000050043d7210 */ /* 0x000fc60007c7e03d */
[----:B------:R-:W-:Y:S01]  /*4f90*/  IMAD.WIDE.U32 R6, R75, R10, RZ ;  /* 0x0000000a4b067225 */ /* 0x000fe200078e00ff */
[----:B------:R-:W-:-:S03]  /*4fa0*/  IADD3 R5, P2, PT, R5, R66, RZ ;  /* 0x0000004205057210 */ /* 0x000fc60007f5e0ff */
[----:B------:R-:W-:Y:S01]  /*4fb0*/  IMAD.WIDE.U32 R72, R28, R78, RZ ;  /* 0x0000004e1c487225 */ /* 0x000fe200078e00ff */
[----:B------:R-:W-:-:S03]  /*4fc0*/  IADD3.X R80, PT, PT, R5, R81, RZ, P3, P4 ;  /* 0x0000005105507210 */ /* 0x000fc60001fe84ff */
[----:B------:R-:W-:-:S04]  /*4fd0*/  IMAD.WIDE.U32 R6, P3, R83, R28, R6 ;  /* 0x0000001c53067225 */ /* 0x000fc80007860006 */
[----:B------:R-:W-:-:S04]  /*4fe0*/  IMAD.WIDE.U32 R4, R28, R10, RZ ;  /* 0x0000000a1c047225 */ /* 0x000fc800078e00ff */
        /* <DEDUP_REMOVED lines=9> */
[----:B------:R-:W-:Y:S02]  /*5080*/  IMAD.MOV.U32 R62, RZ, RZ, R71 ;  /* 0x000000ffff3e7224 */ /* 0x000fe400078e0047 */
[----:B------:R-:W-:Y:S01]  /*5090*/  IMAD.X R63, RZ, RZ, RZ, P0 ;  /* 0x000000ffff3f7224 */ /* 0x000fe200000e06ff */
[----:B------:R-:W-:Y:S01]  /*50a0*/  ISETP.GE.U32.AND.EX P3, PT, R5, R54, PT, P3 ;  /* 0x000000360500720c */ /* 0x000fe20003f66130 */
[----:B------:R-:W-:Y:S01]  /*50b0*/  IMAD R89, R19, R50, RZ ;  /* 0x0000003213597224 */ /* 0x000fe200078e02ff */
[----:B------:R-:W-:Y:S01]  /*50c0*/  ISETP.NE.AND P0, PT, R3, RZ, PT ;  /* 0x000000ff0300720c */ /* 0x000fe20003f05270 */
[----:B------:R-:W-:Y:S01]  /*50d0*/  IMAD.MOV.U32 R66, RZ, RZ, R27 ;  /* 0x000000ffff427224 */ /* 0x000fe200078e001b */
[----:B------:R-:W-:Y:S01]  /*50e0*/  SEL R23, RZ, 0x1, P3 ;  /* 0x00000001ff177807 */ /* 0x000fe20001800000 */
[----:B------:R-:W-:Y:S01]  /*50f0*/  IMAD.WIDE.U32 R6, P3, R79, R28, R6 ;  /* 0x0000001c4f067225 */ /* 0x000fe20007860006 */
[----:B------:R-:W-:-:S02]  /*5100*/  LOP3.LUT R3, RZ, R22, RZ, 0x33, !PT ;  /* 0x00000016ff037212 */ /* 0x000fc400078e33ff */
[----:B------:R-:W-:Y:S01]  /*5110*/  IADD3 R72, P5, P6, R72, R32, R23 ;  /* 0x0000002048487210 */ /* 0x000fe20007ebe017 */
[----:B------:R-:W-:Y:S01]  /*5120*/  IMAD.MOV.U32 R32, RZ, RZ, R67 ;  /* 0x000000ffff207224 */ /* 0x000fe200078e0043 */
[----:B------:R-:W-:Y:S01]  /*5130*/  IADD3 R55, P4, PT, R73, R6, RZ ;  /* 0x0000000649377210 */ /* 0x000fe20007f9e0ff */
[----:B------:R-:W-:Y:S01]  /*5140*/  IMAD.MOV.U32 R54, RZ, RZ, R7 ;  /* 0x000000ffff367224 */ /* 0x000fe200078e0007 */
[----:B------:R-:W-:Y:S01]  /*5150*/  LOP3.LUT R19, RZ, R19, RZ, 0x33, !PT ;  /* 0x00000013ff137212 */ /* 0x000fe200078e33ff */
[----:B------:R-:W-:Y:S01]  /*5160*/  IMAD.WIDE.U32 R6, R28, R31, RZ ;  /* 0x0000001f1c067225 */ /* 0x000fe200078e00ff */
[----:B------:R-:W-:Y:S02]  /*5170*/  IADD3.X R4, PT, PT, R55, R33, RZ, P5, P6 ;  /* 0x0000002137047210 */ /* 0x000fe40002fec4ff */
[C---:B------:R-:W-:Y:S01]  /*5180*/  LOP3.LUT P5, RZ, R2.reuse, 0x4, RZ, 0xc0, !PT ;  /* 0x0000000402ff7812 */ /* 0x040fe200078ac0ff */
[----:B------:R-:W-:Y:S01]  /*5190*/  IMAD.X R33, RZ, RZ, RZ, P1 ;  /* 0x000000ffff217224 */ /* 0x000fe200008e06ff */
[C---:B------:R-:W-:Y:S01]  /*51a0*/  LOP3.LUT P6, RZ, R2.reuse, 0x2, RZ, 0xc0, !PT ;  /* 0x0000000202ff7812 */ /* 0x040fe200078cc0ff */
[----:B------:R-:W-:Y:S01]  /*51b0*/  IMAD.WIDE.U32 R76, P1, R31, R75, R76 ;  /* 0x0000004b1f4c7225 */ /* 0x000fe2000782004c */
[----:B------:R-:W-:-:S03]  /*51c0*/  LOP3.LUT R2, R2, 0xfffffffb, RZ, 0xc0, !PT ;  /* 0xfffffffb02027812 */ /* 0x000fc600078ec0ff */
[----:B------:R-:W-:Y:S01]  /*51d0*/  IMAD.X R65, RZ, RZ, RZ, P1 ;  /* 0x000000ffff417224 */ /* 0x000fe200008e06ff */
[-C--:B------:R-:W-:Y:S01]  /*51e0*/  IADD3 R73, P1, PT, R8, R10.reuse, RZ ;  /* 0x0000000a08497210 */ /* 0x080fe20007f3e0ff */
[----:B------:R-:W-:Y:S02]  /*51f0*/  IMAD.X R55, RZ, RZ, RZ, P3 ;  /* 0x000000ffff377224 */ /* 0x000fe400018e06ff */
[----:B------:R-:W-:Y:S01]  /*5200*/  IMAD.MOV.U32 R64, RZ, RZ, R77 ;  /* 0x000000ffff407224 */ /* 0x000fe200078e004d */
[----:B------:R-:W-:Y:S01]  /*5210*/  ISETP.GE.U32.AND P3, PT, R73, R10, PT ;  /* 0x0000000a4900720c */ /* 0x000fe20003f66070 */
[----:B------:R-:W-:Y:S02]  /*5220*/  IMAD.X R68, R9, 0x1, R83, P1 ;  /* 0x0000000109447824 */ /* 0x000fe400008e0653 */
[----:B------:R-:W-:-:S03]  /*5230*/  IMAD.WIDE.U32 R8, R31, R28, RZ ;  /* 0x0000001c1f087225 */ /* 0x000fc600078e00ff */
[----:B------:R-:W-:Y:S01]  /*5240*/  ISETP.GE.U32.AND.EX P3, PT, R68, R83, PT, P3 ;  /* 0x000000534400720c */ /* 0x000fe20003f66130 */
[----:B------:R-:W-:Y:S01]  /*5250*/  IMAD.X R67, RZ, RZ, RZ, P5 ;  /* 0x000000ffff437224 */ /* 0x000fe200028e06ff */
[----:B------:R-:W-:Y:S01]  /*5260*/  IADD3 R71, P1, PT, R9, R76, RZ ;  /* 0x0000004c09477210 */ /* 0x000fe20007f3e0ff */
[----:B------:R-:W-:Y:S01]  /*5270*/  IMAD.WIDE.U32 R76, R75, R31, RZ ;  /* 0x0000001f4b4c7225 */ /* 0x000fe200078e00ff */
[----:B------:R-:W-:-:S03]  /*5280*/  SEL R81, RZ, 0x1, P3 ;  /* 0x00000001ff517807 */ /* 0x000fc60001800000 */
[----:B------:R-:W-:Y:S01]  /*5290*/  IMAD R89, R22, R51, R89 ;  /* 0x0000003316597224 */ /* 0x000fe200078e0259 */
[----:B------:R-:W-:Y:S01]  /*52a0*/  IADD3 R81, P5, PT, R24, R81, RZ ;  /* 0x0000005118517210 */ /* 0x000fe20007fbe0ff */
[----:B------:R-:W-:-:S04]  /*52b0*/  IMAD.WIDE.U32 R76, P3, R86, R28, R76 ;  /* 0x0000001c564c7225 */ /* 0x000fc8000786004c */
[----:B------:R-:W-:-:S04]  /*52c0*/  IMAD.WIDE.U32 R22, R22, R50, RZ ;  /* 0x0000003216167225 */ /* 0x000fc800078e00ff */
[----:B------:R-:W-:Y:S02]  /*52d0*/  IMAD.X R9, RZ, RZ, R25, P5 ;  /* 0x000000ffff097224 */ /* 0x000fe400028e0619 */
[----:B------:R-:W-:Y:S01]  /*52e0*/  IMAD.WIDE.U32.X R66, R83, R75, R66, P6 ;  /* 0x0000004b53427225 */ /* 0x000fe200030e0442 */
[----:B------:R-:W-:-:S03]  /*52f0*/  IADD3 R83, P5, PT, R7, R76, RZ ;  /* 0x0000004c07537210 */ /* 0x000fc60007fbe0ff */
[-C--:B------:R-:W-:Y:S01]  /*5300*/  IMAD.WIDE.U32.X R62, R79, R75.reuse, R62, P0 ;  /* 0x0000004b4f3e7225 */ /* 0x080fe200000e043e */
[C---:B------:R-:W-:Y:S02]  /*5310*/  IADD3 R78, P0, PT, R81.reuse, R78, RZ ;  /* 0x0000004e514e7210 */ /* 0x040fe40007f1e0ff */
[----:B------:R-:W-:Y:S01]  /*5320*/  P2R R10, PR, RZ, 0x20 ;  /* 0x00000020ff0a7803 */ /* 0x000fe20000000000 */
[----:B------:R-:W-:Y:S01]  /*5330*/  IMAD.X R27, RZ, RZ, RZ, P3 ;  /* 0x000000ffff1b7224 */ /* 0x000fe200018e06ff */
[----:B------:R-:W-:Y:S01]  /*5340*/  ISETP.GE.U32.AND P3, PT, R81, R24, PT ;  /* 0x000000185100720c */ /* 0x000fe20003f66070 */
[----:B------:R-:W-:Y:S01]  /*5350*/  IMAD.MOV.U32 R26, RZ, RZ, R77 ;  /* 0x000000ffff1a7224 */ /* 0x000fe200078e004d */
[----:B------:R-:W-:Y:S01]  /*5360*/  IADD3 R70, P5, PT, R69, R66, RZ ;  /* 0x0000004245467210 */ /* 0x000fe20007fbe0ff */
[----:B------:R-:W-:Y:S01]  /*5370*/  IMAD.WIDE.U32.X R54, R79, R75, R54, P4 ;  /* 0x0000004b4f367225 */ /* 0x000fe200020e0436 */
[----:B------:R-:W-:Y:S02]  /*5380*/  ISETP.GE.U32.AND P4, PT, R78, R81, PT ;  /* 0x000000514e00720c */ /* 0x000fe40003f86070 */
[----:B------:R-:W-:Y:S01]  /*5390*/  ISETP.GE.U32.AND.EX P3, PT, R9, R25, PT, P3 ;  /* 0x000000190900720c */ /* 0x000fe20003f66130 */
[----:B------:R-:W-:-:S03]  /*53a0*/  IMAD.WIDE.U32 R76, R22, R48, RZ ;  /* 0x00000030164c7225 */ /* 0x000fc600078e00ff */
[----:B------:R-:W-:Y:S01]  /*53b0*/  SEL R7, RZ, 0x1, P3 ;  /* 0x00000001ff077807 */ /* 0x000fe20001800000 */
[----:B------:R-:W-:Y:S02]  /*53c0*/  IMAD.IADD R89, R23, 0x1, R89 ;  /* 0x0000000117597824 */ /* 0x000fe400078e0259 */
[----:B------:R-:W-:Y:S01]  /*53d0*/  IMAD.X R79, R9, 0x1, R79, P0 ;  /* 0x00000001094f7824 */ /* 0x000fe200000e064f */
[----:B------:R-:W-:Y:S01]  /*53e0*/  ISETP.GT.U32.AND P0, PT, R76, R3, PT ;  /* 0x000000034c00720c */ /* 0x000fe20003f04070 */
[----:B------:R-:W-:-:S03]  /*53f0*/  IMAD.WIDE.U32 R24, R89, R48, RZ ;  /* 0x0000003059187225 */ /* 0x000fc600078e00ff */
[----:B------:R-:W-:Y:S01]  /*5400*/  ISETP.GE.U32.AND.EX P4, PT, R79, R9, PT, P4 ;  /* 0x000000094f00720c */ /* 0x000fe20003f86140 */
[----:B------:R-:W-:Y:S01]  /*5410*/  IMAD.X R74, R29, 0x1, R67, P5 ;  /* 0x000000011d4a7824 */ /* 0x000fe200028e0643 */
[----:B------:R-:W-:Y:S01]  /*5420*/  IADD3 R3, P5, PT, R61, R70, RZ ;  /* 0x000000463d037210 */ /* 0x000fe20007fbe0ff */
[----:B------:R-:W-:Y:S01]  /*5430*/  IMAD.WIDE.U32 R24, P3, R22, R49, R24 ;  /* 0x0000003116187225 */ /* 0x000fe20007860018 */
[----:B------:R-:W-:Y:S02]  /*5440*/  SEL R9, RZ, 0x1, P4 ;  /* 0x00000001ff097807 */ /* 0x000fe40002000000 */
[----:B------:R-:W-:Y:S01]  /*5450*/  ISETP.GE.U32.AND P4, PT, R3, R61, PT ;  /* 0x0000003d0300720c */ /* 0x000fe20003f86070 */
[----:B------:R-:W-:Y:S01]  /*5460*/  IMAD.X R61, R80, 0x1, R74, P5 ;  /* 0x00000001503d7824 */ /* 0x000fe200028e064a */
[----:B------:R-:W-:Y:S01]  /*5470*/  IADD3 R9, P5, P6, R9, R20, R7 ;  /* 0x0000001409097210 */ /* 0x000fe20007ebe007 */
[----:B------:R-:W-:Y:S01]  /*5480*/  IMAD.WIDE.U32.X R32, R86, R86, R32, P2 ;  /* 0x0000005656207225 */ /* 0x000fe200010e0420 */
[----:B------:R-:W-:-:S02]  /*5490*/  IADD3 R76, P2, PT, R77, R24, RZ ;  /* 0x000000184d4c7210 */ /* 0x000fc40007f5e0ff */
[----:B------:R-:W-:Y:S01]  /*54a0*/  ISETP.GE.U32.AND.EX P4, PT, R61, R80, PT, P4 ;  /* 0x000000503d00720c */ /* 0x000fe20003f86140 */
[----:B------:R-:W-:Y:S01]  /*54b0*/  IMAD.MOV.U32 R66, RZ, RZ, R25 ;  /* 0x000000ffff427224 */ /* 0x000fe200078e0019 */
[----:B------:R-:W-:Y:S01]  /*54c0*/  ISETP.GT.U32.AND.EX P0, PT, R76, R19, PT, P0 ;  /* 0x000000134c00720c */ /* 0x000fe20003f04100 */
[----:B------:R-:W-:Y:S01]  /*54d0*/  IMAD.WIDE.U32.X R24, R86, R75, R64, P1 ;  /* 0x0000004b56187225 */ /* 0x000fe200008e0440 */
[----:B------:R-:W-:Y:S02]  /*54e0*/  SEL R19, RZ, 0x1, P4 ;  /* 0x00000001ff137807 */ /* 0x000fe40002000000 */
[----:B------:R-:W-:Y:S01]  /*54f0*/  ISETP.NE.AND P1, PT, R10, RZ, PT ;  /* 0x000000ff0a00720c */ /* 0x000fe20003f25270 */
[----:B------:R-:W-:Y:S01]  /*5500*/  IMAD.X R67, RZ, RZ, RZ, P3 ;  /* 0x000000ffff437224 */ /* 0x000fe200018e06ff */
[----:B------:R-:W-:Y:S01]  /*5510*/  IADD3.X R7, PT, PT, RZ, R21, RZ, P5, P6 ;  /* 0x00000015ff077210 */ /* 0x000fe20002fec4ff */
[----:B------:R-:W-:Y:S01]  /*5520*/  IMAD.WIDE.U32 R64, R89, R46, RZ ;  /* 0x0000002e59407225 */ /* 0x000fe200078e00ff */
[----:B------:R-:W-:-:S02]  /*5530*/  IADD3 R31, P4, PT, R9, R31, RZ ;  /* 0x0000001f091f7210 */ /* 0x000fc40007f9e0ff */
[----:B------:R-:W-:Y:S01]  /*5540*/  ISETP.GE.U32.AND P3, PT, R9, R20, PT ;  /* 0x000000140900720c */ /* 0x000fe20003f66070 */
[----:B------:R-:W-:Y:S01]  /*5550*/  IMAD.WIDE.U32.X R26, R86, R75, R26, P1 ;  /* 0x0000004b561a7225 */ /* 0x000fe200008e041a */
[----:B------:R-:W-:Y:S02]  /*5560*/  ISETP.GE.U32.AND P1, PT, R31, R9, PT ;  /* 0x000000091f00720c */ /* 0x000fe40003f26070 */
[C---:B------:R-:W-:Y:S01]  /*5570*/  ISETP.GE.U32.AND.EX P3, PT, R7.reuse, R21, PT, P3 ;  /* 0x000000150700720c */ /* 0x040fe20003f66130 */
[----:B------:R-:W-:Y:S01]  /*5580*/  IMAD.X R86, R7, 0x1, R86, P4 ;  /* 0x0000000107567824 */ /* 0x000fe200020e0656 */
[----:B------:R-:W-:Y:S01]  /*5590*/  IADD3 R19, P5, P6, R8, R32, R19 ;  /* 0x0000002008137210 */ /* 0x000fe20007ebe013 */
[----:B------:R-:W-:Y:S01]  /*55a0*/  IMAD.WIDE.U32 R20, R75, R28, RZ ;  /* 0x0000001c4b147225 */ /* 0x000fe200078e00ff */
[----:B------:R-:W-:Y:S02]  /*55b0*/  SEL R23, RZ, 0x1, !P0 ;  /* 0x00000001ff177807 */ /* 0x000fe40004000000 */
[----:B------:R-:W-:Y:S01]  /*55c0*/  ISETP.GE.U32.AND.EX P1, PT, R86, R7, PT, P1 ;  /* 0x000000075600720c */ /* 0x000fe20003f26110 */
[----:B------:R-:W-:Y:S01]  /*55d0*/  IMAD.WIDE.U32.X R66, R89, R49, R66, P2 ;  /* 0x0000003159427225 */ /* 0x000fe200010e0442 */
[----:B------:R-:W-:-:S02]  /*55e0*/  IADD3.X R10, PT, PT, R71, R33, RZ, P5, P6 ;  /* 0x00000021470a7210 */ /* 0x000fc40002fec4ff */
[----:B------:R-:W-:Y:S01]  /*55f0*/  SEL R7, RZ, 0x1, P1 ;  /* 0x00000001ff077807 */ /* 0x000fe20000800000 */
[----:B------:R-:W-:-:S04]  /*5600*/  IMAD.WIDE.U32 R8, R22, R46, RZ ;  /* 0x0000002e16087225 */ /* 0x000fc800078e00ff */
[----:B------:R-:W-:Y:S01]  /*5610*/  IMAD.WIDE.U32 R64, P2, R22, R47, R64 ;  /* 0x0000002f16407225 */ /* 0x000fe20007840040 */
[----:B------:R-:W-:Y:S02]  /*5620*/  IADD3 R23, P5, P4, R8, R66, R23 ;  /* 0x0000004208177210 */ /* 0x000fe40007cbe017 */
[----:B------:R-:W-:Y:S01]  /*5630*/  SEL R8, RZ, 0x1, P3 ;  /* 0x00000001ff087807 */ /* 0x000fe20001800000 */
[----:B------:R-:W-:Y:S01]  /*5640*/  IMAD.WIDE.U32 R20, P0, R28, R75, R20 ;  /* 0x0000004b1c147225 */ /* 0x000fe20007800014 */
[----:B------:R-:W-:Y:S02]  /*5650*/  IADD3 R71, P6, PT, R9, R64, RZ ;  /* 0x0000004009477210 */ /* 0x000fe40007fde0ff */
[----:B------:R-:W-:Y:S01]  /*5660*/  ISETP.GE.U32.AND P3, PT, R70, R69, PT ;  /* 0x000000454600720c */ /* 0x000fe20003f66070 */
[----:B------:R-:W-:Y:S01]  /*5670*/  IMAD.WIDE.U32 R32, R28, R28, RZ ;  /* 0x0000001c1c207225 */ /* 0x000fe200078e00ff */
[----:B------:R-:W-:Y:S02]  /*5680*/  IADD3.X R64, PT, PT, R71, R67, RZ, P5, P4 ;  /* 0x0000004347407210 */ /* 0x000fe40002fe84ff */
[----:B------:R-:W-:Y:S01]  /*5690*/  IADD3 R67, P1, P4, R7, R58, R8 ;  /* 0x0000003a07437210 */ /* 0x000fe20007c3e008 */
[----:B------:R-:W-:Y:S01]  /*56a0*/  IMAD.X R9, RZ, RZ, RZ, P0 ;  /* 0x000000ffff097224 */ /* 0x000fe200000e06ff */
[----:B------:R-:W-:Y:S01]  /*56b0*/  ISETP.GE.U32.AND P0, PT, R73, R48, PT ;  /* 0x000000304900720c */ /* 0x000fe20003f06070 */
[----:B------:R-:W-:Y:S01]  /*56c0*/  IMAD.MOV.U32 R8, RZ, RZ, R21 ;  /* 0x000000ffff087224 */ /* 0x000fe200078e0015 */
[----:B------:R-:W-:Y:S01]  /*56d0*/  IADD3 R33, P5, PT, R33, R20, RZ ;  /* 0x0000001421217210 */ /* 0x000fe20007fbe0ff */
[----:B------:R-:W-:Y:S01]  /*56e0*/  IMAD.X R21, RZ, RZ, RZ, P2 ;  /* 0x000000ffff157224 */ /* 0x000fe200010e06ff */
[----:B------:R-:W-:Y:S01]  /*56f0*/  ISETP.GE.U32.AND.EX P0, PT, R68, R49, PT, P0 ;  /* 0x000000314400720c */ /* 0x000fe20003f06100 */
[----:B------:R-:W-:Y:S01]  /*5700*/  IMAD.WIDE.U32 R76, R89, R44, RZ ;  /* 0x0000002c594c7225 */ /* 0x000fe200078e00ff */
[----:B------:R-:W-:-:S02]  /*5710*/  IADD3.X R70, PT, PT, RZ, R59, RZ, P1, P4 ;  /* 0x0000003bff467210 */ /* 0x000fc40000fe84ff */
[----:B------:R-:W-:Y:S01]  /*5720*/  SEL R7, RZ, 0x1, P0 ;  /* 0x00000001ff077807 */ /* 0x000fe20000000000 */
[----:B------:R-:W-:Y:S01]  /*5730*/  IMAD.WIDE.U32.X R8, R75, R75, R8, P5 ;  /* 0x0000004b4b087225 */ /* 0x000fe200028e0408 */
[----:B------:R-:W-:Y:S02]  /*5740*/  IADD3 R28, P5, PT, R67, R28, RZ ;  /* 0x0000001c431c7210 */ /* 0x000fe40007fbe0ff */
[----:B------:R-:W-:Y:S01]  /*5750*/  IADD3 R66, P4, PT, R23, R57, RZ ;  /* 0x0000003917427210 */ /* 0x000fe20007f9e0ff */
[----:B------:R-:W-:Y:S01]  /*5760*/  IMAD.MOV.U32 R20, RZ, RZ, R65 ;  /* 0x000000ffff147224 */ /* 0x000fe200078e0041 */
[----:B------:R-:W-:Y:S01]  /*5770*/  ISETP.GE.U32.AND P1, PT, R78, R7, PT ;  /* 0x000000074e00720c */ /* 0x000fe20003f26070 */
[----:B------:R-:W-:Y:S01]  /*5780*/  IMAD.X R75, R70, 0x1, R75, P5 ;  /* 0x00000001464b7824 */ /* 0x000fe200028e064b */
[----:B------:R-:W-:Y:S01]  /*5790*/  ISETP.GE.U32.AND P5, PT, R28, R67, PT ;  /* 0x000000431c00720c */ /* 0x000fe20003fa6070 */
[----:B------:R-:W-:Y:S01]  /*57a0*/  IMAD.X R85, R64, 0x1, R85, P4 ;  /* 0x0000000140557824 */ /* 0x000fe200020e0655 */
[----:B------:R-:W-:Y:S01]  /*57b0*/  SEL R7, RZ, 0xffffffff, P0 ;  /* 0xffffffffff077807 */ /* 0x000fe20000000000 */
[----:B------:R-:W-:Y:S01]  /*57c0*/  IMAD.WIDE.U32.X R20, R89, R47, R20, P6 ;  /* 0x0000002f59147225 */ /* 0x000fe200030e0414 */
[----:B------:R-:W-:-:S02]  /*57d0*/  ISETP.GE.U32.AND P2, PT, R66, R23, PT ;  /* 0x000000174200720c */ /* 0x000fc40003f46070 */
[----:B------:R-:W-:Y:S02]  /*57e0*/  ISETP.GE.U32.AND.EX P0, PT, R75, R70, PT, P5 ;  /* 0x000000464b00720c */ /* 0x000fe40003f06150 */
[----:B------:R-:W-:Y:S02]  /*57f0*/  ISETP.LT.U32.AND P4, PT, R67, R58, PT ;  /* 0x0000003a4300720c */ /* 0x000fe40003f81070 */
[----:B------:R-:W-:Y:S02]  /*5800*/  IADD3 R81, P5, PT, R7, R78, RZ ;  /* 0x0000004e07517210 */ /* 0x000fe40007fbe0ff */
[----:B------:R-:W-:Y:S01]  /*5810*/  ISETP.GE.U32.AND.EX P2, PT, R85, R64, PT, P2 ;  /* 0x000000405500720c */ /* 0x000fe20003f46120 */
[----:B------:R-:W-:Y:S01]  /*5820*/  IMAD.WIDE.U32 R64, R22, R44, RZ ;  /* 0x0000002c16407225 */ /* 0x000fe200078e00ff */
[----:B------:R-:W-:Y:S02]  /*5830*/  ISETP.LT.U32.OR.EX P0, PT, R70, R59, !P0, P4 ;  /* 0x0000003b4600720c */ /* 0x000fe40004701540 */
[----:B------:R-:W-:Y:S01]  /*5840*/  SEL R67, RZ, 0x1, P2 ;  /* 0x00000001ff437807 */ /* 0x000fe20001000000 */
[----:B------:R-:W-:Y:S01]  /*5850*/  IMAD.X R70, R7, 0x1, R79, P5 ;  /* 0x0000000107467824 */ /* 0x000fe200028e064f */
[----:B------:R-:W-:Y:S01]  /*5860*/  ISETP.GE.U32.AND P2, PT, R81, R46, PT ;  /* 0x0000002e5100720c */ /* 0x000fe20003f46070 */
[----:B------:R-:W-:Y:S01]  /*5870*/  IMAD.WIDE.U32 R76, P4, R22, R45, R76 ;  /* 0x0000002d164c7225 */ /* 0x000fe2000788004c */
[----:B------:R-:W-:-:S02]  /*5880*/  ISETP.GE.U32.AND.EX P1, PT, R79, RZ, PT, P1 ;  /* 0x000000ff4f00720c */ /* 0x000fc40003f26110 */
[----:B------:R-:W-:Y:S01]  /*5890*/  ISETP.GE.U32.AND.EX P2, PT, R70, R47, PT, P2 ;  /* 0x0000002f4600720c */ /* 0x000fe20003f46120 */
[----:B------:R-:W-:Y:S01]  /*58a0*/  IMAD.X R59, RZ, RZ, RZ, P4 ;  /* 0x000000ffff3b7224 */ /* 0x000fe200020e06ff */
[----:B------:R-:W-:Y:S01]  /*58b0*/  IADD3 R67, P4, P6, R64, R20, R67 ;  /* 0x0000001440437210 */ /* 0x000fe20007e9e043 */
[----:B------:R-:W-:Y:S01]  /*58c0*/  IMAD.MOV.U32 R58, RZ, RZ, R77 ;  /* 0x000000ffff3a7224 */ /* 0x000fe200078e004d */
[----:B------:R-:W-:Y:S02]  /*58d0*/  SEL R7, RZ, 0x1, P1 ;  /* 0x00000001ff077807 */ /* 0x000fe40000800000 */
[----:B------:R-:W-:Y:S02]  /*58e0*/  SEL R20, RZ, 0x1, P2 ;  /* 0x00000001ff147807 */ /* 0x000fe40001000000 */
[----:B------:R-:W-:Y:S01]  /*58f0*/  IADD3 R87, P5, PT, R65, R76, RZ ;  /* 0x0000004c41577210 */ /* 0x000fe20007fbe0ff */
[----:B------:R-:W-:Y:S01]  /*5900*/  IMAD.WIDE.U32 R64, R89, R42, RZ ;  /* 0x0000002a59407225 */ /* 0x000fe200078e00ff */
[----:B------:R-:W-:-:S02]  /*5910*/  IADD3 R20, P1, PT, R20, R7, RZ ;  /* 0x0000000714147210 */ /* 0x000fc40007f3e0ff */
[----:B------:R-:W-:Y:S01]  /*5920*/  IADD3.X R87, PT, PT, R87, R21, RZ, P4, P6 ;  /* 0x0000001557577210 */ /* 0x000fe200027ec4ff */
[----:B------:R-:W-:Y:S01]  /*5930*/  IMAD.WIDE.U32.X R58, R89, R45, R58, P5 ;  /* 0x0000002d593a7225 */ /* 0x000fe200028e043a */
[----:B------:R-:W-:Y:S02]  /*5940*/  IADD3 R3, P6, PT, R72, R3, RZ ;  /* 0x0000000348037210 */ /* 0x000fe40007fde0ff */
[----:B------:R-:W-:Y:S01]  /*5950*/  IADD3 R57, P4, PT, -R20, R31, RZ ;  /* 0x0000001f14397210 */ /* 0x000fe20007f9e1ff */
[----:B------:R-:W-:Y:S01]  /*5960*/  IMAD.WIDE.U32 R64, P2, R22, R43, R64 ;  /* 0x0000002b16407225 */ /* 0x000fe20007840040 */
[----:B------:R-:W-:-:S03]  /*5970*/  ISETP.GE.U32.AND.EX P3, PT, R74, R29, PT, P3 ;  /* 0x0000001d4a00720c */ /* 0x000fc60003f66130 */
[----:B------:R-:W-:Y:S01]  /*5980*/  IMAD.X R7, RZ, RZ, RZ, P1 ;  /* 0x000000ffff077224 */ /* 0x000fe200008e06ff */
[----:B------:R-:W-:Y:S01]  /*5990*/  ISETP.GE.U32.AND P1, PT, R57, R44, PT ;  /* 0x0000002c3900720c */ /* 0x000fe20003f26070 */
[----:B------:R-:W-:Y:S01]  /*59a0*/  IMAD.X R61, R4, 0x1, R61, P6 ;  /* 0x00000001043d7824 */ /* 0x000fe200030e063d */
[----:B------:R-:W-:Y:S01]  /*59b0*/  ISETP.GE.U32.AND P6, PT, R3, R72, PT ;  /* 0x000000480300720c */ /* 0x000fe20003fc6070 */
[----:B------:R-:W-:Y:S01]  /*59c0*/  IMAD.X R21, RZ, RZ, RZ, P2 ;  /* 0x000000ffff157224 */ /* 0x000fe200010e06ff */
[----:B------:R-:W-:Y:S01]  /*59d0*/  ISETP.GE.U32.AND P2, PT, R31, R20, PT ;  /* 0x000000141f00720c */ /* 0x000fe20003f46070 */
[----:B------:R-:W-:Y:S01]  /*59e0*/  IMAD.X R72, R86, 0x1, ~R7, P4 ;  /* 0x0000000156487824 */ /* 0x000fe200020e0e07 */
[----:B------:R-:W-:Y:S01]  /*59f0*/  ISETP.GE.U32.AND.EX P6, PT, R61, R4, PT, P6 ;  /* 0x000000043d00720c */ /* 0x000fe20003fc6160 */
[----:B------:R-:W-:Y:S01]  /*5a00*/  IMAD.WIDE.U32 R22, R22, R42, RZ ;  /* 0x0000002a16167225 */ /* 0x000fe200078e00ff */
[----:B------:R-:W-:Y:S02]  /*5a10*/  ISETP.GE.U32.AND.EX P2, PT, R86, R7, PT, P2 ;  /* 0x000000075600720c */ /* 0x000fe40003f46120 */
[----:B------:R-:W-:Y:S01]  /*5a20*/  ISETP.GE.U32.AND.EX P4, PT, R72, R45, PT, P1 ;  /* 0x0000002d4800720c */ /* 0x000fe20003f86110 */
[----:B------:R-:W-:Y:S01]  /*5a30*/  IMAD.MOV.U32 R20, RZ, RZ, R65 ;  /* 0x000000ffff147224 */ /* 0x000fe200078e0041 */
[----:B------:R-:W-:-:S02]  /*5a40*/  SEL R76, RZ, 0x1, P3 ;  /* 0x00000001ff4c7807 */ /* 0x000fc40001800000 */
[----:B------:R-:W-:Y:S02]  /*5a50*/  IADD3 R71, P1, PT, R23, R64, RZ ;  /* 0x0000004017477210 */ /* 0x000fe40007f3e0ff */
[----:B------:R-:W-:Y:S02]  /*5a60*/  SEL R4, RZ, 0x1, P2 ;  /* 0x00000001ff047807 */ /* 0x000fe40001000000 */
[----:B------:R-:W-:Y:S01]  /*5a70*/  SEL R23, RZ, 0x1, P4 ;  /* 0x00000001ff177807 */ /* 0x000fe20002000000 */
[----:B------:R-:W-:Y:S01]  /*5a80*/  IMAD.WIDE.U32.X R20, R89, R43, R20, P1 ;  /* 0x0000002b59147225 */ /* 0x000fe200008e0414 */
[----:B------:R-:W-:Y:S02]  /*5a90*/  IADD3 R76, P3, P4, R19, R62, R76 ;  /* 0x0000003e134c7210 */ /* 0x000fe40007c7e04c */
[----:B------:R-:W-:Y:S02]  /*5aa0*/  SEL R77, RZ, 0x1, P6 ;  /* 0x00000001ff4d7807 */ /* 0x000fe40003000000 */
[----:B------:R-:W-:Y:S01]  /*5ab0*/  IADD3 R23, P2, PT, R23, R4, RZ ;  /* 0x0000000417177210 */ /* 0x000fe20007f5e0ff */
[----:B------:R-:W-:Y:S01]  /*5ac0*/  IMAD R4, R85, R50, RZ ;  /* 0x0000003255047224 */ /* 0x000fe200078e02ff */
[----:B------:R-:W-:-:S02]  /*5ad0*/  IADD3.X R69, PT, PT, R10, R63, RZ, P3, P4 ;  /* 0x0000003f0a457210 */ /* 0x000fc40001fe84ff */
[----:B------:R-:W-:Y:S01]  /*5ae0*/  IADD3 R77, P6, P4, R6, R54, R77 ;  /* 0x00000036064d7210 */ /* 0x000fe20007cde04d */
[C---:B------:R-:W-:Y:S01]  /*5af0*/  IMAD.WIDE.U32 R6, R66.reuse, R50, RZ ;  /* 0x0000003242067225 */ /* 0x040fe200078e00ff */
[----:B------:R-:W-:Y:S02]  /*5b00*/  IADD3 R29, P5, PT, -R23, R28, RZ ;  /* 0x0000001c171d7210 */ /* 0x000fe40007fbe1ff */
[----:B------:R-:W-:Y:S01]  /*5b10*/  LOP3.LUT R85, RZ, R85, RZ, 0x33, !PT ;  /* 0x00000055ff557212 */ /* 0x000fe200078e33ff */
[----:B------:R-:W-:Y:S01]  /*5b20*/  IMAD R63, R66, R51, R4 ;  /* 0x00000033423f7224 */ /* 0x000fe200078e0204 */
[----:B------:R-:W-:Y:S01]  /*5b30*/  ISETP.GE.U32.AND P3, PT, R29, R42, PT ;  /* 0x0000002a1d00720c */ /* 0x000fe20003f66070 */
[----:B------:R-:W-:Y:S01]  /*5b40*/  IMAD.X R62, RZ, RZ, RZ, P2 ;  /* 0x000000ffff3e7224 */ /* 0x000fe200010e06ff */
[----:B------:R-:W-:Y:S01]  /*5b50*/  IADD3 R56, P2, PT, R67, R56, RZ ;  /* 0x0000003843387210 */ /* 0x000fe20007f5e0ff */
[----:B------:R-:W-:Y:S01]  /*5b60*/  IMAD.IADD R4, R7, 0x1, R63 ;  /* 0x0000000107047824 */ /* 0x000fe200078e023f */
[----:B------:R-:W-:Y:S01]  /*5b70*/  IADD3.X R80, PT, PT, R83, R55, RZ, P6, P4 ;  /* 0x0000003753507210 */ /* 0x000fe200037e84ff */
[----:B------:R-:W-:Y:S01]  /*5b80*/  IMAD.X R54, R75, 0x1, ~R62, P5 ;  /* 0x000000014b367824 */ /* 0x000fe200028e0e3e */
[----:B------:R-:W-:Y:S01]  /*5b90*/  ISETP.GE.U32.AND P5, PT, R28, R23, PT ;  /* 0x000000171c00720c */ /* 0x000fe20003fa6070 */
[----:B------:R-:W-:Y:S01]  /*5ba0*/  IMAD.WIDE.U32 R64, R4, R48, RZ ;  /* 0x0000003004407225 */ /* 0x000fe200078e00ff */
[----:B------:R-:W-:-:S02]  /*5bb0*/  ISETP.GE.U32.AND P1, PT, R56, R67, PT ;  /* 0x000000433800720c */ /* 0x000fc40003f26070 */
[----:B------:R-:W-:Y:S01]  /*5bc0*/  LOP3.LUT R23, RZ, R66, RZ, 0x33, !PT ;  /* 0x00000042ff177212 */ /* 0x000fe200078e33ff */
[----:B------:R-:W-:Y:S01]  /*5bd0*/  IMAD.X R60, R87, 0x1, R60, P2 ;  /* 0x00000001573c7824 */ /* 0x000fe200010e063c */
[----:B------:R-:W-:Y:S01]  /*5be0*/  ISETP.GE.U32.AND.EX P3, PT, R54, R43, PT, P3 ;  /* 0x0000002b3600720c */ /* 0x000fe20003f66130 */
[C---:B------:R-:W-:Y:S01]  /*5bf0*/  IMAD.WIDE.U32 R66, R6.reuse, R48, RZ ;  /* 0x0000003006427225 */ /* 0x040fe200078e00ff */
[----:B------:R-:W-:Y:S02]  /*5c00*/  IADD3 R74, P4, PT, R77, R76, RZ ;  /* 0x0000004c4d4a7210 */ /* 0x000fe40007f9e0ff */
[----:B------:R-:W-:Y:S01]  /*5c10*/  ISETP.GE.U32.AND.EX P5, PT, R75, R62, P3, P5 ;  /* 0x0000003e4b00720c */ /* 0x000fe20001fa6150 */
[----:B------:R-:W-:Y:S01]  /*5c20*/  IMAD.WIDE.U32 R64, P2, R6, R49, R64 ;  /* 0x0000003106407225 */ /* 0x000fe20007840040 */
[----:B------:R-:W-:Y:S02]  /*5c30*/  ISETP.GT.U32.AND P3, PT, R66, R23, PT ;  /* 0x000000174200720c */ /* 0x000fe40003f64070 */
[----:B------:R-:W-:Y:S01]  /*5c40*/  ISETP.GE.U32.AND.EX P1, PT, R60, R87, PT, P1 ;  /* 0x000000573c00720c */ /* 0x000fe20003f26110 */
[----:B------:R-:W-:Y:S01]  /*5c50*/  IMAD.X R63, RZ, RZ, RZ, P2 ;  /* 0x000000ffff3f7224 */ /* 0x000fe200010e06ff */
[----:B------:R-:W-:Y:S01]  /*5c60*/  IADD3 R66, P2, PT, R67, R64, RZ ;  /* 0x0000004043427210 */ /* 0x000fe20007f5e0ff */
[----:B------:R-:W-:Y:S01]  /*5c70*/  IMAD.MOV.U32 R62, RZ, RZ, R65 ;  /* 0x000000ffff3e7224 */ /* 0x000fe200078e0041 */
[----:B------:R-:W-:Y:S01]  /*5c80*/  SEL R65, RZ, 0x1, P1 ;  /* 0x00000001ff417807 */ /* 0x000fe20000800000 */
[----:B------:R-:W-:Y:S01]  /*5c90*/  IMAD.X R55, R80, 0x1, R69, P4 ;  /* 0x0000000150377824 */ /* 0x000fe200020e0645 */
[----:B------:R-:W-:Y:S01]  /*5ca0*/  ISETP.GT.U32.AND.EX P3, PT, R66, R85, PT, P3 ;  /* 0x000000554200720c */ /* 0x000fe20003f64130 */
[-C--:B------:R-:W-:Y:S01]  /*5cb0*/  IMAD.WIDE.U32 R66, R4, R46.reuse, RZ ;  /* 0x0000002e04427225 */ /* 0x080fe200078e00ff */
[----:B------:R-:W-:-:S02]  /*5cc0*/  IADD3 R23, P1, PT, R81, -R46, RZ ;  /* 0x8000002e51177210 */ /* 0x000fc40007f3e0ff */
[----:B------:R-:W-:Y:S01]  /*5cd0*/  PLOP3.LUT P0, PT, P0, P5, PT, 0xf8, 0x8f ;  /* 0x00000000008f781c */ /* 0x000fe2000070bf70 */
[----:B------:R-:W-:Y:S01]  /*5ce0*/  IMAD.WIDE.U32.X R62, R4, R49, R62, P2 ;  /* 0x00000031043e7225 */ /* 0x000fe200010e043e */
[----:B------:R-:W-:Y:S02]  /*5cf0*/  IADD3 R81, P4, P5, R22, R58, R65 ;  /* 0x0000003a16517210 */ /* 0x000fe40007d9e041 */
[----:B------:R-:W-:Y:S01]  /*5d00*/  SEL R58, R23, R78, P0 ;  /* 0x0000004e173a7207 */ /* 0x000fe20000000000 */
[----:B------:R-:W-:-:S04]  /*5d10*/  IMAD.WIDE.U32 R66, P6, R6, R47, R66 ;  /* 0x0000002f06427225 */ /* 0x000fc800078c0042 */
[----:B------:R-:W-:-:S04]  /*5d20*/  IMAD.WIDE.U32 R64, R6, R46, RZ ;  /* 0x0000002e06407225 */ /* 0x000fc800078e00ff */
[----:B------:R-:W-:Y:S01]  /*5d30*/  IMAD.X R23, RZ, RZ, RZ, P6 ;  /* 0x000000ffff177224 */ /* 0x000fe200030e06ff */
[----:B------:R-:W-:Y:S01]  /*5d40*/  ISETP.GE.U32.AND P6, PT, R74, R77, PT ;  /* 0x0000004d4a00720c */ /* 0x000fe20003fc6070 */
[----:B------:R-:W-:Y:S01]  /*5d50*/  IMAD.X R78, R70, 0x1, ~R47, P1 ;  /* 0x00000001464e7824 */ /* 0x000fe200008e0e2f */
[----:B------:R-:W-:Y:S01]  /*5d60*/  SEL R70, R48, RZ, P0 ;  /* 0x000000ff30467207 */ /* 0x000fe20000000000 */
[----:B------:R-:W-:Y:S01]  /*5d70*/  IMAD.MOV.U32 R22, RZ, RZ, R67 ;  /* 0x000000ffff167224 */ /* 0x000fe200078e0043 */
[----:B------:R-:W-:Y:S02]  /*5d80*/  SEL R67, RZ, 0x1, !P3 ;  /* 0x00000001ff437807 */ /* 0x000fe40005800000 */
[----:B------:R-:W-:Y:S02]  /*5d90*/  IADD3 R65, P1, PT, R65, R66, RZ ;  /* 0x0000004241417210 */ /* 0x000fe40007f3e0ff */
[----:B------:R-:W-:Y:S02]  /*5da0*/  ISETP.GE.U32.AND.EX P6, PT, R55, R80, PT, P6 ;  /* 0x000000503700720c */ /* 0x000fe40003fc6160 */
[----:B------:R-:W-:-:S02]  /*5db0*/  IADD3.X R66, PT, PT, R71, R59, RZ, P4, P5 ;  /* 0x0000003b47427210 */ /* 0x000fc400027ea4ff */
[----:B------:R-:W-:Y:S02]  /*5dc0*/  IADD3 R70, P2, PT, -R70, R73, RZ ;  /* 0x0000004946467210 */ /* 0x000fe40007f5e1ff */
[----:B------:R-:W-:Y:S02]  /*5dd0*/  SEL R59, R49, RZ, P0 ;  /* 0x000000ff313b7207 */ /* 0x000fe40000000000 */
[----:B------:R-:W-:Y:S02]  /*5de0*/  IADD3 R71, P4, P5, R64, R62, R67 ;  /* 0x0000003e40477210 */ /* 0x000fe40007d9e043 */
[----:B------:R-:W-:Y:S01]  /*5df0*/  ISETP.GE.U32.AND P3, PT, R76, R19, PT ;  /* 0x000000134c00720c */ /* 0x000fe20003f66070 */
[----:B------:R-:W-:Y:S01]  /*5e00*/  IMAD.X R19, R68, 0x1, ~R59, P2 ;  /* 0x0000000144137824 */ /* 0x000fe200010e0e3b */
[----:B------:R-:W-:Y:S01]  /*5e10*/  SEL R73, RZ, 0x1, P6 ;  /* 0x00000001ff497807 */ /* 0x000fe20003000000 */
[----:B------:R-:W-:Y:S01]  /*5e20*/  IMAD.WIDE.U32 R76, R70, R58, RZ ;  /* 0x0000003a464c7225 */ /* 0x000fe200078e00ff */
[----:B------:R-:W-:-:S02]  /*5e30*/  IADD3.X R65, PT, PT, R65, R63, RZ, P4, P5 ;  /* 0x0000003f41417210 */ /* 0x000fc400027ea4ff */
[----:B------:R-:W-:Y:S01]  /*5e40*/  ISETP.GE.U32.AND.EX P3, PT, R69, R10, PT, P3 ;  /* 0x0000000a4500720c */ /* 0x000fe20003f66130 */
[----:B------:R-:W-:Y:S01]  /*5e50*/  IMAD.WIDE.U32.X R68, R4, R47, R22, P1 ;  /* 0x0000002f04447225 */ /* 0x000fe200008e0416 */
[----:B------:R-:W-:Y:S02]  /*5e60*/  IADD3 R62, P6, P2, R32, R26, R73 ;  /* 0x0000001a203e7210 */ /* 0x000fe40007ade049 */
[----:B------:R-:W-:Y:S02]  /*5e70*/  IADD3 R30, P4, PT, R81, R30, RZ ;  /* 0x0000001e511e7210 */ /* 0x000fe40007f9e0ff */
[----:B------:R-:W-:Y:S02]  /*5e80*/  IADD3 R32, P5, PT, R71, R56, RZ ;  /* 0x0000003847207210 */ /* 0x000fe40007fbe0ff */
[----:B------:R-:W-:Y:S01]  /*5e90*/  SEL R67, RZ, 0x1, P3 ;  /* 0x00000001ff437807 */ /* 0x000fe20001800000 */
[----:B------:R-:W-:Y:S01]  /*5ea0*/  IMAD.X R59, R66, 0x1, R5, P4 ;  /* 0x00000001423b7824 */ /* 0x000fe200020e0605 */
[----:B------:R-:W-:Y:S01]  /*5eb0*/  IADD3.X R33, PT, PT, R33, R27, RZ, P6, P2 ;  /* 0x0000001b21217210 */ /* 0x000fe200037e44ff */
[----:B------:R-:W-:Y:S01]  /*5ec0*/  IMAD.X R5, R65, 0x1, R60, P5 ;  /* 0x0000000141057824 */ /* 0x000fe200028e063c */
[----:B------:R-:W-:Y:S01]  /*5ed0*/  ISETP.GE.U32.AND P2, PT, R30, R81, PT ;  /* 0x000000511e00720c */ /* 0x000fe20003f46070 */
[----:B------:R-:W-:Y:S01]  /*5ee0*/  IMAD.WIDE.U32 R26, R4, R44, RZ ;  /* 0x0000002c041a7225 */ /* 0x000fe200078e00ff */
[----:B------:R-:W-:-:S02]  /*5ef0*/  IADD3 R67, P4, P5, R62, R24, R67 ;  /* 0x000000183e437210 */ /* 0x000fc40007d9e043 */
[----:B------:R-:W-:Y:S02]  /*5f00*/  ISETP.GE.U32.AND P3, PT, R32, R71, PT ;  /* 0x000000472000720c */ /* 0x000fe40003f66070 */
[----:B------:R-:W-:Y:S02]  /*5f10*/  ISETP.GE.U32.AND.EX P2, PT, R59, R66, PT, P2 ;  /* 0x000000423b00720c */ /* 0x000fe40003f46120 */
[----:B------:R-:W-:Y:S01]  /*5f20*/  IADD3.X R66, PT, PT, R33, R25, RZ, P4, P5 ;  /* 0x0000001921427210 */ /* 0x000fe200027ea4ff */
[C---:B------:R-:W-:Y:S01]  /*5f30*/  IMAD.WIDE.U32 R24, R6.reuse, R44, RZ ;  /* 0x0000002c06187225 */ /* 0x040fe200078e00ff */
[----:B------:R-:W-:Y:S02]  /*5f40*/  ISETP.GE.U32.AND P5, PT, R67, R62, PT ;  /* 0x0000003e4300720c */ /* 0x000fe40003fa6070 */
[----:B------:R-:W-:Y:S01]  /*5f50*/  ISETP.GE.U32.AND.EX P3, PT, R5, R65, PT, P3 ;  /* 0x000000410500720c */ /* 0x000fe20003f66130 */
[----:B------:R-:W-:Y:S01]  /*5f60*/  IMAD.WIDE.U32 R26, P4, R6, R45, R26 ;  /* 0x0000002d061a7225 */ /* 0x000fe2000788001a */
[----:B------:R-:W-:-:S02]  /*5f70*/  ISETP.GE.U32.AND.EX P5, PT, R66, R33, PT, P5 ;  /* 0x000000214200720c */ /* 0x000fc40003fa6150 */
[----:B------:R-:W-:Y:S01]  /*5f80*/  SEL R23, RZ, 0x1, P3 ;  /* 0x00000001ff177807 */ /* 0x000fe20001800000 */
[----:B------:R-:W-:Y:S01]  /*5f90*/  IMAD.WIDE.U32 R64, R70, R70, RZ ;  /* 0x0000004646407225 */ /* 0x000fe200078e00ff */
[----:B------:R-:W-:Y:S02]  /*5fa0*/  IADD3 R63, P3, PT, R25, R26, RZ ;  /* 0x0000001a193f7210 */ /* 0x000fe40007f7e0ff */
[----:B------:R-:W-:Y:S02]  /*5fb0*/  SEL R33, RZ, 0x1, P2 ;  /* 0x00000001ff217807 */ /* 0x000fe40001000000 */
[----:B------:R-:W-:Y:S02]  /*5fc0*/  SEL R25, RZ, 0x1, P5 ;  /* 0x00000001ff197807 */ /* 0x000fe40002800000 */
[----:B------:R-:W-:Y:S02]  /*5fd0*/  IADD3 R62, P2, PT, R33, R20, RZ ;  /* 0x00000014213e7210 */ /* 0x000fe40007f5e0ff */
[----:B------:R-:W-:-:S02]  /*5fe0*/  IADD3 R60, P1, PT, R25, R8, RZ ;  /* 0x00000008193c7210 */ /* 0x000fc40007f3e0ff */
[----:B------:R-:W-:Y:S01]  /*5ff0*/  SEL R79, R78, R79, P0 ;  /* 0x0000004f4e4f7207 */ /* 0x000fe20000000000 */
[----:B------:R-:W-:Y:S01]  /*6000*/  IMAD.X R78, RZ, RZ, R21, P2 ;  /* 0x000000ffff4e7224 */ /* 0x000fe200010e0615 */
[----:B------:R-:W-:Y:S01]  /*6010*/  IADD3 R56, P5, P6, R24, R68, R23 ;  /* 0x0000004418387210 */ /* 0x000fe20007ebe017 */
[----:B------:R-:W-:Y:S01]  /*6020*/  IMAD.X R10, RZ, RZ, R9, P1 ;  /* 0x000000ffff0a7224 */ /* 0x000fe200008e0609 */
[----:B------:R-:W-:Y:S01]  /*6030*/  ISETP.NE.U32.AND P1, PT, R62, RZ, PT ;  /* 0x000000ff3e00720c */ /* 0x000fe20003f25070 */
[----:B------:R-:W-:Y:S01]  /*6040*/  IMAD.WIDE.U32 R8, R19, R58, RZ ;  /* 0x0000003a13087225 */ /* 0x000fe200078e00ff */
[----:B------:R-:W-:Y:S02]  /*6050*/  IADD3.X R68, PT, PT, R63, R69, RZ, P5, P6 ;  /* 0x000000453f447210 */ /* 0x000fe40002fec4ff */
[----:B------:R-:W-:Y:S01]  /*6060*/  ISETP.NE.AND.EX P1, PT, R78, RZ, PT, P1 ;  /* 0x000000ff4e00720c */ /* 0x000fe20003f25310 */
[----:B------:R-:W-:-:S04]  /*6070*/  IMAD.WIDE.U32 R22, R19, R70, RZ ;  /* 0x0000004613167225 */ /* 0x000fc800078e00ff */
        /* <DEDUP_REMOVED lines=31> */
.L_x_579:
[----:B------:R-:W-:Y:S05]  /*6270*/  BSYNC.RECONVERGENT B2 ;  /* 0x0000000000027941 */ /* 0x000fea0003800200 */
.L_x_578:
[----:B------:R-:W-:Y:S01]  /*6280*/  IADD3 R81, P6, PT, R77, R8, RZ ;  /* 0x000000084d517210 */ /* 0x000fe20007fde0ff */
[----:B------:R-:W-:Y:S01]  /*6290*/  IMAD.X R63, RZ, RZ, RZ, P4 ;  /* 0x000000ffff3f7224 */ /* 0x000fe200020e06ff */
[----:B------:R-:W-:Y:S01]  /*62a0*/  LOP3.LUT R2, R2, 0xfffffff7, RZ, 0xc0, !PT ;  /* 0xfffffff702027812 */ /* 0x000fe200078ec0ff */
[----:B------:R-:W-:Y:S01]  /*62b0*/  IMAD.MOV.U32 R62, RZ, RZ, R27 ;  /* 0x000000ffff3e7224 */ /* 0x000fe200078e001b */
[----:B------:R-:W-:Y:S01]  /*62c0*/  IADD3 R33, P4, PT, R56, R30, RZ ;  /* 0x0000001e38217210 */ /* 0x000fe20007f9e0ff */
[----:B------:R-:W-:Y:S01]  /*62d0*/  BSSY.RECONVERGENT B2, `(.L_x_580) ;  /* 0x000003d000027945 */ /* 0x000fe20003800200 */
[----:B------:R-:W-:Y:S01]  /*62e0*/  IADD3 R26, P1, PT, R21, R24, RZ ;  /* 0x00000018151a7210 */ /* 0x000fe20007f3e0ff */
[----:B------:R-:W-:-:S04]  /*62f0*/  IMAD.WIDE.U32.X R62, R4, R45, R62, P3 ;  /* 0x0000002d043e7225 */ /* 0x000fc800018e043e */
[----:B------:R-:W-:Y:S01]  /*6300*/  IMAD.X R59, R68, 0x1, R59, P4 ;  /* 0x00000001443b7824 */ /* 0x000fe200020e063b */
[----:B------:R-:W-:Y:S02]  /*6310*/  ISETP.GE.U32.AND P4, PT, R33, R56, PT ;  /* 0x000000382100720c */ /* 0x000fe40003f86070 */
[----:B------:R-:W-:Y:S02]  /*6320*/  @P6 LOP3.LUT R2, R2, 0x8, RZ, 0xfc, !PT ;  /* 0x0000000802026812 */ /* 0x000fe400078efcff */
[----:B------:R-:W-:Y:S02]  /*6330*/  IADD3 R76, P5, P6, R20, R76, R22 ;  /* 0x0000004c144c7210 */ /* 0x000fe40007ebe016 */
[----:B------:R-:W-:Y:S02]  /*6340*/  ISETP.GE.U32.AND.EX P4, PT, R59, R68, PT, P4 ;  /* 0x000000443b00720c */ /* 0x000fe40003f86140 */
[----:B------:R-:W-:Y:S01]  /*6350*/  IADD3.X R81, PT, PT, R26, R81, R23, P5, P6 ;  /* 0x000000511a517210 */ /* 0x000fe20002fec417 */
[----:B------:R-:W-:Y:S01]  /*6360*/  IMAD.WIDE.U32 R22, R4, R42, RZ ;  /* 0x0000002a04167225 */ /* 0x000fe200078e00ff */
[----:B------:R-:W-:-:S02]  /*6370*/  SEL R21, RZ, 0x1, P4 ;  /* 0x00000001ff157807 */ /* 0x000fc40002000000 */
[----:B------:R-:W-:Y:S01]  /*6380*/  LOP3.LUT R2, R2, 0xffffffef, RZ, 0xc0, !PT ;  /* 0xffffffef02027812 */ /* 0x000fe200078ec0ff */
[----:B------:R-:W-:-:S04]  /*6390*/  IMAD.WIDE.U32 R22, P3, R6, R43, R22 ;  /* 0x0000002b06167225 */ /* 0x000fc80007860016 */
[----:B------:R-:W-:-:S03]  /*63a0*/  IMAD.WIDE.U32 R6, R6, R42, RZ ;  /* 0x0000002a06067225 */ /* 0x000fc600078e00ff */
[----:B------:R-:W-:Y:S01]  /*63b0*/  IADD3 R6, P5, P6, R6, R62, R21 ;  /* 0x0000003e06067210 */ /* 0x000fe20007ebe015 */
[----:B------:R-:W-:Y:S01]  /*63c0*/  IMAD.X R21, RZ, RZ, RZ, P2 ;  /* 0x000000ffff157224 */ /* 0x000fe200010e06ff */
[----:B------:R-:W-:Y:S01]  /*63d0*/  ISETP.GE.U32.AND P2, PT, R76, R20, PT ;  /* 0x000000144c00720c */ /* 0x000fe20003f46070 */
[----:B------:R-:W-:Y:S01]  /*63e0*/  IMAD.MOV.U32 R20, RZ, RZ, R25 ;  /* 0x000000ffff147224 */ /* 0x000fe200078e0019 */
[----:B------:R-:W-:Y:S01]  /*63f0*/  IADD3 R7, P4, PT, R7, R22, RZ ;  /* 0x0000001607077210 */ /* 0x000fe20007f9e0ff */
[----:B------:R-:W-:Y:S01]  /*6400*/  IMAD.WIDE.U32 R24, R79, R58, RZ ;  /* 0x0000003a4f187225 */ /* 0x000fe200078e00ff */
[----:B------:R-:W-:Y:S02]  /*6410*/  ISETP.GE.U32.AND.EX P2, PT, R81, R26, PT, P2 ;  /* 0x0000001a5100720c */ /* 0x000fe40003f46120 */
[----:B------:R-:W-:Y:S01]  /*6420*/  IADD3.X R22, PT, PT, R7, R63, RZ, P5, P6 ;  /* 0x0000003f07167210 */ /* 0x000fe20002fec4ff */
[----:B------:R-:W-:Y:S01]  /*6430*/  IMAD.X R7, RZ, RZ, RZ, P3 ;  /* 0x000000ffff077224 */ /* 0x000fe200018e06ff */
[----:B------:R-:W-:Y:S01]  /*6440*/  IADD3 R3, P3, PT, R3, R6, RZ ;  /* 0x0000000603037210 */ /* 0x000fe20007f7e0ff */
[----:B------:R-:W-:-:S04]  /*6450*/  IMAD.WIDE.U32.X R62, R79, R19, R20, P1 ;  /* 0x000000134f3e7225 */ /* 0x000fc800008e0414 */
[----:B------:R-:W-:-:S04]  /*6460*/  IMAD.WIDE.U32 R20, P1, R58, R79, R24 ;  /* 0x0000004f3a147225 */ /* 0x000fc80007820018 */
[----:B------:R-:W-:Y:S01]  /*6470*/  IMAD.X R61, R61, 0x1, R22, P3 ;  /* 0x000000013d3d7824 */ /* 0x000fe200018e0616 */
[----:B------:R-:W-:Y:S01]  /*6480*/  ISETP.GE.U32.AND P3, PT, R3, R6, PT ;  /* 0x000000060300720c */ /* 0x000fe20003f66070 */
[----:B------:R-:W-:-:S03]  /*6490*/  IMAD.WIDE.U32 R26, R58, R58, RZ ;  /* 0x0000003a3a1a7225 */ /* 0x000fc600078e00ff */
[----:B------:R-:W-:Y:S01]  /*64a0*/  ISETP.GE.U32.AND.EX P3, PT, R61, R22, PT, P3 ;  /* 0x000000163d00720c */ /* 0x000fe20003f66130 */
[----:B------:R-:W-:Y:S01]  /*64b0*/  IMAD.MOV.U32 R6, RZ, RZ, R23 ;  /* 0x000000ffff067224 */ /* 0x000fe200078e0017 */
[----:B------:R-:W-:Y:S02]  /*64c0*/  SEL R23, RZ, 0x1, P2 ;  /* 0x00000001ff177807 */ /* 0x000fe40001000000 */
[----:B------:R-:W-:Y:S01]  /*64d0*/  @P1 LOP3.LUT R2, R2, 0x10, RZ, 0xfc, !PT ;  /* 0x0000001002021812 */ /* 0x000fe200078efcff */
[----:B------:R-:W-:Y:S01]  /*64e0*/  IMAD.WIDE.U32.X R6, R4, R43, R6, P4 ;  /* 0x0000002b04067225 */ /* 0x000fe200020e0406 */
[----:B------:R-:W-:Y:S02]  /*64f0*/  SEL R25, RZ, 0x1, P3 ;  /* 0x00000001ff197807 */ /* 0x000fe40001800000 */
[----:B------:R-:W-:Y:S01]  /*6500*/  IADD3 R27, P1, PT, R27, R20, RZ ;  /* 0x000000141b1b7210 */ /* 0x000fe20007f3e0ff */
[----:B------:R-:W-:Y:S01]  /*6510*/  IMAD R4, R5, R50, RZ ;  /* 0x0000003205047224 */ /* 0x000fe200078e02ff */
[----:B------:R-:W-:-:S03]  /*6520*/  IADD3 R30, P2, P3, R26, R62, R23 ;  /* 0x0000003e1a1e7210 */ /* 0x000fc60007b5e017 */
[----:B------:R-:W-:Y:S01]  /*6530*/  IMAD R69, R32, R51, R4 ;  /* 0x0000003320457224 */ /* 0x000fe200078e0204 */
[----:B------:R-:W-:Y:S02]  /*6540*/  IADD3.X R56, PT, PT, R27, R63, RZ, P2, P3 ;  /* 0x0000003f1b387210 */ /* 0x000fe400017e64ff */
        /* <DEDUP_REMOVED lines=21> */
.L_x_581:
[----:B------:R-:W-:Y:S05]  /*66a0*/  BSYNC.RECONVERGENT B2 ;  /* 0x0000000000027941 */ /* 0x000fea0003800200 */
.L_x_580:
[C---:B------:R-:W-:Y:S01]  /*66b0*/  IMAD.WIDE.U32 R26, R6.reuse, R48, RZ ;  /* 0x00000030061a7225 */ /* 0x040fe200078e00ff */
[----:B------:R-:W-:Y:S01]  /*66c0*/  LOP3.LUT R25, RZ, R32, RZ, 0x33, !PT ;  /* 0x00000020ff197212 */ /* 0x000fe200078e33ff */
[----:B------:R-:W-:Y:S01]  /*66d0*/  BSSY.RECONVERGENT B2, `(.L_x_582) ;  /* 0x0000201000027945 */ /* 0x000fe20003800200 */
[----:B------:R-:W-:Y:S01]  /*66e0*/  LOP3.LUT R8, RZ, R5, RZ, 0x33, !PT ;  /* 0x00000005ff087212 */ /* 0x000fe200078e33ff */
[----:B------:R-:W-:Y:S01]  /*66f0*/  IMAD.WIDE.U32 R22, P2, R6, R49, R22 ;  /* 0x0000003106167225 */ /* 0x000fe20007840016 */
[----:B------:R-:W-:Y:S02]  /*6700*/  ISETP.GT.U32.AND P3, PT, R26, R25, PT ;  /* 0x000000191a00720c */ /* 0x000fe40003f64070 */
[----:B------:R-:W-:Y:S01]  /*6710*/  P2R R7, PR, RZ, 0x2 ;  /* 0x00000002ff077803 */ /* 0x000fe20000000000 */
        /* <DEDUP_REMOVED lines=8> */
[----:B------:R-:W-:Y:S02]  /*67a0*/  SEL R27, RZ, 0x1, !P3 ;  /* 0x00000001ff1b7807 */ /* 0x000fe40005800000 */
[----:B------:R-:W-:Y:S01]  /*67b0*/  LOP3.LUT R65, RZ, R64, RZ, 0x33, !PT ;  /* 0x00000040ff417212 */ /* 0x000fe200078e33ff */
[----:B------:R-:W-:-:S04]  /*67c0*/  IMAD.WIDE.U32.X R24, R69, R49, R24, P2 ;  /* 0x0000003145187225 */ /* 0x000fc800010e0418 */
[----:B------:R-:W-:Y:S01]  /*67d0*/  IMAD.WIDE.U32 R4, P2, R6, R47, R4 ;  /* 0x0000002f06047225 */ /* 0x000fe20007840004 */
[----:B------:R-:W-:-:S03]  /*67e0*/  IADD3 R22, P4, P5, R22, R24, R27 ;  /* 0x0000001816167210 */ /* 0x000fc60007d9e01b */
[----:B------:R-:W-:Y:S01]  /*67f0*/  IMAD.X R63, RZ, RZ, RZ, P2 ;  /* 0x000000ffff3f7224 */ /* 0x000fe200010e06ff */
[----:B------:R-:W-:Y:S01]  /*6800*/  IADD3 R23, P3, PT, R23, R4, RZ ;  /* 0x0000000417177210 */ /* 0x000fe20007f7e0ff */
[----:B------:R-:W-:Y:S01]  /*6810*/  IMAD.MOV.U32 R62, RZ, RZ, R5 ;  /* 0x000000ffff3e7224 */ /* 0x000fe200078e0005 */
[----:B------:R-:W-:Y:S02]  /*6820*/  IADD3 R8, P2, PT, R22, R33, RZ ;  /* 0x0000002116087210 */ /* 0x000fe40007f5e0ff */
[----:B------:R-:W-:Y:S01]  /*6830*/  IADD3.X R4, PT, PT, R23, R25, RZ, P4, P5 ;  /* 0x0000001917047210 */ /* 0x000fe200027ea4ff */
[----:B------:R-:W-:-:S04]  /*6840*/  IMAD.WIDE.U32 R24, R69, R44, RZ ;  /* 0x0000002c45187225 */ /* 0x000fc800078e00ff */
[----:B------:R-:W-:Y:S01]  /*6850*/  IMAD.X R59, R4, 0x1, R59, P2 ;  /* 0x00000001043b7824 */ /* 0x000fe200010e063b */
[----:B------:R-:W-:Y:S01]  /*6860*/  ISETP.GE.U32.AND P2, PT, R8, R22, PT ;  /* 0x000000160800720c */ /* 0x000fe20003f46070 */
[----:B------:R-:W-:-:S03]  /*6870*/  IMAD.WIDE.U32 R24, P1, R6, R45, R24 ;  /* 0x0000002d06187225 */ /* 0x000fc60007820018 */
[----:B------:R-:W-:Y:S01]  /*6880*/  ISETP.GE.U32.AND.EX P2, PT, R59, R4, PT, P2 ;  /* 0x000000043b00720c */ /* 0x000fe20003f46120 */
[----:B------:R-:W-:-:S03]  /*6890*/  IMAD.WIDE.U32 R4, R6, R44, RZ ;  /* 0x0000002c06047225 */ /* 0x000fc600078e00ff */
[----:B------:R-:W-:Y:S01]  /*68a0*/  SEL R23, RZ, 0x1, P2 ;  /* 0x00000001ff177807 */ /* 0x000fe20001000000 */
[----:B------:R-:W-:-:S05]  /*68b0*/  IMAD.WIDE.U32.X R62, R69, R47, R62, P3 ;  /* 0x0000002f453e7225 */ /* 0x000fca00018e043e */
[----:B------:R-:W-:Y:S02]  /*68c0*/  @P1 LOP3.LUT R2, R2, 0x2, RZ, 0xfc, !PT ;  /* 0x0000000202021812 */ /* 0x000fe400078efcff */
[----:B------:R-:W-:Y:S02]  /*68d0*/  IADD3 R5, P1, PT, R5, R24, RZ ;  /* 0x0000001805057210 */ /* 0x000fe40007f3e0ff */
[----:B------:R-:W-:Y:S01]  /*68e0*/  IADD3 R24, P2, P3, R4, R62, R23 ;  /* 0x0000003e04187210 */ /* 0x000fe20007b5e017 */
        /* <DEDUP_REMOVED lines=33> */
[----:B------:R-:W-:-:S04]  /*6b00*/  IMAD.WIDE.U32 R8, P6, R86, R70, R8 ;  /* 0x0000004656087225 */ /* 0x000fc800078c0008 */
[----:B------:R-:W-:-:S04]  /*6b10*/  IMAD.WIDE.U32 R32, R70, R31, RZ ;  /* 0x0000001f46207225 */ /* 0x000fc800078e00ff */
[----:B------:R-:W-:Y:S01]  /*6b20*/  IMAD.MOV.U32 R72, RZ, RZ, R25 ;  /* 0x000000ffff487224 */ /* 0x000fe200078e0019 */
[----:B------:R-:W-:-:S04]  /*6b30*/  IADD3 R23, P4, PT, R33, R8, RZ ;  /* 0x0000000821177210 */ /* 0x000fc80007f9e0ff */
[----:B------:R-:W-:Y:S02]  /*6b40*/  @P6 LOP3.LUT R2, R2, 0x4, RZ, 0xfc, !PT ;  /* 0x0000000402026812 */ /* 0x000fe400078efcff */
[----:B------:R-:W-:Y:S01]  /*6b50*/  IADD3 R57, P5, P6, R30, R32, R26 ;  /* 0x000000201e397210 */ /* 0x000fe20007ebe01a */
[----:B------:R-:W-:-:S03]  /*6b60*/  IMAD.WIDE.U32 R32, R22, R44, RZ ;  /* 0x0000002c16207225 */ /* 0x000fc600078e00ff */
[----:B------:R-:W-:Y:S01]  /*6b70*/  IADD3.X R23, PT, PT, R56, R23, R27, P5, P6 ;  /* 0x0000001738177210 */ /* 0x000fe20002fec41b */
[----:B------:R-:W-:Y:S01]  /*6b80*/  IMAD.WIDE.U32 R26, R69, R42, RZ ;  /* 0x0000002a451a7225 */ /* 0x000fe200078e00ff */
[----:B------:R-:W-:Y:S02]  /*6b90*/  IADD3 R3, P5, PT, R24, R3, RZ ;  /* 0x0000000318037210 */ /* 0x000fe40007fbe0ff */
[C---:B------:R-:W-:Y:S02]  /*6ba0*/  LOP3.LUT P6, RZ, R2.reuse, 0x2, RZ, 0xc0, !PT ;  /* 0x0000000202ff7812 */ /* 0x040fe400078cc0ff */
[----:B------:R-:W-:Y:S01]  /*6bb0*/  LOP3.LUT R2, R2, 0xfffffeff, RZ, 0xc0, !PT ;  /* 0xfffffeff02027812 */ /* 0x000fe200078ec0ff */
[----:B------:R-:W-:Y:S01]  /*6bc0*/  IMAD.X R4, R62, 0x1, R61, P5 ;  /* 0x000000013e047824 */ /* 0x000fe200028e063d */
[----:B------:R-:W-:Y:S01]  /*6bd0*/  ISETP.GE.U32.AND P5, PT, R3, R24, PT ;  /* 0x000000180300720c */ /* 0x000fe20003fa6070 */
[----:B------:R-:W-:Y:S01]  /*6be0*/  IMAD.X R73, RZ, RZ, RZ, P6 ;  /* 0x000000ffff497224 */ /* 0x000fe200030e06ff */
[----:B------:R-:W-:Y:S01]  /*6bf0*/  LOP3.LUT R2, R2, 0xfffffdff, RZ, 0xc0, !PT ;  /* 0xfffffdff02027812 */ /* 0x000fe200078ec0ff */
[----:B------:R-:W-:Y:S01]  /*6c00*/  IMAD.WIDE.U32 R24, R6, R42, RZ ;  /* 0x0000002a06187225 */ /* 0x000fe200078e00ff */
[----:B------:R-:W-:-:S03]  /*6c10*/  ISETP.GE.U32.AND.EX P5, PT, R4, R62, PT, P5 ;  /* 0x0000003e0400720c */ /* 0x000fc60003fa6150 */
[----:B------:R-:W-:Y:S01]  /*6c20*/  IMAD.WIDE.U32.X R72, R69, R45, R72, P1 ;  /* 0x0000002d45487225 */ /* 0x000fe200008e0448 */
[----:B------:R-:W-:Y:S02]  /*6c30*/  ISETP.NE.AND P1, PT, R7, RZ, PT ;  /* 0x000000ff0700720c */ /* 0x000fe40003f25270 */
        /* <DEDUP_REMOVED lines=96> */
[----:B------:R-:W-:-:S04]  /*7240*/  SEL R59, RZ, 0x1, P1 ;  /* 0x00000001ff3b7807 */ /* 0x000fc80000800000 */
[----:B------:R-:W-:Y:S02]  /*7250*/  IADD3 R21, P5, PT, R55, R28, RZ ;  /* 0x0000001c37157210 */ /* 0x000fe40007fbe0ff */
[----:B------:R-:W-:Y:S01]  /*7260*/  IADD3 R59, P1, P2, R54, R24, R59 ;  /* 0x00000018363b7210 */ /* 0x000fe20007a3e03b */
[----:B------:R-:W-:Y:S01]  /*7270*/  IMAD.MOV.U32 R24, RZ, RZ, R27 ;  /* 0x000000ffff187224 */ /* 0x000fe200078e001b */
[----:B------:R-:W-:Y:S01]  /*7280*/  @P6 LOP3.LUT R2, R2, 0x8, RZ, 0xfc, !PT ;  /* 0x0000000802026812 */ /* 0x000fe200078efcff */
[----:B------:R-:W-:Y:S01]  /*7290*/  IMAD.WIDE.U32 R26, R86, R31, RZ ;  /* 0x0000001f561a7225 */ /* 0x000fe200078e00ff */
[----:B------:R-:W-:Y:S02]  /*72a0*/  IADD3.X R82, PT, PT, R21, R25, RZ, P1, P2 ;  /* 0x0000001915527210 */ /* 0x000fe40000fe44ff */
[----:B------:R-:W-:Y:S01]  /*72b0*/  IADD3 R61, P1, PT, R8, R61, RZ ;  /* 0x0000003d083d7210 */ /* 0x000fe20007f3e0ff */
[----:B------:R-:W-:Y:S01]  /*72c0*/  IMAD.X R25, RZ, RZ, RZ, P3 ;  /* 0x000000ffff197224 */ /* 0x000fe200018e06ff */
[----:B------:R-:W-:Y:S01]  /*72d0*/  LOP3.LUT R2, R2, 0xfffffffd, RZ, 0xc0, !PT ;  /* 0xfffffffd02027812 */ /* 0x000fe200078ec0ff */
[----:B------:R-:W-:-:S03]  /*72e0*/  IMAD.WIDE.U32 R54, R31, R31, RZ ;  /* 0x0000001f1f367225 */ /* 0x000fc600078e00ff */
[----:B------:R-:W-:Y:S01]  /*72f0*/  @P5 LOP3.LUT R2, R2, 0x2, RZ, 0xfc, !PT ;  /* 0x0000000202025812 */ /* 0x000fe200078efcff */
        /* <DEDUP_REMOVED lines=35> */
[----:B------:R-:W-:-:S04]  /*7530*/  IMAD.WIDE.U32 R56, P5, R75, R31, R56 ;  /* 0x0000001f4b387225 */ /* 0x000fc800078a0038 */
[----:B------:R-:W-:-:S03]  /*7540*/  IMAD.WIDE.U32.X R54, R75, R19, R54, P0 ;  /* 0x000000134b367225 */ /* 0x000fc600000e0436 */
[----:B------:R-:W-:-:S06]  /*7550*/  IADD3 R84, P0, PT, R59, R54, RZ ;  /* 0x000000363b547210 */ /* 0x000fcc0007f1e0ff */
[----:B------:R-:W-:Y:S01]  /*7560*/  @P5 LOP3.LUT R2, R2, 0x20, RZ, 0xfc, !PT ;  /* 0x0000002002025812 */ /* 0x000fe200078efcff */
[----:B------:R-:W-:Y:S01]  /*7570*/  IMAD.X R77, R82, 0x1, R55, P0 ;  /* 0x00000001524d7824 */ /* 0x000fe200000e0637 */
[----:B------:R-:W-:Y:S02]  /*7580*/  IADD3 R21, P0, PT, R26, R84, RZ ;  /* 0x000000541a157210 */ /* 0x000fe40007f1e0ff */
[----:B------:R-:W-:-:S03]  /*7590*/  LOP3.LUT R2, R2, 0xfffffffb, RZ, 0xc0, !PT ;  /* 0xfffffffb02027812 */ /* 0x000fc600078ec0ff */
[----:B------:R-:W-:Y:S01]  /*75a0*/  IMAD.X R19, R30, 0x1, R77, P0 ;  /* 0x000000011e137824 */ /* 0x000fe200000e064d */
[----:B------:R-:W-:Y:S01]  /*75b0*/  ISETP.GE.U32.AND P0, PT, R21, R26, PT ;  /* 0x0000001a1500720c */ /* 0x000fe20003f06070 */
[----:B------:R-:W-:-:S03]  /*75c0*/  IMAD.WIDE.U32 R26, R31, R22, RZ ;  /* 0x000000161f1a7225 */ /* 0x000fc600078e00ff */
[----:B------:R-:W-:Y:S02]  /*75d0*/  ISETP.GE.U32.AND.EX P0, PT, R19, R30, PT, P0 ;  /* 0x0000001e1300720c */ /* 0x000fe40003f06100 */
[----:B------:R-:W-:Y:S02]  /*75e0*/  IADD3 R27, P2, PT, R27, R56, RZ ;  /* 0x000000381b1b7210 */ /* 0x000fe40007f5e0ff */
[----:B------:R-:W-:-:S04]  /*75f0*/  SEL R55, RZ, 0x1, P0 ;  /* 0x00000001ff377807 */ /* 0x000fc80000000000 */
        /* <DEDUP_REMOVED lines=12> */
[----:B------:R-:W-:-:S03]  /*76c0*/  IMAD.WIDE.U32.X R8, R75, R79, R8, P4 ;  /* 0x0000004f4b087225 */ /* 0x000fc600020e0408 */
[----:B------:R-:W-:Y:S01]  /*76d0*/  SEL R55, RZ, 0x1, P0 ;  /* 0x00000001ff377807 */ /* 0x000fe20000000000 */
[----:B------:R-:W-:-:S04]  /*76e0*/  IMAD.WIDE.U32 R24, P4, R22, R86, R24 ;  /* 0x0000005616187225 */ /* 0x000fc80007880018 */
[----:B------:R-:W-:Y:S01]  /*76f0*/  IMAD.WIDE.U32 R30, R64, R50, RZ ;  /* 0x00000032401e7225 */ /* 0x000fe200078e00ff */
[----:B------:R-:W-:Y:S02]  /*7700*/  IADD3 R27, P0, PT, R27, R24, RZ ;  /* 0x000000181b1b7210 */ /* 0x000fe40007f1e0ff */
[----:B------:R-:W-:Y:S01]  /*7710*/  IADD3 R24, P1, P2, R26, R8, R55 ;  /* 0x000000081a187210 */ /* 0x000fe20007a3e037 */
[----:B------:R-:W-:Y:S01]  /*7720*/  IMAD R8, R83, R50, RZ ;  /* 0x0000003253087224 */ /* 0x000fe200078e02ff */
[----:B------:R-:W-:Y:S01]  /*7730*/  LOP3.LUT R83, RZ, R83, RZ, 0x33, !PT ;  /* 0x00000053ff537212 */ /* 0x000fe200078e33ff */
[----:B------:R-:W-:Y:S01]  /*7740*/  IMAD.WIDE.U32 R54, R30, R48, RZ ;  /* 0x000000301e367225 */ /* 0x000fe200078e00ff */
[----:B------:R-:W-:-:S03]  /*7750*/  IADD3.X R58, PT, PT, R27, R9, RZ, P1, P2 ;  /* 0x000000091b3a7210 */ /* 0x000fc60000fe44ff */
        /* <DEDUP_REMOVED lines=36> */
[----:B------:R-:W-:Y:S02]  /*79a0*/  IMAD R20, R81, R50, RZ ;  /* 0x0000003251147224 */ /* 0x000fe400078e02ff */
[----:B------:R-:W-:-:S04]  /*79b0*/  IMAD.WIDE.U32.X R26, R56, R45, R26, P2 ;  /* 0x0000002d381a7225 */ /* 0x000fc800010e041a */
[----:B------:R-:W-:Y:S01]  /*79c0*/  IMAD.X R23, R54, 0x1, R23, P1 ;  /* 0x0000000136177824 */ /* 0x000fe200008e0617 */
[----:B------:R-:W-:-:S04]  /*79d0*/  ISETP.GE.U32.AND P1, PT, R28, R31, PT ;  /* 0x0000001f1c00720c */ /* 0x000fc80003f26070 */
[----:B------:R-:W-:-:S04]  /*79e0*/  ISETP.GE.U32.AND.EX P1, PT, R23, R54, PT, P1 ;  /* 0x000000361700720c */ /* 0x000fc80003f26110 */
[----:B------:R-:W-:Y:S01]  /*79f0*/  SEL R31, RZ, 0x1, P1 ;  /* 0x00000001ff1f7807 */ /* 0x000fe20000800000 */
[----:B------:R-:W-:-:S03]  /*7a00*/  IMAD.WIDE.U32 R8, P1, R30, R43, R8 ;  /* 0x0000002b1e087225 */ /* 0x000fc60007820008 */
[----:B------:R-:W-:-:S04]  /*7a10*/  IADD3 R65, P3, PT, R65, R8, RZ ;  /* 0x0000000841417210 */ /* 0x000fc80007f7e0ff */
[----:B------:R-:W-:-:S06]  /*7a20*/  P2R R8, PR, RZ, 0x8 ;  /* 0x00000008ff087803 */ /* 0x000fcc0000000000 */
[----:B------:R-:W-:Y:S02]  /*7a30*/  @P1 LOP3.LUT R2, R2, 0x10, RZ, 0xfc, !PT ;  /* 0x0000001002021812 */ /* 0x000fe400078efcff */
[----:B------:R-:W-:Y:S01]  /*7a40*/  IADD3 R64, P1, P2, R64, R26, R31 ;  /* 0x0000001a40407210 */ /* 0x000fe20007a3e01f */
[----:B------:R-:W-:Y:S01]  /*7a50*/  IMAD R31, R76, R51, R20 ;  /* 0x000000334c1f7224 */ /* 0x000fe200078e0214 */
[----:B------:R-:W-:Y:S02]  /*7a60*/  LOP3.LUT P3, RZ, R2, 0x2, RZ, 0xc0, !PT ;  /* 0x0000000202ff7812 */ /* 0x000fe4000786c0ff */
        /* <DEDUP_REMOVED lines=10> */
[----:B------:R-:W-:Y:S01]  /*7b10*/  IMAD.WIDE.U32 R88, R26, R46, RZ ;  /* 0x0000002e1a587225 */ /* 0x000fe200078e00ff */
[----:B------:R-:W-:-:S03]  /*7b20*/  LOP3.LUT R76, RZ, R81, RZ, 0x33, !PT ;  /* 0x00000051ff4c7212 */ /* 0x000fc600078e33ff */
        /* <DEDUP_REMOVED lines=24> */
[----:B------:R-:W-:Y:S01]  /*7cb0*/  P2R R76, PR, RZ, 0x4 ;  /* 0x00000004ff4c7803 */ /* 0x000fe20000000000 */
[----:B------:R-:W-:Y:S01]  /*7cc0*/  IMAD.MOV.U32 R88, RZ, RZ, R25 ;  /* 0x000000ffff587224 */ /* 0x000fe200078e0019 */
[----:B------:R-:W-:Y:S02]  /*7cd0*/  LOP3.LUT P2, RZ, R2, 0x8, RZ, 0xc0, !PT ;  /* 0x0000000802ff7812 */ /* 0x000fe4000784c0ff */
[----:B------:R-:W-:Y:S01]  /*7ce0*/  IADD3.X R30, PT, PT, R81, R55, RZ, P5, P6 ;  /* 0x00000037511e7210 */ /* 0x000fe20002fec4ff */
[----:B------:R-:W-:Y:S01]  /*7cf0*/  IMAD.WIDE.U32.X R88, R75, R86, R88, P0 ;  /* 0x000000564b587225 */ /* 0x000fe200000e0458 */
[----:B------:R-:W-:-:S02]  /*7d00*/  ISETP.GE.U32.AND P5, PT, R84, R59, PT ;  /* 0x0000003b5400720c */ /* 0x000fc40003fa6070 */
[----:B------:R-:W-:Y:S01]  /*7d10*/  P2R R78, PR, RZ, 0x2 ;  /* 0x00000002ff4e7803 */ /* 0x000fe20000000000 */
[----:B------:R-:W-:Y:S01]  /*7d20*/  IMAD.X R55, RZ, RZ, RZ, P2 ;  /* 0x000000ffff377224 */ /* 0x000fe200010e06ff */
[----:B------:R-:W-:Y:S02]  /*7d30*/  ISETP.GE.U32.AND.EX P5, PT, R77, R82, PT, P5 ;  /* 0x000000524d00720c */ /* 0x000fe40003fa6150 */
[C---:B------:R-:W-:Y:S01]  /*7d40*/  LOP3.LUT P1, RZ, R2.reuse, 0x200, RZ, 0xc0, !PT ;  /* 0x0000020002ff7812 */ /* 0x040fe2000782c0ff */
[----:B------:R-:W-:Y:S01]  /*7d50*/  IMAD.WIDE.U32.X R54, R75, R79, R54, P3 ;  /* 0x0000004f4b367225 */ /* 0x000fe200018e0436 */
[----:B------:R-:W-:Y:S02]  /*7d60*/  SEL R79, RZ, 0x1, P5 ;  /* 0x00000001ff4f7807 */ /* 0x000fe40002800000 */
[----:B------:R-:W-:Y:S02]  /*7d70*/  LOP3.LUT P2, RZ, R2, 0x100, RZ, 0xc0, !PT ;  /* 0x0000010002ff7812 */ /* 0x000fe4000784c0ff */
[----:B------:R-:W-:-:S02]  /*7d80*/  IADD3 R79, P5, P6, R70, R54, R79 ;  /* 0x00000036464f7210 */ /* 0x000fc40007ebe04f */
[----:B------:R-:W-:Y:S02]  /*7d90*/  LOP3.LUT R2, R2, 0xfffffffe, RZ, 0xc0, !PT ;  /* 0xfffffffe02027812 */ /* 0x000fe400078ec0ff */
[----:B------:R-:W-:Y:S01]  /*7da0*/  IADD3.X R77, PT, PT, R80, R55, RZ, P5, P6 ;  /* 0x00000037504d7210 */ /* 0x000fe20002fec4ff */
[----:B------:R-:W-:Y:S01]  /*7db0*/  IMAD.WIDE.U32 R54, R75, R22, RZ ;  /* 0x000000164b367225 */ /* 0x000fe200078e00ff */
        /* <DEDUP_REMOVED lines=9> */
[----:B------:R-:W-:Y:S01]  /*7e50*/  IADD3 R25, P4, PT, R25, R54, RZ ;  /* 0x0000003619197210 */ /* 0x000fe20007f9e0ff */
[----:B------:R-:W-:Y:S01]  /*7e60*/  IMAD.WIDE.U32 R90, R58, R48, RZ ;  /* 0x000000303a5a7225 */ /* 0x000fe200078e00ff */
[----:B------:R-:W-:-:S06]  /*7e70*/  LOP3.LUT R23, RZ, R23, RZ, 0x33, !PT ;  /* 0x00000017ff177212 */ /* 0x000fcc00078e33ff */
[----:B------:R-:W-:Y:S02]  /*7e80*/  @P0 LOP3.LUT R2, R2, 0x1, RZ, 0xfc, !PT ;  /* 0x0000000102020812 */ /* 0x000fe400078efcff */
[----:B------:R-:W-:Y:S01]  /*7e90*/  IADD3 R24, P0, P5, R24, R88, R29 ;  /* 0x0000005818187210 */ /* 0x000fe20007d1e01d */
[----:B------:R-:W-:Y:S01]  /*7ea0*/  IMAD R29, R28, R51, R22 ;  /* 0x000000331c1d7224 */ /* 0x000fe200078e0216 */
[----:B------:R-:W-:Y:S02]  /*7eb0*/  LOP3.LUT R28, RZ, R28, RZ, 0x33, !PT ;  /* 0x0000001cff1c7212 */ /* 0x000fe400078e33ff */
[----:B------:R-:W-:Y:S01]  /*7ec0*/  IADD3.X R25, PT, PT, R25, R89, RZ, P0, P5 ;  /* 0x0000005919197210 */ /* 0x000fe200007ea4ff */
[----:B------:R-:W-:Y:S01]  /*7ed0*/  IMAD.IADD R54, R59, 0x1, R29 ;  /* 0x000000013b367824 */ /* 0x000fe200078e021d */
[C---:B------:R-:W-:Y:S02]  /*7ee0*/  LOP3.LUT P3, RZ, R2.reuse, 0x80, RZ, 0xc0, !PT ;  /* 0x0000008002ff7812 */ /* 0x040fe4000786c0ff */
[----:B------:R-:W-:Y:S01]  /*7ef0*/  LOP3.LUT R2, R2, 0xfffffffd, RZ, 0xc0, !PT ;  /* 0xfffffffd02027812 */ /* 0x000fe200078ec0ff */
        /* <DEDUP_REMOVED lines=21> */
[----:B------:R-:W-:Y:S01]  /*8050*/  IMAD.X R79, RZ, RZ, RZ, P1 ;  /* 0x000000ffff4f7224 */ /* 0x000fe200008e06ff */
[----:B------:R-:W-:Y:S01]  /*8060*/  ISETP.NE.AND P1, PT, R78, RZ, PT ;  /* 0x000000ff4e00720c */ /* 0x000fe20003f25270 */
[----:B------:R-:W-:Y:S01]  /*8070*/  IMAD.WIDE.U32.X R86, R75, R86, R88, P6 ;  /* 0x000000564b567225 */ /* 0x000fe200030e0458 */
[----:B------:R-:W-:-:S03]  /*8080*/  ISETP.GE.U32.AND.EX P5, PT, R77, R80, PT, P5 ;  /* 0x000000504d00720c */ /* 0x000fc60003fa6150 */
[----:B------:R-:W-:Y:S01]  /*8090*/  IMAD.MOV.U32 R78, RZ, RZ, R7 ;  /* 0x000000ffff4e7224 */ /* 0x000fe200078e0007 */
[----:B------:R-:W-:Y:S01]  /*80a0*/  SEL R77, RZ, 0x1, P5 ;  /* 0x00000001ff4d7807 */ /* 0x000fe20002800000 */
[----:B------:R-:W-:Y:S02]  /*80b0*/  IMAD.MOV.U32 R80, RZ, RZ, R33 ;  /* 0x000000ffff507224 */ /* 0x000fe400078e0021 */
[----:B------:R-:W-:Y:S01]  /*80c0*/  IMAD.WIDE.U32.X R78, R69, R43, R78, P2 ;  /* 0x0000002b454e7225 */ /* 0x000fe200010e044e */
[----:B------:R-:W-:Y:S02]  /*80d0*/  IADD3 R77, P5, P6, R24, R86, R77 ;  /* 0x00000056184d7210 */ /* 0x000fe40007ebe04d */
[----:B------:R-:W-:Y:S02]  /*80e0*/  ISETP.NE.AND P2, PT, R76, RZ, PT ;  /* 0x000000ff4c00720c */ /* 0x000fe40003f45270 */
[----:B------:R-:W-:Y:S02]  /*80f0*/  IADD3.X R70, PT, PT, R25, R87, RZ, P5, P6 ;  /* 0x0000005719467210 */ /* 0x000fe40002fec4ff */
[----:B------:R-:W-:-:S02]  /*8100*/  LOP3.LUT P5, RZ, R2, 0x40, RZ, 0xc0, !PT ;  /* 0x0000004002ff7812 */ /* 0x000fc400078ac0ff */
[----:B------:R-:W-:-:S03]  /*8110*/  LOP3.LUT P6, RZ, R2, 0x10, RZ, 0xc0, !PT ;  /* 0x0000001002ff7812 */ /* 0x000fc600078cc0ff */
[----:B------:R-:W-:Y:S01]  /*8120*/  IMAD.X R81, RZ, RZ, RZ, P5 ;  /* 0x000000ffff517224 */ /* 0x000fe200028e06ff */
[----:B------:R-:W-:Y:S01]  /*8130*/  ISETP.GE.U32.AND P5, PT, R74, R71, PT ;  /* 0x000000474a00720c */ /* 0x000fe20003fa6070 */
[----:B------:R-:W-:Y:S02]  /*8140*/  IMAD.X R33, RZ, RZ, RZ, P6 ;  /* 0x000000ffff217224 */ /* 0x000fe400030e06ff */
[----:B------:R-:W-:Y:S01]  /*8150*/  IMAD.WIDE.U32.X R68, R68, R43, R80, P3 ;  /* 0x0000002b44447225 */ /* 0x000fe200018e0450 */
[----:B------:R-:W-:Y:S02]  /*8160*/  ISETP.GE.U32.AND.EX P5, PT, R73, R72, PT, P5 ;  /* 0x000000484900720c */ /* 0x000fe40003fa6150 */
[----:B------:R-:W-:Y:S01]  /*8170*/  ISETP.NE.AND P3, PT, R8, RZ, PT ;  /* 0x000000ff0800720c */ /* 0x000fe20003f65270 */
[----:B------:R-:W-:Y:S01]  /*8180*/  IMAD.MOV.U32 R72, RZ, RZ, R55 ;  /* 0x000000ffff487224 */ /* 0x000fe200078e0037 */
[----:B------:R-:W-:Y:S02]  /*8190*/  SEL R7, RZ, 0x1, P5 ;  /* 0x00000001ff077807 */ /* 0x000fe40002800000 */
[----:B------:R-:W-:-:S05]  /*81a0*/  LOP3.LUT P5, RZ, R2, 0x1, RZ, 0xc0, !PT ;  /* 0x0000000102ff7812 */ /* 0x000fca00078ac0ff */
[----:B------:R-:W-:Y:S01]  /*81b0*/  IMAD.X R73, RZ, RZ, RZ, P5 ;  /* 0x000000ffff497224 */ /* 0x000fe200028e06ff */
[----:B------:R-:W-:Y:S01]  /*81c0*/  IADD3 R8, P5, PT, R7, R78, RZ ;  /* 0x0000004e07087210 */ /* 0x000fe20007fbe0ff */
[----:B------:R-:W-:-:S03]  /*81d0*/  IMAD.WIDE.U32.X R72, R75, R75, R72, P4 ;  /* 0x0000004b4b487225 */ /* 0x000fc600020e0448 */
[----:B------:R-:W-:Y:S01]  /*81e0*/  ISETP.NE.U32.AND P4, PT, R8, RZ, PT ;  /* 0x000000ff0800720c */ /* 0x000fe20003f85070 */
[----:B------:R-:W-:-:S05]  /*81f0*/  IMAD.X R7, RZ, RZ, R79, P5 ;  /* 0x000000ffff077224 */ /* 0x000fca00028e064f */
        /* <DEDUP_REMOVED lines=8> */
[----:B------:R-:W-:-:S05]  /*8280*/  IADD3 R7, P5, PT, R67, R32, RZ ;  /* 0x0000002043077210 */ /* 0x000fca0007fbe0ff */
[----:B------:R-:W-:Y:S01]  /*8290*/  IMAD.X R8, R66, 0x1, R63, P5 ;  /* 0x0000000142087824 */ /* 0x000fe200028e063f */
[----:B------:R-:W-:Y:S01]  /*82a0*/  ISETP.GE.U32.AND P5, PT, R7, R32, PT ;  /* 0x000000200700720c */ /* 0x000fe20003fa6070 */
[----:B------:R-:W-:-:S03]  /*82b0*/  IMAD.MOV.U32 R32, RZ, RZ, R9 ;  /* 0x000000ffff207224 */ /* 0x000fc600078e0009 */
[----:B------:R-:W-:Y:S01]  /*82c0*/  ISETP.GE.U32.AND.EX P5, PT, R8, R63, PT, P5 ;  /* 0x0000003f0800720c */ /* 0x000fe20003fa6150 */
[----:B------:R-:W-:-:S03]  /*82d0*/  IMAD.WIDE.U32.X R56, R56, R43, R32, P3 ;  /* 0x0000002b38387225 */ /* 0x000fc600018e0420 */
[----:B------:R-:W-:Y:S01]  /*82e0*/  SEL R67, RZ, 0x1, P5 ;  /* 0x00000001ff437807 */ /* 0x000fe20002800000 */
[----:B------:R-:W-:Y:S01]  /*82f0*/  IMAD.X R33, RZ, RZ, RZ, P2 ;  /* 0x000000ffff217224 */ /* 0x000fe200010e06ff */
[----:B------:R-:W-:Y:S01]  /*8300*/  IADD3 R61, P5, PT, R64, R61, RZ ;  /* 0x0000003d403d7210 */ /* 0x000fe20007fbe0ff */
[----:B------:R-:W-:Y:S01]  /*8310*/  IMAD.MOV.U32 R32, RZ, RZ, R31 ;  /* 0x000000ffff207224 */ /* 0x000fe200078e001f */
[----:B------:R-:W-:Y:S02]  /*8320*/  @P4 IADD3 R60, P2, PT, R55, R60, RZ ;  /* 0x0000003c373c4210 */ /* 0x000fe40007f5e0ff */
[----:B------:R-:W-:Y:S01]  /*8330*/  ISETP.GE.U32.AND P3, PT, R61, R64, PT ;  /* 0x000000403d00720c */ /* 0x000fe20003f66070 */
[----:B------:R-:W-:Y:S01]  /*8340*/  IMAD.X R62, R65, 0x1, R62, P5 ;  /* 0x00000001413e7824 */ /* 0x000fe200028e063e */
[----:B------:R-:W-:Y:S01]  /*8350*/  IADD3 R64, P5, PT, R27, R61, RZ ;  /* 0x0000003d1b407210 */ /* 0x000fe20007fbe0ff */
[----:B------:R-:W-:Y:S02]  /*8360*/  @P4 IMAD.X R10, RZ, RZ, R10, P2 ;  /* 0x000000ffff0a4224 */ /* 0x000fe400010e060a */
[----:B------:R-:W-:Y:S01]  /*8370*/  IMAD.WIDE.U32.X R32, R20, R45, R32, P1 ;  /* 0x0000002d14207225 */ /* 0x000fe200008e0420 */
[----:B------:R-:W-:-:S03]  /*8380*/  ISETP.GE.U32.AND.EX P3, PT, R62, R65, PT, P3 ;  /* 0x000000413e00720c */ /* 0x000fc60003f66130 */
[----:B------:R-:W-:Y:S01]  /*8390*/  IMAD.X R55, R30, 0x1, R62, P5 ;  /* 0x000000011e377824 */ /* 0x000fe200028e063e */
[----:B------:R-:W-:Y:S01]  /*83a0*/  SEL R65, RZ, 0x1, P3 ;  /* 0x00000001ff417807 */ /* 0x000fe20001800000 */
[----:B------:R-:W-:Y:S01]  /*83b0*/  IMAD.WIDE.U32 R62, R20, R42, RZ ;  /* 0x0000002a143e7225 */ /* 0x000fe200078e00ff */
[----:B------:R-:W-:Y:S02]  /*83c0*/  ISETP.GE.U32.AND P3, PT, R64, R27, PT ;  /* 0x0000001b4000720c */ /* 0x000fe40003f66070 */
[----:B------:R-:W-:Y:S02]  /*83d0*/  IADD3 R64, P5, PT, R23, R64, RZ ;  /* 0x0000004017407210 */ /* 0x000fe40007fbe0ff */
[----:B------:R-:W-:Y:S01]  /*83e0*/  ISETP.GE.U32.AND.EX P3, PT, R55, R30, PT, P3 ;  /* 0x0000001e3700720c */ /* 0x000fe20003f66130 */
[----:B------:R-:W-:-:S03]  /*83f0*/  IMAD.WIDE.U32 R30, P2, R26, R43, R62 ;  /* 0x0000002b1a1e7225 */ /* 0x000fc6000784003e */
[----:B------:R-:W-:Y:S01]  /*8400*/  SEL R63, RZ, 0x1, P3 ;  /* 0x00000001ff3f7807 */ /* 0x000fe20001800000 */
[----:B------:R-:W-:Y:S01]  /*8410*/  IMAD.X R55, R22, 0x1, R55, P5 ;  /* 0x0000000116377824 */ /* 0x000fe200028e0637 */
[----:B------:R-:W-:Y:S01]  /*8420*/  IADD3 R9, P4, P5, R60, R68, R67 ;  /* 0x000000443c097210 */ /* 0x000fe20007d9e043 */
[----:B------:R-:W-:-:S03]  /*8430*/  IMAD.WIDE.U32 R60, R26, R42, RZ ;  /* 0x0000002a1a3c7225 */ /* 0x000fc600078e00ff */
[----:B------:R-:W-:Y:S01]  /*8440*/  IADD3.X R10, PT, PT, R10, R69, RZ, P4, P5 ;  /* 0x000000450a0a7210 */ /* 0x000fe200027ea4ff */
[----:B------:R-:W-:Y:S01]  /*8450*/  IMAD R62, R55, R50, RZ ;  /* 0x00000032373e7224 */ /* 0x000fe200078e02ff */
[----:B------:R-:W-:Y:S01]  /*8460*/  IADD3 R61, P1, PT, R61, R30, RZ ;  /* 0x0000001e3d3d7210 */ /* 0x000fe20007f3e0ff */
[----:B------:R-:W-:Y:S01]  /*8470*/  IMAD.WIDE.U32 R26, R64, R50, RZ ;  /* 0x00000032401a7225 */ /* 0x000fe200078e00ff */
[----:B------:R-:W-:-:S03]  /*8480*/  IADD3 R32, P4, P5, R60, R32, R63 ;  /* 0x000000203c207210 */ /* 0x000fc60007d9e03f */
[----:B------:R-:W-:Y:S01]  /*8490*/  IMAD R67, R64, R51, R62 ;  /* 0x0000003340437224 */ /* 0x000fe200078e023e */
[----:B------:R-:W-:Y:S02]  /*84a0*/  IADD3 R62, P3, PT, R65, R56, RZ ;  /* 0x00000038413e7210 */ /* 0x000fe40007f7e0ff */
[----:B------:R-:W-:Y:S01]  /*84b0*/  IADD3.X R56, PT, PT, R61, R33, RZ, P4, P5 ;  /* 0x000000213d387210 */ /* 0x000fe200027ea4ff */
[----:B------:R-:W-:Y:S01]  /*84c0*/  IMAD.IADD R78, R27, 0x1, R67 ;  /* 0x000000011b4e7824 */ /* 0x000fe200078e0243 */
[----:B------:R-:W-:Y:S01]  /*84d0*/  ISETP.NE.U32.AND P4, PT, R62, RZ, PT ;  /* 0x000000ff3e00720c */ /* 0x000fe20003f85070 */
[----:B------:R-:W-:Y:S01]  /*84e0*/  IMAD.X R66, RZ, RZ, R57, P3 ;  /* 0x000000ffff427224 */ /* 0x000fe200018e0639 */
[----:B------:R-:W-:Y:S01]  /*84f0*/  ISETP.GE.U32.AND P3, PT, R77, R24, PT ;  /* 0x000000184d00720c */ /* 0x000fe20003f66070 */
[----:B------:R-:W-:Y:S01]  /*8500*/  IMAD.WIDE.U32 R60, R78, R48, RZ ;  /* 0x000000304e3c7225 */ /* 0x000fe200078e00ff */
[----:B------:R-:W-:Y:S02]  /*8510*/  LOP3.LUT R33, RZ, R64, RZ, 0x33, !PT ;  /* 0x00000040ff217212 */ /* 0x000fe400078e33ff */
[----:B------:R-:W-:-:S02]  /*8520*/  ISETP.NE.AND.EX P4, PT, R66, RZ, PT, P4 ;  /* 0x000000ff4200720c */ /* 0x000fc40003f85340 */
[----:B------:R-:W-:-:S04]  /*8530*/  ISETP.GE.U32.AND.EX P3, PT, R70, R25, PT, P3 ;  /* 0x000000194600720c */ /* 0x000fc80003f66130 */
[----:B------:R-:W-:Y:S01]  /*8540*/  SEL R71, RZ, 0x1, P3 ;  /* 0x00000001ff477807 */ /* 0x000fe20001800000 */
[----:B------:R-:W-:-:S03]  /*8550*/  IMAD.WIDE.U32 R24, P3, R26, R49, R60 ;  /* 0x000000311a187225 */ /* 0x000fc6000786003c */
[----:B------:R-:W-:Y:S01]  /*8560*/  IADD3 R71, P5, PT, R71, R72, RZ ;  /* 0x0000004847477210 */ /* 0x000fe20007fbe0ff */
[----:B------:R-:W-:-:S04]  /*8570*/  IMAD.WIDE.U32 R60, R26, R48, RZ ;  /* 0x000000301a3c7225 */ /* 0x000fc800078e00ff */
        /* <DEDUP_REMOVED lines=22> */
.L_x_583:
[----:B------:R-:W-:Y:S05]  /*86e0*/  BSYNC.RECONVERGENT B2 ;  /* 0x0000000000027941 */ /* 0x000fea0003800200 */
.L_x_582:
[----:B------:R-:W-:Y:S01]  /*86f0*/  ISETP.GE.U32.AND P4, PT, R64, R23, PT ;  /* 0x000000174000720c */ /* 0x000fe20003f86070 */
[----:B------:R-:W-:Y:S01]  /*8700*/  IMAD.X R69, RZ, RZ, RZ, P0 ;  /* 0x000000ffff457224 */ /* 0x000fe200000e06ff */
[----:B------:R-:W-:Y:S01]  /*8710*/  ISETP.GT.U32.AND P5, PT, R60, R33, PT ;  /* 0x000000213c00720c */ /* 0x000fe20003fa4070 */
[----:B------:R-:W-:Y:S01]  /*8720*/  IMAD.WIDE.U32 R64, R54, R44, RZ ;  /* 0x0000002c36407225 */ /* 0x000fe200078e00ff */
[----:B------:R-:W-:Y:S01]  /*8730*/  IADD3 R60, P0, PT, R61, R24, RZ ;  /* 0x000000183d3c7210 */ /* 0x000fe20007f1e0ff */
[----:B------:R-:W-:Y:S01]  /*8740*/  BSSY.RECONVERGENT B2, `(.L_x_584) ;  /* 0x00000f9000027945 */ /* 0x000fe20003800200 */
[----:B------:R-:W-:Y:S01]  /*8750*/  LOP3.LUT R23, RZ, R55, RZ, 0x33, !PT ;  /* 0x00000037ff177212 */ /* 0x000fe200078e33ff */
[----:B------:R-:W-:Y:S01]  /*8760*/  IMAD.X R61, RZ, RZ, RZ, P3 ;  /* 0x000000ffff3d7224 */ /* 0x000fe200018e06ff */
[----:B------:R-:W-:Y:S01]  /*8770*/  ISETP.GE.U32.AND.EX P3, PT, R55, R22, PT, P4 ;  /* 0x000000163700720c */ /* 0x000fe20003f66140 */
[----:B------:R-:W-:Y:S01]  /*8780*/  IMAD.MOV.U32 R68, RZ, RZ, R29 ;  /* 0x000000ffff447224 */ /* 0x000fe200078e001d */
[----:B------:R-:W-:Y:S01]  /*8790*/  ISETP.GT.U32.AND.EX P5, PT, R60, R23, PT, P5 ;  /* 0x000000173c00720c */ /* 0x000fe20003fa4150 */
[----:B------:R-:W-:Y:S01]  /*87a0*/  IMAD.WIDE.U32 R22, R78, R46, RZ ;  /* 0x0000002e4e167225 */ /* 0x000fe200078e00ff */
[----:B------:R-:W-:-:S02]  /*87b0*/  LOP3.LUT P6, RZ, R2, 0x2, RZ, 0xc0, !PT ;  /* 0x0000000202ff7812 */ /* 0x000fc400078cc0ff */
[----:B------:R-:W-:Y:S01]  /*87c0*/  SEL R33, RZ, 0x1, !P5 ;  /* 0x00000001ff217807 */ /* 0x000fe20006800000 */
[----:B------:R-:W-:Y:S01]  /*87d0*/  IMAD.WIDE.U32 R62, R58, R44, RZ ;  /* 0x0000002c3a3e7225 */ /* 0x000fe200078e00ff */
[----:B------:R-:W-:Y:S02]  /*87e0*/  SEL R67, RZ, 0x1, P3 ;  /* 0x00000001ff437807 */ /* 0x000fe40001800000 */
[----:B------:R-:W-:Y:S01]  /*87f0*/  LOP3.LUT R2, R2, 0xffffffef, RZ, 0xc0, !PT ;  /* 0xffffffef02027812 */ /* 0x000fe200078ec0ff */
[----:B------:R-:W-:-:S04]  /*8800*/  IMAD.WIDE.U32 R22, P5, R26, R47, R22 ;  /* 0x0000002f1a167225 */ /* 0x000fc800078a0016 */
[----:B------:R-:W-:-:S04]  /*8810*/  IMAD.WIDE.U32 R28, P4, R58, R45, R64 ;  /* 0x0000002d3a1c7225 */ /* 0x000fc80007880040 */
[----:B------:R-:W-:Y:S01]  /*8820*/  IMAD.MOV.U32 R60, RZ, RZ, R25 ;  /* 0x000000ffff3c7224 */ /* 0x000fe200078e0019 */
[----:B------:R-:W-:Y:S01]  /*8830*/  IADD3 R55, P3, PT, R63, R28, RZ ;  /* 0x0000001c3f377210 */ /* 0x000fe20007f7e0ff */
[----:B------:R-:W-:-:S03]  /*8840*/  IMAD.WIDE.U32.X R68, R54, R47, R68, P6 ;  /* 0x0000002f36447225 */ /* 0x000fc600030e0444 */
[----:B------:R-:W-:Y:S01]  /*8850*/  @P5 LOP3.LUT R2, R2, 0x10, RZ, 0xfc, !PT ;  /* 0x0000001002025812 */ /* 0x000fe200078efcff */
[----:B------:R-:W-:Y:S01]  /*8860*/  IMAD.WIDE.U32.X R24, R78, R49, R60, P0 ;  /* 0x000000314e187225 */ /* 0x000fe200000e043c */
[----:B------:R-:W-:Y:S02]  /*8870*/  IADD3 R67, P0, P6, R62, R68, R67 ;  /* 0x000000443e437210 */ /* 0x000fe40007e1e043 */
[----:B------:R-:W-:Y:S01]  /*8880*/  LOP3.LUT R2, R2, 0xfffffffb, RZ, 0xc0, !PT ;  /* 0xfffffffb02027812 */ /* 0x000fe200078ec0ff */
[----:B------:R-:W-:Y:S01]  /*8890*/  IMAD.WIDE.U32 R60, R26, R46, RZ ;  /* 0x0000002e1a3c7225 */ /* 0x000fe200078e00ff */
[----:B------:R-:W-:-:S04]  /*88a0*/  IADD3.X R68, PT, PT, R55, R69, RZ, P0, P6 ;  /* 0x0000004537447210 */ /* 0x000fc800007ec4ff */
[----:B------:R-:W-:Y:S02]  /*88b0*/  IADD3 R73, P6, PT, R61, R22, RZ ;  /* 0x000000163d497210 */ /* 0x000fe40007fde0ff */
[----:B------:R-:W-:-:S04]  /*88c0*/  IADD3 R76, P0, P5, R60, R24, R33 ;  /* 0x000000183c4c7210 */ /* 0x000fc80007d1e021 */
[----:B------:R-:W-:Y:S02]  /*88d0*/  IADD3.X R73, PT, PT, R73, R25, RZ, P0, P5 ;  /* 0x0000001949497210 */ /* 0x000fe400007ea4ff */
[----:B------:R-:W-:-:S04]  /*88e0*/  ISETP.GE.U32.AND P0, PT, R11, R48, PT ;  /* 0x000000300b00720c */ /* 0x000fc80003f06070 */
[----:B------:R-:W-:Y:S02]  /*88f0*/  ISETP.GE.U32.AND.EX P0, PT, R12, R49, PT, P0 ;  /* 0x000000310c00720c */ /* 0x000fe40003f06100 */
[----:B------:R-:W-:Y:S02]  /*8900*/  @P6 LOP3.LUT R2, R2, 0x4, RZ, 0xfc, !PT ;  /* 0x0000000402026812 */ /* 0x000fe400078efcff */
[----:B------:R-:W-:Y:S02]  /*8910*/  SEL R24, RZ, 0x1, P0 ;  /* 0x00000001ff187807 */ /* 0x000fe40000000000 */
[----:B------:R-:W-:Y:S02]  /*8920*/  SEL R62, RZ, 0xffffffff, P0 ;  /* 0xffffffffff3e7807 */ /* 0x000fe40000000000 */
[----:B------:R-:W-:Y:S02]  /*8930*/  ISETP.GE.U32.AND P0, PT, R13, R24, PT ;  /* 0x000000180d00720c */ /* 0x000fe40003f06070 */
[----:B------:R-:W-:-:S02]  /*8940*/  IADD3 R57, P5, PT, R62, R13, RZ ;  /* 0x0000000d3e397210 */ /* 0x000fc40007fbe0ff */
        /* <DEDUP_REMOVED lines=131> */
[----:B------:R-:W-:-:S04]  /*9180*/  IADD3 R25, P5, PT, R25, -R42, RZ ;  /* 0x8000002a19197210 */ /* 0x000fc80007fbe0ff */
[----:B------:R-:W-:Y:S01]  /*9190*/  SEL R60, R25, R60, P0 ;  /* 0x0000003c193c7207 */ /* 0x000fe20000000000 */
[----:B------:R-:W-:Y:S02]  /*91a0*/  IMAD.X R24, R24, 0x1, ~R43, P5 ;  /* 0x0000000118187824 */ /* 0x000fe400028e0e2b */
[----:B------:R-:W-:-:S03]  /*91b0*/  IMAD.X R25, RZ, RZ, RZ, P2 ;  /* 0x000000ffff197224 */ /* 0x000fc600010e06ff */
        /* <DEDUP_REMOVED lines=8> */
[----:B------:R-:W-:Y:S02]  /*9240*/  SEL R55, RZ, 0x1, P0 ;  /* 0x00000001ff377807 */ /* 0x000fe40000000000 */
        /* <DEDUP_REMOVED lines=11> */
[----:B------:R-:W-:Y:S02]  /*9300*/  SEL R79, RZ, 0x1, P0 ;  /* 0x00000001ff4f7807 */ /* 0x000fe40000000000 */
[----:B------:R-:W-:-:S04]  /*9310*/  IADD3 R90, P0, P2, R55, R60, R90 ;  /* 0x0000003c375a7210 */ /* 0x000fc80007a1e05a */
[----:B------:R-:W-:Y:S02]  /*9320*/  IADD3.X R88, PT, PT, RZ, R63, RZ, P0, P2 ;  /* 0x0000003fff587210 */ /* 0x000fe400007e44ff */
[----:B------:R-:W-:Y:S01]  /*9330*/  IADD3 R79, P0, PT, R79, R24, RZ ;  /* 0x000000184f4f7210 */ /* 0x000fe20007f1e0ff */
[----:B------:R-:W-:Y:S01]  /*9340*/  IMAD.MOV.U32 R24, RZ, RZ, R31 ;  /* 0x000000ffff187224 */ /* 0x000fe200078e001f */
[----:B------:R-:W-:-:S03]  /*9350*/  IADD3 R61, P2, PT, R90, R17, RZ ;  /* 0x000000115a3d7210 */ /* 0x000fc60007f5e0ff */
[----:B------:R-:W-:Y:S01]  /*9360*/  IMAD.WIDE.U32.X R24, R20, R43, R24, P1 ;  /* 0x0000002b14187225 */ /* 0x000fe200008e0418 */
[----:B------:R-:W-:-:S03]  /*9370*/  IADD3 R86, P1, PT, R21, R32, RZ ;  /* 0x0000002015567210 */ /* 0x000fc60007f3e0ff */
[----:B------:R-:W-:Y:S01]  /*9380*/  IMAD.X R55, R88, 0x1, R18, P2 ;  /* 0x0000000158377824 */ /* 0x000fe200010e0612 */
[----:B------:R-:W-:Y:S01]  /*9390*/  IADD3 R65, P2, PT, -R79, R64, RZ ;  /* 0x000000404f417210 */ /* 0x000fe20007f5e1ff */
[----:B------:R-:W-:Y:S02]  /*93a0*/  IMAD.X R21, RZ, RZ, RZ, P0 ;  /* 0x000000ffff157224 */ /* 0x000fe400000e06ff */
[----:B------:R-:W-:Y:S01]  /*93b0*/  IMAD.X R69, R19, 0x1, R56, P1 ;  /* 0x0000000113457824 */ /* 0x000fe200008e0638 */
[----:B------:R-:W-:Y:S01]  /*93c0*/  ISETP.GE.U32.AND P1, PT, R64, R79, PT ;  /* 0x0000004f4000720c */ /* 0x000fe20003f26070 */
[----:B------:R-:W-:Y:S01]  /*93d0*/  IMAD.X R66, R62, 0x1, ~R21, P2 ;  /* 0x000000013e427824 */ /* 0x000fe200010e0e15 */
[----:B------:R-:W-:Y:S02]  /*93e0*/  ISETP.GE.U32.AND P0, PT, R65, R44, PT ;  /* 0x0000002c4100720c */ /* 0x000fe40003f06070 */
[----:B------:R-:W-:Y:S02]  /*93f0*/  ISETP.GE.U32.AND P2, PT, R86, R32, PT ;  /* 0x000000205600720c */ /* 0x000fe40003f46070 */
[----:B------:R-:W-:-:S02]  /*9400*/  ISETP.GE.U32.AND.EX P1, PT, R62, R21, PT, P1 ;  /* 0x000000153e00720c */ /* 0x000fc40003f26110 */
[----:B------:R-:W-:Y:S02]  /*9410*/  ISETP.GE.U32.AND.EX P0, PT, R66, R45, PT, P0 ;  /* 0x0000002d4200720c */ /* 0x000fe40003f06100 */
[----:B------:R-:W-:Y:S02]  /*9420*/  ISETP.GE.U32.AND.EX P2, PT, R69, R56, PT, P2 ;  /* 0x000000384500720c */ /* 0x000fe40003f46120 */
[----:B------:R-:W-:Y:S02]  /*9430*/  SEL R19, RZ, 0x1, P1 ;  /* 0x00000001ff137807 */ /* 0x000fe40000800000 */
[----:B------:R-:W-:Y:S02]  /*9440*/  ISETP.GE.U32.AND P1, PT, R61, R90, PT ;  /* 0x0000005a3d00720c */ /* 0x000fe40003f26070 */
[----:B------:R-:W-:Y:S02]  /*9450*/  SEL R20, RZ, 0x1, P0 ;  /* 0x00000001ff147807 */ /* 0x000fe40000000000 */
[----:B------:R-:W-:-:S02]  /*9460*/  SEL R21, RZ, 0x1, P2 ;  /* 0x00000001ff157807 */ /* 0x000fc40001000000 */
[----:B------:R-:W-:Y:S02]  /*9470*/  ISETP.LT.U32.AND P0, PT, R90, R60, PT ;  /* 0x0000003c5a00720c */ /* 0x000fe40003f01070 */
[----:B------:R-:W-:Y:S02]  /*9480*/  ISETP.GE.U32.AND.EX P2, PT, R55, R88, PT, P1 ;  /* 0x000000583700720c */ /* 0x000fe40003f46110 */
[----:B------:R-:W-:Y:S02]  /*9490*/  IADD3 R20, P1, PT, R20, R19, RZ ;  /* 0x0000001314147210 */ /* 0x000fe40007f3e0ff */
[----:B------:R-:W-:Y:S02]  /*94a0*/  ISETP.LT.U32.OR.EX P0, PT, R88, R63, !P2, P0 ;  /* 0x0000003f5800720c */ /* 0x000fe40005701500 */
[----:B------:R-:W-:Y:S01]  /*94b0*/  IADD3 R63, P2, PT, -R20, R61, RZ ;  /* 0x0000003d143f7210 */ /* 0x000fe20007f5e1ff */
[----:B------:R-:W-:-:S03]  /*94c0*/  IMAD.X R32, RZ, RZ, RZ, P1 ;  /* 0x000000ffff207224 */ /* 0x000fc600008e06ff */
[----:B------:R-:W-:Y:S01]  /*94d0*/  ISETP.GE.U32.AND P1, PT, R63, R42, PT ;  /* 0x0000002a3f00720c */ /* 0x000fe20003f26070 */
[----:B------:R-:W-:Y:S01]  /*94e0*/  IMAD.X R60, R55, 0x1, ~R32, P2 ;  /* 0x00000001373c7824 */ /* 0x000fe200010e0e20 */
[----:B------:R-:W-:-:S04]  /*94f0*/  ISETP.GE.U32.AND P2, PT, R61, R20, PT ;  /* 0x000000143d00720c */ /* 0x000fc80003f46070 */
[----:B------:R-:W-:-:S04]  /*9500*/  ISETP.GE.U32.AND.EX P1, PT, R60, R43, PT, P1 ;  /* 0x0000002b3c00720c */ /* 0x000fc80003f26110 */
[----:B------:R-:W-:-:S04]  /*9510*/  ISETP.GE.U32.AND.EX P1, PT, R55, R32, P1, P2 ;  /* 0x000000203700720c */ /* 0x000fc80000f26120 */
[----:B------:R-:W-:Y:S02]  /*9520*/  PLOP3.LUT P0, PT, P0, P1, PT, 0xf8, 0x8f ;  /* 0x00000000008f781c */ /* 0x000fe40000703f70 */
[----:B------:R-:W-:Y:S02]  /*9530*/  IADD3 R79, P1, PT, R21, R24, RZ ;  /* 0x00000018154f7210 */ /* 0x000fe40007f3e0ff */
[----:B------:R-:W-:Y:S02]  /*9540*/  IADD3 R24, P2, PT, R75, -R46, RZ ;  /* 0x8000002e4b187210 */ /* 0x000fe40007f5e0ff */
[----:B------:R-:W-:Y:S01]  /*9550*/  SEL R20, R48, RZ, P0 ;  /* 0x000000ff30147207 */ /* 0x000fe20000000000 */
[----:B------:R-:W-:Y:S01]  /*9560*/  IMAD.X R75, RZ, RZ, R25, P1 ;  /* 0x000000ffff4b7224 */ /* 0x000fe200008e0619 */
[----:B------:R-:W-:Y:S01]  /*9570*/  ISETP.NE.U32.AND P1, PT, R79, RZ, PT ;  /* 0x000000ff4f00720c */ /* 0x000fe20003f25070 */
[----:B------:R-:W-:Y:S01]  /*9580*/  IMAD.X R25, R80, 0x1, ~R47, P2 ;  /* 0x0000000150197824 */ /* 0x000fe200010e0e2f */
[----:B------:R-:W-:-:S02]  /*9590*/  IADD3 R19, P2, PT, -R20, R57, RZ ;  /* 0x0000003914137210 */ /* 0x000fc40007f5e1ff */
[----:B------:R-:W-:Y:S02]  /*95a0*/  ISETP.NE.AND.EX P1, PT, R75, RZ, PT, P1 ;  /* 0x000000ff4b00720c */ /* 0x000fe40003f25310 */
[----:B------:R-:W-:-:S05]  /*95b0*/  SEL R21, R49, RZ, P0 ;  /* 0x000000ff31157207 */ /* 0x000fca0000000000 */
[----:B------:R-:W-:Y:S01]  /*95c0*/  IMAD.X R20, R74, 0x1, ~R21, P2 ;  /* 0x000000014a147824 */ /* 0x000fe200010e0e15 */
[----:B------:R-:W-:-:S03]  /*95d0*/  SEL R21, R25, R30, P0 ;  /* 0x0000001e19157207 */ /* 0x000fc60000000000 */
        /* <DEDUP_REMOVED lines=15> */
.L_x_585:
[----:B------:R-:W-:Y:S05]  /*96d0*/  BSYNC.RECONVERGENT B2 ;  /* 0x0000000000027941 */ /* 0x000fea0003800200 */
.L_x_584:
[C---:B------:R-:W-:Y:S01]  /*96e0*/  IMAD.WIDE.U32 R30, P1, R19.reuse, R20, R30 ;  /* 0x00000014131e7225 */ /* 0x040fe2000782001e */
[----:B------:R-:W-:Y:S01]  /*96f0*/  SEL R22, R24, R33, P0 ;  /* 0x0000002118167207 */ /* 0x000fe20000000000 */
[----:B------:R-:W-:Y:S01]  /*9700*/  BSSY.RECONVERGENT B2, `(.L_x_586) ;  /* 0x0000245000027945 */ /* 0x000fe20003800200 */
[----:B------:R-:W-:Y:S01]  /*9710*/  LOP3.LUT R2, R2, 0xfffffffd, RZ, 0xc0, !PT ;  /* 0xfffffffd02027812 */ /* 0x000fe200078ec0ff */
[----:B------:R-:W-:-:S04]  /*9720*/  IMAD.WIDE.U32 R56, R19, R19, RZ ;  /* 0x0000001313387225 */ /* 0x000fc800078e00ff */
[----:B------:R-:W-:Y:S01]  /*9730*/  IMAD.WIDE.U32 R32, R20, R22, RZ ;  /* 0x0000001614207225 */ /* 0x000fe200078e00ff */
[----:B------:R-:W-:-:S03]  /*9740*/  IADD3 R75, P2, PT, R57, R30, RZ ;  /* 0x0000001e394b7210 */ /* 0x000fc60007f5e0ff */
[----:B------:R-:W-:Y:S02]  /*9750*/  IMAD.X R81, RZ, RZ, RZ, P1 ;  /* 0x000000ffff517224 */ /* 0x000fe400008e06ff */
[----:B------:R-:W-:Y:S02]  /*9760*/  IMAD.MOV.U32 R80, RZ, RZ, R31 ;  /* 0x000000ffff507224 */ /* 0x000fe400078e001f */
[----:B------:R-:W-:-:S04]  /*9770*/  IMAD.WIDE.U32 R88, R19, R22, RZ ;  /* 0x0000001613587225 */ /* 0x000fc800078e00ff */
[----:B------:R-:W-:-:S04]  /*9780*/  IMAD.WIDE.U32.X R80, R20, R20, R80, P2 ;  /* 0x0000001414507225 */ /* 0x000fc800010e0450 */
[----:B------:R-:W-:-:S04]  /*9790*/  IMAD.WIDE.U32 R32, P2, R21, R19, R32 ;  /* 0x0000001315207225 */ /* 0x000fc80007840020 */
[----:B------:R-:W-:Y:S01]  /*97a0*/  IMAD.WIDE.U32 R24, R21, R19, RZ ;  /* 0x0000001315187225 */ /* 0x000fe200078e00ff */
[----:B------:R-:W-:-:S03]  /*97b0*/  IADD3 R57, P6, PT, R89, R32, RZ ;  /* 0x0000002059397210 */ /* 0x000fc60007fde0ff */
[----:B------:R-:W-:-:S04]  /*97c0*/  IMAD.WIDE.U32 R30, R22, R19, RZ ;  /* 0x00000013161e7225 */ /* 0x000fc800078e00ff */
[----:B------:R-:W-:Y:S01]  /*97d0*/  IMAD.WIDE.U32 R24, P1, R22, R20, R24 ;  /* 0x0000001416187225 */ /* 0x000fe20007820018 */
[----:B------:R-:W-:-:S04]  /*97e0*/  @P2 LOP3.LUT R2, R2, 0x2, RZ, 0xfc, !PT ;  /* 0x0000000202022812 */ /* 0x000fc800078efcff */
[----:B------:R-:W-:Y:S02]  /*97f0*/  LOP3.LUT R2, R2, 0xfffffffe, RZ, 0xc0, !PT ;  /* 0xfffffffe02027812 */ /* 0x000fe400078ec0ff */
[----:B------:R-:W-:Y:S02]  /*9800*/  IADD3 R24, P2, PT, R31, R24, RZ ;  /* 0x000000181f187210 */ /* 0x000fe40007f5e0ff */
[----:B------:R-:W-:Y:S02]  /*9810*/  @P6 LOP3.LUT R2, R2, 0x1, RZ, 0xfc, !PT ;  /* 0x0000000102026812 */ /* 0x000fe400078efcff */
[----:B------:R-:W-:Y:S01]  /*9820*/  IADD3 R74, P5, P6, R30, R88, R80 ;  /* 0x000000581e4a7210 */ /* 0x000fe20007ebe050 */
[----:B------:R-:W-:Y:S02]  /*9830*/  IMAD.MOV.U32 R80, RZ, RZ, R29 ;  /* 0x000000ffff507224 */ /* 0x000fe400078e001d */
[----:B------:R-:W-:Y:S01]  /*9840*/  IMAD.WIDE.U32 R28, R54, R42, RZ ;  /* 0x0000002a361c7225 */ /* 0x000fe200078e00ff */
[----:B------:R-:W-:-:S02]  /*9850*/  IADD3.X R57, PT, PT, R24, R57, R81, P5, P6 ;  /* 0x0000003918397210 */ /* 0x000fc40002fec451 */
[C---:B------:R-:W-:Y:S01]  /*9860*/  LOP3.LUT P5, RZ, R2.reuse, 0x10, RZ, 0xc0, !PT ;  /* 0x0000001002ff7812 */ /* 0x040fe200078ac0ff */
[----:B------:R-:W-:Y:S01]  /*9870*/  IMAD.X R81, RZ, RZ, RZ, P4 ;  /* 0x000000ffff517224 */ /* 0x000fe200020e06ff */
[----:B------:R-:W-:Y:S01]  /*9880*/  LOP3.LUT P6, RZ, R2, 0x4, RZ, 0xc0, !PT ;  /* 0x0000000402ff7812 */ /* 0x000fe200078cc0ff */
[----:B------:R-:W-:Y:S01]  /*9890*/  IMAD.WIDE.U32 R88, R78, R42, RZ ;  /* 0x0000002a4e587225 */ /* 0x000fe200078e00ff */
[----:B------:R-:W-:-:S03]  /*98a0*/  LOP3.LUT R2, R2, 0xfffffff7, RZ, 0xc0, !PT ;  /* 0xfffffff702027812 */ /* 0x000fc600078ec0ff */
[----:B------:R-:W-:Y:S01]  /*98b0*/  IMAD.WIDE.U32.X R80, R54, R45, R80, P3 ;  /* 0x0000002d36507225 */ /* 0x000fe200018e0450 */
[----:B------:R-:W-:Y:S02]  /*98c0*/  IADD3 R83, P3, PT, R67, R86, RZ ;  /* 0x0000005643537210 */ /* 0x000fe40007f7e0ff */
[----:B------:R-:W-:Y:S01]  /*98d0*/  LOP3.LUT R2, R2, 0xffffffdf, RZ, 0xc0, !PT ;  /* 0xffffffdf02027812 */ /* 0x000fe200078ec0ff */
[----:B------:R-:W-:Y:S02]  /*98e0*/  IMAD.X R59, RZ, RZ, RZ, P5 ;  /* 0x000000ffff3b7224 */ /* 0x000fe400028e06ff */
        /* <DEDUP_REMOVED lines=8> */
[----:B------:R-:W-:-:S03]  /*9970*/  IADD3 R69, P4, PT, R69, R28, RZ ;  /* 0x0000001c45457210 */ /* 0x000fc60007f9e0ff */
[----:B------:R-:W-:-:S05]  /*9980*/  IMAD.WIDE.U32.X R58, R78, R47, R58, P6 ;  /* 0x0000002f4e3a7225 */ /* 0x000fca00030e043a */
[----:B------:R-:W-:-:S05]  /*9990*/  @P3 LOP3.LUT R2, R2, 0x20, RZ, 0xfc, !PT ;  /* 0x0000002002023812 */ /* 0x000fca00078efcff */
[----:B------:R-:W-:Y:S02]  /*99a0*/  @P4 LOP3.LUT R2, R2, 0x8, RZ, 0xfc, !PT ;  /* 0x0000000802024812 */ /* 0x000fe400078efcff */
[----:B------:R-:W-:-:S04]  /*99b0*/  IADD3 R67, P3, P4, R68, R80, R67 ;  /* 0x0000005044437210 */ /* 0x000fc80007c7e043 */
        /* <DEDUP_REMOVED lines=64> */
[----:B------:R-:W-:-:S03]  /*9dc0*/  ISETP.GE.U32.AND.EX P1, PT, R87, R58, PT, P1 ;  /* 0x0000003a5700720c */ /* 0x000fc60003f26110 */
[----:B------:R-:W-:Y:S01]  /*9dd0*/  IMAD.WIDE.U32 R58, R22, R23, RZ ;  /* 0x00000017163a7225 */ /* 0x000fe200078e00ff */
[----:B------:R-:W-:-:S03]  /*9de0*/  SEL R25, RZ, 0x1, P1 ;  /* 0x00000001ff197807 */ /* 0x000fc60000800000 */
[----:B------:R-:W-:Y:S01]  /*9df0*/  IMAD.WIDE.U32 R30, P5, R24, R22, R30 ;  /* 0x00000016181e7225 */ /* 0x000fe200078a001e */
[----:B------:R-:W-:Y:S02]  /*9e00*/  IADD3 R28, P1, P6, R58, R64, R25 ;  /* 0x000000403a1c7210 */ /* 0x000fe40007e3e019 */
[----:B------:R-:W-:-:S04]  /*9e10*/  IADD3 R59, P2, PT, R59, R30, RZ ;  /* 0x0000001e3b3b7210 */ /* 0x000fc80007f5e0ff */
[----:B------:R-:W-:Y:S02]  /*9e20*/  IADD3.X R59, PT, PT, R59, R65, RZ, P1, P6 ;  /* 0x000000413b3b7210 */ /* 0x000fe40000fec4ff */
[----:B------:R-:W-:-:S04]  /*9e30*/  IADD3 R26, P1, PT, R63, -R42, RZ ;  /* 0x8000002a3f1a7210 */ /* 0x000fc80007f3e0ff */
[----:B------:R-:W-:Y:S01]  /*9e40*/  SEL R25, R26, R61, P0 ;  /* 0x0000003d1a197207 */ /* 0x000fe20000000000 */
[----:B------:R-:W-:Y:S02]  /*9e50*/  IMAD.X R60, R60, 0x1, ~R43, P1 ;  /* 0x000000013c3c7824 */ /* 0x000fe400008e0e2b */
[----:B------:R-:W-:Y:S02]  /*9e60*/  IMAD.X R61, RZ, RZ, RZ, P3 ;  /* 0x000000ffff3d7224 */ /* 0x000fe400018e06ff */
[----:B------:R-:W-:Y:S01]  /*9e70*/  IMAD.WIDE.U32 R64, R20, R25, RZ ;  /* 0x0000001914407225 */ /* 0x000fe200078e00ff */
[----:B------:R-:W-:-:S03]  /*9e80*/  SEL R26, R60, R55, P0 ;  /* 0x000000373c1a7207 */ /* 0x000fc60000000000 */
[----:B------:R-:W-:Y:S02]  /*9e90*/  IMAD.MOV.U32 R60, RZ, RZ, R33 ;  /* 0x000000ffff3c7224 */ /* 0x000fe400078e0021 */
[----:B------:R-:W-:-:S04]  /*9ea0*/  IMAD.WIDE.U32 R64, P0, R26, R19, R64 ;  /* 0x000000131a407225 */ /* 0x000fc80007800040 */
[----:B------:R-:W-:-:S04]  /*9eb0*/  IMAD.WIDE.U32.X R32, R24, R20, R60, P4 ;  /* 0x0000001418207225 */ /* 0x000fc800020e043c */
[----:B------:R-:W-:-:S05]  /*9ec0*/  IMAD.WIDE.U32 R60, R19, R25, RZ ;  /* 0x00000019133c7225 */ /* 0x000fca00078e00ff */
[----:B------:R-:W-:Y:S02]  /*9ed0*/  IADD3 R86, P1, PT, R61, R64, RZ ;  /* 0x000000403d567210 */ /* 0x000fe40007f3e0ff */
[----:B------:R-:W-:Y:S01]  /*9ee0*/  IADD3 R91, P3, P4, R28, R60, R32 ;  /* 0x0000003c1c5b7210 */ /* 0x000fe20007c7e020 */
[----:B------:R-:W-:-:S03]  /*9ef0*/  IMAD.MOV.U32 R32, RZ, RZ, R31 ;  /* 0x000000ffff207224 */ /* 0x000fc600078e001f */
        /* <DEDUP_REMOVED lines=12> */
[----:B------:R-:W-:Y:S01]  /*9fc0*/  IMAD.WIDE.U32 R58, R23, R19, RZ ;  /* 0x00000013173a7225 */ /* 0x000fe200078e00ff */
[C---:B------:R-:W-:Y:S02]  /*9fd0*/  LOP3.LUT P6, RZ, R2.reuse, 0x8, RZ, 0xc0, !PT ;  /* 0x0000000802ff7812 */ /* 0x040fe400078cc0ff */
[----:B------:R-:W-:Y:S01]  /*9fe0*/  IADD3.X R63, PT, PT, R63, R31, RZ, P2, P3 ;  /* 0x0000001f3f3f7210 */ /* 0x000fe200017e64ff */
[----:B------:R-:W-:Y:S01]  /*9ff0*/  IMAD.WIDE.U32 R88, P2, R23, R20, R88 ;  /* 0x0000001417587225 */ /* 0x000fe20007840058 */
[----:B------:R-:W-:-:S03]  /*a000*/  LOP3.LUT R2, R2, 0xfffffffe, RZ, 0xc0, !PT ;  /* 0xfffffffe02027812 */ /* 0x000fc600078ec0ff */
[----:B------:R-:W-:Y:S01]  /*a010*/  IMAD.X R31, RZ, RZ, RZ, P2 ;  /* 0x000000ffff1f7224 */ /* 0x000fe200010e06ff */
[----:B------:R-:W-:Y:S01]  /*a020*/  IADD3 R88, P2, PT, R59, R88, RZ ;  /* 0x000000583b587210 */ /* 0x000fe20007f5e0ff */
[----:B------:R-:W-:Y:S01]  /*a030*/  IMAD.MOV.U32 R30, RZ, RZ, R89 ;  /* 0x000000ffff1e7224 */ /* 0x000fe200078e0059 */
[----:B------:R-:W-:-:S03]  /*a040*/  @P4 LOP3.LUT R2, R2, 0x1, RZ, 0xfc, !PT ;  /* 0x0000000102024812 */ /* 0x000fc600078efcff */
        /* <DEDUP_REMOVED lines=30> */
[----:B------:R-:W-:-:S03]  /*a230*/  IMAD.WIDE.U32.X R30, R26, R20, R30, P1 ;  /* 0x000000141a1e7225 */ /* 0x000fc600008e041e */
[----:B------:R-:W-:Y:S01]  /*a240*/  IADD3 R64, P0, PT, R61, R30, RZ ;  /* 0x0000001e3d407210 */ /* 0x000fe20007f1e0ff */
[----:B------:R-:W-:Y:S02]  /*a250*/  IMAD.MOV.U32 R30, RZ, RZ, R59 ;  /* 0x000000ffff1e7224 */ /* 0x000fe400078e003b */
[----:B------:R-:W-:-:S04]  /*a260*/  IMAD.WIDE.U32 R58, R24, R25, RZ ;  /* 0x00000019183a7225 */ /* 0x000fc800078e00ff */
[----:B------:R-:W-:Y:S01]  /*a270*/  IMAD.X R66, R63, 0x1, R31, P0 ;  /* 0x000000013f427824 */ /* 0x000fe200000e061f */
[----:B------:R-:W-:Y:S01]  /*a280*/  IADD3 R65, P0, PT, R28, R64, RZ ;  /* 0x000000401c417210 */ /* 0x000fe20007f1e0ff */
[----:B------:R-:W-:-:S04]  /*a290*/  IMAD.X R31, RZ, RZ, RZ, P2 ;  /* 0x000000ffff1f7224 */ /* 0x000fc800010e06ff */
        /* <DEDUP_REMOVED lines=25> */
[----:B------:R-:W-:Y:S02]  /*a430*/  SEL R79, RZ, 0x1, P0 ;  /* 0x00000001ff4f7807 */ /* 0x000fe40000000000 */
[----:B------:R-:W-:Y:S01]  /*a440*/  ISETP.GE.U32.AND P0, PT, R84, R67, PT ;  /* 0x000000435400720c */ /* 0x000fe20003f06070 */
[----:B------:R-:W-:-:S03]  /*a450*/  IMAD.WIDE.U32 R54, P4, R25, R21, R54 ;  /* 0x0000001519367225 */ /* 0x000fc60007880036 */
[----:B------:R-:W-:Y:S02]  /*a460*/  ISETP.GE.U32.AND.EX P0, PT, R82, R69, PT, P0 ;  /* 0x000000455200720c */ /* 0x000fe40003f06100 */
[----:B------:R-:W-:Y:S02]  /*a470*/  IADD3 R67, P2, PT, R89, R54, RZ ;  /* 0x0000003659437210 */ /* 0x000fe40007f5e0ff */
[----:B------:R-:W-:-:S04]  /*a480*/  IADD3 R54, P5, P6, R88, R28, R79 ;  /* 0x0000001c58367210 */ /* 0x000fc80007ebe04f */
[----:B------:R-:W-:Y:S02]  /*a490*/  IADD3.X R67, PT, PT, R67, R29, RZ, P5, P6 ;  /* 0x0000001d43437210 */ /* 0x000fe40002fec4ff */
[----:B------:R-:W-:Y:S02]  /*a4a0*/  SEL R29, RZ, 0x1, P0 ;  /* 0x00000001ff1d7807 */ /* 0x000fe40000000000 */
        /* <DEDUP_REMOVED lines=15> */
[----:B------:R-:W-:Y:S02]  /*a5a0*/  IADD3 R69, P0, PT, R77, R76, RZ ;  /* 0x0000004c4d457210 */ /* 0x000fe40007f1e0ff */
[----:B------:R-:W-:-:S03]  /*a5b0*/  LOP3.LUT P5, RZ, R2, 0x10, RZ, 0xc0, !PT ;  /* 0x0000001002ff7812 */ /* 0x000fc600078ac0ff */
[----:B------:R-:W-:Y:S01]  /*a5c0*/  IMAD.X R70, R70, 0x1, R73, P0 ;  /* 0x0000000146467824 */ /* 0x000fe200000e0649 */
[----:B------:R-:W-:Y:S01]  /*a5d0*/  ISETP.GE.U32.AND P0, PT, R69, R76, PT ;  /* 0x0000004c4500720c */ /* 0x000fe20003f06070 */
[----:B------:R-:W-:-:S03]  /*a5e0*/  IMAD.X R29, RZ, RZ, RZ, P5 ;  /* 0x000000ffff1d7224 */ /* 0x000fc600028e06ff */
[----:B------:R-:W-:Y:S01]  /*a5f0*/  ISETP.GE.U32.AND.EX P0, PT, R70, R73, PT, P0 ;  /* 0x000000494600720c */ /* 0x000fe20003f06100 */
[----:B------:R-:W-:Y:S01]  /*a600*/  IMAD.WIDE.U32.X R78, R78, R43, R28, P6 ;  /* 0x0000002b4e4e7225 */ /* 0x000fe200030e041c */
[----:B------:R-:W-:Y:S02]  /*a610*/  LOP3.LUT P6, RZ, R2, 0x1, RZ, 0xc0, !PT ;  /* 0x0000000102ff7812 */ /* 0x000fe400078cc0ff */
        /* <DEDUP_REMOVED lines=34> */
[C---:B------:R-:W-:Y:S02]  /*a840*/  LOP3.LUT P5, RZ, R2.reuse, 0x2, RZ, 0xc0, !PT ;  /* 0x0000000202ff7812 */ /* 0x040fe400078ac0ff */
[----:B------:R-:W-:-:S03]  /*a850*/  LOP3.LUT R2, R2, 0xfffffffb, RZ, 0xc0, !PT ;  /* 0xfffffffb02027812 */ /* 0x000fc600078ec0ff */
[----:B------:R-:W-:Y:S01]  /*a860*/  IMAD.X R77, RZ, RZ, RZ, P5 ;  /* 0x000000ffff4d7224 */ /* 0x000fe200028e06ff */
[----:B------:R-:W-:Y:S01]  /*a870*/  ISETP.GE.U32.AND P5, PT, R64, R61, PT ;  /* 0x0000003d4000720c */ /* 0x000fe20003fa6070 */
[----:B------:R-:W-:Y:S01]  /*a880*/  IMAD.WIDE.U32.X R76, R26, R21, R76, P6 ;  /* 0x000000151a4c7225 */ /* 0x000fe200030e044c */
[----:B------:R-:W-:Y:S02]  /*a890*/  IADD3 R33, P6, PT, R54, R65, RZ ;  /* 0x0000004136217210 */ /* 0x000fe40007fde0ff */
[----:B------:R-:W-:Y:S01]  /*a8a0*/  ISETP.GE.U32.AND.EX P5, PT, R66, R63, PT, P5 ;  /* 0x0000003f4200720c */ /* 0x000fe20003fa6150 */
[----:B------:R-:W-:-:S03]  /*a8b0*/  IMAD.WIDE.U32 R64, R26, R23, RZ ;  /* 0x000000171a407225 */ /* 0x000fc600078e00ff */
[----:B------:R-:W-:Y:S01]  /*a8c0*/  SEL R61, RZ, 0x1, P5 ;  /* 0x00000001ff3d7807 */ /* 0x000fe20002800000 */
[----:B------:R-:W-:Y:S01]  /*a8d0*/  IMAD.X R62, R67, 0x1, R62, P6 ;  /* 0x00000001433e7824 */ /* 0x000fe200030e063e */
[----:B------:R-:W-:Y:S01]  /*a8e0*/  ISETP.GE.U32.AND P5, PT, R33, R54, PT ;  /* 0x000000362100720c */ /* 0x000fe20003fa6070 */
[----:B------:R-:W-:Y:S02]  /*a8f0*/  IMAD.MOV.U32 R66, RZ, RZ, R55 ;  /* 0x000000ffff427224 */ /* 0x000fe400078e0037 */
[----:B------:R-:W-:Y:S01]  /*a900*/  IMAD.WIDE.U32 R54, R25, R23, RZ ;  /* 0x0000001719367225 */ /* 0x000fe200078e00ff */
[----:B------:R-:W-:-:S03]  /*a910*/  ISETP.GE.U32.AND.EX P5, PT, R62, R67, PT, P5 ;  /* 0x000000433e00720c */ /* 0x000fc60003fa6150 */
[----:B------:R-:W-:Y:S01]  /*a920*/  IMAD.X R67, RZ, RZ, RZ, P4 ;  /* 0x000000ffff437224 */ /* 0x000fe200020e06ff */
[----:B------:R-:W-:Y:S02]  /*a930*/  IADD3 R61, P4, P6, R58, R76, R61 ;  /* 0x0000004c3a3d7210 */ /* 0x000fe40007e9e03d */
[----:B------:R-:W-:Y:S01]  /*a940*/  SEL R63, RZ, 0x1, P5 ;  /* 0x00000001ff3f7807 */ /* 0x000fe20002800000 */
[----:B------:R-:W-:Y:S01]  /*a950*/  IMAD.WIDE.U32.X R66, R26, R21, R66, P2 ;  /* 0x000000151a427225 */ /* 0x000fe200010e0442 */
[----:B------:R-:W-:-:S03]  /*a960*/  IADD3.X R73, PT, PT, R60, R77, RZ, P4, P6 ;  /* 0x0000004d3c497210 */ /* 0x000fc600027ec4ff */
[----:B------:R-:W-:Y:S01]  /*a970*/  IMAD.WIDE.U32 R64, P4, R25, R24, R64 ;  /* 0x0000001819407225 */ /* 0x000fe20007880040 */
[----:B------:R-:W-:-:S03]  /*a980*/  IADD3 R54, P2, P6, R54, R66, R63 ;  /* 0x0000004236367210 */ /* 0x000fc60007e5e03f */
[----:B------:R-:W-:Y:S01]  /*a990*/  IMAD.X R77, RZ, RZ, RZ, P4 ;  /* 0x000000ffff4d7224 */ /* 0x000fe200020e06ff */
[----:B------:R-:W-:Y:S01]  /*a9a0*/  IADD3 R66, P5, PT, R55, R64, RZ ;  /* 0x0000004037427210 */ /* 0x000fe20007fbe0ff */
[----:B------:R-:W-:-:S03]  /*a9b0*/  IMAD.MOV.U32 R76, RZ, RZ, R65 ;  /* 0x000000ffff4c7224 */ /* 0x000fc600078e0041 */
[----:B------:R-:W-:Y:S01]  /*a9c0*/  IADD3.X R66, PT, PT, R66, R67, RZ, P2, P6 ;  /* 0x0000004342427210 */ /* 0x000fe200017ec4ff */
[----:B------:R-:W-:Y:S01]  /*a9d0*/  IMAD.WIDE.U32.X R76, R26, R24, R76, P5 ;  /* 0x000000181a4c7225 */ /* 0x000fe200028e044c */
        /* <DEDUP_REMOVED lines=14> */
[----:B------:R-:W-:Y:S01]  /*aac0*/  IMAD.X R67, RZ, RZ, RZ, P3 ;  /* 0x000000ffff437224 */ /* 0x000fe200018e06ff */
[----:B------:R-:W-:Y:S01]  /*aad0*/  ISETP.GE.U32.AND P2, PT, R61, R58, PT ;  /* 0x0000003a3d00720c */ /* 0x000fe20003f46070 */
[----:B------:R-:W-:Y:S01]  /*aae0*/  IMAD R58, R75, R50, RZ ;  /* 0x000000324b3a7224 */ /* 0x000fe200078e02ff */
[----:B------:R-:W-:-:S02]  /*aaf0*/  LOP3.LUT R75, RZ, R75, RZ, 0x33, !PT ;  /* 0x0000004bff4b7212 */ /* 0x000fc400078e33ff */
[----:B------:R-:W-:Y:S01]  /*ab00*/  ISETP.GE.U32.AND.EX P2, PT, R73, R60, PT, P2 ;  /* 0x0000003c4900720c */ /* 0x000fe20003f46120 */
[----:B------:R-:W-:Y:S01]  /*ab10*/  IMAD R73, R56, R51, R58 ;  /* 0x0000003338497224 */ /* 0x000fe200078e023a */
[----:B------:R-:W-:Y:S01]  /*ab20*/  @P5 LOP3.LUT R2, R2, 0x2, RZ, 0xfc, !PT ;  /* 0x0000000202025812 */ /* 0x000fe200078efcff */
[----:B------:R-:W-:-:S03]  /*ab30*/  IMAD.WIDE.U32 R60, R56, R50, RZ ;  /* 0x00000032383c7225 */ /* 0x000fc600078e00ff */
[----:B------:R-:W-:Y:S01]  /*ab40*/  LOP3.LUT R2, R2, 0xfffffffe, RZ, 0xc0, !PT ;  /* 0xfffffffe02027812 */ /* 0x000fe200078ec0ff */
[----:B------:R-:W-:Y:S01]  /*ab50*/  IMAD.WIDE.U32.X R58, R26, R24, R66, P1 ;  /* 0x000000181a3a7225 */ /* 0x000fe200008e0442 */
[----:B------:R-:W-:-:S03]  /*ab60*/  SEL R66, RZ, 0x1, P2 ;  /* 0x00000001ff427807 */ /* 0x000fc60001000000 */
        /* <DEDUP_REMOVED lines=16> */
[----:B------:R-:W-:-:S04]  /*ac70*/  IMAD.WIDE.U32 R58, R60, R46, RZ ;  /* 0x0000002e3c3a7225 */ /* 0x000fc800078e00ff */
[----:B------:R-:W-:Y:S01]  /*ac80*/  IMAD.X R75, RZ, RZ, RZ, P2 ;  /* 0x000000ffff4b7224 */ /* 0x000fe200010e06ff */
[----:B------:R-:W-:Y:S02]  /*ac90*/  IADD3 R61, P1, P4, R58, R78, R61 ;  /* 0x0000004e3a3d7210 */ /* 0x000fe40007c3e03d */
[----:B------:R-:W-:-:S04]  /*aca0*/  IADD3 R78, P3, PT, R59, R76, RZ ;  /* 0x0000004c3b4e7210 */ /* 0x000fc80007f7e0ff */
[----:B------:R-:W-:Y:S02]  /*acb0*/  IADD3.X R78, PT, PT, R78, R79, RZ, P1, P4 ;  /* 0x0000004f4e4e7210 */ /* 0x000fe40000fe84ff */
[----:B------:R-:W-:Y:S01]  /*acc0*/  IADD3 R58, P4, PT, R61, R74, RZ ;  /* 0x0000004a3d3a7210 */ /* 0x000fe20007f9e0ff */
[----:B------:R-:W-:-:S03]  /*acd0*/  IMAD.MOV.U32 R74, RZ, RZ, R77 ;  /* 0x000000ffff4a7224 */ /* 0x000fc600078e004d */
[----:B------:R-:W-:Y:S01]  /*ace0*/  ISETP.GE.U32.AND P1, PT, R58, R61, PT ;  /* 0x0000003d3a00720c */ /* 0x000fe20003f26070 */
[----:B------:R-:W-:Y:S02]  /*acf0*/  IMAD.X R59, R78, 0x1, R57, P4 ;  /* 0x000000014e3b7824 */ /* 0x000fe400020e0639 */
[----:B------:R-:W-:-:S03]  /*ad00*/  IMAD.WIDE.U32 R56, R73, R44, RZ ;  /* 0x0000002c49387225 */ /* 0x000fc600078e00ff */
[----:B------:R-:W-:Y:S01]  /*ad10*/  ISETP.GE.U32.AND.EX P1, PT, R59, R78, PT, P1 ;  /* 0x0000004e3b00720c */ /* 0x000fe20003f26110 */
[----:B------:R-:W-:-:S03]  /*ad20*/  IMAD.WIDE.U32.X R76, R73, R47, R74, P3 ;  /* 0x0000002f494c7225 */ /* 0x000fc600018e044a */
[----:B------:R-:W-:Y:S01]  /*ad30*/  SEL R61, RZ, 0x1, P1 ;  /* 0x00000001ff3d7807 */ /* 0x000fe20000800000 */
[----:B------:R-:W-:-:S04]  /*ad40*/  IMAD.WIDE.U32 R74, R60, R44, RZ ;  /* 0x0000002c3c4a7225 */ /* 0x000fc800078e00ff */
[----:B------:R-:W-:Y:S01]  /*ad50*/  IMAD.WIDE.U32 R56, P2, R60, R45, R56 ;  /* 0x0000002d3c387225 */ /* 0x000fe20007840038 */
[----:B------:R-:W-:Y:S02]  /*ad60*/  IADD3 R74, P1, P4, R74, R76, R61 ;  /* 0x0000004c4a4a7210 */ /* 0x000fe40007c3e03d */
[----:B------:R-:W-:Y:S01]  /*ad70*/  IADD3 R76, P3, PT, R75, R56, RZ ;  /* 0x000000384b4c7210 */ /* 0x000fe20007f7e0ff */
[----:B------:R-:W-:-:S03]  /*ad80*/  IMAD.X R75, RZ, RZ, RZ, P2 ;  /* 0x000000ffff4b7224 */ /* 0x000fc600010e06ff */
[----:B------:R-:W-:Y:S02]  /*ad90*/  IADD3.X R76, PT, PT, R76, R77, RZ, P1, P4 ;  /* 0x0000004d4c4c7210 */ /* 0x000fe40000fe84ff */
[----:B------:R-:W-:-:S04]  /*ada0*/  IADD3 R85, P4, PT, R74, R85, RZ ;  /* 0x000000554a557210 */ /* 0x000fc80007f9e0ff */
[----:B------:R-:W-:Y:S01]  /*adb0*/  ISETP.GE.U32.AND P1, PT, R85, R74, PT ;  /* 0x0000004a5500720c */ /* 0x000fe20003f26070 */
[----:B------:R-:W-:Y:S02]  /*adc0*/  IMAD.X R87, R76, 0x1, R87, P4 ;  /* 0x000000014c577824 */ /* 0x000fe400020e0657 */
[----:B------:R-:W-:-:S03]  /*add0*/  IMAD.MOV.U32 R74, RZ, RZ, R57 ;  /* 0x000000ffff4a7224 */ /* 0x000fc600078e0039 */
[----:B------:R-:W-:Y:S01]  /*ade0*/  ISETP.GE.U32.AND.EX P1, PT, R87, R76, PT, P1 ;  /* 0x0000004c5700720c */ /* 0x000fe20003f26110 */
[----:B------:R-:W-:-:S04]  /*adf0*/  IMAD.WIDE.U32 R76, R73, R42, RZ ;  /* 0x0000002a494c7225 */ /* 0x000fc800078e00ff */
[----:B------:R-:W-:-:S04]  /*ae00*/  IMAD.WIDE.U32.X R74, R73, R45, R74, P3 ;  /* 0x0000002d494a7225 */ /* 0x000fc800018e044a */
[----:B------:R-:W-:Y:S01]  /*ae10*/  IMAD.WIDE.U32 R56, P2, R60, R43, R76 ;  /* 0x0000002b3c387225 */ /* 0x000fe2000784004c */
[----:B------:R-:W-:-:S03]  /*ae20*/  SEL R77, RZ, 0x1, P1 ;  /* 0x00000001ff4d7807 */ /* 0x000fc60000800000 */
[----:B------:R-:W-:-:S05]  /*ae30*/  IMAD.WIDE.U32 R60, R60, R42, RZ ;  /* 0x0000002a3c3c7225 */ /* 0x000fca00078e00ff */
[----:B------:R-:W-:-:S04]  /*ae40*/  IADD3 R61, P1, PT, R61, R56, RZ ;  /* 0x000000383d3d7210 */ /* 0x000fc80007f3e0ff */
[----:B------:R-:W-:Y:S02]  /*ae50*/  @P2 LOP3.LUT R2, R2, 0x1, RZ, 0xfc, !PT ;  /* 0x0000000102022812 */ /* 0x000fe400078efcff */
[----:B------:R-:W-:-:S04]  /*ae60*/  IADD3 R74, P2, P3, R60, R74, R77 ;  /* 0x0000004a3c4a7210 */ /* 0x000fc80007b5e04d */
        /* <DEDUP_REMOVED lines=9> */
[----:B------:R-:W-:Y:S02]  /*af00*/  ISETP.GE.U32.AND P2, PT, R61, R46, PT ;  /* 0x0000002e3d00720c */ /* 0x000fe40003f46070 */
[----:B------:R-:W-:Y:S02]  /*af10*/  SEL R77, RZ, 0x1, P3 ;  /* 0x00000001ff4d7807 */ /* 0x000fe40001800000 */
[----:B------:R-:W-:-:S04]  /*af20*/  ISETP.GE.U32.AND.EX P2, PT, R56, R47, PT, P2 ;  /* 0x0000002f3800720c */ /* 0x000fc80003f46120 */
        /* <DEDUP_REMOVED lines=18> */
[----:B------:R-:W-:Y:S01]  /*b050*/  ISETP.GE.U32.AND.EX P2, PT, R72, R89, P3, P2 ;  /* 0x000000594800720c */ /* 0x000fe20001f46120 */
[----:B------:R-:W-:Y:S01]  /*b060*/  IMAD.WIDE.U32 R88, R58, R50, RZ ;  /* 0x000000323a587225 */ /* 0x000fe200078e00ff */
[----:B------:R-:W-:Y:S02]  /*b070*/  IADD3 R61, P3, PT, R61, -R46, RZ ;  /* 0x8000002e3d3d7210 */ /* 0x000fe40007f7e0ff */
[----:B------:R-:W-:Y:S02]  /*b080*/  SEL R82, R48, RZ, P2 ;  /* 0x000000ff30527207 */ /* 0x000fe40001000000 */
[----:B------:R-:W-:Y:S01]  /*b090*/  SEL R80, R61, R80, P2 ;  /* 0x000000503d507207 */ /* 0x000fe20001000000 */
[----:B------:R-:W-:Y:S01]  /*b0a0*/  IMAD.X R56, R56, 0x1, ~R47, P3 ;  /* 0x0000000138387824 */ /* 0x000fe200018e0e2f */
[----:B------:R-:W-:Y:S01]  /*b0b0*/  IADD3 R82, P3, PT, -R82, R83, RZ ;  /* 0x0000005352527210 */ /* 0x000fe20007f7e1ff */
[----:B------:R-:W-:Y:S01]  /*b0c0*/  IMAD.WIDE.U32 R92, R88, R48, RZ ;  /* 0x00000030585c7225 */ /* 0x000fe200078e00ff */
[----:B------:R-:W-:-:S02]  /*b0d0*/  SEL R83, R49, RZ, P2 ;  /* 0x000000ff31537207 */ /* 0x000fc40001000000 */
[----:B------:R-:W-:Y:S01]  /*b0e0*/  SEL R81, R56, R81, P2 ;  /* 0x0000005138517207 */ /* 0x000fe20001000000 */
[----:B------:R-:W-:Y:S01]  /*b0f0*/  IMAD R56, R59, R50, RZ ;  /* 0x000000323b387224 */ /* 0x000fe200078e02ff */
[----:B------:R-:W-:Y:S01]  /*b100*/  LOP3.LUT R59, RZ, R59, RZ, 0x33, !PT ;  /* 0x0000003bff3b7212 */ /* 0x000fe200078e33ff */
[----:B------:R-:W-:Y:S02]  /*b110*/  IMAD.X R83, R68, 0x1, ~R83, P3 ;  /* 0x0000000144537824 */ /* 0x000fe400018e0e53 */
[----:B------:R-:W-:Y:S01]  /*b120*/  IMAD R61, R58, R51, R56 ;  /* 0x000000333a3d7224 */ /* 0x000fe200078e0238 */
[----:B------:R-:W-:-:S03]  /*b130*/  LOP3.LUT R58, RZ, R58, RZ, 0x33, !PT ;  /* 0x0000003aff3a7212 */ /* 0x000fc600078e33ff */
[----:B------:R-:W-:-:S04]  /*b140*/  IMAD.IADD R84, R89, 0x1, R61 ;  /* 0x0000000159547824 */ /* 0x000fc800078e023d */
[----:B------:R-:W-:-:S04]  /*b150*/  IMAD.WIDE.U32 R96, R84, R48, RZ ;  /* 0x0000003054607225 */ /* 0x000fc800078e00ff */
[----:B------:R-:W-:-:S04]  /*b160*/  IMAD.WIDE.U32 R98, R84, R44, RZ ;  /* 0x0000002c54627225 */ /* 0x000fc800078e00ff */
[----:B------:R-:W-:-:S04]  /*b170*/  IMAD.WIDE.U32 R96, P3, R88, R49, R96 ;  /* 0x0000003158607225 */ /* 0x000fc80007860060 */
[----:B------:R-:W-:Y:S01]  /*b180*/  IMAD.X R61, RZ, RZ, RZ, P3 ;  /* 0x000000ffff3d7224 */ /* 0x000fe200018e06ff */
[----:B------:R-:W-:Y:S01]  /*b190*/  IADD3 R56, P3, PT, R93, R96, RZ ;  /* 0x000000605d387210 */ /* 0x000fe20007f7e0ff */
[----:B------:R-:W-:Y:S02]  /*b1a0*/  IMAD.MOV.U32 R60, RZ, RZ, R97 ;  /* 0x000000ffff3c7224 */ /* 0x000fe400078e0061 */
        /* <DEDUP_REMOVED lines=8> */
[----:B------:R-:W-:Y:S01]  /*b230*/  IMAD.X R93, RZ, RZ, RZ, P3 ;  /* 0x000000ffff5d7224 */ /* 0x000fe200018e06ff */
[----:B------:R-:W-:Y:S01]  /*b240*/  IADD3 R58, P3, PT, R97, R58, RZ ;  /* 0x0000003a613a7210 */ /* 0x000fe20007f7e0ff */
        /* <DEDUP_REMOVED lines=36> */
[----:B------:R-:W-:Y:S02]  /*b490*/  SEL R76, R76, R71, P2 ;  /* 0x000000474c4c7207 */ /* 0x000fe40001000000 */
[----:B------:R-:W-:Y:S02]  /*b4a0*/  LOP3.LUT P5, RZ, R2, 0x1, RZ, 0xc0, !PT ;  /* 0x0000000102ff7812 */ /* 0x000fe400078ac0ff */
        /* <DEDUP_REMOVED lines=9> */
[----:B------:R-:W-:Y:S01]  /*b540*/  ISETP.GE.U32.AND P2, PT, R80, R11, PT ;  /* 0x0000000b5000720c */ /* 0x000fe20003f46070 */
[----:B------:R-:W-:-:S03]  /*b550*/  IMAD.MOV.U32 R80, RZ, RZ, R55 ;  /* 0x000000ffff507224 */ /* 0x000fc600078e0037 */
        /* <DEDUP_REMOVED lines=16> */
[----:B------:R-:W-:Y:S02]  /*b660*/  ISETP.GE.U32.AND P2, PT, R72, R15, PT ;  /* 0x0000000f4800720c */ /* 0x000fe40003f46070 */
[----:B------:R-:W-:Y:S02]  /*b670*/  SEL R15, R49, RZ, P0 ;  /* 0x000000ff310f7207 */ /* 0x000fe40000000000 */
[----:B------:R-:W-:Y:S01]  /*b680*/  ISETP.GE.U32.AND.EX P2, PT, R13, R16, PT, P2 ;  /* 0x000000100d00720c */ /* 0x000fe20003f46120 */
[----:B------:R-:W-:Y:S01]  /*b690*/  IMAD.X R13, RZ, RZ, RZ, P5 ;  /* 0x000000ffff0d7224 */ /* 0x000fe200028e06ff */
[----:B------:R-:W-:Y:S02]  /*b6a0*/  SEL R16, R48, RZ, P0 ;  /* 0x000000ff30107207 */ /* 0x000fe40000000000 */
[----:B------:R-:W-:Y:S02]  /*b6b0*/  SEL R81, RZ, 0x1, P2 ;  /* 0x00000001ff517807 */ /* 0x000fe40001000000 */
[----:B------:R-:W-:-:S05]  /*b6c0*/  IADD3 R16, P2, PT, -R16, R3, RZ ;  /* 0x0000000310107210 */ /* 0x000fca0007f5e1ff */
[----:B------:R-:W-:Y:S01]  /*b6d0*/  IMAD.X R15, R4, 0x1, ~R15, P2 ;  /* 0x00000001040f7824 */ /* 0x000fe200010e0e0f */
[----:B------:R-:W-:Y:S01]  /*b6e0*/  IADD3 R81, P2, PT, R81, R12, RZ ;  /* 0x0000000c51517210 */ /* 0x000fe20007f5e0ff */
[----:B------:R-:W-:-:S04]  /*b6f0*/  IMAD.MOV.U32 R12, RZ, RZ, R57 ;  /* 0x000000ffff0c7224 */ /* 0x000fc800078e0039 */
[----:B------:R-:W-:Y:S01]  /*b700*/  IMAD.WIDE.U32.X R12, R73, R43, R12, P1 ;  /* 0x0000002b490c7225 */ /* 0x000fe200008e040c */
[----:B------:R-:W-:-:S03]  /*b710*/  ISETP.GE.U32.AND P1, PT, R89, R74, PT ;  /* 0x0000004a5900720c */ /* 0x000fc60003f26070 */
[----:B------:R-:W-:Y:S01]  /*b720*/  IMAD.X R60, RZ, RZ, RZ, P2 ;  /* 0x000000ffff3c7224 */ /* 0x000fe200010e06ff */
[----:B------:R-:W-:Y:S01]  /*b730*/  ISETP.GE.U32.AND.EX P1, PT, R86, R75, PT, P1 ;  /* 0x0000004b5600720c */ /* 0x000fe20003f26110 */
[----:B------:R-:W-:Y:S01]  /*b740*/  IMAD.X R75, RZ, RZ, RZ, P3 ;  /* 0x000000ffff4b7224 */ /* 0x000fe200018e06ff */
[----:B------:R-:W-:Y:S01]  /*b750*/  IADD3 R72, P2, PT, -R81, R76, RZ ;  /* 0x0000004c51487210 */ /* 0x000fe20007f5e1ff */
[----:B------:R-:W-:Y:S01]  /*b760*/  IMAD.MOV.U32 R74, RZ, RZ, R61 ;  /* 0x000000ffff4a7224 */ /* 0x000fe200078e003d */
[----:B------:R-:W-:-:S03]  /*b770*/  SEL R57, RZ, 0x1, P1 ;  /* 0x00000001ff397807 */ /* 0x000fc60000800000 */
[----:B------:R-:W-:Y:S01]  /*b780*/  IMAD.X R79, R77, 0x1, ~R60, P2 ;  /* 0x000000014d4f7824 */ /* 0x000fe200010e0e3c */
[----:B------:R-:W-:Y:S01]  /*b790*/  IADD3 R78, P1, PT, R57, R12, RZ ;  /* 0x0000000c394e7210 */ /* 0x000fe20007f3e0ff */
[-C--:B------:R-:W-:Y:S01]  /*b7a0*/  IMAD R12, R87, R50.reuse, RZ ;  /* 0x00000032570c7224 */ /* 0x080fe200078e02ff */
[C---:B------:R-:W-:Y:S02]  /*b7b0*/  IADD3 R3, P2, PT, R72.reuse, -R17, RZ ;  /* 0x8000001148037210 */ /* 0x040fe40007f5e0ff */
[----:B------:R-:W-:Y:S01]  /*b7c0*/  LOP3.LUT R87, RZ, R87, RZ, 0x33, !PT ;  /* 0x00000057ff577212 */ /* 0x000fe200078e33ff */
[----:B------:R-:W-:Y:S01]  /*b7d0*/  IMAD.X R57, RZ, RZ, R13, P1 ;  /* 0x000000ffff397224 */ /* 0x000fe200008e060d */
[----:B------:R-:W-:Y:S01]  /*b7e0*/  ISETP.GE.U32.AND P1, PT, R72, R17, PT ;  /* 0x000000114800720c */ /* 0x000fe20003f26070 */
[----:B------:R-:W-:-:S03]  /*b7f0*/  IMAD.WIDE.U32 R72, R85, R50, RZ ;  /* 0x0000003255487225 */ /* 0x000fc600078e00ff */
[----:B------:R-:W-:Y:S01]  /*b800*/  ISETP.GE.U32.AND.EX P1, PT, R79, R18, PT, P1 ;  /* 0x000000124f00720c */ /* 0x000fe20003f26110 */
[----:B------:R-:W-:Y:S02]  /*b810*/  IMAD R17, R85, R51, R12 ;  /* 0x0000003355117224 */ /* 0x000fe400078e020c */
[----:B------:R-:W-:Y:S01]  /*b820*/  IMAD.X R4, R79, 0x1, ~R18, P2 ;  /* 0x000000014f047824 */ /* 0x000fe200010e0e12 */
[----:B------:R-:W-:Y:S01]  /*b830*/  ISETP.GE.U32.AND P2, PT, R76, R81, PT ;  /* 0x000000514c00720c */ /* 0x000fe20003f46070 */
[----:B------:R-:W-:Y:S01]  /*b840*/  IMAD.IADD R17, R73, 0x1, R17 ;  /* 0x0000000149117824 */ /* 0x000fe200078e0211 */
[----:B------:R-:W-:Y:S01]  /*b850*/  LOP3.LUT R79, RZ, R85, RZ, 0x33, !PT ;  /* 0x00000055ff4f7212 */ /* 0x000fe200078e33ff */
[----:B------:R-:W-:Y:S01]  /*b860*/  IMAD.WIDE.U32.X R84, R84, R43, R74, P4 ;  /* 0x0000002b54547225 */ /* 0x000fe200020e044a */
[----:B------:R-:W-:-:S03]  /*b870*/  ISETP.GE.U32.AND.EX P2, PT, R77, R60, PT, P2 ;  /* 0x0000003c4d00720c */ /* 0x000fc60003f46120 */
[----:B------:R-:W-:-:S04]  /*b880*/  IMAD.WIDE.U32 R12, R17, R48, RZ ;  /* 0x00000030110c7225 */ /* 0x000fc800078e00ff */
[----:B------:R-:W-:-:S04]  /*b890*/  IMAD.WIDE.U32 R60, R72, R48, RZ ;  /* 0x00000030483c7225 */ /* 0x000fc800078e00ff */
[----:B------:R-:W-:Y:S01]  /*b8a0*/  IMAD.WIDE.U32 R76, P3, R72, R49, R12 ;  /* 0x00000031484c7225 */ /* 0x000fe2000786000c */
[----:B------:R-:W-:-:S03]  /*b8b0*/  ISETP.GT.U32.AND P4, PT, R60, R79, PT ;  /* 0x0000004f3c00720c */ /* 0x000fc60003f84070 */
[----:B------:R-:W-:-:S04]  /*b8c0*/  IMAD.WIDE.U32 R12, R17, R46, RZ ;  /* 0x0000002e110c7225 */ /* 0x000fc800078e00ff */
        /* <DEDUP_REMOVED lines=9> */
[----:B------:R-:W-:Y:S01]  /*b960*/  IADD3 R79, P3, PT, R61, R12, RZ ;  /* 0x0000000c3d4f7210 */ /* 0x000fe20007f7e0ff */
        /* <DEDUP_REMOVED lines=30> */
.L_x_587:
[----:B------:R-:W-:Y:S05]  /*bb50*/  BSYNC.RECONVERGENT B2 ;  /* 0x0000000000027941 */ /* 0x000fea0003800200 */
.L_x_586:
        /* <DEDUP_REMOVED lines=9> */
[----:B------:R-:W-:-:S02]  /*bbf0*/  ISETP.GE.U32.AND P5, PT, R66, R65, PT ;  /* 0x000000414200720c */ /* 0x000fc40003fa6070 */
[----:B------:R-:W-:Y:S01]  /*bc00*/  SEL R12, RZ, 0xffffffff, P1 ;  /* 0xffffffffff0c7807 */ /* 0x000fe20000800000 */
[----:B------:R-:W-:Y:S01]  /*bc10*/  IMAD.X R13, R28, 0x1, ~R47, P2 ;  /* 0x000000011c0d7824 */ /* 0x000fe200010e0e2f */
[----:B------:R-:W-:Y:S02]  /*bc20*/  ISETP.GE.U32.AND.EX P5, PT, R67, R54, PT, P5 ;  /* 0x000000364300720c */ /* 0x000fe40003fa6150 */
[----:B------:R-:W-:Y:S02]  /*bc30*/  SEL R28, RZ, 0x1, P1 ;  /* 0x00000001ff1c7807 */ /* 0x000fe40000800000 */
[C---:B------:R-:W-:Y:S02]  /*bc40*/  IADD3 R54, P2, PT, R71.reuse, R12, RZ ;  /* 0x0000000c47367210 */ /* 0x040fe40007f5e0ff */
[----:B------:R-:W-:Y:S02]  /*bc50*/  SEL R5, R18, R5, P0 ;  /* 0x0000000512057207 */ /* 0x000fe40000000000 */
[----:B------:R-:W-:Y:S01]  /*bc60*/  ISETP.GE.U32.AND P1, PT, R71, R28, PT ;  /* 0x0000001c4700720c */ /* 0x000fe20003f26070 */
[----:B------:R-:W-:Y:S01]  /*bc70*/  IMAD.X R55, R11, 0x1, R12, P2 ;  /* 0x000000010b377824 */ /* 0x000fe200010e060c */
[----:B------:R-:W-:-:S02]  /*bc80*/  SEL R18, R13, R6, P0 ;  /* 0x000000060d127207 */ /* 0x000fc40000000000 */
[----:B------:R-:W-:Y:S02]  /*bc90*/  ISETP.GE.U32.AND P2, PT, R54, R5, PT ;  /* 0x000000053600720c */ /* 0x000fe40003f46070 */
[----:B------:R-:W-:Y:S02]  /*bca0*/  LOP3.LUT P6, RZ, R2, 0x2, RZ, 0xc0, !PT ;  /* 0x0000000202ff7812 */ /* 0x000fe400078cc0ff */
[----:B------:R-:W-:Y:S02]  /*bcb0*/  IADD3 R28, P4, PT, R77, R56, RZ ;  /* 0x000000384d1c7210 */ /* 0x000fe40007f9e0ff */
[----:B------:R-:W-:Y:S01]  /*bcc0*/  ISETP.GE.U32.AND.EX P1, PT, R11, RZ, PT, P1 ;  /* 0x000000ff0b00720c */ /* 0x000fe20003f26110 */
[----:B------:R-:W-:Y:S01]  /*bcd0*/  IMAD.WIDE.U32.X R80, R26, R26, R80, P6 ;  /* 0x0000001a1a507225 */ /* 0x000fe200030e0450 */
[----:B------:R-:W-:Y:S02]  /*bce0*/  SEL R11, RZ, 0x1, P5 ;  /* 0x00000001ff0b7807 */ /* 0x000fe40002800000 */
[----:B------:R-:W-:Y:S01]  /*bcf0*/  ISETP.GE.U32.AND.EX P5, PT, R55, R18, PT, P2 ;  /* 0x000000123700720c */ /* 0x000fe20003fa6120 */
[----:B------:R-:W-:Y:S01]  /*bd00*/  IMAD.X R27, R74, 0x1, R68, P4 ;  /* 0x000000014a1b7824 */ /* 0x000fe200020e0644 */
[----:B------:R-:W-:-:S02]  /*bd10*/  SEL R13, RZ, 0x1, P1 ;  /* 0x00000001ff0d7807 */ /* 0x000fc40000800000 */
[----:B------:R-:W-:Y:S01]  /*bd20*/  SEL R68, RZ, 0x1, P5 ;  /* 0x00000001ff447807 */ /* 0x000fe20002800000 */
[----:B------:R-:W-:Y:S01]  /*bd30*/  IMAD R75, R27, R50, RZ ;  /* 0x000000321b4b7224 */ /* 0x000fe200078e02ff */
[----:B------:R-:W-:Y:S02]  /*bd40*/  IADD3 R6, P1, PT, R29, -R44, RZ ;  /* 0x8000002c1d067210 */ /* 0x000fe40007f3e0ff */
[----:B------:R-:W-:Y:S01]  /*bd50*/  IADD3 R11, P5, PT, R11, R80, RZ ;  /* 0x000000500b0b7210 */ /* 0x000fe20007fbe0ff */
[----:B------:R-:W-:Y:S01]  /*bd60*/  IMAD R75, R28, R51, R75 ;  /* 0x000000331c4b7224 */ /* 0x000fe200078e024b */
[----:B------:R-:W-:Y:S01]  /*bd70*/  IADD3 R68, P4, PT, R68, R13, RZ ;  /* 0x0000000d44447210 */ /* 0x000fe20007f9e0ff */
[----:B------:R-:W-:Y:S01]  /*bd80*/  IMAD.X R29, R30, 0x1, ~R45, P1 ;  /* 0x000000011e1d7824 */ /* 0x000fe200008e0e2d */
[----:B------:R-:W-:Y:S01]  /*bd90*/  SEL R65, R6, R7, P0 ;  /* 0x0000000706417207 */ /* 0x000fe20000000000 */
[----:B------:R-:W-:Y:S01]  /*bda0*/  IMAD.X R56, RZ, RZ, R81, P5 ;  /* 0x000000ffff387224 */ /* 0x000fe200028e0651 */
[CC--:B------:R-:W-:Y:S01]  /*bdb0*/  ISETP.GE.U32.AND P1, PT, R59.reuse, R68.reuse, PT ;  /* 0x000000443b00720c */ /* 0x0c0fe20003f26070 */
[----:B------:R-:W-:Y:S01]  /*bdc0*/  IMAD.X R13, RZ, RZ, RZ, P4 ;  /* 0x000000ffff0d7224 */ /* 0x000fe200020e06ff */
[----:B------:R-:W-:Y:S01]  /*bdd0*/  IADD3 R68, P5, PT, R59, -R68, RZ ;  /* 0x800000443b447210 */ /* 0x000fe20007fbe0ff */
[----:B------:R-:W-:Y:S01]  /*bde0*/  IMAD.WIDE.U32 R6, R28, R50, RZ ;  /* 0x000000321c067225 */ /* 0x000fe200078e00ff */
[----:B------:R-:W-:-:S02]  /*bdf0*/  SEL R59, R29, R8, P0 ;  /* 0x000000081d3b7207 */ /* 0x000fc40000000000 */
[----:B------:R-:W-:Y:S01]  /*be00*/  ISETP.GE.U32.AND P4, PT, R68, R65, PT ;  /* 0x000000414400720c */ /* 0x000fe20003f86070 */
[C---:B------:R-:W-:Y:S01]  /*be10*/  IMAD.X R30, R14.reuse, 0x1, ~R13, P5 ;  /* 0x000000010e1e7824 */ /* 0x040fe200028e0e0d */
[----:B------:R-:W-:Y:S01]  /*be20*/  ISETP.GE.U32.AND.EX P1, PT, R14, R13, PT, P1 ;  /* 0x0000000d0e00720c */ /* 0x000fe20003f26110 */
[----:B------:R-:W-:Y:S01]  /*be30*/  IMAD.WIDE.U32 R12, R6, R48, RZ ;  /* 0x00000030060c7225 */ /* 0x000fe200078e00ff */
[----:B------:R-:W-:Y:S02]  /*be40*/  LOP3.LUT R29, RZ, R28, RZ, 0x33, !PT ;  /* 0x0000001cff1d7212 */ /* 0x000fe400078e33ff */
[----:B------:R-:W-:Y:S01]  /*be50*/  ISETP.GE.U32.AND.EX P4, PT, R30, R59, PT, P4 ;  /* 0x0000003b1e00720c */ /* 0x000fe20003f86140 */
[----:B------:R-:W-:Y:S01]  /*be60*/  IMAD.IADD R75, R7, 0x1, R75 ;  /* 0x00000001074b7824 */ /* 0x000fe200078e024b */
[----:B------:R-:W-:Y:S02]  /*be70*/  IADD3 R14, P5, PT, R31, -R42, RZ ;  /* 0x8000002a1f0e7210 */ /* 0x000fe40007fbe0ff */
[----:B------:R-:W-:-:S02]  /*be80*/  ISETP.GE.U32.AND P2, PT, R28, R77, PT ;  /* 0x0000004d1c00720c */ /* 0x000fc40003f46070 */
[----:B------:R-:W-:Y:S02]  /*be90*/  SEL R31, RZ, 0x1, P1 ;  /* 0x00000001ff1f7807 */ /* 0x000fe40000800000 */
[----:B------:R-:W-:Y:S02]  /*bea0*/  SEL R28, RZ, 0x1, P4 ;  /* 0x00000001ff1c7807 */ /* 0x000fe40002000000 */
[----:B------:R-:W-:Y:S01]  /*beb0*/  ISETP.GT.U32.AND P1, PT, R12, R29, PT ;  /* 0x0000001d0c00720c */ /* 0x000fe20003f24070 */
[----:B------:R-:W-:Y:S01]  /*bec0*/  IMAD.X R29, R32, 0x1, ~R43, P5 ;  /* 0x00000001201d7824 */ /* 0x000fe200028e0e2b */
[----:B------:R-:W-:Y:S02]  /*bed0*/  IADD3 R28, P4, PT, R28, R31, RZ ;  /* 0x0000001f1c1c7210 */ /* 0x000fe40007f9e0ff */
[----:B------:R-:W-:Y:S01]  /*bee0*/  SEL R14, R14, R9, P0 ;  /* 0x000000090e0e7207 */ /* 0x000fe20000000000 */
[----:B------:R-:W-:Y:S01]  /*bef0*/  IMAD.WIDE.U32 R8, R17, R44, RZ ;  /* 0x0000002c11087225 */ /* 0x000fe200078e00ff */
[----:B------:R-:W-:-:S02]  /*bf00*/  SEL R10, R29, R10, P0 ;  /* 0x0000000a1d0a7207 */ /* 0x000fc40000000000 */
[CC--:B------:R-:W-:Y:S01]  /*bf10*/  ISETP.GE.U32.AND P0, PT, R3.reuse, R28.reuse, PT ;  /* 0x0000001c0300720c */ /* 0x0c0fe20003f06070 */
[----:B------:R-:W-:Y:S01]  /*bf20*/  IMAD.X R81, RZ, RZ, RZ, P4 ;  /* 0x000000ffff517224 */ /* 0x000fe200020e06ff */
[----:B------:R-:W-:Y:S02]  /*bf30*/  IADD3 R77, P3, PT, R54, -R5, RZ ;  /* 0x80000005364d7210 */ /* 0x000fe40007f7e0ff */
[----:B------:R-:W-:Y:S01]  /*bf40*/  IADD3 R3, P6, PT, R3, -R28, RZ ;  /* 0x8000001c03037210 */ /* 0x000fe20007fde0ff */
[----:B------:R-:W-:Y:S01]  /*bf50*/  IMAD.WIDE.U32 R28, R72, R44, RZ ;  /* 0x0000002c481c7225 */ /* 0x000fe200078e00ff */
[----:B------:R-:W-:Y:S02]  /*bf60*/  ISETP.GE.U32.AND.EX P2, PT, R27, R74, PT, P2 ;  /* 0x0000004a1b00720c */ /* 0x000fe40003f46120 */
[C---:B------:R-:W-:Y:S01]  /*bf70*/  ISETP.GE.U32.AND.EX P0, PT, R4.reuse, R81, PT, P0 ;  /* 0x000000510400720c */ /* 0x040fe20003f06100 */
[----:B------:R-:W-:Y:S01]  /*bf80*/  IMAD.X R74, R55, 0x1, ~R18, P3 ;  /* 0x00000001374a7824 */ /* 0x000fe200018e0e12 */
[----:B------:R-:W-:Y:S01]  /*bf90*/  SEL R79, RZ, 0x1, P2 ;  /* 0x00000001ff4f7807 */ /* 0x000fe20001000000 */
[----:B------:R-:W-:Y:S01]  /*bfa0*/  IMAD.X R55, R4, 0x1, ~R81, P6 ;  /* 0x0000000104377824 */ /* 0x000fe200030e0e51 */
[----:B------:R-:W-:-:S02]  /*bfb0*/  ISETP.GE.U32.AND P2, PT, R3, R14, PT ;  /* 0x0000000e0300720c */ /* 0x000fc40003f46070 */
[----:B------:R-:W-:Y:S02]  /*bfc0*/  IADD3 R69, P5, PT, R69, -R16, RZ ;  /* 0x8000001045457210 */ /* 0x000fe40007fbe0ff */
[----:B------:R-:W-:Y:S02]  /*bfd0*/  ISETP.GE.U32.AND.EX P2, PT, R55, R10, PT, P2 ;  /* 0x0000000a3700720c */ /* 0x000fe40003f46120 */
[----:B------:R-:W-:Y:S01]  /*bfe0*/  IADD3 R68, P3, PT, R68, -R65, RZ ;  /* 0x8000004144447210 */ /* 0x000fe20007f7e0ff */
[----:B------:R-:W-:Y:S01]  /*bff0*/  IMAD.X R70, R70, 0x1, ~R15, P5 ;  /* 0x0000000146467824 */ /* 0x000fe200028e0e0f */
[----:B------:R-:W-:Y:S01]  /*c000*/  IADD3 R71, P4, PT, R3, -R14, RZ ;  /* 0x8000000e03477210 */ /* 0x000fe20007f9e0ff */
        /* <DEDUP_REMOVED lines=40> */
.L_x_589:
[----:B------:R-:W-:Y:S05]  /*c290*/  BSYNC.RECONVERGENT B2 ;  /* 0x0000000000027941 */ /* 0x000fea0003800200 */
.L_x_588:
        /* <DEDUP_REMOVED lines=32> */
.L_x_591:
[----:B------:R-:W-:Y:S05]  /*c4a0*/  BSYNC.RECONVERGENT B2 ;  /* 0x0000000000027941 */ /* 0x000fea0003800200 */
.L_x_590:
[----:B------:R-:W-:Y:S01]  /*c4b0*/  IADD3 R33, P2, PT, R33, R58, RZ ;  /* 0x0000003a21217210 */ /* 0x000fe20007f5e0ff */
[----:B------:R-:W-:Y:S01]  /*c4c0*/  IMAD.X R55, RZ, RZ, RZ, P5 ;  /* 0x000000ffff377224 */ /* 0x000fe200028e06ff */
[----:B------:R-:W-:Y:S01]  /*c4d0*/  IADD3.X R7, PT, PT, R3, R61, RZ, P4, P6 ;  /* 0x0000003d03077210 */ /* 0x000fe200027ec4ff */
[----:B------:R-:W-:Y:S01]  /*c4e0*/  IMAD.WIDE.U32 R60, R75, R46, RZ ;  /* 0x0000002e4b3c7225 */ /* 0x000fe200078e00ff */
[----:B------:R-:W-:Y:S01]  /*c4f0*/  LOP3.LUT R27, RZ, R27, RZ, 0x33, !PT ;  /* 0x0000001bff1b7212 */ /* 0x000fe200078e33ff */
[----:B------:R-:W-:Y:S01]  /*c500*/  BSSY.RECONVERGENT B2, `(.L_x_592) ;  /* 0x0000066000027945 */ /* 0x000fe20003800200 */
[----:B------:R-:W-:Y:S01]  /*c510*/  IADD3 R3, P4, PT, R76, R33, RZ ;  /* 0x000000214c037210 */ /* 0x000fe20007f9e0ff */
[----:B------:R-:W-:Y:S01]  /*c520*/  IMAD.X R62, R62, 0x1, R91, P2 ;  /* 0x000000013e3e7824 */ /* 0x000fe200010e065b */
[----:B------:R-:W-:Y:S01]  /*c530*/  ISETP.GT.U32.AND.EX P1, PT, R4, R27, PT, P1 ;  /* 0x0000001b0400720c */ /* 0x000fe20003f24110 */
[----:B------:R-:W-:Y:S01]  /*c540*/  IMAD.MOV.U32 R54, RZ, RZ, R31 ;  /* 0x000000ffff367224 */ /* 0x000fe200078e001f */
[----:B------:R-:W-:Y:S01]  /*c550*/  ISETP.GE.U32.AND P0, PT, R3, R76, PT ;  /* 0x0000004c0300720c */ /* 0x000fe20003f06070 */
[----:B------:R-:W-:Y:S01]  /*c560*/  IMAD.X R4, R7, 0x1, R62, P4 ;  /* 0x0000000107047824 */ /* 0x000fe200020e063e */
[----:B------:R-:W-:Y:S01]  /*c570*/  SEL R17, RZ, 0x1, !P1 ;  /* 0x00000001ff117807 */ /* 0x000fe20004800000 */
[----:B------:R-:W-:-:S03]  /*c580*/  IMAD.WIDE.U32 R78, R6, R46, RZ ;  /* 0x0000002e064e7225 */ /* 0x000fc600078e00ff */
[----:B------:R-:W-:Y:S01]  /*c590*/  ISETP.GE.U32.AND.EX P0, PT, R4, R7, PT, P0 ;  /* 0x000000070400720c */ /* 0x000fe20003f06100 */
[----:B------:R-:W-:-:S03]  /*c5a0*/  IMAD.WIDE.U32 R60, P5, R6, R47, R60 ;  /* 0x0000002f063c7225 */ /* 0x000fc600078a003c */
[----:B------:R-:W-:Y:S01]  /*c5b0*/  SEL R27, RZ, 0x1, P0 ;  /* 0x00000001ff1b7807 */ /* 0x000fe20000000000 */
[----:B------:R-:W-:Y:S01]  /*c5c0*/  IMAD.WIDE.U32.X R54, R75, R49, R54, P3 ;  /* 0x000000314b367225 */ /* 0x000fe200018e0436 */
[----:B------:R-:W-:-:S03]  /*c5d0*/  IADD3 R57, P4, PT, R79, R60, RZ ;  /* 0x0000003c4f397210 */ /* 0x000fc60007f9e0ff */
[----:B------:R-:W-:Y:S01]  /*c5e0*/  IMAD.X R83, RZ, RZ, RZ, P5 ;  /* 0x000000ffff537224 */ /* 0x000fe200028e06ff */
[----:B------:R-:W-:Y:S01]  /*c5f0*/  IADD3 R54, P2, P1, R78, R54, R17 ;  /* 0x000000364e367210 */ /* 0x000fe2000795e011 */
[----:B------:R-:W-:Y:S01]  /*c600*/  IMAD.WIDE.U32 R30, R75, R44, RZ ;  /* 0x0000002c4b1e7225 */ /* 0x000fe200078e00ff */
[----:B------:R-:W-:Y:S02]  /*c610*/  ISETP.GE.U32.AND P5, PT, R33, R58, PT ;  /* 0x0000003a2100720c */ /* 0x000fe40003fa6070 */
[----:B------:R-:W-:Y:S01]  /*c620*/  IADD3.X R7, PT, PT, R57, R55, RZ, P2, P1 ;  /* 0x0000003739077210 */ /* 0x000fe200017e24ff */
[----:B------:R-:W-:Y:S01]  /*c630*/  IMAD.WIDE.U32 R80, R6, R44, RZ ;  /* 0x0000002c06507225 */ /* 0x000fe200078e00ff */
[----:B------:R-:W-:Y:S02]  /*c640*/  IADD3 R72, P0, P2, R72, R28, R27 ;  /* 0x0000001c48487210 */ /* 0x000fe40007a1e01b */
[----:B------:R-:W-:Y:S01]  /*c650*/  LEA.HI R28, P1, R70, R77, RZ, 0x1 ;  /* 0x0000004d461c7211 */ /* 0x000fe200078308ff */
[----:B------:R-:W-:Y:S01]  /*c660*/  IMAD.SHL.U32 R27, R69, 0x2, RZ ;  /* 0x00000002451b7824 */ /* 0x000fe200078e00ff */
[----:B------:R-:W-:Y:S01]  /*c670*/  IADD3.X R55, PT, PT, R9, R29, RZ, P0, P2 ;  /* 0x0000001d09377210 */ /* 0x000fe200007e44ff */
[----:B------:R-:W-:Y:S01]  /*c680*/  IMAD.WIDE.U32 R30, P3, R6, R45, R30 ;  /* 0x0000002d061e7225 */ /* 0x000fe2000786001e */
[----:B------:R-:W-:-:S02]  /*c690*/  SHF.L.U64.HI R70, R69, 0x1, R70 ;  /* 0x0000000145467819 */ /* 0x000fc40000010246 */
[----:B------:R-:W-:Y:S01]  /*c6a0*/  ISETP.GE.U32.AND P0, PT, R27, R48, PT ;  /* 0x000000301b00720c */ /* 0x000fe20003f06070 */
[----:B------:R-:W-:Y:S01]  /*c6b0*/  IMAD.X R29, RZ, RZ, R74, P1 ;  /* 0x000000ffff1d7224 */ /* 0x000fe200008e064a */
[-C--:B------:R-:W-:Y:S01]  /*c6c0*/  IADD3 R9, P1, PT, R77, R28.reuse, RZ ;  /* 0x0000001c4d097210 */ /* 0x080fe20007f3e0ff */
[----:B------:R-:W-:Y:S01]  /*c6d0*/  IMAD.X R79, RZ, RZ, RZ, P3 ;  /* 0x000000ffff4f7224 */ /* 0x000fe200018e06ff */
[----:B------:R-:W-:Y:S01]  /*c6e0*/  ISETP.GE.U32.AND P2, PT, R28, R77, PT ;  /* 0x0000004d1c00720c */ /* 0x000fe20003f46070 */
[----:B------:R-:W-:Y:S01]  /*c6f0*/  IMAD.MOV.U32 R78, RZ, RZ, R31 ;  /* 0x000000ffff4e7224 */ /* 0x000fe200078e001f */
[----:B------:R-:W-:Y:S01]  /*c700*/  ISETP.GE.U32.AND.EX P0, PT, R70, R49, PT, P0 ;  /* 0x000000314600720c */ /* 0x000fe20003f06100 */
[----:B------:R-:W-:Y:S01]  /*c710*/  IMAD.X R33, R74, 0x1, R29, P1 ;  /* 0x000000014a217824 */ /* 0x000fe200008e061d */
[----:B------:R-:W-:Y:S01]  /*c720*/  ISETP.GE.U32.AND P1, PT, R9, R28, PT ;  /* 0x0000001c0900720c */ /* 0x000fe20003f26070 */
[----:B------:R-:W-:Y:S01]  /*c730*/  IMAD.MOV.U32 R82, RZ, RZ, R61 ;  /* 0x000000ffff527224 */ /* 0x000fe200078e003d */
[----:B------:R-:W-:-:S02]  /*c740*/  ISETP.GE.U32.AND.EX P5, PT, R62, R91, PT, P5 ;  /* 0x0000005b3e00720c */ /* 0x000fc40003fa6150 */
[----:B------:R-:W-:Y:S01]  /*c750*/  ISETP.GE.U32.AND.EX P2, PT, R29, R74, PT, P2 ;  /* 0x0000004a1d00720c */ /* 0x000fe20003f46120 */
[----:B------:R-:W-:Y:S01]  /*c760*/  IMAD.WIDE.U32.X R82, R75, R47, R82, P4 ;  /* 0x0000002f4b527225 */ /* 0x000fe200020e0452 */
[----:B------:R-:W-:Y:S02]  /*c770*/  SEL R28, RZ, 0x1, P0 ;  /* 0x00000001ff1c7807 */ /* 0x000fe40000000000 */
[----:B------:R-:W-:Y:S02]  /*c780*/  ISETP.GE.U32.AND.EX P6, PT, R33, R29, PT, P1 ;  /* 0x0000001d2100720c */ /* 0x000fe40003fc6110 */
[----:B------:R-:W-:Y:S02]  /*c790*/  SEL R29, RZ, 0x1, P5 ;  /* 0x00000001ff1d7807 */ /* 0x000fe40002800000 */
[----:B------:R-:W-:Y:S02]  /*c7a0*/  SEL R60, RZ, 0xffffffff, P0 ;  /* 0xffffffffff3c7807 */ /* 0x000fe40000000000 */
[----:B------:R-:W-:-:S02]  /*c7b0*/  ISETP.GE.U32.AND P1, PT, R9, R28, PT ;  /* 0x0000001c0900720c */ /* 0x000fc40003f26070 */
[----:B------:R-:W-:Y:S02]  /*c7c0*/  SEL R28, RZ, 0x1, P2 ;  /* 0x00000001ff1c7807 */ /* 0x000fe40001000000 */
[----:B------:R-:W-:Y:S02]  /*c7d0*/  IADD3 R58, P5, PT, R29, R84, RZ ;  /* 0x000000541d3a7210 */ /* 0x000fe40007fbe0ff */
[----:B------:R-:W-:Y:S02]  /*c7e0*/  IADD3 R57, P0, PT, R60, R9, RZ ;  /* 0x000000093c397210 */ /* 0x000fe40007f1e0ff */
[----:B------:R-:W-:Y:S01]  /*c7f0*/  IADD3 R3, P2, PT, R54, R3, RZ ;  /* 0x0000000336037210 */ /* 0x000fe20007f5e0ff */
[----:B------:R-:W-:Y:S01]  /*c800*/  IMAD.X R85, RZ, RZ, R85, P5 ;  /* 0x000000ffff557224 */ /* 0x000fe200028e0655 */
[----:B------:R-:W-:Y:S01]  /*c810*/  SEL R29, RZ, 0x1, P6 ;  /* 0x00000001ff1d7807 */ /* 0x000fe20003000000 */
[----:B------:R-:W-:Y:S01]  /*c820*/  IMAD.X R60, R60, 0x1, R33, P0 ;  /* 0x000000013c3c7824 */ /* 0x000fe200000e0621 */
[----:B------:R-:W-:Y:S01]  /*c830*/  ISETP.GE.U32.AND.EX P1, PT, R33, RZ, PT, P1 ;  /* 0x000000ff2100720c */ /* 0x000fe20003f26110 */
[----:B------:R-:W-:Y:S01]  /*c840*/  IMAD.X R4, R7, 0x1, R4, P2 ;  /* 0x0000000107047824 */ /* 0x000fe200010e0604 */
[----:B------:R-:W-:-:S02]  /*c850*/  IADD3 R29, P5, P6, R29, R68, R28 ;  /* 0x000000441d1d7210 */ /* 0x000fc40007ebe01c */
[----:B------:R-:W-:Y:S02]  /*c860*/  ISETP.GE.U32.AND P0, PT, R3, R54, PT ;  /* 0x000000360300720c */ /* 0x000fe40003f06070 */
[----:B------:R-:W-:Y:S02]  /*c870*/  IADD3 R17, P3, PT, R81, R30, RZ ;  /* 0x0000001e51117210 */ /* 0x000fe40007f7e0ff */
[----:B------:R-:W-:Y:S02]  /*c880*/  SEL R30, RZ, 0x1, P1 ;  /* 0x00000001ff1e7807 */ /* 0x000fe40000800000 */
[----:B------:R-:W-:Y:S01]  /*c890*/  IADD3.X R31, PT, PT, RZ, R32, RZ, P5, P6 ;  /* 0x00000020ff1f7210 */ /* 0x000fe20002fec4ff */
[----:B------:R-:W-:Y:S01]  /*c8a0*/  IMAD.WIDE.U32.X R78, R75, R45, R78, P3 ;  /* 0x0000002d4b4e7225 */ /* 0x000fe200018e044e */
[----:B------:R-:W-:Y:S02]  /*c8b0*/  ISETP.GE.U32.AND P1, PT, R57, R46, PT ;  /* 0x0000002e3900720c */ /* 0x000fe40003f26070 */
[----:B------:R-:W-:-:S02]  /*c8c0*/  ISETP.GE.U32.AND.EX P6, PT, R4, R7, PT, P0 ;  /* 0x000000070400720c */ /* 0x000fc40003fc6100 */
[----:B------:R-:W-:Y:S02]  /*c8d0*/  ISETP.GE.U32.AND.EX P1, PT, R60, R47, PT, P1 ;  /* 0x0000002f3c00720c */ /* 0x000fe40003f26110 */
[----:B------:R-:W-:Y:S02]  /*c8e0*/  SEL R7, RZ, 0x1, P6 ;  /* 0x00000001ff077807 */ /* 0x000fe40003000000 */
[----:B------:R-:W-:Y:S02]  /*c8f0*/  ISETP.GE.U32.AND P2, PT, R29, R68, PT ;  /* 0x000000441d00720c */ /* 0x000fe40003f46070 */
[----:B------:R-:W-:Y:S02]  /*c900*/  IADD3 R68, P5, PT, R68, R29, RZ ;  /* 0x0000001d44447210 */ /* 0x000fe40007fbe0ff */
[----:B------:R-:W-:Y:S02]  /*c910*/  SEL R61, RZ, 0x1, P1 ;  /* 0x00000001ff3d7807 */ /* 0x000fe40000800000 */
[----:B------:R-:W-:-:S02]  /*c920*/  IADD3 R80, P1, P4, R80, R82, R7 ;  /* 0x0000005250507210 */ /* 0x000fc40007c3e007 */
[----:B------:R-:W-:Y:S01]  /*c930*/  ISETP.GE.U32.AND.EX P2, PT, R31, R32, PT, P2 ;  /* 0x000000201f00720c */ /* 0x000fe20003f46120 */
[----:B------:R-:W-:Y:S01]  /*c940*/  IMAD.X R32, R32, 0x1, R31, P5 ;  /* 0x0000000120207824 */ /* 0x000fe200028e061f */
[----:B------:R-:W-:Y:S01]  /*c950*/  ISETP.GE.U32.AND P0, PT, R68, R29, PT ;  /* 0x0000001d4400720c */ /* 0x000fe20003f06070 */
[----:B------:R-:W-:Y:S01]  /*c960*/  IMAD.WIDE.U32 R28, R75, R42, RZ ;  /* 0x0000002a4b1c7225 */ /* 0x000fe200078e00ff */
[----:B------:R-:W-:Y:S02]  /*c970*/  IADD3.X R17, PT, PT, R17, R83, RZ, P1, P4 ;  /* 0x0000005311117210 */ /* 0x000fe40000fe84ff */
[----:B------:R-:W-:Y:S02]  /*c980*/  ISETP.NE.U32.AND P1, PT, R58, RZ, PT ;  /* 0x000000ff3a00720c */ /* 0x000fe40003f25070 */
[----:B------:R-:W-:Y:S02]  /*c990*/  ISETP.GE.U32.AND.EX P0, PT, R32, R31, PT, P0 ;  /* 0x0000001f2000720c */ /* 0x000fe40003f06100 */
[----:B------:R-:W-:-:S02]  /*c9a0*/  ISETP.NE.AND.EX P3, PT, R85, RZ, PT, P1 ;  /* 0x000000ff5500720c */ /* 0x000fc40003f65310 */
[----:B------:R-:W-:Y:S01]  /*c9b0*/  SEL R62, RZ, 0x1, P0 ;  /* 0x00000001ff3e7807 */ /* 0x000fe20000000000 */
[C---:B------:R-:W-:Y:S01]  /*c9c0*/  IMAD.WIDE.U32 R28, P0, R6.reuse, R43, R28 ;  /* 0x0000002b061c7225 */ /* 0x040fe2000780001c */
[----:B------:R-:W-:Y:S02]  /*c9d0*/  IADD3 R61, P6, PT, R61, R30, RZ ;  /* 0x0000001e3d3d7210 */ /* 0x000fe40007fde0ff */
[----:B------:R-:W-:Y:S01]  /*c9e0*/  SEL R30, RZ, 0x1, P2 ;  /* 0x00000001ff1e7807 */ /* 0x000fe20001000000 */
[----:B------:R-:W-:Y:S01]  /*c9f0*/  IMAD.WIDE.U32 R6, R6, R42, RZ ;  /* 0x0000002a06067225 */ /* 0x000fe200078e00ff */
[----:B------:R-:W-:Y:S02]  /*ca00*/  ISETP.GE.U32.AND P1, PT, R68, R61, PT ;  /* 0x0000003d4400720c */ /* 0x000fe40003f26070 */
[----:B------:R-:W-:Y:S01]  /*ca10*/  IADD3 R62, P4, P5, R62, R71, R30 ;  /* 0x000000473e3e7210 */ /* 0x000fe20007d9e01e */
[----:B------:R-:W-:Y:S01]  /*ca20*/  IMAD.X R31, RZ, RZ, RZ, P0 ;  /* 0x000000ffff1f7224 */ /* 0x000fe200000e06ff */
[----:B------:R-:W-:Y:S01]  /*ca30*/  IADD3 R69, P0, PT, R7, R28, RZ ;  /* 0x0000001c07457210 */ /* 0x000fe20007f1e0ff */
[----:B------:R-:W-:Y:S01]  /*ca40*/  IMAD.MOV.U32 R30, RZ, RZ, R29 ;  /* 0x000000ffff1e7224 */ /* 0x000fe200078e001d */
[----:B------:R-:W-:Y:S01]  /*ca50*/  IADD3 R61, P2, PT, -R61, R68, RZ ;  /* 0x000000443d3d7210 */ /* 0x000fe20007f5e1ff */
[----:B------:R-:W-:-:S02]  /*ca60*/  IMAD.X R29, RZ, RZ, RZ, P6 ;  /* 0x000000ffff1d7224 */ /* 0x000fc400030e06ff */
        /* <DEDUP_REMOVED lines=15> */
.L_x_593:
[----:B------:R-:W-:Y:S05]  /*cb60*/  BSYNC.RECONVERGENT B2 ;  /* 0x0000000000027941 */ /* 0x000fea0003800200 */
.L_x_592:
        /* <DEDUP_REMOVED lines=16> */
[----:B------:R-:W-:Y:S02]  /*cc70*/  ISETP.GE.U32.AND P2, PT, R63, R72, PT ;  /* 0x000000483f00720c */ /* 0x000fe40003f46070 */
[----:B------:R-:W-:Y:S02]  /*cc80*/  IADD3 R73, P3, PT, R73, R28, RZ ;  /* 0x0000001c49497210 */ /* 0x000fe40007f7e0ff */
[----:B------:R-:W-:Y:S02]  /*cc90*/  ISETP.LT.U32.OR.EX P0, PT, R7, R8, !P1, P0 ;  /* 0x000000080700720c */ /* 0x000fe40004f01500 */
[----:B------:R-:W-:Y:S01]  /*cca0*/  ISETP.GE.U32.AND.EX P1, PT, R4, R49, PT, P5 ;  /* 0x000000310400720c */ /* 0x000fe20003f26150 */
[----:B------:R-:W-:Y:S01]  /*ccb0*/  IMAD.X R64, RZ, RZ, RZ, P3 ;  /* 0x000000ffff407224 */ /* 0x000fe200018e06ff */
[----:B------:R-:W-:Y:S02]  /*ccc0*/  IADD3 R7, P5, PT, R80, R63, RZ ;  /* 0x0000003f50077210 */ /* 0x000fe40007fbe0ff */
[----:B------:R-:W-:-:S02]  /*ccd0*/  ISETP.GE.U32.AND.EX P4, PT, R62, R55, PT, P2 ;  /* 0x000000373e00720c */ /* 0x000fc40003f86120 */
[----:B------:R-:W-:Y:S01]  /*cce0*/  ISETP.GE.U32.AND P2, PT, R54, R73, PT ;  /* 0x000000493600720c */ /* 0x000fe20003f46070 */
[----:B------:R-:W-:Y:S01]  /*ccf0*/  IMAD.X R8, R17, 0x1, R62, P5 ;  /* 0x0000000111087824 */ /* 0x000fe200028e063e */
[----:B------:R-:W-:Y:S02]  /*cd00*/  IADD3 R73, P3, PT, -R73, R54, RZ ;  /* 0x0000003649497210 */ /* 0x000fe40007f7e1ff */
[----:B------:R-:W-:Y:S02]  /*cd10*/  ISETP.GE.U32.AND P5, PT, R7, R80, PT ;  /* 0x000000500700720c */ /* 0x000fe40003fa6070 */
[----:B------:R-:W-:Y:S01]  /*cd20*/  SEL R28, RZ, 0x1, P1 ;  /* 0x00000001ff1c7807 */ /* 0x000fe20000800000 */
[----:B------:R-:W-:Y:S01]  /*cd30*/  IMAD.X R62, R29, 0x1, ~R64, P3 ;  /* 0x000000011d3e7824 */ /* 0x000fe200018e0e40 */
[----:B------:R-:W-:Y:S02]  /*cd40*/  SEL R63, RZ, 0x1, P4 ;  /* 0x00000001ff3f7807 */ /* 0x000fe40002000000 */
[----:B------:R-:W-:-:S02]  /*cd50*/  ISETP.GE.U32.AND P3, PT, R73, R42, PT ;  /* 0x0000002a4900720c */ /* 0x000fc40003f66070 */
[----:B------:R-:W-:Y:S02]  /*cd60*/  ISETP.GE.U32.AND P4, PT, R7, R28, PT ;  /* 0x0000001c0700720c */ /* 0x000fe40003f86070 */
[----:B------:R-:W-:Y:S02]  /*cd70*/  ISETP.GE.U32.AND.EX P5, PT, R8, R17, PT, P5 ;  /* 0x000000110800720c */ /* 0x000fe40003fa6150 */
[----:B------:R-:W-:Y:S02]  /*cd80*/  SEL R28, RZ, 0xffffffff, P1 ;  /* 0xffffffffff1c7807 */ /* 0x000fe40000800000 */
[----:B------:R-:W-:Y:S02]  /*cd90*/  ISETP.GE.U32.AND.EX P3, PT, R62, R43, PT, P3 ;  /* 0x0000002b3e00720c */ /* 0x000fe40003f66130 */
[----:B------:R-:W-:Y:S02]  /*cda0*/  SEL R55, RZ, 0x1, P5 ;  /* 0x00000001ff377807 */ /* 0x000fe40002800000 */
[----:B------:R-:W-:-:S02]  /*cdb0*/  IADD3 R63, P1, PT, R63, R12, RZ ;  /* 0x0000000c3f3f7210 */ /* 0x000fc40007f3e0ff */
[----:B------:R-:W-:Y:S02]  /*cdc0*/  IADD3 R17, P5, PT, R28, R7, RZ ;  /* 0x000000071c117210 */ /* 0x000fe40007fbe0ff */
[----:B------:R-:W-:Y:S01]  /*cdd0*/  ISETP.GE.U32.AND.EX P2, PT, R29, R64, P3, P2 ;  /* 0x000000401d00720c */ /* 0x000fe20001f46120 */
[----:B------:R-:W-:Y:S01]  /*cde0*/  IMAD.X R64, RZ, RZ, R13, P1 ;  /* 0x000000ffff407224 */ /* 0x000fe200008e060d */
[----:B------:R-:W-:Y:S01]  /*cdf0*/  IADD3 R55, P3, P6, R6, R78, R55 ;  /* 0x0000004e06377210 */ /* 0x000fe20007e7e037 */
[----:B------:R-:W-:Y:S01]  /*ce00*/  IMAD.X R28, R28, 0x1, R8, P5 ;  /* 0x000000011c1c7824 */ /* 0x000fe200028e0608 */
[----:B------:R-:W-:Y:S02]  /*ce10*/  ISETP.GE.U32.AND P1, PT, R17, R46, PT ;  /* 0x0000002e1100720c */ /* 0x000fe40003f26070 */
[----:B------:R-:W-:Y:S02]  /*ce20*/  ISETP.GE.U32.AND.EX P4, PT, R8, RZ, PT, P4 ;  /* 0x000000ff0800720c */ /* 0x000fe40003f86140 */
[----:B------:R-:W-:-:S02]  /*ce30*/  IADD3.X R78, PT, PT, R69, R79, RZ, P3, P6 ;  /* 0x0000004f454e7210 */ /* 0x000fc40001fec4ff */
[----:B------:R-:W-:Y:S02]  /*ce40*/  ISETP.NE.U32.AND P5, PT, R63, RZ, PT ;  /* 0x000000ff3f00720c */ /* 0x000fe40003fa5070 */
[----:B------:R-:W-:Y:S02]  /*ce50*/  IADD3 R12, P3, PT, R57, -R46, RZ ;  /* 0x8000002e390c7210 */ /* 0x000fe40007f7e0ff */
[----:B------:R-:W-:Y:S02]  /*ce60*/  ISETP.GE.U32.AND.EX P1, PT, R28, R47, PT, P1 ;  /* 0x0000002f1c00720c */ /* 0x000fe40003f26110 */
[----:B------:R-:W-:Y:S01]  /*ce70*/  SEL R6, RZ, 0x1, P4 ;  /* 0x00000001ff067807 */ /* 0x000fe20002000000 */
[----:B------:R-:W-:Y:S01]  /*ce80*/  IMAD.X R60, R60, 0x1, ~R47, P3 ;  /* 0x000000013c3c7824 */ /* 0x000fe200018e0e2f */
[----:B------:R-:W-:Y:S02]  /*ce90*/  ISETP.NE.AND.EX P4, PT, R64, RZ, PT, P5 ;  /* 0x000000ff4000720c */ /* 0x000fe40003f85350 */
[----:B------:R-:W-:-:S02]  /*cea0*/  SEL R71, RZ, 0x1, P1 ;  /* 0x00000001ff477807 */ /* 0x000fc40000800000 */
[----:B------:R-:W-:Y:S02]  /*ceb0*/  PLOP3.LUT P0, PT, P0, P2, PT, 0xf8, 0x8f ;  /* 0x00000000008f781c */ /* 0x000fe40000705f70 */
[----:B------:R-:W-:Y:S02]  /*cec0*/  IADD3 R61, P1, PT, R61, -R44, RZ ;  /* 0x8000002c3d3d7210 */ /* 0x000fe40007f3e0ff */
[----:B------:R-:W-:Y:S02]  /*ced0*/  IADD3 R71, P6, PT, R71, R6, RZ ;  /* 0x0000000647477210 */ /* 0x000fe40007fde0ff */
[----:B------:R-:W-:Y:S01]  /*cee0*/  SEL R6, R60, R33, P0 ;  /* 0x000000213c067207 */ /* 0x000fe20000000000 */
[----:B------:R-:W-:Y:S01]  /*cef0*/  IMAD.X R33, R58, 0x1, ~R45, P1 ;  /* 0x000000013a217824 */ /* 0x000fe200008e0e2d */
[----:B------:R-:W-:Y:S01]  /*cf00*/  SEL R58, R48, RZ, P0 ;  /* 0x000000ff303a7207 */ /* 0x000fe20000000000 */
[----:B------:R-:W-:Y:S01]  /*cf10*/  IMAD.X R72, RZ, RZ, RZ, P6 ;  /* 0x000000ffff487224 */ /* 0x000fe200030e06ff */
[----:B------:R-:W-:-:S02]  /*cf20*/  SEL R9, R12, R9, P0 ;  /* 0x000000090c097207 */ /* 0x000fc40000000000 */
[----:B------:R-:W-:Y:S02]  /*cf30*/  IADD3 R13, P1, PT, R73, -R42, RZ ;  /* 0x8000002a490d7210 */ /* 0x000fe40007f3e0ff */
[----:B------:R-:W-:Y:S02]  /*cf40*/  SEL R12, R33, R32, P0 ;  /* 0x00000020210c7207 */ /* 0x000fe40000000000 */
[-C--:B------:R-:W-:Y:S01]  /*cf50*/  @P4 IADD3 R63, P3, PT, R63, R66.reuse, RZ ;  /* 0x000000423f3f4210 */ /* 0x080fe20007f7e0ff */
        /* <DEDUP_REMOVED lines=8> */
[----:B------:R-:W-:-:S02]  /*cfe0*/  SEL R13, R13, R54, P0 ;  /* 0x000000360d0d7207 */ /* 0x000fc40000000000 */
[----:B------:R-:W-:Y:S01]  /*cff0*/  SEL R57, R62, R29, P0 ;  /* 0x0000001d3e397207 */ /* 0x000fe20000000000 */
[----:B------:R-:W-:Y:S01]  /*d000*/  IMAD.SHL.U32 R29, R27, 0x2, RZ ;  /* 0x000000021b1d7824 */ /* 0x000fe200078e00ff */
        /* <DEDUP_REMOVED lines=40> */
[----:B------:R-:W-:Y:S02]  /*d290*/  IADD3 R69, P3, PT, R69, R30, RZ ;  /* 0x0000001e45457210 */ /* 0x000fe40007f7e0ff */
[C---:B------:R-:W-:Y:S01]  /*d2a0*/  ISETP.GE.U32.AND P2, PT, R60.reuse, R33, PT ;  /* 0x000000213c00720c */ /* 0x040fe20003f46070 */
[----:B------:R-:W-:Y:S01]  /*d2b0*/  IMAD.X R33, R55, 0x1, R12, P1 ;  /* 0x0000000137217824 */ /* 0x000fe200008e060c */
        /* <DEDUP_REMOVED lines=34> */
[C---:B------:R-:W-:Y:S01]  /*d4e0*/  IMAD.X R56, R30.reuse, 0x1, ~R75, P6 ;  /* 0x000000011e387824 */ /* 0x040fe200030e0e4b */
[----:B------:R-:W-:Y:S02]  /*d4f0*/  ISETP.GE.U32.AND P3, PT, R55, R42, PT ;  /* 0x0000002a3700720c */ /* 0x000fe40003f66070 */
        /* <DEDUP_REMOVED lines=18> */
[----:B------:R-:W-:Y:S01]  /*d620*/  ISETP.GE.U32.AND P1, PT, R3, R32, PT ;  /* 0x000000200300720c */ /* 0x000fe20003f26070 */
[----:B------:R-:W-:Y:S01]  /*d630*/  IMAD.X R29, R74, 0x1, ~R29, P2 ;  /* 0x000000014a1d7824 */ /* 0x000fe200010e0e1d */
[----:B------:R-:W-:Y:S01]  /*d640*/  IADD3 R74, P2, PT, R17, -R46, RZ ;  /* 0x8000002e114a7210 */ /* 0x000fe20007f5e0ff */
[----:B------:R-:W-:Y:S01]  /*d650*/  IMAD.X R72, R72, 0x1, ~R45, P4 ;  /* 0x0000000148487824 */ /* 0x000fe200020e0e2d */
[----:B------:R-:W-:Y:S02]  /*d660*/  SEL R71, R71, R66, P3 ;  /* 0x0000004247477207 */ /* 0x000fe40001800000 */
[----:B------:R-:W-:Y:S01]  /*d670*/  ISETP.GE.U32.AND.EX P1, PT, R4, R29, PT, P1 ;  /* 0x0000001d0400720c */ /* 0x000fe20003f26110 */
[----:B------:R-:W-:Y:S01]  /*d680*/  IMAD.X R77, R28, 0x1, ~R47, P2 ;  /* 0x000000011c4d7824 */ /* 0x000fe200010e0e2f */
[----:B------:R-:W-:-:S02]  /*d690*/  IADD3 R73, P2, PT, R73, -R46, RZ ;  /* 0x8000002e49497210 */ /* 0x000fc40007f5e0ff */
[----:B------:R-:W-:Y:S02]  /*d6a0*/  SEL R75, R74, R7, P3 ;  /* 0x000000074a4b7207 */ /* 0x000fe40001800000 */
[----:B------:R-:W-:Y:S01]  /*d6b0*/  SEL R28, RZ, 0xffffffff, P1 ;  /* 0xffffffffff1c7807 */ /* 0x000fe20000800000 */
[----:B------:R-:W-:Y:S01]  /*d6c0*/  IMAD.X R76, R76, 0x1, ~R47, P2 ;  /* 0x000000014c4c7824 */ /* 0x000fe200010e0e2f */
[----:B------:R-:W-:Y:S02]  /*d6d0*/  SEL R77, R77, R8, P3 ;  /* 0x000000084d4d7207 */ /* 0x000fe40001800000 */
[----:B------:R-:W-:Y:S02]  /*d6e0*/  SEL R8, RZ, 0x1, P1 ;  /* 0x00000001ff087807 */ /* 0x000fe40000800000 */
[----:B------:R-:W-:Y:S02]  /*d6f0*/  IADD3 R17, P2, PT, R28, R75, RZ ;  /* 0x0000004b1c117210 */ /* 0x000fe40007f5e0ff */
[----:B------:R-:W-:-:S02]  /*d700*/  SEL R64, R73, R64, P0 ;  /* 0x0000004049407207 */ /* 0x000fc40000000000 */
[----:B------:R-:W-:Y:S01]  /*d710*/  ISETP.GE.U32.AND P1, PT, R75, R8, PT ;  /* 0x000000084b00720c */ /* 0x000fe20003f26070 */
[----:B------:R-:W-:Y:S01]  /*d720*/  IMAD.X R8, R28, 0x1, R77, P2 ;  /* 0x000000011c087824 */ /* 0x000fe200010e064d */
[----:B------:R-:W-:Y:S02]  /*d730*/  SEL R7, R76, R63, P0 ;  /* 0x0000003f4c077207 */ /* 0x000fe40000000000 */
[----:B------:R-:W-:Y:S02]  /*d740*/  ISETP.GE.U32.AND P2, PT, R17, R64, PT ;  /* 0x000000401100720c */ /* 0x000fe40003f46070 */
[----:B------:R-:W-:Y:S02]  /*d750*/  ISETP.GE.U32.AND.EX P1, PT, R77, RZ, PT, P1 ;  /* 0x000000ff4d00720c */ /* 0x000fe40003f26110 */
[----:B------:R-:W-:Y:S02]  /*d760*/  ISETP.GE.U32.AND.EX P2, PT, R8, R7, PT, P2 ;  /* 0x000000070800720c */ /* 0x000fe40003f46120 */
[----:B------:R-:W-:-:S02]  /*d770*/  SEL R63, RZ, 0x1, P1 ;  /* 0x00000001ff3f7807 */ /* 0x000fc40000800000 */
        /* <DEDUP_REMOVED lines=9> */
[----:B------:R-:W-:Y:S01]  /*d810*/  ISETP.GE.U32.AND P1, PT, R71, R28, PT ;  /* 0x0000001c4700720c */ /* 0x000fe20003f26070 */
[----:B------:R-:W-:Y:S01]  /*d820*/  IMAD.X R62, R66, 0x1, ~R63, P4 ;  /* 0x00000001423e7824 */ /* 0x000fe200020e0e3f */
[----:B------:R-:W-:Y:S02]  /*d830*/  ISETP.GE.U32.AND P2, PT, R60, R67, PT ;  /* 0x000000433c00720c */ /* 0x000fe40003f46070 */
[----:B------:R-:W-:Y:S02]  /*d840*/  ISETP.GE.U32.AND.EX P1, PT, R66, R63, PT, P1 ;  /* 0x0000003f4200720c */ /* 0x000fe40003f26110 */
[----:B------:R-:W-:Y:S02]  /*d850*/  ISETP.GE.U32.AND.EX P2, PT, R62, R69, PT, P2 ;  /* 0x000000453e00720c */ /* 0x000fe40003f46120 */
[----:B------:R-:W-:-:S02]  /*d860*/  IADD3 R66, P4, PT, R61, -R42, RZ ;  /* 0x8000002a3d427210 */ /* 0x000fc40007f9e0ff */
[----:B------:R-:W-:Y:S02]  /*d870*/  SEL R33, RZ, 0x1, P1 ;  /* 0x00000001ff217807 */ /* 0x000fe40000800000 */
[----:B------:R-:W-:Y:S01]  /*d880*/  SEL R28, RZ, 0x1, P2 ;  /* 0x00000001ff1c7807 */ /* 0x000fe20001000000 */
[--C-:B------:R-:W-:Y:S01]  /*d890*/  IMAD.X R72, R58, 0x1, ~R43.reuse, P4 ;  /* 0x000000013a487824 */ /* 0x100fe200020e0e2b */
[----:B------:R-:W-:Y:S02]  /*d8a0*/  IADD3 R55, P1, PT, R55, -R42, RZ ;  /* 0x8000002a37377210 */ /* 0x000fe40007f3e0ff */
[----:B------:R-:W-:Y:S02]  /*d8b0*/  SEL R58, R66, R11, P3 ;  /* 0x0000000b423a7207 */ /* 0x000fe40001800000 */
[----:B------:R-:W-:Y:S01]  /*d8c0*/  IADD3 R11, P2, PT, R28, R33, RZ ;  /* 0x000000211c0b7210 */ /* 0x000fe20007f5e0ff */
[----:B------:R-:W-:Y:S01]  /*d8d0*/  IMAD.X R33, R56, 0x1, ~R43, P1 ;  /* 0x0000000138217824 */ /* 0x000fe200008e0e2b */
[----:B------:R-:W-:-:S02]  /*d8e0*/  SEL R61, R72, R31, P3 ;  /* 0x0000001f483d7207 */ /* 0x000fc40001800000 */
[----:B------:R-:W-:Y:S01]  /*d8f0*/  SEL R31, R55, R54, P0 ;  /* 0x00000036371f7207 */ /* 0x000fe20000000000 */
[----:B------:R-:W-:Y:S01]  /*d900*/  IMAD.X R28, RZ, RZ, RZ, P2 ;  /* 0x000000ffff1c7224 */ /* 0x000fe200010e06ff */
[----:B------:R-:W-:Y:S02]  /*d910*/  IADD3 R54, P3, PT, -R11, R58, RZ ;  /* 0x0000003a0b367210 */ /* 0x000fe40007f7e1ff */
[----:B------:R-:W-:Y:S02]  /*d920*/  SEL R56, R33, R30, P0 ;  /* 0x0000001e21387207 */ /* 0x000fe40000000000 */
[----:B------:R-:W-:Y:S01]  /*d930*/  ISETP.GE.U32.AND P1, PT, R58, R11, PT ;  /* 0x0000000b3a00720c */ /* 0x000fe20003f26070 */
[C---:B------:R-:W-:Y:S01]  /*d940*/  IMAD.X R55, R61.reuse, 0x1, ~R28, P3 ;  /* 0x000000013d377824 */ /* 0x040fe200018e0e1c */
[----:B------:R-:W-:Y:S02]  /*d950*/  ISETP.GE.U32.AND P0, PT, R54, R31, PT ;  /* 0x0000001f3600720c */ /* 0x000fe40003f06070 */
[----:B------:R-:W-:-:S02]  /*d960*/  ISETP.GE.U32.AND.EX P1, PT, R61, R28, PT, P1 ;  /* 0x0000001c3d00720c */ /* 0x000fc40003f26110 */
[----:B------:R-:W-:Y:S02]  /*d970*/  ISETP.GE.U32.AND.EX P0, PT, R55, R56, PT, P0 ;  /* 0x000000383700720c */ /* 0x000fe40003f06100 */
[----:B------:R-:W-:Y:S02]  /*d980*/  IADD3 R28, P2, PT, -R32, R3, RZ ;  /* 0x00000003201c7210 */ /* 0x000fe40007f5e1ff */
        /* <DEDUP_REMOVED lines=37> */
.L_x_595:
[----:B------:R-:W-:Y:S05]  /*dbe0*/  BSYNC.RECONVERGENT B2 ;  /* 0x0000000000027941 */ /* 0x000fea0003800200 */
.L_x_594:
        /* <DEDUP_REMOVED lines=24> */
[----:B------:R-:W-:Y:S02]  /*dd70*/  IADD3 R4, P0, PT, R4, R3, RZ ;  /* 0x0000000304047210 */ /* 0x000fe40007f1e0ff */
[----:B------:R-:W-:Y:S02]  /*dd80*/  IADD3 R3, P4, PT, R9, -R32, RZ ;  /* 0x8000002009037210 */ /* 0x000fe40007f9e0ff */
[----:B------:R-:W-:Y:S01]  /*dd90*/  IADD3 R7, P2, PT, -R4, R13, RZ ;  /* 0x0000000d04077210 */ /* 0x000fe20007f5e1ff */
[----:B------:R-:W-:Y:S01]  /*dda0*/  IMAD.X R8, RZ, RZ, RZ, P0 ;  /* 0x000000ffff087224 */ /* 0x000fe200000e06ff */
[----:B------:R-:W-:Y:S01]  /*ddb0*/  ISETP.GE.U32.AND P1, PT, R13, R4, PT ;  /* 0x000000040d00720c */ /* 0x000fe20003f26070 */
[----:B------:R-:W-:Y:S01]  /*ddc0*/  IMAD.X R4, R58, 0x1, ~R31, P3 ;  /* 0x000000013a047824 */ /* 0x000fe200018e0e1f */
[----:B------:R-:W-:Y:S01]  /*ddd0*/  ISETP.GE.U32.AND P0, PT, R7, R54, PT ;  /* 0x000000360700720c */ /* 0x000fe20003f06070 */
[C---:B------:R-:W-:Y:S01]  /*dde0*/  IMAD.X R6, R57.reuse, 0x1, ~R8, P2 ;  /* 0x0000000139067824 */ /* 0x040fe200010e0e08 */
[----:B------:R-:W-:Y:S01]  /*ddf0*/  ISETP.GE.U32.AND.EX P1, PT, R57, R8, PT, P1 ;  /* 0x000000083900720c */ /* 0x000fe20003f26110 */
[----:B------:R-:W-:Y:S01]  /*de00*/  IMAD.X R9, R56, 0x1, ~R33, P4 ;  /* 0x0000000138097824 */ /* 0x000fe200020e0e21 */
[----:B------:R-:W-:-:S02]  /*de10*/  IADD3 R83, P2, PT, R27, -R28, RZ ;  /* 0x8000001c1b537210 */ /* 0x000fc40007f5e0ff */
[----:B------:R-:W-:Y:S02]  /*de20*/  ISETP.GE.U32.AND.EX P0, PT, R6, R55, PT, P0 ;  /* 0x000000370600720c */ /* 0x000fe40003f06100 */
        /* <DEDUP_REMOVED lines=33> */
.L_x_597:
[----:B------:R-:W-:Y:S05]  /*e040*/  BSYNC.RECONVERGENT B2 ;  /* 0x0000000000027941 */ /* 0x000fea0003800200 */
.L_x_596:
[-C--:B------:R-:W-:Y:S01]  /*e050*/  IMAD.WIDE.U32 R56, R20, R83.reuse, RZ ;  /* 0x0000005314387225 */ /* 0x080fe200078e00ff */
[----:B------:R-:W-:Y:S01]  /*e060*/  LOP3.LUT R2, R2, 0xfffffffe, RZ, 0xc0, !PT ;  /* 0xfffffffe02027812 */ /* 0x000fe200078ec0ff */
[----:B------:R-:W-:Y:S02]  /*e070*/  BSSY.RECONVERGENT B2, `(.L_x_598) ;  /* 0x000018a000027945 */ /* 0x000fe40003800200 */
[----:B------:R-:W-:-:S04]  /*e080*/  IMAD.WIDE.U32 R70, R19, R83, RZ ;  /* 0x0000005313467225 */ /* 0x000fc800078e00ff */
[----:B------:R-:W-:Y:S01]  /*e090*/  IMAD.WIDE.U32 R56, P0, R75, R19, R56 ;  /* 0x000000134b387225 */ /* 0x000fe20007800038 */
[----:B------:R-:W-:-:S03]  /*e0a0*/  LOP3.LUT R73, RZ, R70, RZ, 0x33, !PT ;  /* 0x00000046ff497212 */ /* 0x000fc600078e33ff */
        /* <DEDUP_REMOVED lines=18> */
[----:B------:R-:W-:Y:S01]  /*e1d0*/  IMAD.MOV.U32 R56, RZ, RZ, R13 ;  /* 0x000000ffff387224 */ /* 0x000fe200078e000d */
[----:B------:R-:W-:Y:S01]  /*e1e0*/  ISETP.GE.U32.AND.EX P0, PT, R81, R8, PT, P0 ;  /* 0x000000085100720c */ /* 0x000fe20003f06100 */
[----:B------:R-:W-:Y:S01]  /*e1f0*/  IMAD R8, R11, R50, RZ ;  /* 0x000000320b087224 */ /* 0x000fe200078e02ff */
[----:B------:R-:W-:Y:S01]  /*e200*/  LOP3.LUT R11, RZ, R11, RZ, 0x33, !PT ;  /* 0x0000000bff0b7212 */ /* 0x000fe200078e33ff */
[----:B------:R-:W-:Y:S01]  /*e210*/  IMAD.WIDE.U32 R12, R22, R17, RZ ;  /* 0x00000011160c7225 */ /* 0x000fe200078e00ff */
[----:B------:R-:W-:-:S03]  /*e220*/  SEL R71, RZ, 0x1, P0 ;  /* 0x00000001ff477807 */ /* 0x000fc60000000000 */
[----:B------:R-:W-:Y:S02]  /*e230*/  IMAD R27, R70, R51, R8 ;  /* 0x00000033461b7224 */ /* 0x000fe400078e0208 */
        /* <DEDUP_REMOVED lines=9> */
[----:B------:R-:W-:-:S04]  /*e2d0*/  IMAD.WIDE.U32 R68, R19, R3, RZ ;  /* 0x0000000313447225 */ /* 0x000fc800078e00ff */
        /* <DEDUP_REMOVED lines=23> */
[----:B------:R-:W-:Y:S01]  /*e450*/  IMAD.X R67, RZ, RZ, RZ, P3 ;  /* 0x000000ffff437224 */ /* 0x000fe200018e06ff */
[----:B------:R-:W-:Y:S01]  /*e460*/  IADD3 R56, P3, P4, R12, R72, R11 ;  /* 0x000000480c387210 */ /* 0x000fe20007c7e00b */
[----:B------:R-:W-:Y:S01]  /*e470*/  IMAD.WIDE.U32 R12, R20, R7, RZ ;  /* 0x00000007140c7225 */ /* 0x000fe200078e00ff */
[----:B------:R-:W-:Y:S02]  /*e480*/  SEL R11, RZ, 0x1, !P2 ;  /* 0x00000001ff0b7807 */ /* 0x000fe40005000000 */
        /* <DEDUP_REMOVED lines=10> */
[----:B------:R-:W-:Y:S02]  /*e530*/  IADD3 R11, P3, P4, R70, R68, R11 ;  /* 0x00000044460b7210 */ /* 0x000fe40007c7e00b */
[----:B------:R-:W-:Y:S02]  /*e540*/  @P5 LOP3.LUT R2, R2, 0x10, RZ, 0xfc, !PT ;  /* 0x0000001002025812 */ /* 0x000fe400078efcff */
[----:B------:R-:W-:Y:S01]  /*e550*/  IADD3 R73, P2, PT, R71, R60, RZ ;  /* 0x0000003c47497210 */ /* 0x000fe20007f5e0ff */
[----:B------:R-:W-:Y:S01]  /*e560*/  IMAD.WIDE.U32 R70, R19, R7, RZ ;  /* 0x0000000713467225 */ /* 0x000fe200078e00ff */
[----:B------:R-:W-:Y:S02]  /*e570*/  LOP3.LUT R2, R2, 0xfffffffb, RZ, 0xc0, !PT ;  /* 0xfffffffb02027812 */ /* 0x000fe400078ec0ff */
[----:B------:R-:W-:Y:S01]  /*e580*/  IADD3.X R58, PT, PT, R73, R69, RZ, P3, P4 ;  /* 0x00000045493a7210 */ /* 0x000fe20001fe84ff */
[----:B------:R-:W-:Y:S01]  /*e590*/  IMAD.WIDE.U32 R72, R23, R17, RZ ;  /* 0x0000001117487225 */ /* 0x000fe200078e00ff */
[----:B------:R-:W-:-:S02]  /*e5a0*/  IADD3 R79, P5, PT, R71, R12, RZ ;  /* 0x0000000c474f7210 */ /* 0x000fc40007fbe0ff */
[----:B------:R-:W-:Y:S01]  /*e5b0*/  IADD3 R77, P3, P4, R56, R70, R66 ;  /* 0x00000046384d7210 */ /* 0x000fe20007c7e042 */
[----:B------:R-:W-:-:S03]  /*e5c0*/  IMAD.WIDE.U32 R70, R24, R83, RZ ;  /* 0x0000005318467225 */ /* 0x000fc600078e00ff */
[----:B------:R-:W-:Y:S01]  /*e5d0*/  IADD3.X R79, PT, PT, R64, R79, R67, P3, P4 ;  /* 0x0000004f404f7210 */ /* 0x000fe20001fe8443 */
[----:B------:R-:W-:-:S04]  /*e5e0*/  IMAD.WIDE.U32 R66, R23, R83, RZ ;  /* 0x0000005317427225 */ /* 0x000fc800078e00ff */
[----:B------:R-:W-:Y:S02]  /*e5f0*/  IMAD.WIDE.U32 R70, P3, R75, R23, R70 ;  /* 0x000000174b467225 */ /* 0x000fe40007860046 */
[----:B------:R-:W-:Y:S02]  /*e600*/  @P5 LOP3.LUT R2, R2, 0x4, RZ, 0xfc, !PT ;  /* 0x0000000402025812 */ /* 0x000fe400078efcff */
[----:B------:R-:W-:Y:S01]  /*e610*/  IMAD.X R69, RZ, RZ, RZ, P3 ;  /* 0x000000ffff457224 */ /* 0x000fe200018e06ff */
[----:B------:R-:W-:Y:S01]  /*e620*/  IADD3 R12, P3, PT, R67, R70, RZ ;  /* 0x00000046430c7210 */ /* 0x000fe20007f7e0ff */
[----:B------:R-:W-:Y:S02]  /*e630*/  IMAD.MOV.U32 R68, RZ, RZ, R71 ;  /* 0x000000ffff447224 */ /* 0x000fe400078e0047 */
        /* <DEDUP_REMOVED lines=48> */
[----:B------:R-:W-:-:S03]  /*e940*/  IMAD.WIDE.U32.X R66, R4, R24, R68, P4 ;  /* 0x0000001804427225 */ /* 0x000fc600020e0444 */
[----:B------:R-:W-:Y:S01]  /*e950*/  ISETP.GE.U32.AND.EX P0, PT, R79, R12, PT, P0 ;  /* 0x0000000c4f00720c */ /* 0x000fe20003f06100 */
[----:B------:R-:W-:-:S03]  /*e960*/  IMAD.WIDE.U32 R68, R24, R3, RZ ;  /* 0x0000000318447225 */ /* 0x000fc600078e00ff */
[----:B------:R-:W-:Y:S01]  /*e970*/  SEL R19, RZ, 0x1, P0 ;  /* 0x00000001ff137807 */ /* 0x000fe20000000000 */
[----:B------:R-:W-:-:S03]  /*e980*/  IMAD.WIDE.U32 R72, R26, R83, RZ ;  /* 0x000000531a487225 */ /* 0x000fc600078e00ff */
[----:B------:R-:W-:Y:S01]  /*e990*/  IADD3 R12, P2, P3, R70, R66, R19 ;  /* 0x00000042460c7210 */ /* 0x000fe20007b5e013 */
[----:B------:R-:W-:-:S03]  /*e9a0*/  IMAD.WIDE.U32 R68, P4, R9, R23, R68 ;  /* 0x0000001709447225 */ /* 0x000fc60007880044 */
[----:B------:R-:W-:Y:S02]  /*e9b0*/  IADD3 R63, P0, PT, R71, R68, RZ ;  /* 0x00000044473f7210 */ /* 0x000fe40007f1e0ff */
[----:B------:R-:W-:Y:S02]  /*e9c0*/  P2R R76, PR, RZ, 0x10 ;  /* 0x00000010ff4c7803 */ /* 0x000fe40000000000 */
[----:B------:R-:W-:Y:S01]  /*e9d0*/  IADD3.X R19, PT, PT, R63, R67, RZ, P2, P3 ;  /* 0x000000433f137210 */ /* 0x000fe200017e64ff */
[----:B------:R-:W-:Y:S01]  /*e9e0*/  IMAD.WIDE.U32 R72, P2, R75, R25, R72 ;  /* 0x000000194b487225 */ /* 0x000fe20007840048 */
[C---:B------:R-:W-:Y:S02]  /*e9f0*/  LOP3.LUT P4, RZ, R2.reuse, 0x10, RZ, 0xc0, !PT ;  /* 0x0000001002ff7812 */ /* 0x040fe4000788c0ff */
        /* <DEDUP_REMOVED lines=60> */
[----:B------:R-:W-:Y:S02]  /*edc0*/  LOP3.LUT P5, RZ, R2, 0x4, RZ, 0xc0, !PT ;  /* 0x0000000402ff7812 */ /* 0x000fe400078ac0ff */
[----:B------:R-:W-:Y:S02]  /*edd0*/  ISETP.NE.AND P4, PT, R76, RZ, PT ;  /* 0x000000ff4c00720c */ /* 0x000fe40003f85270 */
[----:B------:R-:W-:Y:S01]  /*ede0*/  LOP3.LUT P6, RZ, R2, 0x1, RZ, 0xc0, !PT ;  /* 0x0000000102ff7812 */ /* 0x000fe200078cc0ff */
[----:B------:R-:W-:Y:S01]  /*edf0*/  IMAD.WIDE.U32.X R74, R6, R20, R70, P5 ;  /* 0x00000014064a7225 */ /* 0x000fe200028e0446 */
[----:B------:R-:W-:-:S03]  /*ee00*/  LOP3.LUT R2, R2, 0xfffffffb, RZ, 0xc0, !PT ;  /* 0xfffffffb02027812 */ /* 0x000fc600078ec0ff */
        /* <DEDUP_REMOVED lines=39> */
[----:B------:R-:W-:Y:S01]  /*f080*/  SEL R17, RZ, 0x1, P5 ;  /* 0x00000001ff117807 */ /* 0x000fe20002800000 */
[----:B------:R-:W-:Y:S02]  /*f090*/  IMAD.X R21, RZ, RZ, RZ, P3 ;  /* 0x000000ffff157224 */ /* 0x000fe400018e06ff */
[----:B------:R-:W-:Y:S01]  /*f0a0*/  IMAD.MOV.U32 R20, RZ, RZ, R73 ;  /* 0x000000ffff147224 */ /* 0x000fe200078e0049 */
[----:B------:R-:W-:-:S03]  /*f0b0*/  IADD3 R17, P5, P6, R12, R70, R17 ;  /* 0x000000460c117210 */ /* 0x000fc60007ebe011 */
[----:B------:R-:W-:Y:S01]  /*f0c0*/  IMAD.WIDE.U32.X R20, R11, R47, R20, P1 ;  /* 0x0000002f0b147225 */ /* 0x000fe200008e0414 */
[----:B------:R-:W-:Y:S02]  /*f0d0*/  IADD3 R4, P1, PT, R61, R22, RZ ;  /* 0x000000163d047210 */ /* 0x000fe40007f3e0ff */
[----:B------:R-:W-:Y:S01]  /*f0e0*/  IADD3.X R70, PT, PT, R19, R71, RZ, P5, P6 ;  /* 0x0000004713467210 */ /* 0x000fe20002fec4ff */
        /* <DEDUP_REMOVED lines=45> */
[----:B------:R-:W-:Y:S02]  /*f3c0*/  IMAD.X R23, RZ, RZ, RZ, P6 ;  /* 0x000000ffff177224 */ /* 0x000fe400030e06ff */
[----:B------:R-:W-:Y:S01]  /*f3d0*/  IMAD.WIDE.U32.X R22, R6, R24, R22, P0 ;  /* 0x0000001806167225 */ /* 0x000fe200000e0416 */
[----:B------:R-:W-:-:S03]  /*f3e0*/  ISETP.GE.U32.AND P0, PT, R17, R12, PT ;  /* 0x0000000c1100720c */ /* 0x000fc60003f06070 */
[----:B------:R-:W-:Y:S01]  /*f3f0*/  IMAD R12, R27, R50, RZ ;  /* 0x000000321b0c7224 */ /* 0x000fe200078e02ff */
[----:B------:R-:W-:Y:S02]  /*f400*/  ISETP.GE.U32.AND.EX P0, PT, R70, R19, PT, P0 ;  /* 0x000000134600720c */ /* 0x000fe40003f06100 */
[----:B------:R-:W-:Y:S01]  /*f410*/  LOP3.LUT R19, RZ, R4, RZ, 0x33, !PT ;  /* 0x00000004ff137212 */ /* 0x000fe200078e33ff */
[----:B------:R-:W-:Y:S01]  /*f420*/  IMAD R17, R4, R51, R12 ;  /* 0x0000003304117224 */ /* 0x000fe200078e020c */
[----:B------:R-:W-:Y:S02]  /*f430*/  SEL R24, RZ, 0x1, P0 ;  /* 0x00000001ff187807 */ /* 0x000fe40000000000 */
[----:B------:R-:W-:Y:S02]  /*f440*/  LOP3.LUT R27, RZ, R27, RZ, 0x33, !PT ;  /* 0x0000001bff1b7212 */ /* 0x000fe400078e33ff */
[----:B------:R-:W-:-:S04]  /*f450*/  IADD3 R24, P0, P1, R7, R22, R24 ;  /* 0x0000001607187210 */ /* 0x000fc8000791e018 */
        /* <DEDUP_REMOVED lines=13> */
[----:B------:R-:W-:-:S03]  /*f530*/  ISETP.GT.U32.AND.EX P0, PT, R68, R27, PT, P0 ;  /* 0x0000001b4400720c */ /* 0x000fc60003f04100 */
[----:B------:R-:W-:Y:S01]  /*f540*/  IMAD.WIDE.U32 R60, P1, R22, R47, R60 ;  /* 0x0000002f163c7225 */ /* 0x000fe2000782003c */
[----:B------:R-:W-:Y:S02]  /*f550*/  SEL R19, RZ, 0x1, !P0 ;  /* 0x00000001ff137807 */ /* 0x000fe40004000000 */
        /* <DEDUP_REMOVED lines=8> */
[C---:B------:R-:W-:Y:S02]  /*f5e0*/  LOP3.LUT P6, RZ, R2.reuse, 0x40, RZ, 0xc0, !PT ;  /* 0x0000004002ff7812 */ /* 0x040fe400078cc0ff */
[----:B------:R-:W-:Y:S01]  /*f5f0*/  LOP3.LUT R2, R2, 0xfffffffe, RZ, 0xc0, !PT ;  /* 0xfffffffe02027812 */ /* 0x000fe200078ec0ff */
[----:B------:R-:W-:Y:S01]  /*f600*/  IMAD.WIDE.U32.X R12, R6, R26, R12, P3 ;  /* 0x0000001a060c7225 */ /* 0x000fe200018e040c */
[----:B------:R-:W-:-:S03]  /*f610*/  ISETP.GE.U32.AND P3, PT, R24, R7, PT ;  /* 0x000000071800720c */ /* 0x000fc60003f66070 */
[----:B------:R-:W-:Y:S01]  /*f620*/  IMAD.WIDE.U32 R26, R41, R94, RZ ;  /* 0x0000005e291a7225 */ /* 0x000fe200078e00ff */
[----:B------:R-:W-:-:S04]  /*f630*/  ISETP.GE.U32.AND.EX P3, PT, R78, R25, PT, P3 ;  /* 0x000000194e00720c */ /* 0x000fc80003f66130 */
[----:B------:R-:W-:-:S04]  /*f640*/  SEL R19, RZ, 0x1, P3 ;  /* 0x00000001ff137807 */ /* 0x000fc80001800000 */
[----:B------:R-:W-:Y:S01]  /*f650*/  IADD3 R19, P3, PT, R19, R12, RZ ;  /* 0x0000000c13137210 */ /* 0x000fe20007f7e0ff */
[----:B------:R-:W-:-:S04]  /*f660*/  IMAD.MOV.U32 R12, RZ, RZ, R63 ;  /* 0x000000ffff0c7224 */ /* 0x000fc800078e003f */
[----:B------:R-:W-:Y:S01]  /*f670*/  IMAD.X R7, RZ, RZ, R13, P3 ;  /* 0x000000ffff077224 */ /* 0x000fe200018e060d */
[----:B------:R-:W-:Y:S01]  /*f680*/  ISETP.GE.U32.AND P3, PT, R77, R58, PT ;  /* 0x0000003a4d00720c */ /* 0x000fe20003f66070 */
[----:B------:R-:W-:Y:S02]  /*f690*/  IMAD.X R13, RZ, RZ, RZ, P5 ;  /* 0x000000ffff0d7224 */ /* 0x000fe400028e06ff */
[----:B------:R-:W-:Y:S01]  /*f6a0*/  IMAD.WIDE.U32 R26, P5, R95, R40, R26 ;  /* 0x000000285f1a7225 */ /* 0x000fe200078a001a */
[----:B------:R-:W-:-:S03]  /*f6b0*/  ISETP.GE.U32.AND.EX P3, PT, R79, R62, PT, P3 ;  /* 0x0000003e4f00720c */ /* 0x000fc60003f66130 */
[----:B------:R-:W-:Y:S01]  /*f6c0*/  IMAD.WIDE.U32.X R12, R8, R43, R12, P6 ;  /* 0x0000002b080c7225 */ /* 0x000fe200030e040c */
[----:B------:R-:W-:Y:S02]  /*f6d0*/  SEL R3, RZ, 0x1, P3 ;  /* 0x00000001ff037807 */ /* 0x000fe40001800000 */
[----:B------:R-:W-:Y:S01]  /*f6e0*/  IADD3 R57, P3, PT, R71, R26, RZ ;  /* 0x0000001a47397210 */ /* 0x000fe20007f7e0ff */
[----:B------:R-:W-:-:S05]  /*f6f0*/  IMAD.X R77, RZ, RZ, RZ, P4 ;  /* 0x000000ffff4d7224 */ /* 0x000fca00020e06ff */
[----:B------:R-:W-:Y:S02]  /*f700*/  @P5 LOP3.LUT R2, R2, 0x1, RZ, 0xfc, !PT ;  /* 0x0000000102025812 */ /* 0x000fe400078efcff */
[----:B------:R-:W-:Y:S01]  /*f710*/  IADD3 R25, P5, PT, R3, R12, RZ ;  /* 0x0000000c03197210 */ /* 0x000fe20007fbe0ff */
[----:B------:R-:W-:-:S04]  /*f720*/  IMAD R3, R57, R50, RZ ;  /* 0x0000003239037224 */ /* 0x000fc800078e02ff */
[----:B------:R-:W-:Y:S01]  /*f730*/  IMAD.X R8, RZ, RZ, R13, P5 ;  /* 0x000000ffff087224 */ /* 0x000fe200028e060d */
[----:B------:R-:W-:Y:S01]  /*f740*/  ISETP.NE.U32.AND P5, PT, R25, RZ, PT ;  /* 0x000000ff1900720c */ /* 0x000fe20003fa5070 */
[----:B------:R-:W-:-:S03]  /*f750*/  IMAD.WIDE.U32 R12, R70, R50, RZ ;  /* 0x00000032460c7225 */ /* 0x000fc600078e00ff */
[----:B------:R-:W-:Y:S01]  /*f760*/  ISETP.NE.AND.EX P5, PT, R8, RZ, PT, P5 ;  /* 0x000000ff0800720c */ /* 0x000fe20003fa5350 */
[----:B------:R-:W-:-:S04]  /*f770*/  IMAD R3, R70, R51, R3 ;  /* 0x0000003346037224 */ /* 0x000fc800078e0203 */
[----:B------:R-:W-:Y:S01]  /*f780*/  IMAD.IADD R6, R13, 0x1, R3 ;  /* 0x000000010d067824 */ /* 0x000fe200078e0203 */
[----:B------:R-:W-:Y:S01]  /*f790*/  LOP3.LUT R3, RZ, R70, RZ, 0x33, !PT ;  /* 0x00000046ff037212 */ /* 0x000fe200078e33ff */
[----:B------:R-:W-:-:S04]  /*f7a0*/  IMAD.WIDE.U32 R70, R12, R48, RZ ;  /* 0x000000300c467225 */ /* 0x000fc800078e00ff */
        /* <DEDUP_REMOVED lines=22> */
.L_x_599:
[----:B------:R-:W-:Y:S05]  /*f910*/  BSYNC.RECONVERGENT B2 ;  /* 0x0000000000027941 */ /* 0x000fea0003800200 */
.L_x_598:
[----:B------:R-:W-:Y:S01]  /*f920*/  IMAD.WIDE.U32 R62, P5, R12, R49, R62 ;  /* 0x000000310c3e7225 */ /* 0x000fe200078a003e */
[----:B------:R-:W-:Y:S01]  /*f930*/  ISETP.GT.U32.AND P4, PT, R70, R3, PT ;  /* 0x000000034600720c */ /* 0x000fe20003f84070 */
[----:B------:R-:W-:Y:S01]  /*f940*/  BSSY.RECONVERGENT B2, `(.L_x_600) ;  /* 0x0000036000027945 */ /* 0x000fe20003800200 */
[----:B------:R-:W-:Y:S01]  /*f950*/  LOP3.LUT R3, RZ, R57, RZ, 0x33, !PT ;  /* 0x00000039ff037212 */ /* 0x000fe200078e33ff */
[----:B------:R-:W-:Y:S01]  /*f960*/  IMAD.MOV.U32 R76, RZ, RZ, R21 ;  /* 0x000000ffff4c7224 */ /* 0x000fe200078e0015 */
[----:B------:R-:W-:-:S03]  /*f970*/  LOP3.LUT R2, R2, 0xffffffef, RZ, 0xc0, !PT ;  /* 0xffffffef02027812 */ /* 0x000fc600078ec0ff */
[----:B------:R-:W-:Y:S01]  /*f980*/  IMAD.WIDE.U32.X R20, R11, R43, R76, P2 ;  /* 0x0000002b0b147225 */ /* 0x000fe200010e044c */
[----:B------:R-:W-:-:S03]  /*f990*/  IADD3 R70, P2, PT, R71, R62, RZ ;  /* 0x0000003e47467210 */ /* 0x000fc60007f5e0ff */
[----:B------:R-:W-:Y:S01]  /*f9a0*/  IMAD.X R71, RZ, RZ, RZ, P5 ;  /* 0x000000ffff477224 */ /* 0x000fe200028e06ff */
[----:B------:R-:W-:Y:S01]  /*f9b0*/  IADD3 R8, P5, PT, R72, R73, RZ ;  /* 0x0000004948087210 */ /* 0x000fe20007fbe0ff */
[----:B------:R-:W-:Y:S01]  /*f9c0*/  IMAD.WIDE.U32 R76, R6, R46, RZ ;  /* 0x0000002e064c7225 */ /* 0x000fe200078e00ff */
[----:B------:R-:W-:-:S03]  /*f9d0*/  ISETP.GT.U32.AND.EX P4, PT, R70, R3, PT, P4 ;  /* 0x000000034600720c */ /* 0x000fc60003f84140 */
[----:B------:R-:W-:Y:S02]  /*f9e0*/  IMAD.MOV.U32 R70, RZ, RZ, R63 ;  /* 0x000000ffff467224 */ /* 0x000fe400078e003f */
[----:B------:R-:W-:Y:S01]  /*f9f0*/  IMAD.X R3, R69, 0x1, R66, P5 ;  /* 0x0000000145037824 */ /* 0x000fe200028e0642 */
[----:B------:R-:W-:Y:S01]  /*fa00*/  ISETP.GE.U32.AND P5, PT, R8, R73, PT ;  /* 0x000000490800720c */ /* 0x000fe20003fa6070 */
[----:B------:R-:W-:Y:S01]  /*fa10*/  IMAD.WIDE.U32.X R72, R6, R49, R70, P2 ;  /* 0x0000003106487225 */ /* 0x000fe200010e0446 */
[----:B------:R-:W-:Y:S02]  /*fa20*/  SEL R71, RZ, 0x1, !P4 ;  /* 0x00000001ff477807 */ /* 0x000fe40006000000 */
[----:B------:R-:W-:Y:S01]  /*fa30*/  ISETP.GE.U32.AND.EX P5, PT, R3, R66, PT, P5 ;  /* 0x000000420300720c */ /* 0x000fe20003fa6150 */
[----:B------:R-:W-:-:S03]  /*fa40*/  IMAD.WIDE.U32 R62, P2, R12, R47, R76 ;  /* 0x0000002f0c3e7225 */ /* 0x000fc6000784004c */
[----:B------:R-:W-:Y:S01]  /*fa50*/  SEL R11, RZ, 0x1, P5 ;  /* 0x00000001ff0b7807 */ /* 0x000fe20002800000 */
[----:B------:R-:W-:-:S04]  /*fa60*/  IMAD.WIDE.U32 R68, R12, R46, RZ ;  /* 0x0000002e0c447225 */ /* 0x000fc800078e00ff */
[----:B------:R-:W-:Y:S01]  /*fa70*/  IMAD.X R77, RZ, RZ, RZ, P1 ;  /* 0x000000ffff4d7224 */ /* 0x000fe200008e06ff */
[----:B------:R-:W-:Y:S01]  /*fa80*/  IADD3 R25, P4, PT, R69, R62, RZ ;  /* 0x0000003e45197210 */ /* 0x000fe20007f9e0ff */
[----:B------:R-:W-:Y:S02]  /*fa90*/  IMAD.MOV.U32 R76, RZ, RZ, R61 ;  /* 0x000000ffff4c7224 */ /* 0x000fe400078e003d */
[C---:B------:R-:W-:Y:S01]  /*faa0*/  IMAD.WIDE.U32 R60, R17.reuse, R44, RZ ;  /* 0x0000002c113c7225 */ /* 0x040fe200078e00ff */
[----:B------:R-:W-:Y:S02]  /*fab0*/  @P2 LOP3.LUT R2, R2, 0x10, RZ, 0xfc, !PT ;  /* 0x0000001002022812 */ /* 0x000fe400078efcff */
[----:B------:R-:W-:Y:S01]  /*fac0*/  IADD3 R71, P1, P2, R68, R72, R71 ;  /* 0x0000004844477210 */ /* 0x000fe20007a3e047 */
[----:B------:R-:W-:Y:S01]  /*fad0*/  IMAD.WIDE.U32.X R76, R17, R47, R76, P0 ;  /* 0x0000002f114c7225 */ /* 0x000fe200000e044c */
[----:B------:R-:W-:Y:S02]  /*fae0*/  LOP3.LUT R2, R2, 0xfffffffd, RZ, 0xc0, !PT ;  /* 0xfffffffd02027812 */ /* 0x000fe400078ec0ff */
[----:B------:R-:W-:Y:S01]  /*faf0*/  IADD3.X R58, PT, PT, R25, R73, RZ, P1, P2 ;  /* 0x00000049193a7210 */ /* 0x000fe20000fe44ff */
[----:B------:R-:W-:Y:S01]  /*fb00*/  IMAD.WIDE.U32 R60, P0, R22, R45, R60 ;  /* 0x0000002d163c7225 */ /* 0x000fe2000780003c */
[----:B------:R-:W-:-:S02]  /*fb10*/  IADD3 R66, P1, PT, R11, R20, RZ ;  /* 0x000000140b427210 */ /* 0x000fc40007f3e0ff */
[----:B------:R-:W-:Y:S02]  /*fb20*/  @P4 LOP3.LUT R2, R2, 0x2, RZ, 0xfc, !PT ;  /* 0x0000000202024812 */ /* 0x000fe400078efcff */
[----:B------:R-:W-:Y:S01]  /*fb30*/  ISETP.NE.U32.AND P2, PT, R66, RZ, PT ;  /* 0x000000ff4200720c */ /* 0x000fe20003f45070 */
[----:B------:R-:W-:Y:S01]  /*fb40*/  IMAD.X R25, RZ, RZ, R21, P1 ;  /* 0x000000ffff197224 */ /* 0x000fe200008e0615 */
[----:B------:R-:W-:Y:S01]  /*fb50*/  IADD3 R73, P1, PT, R4, R67, RZ ;  /* 0x0000004304497210 */ /* 0x000fe20007f3e0ff */
[----:B------:R-:W-:-:S03]  /*fb60*/  IMAD.WIDE.U32 R20, R22, R44, RZ ;  /* 0x0000002c16147225 */ /* 0x000fc600078e00ff */
[----:B------:R-:W-:Y:S02]  /*fb70*/  ISETP.NE.AND.EX P2, PT, R25, RZ, PT, P2 ;  /* 0x000000ff1900720c */ /* 0x000fe40003f45320 */
[----:B------:R-:W-:Y:S01]  /*fb80*/  ISETP.GE.U32.AND P4, PT, R73, R4, PT ;  /* 0x000000044900720c */ /* 0x000fe20003f86070 */
[----:B------:R-:W-:-:S05]  /*fb90*/  IMAD.X R4, R75, 0x1, R56, P1 ;  /* 0x000000014b047824 */ /* 0x000fca00008e0638 */
[----:B------:R-:W-:-:S04]  /*fba0*/  ISETP.GE.U32.AND.EX P4, PT, R4, R75, PT, P4 ;  /* 0x0000004b0400720c */ /* 0x000fc80003f86140 */
        /* <DEDUP_REMOVED lines=15> */
.L_x_601:
[----:B------:R-:W-:Y:S05]  /*fca0*/  BSYNC.RECONVERGENT B2 ;  /* 0x0000000000027941 */ /* 0x000fea0003800200 */
.L_x_600:
        /* <DEDUP_REMOVED lines=46> */
[----:B------:R-:W0:Y:S01]  /*ff90*/  LDC R67, c[0x0][0x360] ;  /* 0x0000d800ff437b82 */ /* 0x000e220000000800 */
[----:B------:R-:W-:Y:S02]  /*ffa0*/  IADD3 R3, P0, PT, R68, R8, RZ ;  /* 0x0000000844037210 */ /* 0x000fe40007f1e0ff */
[----:B------:R-:W-:Y:S01]  /*ffb0*/  IMAD.WIDE.U32 R22, R56, R44, RZ ;  /* 0x0000002c38167225 */ /* 0x000fe200078e00ff */
[----:B------:R-:W-:-:S03]  /*ffc0*/  @P5 LOP3.LUT R2, R2, 0x4, RZ, 0xfc, !PT ;  /* 0x0000000402025812 */ /* 0x000fc600078efcff */
        /* <DEDUP_REMOVED lines=8> */
[----:B------:R-:W-:Y:S02]  /*10050*/  IMAD.X R23, RZ, RZ, RZ, P6 ;  /* 0x000000ffff177224 */ /* 0x000fe400030e06ff */
[----:B0-----:R-:W-:Y:S01]  /*10060*/  IMAD R67, R67, UR6, R0 ;  /* 0x0000000643437c24 */ /* 0x001fe2000f8e0200 */
[----:B------:R-:W-:-:S03]  /*10070*/  IADD3.X R60, PT, PT, R11, R21, RZ, P1, P2 ;  /* 0x000000150b3c7210 */ /* 0x000fc60000fe44ff */
[----:B------:R-:W-:-:S05]  /*10080*/  IMAD.WIDE.U32 R66, R67, 0x60, R52 ;  /* 0x0000006043427825 */ /* 0x000fca00078e0034 */
[----:B------:R-:W2:Y:S01]  /*10090*/  LDG.E.64 R20, desc[UR4][R66.64+0x48] ;  /* 0x0000480442147981 */ /* 0x000ea2000c1e1b00 */
[----:B------:R-:W-:Y:S01]  /*100a0*/  IMAD.MOV.U32 R22, RZ, RZ, R27 ;  /* 0x000000ffff167224 */ /* 0x000fe200078e001b */
[----:B------:R-:W-:Y:S01]  /*100b0*/  LOP3.LUT R2, R2, 0xfffffffe, RZ, 0xc0, !PT ;  /* 0xfffffffe02027812 */ /* 0x000fe200078ec0ff */
[----:B------:R-:W-:-:S04]  /*100c0*/  IMAD.WIDE.U32 R76, R39, R94, RZ ;  /* 0x0000005e274c7225 */ /* 0x000fc800078e00ff */
[----:B------:R-:W-:-:S04]  /*100d0*/  IMAD.WIDE.U32.X R22, R95, R41, R22, P3 ;  /* 0x000000295f167225 */ /* 0x000fc800018e0416 */
[----:B------:R-:W-:-:S04]  /*100e0*/  IMAD.WIDE.U32 R52, R38, R94, RZ ;  /* 0x0000005e26347225 */ /* 0x000fc800078e00ff */
[----:B------:R-:W-:-:S03]  /*100f0*/  IMAD.WIDE.U32 R76, P1, R95, R38, R76 ;  /* 0x000000265f4c7225 */ /* 0x000fc6000782004c */
[----:B------:R-:W-:Y:S01]  /*10100*/  IADD3 R8, P2, PT, R53, R76, RZ ;  /* 0x0000004c35087210 */ /* 0x000fe20007f5e0ff */
[----:B--2---:R-:W-:-:S04]  /*10110*/  IMAD.WIDE.U32 R80, R41, R20, RZ ;  /* 0x0000001429507225 */ /* 0x004fc800078e00ff */
[----:B------:R-:W-:-:S04]  /*10120*/  IMAD.WIDE.U32 R82, R40, R20, RZ ;  /* 0x0000001428527225 */ /* 0x000fc800078e00ff */
[----:B------:R-:W-:-:S03]  /*10130*/  IMAD.WIDE.U32 R26, P3, R40, R21, R80 ;  /* 0x00000015281a7225 */ /* 0x000fc60007860050 */
[----:B------:R-:W-:-:S10]  /*10140*/  IADD3 R73, P5, PT, R83, R26, RZ ;  /* 0x0000001a53497210 */ /* 0x000fd40007fbe0ff */
[----:B------:R-:W-:Y:S02]  /*10150*/  @P3 LOP3.LUT R2, R2, 0x1, RZ, 0xfc, !PT ;  /* 0x0000000102023812 */ /* 0x000fe400078efcff */
        /* <DEDUP_REMOVED lines=46> */
[----:B------:R-:W-:-:S03]  /*10440*/  IMAD.MOV.U32 R56, RZ, RZ, R61 ;  /* 0x000000ffff387224 */ /* 0x000fc600078e003d */
[----:B------:R-:W-:Y:S02]  /*10450*/  SEL R57, RZ, 0x1, P0 ;  /* 0x00000001ff397807 */ /* 0x000fe40000000000 */
[----:B------:R-:W-:Y:S02]  /*10460*/  IADD3 R71, P0, PT, R71, R68, RZ ;  /* 0x0000004447477210 */ /* 0x000fe40007f1e0ff */
        /* <DEDUP_REMOVED lines=9> */
[----:B------:R-:W-:Y:S01]  /*10500*/  IADD3 R9, P4, PT, R9, R56, RZ ;  /* 0x0000003809097210 */ /* 0x000fe20007f9e0ff */
[----:B------:R-:W-:Y:S02]  /*10510*/  IMAD.MOV.U32 R56, RZ, RZ, R69 ;  /* 0x000000ffff387224 */ /* 0x000fe400078e0045 */
[----:B------:R-:W2:Y:S02]  /*10520*/  LDG.E.64 R68, desc[UR4][R66.64+0x50] ;  /* 0x0000500442447981 */ /* 0x000ea4000c1e1b00 */
[----:B------:R-:W-:Y:S01]  /*10530*/  IMAD.X R17, RZ, RZ, R57, P4 ;  /* 0x000000ffff117224 */ /* 0x000fe200020e0639 */
[----:B------:R-:W-:Y:S01]  /*10540*/  ISETP.NE.U32.AND P4, PT, R9, RZ, PT ;  /* 0x000000ff0900720c */ /* 0x000fe20003f85070 */
[----:B------:R-:W-:-:S03]  /*10550*/  IMAD.X R57, RZ, RZ, RZ, P3 ;  /* 0x000000ffff397224 */ /* 0x000fc600018e06ff */
[----:B------:R-:W-:Y:S01]  /*10560*/  ISETP.NE.AND.EX P4, PT, R17, RZ, PT, P4 ;  /* 0x000000ff1100720c */ /* 0x000fe20003f85340 */
[----:B------:R-:W-:Y:S01]  /*10570*/  IMAD.WIDE.U32.X R56, R25, R43, R56, P0 ;  /* 0x0000002b19387225 */ /* 0x000fe200000e0438 */
[----:B------:R-:W3:Y:S11]  /*10580*/  LDG.E.64 R66, desc[UR4][R66.64+0x58] ;  /* 0x0000580442427981 */ /* 0x000ef6000c1e1b00 */
[----:B------:R-:W-:-:S05]  /*10590*/  @P4 IADD3 R9, P6, PT, R9, R24, RZ ;  /* 0x0000001809094210 */ /* 0x000fca0007fde0ff */
[----:B------:R-:W-:Y:S01]  /*105a0*/  @P4 IMAD.X R17, R17, 0x1, R78, P6 ;  /* 0x0000000111114824 */ /* 0x000fe200030e064e */
[----:B------:R-:W-:Y:S01]  /*105b0*/  @P4 ISETP.GE.U32.AND P6, PT, R9, R24, PT ;  /* 0x000000180900420c */ /* 0x000fe20003fc6070 */
[----:B------:R-:W-:-:S03]  /*105c0*/  @P4 IMAD.MOV.U32 R24, RZ, RZ, R9 ;  /* 0x000000ffff184224 */ /* 0x000fc600078e0009 */
[----:B------:R-:W-:Y:S01]  /*105d0*/  @P4 ISETP.GE.U32.AND.EX P6, PT, R17, R78, PT, P6 ;  /* 0x0000004e1100420c */ /* 0x000fe20003fc6160 */
[----:B------:R-:W-:Y:S01]  /*105e0*/  @P4 IMAD.MOV.U32 R78, RZ, RZ, R17 ;  /* 0x000000ffff4e4224 */ /* 0x000fe200078e0011 */
[----:B------:R-:W-:Y:S02]  /*105f0*/  IADD3 R77, P0, PT, R24, R70, RZ ;  /* 0x00000046184d7210 */ /* 0x000fe40007f1e0ff */
[----:B------:R-:W-:-:S03]  /*10600*/  @P4 SEL R52, RZ, 0x1, P6 ;  /* 0x00000001ff344807 */ /* 0x000fc60003000000 */
[----:B------:R-:W-:Y:S01]  /*10610*/  IMAD.X R78, R78, 0x1, R63, P0 ;  /* 0x000000014e4e7824 */ /* 0x000fe200000e063f */
[----:B------:R-:W-:Y:S02]  /*10620*/  ISETP.GE.U32.AND P0, PT, R77, R70, PT ;  /* 0x000000464d00720c */ /* 0x000fe40003f06070 */
[----:B------:R-:W-:Y:S02]  /*10630*/  @P4 IADD3 R19, P3, PT, R52, R19, RZ ;  /* 0x0000001334134210 */ /* 0x000fe40007f7e0ff */
[----:B------:R-:W-:-:S03]  /*10640*/  ISETP.GE.U32.AND.EX P0, PT, R78, R63, PT, P0 ;  /* 0x0000003f4e00720c */ /* 0x000fc60003f06100 */
[----:B------:R-:W-:Y:S01]  /*10650*/  @P4 IMAD.X R7, RZ, RZ, R7, P3 ;  /* 0x000000ffff074224 */ /* 0x000fe200018e0607 */
[----:B------:R-:W-:-:S04]  /*10660*/  SEL R9, RZ, 0x1, P0 ;  /* 0x00000001ff097807 */ /* 0x000fc80000000000 */
[----:B------:R-:W-:-:S04]  /*10670*/  IADD3 R19, P0, P3, R19, R56, R9 ;  /* 0x0000003813137210 */ /* 0x000fc80007b1e009 */
[----:B------:R-:W-:Y:S01]  /*10680*/  IADD3.X R64, PT, PT, R7, R57, RZ, P0, P3 ;  /* 0x0000003907407210 */ /* 0x000fe200007e64ff */
[-C--:B------:R-:W-:Y:S01]  /*10690*/  IMAD R7, R73, R50.reuse, RZ ;  /* 0x0000003249077224 */ /* 0x080fe200078e02ff */
[----:B------:R-:W-:Y:S01]  /*106a0*/  LOP3.LUT R73, RZ, R73, RZ, 0x33, !PT ;  /* 0x00000049ff497212 */ /* 0x000fe200078e33ff */
[----:B------:R-:W-:-:S04]  /*106b0*/  IMAD.WIDE.U32 R56, R26, R50, RZ ;  /* 0x000000321a387225 */ /* 0x000fc800078e00ff */
        /* <DEDUP_REMOVED lines=16> */
[----:B------:R-:W-:Y:S02]  /*107c0*/  IADD3 R57, P0, P6, R62, R24, R57 ;  /* 0x000000183e397210 */ /* 0x000fe40007e1e039 */
[----:B------:R-:W-:-:S04]  /*107d0*/  IADD3 R7, P3, PT, R63, R60, RZ ;  /* 0x0000003c3f077210 */ /* 0x000fc80007f7e0ff */
[----:B------:R-:W-:Y:S02]  /*107e0*/  IADD3.X R60, PT, PT, R7, R25, RZ, P0, P6 ;  /* 0x00000019073c7210 */ /* 0x000fe400007ec4ff */
[----:B------:R-:W-:Y:S01]  /*107f0*/  LOP3.LUT P6, RZ, R2, 0x1, RZ, 0xc0, !PT ;  /* 0x0000000102ff7812 */ /* 0x000fe200078cc0ff */
[----:B------:R-:W-:-:S04]  /*10800*/  IMAD.MOV.U32 R24, RZ, RZ, R27 ;  /* 0x000000ffff187224 */ /* 0x000fc800078e001b */
[----:B------:R-:W-:Y:S01]  /*10810*/  IMAD.X R25, RZ, RZ, RZ, P6 ;  /* 0x000000ffff197224 */ /* 0x000fe200030e06ff */
[----:B------:R-:W-:Y:S01]  /*10820*/  LOP3.LUT R2, R2, 0xfffffffe, RZ, 0xc0, !PT ;  /* 0xfffffffe02027812 */ /* 0x000fe200078ec0ff */
[----:B------:R-:W-:-:S04]  /*10830*/  IMAD.WIDE.U32.X R24, R41, R21, R24, P5 ;  /* 0x0000001529187225 */ /* 0x000fc800028e0418 */
[----:B--2---:R-:W-:-:S04]  /*10840*/  IMAD.WIDE.U32 R62, R41, R68, RZ ;  /* 0x00000044293e7225 */ /* 0x004fc800078e00ff */
[----:B------:R-:W-:-:S04]  /*10850*/  IMAD.WIDE.U32 R26, P6, R40, R69, R62 ;  /* 0x00000045281a7225 */ /* 0x000fc800078c003e */
[----:B------:R-:W-:-:S05]  /*10860*/  IMAD.WIDE.U32 R70, R40, R68, RZ ;  /* 0x0000004428467225 */ /* 0x000fca00078e00ff */
[----:B------:R-:W-:-:S04]  /*10870*/  IADD3 R7, P0, PT, R71, R26, RZ ;  /* 0x0000001a47077210 */ /* 0x000fc80007f1e0ff */
[----:B------:R-:W-:Y:S02]  /*10880*/  @P6 LOP3.LUT R2, R2, 0x1, RZ, 0xfc, !PT ;  /* 0x0000000102026812 */ /* 0x000fe400078efcff */
[----:B------:R-:W-:Y:S01]  /*10890*/  IADD3 R17, P5, P6, R11, R70, R24 ;  /* 0x000000460b117210 */ /* 0x000fe20007ebe018 */
[----:B------:R-:W-:-:S03]  /*108a0*/  IMAD.MOV.U32 R24, RZ, RZ, R53 ;  /* 0x000000ffff187224 */ /* 0x000fc600078e0035 */
[----:B------:R-:W-:Y:S01]  /*108b0*/  IADD3.X R7, PT, PT, R8, R7, R25, P5, P6 ;  /* 0x0000000708077210 */ /* 0x000fe20002fec419 */
[----:B------:R-:W-:Y:S01]  /*108c0*/  IMAD.X R25, RZ, RZ, RZ, P1 ;  /* 0x000000ffff197224 */ /* 0x000fe200008e06ff */
[----:B------:R-:W-:Y:S01]  /*108d0*/  ISETP.GE.U32.AND P1, PT, R17, R11, PT ;  /* 0x0000000b1100720c */ /* 0x000fe20003f26070 */
[----:B------:R-:W-:-:S03]  /*108e0*/  IMAD.WIDE.U32.X R52, R39, R21, R24, P2 ;  /* 0x0000001527347225 */ /* 0x000fc600010e0418 */
[----:B------:R-:W-:Y:S01]  /*108f0*/  ISETP.GE.U32.AND.EX P1, PT, R7, R8, PT, P1 ;  /* 0x000000080700720c */ /* 0x000fe20003f26110 */
[----:B------:R-:W-:-:S03]  /*10900*/  IMAD.WIDE.U32 R24, R39, R68, RZ ;  /* 0x0000004427187225 */ /* 0x000fc600078e00ff */
[----:B------:R-:W-:Y:S01]  /*10910*/  SEL R75, RZ, 0x1, P1 ;  /* 0x00000001ff4b7807 */ /* 0x000fe20000800000 */
[----:B------:R-:W-:-:S04]  /*10920*/  IMAD.WIDE.U32 R8, R38, R68, RZ ;  /* 0x0000004426087225 */ /* 0x000fc800078e00ff */
[----:B------:R-:W-:Y:S01]  /*10930*/  IMAD.WIDE.U32 R24, P2, R38, R69, R24 ;  /* 0x0000004526187225 */ /* 0x000fe20007840018 */
[----:B------:R-:W-:-:S03]  /*10940*/  IADD3 R75, P5, P6, R8, R52, R75 ;  /* 0x00000034084b7210 */ /* 0x000fc60007ebe04b */
[----:B------:R-:W-:Y:S01]  /*10950*/  IMAD.WIDE.U32 R62, R37, R94, RZ ;  /* 0x0000005e253e7225 */ /* 0x000fe200078e00ff */
[----:B------:R-:W-:-:S03]  /*10960*/  IADD3 R81, P1, PT, R9, R24, RZ ;  /* 0x0000001809517210 */ /* 0x000fc60007f3e0ff */
[----:B------:R-:W-:Y:S01]  /*10970*/  IMAD.WIDE.U32 R8, R36, R94, RZ ;  /* 0x0000005e24087225 */ /* 0x000fe200078e00ff */
[----:B------:R-:W-:-:S03]  /*10980*/  IADD3.X R81, PT, PT, R81, R53, RZ, P5, P6 ;  /* 0x0000003551517210 */ /* 0x000fc60002fec4ff */
        /* <DEDUP_REMOVED lines=13> */
[----:B------:R-:W-:Y:S02]  /*10a60*/  LOP3.LUT R2, R2, 0xfffffffb, RZ, 0xc0, !PT ;  /* 0xfffffffb02027812 */ /* 0x000fe400078ec0ff */
[----:B------:R-:W-:Y:S02]  /*10a70*/  IADD3 R63, P6, PT, R63, R8, RZ ;  /* 0x000000083f3f7210 */ /* 0x000fe40007fde0ff */
[----:B------:R-:W-:-:S08]  /*10a80*/  LOP3.LUT R2, R2, 0xffffffef, RZ, 0xc0, !PT ;  /* 0xffffffef02027812 */ /* 0x000fd000078ec0ff */
[----:B------:R-:W-:-:S04]  /*10a90*/  @P5 LOP3.LUT R2, R2, 0x10, RZ, 0xfc, !PT ;  /* 0x0000001002025812 */ /* 0x000fc800078efcff */
[----:B------:R-:W-:Y:S02]  /*10aa0*/  @P6 LOP3.LUT R2, R2, 0x4, RZ, 0xfc, !PT ;  /* 0x0000000402026812 */ /* 0x000fe400078efcff */
[----:B------:R-:W-:-:S04]  /*10ab0*/  IADD3 R74, P5, P6, R62, R52, R11 ;  /* 0x000000343e4a7210 */ /* 0x000fc80007ebe00b */
[----:B------:R-:W-:Y:S02]  /*10ac0*/  IADD3.X R11, PT, PT, R63, R53, RZ, P5, P6 ;  /* 0x000000353f0b7210 */ /* 0x000fe40002fec4ff */
[----:B------:R-:W-:-:S05]  /*10ad0*/  LOP3.LUT P5, RZ, R2, 0x20, RZ, 0xc0, !PT ;  /* 0x0000002002ff7812 */ /* 0x000fca00078ac0ff */
[----:B------:R-:W-:Y:S01]  /*10ae0*/  IMAD.X R63, RZ, RZ, RZ, P5 ;  /* 0x000000ffff3f7224 */ /* 0x000fe200028e06ff */
[----:B------:R-:W-:Y:S01]  /*10af0*/  IADD3 R8, P5, PT, R13, R17, RZ ;  /* 0x000000110d087210 */ /* 0x000fe20007fbe0ff */
[----:B------:R-:W-:-:S04]  /*10b00*/  IMAD.WIDE.U32 R52, R6, R42, RZ ;  /* 0x0000002a06347225 */ /* 0x000fc800078e00ff */
[----:B------:R-:W-:Y:S01]  /*10b10*/  IMAD.X R17, R22, 0x1, R7, P5 ;  /* 0x0000000116117824 */ /* 0x000fe200028e0607 */
[----:B------:R-:W-:-:S04]  /*10b20*/  ISETP.GE.U32.AND P5, PT, R8, R13, PT ;  /* 0x0000000d0800720c */ /* 0x000fc80003fa6070 */
[----:B------:R-:W-:Y:S01]  /*10b30*/  ISETP.GE.U32.AND.EX P5, PT, R17, R22, PT, P5 ;  /* 0x000000161100720c */ /* 0x000fe20003fa6150 */
[----:B------:R-:W-:Y:S01]  /*10b40*/  IMAD.MOV.U32 R62, RZ, RZ, R23 ;  /* 0x000000ffff3e7224 */ /* 0x000fe200078e0017 */
[----:B------:R-:W-:Y:S01]  /*10b50*/  LOP3.LUT P6, RZ, R2, 0x2, RZ, 0xc0, !PT ;  /* 0x0000000202ff7812 */ /* 0x000fe200078cc0ff */
[----:B------:R-:W-:Y:S01]  /*10b60*/  IMAD.WIDE.U32 R22, R12, R42, RZ ;  /* 0x0000002a0c167225 */ /* 0x000fe200078e00ff */
[----:B------:R-:W-:-:S03]  /*10b70*/  SEL R7, RZ, 0x1, P5 ;  /* 0x00000001ff077807 */ /* 0x000fc60002800000 */
[----:B------:R-:W-:Y:S01]  /*10b80*/  IMAD.WIDE.U32 R52, P5, R12, R43, R52 ;  /* 0x0000002b0c347225 */ /* 0x000fe200078a0034 */
[----:B------:R-:W-:-:S03]  /*10b90*/  LOP3.LUT R2, R2, 0xfffffdff, RZ, 0xc0, !PT ;  /* 0xfffffdff02027812 */ /* 0x000fc600078ec0ff */
[----:B------:R-:W-:Y:S01]  /*10ba0*/  IMAD.WIDE.U32.X R62, R6, R45, R62, P6 ;  /* 0x0000002d063e7225 */ /* 0x000fe200030e043e */
[----:B------:R-:W-:Y:S02]  /*10bb0*/  IADD3 R13, P6, PT, R23, R52, RZ ;  /* 0x00000034170d7210 */ /* 0x000fe40007fde0ff */
[----:B------:R-:W-:-:S06]  /*10bc0*/  LOP3.LUT R2, R2, 0xfffffbff, RZ, 0xc0, !PT ;  /* 0xfffffbff02027812 */ /* 0x000fcc00078ec0ff */
[----:B------:R-:W-:Y:S01]  /*10bd0*/  @P5 LOP3.LUT R2, R2, 0x400, RZ, 0xfc, !PT ;  /* 0x0000040002025812 */ /* 0x000fe200078efcff */
[----:B------:R-:W-:-:S04]  /*10be0*/  IMAD.X R23, RZ, RZ, RZ, P4 ;  /* 0x000000ffff177224 */ /* 0x000fc800020e06ff */
        /* <DEDUP_REMOVED lines=11> */
[----:B------:R-:W-:Y:S01]  /*10ca0*/  IMAD.WIDE.U32 R60, R56, R44, RZ ;  /* 0x0000002c383c7225 */ /* 0x000fe200078e00ff */
[C---:B------:R-:W-:Y:S02]  /*10cb0*/  LOP3.LUT P5, RZ, R2.reuse, 0x10, RZ, 0xc0, !PT ;  /* 0x0000001002ff7812 */ /* 0x040fe400078ac0ff */
[----:B------:R-:W-:Y:S02]  /*10cc0*/  SEL R57, RZ, 0x1, P3 ;  /* 0x00000001ff397807 */ /* 0x000fe40001800000 */
[----:B------:R-:W-:Y:S02]  /*10cd0*/  IADD3 R61, P3, PT, R61, R62, RZ ;  /* 0x0000003e3d3d7210 */ /* 0x000fe40007f7e0ff */
[----:B------:R-:W-:-:S04]  /*10ce0*/  LOP3.LUT R2, R2, 0xffffffbf, RZ, 0xc0, !PT ;  /* 0xffffffbf02027812 */ /* 0x000fc800078ec0ff */
[----:B------:R-:W-:-:S04]  /*10cf0*/  @P4 LOP3.LUT R2, R2, 0x40, RZ, 0xfc, !PT ;  /* 0x0000004002024812 */ /* 0x000fc800078efcff */
[C---:B------:R-:W-:Y:S02]  /*10d00*/  LOP3.LUT P6, RZ, R2.reuse, 0x4, RZ, 0xc0, !PT ;  /* 0x0000000402ff7812 */ /* 0x040fe400078cc0ff */
[----:B------:R-:W-:Y:S01]  /*10d10*/  LOP3.LUT R2, R2, 0xffffffdf, RZ, 0xc0, !PT ;  /* 0xffffffdf02027812 */ /* 0x000fe200078ec0ff */
[----:B------:R-:W-:-:S03]  /*10d20*/  IMAD R8, R17, R50, RZ ;  /* 0x0000003211087224 */ /* 0x000fc600078e02ff */
[----:B------:R-:W-:Y:S02]  /*10d30*/  @P3 LOP3.LUT R2, R2, 0x20, RZ, 0xfc, !PT ;  /* 0x0000002002023812 */ /* 0x000fe400078efcff */
[----:B------:R-:W-:Y:S01]  /*10d40*/  IADD3 R62, P3, P4, R60, R22, R57 ;  /* 0x000000163c3e7210 */ /* 0x000fe20007c7e039 */
[----:B------:R-:W-:-:S03]  /*10d50*/  IMAD R57, R12, R51, R8 ;  /* 0x000000330c397224 */ /* 0x000fc600078e0208 */
[----:B------:R-:W-:Y:S01]  /*10d60*/  IADD3.X R52, PT, PT, R61, R23, RZ, P3, P4 ;  /* 0x000000173d347210 */ /* 0x000fe20001fe84ff */
[----:B------:R-:W-:-:S04]  /*10d70*/  IMAD.WIDE.U32 R22, R12, R50, RZ ;  /* 0x000000320c167225 */ /* 0x000fc800078e00ff */
[----:B------:R-:W-:-:S04]  /*10d80*/  IMAD.IADD R8, R23, 0x1, R57 ;  /* 0x0000000117087824 */ /* 0x000fc800078e0239 */
[----:B------:R-:W-:-:S04]  /*10d90*/  IMAD.WIDE.U32 R72, R8, R48, RZ ;  /* 0x0000003008487225 */ /* 0x000fc800078e00ff */
[----:B------:R-:W-:-:S04]  /*10da0*/  IMAD.WIDE.U32 R60, R22, R48, RZ ;  /* 0x00000030163c7225 */ /* 0x000fc800078e00ff */
[----:B------:R-:W-:Y:S01]  /*10db0*/  IMAD.WIDE.U32 R72, P3, R22, R49, R72 ;  /* 0x0000003116487225 */ /* 0x000fe20007860048 */
[----:B------:R-:W-:-:S03]  /*10dc0*/  LOP3.LUT R57, RZ, R12, RZ, 0x33, !PT ;  /* 0x0000000cff397212 */ /* 0x000fc600078e33ff */
        /* <DEDUP_REMOVED lines=17> */
[----:B------:R-:W-:Y:S02]  /*10ee0*/  IMAD.MOV.U32 R70, RZ, RZ, R27 ;  /* 0x000000ffff467224 */ /* 0x000fe400078e001b */
[----:B---3--:R-:W-:Y:S01]  /*10ef0*/  IMAD.WIDE.U32 R26, R41, R66, RZ ;  /* 0x00000042291a7225 */ /* 0x008fe200078e00ff */
[----:B------:R-:W-:Y:S02]  /*10f00*/  IADD3.X R57, PT, PT, R57, R71, RZ, P3, P4 ;  /* 0x0000004739397210 */ /* 0x000fe40001fe84ff */
[----:B------:R-:W-:-:S05]  /*10f10*/  LOP3.LUT P4, RZ, R2, 0x1, RZ, 0xc0, !PT ;  /* 0x0000000102ff7812 */ /* 0x000fca000788c0ff */
[----:B------:R-:W-:Y:S02]  /*10f20*/  IMAD.X R71, RZ, RZ, RZ, P4 ;  /* 0x000000ffff477224 */ /* 0x000fe400020e06ff */
[----:B------:R-:W-:Y:S01]  /*10f30*/  IMAD.WIDE.U32 R26, P4, R40, R67, R26 ;  /* 0x00000043281a7225 */ /* 0x000fe2000788001a */
[----:B------:R-:W-:-:S03]  /*10f40*/  LOP3.LUT R2, R2, 0xfffffffe, RZ, 0xc0, !PT ;  /* 0xfffffffe02027812 */ /* 0x000fc600078ec0ff */
[----:B------:R-:W-:-:S04]  /*10f50*/  IMAD.WIDE.U32.X R70, R41, R69, R70, P0 ;  /* 0x0000004529467225 */ /* 0x000fc800000e0446 */
[----:B------:R-:W-:-:S05]  /*10f60*/  IMAD.WIDE.U32 R72, R40, R66, RZ ;  /* 0x0000004228487225 */ /* 0x000fca00078e00ff */
[----:B------:R-:W-:Y:S02]  /*10f70*/  @P4 LOP3.LUT R2, R2, 0x1, RZ, 0xfc, !PT ;  /* 0x0000000102024812 */ /* 0x000fe400078efcff */
[----:B------:R-:W-:Y:S02]  /*10f80*/  IADD3 R26, P0, PT, R73, R26, RZ ;  /* 0x0000001a491a7210 */ /* 0x000fe40007f1e0ff */
[----:B------:R-:W-:Y:S01]  /*10f90*/  IADD3 R83, P3, P4, R75, R72, R70 ;  /* 0x000000484b537210 */ /* 0x000fe20007c7e046 */
[----:B------:R-:W-:-:S03]  /*10fa0*/  IMAD.MOV.U32 R70, RZ, RZ, R25 ;  /* 0x000000ffff467224 */ /* 0x000fc600078e0019 */
[----:B------:R-:W-:Y:S01]  /*10fb0*/  IADD3.X R26, PT, PT, R81, R26, R71, P3, P4 ;  /* 0x0000001a511a7210 */ /* 0x000fe20001fe8447 */
[----:B------:R-:W-:Y:S02]  /*10fc0*/  IMAD.X R71, RZ, RZ, RZ, P2 ;  /* 0x000000ffff477224 */ /* 0x000fe400010e06ff */
[----:B------:R-:W-:-:S04]  /*10fd0*/  IMAD.WIDE.U32 R24, R39, R66, RZ ;  /* 0x0000004227187225 */ /* 0x000fc800078e00ff */
[----:B------:R-:W-:Y:S01]  /*10fe0*/  IMAD.WIDE.U32.X R70, R39, R69, R70, P1 ;  /* 0x0000004527467225 */ /* 0x000fe200008e0446 */
        /* <DEDUP_REMOVED lines=8> */
[----:B------:R-:W-:Y:S02]  /*11070*/  IADD3 R83, P1, PT, R74, R83, RZ ;  /* 0x000000534a537210 */ /* 0x000fe40007f3e0ff */
[----:B------:R-:W-:-:S03]  /*11080*/  LOP3.LUT R2, R2, 0xfffffff7, RZ, 0xc0, !PT ;  /* 0xfffffff702027812 */ /* 0x000fc600078ec0ff */
[----:B------:R-:W-:Y:S01]  /*11090*/  IMAD.X R38, R11, 0x1, R26, P1 ;  /* 0x000000010b267824 */ /* 0x000fe200008e061a */
[----:B------:R-:W-:Y:S01]  /*110a0*/  ISETP.GE.U32.AND P1, PT, R83, R74, PT ;  /* 0x0000004a5300720c */ /* 0x000fe20003f26070 */
[-C--:B------:R-:W-:Y:S01]  /*110b0*/  IMAD.WIDE.U32 R70, R37, R68.reuse, RZ ;  /* 0x0000004425467225 */ /* 0x080fe200078e00ff */
[----:B------:R-:W-:Y:S02]  /*110c0*/  @P4 LOP3.LUT R2, R2, 0x8, RZ, 0xfc, !PT ;  /* 0x0000000802024812 */ /* 0x000fe400078efcff */
[----:B------:R-:W-:Y:S01]  /*110d0*/  ISETP.GE.U32.AND.EX P1, PT, R38, R11, PT, P1 ;  /* 0x0000000b2600720c */ /* 0x000fe20003f26110 */
[----:B------:R-:W-:Y:S02]  /*110e0*/  IMAD.X R73, RZ, RZ, RZ, P5 ;  /* 0x000000ffff497224 */ /* 0x000fe400028e06ff */
[----:B------:R-:W-:Y:S01]  /*110f0*/  IMAD.MOV.U32 R72, RZ, RZ, R9 ;  /* 0x000000ffff487224 */ /* 0x000fe200078e0009 */
[----:B------:R-:W-:Y:S01]  /*11100*/  SEL R9, RZ, 0x1, P1 ;  /* 0x00000001ff097807 */ /* 0x000fe20000800000 */
[----:B------:R-:W-:Y:S01]  /*11110*/  IMAD.WIDE.U32 R74, R36, R68, RZ ;  /* 0x00000044244a7225 */ /* 0x000fe200078e00ff */
[----:B------:R-:W-:-:S03]  /*11120*/  LOP3.LUT R2, R2, 0xfffffffd, RZ, 0xc0, !PT ;  /* 0xfffffffd02027812 */ /* 0x000fc600078ec0ff */
[----:B------:R-:W-:-:S04]  /*11130*/  IMAD.WIDE.U32.X R72, R37, R21, R72, P6 ;  /* 0x0000001525487225 */ /* 0x000fc800030e0448 */
[----:B------:R-:W-:Y:S01]  /*11140*/  IMAD.WIDE.U32 R70, P1, R36, R69, R70 ;  /* 0x0000004524467225 */ /* 0x000fe20007820046 */
[----:B------:R-:W-:Y:S02]  /*11150*/  @P3 LOP3.LUT R2, R2, 0x2, RZ, 0xfc, !PT ;  /* 0x0000000202023812 */ /* 0x000fe400078efcff */
[----:B------:R-:W-:Y:S01]  /*11160*/  IADD3 R9, P3, P4, R74, R72, R9 ;  /* 0x000000484a097210 */ /* 0x000fe20007c7e009 */
        /* <DEDUP_REMOVED lines=23> */
[----:B------:R-:W-:-:S03]  /*112e0*/  IMAD.WIDE.U32.X R72, R41, R67, R72, P0 ;  /* 0x0000004329487225 */ /* 0x000fc600000e0448 */
[----:B------:R-:W-:-:S05]  /*112f0*/  IADD3 R27, P0, PT, R12, R72, RZ ;  /* 0x000000480c1b7210 */ /* 0x000fca0007f1e0ff */
[----:B------:R-:W-:Y:S01]  /*11300*/  IMAD.X R60, R24, 0x1, R73, P0 ;  /* 0x00000001183c7824 */ /* 0x000fe200000e0649 */
[----:B------:R-:W-:Y:S01]  /*11310*/  IADD3 R80, P0, PT, R9, R27, RZ ;  /* 0x0000001b09507210 */ /* 0x000fe20007f1e0ff */
[----:B------:R-:W-:-:S04]  /*11320*/  IMAD.MOV.U32 R40, RZ, RZ, R71 ;  /* 0x000000ffff287224 */ /* 0x000fc800078e0047 */
[----:B------:R-:W-:Y:S01]  /*11330*/  IMAD.X R74, R11, 0x1, R60, P0 ;  /* 0x000000010b4a7824 */ /* 0x000fe200000e063c */
[----:B------:R-:W-:Y:S01]  /*11340*/  ISETP.GE.U32.AND P0, PT, R80, R9, PT ;  /* 0x000000095000720c */ /* 0x000fe20003f06070 */
[----:B------:R-:W-:-:S03]  /*11350*/  IMAD.WIDE.U32 R70, R37, R66, RZ ;  /* 0x0000004225467225 */ /* 0x000fc600078e00ff */
[----:B------:R-:W-:-:S04]  /*11360*/  ISETP.GE.U32.AND.EX P0, PT, R74, R11, PT, P0 ;  /* 0x0000000b4a00720c */ /* 0x000fc80003f06100 */
[----:B------:R-:W-:Y:S01]  /*11370*/  SEL R9, RZ, 0x1, P0 ;  /* 0x00000001ff097807 */ /* 0x000fe20000000000 */
[----:B------:R-:W-:Y:S01]  /*11380*/  IMAD.WIDE.U32 R70, P0, R36, R67, R70 ;  /* 0x0000004324467225 */ /* 0x000fe20007800046 */
[----:B------:R-:W-:-:S03]  /*11390*/  LOP3.LUT P5, RZ, R2, 0x40, RZ, 0xc0, !PT ;  /* 0x0000004002ff7812 */ /* 0x000fc600078ac0ff */
[----:B------:R-:W-:Y:S01]  /*113a0*/  IMAD.X R41, RZ, RZ, RZ, P1 ;  /* 0x000000ffff297224 */ /* 0x000fe200008e06ff */
[----:B------:R-:W-:Y:S01]  /*113b0*/  LOP3.LUT P6, RZ, R2, 0x20, RZ, 0xc0, !PT ;  /* 0x0000002002ff7812 */ /* 0x000fe200078cc0ff */
[----:B------:R-:W-:Y:S01]  /*113c0*/  IMAD.WIDE.U32 R72, R36, R66, RZ ;  /* 0x0000004224487225 */ /* 0x000fe200078e00ff */
[----:B------:R-:W-:-:S03]  /*113d0*/  LOP3.LUT R2, R2, 0xfffffffe, RZ, 0xc0, !PT ;  /* 0xfffffffe02027812 */ /* 0x000fc600078ec0ff */
[----:B------:R-:W-:-:S03]  /*113e0*/  IMAD.WIDE.U32.X R40, R37, R69, R40, P2 ;  /* 0x0000004525287225 */ /* 0x000fc600010e0428 */
[----:B------:R-:W-:Y:S02]  /*113f0*/  @P0 LOP3.LUT R2, R2, 0x1, RZ, 0xfc, !PT ;  /* 0x0000000102020812 */ /* 0x000fe400078efcff */
[----:B------:R-:W-:Y:S02]  /*11400*/  IADD3 R11, P0, PT, R73, R70, RZ ;  /* 0x00000046490b7210 */ /* 0x000fe40007f1e0ff */
        /* <DEDUP_REMOVED lines=13> */
[----:B------:R-:W-:Y:S02]  /*114e0*/  IADD3 R74, P3, P4, R74, R40, R81 ;  /* 0x000000284a4a7210 */ /* 0x000fe40007c7e051 */
[----:B------:R-:W-:-:S04]  /*114f0*/  IADD3 R75, P2, PT, R75, R20, RZ ;  /* 0x000000144b4b7210 */ /* 0x000fc80007f5e0ff */
[----:B------:R-:W-:Y:S02]  /*11500*/  IADD3.X R75, PT, PT, R75, R41, RZ, P3, P4 ;  /* 0x000000294b4b7210 */ /* 0x000fe40001fe84ff */
[C---:B------:R-:W-:Y:S01]  /*11510*/  LOP3.LUT P3, RZ, R2.reuse, 0x8, RZ, 0xc0, !PT ;  /* 0x0000000802ff7812 */ /* 0x040fe2000786c0ff */
[----:B------:R-:W-:Y:S01]  /*11520*/  IMAD.MOV.U32 R40, RZ, RZ, R25 ;  /* 0x000000ffff287224 */ /* 0x000fe200078e0019 */
[----:B------:R-:W-:-:S03]  /*11530*/  LOP3.LUT P4, RZ, R2, 0x2, RZ, 0xc0, !PT ;  /* 0x0000000202ff7812 */ /* 0x000fc6000788c0ff */
[----:B------:R-:W-:Y:S01]  /*11540*/  IMAD.X R41, RZ, RZ, RZ, P3 ;  /* 0x000000ffff297224 */ /* 0x000fe200018e06ff */
[----:B------:R-:W-:-:S04]  /*11550*/  ISETP.GE.U32.AND P3, PT, R27, R12, PT ;  /* 0x0000000c1b00720c */ /* 0x000fc80003f66070 */
[----:B------:R-:W-:Y:S01]  /*11560*/  ISETP.GE.U32.AND.EX P3, PT, R60, R24, PT, P3 ;  /* 0x000000183c00720c */ /* 0x000fe20003f66130 */
[----:B------:R-:W-:-:S03]  /*11570*/  IMAD.WIDE.U32.X R40, R39, R67, R40, P4 ;  /* 0x0000004327287225 */ /* 0x000fc600020e0428 */
[----:B------:R-:W-:-:S04]  /*11580*/  SEL R39, RZ, 0x1, P3 ;  /* 0x00000001ff277807 */ /* 0x000fc80001800000 */
[----:B------:R-:W-:Y:S01]  /*11590*/  IADD3 R39, P3, P4, R72, R40, R39 ;  /* 0x0000002848277210 */ /* 0x000fe20007c7e027 */
[----:B------:R-:W-:-:S03]  /*115a0*/  IMAD.X R25, RZ, RZ, RZ, P1 ;  /* 0x000000ffff197224 */ /* 0x000fc600008e06ff */
[----:B------:R-:W-:Y:S02]  /*115b0*/  IADD3.X R40, PT, PT, R9, R41, RZ, P3, P4 ;  /* 0x0000002909287210 */ /* 0x000fe40001fe84ff */
[----:B------:R-:W-:Y:S01]  /*115c0*/  IADD3 R41, P1, PT, R74, R39, RZ ;  /* 0x000000274a297210 */ /* 0x000fe20007f3e0ff */
[----:B------:R-:W-:-:S04]  /*115d0*/  IMAD.MOV.U32 R24, RZ, RZ, R21 ;  /* 0x000000ffff187224 */ /* 0x000fc800078e0015 */
[----:B------:R-:W-:Y:S01]  /*115e0*/  IMAD.X R12, R75, 0x1, R40, P1 ;  /* 0x000000014b0c7824 */ /* 0x000fe200008e0628 */
        /* <DEDUP_REMOVED lines=8> */
[----:B------:R-:W-:-:S04]  /*11670*/  IADD3 R25, P2, PT, R25, R20, RZ ;  /* 0x0000001419197210 */ /* 0x000fc80007f5e0ff */
[----:B------:R-:W-:Y:S02]  /*11680*/  IADD3.X R69, PT, PT, R25, R69, RZ, P3, P4 ;  /* 0x0000004519457210 */ /* 0x000fe40001fe84ff */
[----:B------:R-:W-:-:S05]  /*11690*/  IADD3 R20, P3, PT, R7, R26, RZ ;  /* 0x0000001a07147210 */ /* 0x000fca0007f7e0ff */
[----:B------:R-:W-:Y:S01]  /*116a0*/  IMAD.X R38, R13, 0x1, R38, P3 ;  /* 0x000000010d267824 */ /* 0x000fe200018e0626 */
[----:B------:R-:W-:Y:S01]  /*116b0*/  IADD3 R34, P3, PT, R62, R20, RZ ;  /* 0x000000143e227210 */ /* 0x000fe20007f7e0ff */
[----:B------:R-:W-:-:S04]  /*116c0*/  IMAD.WIDE.U32 R26, R76, R42, RZ ;  /* 0x0000002a4c1a7225 */ /* 0x000fc800078e00ff */
[----:B------:R-:W-:Y:S01]  /*116d0*/  IMAD.X R36, R52, 0x1, R38, P3 ;  /* 0x0000000134247824 */ /* 0x000fe200018e0626 */
[----:B------:R-:W-:Y:S01]  /*116e0*/  ISETP.GE.U32.AND P3, PT, R34, R62, PT ;  /* 0x0000003e2200720c */ /* 0x000fe20003f66070 */
[----:B------:R-:W-:Y:S02]  /*116f0*/  IMAD.X R25, RZ, RZ, RZ, P5 ;  /* 0x000000ffff197224 */ /* 0x000fe400028e06ff */
[----:B------:R-:W-:Y:S01]  /*11700*/  IMAD.MOV.U32 R24, RZ, RZ, R63 ;  /* 0x000000ffff187224 */ /* 0x000fe200078e003f */
[----:B------:R-:W-:Y:S01]  /*11710*/  ISETP.GE.U32.AND.EX P3, PT, R36, R52, PT, P3 ;  /* 0x000000342400720c */ /* 0x000fe20003f66130 */
[----:B------:R-:W-:-:S03]  /*11720*/  IMAD.WIDE.U32 R62, R56, R42, RZ ;  /* 0x0000002a383e7225 */ /* 0x000fc600078e00ff */
[----:B------:R-:W-:Y:S01]  /*11730*/  SEL R81, RZ, 0x1, P3 ;  /* 0x00000001ff517807 */ /* 0x000fe20001800000 */
[----:B------:R-:W-:-:S04]  /*11740*/  IMAD.WIDE.U32.X R24, R76, R45, R24, P6 ;  /* 0x0000002d4c187225 */ /* 0x000fc800030e0418 */
        /* <DEDUP_REMOVED lines=10> */
[----:B------:R-:W-:Y:S02]  /*117f0*/  SEL R40, RZ, 0x1, P0 ;  /* 0x00000001ff287807 */ /* 0x000fe40000000000 */
[----:B------:R-:W-:Y:S02]  /*11800*/  SHF.R.U32.HI R60, RZ, 0x1f, R15 ;  /* 0x0000001fff3c7819 */ /* 0x000fe4000001160f */
        /* <DEDUP_REMOVED lines=23> */
[C---:B------:R-:W-:Y:S01]  /*11980*/  IMAD.SHL.U32 R5, R16.reuse, 0x2, RZ ;  /* 0x0000000210057824 */ /* 0x040fe200078e00ff */
[----:B------:R-:W-:Y:S02]  /*11990*/  SHF.L.U64.HI R60, R16, 0x1, R15 ;  /* 0x00000001103c7819 */ /* 0x000fe4000001020f */
[----:B------:R-:W-:Y:S02]  /*119a0*/  IADD3.X R65, PT, PT, RZ, R10, RZ, P0, P5 ;  /* 0x0000000aff417210 */ /* 0x000fe400007ea4ff */
        /* <DEDUP_REMOVED lines=24> */
[----:B------:R-:W-:Y:S02]  /*11b30*/  ISETP.GE.U32.AND P0, PT, R18, R37, PT ;  /* 0x000000251200720c */ /* 0x000fe40003f06070 */
[----:B------:R-:W-:Y:S02]  /*11b40*/  ISETP.LT.U32.AND P5, PT, R37, R14, PT ;  /* 0x0000000e2500720c */ /* 0x000fe40003fa1070 */
[----:B------:R-:W-:-:S04]  /*11b50*/  ISETP.GE.U32.AND.EX P0, PT, R9, R65, PT, P0 ;  /* 0x000000410900720c */ /* 0x000fc80003f06100 */
[----:B------:R-:W-:Y:S02]  /*11b60*/  ISETP.LT.U32.OR.EX P0, PT, R65, R10, !P0, P5 ;  /* 0x0000000a4100720c */ /* 0x000fe40004701550 */
[----:B------:R-:W-:-:S05]  /*11b70*/  IADD3 R59, P5, PT, R59, R68, RZ ;  /* 0x000000443b3b7210 */ /* 0x000fca0007fbe0ff */
[----:B------:R-:W-:Y:S01]  /*11b80*/  IMAD.X R14, RZ, RZ, RZ, P5 ;  /* 0x000000ffff0e7224 */ /* 0x000fe200028e06ff */
[----:B------:R-:W-:-:S05]  /*11b90*/  IADD3 R37, P5, PT, -R59, R18, RZ ;  /* 0x000000123b257210 */ /* 0x000fca0007fbe1ff */
[----:B------:R-:W-:Y:S01]  /*11ba0*/  IMAD.X R10, R9, 0x1, ~R14, P5 ;  /* 0x00000001090a7824 */ /* 0x000fe200028e0e0e */
[----:B------:R-:W-:Y:S02]  /*11bb0*/  ISETP.GE.U32.AND P5, PT, R37, R42, PT ;  /* 0x0000002a2500720c */ /* 0x000fe40003fa6070 */
[----:B------:R-:W-:Y:S02]  /*11bc0*/  ISETP.GE.U32.AND P6, PT, R18, R59, PT ;  /* 0x0000003b1200720c */ /* 0x000fe40003fc6070 */
        /* <DEDUP_REMOVED lines=10> */
[----:B------:R-:W-:Y:S02]  /*11c70*/  SEL R59, R59, R56, P0 ;  /* 0x000000383b3b7207 */ /* 0x000fe40000000000 */
[----:B------:R-:W-:Y:S01]  /*11c80*/  SEL R16, R16, R39, P0 ;  /* 0x0000002710107207 */ /* 0x000fe20000000000 */
[----:B------:R-:W-:Y:S01]  /*11c90*/  IMAD.X R63, R66, 0x1, ~R45, P5 ;  /* 0x00000001423f7824 */ /* 0x000fe200028e0e2d */
[----:B------:R-:W-:-:S05]  /*11ca0*/  LEA.HI R56, P5, R60, R59, RZ, 0x1 ;  /* 0x0000003b3c387211 */ /* 0x000fca00078b08ff */
        /* <DEDUP_REMOVED lines=23> */
[----:B------:R-:W-:Y:S01]  /*11e20*/  SEL R68, RZ, 0x1, P5 ;  /* 0x00000001ff447807 */ /* 0x000fe20002800000 */
[C---:B------:R-:W-:Y:S01]  /*11e30*/  IMAD.SHL.U32 R37, R5.reuse, 0x2, RZ ;  /* 0x0000000205257824 */ /* 0x040fe200078e00ff */
[----:B------:R-:W-:Y:S02]  /*11e40*/  SEL R65, R66, R9, P0 ;  /* 0x0000000942417207 */ /* 0x000fe40000000000 */
[----:B------:R-:W-:Y:S02]  /*11e50*/  IADD3 R68, P0, P5, R68, R39, R25 ;  /* 0x0000002744447210 */ /* 0x000fe40007d1e019 */
[----:B------:R-:W-:-:S02]  /*11e60*/  SHF.L.U64.HI R60, R5, 0x1, R60 ;  /* 0x00000001053c7819 */ /* 0x000fc4000001023c */
        /* <DEDUP_REMOVED lines=73> */
[----:B------:R-:W-:Y:S01]  /*12300*/  IMAD.SHL.U32 R25, R24, 0x2, RZ ;  /* 0x0000000218197824 */ /* 0x000fe200078e00ff */
        /* <DEDUP_REMOVED lines=39> */
[----:B------:R-:W-:Y:S02]  /*12580*/  ISETP.GE.U32.AND.EX P5, PT, R9, R18, P5, P6 ;  /* 0x000000120900720c */ /* 0x000fe40002fa6160 */
[----:B------:R-:W-:Y:S02]  /*12590*/  IADD3 R65, P6, PT, R65, -R46, RZ ;  /* 0x8000002e41417210 */ /* 0x000fe40007fde0ff */
[----:B------:R-:W-:Y:S02]  /*125a0*/  PLOP3.LUT P0, PT, P0, P5, PT, 0xf8, 0x8f ;  /* 0x00000000008f781c */ /* 0x000fe4000070bf70 */
[----:B------:R-:W-:Y:S01]  /*125b0*/  ISETP.GE.U32.AND P5, PT, R3, R48, PT ;  /* 0x000000300300720c */ /* 0x000fe20003fa6070 */
[----:B------:R-:W-:Y:S01]  /*125c0*/  IMAD.X R68, R68, 0x1, ~R47, P6 ;  /* 0x0000000144447824 */ /* 0x000fe200030e0e2f */
[----:B------:R-:W-:Y:S02]  /*125d0*/  IADD3 R66, P6, PT, R39, -R44, RZ ;  /* 0x8000002c27427210 */ /* 0x000fe40007fde0ff */
[----:B------:R-:W-:-:S03]  /*125e0*/  ISETP.GE.U32.AND.EX P5, PT, R4, R49, PT, P5 ;  /* 0x000000310400720c */ /* 0x000fc60003fa6150 */
[----:B------:R-:W-:Y:S01]  /*125f0*/  IMAD.X R63, R56, 0x1, ~R45, P6 ;  /* 0x00000001383f7824 */ /* 0x000fe200030e0e2d */
[----:B------:R-:W-:Y:S02]  /*12600*/  SEL R56, RZ, 0xffffffff, P5 ;  /* 0xffffffffff387807 */ /* 0x000fe40002800000 */
[----:B------:R-:W-:Y:S02]  /*12610*/  SEL R39, RZ, 0x1, P5 ;  /* 0x00000001ff277807 */ /* 0x000fe40002800000 */
[----:B------:R-:W-:-:S05]  /*12620*/  IADD3 R5, P5, PT, R56, R58, RZ ;  /* 0x0000003a38057210 */ /* 0x000fca0007fbe0ff */
[----:B------:R-:W-:Y:S01]  /*12630*/  IMAD.X R56, R56, 0x1, R79, P5 ;  /* 0x0000000138387824 */ /* 0x000fe200028e064f */
[----:B------:R-:W-:-:S04]  /*12640*/  ISETP.GE.U32.AND P5, PT, R58, R39, PT ;  /* 0x000000273a00720c */ /* 0x000fc80003fa6070 */
[----:B------:R-:W-:Y:S02]  /*12650*/  ISETP.GE.U32.AND.EX P5, PT, R79, RZ, PT, P5 ;  /* 0x000000ff4f00720c */ /* 0x000fe40003fa6150 */
[----:B------:R-:W-:Y:S02]  /*12660*/  IADD3 R59, P6, PT, R59, -R42, RZ ;  /* 0x8000002a3b3b7210 */ /* 0x000fe40007fde0ff */
[----:B------:R-:W-:Y:S02]  /*12670*/  SEL R39, RZ, 0x1, P5 ;  /* 0x00000001ff277807 */ /* 0x000fe40002800000 */
[----:B------:R-:W-:Y:S01]  /*12680*/  ISETP.GE.U32.AND P5, PT, R5, R46, PT ;  /* 0x0000002e0500720c */ /* 0x000fe20003fa6070 */
[----:B------:R-:W-:-:S03]  /*12690*/  IMAD.X R60, R60, 0x1, ~R43, P6 ;  /* 0x000000013c3c7824 */ /* 0x000fc600030e0e2b */
[----:B------:R-:W-:Y:S02]  /*126a0*/  ISETP.GE.U32.AND.EX P5, PT, R56, R47, PT, P5 ;  /* 0x0000002f3800720c */ /* 0x000fe40003fa6150 */
[----:B------:R-:W-:Y:S02]  /*126b0*/  SEL R16, R63, R16, P0 ;  /* 0x000000103f107207 */ /* 0x000fe40000000000 */
[----:B------:R-:W-:Y:S02]  /*126c0*/  SEL R18, RZ, 0x1, P5 ;  /* 0x00000001ff127807 */ /* 0x000fe40002800000 */
[----:B------:R-:W-:Y:S02]  /*126d0*/  SEL R9, R60, R9, P0 ;  /* 0x000000093c097207 */ /* 0x000fe40000000000 */
[----:B------:R-:W-:Y:S02]  /*126e0*/  SEL R14, R65, R14, P0 ;  /* 0x0000000e410e7207 */ /* 0x000fe40000000000 */
[----:B------:R-:W-:-:S02]  /*126f0*/  SEL R15, R68, R15, P0 ;  /* 0x0000000f440f7207 */ /* 0x000fc40000000000 */
[----:B------:R-:W-:Y:S02]  /*12700*/  SEL R37, R66, R37, P0 ;  /* 0x0000002542257207 */ /* 0x000fe40000000000 */
[----:B------:R-:W-:Y:S02]  /*12710*/  SEL R10, R59, R10, P0 ;  /* 0x0000000a3b0a7207 */ /* 0x000fe40000000000 */
[----:B------:R-:W-:Y:S02]  /*12720*/  SEL R60, R48, RZ, P0 ;  /* 0x000000ff303c7207 */ /* 0x000fe40000000000 */
[----:B------:R-:W-:Y:S02]  /*12730*/  SEL R63, R49, RZ, P0 ;  /* 0x000000ff313f7207 */ /* 0x000fe40000000000 */
        /* <DEDUP_REMOVED lines=20> */
[----:B------:R-:W-:-:S05]  /*12880*/  IADD3 R63, P5, PT, R5, -R46, RZ ;  /* 0x8000002e053f7210 */ /* 0x000fca0007fbe0ff */
[----:B------:R-:W-:Y:S01]  /*12890*/  IMAD.X R70, R56, 0x1, ~R47, P5 ;  /* 0x0000000138467824 */ /* 0x000fe200028e0e2f */
[----:B------:R-:W-:-:S05]  /*128a0*/  IADD3 R66, P5, PT, R59, -R44, RZ ;  /* 0x8000002c3b427210 */ /* 0x000fca0007fbe0ff */
[----:B------:R-:W-:Y:S01]  /*128b0*/  IMAD.X R39, R68, 0x1, ~R45, P5 ;  /* 0x0000000144277824 */ /* 0x000fe200028e0e2d */
[----:B------:R-:W-:-:S05]  /*128c0*/  IADD3 R56, P5, PT, R25, -R42, RZ ;  /* 0x8000002a19387210 */ /* 0x000fca0007fbe0ff */
[----:B------:R-:W-:Y:S01]  /*128d0*/  IMAD.X R5, R60, 0x1, ~R43, P5 ;  /* 0x000000013c057824 */ /* 0x000fe200028e0e2b */
[----:B------:R-:W-:Y:S02]  /*128e0*/  SEL R60, R48, RZ, P0 ;  /* 0x000000ff303c7207 */ /* 0x000fe40000000000 */
[----:B------:R-:W-:Y:S02]  /*128f0*/  SEL R56, R56, R19, P0 ;  /* 0x0000001338387207 */ /* 0x000fe40000000000 */
[----:B------:R-:W-:Y:S02]  /*12900*/  SEL R58, R63, R58, P0 ;  /* 0x0000003a3f3a7207 */ /* 0x000fe40000000000 */
[----:B------:R-:W-:Y:S02]  /*12910*/  SEL R79, R70, R79, P0 ;  /* 0x0000004f464f7207 */ /* 0x000fe40000000000 */
[----:B------:R-:W-:Y:S02]  /*12920*/  SEL R77, R66, R77, P0 ;  /* 0x0000004d424d7207 */ /* 0x000fe40000000000 */
[----:B------:R-:W-:-:S02]  /*12930*/  SEL R78, R39, R78, P0 ;  /* 0x0000004e274e7207 */ /* 0x000fc40000000000 */
[----:B------:R-:W-:Y:S02]  /*12940*/  SEL R64, R5, R64, P0 ;  /* 0x0000004005407207 */ /* 0x000fe40000000000 */
[----:B------:R-:W-:Y:S02]  /*12950*/  SEL R19, R49, RZ, P0 ;  /* 0x000000ff31137207 */ /* 0x000fe40000000000 */
[----:B------:R-:W-:-:S05]  /*12960*/  IADD3 R3, P0, PT, -R60, R3, RZ ;  /* 0x000000033c037210 */ /* 0x000fca0007f1e1ff */
        /* <DEDUP_REMOVED lines=17> */
[----:B------:R-:W-:-:S05]  /*12a80*/  IADD3 R60, P0, PT, R60, R3, RZ ;  /* 0x000000033c3c7210 */ /* 0x000fca0007f1e0ff */
[----:B------:R-:W-:Y:S01]  /*12a90*/  IMAD.X R59, RZ, RZ, RZ, P0 ;  /* 0x000000ffff3b7224 */ /* 0x000fe200000e06ff */
[----:B------:R-:W-:-:S05]  /*12aa0*/  IADD3 R58, P0, PT, -R60, R77, RZ ;  /* 0x0000004d3c3a7210 */ /* 0x000fca0007f1e1ff */
[----:B------:R-:W-:Y:S01]  /*12ab0*/  IMAD.X R39, R78, 0x1, ~R59, P0 ;  /* 0x000000014e277824 */ /* 0x000fe200000e0e3b */
[----:B------:R-:W-:Y:S01]  /*12ac0*/  ISETP.GE.U32.AND P0, PT, R40, R75, PT ;  /* 0x0000004b2800720c */ /* 0x000fe20003f06070 */
[----:B------:R-:W-:-:S03]  /*12ad0*/  IMAD.X R25, RZ, RZ, RZ, P1 ;  /* 0x000000ffff197224 */ /* 0x000fc600008e06ff */
[----:B------:R-:W-:Y:S01]  /*12ae0*/  ISETP.GE.U32.AND.EX P0, PT, R52, R69, PT, P0 ;  /* 0x000000453400720c */ /* 0x000fe20003f06100 */
[----:B------:R-:W-:Y:S01]  /*12af0*/  IMAD.MOV.U32 R24, RZ, RZ, R21 ;  /* 0x000000ffff187224 */ /* 0x000fe200078e0015 */
[C---:B------:R-:W-:Y:S02]  /*12b00*/  LOP3.LUT P6, RZ, R2.reuse, 0x400, RZ, 0xc0, !PT ;  /* 0x0000040002ff7812 */ /* 0x040fe400078cc0ff */
[----:B------:R-:W-:Y:S02]  /*12b10*/  SEL R3, RZ, 0x1, P0 ;  /* 0x00000001ff037807 */ /* 0x000fe40000000000 */
[----:B------:R-:W-:Y:S01]  /*12b20*/  ISETP.GE.U32.AND P0, PT, R77, R60, PT ;  /* 0x0000003c4d00720c */ /* 0x000fe20003f06070 */
[----:B------:R-:W-:Y:S01]  /*12b30*/  IMAD.WIDE.U32.X R24, R35, R67, R24, P2 ;  /* 0x0000004323187225 */ /* 0x000fe200010e0418 */
[----:B------:R-:W-:Y:S02]  /*12b40*/  LOP3.LUT P5, RZ, R2, 0x200, RZ, 0xc0, !PT ;  /* 0x0000020002ff7812 */ /* 0x000fe400078ac0ff */
[----:B------:R-:W-:Y:S01]  /*12b50*/  ISETP.GE.U32.AND P1, PT, R20, R7, PT ;  /* 0x000000071400720c */ /* 0x000fe20003f26070 */
[----:B------:R-:W-:Y:S01]  /*12b60*/  IMAD.X R19, RZ, RZ, RZ, P6 ;  /* 0x000000ffff137224 */ /* 0x000fe200030e06ff */
[----:B------:R-:W-:Y:S01]  /*12b70*/  ISETP.GE.U32.AND P2, PT, R58, R37, PT ;  /* 0x000000253a00720c */ /* 0x000fe20003f46070 */
[----:B------:R-:W-:Y:S01]  /*12b80*/  IMAD.MOV.U32 R18, RZ, RZ, R53 ;  /* 0x000000ffff127224 */ /* 0x000fe200078e0035 */
[----:B------:R-:W-:-:S02]  /*12b90*/  ISETP.GE.U32.AND.EX P0, PT, R78, R59, PT, P0 ;  /* 0x0000003b4e00720c */ /* 0x000fc40003f06100 */
[----:B------:R-:W-:Y:S01]  /*12ba0*/  ISETP.GE.U32.AND.EX P1, PT, R38, R13, PT, P1 ;  /* 0x0000000d2600720c */ /* 0x000fe20003f26110 */
[----:B------:R-:W-:Y:S01]  /*12bb0*/  IMAD.WIDE.U32.X R6, R6, R43, R18, P5 ;  /* 0x0000002b06067225 */ /* 0x000fe200028e0412 */
[----:B------:R-:W-:Y:S02]  /*12bc0*/  ISETP.GE.U32.AND.EX P2, PT, R39, R16, PT, P2 ;  /* 0x000000102700720c */ /* 0x000fe40003f46120 */
[----:B------:R-:W-:Y:S02]  /*12bd0*/  SEL R19, RZ, 0x1, P0 ;  /* 0x00000001ff137807 */ /* 0x000fe40000000000 */
[----:B------:R-:W-:Y:S02]  /*12be0*/  IADD3 R3, P0, PT, R3, R24, RZ ;  /* 0x0000001803037210 */ /* 0x000fe40007f1e0ff */
[----:B------:R-:W-:Y:S02]  /*12bf0*/  SEL R13, RZ, 0x1, P1 ;  /* 0x00000001ff0d7807 */ /* 0x000fe40000800000 */
[----:B------:R-:W-:Y:S01]  /*12c00*/  SEL R18, RZ, 0x1, P2 ;  /* 0x00000001ff127807 */ /* 0x000fe20001000000 */
[----:B------:R-:W-:Y:S01]  /*12c10*/  IMAD.X R24, RZ, RZ, R25, P0 ;  /* 0x000000ffff187224 */ /* 0x000fe200000e0619 */
[----:B------:R-:W-:-:S02]  /*12c20*/  IADD3 R38, P2, PT, R13, R6, RZ ;  /* 0x000000060d267210 */ /* 0x000fc40007f5e0ff */
[----:B------:R-:W-:Y:S02]  /*12c30*/  IADD3 R13, P0, PT, R18, R19, RZ ;  /* 0x00000013120d7210 */ /* 0x000fe40007f1e0ff */
[----:B------:R-:W-:Y:S01]  /*12c40*/  IADD3 R6, P1, PT, R58, -R37, RZ ;  /* 0x800000253a067210 */ /* 0x000fe20007f3e0ff */
[----:B------:R-:W-:Y:S02]  /*12c50*/  IMAD.X R58, RZ, RZ, R7, P2 ;  /* 0x000000ffff3a7224 */ /* 0x000fe400010e0607 */
[----:B------:R-:W-:Y:S01]  /*12c60*/  IMAD.X R7, RZ, RZ, RZ, P0 ;  /* 0x000000ffff077224 */ /* 0x000fe200000e06ff */
[----:B------:R-:W-:Y:S01]  /*12c70*/  ISETP.GE.U32.AND P0, PT, R56, R13, PT ;  /* 0x0000000d3800720c */ /* 0x000fe20003f06070 */
[----:B------:R-:W-:Y:S01]  /*12c80*/  IMAD.X R19, RZ, RZ, RZ, P3 ;  /* 0x000000ffff137224 */ /* 0x000fe200018e06ff */
[----:B------:R-:W-:-:S05]  /*12c90*/  IADD3 R13, P3, PT, -R13, R56, RZ ;  /* 0x000000380d0d7210 */ /* 0x000fca0007f7e1ff */
[C---:B------:R-:W-:Y:S01]  /*12ca0*/  IMAD.X R56, R64.reuse, 0x1, ~R7, P3 ;  /* 0x0000000140387824 */ /* 0x040fe200018e0e07 */
[----:B------:R-:W-:Y:S02]  /*12cb0*/  ISETP.GE.U32.AND P3, PT, R13, R10, PT ;  /* 0x0000000a0d00720c */ /* 0x000fe40003f66070 */
[----:B------:R-:W-:Y:S02]  /*12cc0*/  ISETP.GE.U32.AND.EX P0, PT, R64, R7, PT, P0 ;  /* 0x000000074000720c */ /* 0x000fe40003f06100 */
[----:B------:R-:W-:Y:S02]  /*12cd0*/  ISETP.GE.U32.AND.EX P3, PT, R56, R9, PT, P3 ;  /* 0x000000093800720c */ /* 0x000fe40003f66130 */
[----:B------:R-:W-:Y:S01]  /*12ce0*/  IADD3 R34, P2, PT, R17, R34, RZ ;  /* 0x0000002211227210 */ /* 0x000fe20007f5e0ff */
[----:B------:R-:W-:-:S04]  /*12cf0*/  IMAD.MOV.U32 R18, RZ, RZ, R27 ;  /* 0x000000ffff127224 */ /* 0x000fc800078e001b */
[----:B------:R-:W-:Y:S02]  /*12d00*/  IMAD.X R36, R57, 0x1, R36, P2 ;  /* 0x0000000139247824 */ /* 0x000fe400010e0624 */
[----:B------:R-:W-:Y:S01]  /*12d10*/  IMAD.WIDE.U32.X R76, R76, R43, R18, P4 ;  /* 0x0000002b4c4c7225 */ /* 0x000fe200020e0412 */
[----:B------:R-:W-:Y:S02]  /*12d20*/  ISETP.GE.U32.AND P4, PT, R34, R17, PT ;  /* 0x000000112200720c */ /* 0x000fe40003f86070 */
[----:B------:R-:W-:Y:S01]  /*12d30*/  LOP3.LUT P6, RZ, R2, 0x100, RZ, 0xc0, !PT ;  /* 0x0000010002ff7812 */ /* 0x000fe200078cc0ff */
[----:B------:R-:W-:Y:S01]  /*12d40*/  IMAD.X R7, R39, 0x1, ~R16, P1 ;  /* 0x0000000127077824 */ /* 0x000fe200008e0e10 */
[----:B------:R-:W-:Y:S01]  /*12d50*/  IADD3 R16, P1, PT, R13, -R10, RZ ;  /* 0x8000000a0d107210 */ /* 0x000fe20007f3e0ff */
[----:B------:R-:W-:Y:S01]  /*12d60*/  IMAD R17, R36, R50, RZ ;  /* 0x0000003224117224 */ /* 0x000fe200078e02ff */
[----:B------:R-:W-:Y:S01]  /*12d70*/  ISETP.NE.U32.AND P2, PT, R38, RZ, PT ;  /* 0x000000ff2600720c */ /* 0x000fe20003f45070 */
[----:B------:R-:W-:Y:S01]  /*12d80*/  BSSY.RECONVERGENT B2, `(.L_x_602) ;  /* 0x0000027000027945 */ /* 0x000fe20003800200 */
[----:B------:R-:W-:Y:S01]  /*12d90*/  ISETP.GE.U32.AND.EX P4, PT, R36, R57, PT, P4 ;  /* 0x000000392400720c */ /* 0x000fe20003f86140 */
[----:B------:R-:W-:Y:S01]  /*12da0*/  IMAD R13, R34, R51, R17 ;  /* 0x00000033220d7224 */ /* 0x000fe200078e0211 */
[----:B------:R-:W-:Y:S01]  /*12db0*/  ISETP.NE.AND.EX P2, PT, R58, RZ, PT, P2 ;  /* 0x000000ff3a00720c */ /* 0x000fe20003f45320 */
[----:B------:R-:W-:-:S02]  /*12dc0*/  IMAD.X R21, RZ, RZ, RZ, P6 ;  /* 0x000000ffff157224 */ /* 0x000fc400030e06ff */
[----:B------:R-:W-:Y:S02]  /*12dd0*/  IMAD.MOV.U32 R20, RZ, RZ, R61 ;  /* 0x000000ffff147224 */ /* 0x000fe400078e003d */
        /* <DEDUP_REMOVED lines=33> */
.L_x_603:
[----:B------:R-:W-:Y:S05]  /*12ff0*/  BSYNC.RECONVERGENT B2 ;  /* 0x0000000000027941 */ /* 0x000fea0003800200 */
.L_x_602:
        /* <DEDUP_REMOVED lines=22> */
.L_x_605:
[----:B------:R-:W-:Y:S05]  /*13160*/  BSYNC.RECONVERGENT B2 ;  /* 0x0000000000027941 */ /* 0x000fea0003800200 */
.L_x_604:
        /* <DEDUP_REMOVED lines=8> */
[----:B------:R-:W-:Y:S01]  /*131f0*/  IMAD.WIDE.U32 R56, R2, R48, RZ ;  /* 0x0000003002387225 */ /* 0x000fe200078e00ff */
[----:B------:R-:W-:Y:S02]  /*13200*/  ISETP.GE.U32.AND P1, PT, R13, R62, PT ;  /* 0x0000003e0d00720c */ /* 0x000fe40003f26070 */
[----:B------:R-:W-:Y:S01]  /*13210*/  IADD3 R38, P4, P6, R38, R20, R9 ;  /* 0x0000001426267210 */ /* 0x000fe20007e9e009 */
[----:B------:R-:W-:Y:S01]  /*13220*/  IMAD.X R73, R73, 0x1, R26, P0 ;  /* 0x0000000149497824 */ /* 0x000fe200000e061a */
[----:B------:R-:W-:Y:S01]  /*13230*/  LOP3.LUT R9, RZ, R34, RZ, 0x33, !PT ;  /* 0x00000022ff097212 */ /* 0x000fe200078e33ff */
[----:B------:R-:W-:-:S03]  /*13240*/  IMAD.WIDE.U32 R18, P2, R22, R45, R18 ;  /* 0x0000002d16127225 */ /* 0x000fc60007840012 */
[----:B------:R-:W-:Y:S01]  /*13250*/  ISETP.GE.U32.AND.EX P1, PT, R73, R26, PT, P1 ;  /* 0x0000001a4900720c */ /* 0x000fe20003f26110 */
        /* <DEDUP_REMOVED lines=8> */
[----:B------:R-:W-:Y:S01]  /*132e0*/  IADD3 R37, P6, PT, R38, R13, RZ ;  /* 0x0000000d26257210 */ /* 0x000fe20007fde0ff */
[----:B------:R-:W-:Y:S01]  /*132f0*/  IMAD.WIDE.U32 R34, R50, R46, RZ ;  /* 0x0000002e32227225 */ /* 0x000fe200078e00ff */
        /* <DEDUP_REMOVED lines=9> */
[----:B------:R-:W-:Y:S01]  /*13390*/  IMAD.WIDE.U32.X R26, R2, R49, R26, P4 ;  /* 0x00000031021a7225 */ /* 0x000fe200020e041a */
[----:B------:R-:W-:Y:S02]  /*133a0*/  ISETP.NE.AND.EX P0, PT, R77, RZ, PT, P6 ;  /* 0x000000ff4d00720c */ /* 0x000fe40003f05360 */
[----:B------:R-:W-:Y:S01]  /*133b0*/  ISETP.GE.U32.AND.EX P1, PT, R73, R20, PT, P1 ;  /* 0x000000144900720c */ /* 0x000fe20003f26110 */
[----:B------:R-:W-:Y:S01]  /*133c0*/  IMAD.WIDE.U32 R10, P5, R50, R47, R10 ;  /* 0x0000002f320a7225 */ /* 0x000fe200078a000a */
[----:B------:R-:W-:-:S03]  /*133d0*/  IADD3 R34, P4, P6, R34, R26, R9 ;  /* 0x0000001a22227210 */ /* 0x000fc60007e9e009 */
[----:B------:R-:W-:Y:S01]  /*133e0*/  IMAD.X R21, RZ, RZ, RZ, P2 ;  /* 0x000000ffff157224 */ /* 0x000fe200010e06ff */
[----:B------:R-:W-:Y:S01]  /*133f0*/  IADD3 R13, P2, PT, R35, R10, RZ ;  /* 0x0000000a230d7210 */ /* 0x000fe20007f5e0ff */
[----:B------:R-:W-:-:S03]  /*13400*/  IMAD.MOV.U32 R20, RZ, RZ, R19 ;  /* 0x000000ffff147224 */ /* 0x000fc600078e0013 */
        /* <DEDUP_REMOVED lines=16> */
.L_x_607:
[----:B------:R-:W-:Y:S05]  /*13510*/  BSYNC.RECONVERGENT B2 ;  /* 0x0000000000027941 */ /* 0x000fea0003800200 */
.L_x_606:
        /* <DEDUP_REMOVED lines=19> */
[----:B------:R-:W-:Y:S02]  /*13650*/  IMAD.X R13, RZ, RZ, RZ, P4 ;  /* 0x000000ffff0d7224 */ /* 0x000fe400020e06ff */
[----:B------:R-:W-:Y:S01]  /*13660*/  IMAD.MOV.U32 R12, RZ, RZ, R19 ;  /* 0x000000ffff0c7224 */ /* 0x000fe200078e0013 */
[----:B------:R-:W-:Y:S01]  /*13670*/  ISETP.GE.U32.AND.EX P0, PT, R26, R25, PT, P5 ;  /* 0x000000191a00720c */ /* 0x000fe20003f06150 */
[----:B------:R-:W-:-:S03]  /*13680*/  IMAD.WIDE.U32 R22, R50, R44, RZ ;  /* 0x0000002c32167225 */ /* 0x000fc600078e00ff */
[----:B------:R-:W-:Y:S01]  /*13690*/  SEL R25, RZ, 0x1, P0 ;  /* 0x00000001ff197807 */ /* 0x000fe20000000000 */
[----:B------:R-:W-:Y:S01]  /*136a0*/  IMAD.WIDE.U32 R34, P4, R50, R45, R34 ;  /* 0x0000002d32227225 */ /* 0x000fe20007880022 */
[----:B------:R-:W-:-:S03]  /*136b0*/  IADD3 R11, P1, P2, R22, R20, R11 ;  /* 0x00000014160b7210 */ /* 0x000fc60007a3e00b */
[----:B------:R-:W-:Y:S01]  /*136c0*/  IMAD.WIDE.U32.X R12, R8, R43, R12, P3 ;  /* 0x0000002b080c7225 */ /* 0x000fe200018e040c */
[----:B------:R-:W-:-:S03]  /*136d0*/  IADD3 R8, P5, PT, R11, R41, RZ ;  /* 0x000000290b087210 */ /* 0x000fc60007fbe0ff */
        /* <DEDUP_REMOVED lines=9> */
[----:B------:R-:W-:Y:S01]  /*13770*/  IMAD.WIDE.U32 R22, P3, R50, R43, R22 ;  /* 0x0000002b32167225 */ /* 0x000fe20007860016 */
[----:B------:R-:W-:-:S02]  /*13780*/  ISETP.GE.U32.AND.EX P2, PT, R10, R49, PT, P2 ;  /* 0x000000310a00720c */ /* 0x000fc40003f46120 */
[----:B------:R-:W-:Y:S01]  /*13790*/  ISETP.GE.U32.AND P1, PT, R8, R11, PT ;  /* 0x0000000b0800720c */ /* 0x000fe20003f26070 */
[----:B------:R-:W-:Y:S01]  /*137a0*/  IMAD.X R34, R27, 0x1, R26, P5 ;  /* 0x000000011b227824 */ /* 0x000fe200028e061a */
[----:B------:R-:W-:Y:S01]  /*137b0*/  SEL R11, RZ, 0xffffffff, P2 ;  /* 0xffffffffff0b7807 */ /* 0x000fe20001000000 */
[----:B------:R-:W-:Y:S01]  /*137c0*/  IMAD.WIDE.U32 R50, R50, R42, RZ ;  /* 0x0000002a32327225 */ /* 0x000fe200078e00ff */
[----:B------:R-:W-:Y:S02]  /*137d0*/  ISETP.NE.AND.EX P0, PT, R37, RZ, PT, P0 ;  /* 0x000000ff2500720c */ /* 0x000fe40003f05300 */
[----:B------:R-:W-:Y:S01]  /*137e0*/  SEL R13, RZ, 0x1, P2 ;  /* 0x00000001ff0d7807 */ /* 0x000fe20001000000 */
[----:B------:R-:W-:Y:S01]  /*137f0*/  IMAD.X R21, RZ, RZ, RZ, P3 ;  /* 0x000000ffff157224 */ /* 0x000fe200018e06ff */
[----:B------:R-:W-:Y:S01]  /*13800*/  IADD3 R25, P5, PT, R11, R8, RZ ;  /* 0x000000080b197210 */ /* 0x000fe20007fbe0ff */
[----:B------:R-:W-:Y:S01]  /*13810*/  IMAD.MOV.U32 R20, RZ, RZ, R23 ;  /* 0x000000ffff147224 */ /* 0x000fe200078e0017 */
[----:B------:R-:W-:-:S02]  /*13820*/  ISETP.GE.U32.AND.EX P1, PT, R34, R27, PT, P1 ;  /* 0x0000001b2200720c */ /* 0x000fc40003f26110 */
[----:B------:R-:W-:Y:S01]  /*13830*/  IADD3 R39, P3, PT, R51, R22, RZ ;  /* 0x0000001633277210 */ /* 0x000fe20007f7e0ff */
[----:B------:R-:W-:Y:S01]  /*13840*/  IMAD.X R22, R11, 0x1, R34, P5 ;  /* 0x000000010b167824 */ /* 0x000fe200028e0622 */
[----:B------:R-:W-:Y:S01]  /*13850*/  ISETP.GE.U32.AND P2, PT, R8, R13, PT ;  /* 0x0000000d0800720c */ /* 0x000fe20003f46070 */
[----:B------:R-:W-:Y:S01]  /*13860*/  IMAD.WIDE.U32.X R12, R2, R45, R18, P4 ;  /* 0x0000002d020c7225 */ /* 0x000fe200020e0412 */
        /* <DEDUP_REMOVED lines=16> */
[----:B------:R-:W-:Y:S01]  /*13970*/  @P0 IMAD.MOV.U32 R52, RZ, RZ, R23 ;  /* 0x000000ffff340224 */ /* 0x000fe200078e0017 */
[----:B------:R-:W-:Y:S01]  /*13980*/  @P0 SEL R20, RZ, 0x1, P1 ;  /* 0x00000001ff140807 */ /* 0x000fe20000800000 */
[----:B------:R-:W-:Y:S01]  /*13990*/  IMAD.X R2, RZ, RZ, RZ, P4 ;  /* 0x000000ffff027224 */ /* 0x000fe200020e06ff */
[----:B------:R-:W-:Y:S01]  /*139a0*/  IADD3 R19, P5, PT, -R11, R40, RZ ;  /* 0x000000280b137210 */ /* 0x000fe20007fbe1ff */
[----:B------:R-:W-:Y:S01]  /*139b0*/  IMAD.X R35, R52, 0x1, R18, P2 ;  /* 0x0000000134237824 */ /* 0x000fe200010e0612 */
[----:B------:R-:W-:-:S02]  /*139c0*/  ISETP.GE.U32.AND P3, PT, R40, R51, PT ;  /* 0x000000332800720c */ /* 0x000fc40003f66070 */
        /* <DEDUP_REMOVED lines=32> */
[----:B------:R-:W-:Y:S01]  /*13bd0*/  IMAD.SHL.U32 R27, R2, 0x2, RZ ;  /* 0x00000002021b7824 */ /* 0x000fe200078e00ff */
        /* <DEDUP_REMOVED lines=24> */
[----:B------:R-:W-:-:S02]  /*13d60*/  IADD3 R34, P4, PT, R11, -R42, RZ ;  /* 0x8000002a0b227210 */ /* 0x000fc40007f9e0ff */
[----:B------:R-:W-:Y:S02]  /*13d70*/  SEL R8, RZ, 0x1, P1 ;  /* 0x00000001ff087807 */ /* 0x000fe40000800000 */
[----:B------:R-:W-:Y:S01]  /*13d80*/  SEL R11, RZ, 0x1, P2 ;  /* 0x00000001ff0b7807 */ /* 0x000fe20001000000 */
[----:B------:R-:W-:Y:S01]  /*13d90*/  IMAD.X R35, R12, 0x1, ~R43, P4 ;  /* 0x000000010c237824 */ /* 0x000fe200020e0e2b */
[CC--:B------:R-:W-:Y:S02]  /*13da0*/  ISETP.GE.U32.AND P3, PT, R3.reuse, R24.reuse, PT ;  /* 0x000000180300720c */ /* 0x0c0fe40003f66070 */
[----:B------:R-:W-:Y:S02]  /*13db0*/  IADD3 R24, P2, PT, R3, R24, RZ ;  /* 0x0000001803187210 */ /* 0x000fe40007f5e0ff */
[----:B------:R-:W-:Y:S02]  /*13dc0*/  IADD3.X R9, PT, PT, RZ, R26, RZ, P5, P6 ;  /* 0x0000001aff097210 */ /* 0x000fe40002fec4ff */
[----:B------:R-:W-:-:S02]  /*13dd0*/  IADD3 R11, P5, PT, R11, R8, RZ ;  /* 0x000000080b0b7210 */ /* 0x000fc40007fbe0ff */
[C---:B------:R-:W-:Y:S01]  /*13de0*/  ISETP.GE.U32.AND.EX P3, PT, R9.reuse, R26, PT, P3 ;  /* 0x0000001a0900720c */ /* 0x040fe20003f66130 */
[----:B------:R-:W-:Y:S01]  /*13df0*/  IMAD.X R26, R9, 0x1, R26, P2 ;  /* 0x00000001091a7824 */ /* 0x000fe200010e061a */
[C---:B------:R-:W-:Y:S02]  /*13e00*/  ISETP.GE.U32.AND P2, PT, R24.reuse, R11, PT ;  /* 0x0000000b1800720c */ /* 0x040fe40003f46070 */
[----:B------:R-:W-:Y:S01]  /*13e10*/  ISETP.GE.U32.AND P1, PT, R24, R3, PT ;  /* 0x000000031800720c */ /* 0x000fe20003f26070 */
[----:B------:R-:W-:Y:S01]  /*13e20*/  IMAD.X R3, RZ, RZ, RZ, P5 ;  /* 0x000000ffff037224 */ /* 0x000fe200028e06ff */
[----:B------:R-:W-:Y:S02]  /*13e30*/  IADD3 R11, P6, PT, -R11, R24, RZ ;  /* 0x000000180b0b7210 */ /* 0x000fe40007fde1ff */
[C---:B------:R-:W-:Y:S02]  /*13e40*/  ISETP.GE.U32.AND.EX P1, PT, R26.reuse, R9, PT, P1 ;  /* 0x000000091a00720c */ /* 0x040fe40003f26110 */
[----:B------:R-:W-:Y:S01]  /*13e50*/  ISETP.GE.U32.AND P4, PT, R11, R44, PT ;  /* 0x0000002c0b00720c */ /* 0x000fe20003f86070 */
[----:B------:R-:W-:Y:S01]  /*13e60*/  IMAD.X R12, R26, 0x1, ~R3, P6 ;  /* 0x000000011a0c7824 */ /* 0x000fe200030e0e03 */
[----:B------:R-:W-:-:S02]  /*13e70*/  SEL R34, R34, R21, P0 ;  /* 0x0000001522227207 */ /* 0x000fc40000000000 */
[----:B------:R-:W-:Y:S02]  /*13e80*/  SEL R8, RZ, 0x1, P3 ;  /* 0x00000001ff087807 */ /* 0x000fe40001800000 */
[----:B------:R-:W-:Y:S02]  /*13e90*/  SEL R21, RZ, 0x1, P1 ;  /* 0x00000001ff157807 */ /* 0x000fe40000800000 */
[----:B------:R-:W-:Y:S02]  /*13ea0*/  ISETP.GE.U32.AND.EX P2, PT, R26, R3, PT, P2 ;  /* 0x000000031a00720c */ /* 0x000fe40003f46120 */
[----:B------:R-:W-:Y:S02]  /*13eb0*/  ISETP.GE.U32.AND.EX P1, PT, R12, R45, PT, P4 ;  /* 0x0000002d0c00720c */ /* 0x000fe40003f26140 */
[----:B------:R-:W-:Y:S02]  /*13ec0*/  SEL R35, R35, R20, P0 ;  /* 0x0000001423237207 */ /* 0x000fe40000000000 */
[----:B------:R-:W-:-:S02]  /*13ed0*/  IADD3 R21, P0, P3, R21, R34, R8 ;  /* 0x0000002215157210 */ /* 0x000fc40007b1e008 */
[----:B------:R-:W-:Y:S02]  /*13ee0*/  SEL R8, RZ, 0x1, P2 ;  /* 0x00000001ff087807 */ /* 0x000fe40001000000 */
        /* <DEDUP_REMOVED lines=33> */
.L_x_569:
[----:B------:R-:W-:Y:S05]  /*14100*/  BSYNC.RECONVERGENT B1 ;  /* 0x0000000000017941 */ /* 0x000fea0003800200 */
.L_x_566:
[----:B------:R-:W-:Y:S05]  /*14110*/  WARPSYNC.ALL ;  /* 0x0000000000007948 */ /* 0x000fea0003800000 */
[----:B------:R-:W0:Y:S08]  /*14120*/  LDC R9, c[0x0][0x360] ;  /* 0x0000d800ff097b82 */ /* 0x000e300000000800 */
[----:B------:R-:W1:Y:S01]  /*14130*/  LDC.64 R2, c[0x0][0x388] ;  /* 0x0000e200ff027b82 */ /* 0x000e620000000a00 */
[----:B0-----:R-:W-:-:S04]  /*14140*/  IMAD R9, R9, UR6, R0 ;  /* 0x0000000609097c24 */ /* 0x001fc8000f8e0200 */
[----:B-1----:R-:W-:-:S05]  /*14150*/  IMAD.WIDE.U32 R2, R9, 0x60, R2 ;  /* 0x0000006009027825 */ /* 0x002fca00078e0002 */
[----:B-----5:R0:W-:Y:S04]  /*14160*/  STG.E.64 desc[UR4][R2.64+0x20], R4 ;  /* 0x0000200402007986 */ /* 0x0201e8000c101b04 */
[----:B------:R-:W-:Y:S04]  /*14170*/  STG.E.64 desc[UR4][R2.64], R28 ;  /* 0x0000001c02007986 */ /* 0x000fe8000c101b04 */
[----:B------:R-:W-:Y:S04]  /*14180*/  STG.E.64 desc[UR4][R2.64+0x8], R30 ;  /* 0x0000081e02007986 */ /* 0x000fe8000c101b04 */
[----:B------:R-:W-:Y:S01]  /*14190*/  STG.E.64 desc[UR4][R2.64+0x10], R32 ;  /* 0x0000102002007986 */ /* 0x000fe2000c101b04 */
[----:B0-----:R-:W-:-:S02]  /*141a0*/  IMAD.MOV.U32 R4, RZ, RZ, R27 ;  /* 0x000000ffff047224 */ /* 0x001fc400078e001b */
[----:B------:R-:W-:Y:S01]  /*141b0*/  IMAD.MOV.U32 R5, RZ, RZ, R8 ;  /* 0x000000ffff057224 */ /* 0x000fe200078e0008 */
[----:B------:R-:W-:Y:S04]  /*141c0*/  STG.E.64 desc[UR4][R2.64+0x18], R54 ;  /* 0x0000183602007986 */ /* 0x000fe8000c101b04 */
[----:B------:R0:W-:Y:S04]  /*141d0*/  STG.E.64 desc[UR4][R2.64+0x40], R4 ;  /* 0x0000400402007986 */ /* 0x0001e8000c101b04 */
[----:B------:R-:W-:Y:S04]  /*141e0*/  STG.E.64 desc[UR4][R2.64+0x28], R14 ;  /* 0x0000280e02007986 */ /* 0x000fe8000c101b04 */
[----:B------:R-:W-:Y:S04]  /*141f0*/  STG.E.64 desc[UR4][R2.64+0x30], R6 ;  /* 0x0000300602007986 */ /* 0x000fe8000c101b04 */
[----:B------:R-:W-:Y:S01]  /*14200*/  STG.E.64 desc[UR4][R2.64+0x38], R16 ;  /* 0x0000381002007986 */ /* 0x000fe2000c101b04 */
[----:B0-----:R-:W-:-:S02]  /*14210*/  IMAD.MOV.U32 R4, RZ, RZ, R23 ;  /* 0x000000ffff047224 */ /* 0x001fc400078e0017 */
[----:B------:R-:W-:-:S05]  /*14220*/  IMAD.MOV.U32 R5, RZ, RZ, R10 ;  /* 0x000000ffff057224 */ /* 0x000fca00078e000a */
[----:B------:R0:W-:Y:S02]  /*14230*/  STG.E.64 desc[UR4][R2.64+0x48], R4 ;  /* 0x0000480402007986 */ /* 0x0001e4000c101b04 */
[----:B0-----:R-:W-:Y:S02]  /*14240*/  IMAD.MOV.U32 R4, RZ, RZ, R24 ;  /* 0x000000ffff047224 */ /* 0x001fe400078e0018 */
[----:B------:R-:W-:-:S05]  /*14250*/  IMAD.MOV.U32 R5, RZ, RZ, R45 ;  /* 0x000000ffff057224 */ /* 0x000fca00078e002d */
[----:B------:R0:W-:Y:S02]  /*14260*/  STG.E.64 desc[UR4][R2.64+0x50], R4 ;  /* 0x0000500402007986 */ /* 0x0001e4000c101b04 */
[----:B0-----:R-:W-:Y:S02]  /*14270*/  IMAD.MOV.U32 R4, RZ, RZ, R20 ;  /* 0x000000ffff047224 */ /* 0x001fe400078e0014 */
[----:B------:R-:W-:-:S05]  /*14280*/  IMAD.MOV.U32 R5, RZ, RZ, R21 ;  /* 0x000000ffff057224 */ /* 0x000fca00078e0015 */
[----:B------:R-:W-:Y:S01]  /*14290*/  STG.E.64 desc[UR4][R2.64+0x58], R4 ;  /* 0x0000580402007986 */ /* 0x000fe2000c101b04 */
[----:B------:R-:W-:Y:S05]  /*142a0*/  EXIT ;  /* 0x000000000000794d */ /* 0x000fea0003800000 */
.L_x_608:
        /* <DEDUP_REMOVED lines=13> */
.L_x_733:


//--------------------- .text._ZN3lux4cuda5bn25419bn254_g1_add_kernelEPKNS1_12G1ProjectiveES4_PS2_j --------------------------
	.section	.text._ZN3lux4cuda5bn25419bn254_g1_add_kernelEPKNS1_12G1ProjectiveES4_PS2_j,"ax",@progbits
	.align	128
        .global         _ZN3lux4cuda5bn25419bn254_g1_add_kernelEPKNS1_12G1ProjectiveES4_PS2_j
        .type           _ZN3lux4cuda5bn25419bn254_g1_add_kernelEPKNS1_12G1ProjectiveES4_PS2_j,@function
        .size           _ZN3lux4cuda5bn25419bn254_g1_add_kernelEPKNS1_12G1ProjectiveES4_PS2_j,(.L_x_734 - _ZN3lux4cuda5bn25419bn254_g1_add_kernelEPKNS1_12G1ProjectiveES4_PS2_j)
        .other          _ZN3lux4cuda5bn25419bn254_g1_add_kernelEPKNS1_12G1ProjectiveES4_PS2_j,@"STO_CUDA_ENTRY STV_DEFAULT"
_ZN3lux4cuda5bn25419bn254_g1_add_kernelEPKNS1_12G1ProjectiveES4_PS2_j:
.text._ZN3lux4cuda5bn25419bn254_g1_add_kernelEPKNS1_12G1ProjectiveES4_PS2_j:
        /* <DEDUP_REMOVED lines=9> */
[----:B------:R-:W1:Y:S07]  /*0090*/  LDCU.64 UR4, c[0x0][0x358] ;  /* 0x00006b00ff0477ac */ /* 0x000e6e0008000a00 */
[----:B------:R-:W2:Y:S01]  /*00a0*/  LDC.64 R72, c[0x0][0x388] ;  /* 0x0000e200ff487b82 */ /* 0x000ea20000000a00 */
[----:B0-----:R-:W-:-:S05]  /*00b0*/  IMAD.WIDE.U32 R6, R83, 0x60, R28 ;  /* 0x0000006053067825 */ /* 0x001fca00078e001c */
[----:B-1----:R-:W3:Y:S01]  /*00c0*/  LDG.E.64 R66, desc[UR4][R6.64+0x40] ;  /* 0x0000400406427981 */ /* 0x002ee2000c1e1b00 */
[----:B------:R-:W-:Y:S04]  /*00d0*/  BSSY.RECONVERGENT B1, `(.L_x_609) ;  /* 0x0003a55000017945 */ /* 0x000fe80003800200 */
[----:B------:R-:W-:Y:S01]  /*00e0*/  BSSY.RELIABLE B0, `(.L_x_610) ;  /* 0x000001f000007945 */ /* 0x000fe20003800100 */
[----:B--2---:R-:W-:Y:S01]  /*00f0*/  IMAD.WIDE.U32 R82, R83, 0x60, R72 ;  /* 0x0000006053527825 */ /* 0x004fe200078e0048 */
[----:B---3--:R-:W-:-:S04]  /*0100*/  ISETP.NE.U32.AND P0, PT, R66, RZ, PT ;  /* 0x000000ff4200720c */ /* 0x008fc80003f05070 */
        /* <DEDUP_REMOVED lines=27> */
[----:B------:R-:W-:Y:S05]  /*02c0*/  BRA `(.L_x_612) ;  /* 0x000003a000d47947 */ /* 0x000fea0003800000 */
.L_x_611:
[----:B------:R-:W-:Y:S05]  /*02d0*/  BSYNC.RELIABLE B0 ;  /* 0x0000000000007941 */ /* 0x000fea0003800100 */
.L_x_610:
[----:B------:R-:W2:Y:S01]  /*02e0*/  LDG.E.64 R64, desc[UR4][R82.64+0x40] ;  /* 0x0000400452407981 */ /* 0x000ea2000c1e1b00 */
        /* <DEDUP_REMOVED lines=28> */
[----:B------:R-:W-:-:S02]  /*04b0*/  IMAD.MOV.U32 R2, RZ, RZ, R66 ;  /* 0x000000ffff027224 */ /* 0x000fc400078e0042 */
[----:B------:R-:W-:Y:S01]  /*04c0*/  IMAD.MOV.U32 R3, RZ, RZ, R67 ;  /* 0x000000ffff037224 */ /* 0x000fe200078e0043 */
[----:B------:R-:W-:Y:S06]  /*04d0*/  BRA `(.L_x_612) ;  /* 0x000003a000507947 */ /* 0x000fec0003800000 */
.L_x_614:
[----:B------:R-:W-:Y:S05]  /*04e0*/  BSYNC.RELIABLE B2 ;  /* 0x0000000000027941 */ /* 0x000fea0003800100 */
.L_x_613:
[----:B------:R-:W2:Y:S04]  /*04f0*/  LDG.E.64 R62, desc[UR4][R6.64+0x48] ;  /* 0x00004804063e7981 */ /* 0x000ea8000c1e1b00 */
[----:B------:R-:W3:Y:S04]  /*0500*/  LDG.E.64 R60, desc[UR4][R6.64+0x50] ;  /* 0x00005004063c7981 */ /* 0x000ee8000c1e1b00 */
[----:B------:R-:W4:Y:S01]  /*0510*/  LDG.E.64 R58, desc[UR4][R6.64+0x58] ;  /* 0x00005804063a7981 */ /* 0x000f22000c1e1b00 */
[----:B------:R-:W-:Y:S01]  /*0520*/  IMAD.WIDE.U32 R2, R67, R66, RZ ;  /* 0x0000004243027225 */ /* 0x000fe200078e00ff */
[----:B------:R-:W-:Y:S01]  /*0530*/  LOP3.LUT R94, R94, 0xfffffff7, RZ, 0xc0, !PT ;  /* 0xfffffff75e5e7812 */ /* 0x000fe200078ec0ff */
[----:B------:R-:W0:Y:S01]  /*0540*/  LDC.64 R56, c[0x3][0x40] ;  /* 0x00c01000ff387b82 */ /* 0x000e220000000a00 */
[----:B------:R-:W-:Y:S01]  /*0550*/  BSSY.RECONVERGENT B2, `(.L_x_615) ;  /* 0x0000196000027945 */ /* 0x000fe20003800200 */
[----:B------:R-:W-:-:S04]  /*0560*/  IMAD.WIDE.U32 R4, P0, R66, R67, R2 ;  /* 0x0000004342047225 */ /* 0x000fc80007800002 */
[----:B------:R-:W-:Y:S02]  /*0570*/  IMAD.WIDE.U32 R2, R66, R66, RZ ;  /* 0x0000004242027225 */ /* 0x000fe400078e00ff */
[----:B------:R-:W1:Y:S02]  /*0580*/  LDC.64 R54, c[0x3][RZ] ;  /* 0x00c00000ff367b82 */ /* 0x000e640000000a00 */
[----:B------:R-:W-:Y:S01]  /*0590*/  IMAD.X R9, RZ, RZ, RZ, P0 ;  /* 0x000000ffff097224 */ /* 0x000fe200000e06ff */
[----:B------:R-:W-:Y:S01]  /*05a0*/  IADD3 R3, P0, PT, R3, R4, RZ ;  /* 0x0000000403037210 */ /* 0x000fe20007f1e0ff */
[----:B------:R-:W-:-:S04]  /*05b0*/  IMAD.MOV.U32 R8, RZ, RZ, R5 ;  /* 0x000000ffff087224 */ /* 0x000fc800078e0005 */
[----:B------:R-:W5:Y:S01]  /*05c0*/  LDC.64 R52, c[0x3][0x8] ;  /* 0x00c00200ff347b82 */ /* 0x000f620000000a00 */
[----:B------:R-:W-:-:S07]  /*05d0*/  IMAD.WIDE.U32.X R4, R67, R67, R8, P0 ;  /* 0x0000004343047225 */ /* 0x000fce00000e0408 */
[----:B------:R-:W5:Y:S08]  /*05e0*/  LDC.64 R50, c[0x3][0x10] ;  /* 0x00c00400ff327b82 */ /* 0x000f700000000a00 */
[----:B------:R-:W5:Y:S01]  /*05f0*/  LDC.64 R48, c[0x3][0x18] ;  /* 0x00c00600ff307b82 */ /* 0x000f620000000a00 */
[----:B--2---:R-:W-:-:S04]  /*0600*/  IMAD.WIDE.U32 R12, R67, R62, RZ ;  /* 0x0000003e430c7225 */ /* 0x004fc800078e00ff */
[----:B------:R-:W-:-:S04]  /*0610*/  IMAD.WIDE.U32 R16, R63, R66, RZ ;  /* 0x000000423f107225 */ /* 0x000fc800078e00ff */
[----:B------:R-:W-:-:S04]  /*0620*/  IMAD.WIDE.U32 R10, R66, R62, RZ ;  /* 0x0000003e420a7225 */ /* 0x000fc800078e00ff */
[----:B------:R-:W-:-:S04]  /*0630*/  IMAD.WIDE.U32 R14, R62, R66, RZ ;  /* 0x000000423e0e7225 */ /* 0x000fc800078e00ff */
        /* <DEDUP_REMOVED lines=10> */
[----:B---3--:R-:W-:Y:S01]  /*06e0*/  IMAD.WIDE.U32 R14, R67, R60, RZ ;  /* 0x0000003c430e7225 */ /* 0x008fe200078e00ff */
[----:B------:R-:W-:-:S03]  /*06f0*/  ISETP.GE.U32.AND.EX P0, PT, R11, R4, PT, P0 ;  /* 0x000000040b00720c */ /* 0x000fc60003f06100 */
[----:B------:R-:W-:Y:S01]  /*0700*/  IMAD.X R5, RZ, RZ, RZ, P2 ;  /* 0x000000ffff057224 */ /* 0x000fe200010e06ff */
[----:B------:R-:W-:Y:S01]  /*0710*/  SEL R23, RZ, 0x1, P0 ;  /* 0x00000001ff177807 */ /* 0x000fe20000000000 */
[----:B------:R-:W-:-:S04]  /*0720*/  IMAD.WIDE.U32 R18, R62, R62, RZ ;  /* 0x0000003e3e127225 */ /* 0x000fc800078e00ff */
        /* <DEDUP_REMOVED lines=8> */
[----:B------:R-:W-:Y:S01]  /*07b0*/  IMAD.WIDE.U32 R12, R61, R66, RZ ;  /* 0x000000423d0c7225 */ /* 0x000fe200078e00ff */
[----:B------:R-:W-:-:S03]  /*07c0*/  IADD3 R14, P6, PT, R9, R14, RZ ;  /* 0x0000000e090e7210 */ /* 0x000fc60007fde0ff */
[----:B------:R-:W-:-:S04]  /*07d0*/  IMAD.WIDE.U32.X R4, R67, R63, R4, P1 ;  /* 0x0000003f43047225 */ /* 0x000fc800008e0404 */
[----:B------:R-:W-:Y:S01]  /*07e0*/  IMAD.WIDE.U32 R16, R60, R66, RZ ;  /* 0x000000423c107225 */ /* 0x000fe200078e00ff */
[----:B------:R-:W-:-:S03]  /*07f0*/  IADD3 R9, P1, P3, R23, R8, R4 ;  /* 0x0000000817097210 */ /* 0x000fc60007b3e004 */
[----:B------:R-:W-:Y:S01]  /*0800*/  IMAD.WIDE.U32 R18, P0, R67, R60, R12 ;  /* 0x0000003c43127225 */ /* 0x000fe2000780000c */
[----:B------:R-:W-:Y:S02]  /*0810*/  IADD3.X R14, PT, PT, R25, R14, R5, P1, P3 ;  /* 0x0000000e190e7210 */ /* 0x000fe40000fe6405 */
[----:B------:R-:W-:Y:S01]  /*0820*/  IADD3 R8, P3, PT, R9, R16, RZ ;  /* 0x0000001009087210 */ /* 0x000fe20007f7e0ff */
[----:B------:R-:W-:Y:S01]  /*0830*/  IMAD.X R13, RZ, RZ, RZ, P2 ;  /* 0x000000ffff0d7224 */ /* 0x000fe200010e06ff */
[----:B------:R-:W-:Y:S01]  /*0840*/  IADD3 R17, P2, PT, R17, R18, RZ ;  /* 0x0000001211117210 */ /* 0x000fe20007f5e0ff */
[----:B------:R-:W-:Y:S01]  /*0850*/  IMAD.WIDE.U32 R4, R63, R60, RZ ;  /* 0x0000003c3f047225 */ /* 0x000fe200078e00ff */
[----:B------:R-:W-:-:S03]  /*0860*/  ISETP.GE.U32.AND P1, PT, R9, R23, PT ;  /* 0x000000170900720c */ /* 0x000fc60003f26070 */
[----:B------:R-:W-:Y:S01]  /*0870*/  IMAD.X R23, RZ, RZ, RZ, P0 ;  /* 0x000000ffff177224 */ /* 0x000fe200000e06ff */
[----:B------:R-:W-:Y:S01]  /*0880*/  ISETP.GE.U32.AND P0, PT, R8, R16, PT ;  /* 0x000000100800720c */ /* 0x000fe20003f06070 */
[C---:B------:R-:W-:Y:S01]  /*0890*/  IMAD.X R9, R14.reuse, 0x1, R17, P3 ;  /* 0x000000010e097824 */ /* 0x040fe200018e0611 */
[----:B------:R-:W-:Y:S01]  /*08a0*/  ISETP.GE.U32.AND.EX P1, PT, R14, R25, PT, P1 ;  /* 0x000000190e00720c */ /* 0x000fe20003f26110 */
[----:B------:R-:W-:Y:S02]  /*08b0*/  IMAD.MOV.U32 R12, RZ, RZ, R21 ;  /* 0x000000ffff0c7224 */ /* 0x000fe400078e0015 */
[----:B------:R-:W-:Y:S01]  /*08c0*/  IMAD.MOV.U32 R22, RZ, RZ, R19 ;  /* 0x000000ffff167224 */ /* 0x000fe200078e0013 */
[----:B------:R-:W-:Y:S01]  /*08d0*/  ISETP.GE.U32.AND.EX P0, PT, R9, R17, PT, P0 ;  /* 0x000000110900720c */ /* 0x000fe20003f06100 */
[----:B------:R-:W-:Y:S01]  /*08e0*/  IMAD.WIDE.U32 R16, R62, R60, RZ ;  /* 0x0000003c3e107225 */ /* 0x000fe200078e00ff */
[----:B------:R-:W-:-:S03]  /*08f0*/  SEL R27, RZ, 0x1, P1 ;  /* 0x00000001ff1b7807 */ /* 0x000fc60000800000 */
[----:B------:R-:W-:-:S04]  /*0900*/  IMAD.WIDE.U32 R18, P3, R62, R61, R4 ;  /* 0x0000003d3e127225 */ /* 0x000fc80007860004 */
[----:B------:R-:W-:Y:S01]  /*0910*/  IMAD.WIDE.U32.X R12, R63, R63, R12, P4 ;  /* 0x0000003f3f0c7225 */ /* 0x000fe200020e040c */
[----:B------:R-:W-:-:S03]  /*0920*/  IADD3 R35, P1, PT, R17, R18, RZ ;  /* 0x0000001211237210 */ /* 0x000fc60007f3e0ff */
[----:B------:R-:W-:-:S04]  /*0930*/  IMAD.WIDE.U32 R24, R61, R62, RZ ;  /* 0x0000003e3d187225 */ /* 0x000fc800078e00ff */
[----:B------:R-:W-:Y:S01]  /*0940*/  IMAD.X R5, RZ, RZ, RZ, P5 ;  /* 0x000000ffff057224 */ /* 0x000fe200028e06ff */
[----:B------:R-:W-:Y:S01]  /*0950*/  IADD3 R27, P4, P5, R16, R12, R27 ;  /* 0x0000000c101b7210 */ /* 0x000fe20007d9e01b */
[----:B------:R-:W-:Y:S02]  /*0960*/  IMAD.MOV.U32 R4, RZ, RZ, R15 ;  /* 0x000000ffff047224 */ /* 0x000fe400078e000f */
[----:B------:R-:W-:Y:S01]  /*0970*/  IMAD.WIDE.U32.X R16, R67, R61, R22, P2 ;  /* 0x0000003d43107225 */ /* 0x000fe200010e0416 */
[----:B------:R-:W-:Y:S02]  /*0980*/  SEL R23, RZ, 0x1, P0 ;  /* 0x00000001ff177807 */ /* 0x000fe40000000000 */
[----:B------:R-:W-:Y:S01]  /*0990*/  IADD3.X R35, PT, PT, R35, R13, RZ, P4, P5 ;  /* 0x0000000d23237210 */ /* 0x000fe200027ea4ff */
[----:B----4-:R-:W-:-:S04]  /*09a0*/  IMAD.WIDE.U32 R14, R67, R58, RZ ;  /* 0x0000003a430e7225 */ /* 0x010fc800078e00ff */
[----:B------:R-:W-:-:S04]  /*09b0*/  IMAD.WIDE.U32 R20, R60, R62, RZ ;  /* 0x0000003e3c147225 */ /* 0x000fc800078e00ff */
[----:B------:R-:W-:Y:S01]  /*09c0*/  IMAD.WIDE.U32 R24, P2, R63, R60, R24 ;  /* 0x0000003c3f187225 */ /* 0x000fe20007840018 */
[----:B------:R-:W-:-:S03]  /*09d0*/  IADD3 R20, P4, P5, R20, R16, R23 ;  /* 0x0000001014147210 */ /* 0x000fc60007d9e017 */
[----:B------:R-:W-:Y:S01]  /*09e0*/  IMAD.WIDE.U32.X R4, R67, R61, R4, P6 ;  /* 0x0000003d43047225 */ /* 0x000fe200030e0404 */
[----:B------:R-:W-:-:S03]  /*09f0*/  IADD3 R21, P0, PT, R21, R24, RZ ;  /* 0x0000001815157210 */ /* 0x000fc60007f1e0ff */
[----:B------:R-:W-:Y:S01]  /*0a00*/  IMAD.WIDE.U32 R12, R66, R58, RZ ;  /* 0x0000003a420c7225 */ /* 0x000fe200078e00ff */
[----:B------:R-:W-:-:S03]  /*0a10*/  IADD3.X R17, PT, PT, R21, R17, RZ, P4, P5 ;  /* 0x0000001115117210 */ /* 0x000fc600027ea4ff */
[----:B------:R-:W-:-:S04]  /*0a20*/  IMAD.WIDE.U32 R14, P6, R66, R59, R14 ;  /* 0x0000003b420e7225 */ /* 0x000fc800078c000e */
[----:B------:R-:W-:Y:S01]  /*0a30*/  IMAD.X R23, RZ, RZ, RZ, P3 ;  /* 0x000000ffff177224 */ /* 0x000fe200018e06ff */
[----:B------:R-:W-:Y:S01]  /*0a40*/  IADD3 R14, P4, PT, R13, R14, RZ ;  /* 0x0000000e0d0e7210 */ /* 0x000fe20007f9e0ff */
[----:B------:R-:W-:Y:S01]  /*0a50*/  IMAD.X R31, RZ, RZ, RZ, P2 ;  /* 0x000000ffff1f7224 */ /* 0x000fe200010e06ff */
[----:B------:R-:W-:Y:S01]  /*0a60*/  IADD3 R13, P3, P5, R27, R12, R4 ;  /* 0x0000000c1b0d7210 */ /* 0x000fe20007d7e004 */
[----:B------:R-:W-:Y:S02]  /*0a70*/  IMAD.MOV.U32 R22, RZ, RZ, R19 ;  /* 0x000000ffff167224 */ /* 0x000fe400078e0013 */
[----:B------:R-:W-:Y:S01]  /*0a80*/  IMAD.MOV.U32 R30, RZ, RZ, R25 ;  /* 0x000000ffff1e7224 */ /* 0x000fe200078e0019 */
[----:B------:R-:W-:Y:S01]  /*0a90*/  IADD3.X R4, PT, PT, R35, R14, R5, P3, P5 ;  /* 0x0000000e23047210 */ /* 0x000fe20001fea405 */
[----:B------:R-:W-:Y:S01]  /*0aa0*/  IMAD.WIDE.U32.X R22, R63, R61, R22, P1 ;  /* 0x0000003d3f167225 */ /* 0x000fe200008e0416 */
[----:B------:R-:W-:Y:S02]  /*0ab0*/  IADD3 R33, P5, PT, R20, R13, RZ ;  /* 0x0000000d14217210 */ /* 0x000fe40007fbe0ff */
[----:B------:R-:W-:Y:S01]  /*0ac0*/  ISETP.GE.U32.AND P3, PT, R13, R27, PT ;  /* 0x0000001b0d00720c */ /* 0x000fe20003f66070 */
[----:B------:R-:W-:Y:S01]  /*0ad0*/  IMAD.WIDE.U32 R12, R63, R58, RZ ;  /* 0x0000003a3f0c7225 */ /* 0x000fe200078e00ff */
[----:B------:R-:W-:-:S02]  /*0ae0*/  ISETP.GE.U32.AND P2, PT, R33, R20, PT ;  /* 0x000000142100720c */ /* 0x000fc40003f46070 */
[----:B------:R-:W-:Y:S01]  /*0af0*/  ISETP.GE.U32.AND.EX P3, PT, R4, R35, PT, P3 ;  /* 0x000000230400720c */ /* 0x000fe20003f66130 */
[----:B------:R-:W-:Y:S01]  /*0b00*/  IMAD.X R24, R17, 0x1, R4, P5 ;  /* 0x0000000111187824 */ /* 0x000fe200028e0604 */
[----:B------:R-:W-:Y:S01]  /*0b10*/  @P6 LOP3.LUT R94, R94, 0x8, RZ, 0xfc, !PT ;  /* 0x000000085e5e6812 */ /* 0x000fe200078efcff */
[----:B------:R-:W-:-:S03]  /*0b20*/  IMAD.WIDE.U32 R12, P5, R62, R59, R12 ;  /* 0x0000003b3e0c7225 */ /* 0x000fc600078a000c */
[----:B------:R-:W-:Y:S01]  /*0b30*/  ISETP.GE.U32.AND.EX P2, PT, R24, R17, PT, P2 ;  /* 0x000000111800720c */ /* 0x000fe20003f46120 */
[----:B------:R-:W-:Y:S01]  /*0b40*/  IMAD.WIDE.U32 R4, R62, R58, RZ ;  /* 0x0000003a3e047225 */ /* 0x000fe200078e00ff */
[----:B------:R-:W-:Y:S02]  /*0b50*/  SEL R17, RZ, 0x1, P3 ;  /* 0x00000001ff117807 */ /* 0x000fe40001800000 */
[----:B------:R-:W-:Y:S01]  /*0b60*/  LOP3.LUT R94, R94, 0xfffffeff, RZ, 0xc0, !PT ;  /* 0xfffffeff5e5e7812 */ /* 0x000fe200078ec0ff */
[----:B------:R-:W-:Y:S01]  /*0b70*/  IMAD.WIDE.U32 R18, R61, R60, RZ ;  /* 0x0000003c3d127225 */ /* 0x000fe200078e00ff */
[----:B------:R-:W-:Y:S02]  /*0b80*/  IADD3 R21, P3, PT, R5, R12, RZ ;  /* 0x0000000c05157210 */ /* 0x000fe40007f7e0ff */
[----:B------:R-:W-:Y:S01]  /*0b90*/  SEL R27, RZ, 0x1, P2 ;  /* 0x00000001ff1b7807 */ /* 0x000fe20001000000 */
[----:B------:R-:W-:Y:S01]  /*0ba0*/  IMAD.WIDE.U32.X R30, R63, R61, R30, P0 ;  /* 0x0000003d3f1e7225 */ /* 0x000fe200000e041e */
[----:B------:R-:W-:-:S02]  /*0bb0*/  @P5 LOP3.LUT R94, R94, 0x100, RZ, 0xfc, !PT ;  /* 0x000001005e5e5812 */ /* 0x000fc400078efcff */
[----:B------:R-:W-:Y:S01]  /*0bc0*/  IADD3 R14, P0, P1, R4, R22, R17 ;  /* 0x00000016040e7210 */ /* 0x000fe2000791e011 */
[----:B------:R-:W-:Y:S01]  /*0bd0*/  IMAD.WIDE.U32 R4, R60, R60, RZ ;  /* 0x0000003c3c047225 */ /* 0x000fe200078e00ff */
[----:B------:R-:W-:Y:S02]  /*0be0*/  LOP3.LUT R94, R94, 0xffffff7f, RZ, 0xc0, !PT ;  /* 0xffffff7f5e5e7812 */ /* 0x000fe400078ec0ff */
[----:B------:R-:W-:Y:S01]  /*0bf0*/  IADD3.X R22, PT, PT, R21, R23, RZ, P0, P1 ;  /* 0x0000001715167210 */ /* 0x000fe200007e24ff */
[----:B------:R-:W-:Y:S01]  /*0c00*/  IMAD.WIDE.U32 R38, R60, R58, RZ ;  /* 0x0000003a3c267225 */ /* 0x000fe200078e00ff */
[----:B------:R-:W-:Y:S02]  /*0c10*/  IADD3 R27, P0, P1, R4, R30, R27 ;  /* 0x0000001e041b7210 */ /* 0x000fe4000791e01b */
[----:B------:R-:W-:Y:S01]  /*0c20*/  @P3 LOP3.LUT R94, R94, 0x80, RZ, 0xfc, !PT ;  /* 0x000000805e5e3812 */ /* 0x000fe200078efcff */
[----:B------:R-:W-:-:S03]  /*0c30*/  IMAD.WIDE.U32 R18, P3, R60, R61, R18 ;  /* 0x0000003d3c127225 */ /* 0x000fc60007860012 */
[----:B------:R-:W-:Y:S02]  /*0c40*/  LOP3.LUT R94, R94, 0xfffffffd, RZ, 0xc0, !PT ;  /* 0xfffffffd5e5e7812 */ /* 0x000fe400078ec0ff */
[----:B------:R-:W-:Y:S02]  /*0c50*/  IADD3 R5, P2, PT, R5, R18, RZ ;  /* 0x0000001205057210 */ /* 0x000fe40007f5e0ff */
        /* <DEDUP_REMOVED lines=19> */
[-C--:B0-----:R-:W-:Y:S01]  /*0d90*/  IMAD R16, R3, R56.reuse, RZ ;  /* 0x0000003803107224 */ /* 0x081fe200078e02ff */
[----:B------:R-:W-:Y:S01]  /*0da0*/  LOP3.LUT R3, RZ, R3, RZ, 0x33, !PT ;  /* 0x00000003ff037212 */ /* 0x000fe200078e33ff */
[----:B------:R-:W-:Y:S01]  /*0db0*/  IMAD.WIDE.U32 R4, R2, R56, RZ ;  /* 0x0000003802047225 */ /* 0x000fe200078e00ff */
[----:B------:R-:W-:-:S03]  /*0dc0*/  IADD3.X R31, PT, PT, R31, R17, RZ, P5, P6 ;  /* 0x000000111f1f7210 */ /* 0x000fc60002fec4ff */
[----:B------:R-:W-:-:S04]  /*0dd0*/  IMAD R17, R2, R57, R16 ;  /* 0x0000003902117224 */ /* 0x000fc800078e0210 */
[----:B------:R-:W-:-:S04]  /*0de0*/  IMAD.IADD R5, R5, 0x1, R17 ;  /* 0x0000000105057824 */ /* 0x000fc800078e0211 */
[----:B-1----:R-:W-:-:S04]  /*0df0*/  IMAD.WIDE.U32 R16, R5, R54, RZ ;  /* 0x0000003605107225 */ /* 0x002fc800078e00ff */
        /* <DEDUP_REMOVED lines=8> */
[----:B-----5:R-:W-:Y:S01]  /*0e80*/  IMAD.WIDE.U32 R16, R5, R52, RZ ;  /* 0x0000003405107225 */ /* 0x020fe200078e00ff */
        /* <DEDUP_REMOVED lines=9> */
[----:B------:R-:W-:Y:S02]  /*0f20*/  IADD3.X R26, PT, PT, R3, R21, RZ, P5, P6 ;  /* 0x00000015031a7210 */ /* 0x000fe40002fec4ff */
[----:B------:R-:W-:Y:S02]  /*0f30*/  IADD3 R34, P5, PT, R23, R10, RZ ;  /* 0x0000000a17227210 */ /* 0x000fe40007fbe0ff */
[----:B------:R-:W-:-:S03]  /*0f40*/  LOP3.LUT R94, R94, 0xfffffffb, RZ, 0xc0, !PT ;  /* 0xfffffffb5e5e7812 */ /* 0x000fc600078ec0ff */
        /* <DEDUP_REMOVED lines=30> */
[----:B------:R-:W-:-:S04]  /*1130*/  IMAD.WIDE.U32.X R36, R61, R61, R36, P2 ;  /* 0x0000003d3d247225 */ /* 0x000fc800010e0424 */
[----:B------:R-:W-:Y:S01]  /*1140*/  IMAD.X R11, RZ, RZ, RZ, P6 ;  /* 0x000000ffff0b7224 */ /* 0x000fe200030e06ff */
[C---:B------:R-:W-:Y:S01]  /*1150*/  LOP3.LUT P6, RZ, R94.reuse, 0x1, RZ, 0xc0, !PT ;  /* 0x000000015eff7812 */ /* 0x040fe200078cc0ff */
        /* <DEDUP_REMOVED lines=11> */
[----:B------:R-:W-:-:S04]  /*1210*/  IMAD.WIDE.U32 R10, P2, R60, R59, R10 ;  /* 0x0000003b3c0a7225 */ /* 0x000fc8000784000a */
[----:B------:R-:W-:Y:S01]  /*1220*/  IMAD.MOV.U32 R74, RZ, RZ, R11 ;  /* 0x000000ffff4a7224 */ /* 0x000fe200078e000b */
[----:B------:R-:W-:-:S08]  /*1230*/  IADD3 R27, P3, PT, R39, R10, RZ ;  /* 0x0000000a271b7210 */ /* 0x000fd00007f7e0ff */
[----:B------:R-:W-:-:S04]  /*1240*/  @P2 LOP3.LUT R94, R94, 0x40, RZ, 0xfc, !PT ;  /* 0x000000405e5e2812 */ /* 0x000fc800078efcff */
[----:B------:R-:W-:-:S04]  /*1250*/  LOP3.LUT R94, R94, 0xffffffdf, RZ, 0xc0, !PT ;  /* 0xffffffdf5e5e7812 */ /* 0x000fc800078ec0ff */
[----:B------:R-:W-:Y:S02]  /*1260*/  @P3 LOP3.LUT R94, R94, 0x20, RZ, 0xfc, !PT ;  /* 0x000000205e5e3812 */ /* 0x000fe400078efcff */
[----:B------:R-:W-:Y:S01]  /*1270*/  IADD3 R16, P2, P3, R38, R36, R15 ;  /* 0x0000002426107210 */ /* 0x000fe20007b5e00f */
[----:B------:R-:W-:Y:S02]  /*1280*/  IMAD.MOV.U32 R36, RZ, RZ, R25 ;  /* 0x000000ffff247224 */ /* 0x000fe400078e0019 */
[----:B------:R-:W-:Y:S01]  /*1290*/  IMAD.MOV.U32 R38, RZ, RZ, R13 ;  /* 0x000000ffff267224 */ /* 0x000fe200078e000d */
        /* <DEDUP_REMOVED lines=12> */
[----:B------:R-:W-:Y:S01]  /*1360*/  IMAD.X R15, RZ, RZ, RZ, P4 ;  /* 0x000000ffff0f7224 */ /* 0x000fe200020e06ff */
        /* <DEDUP_REMOVED lines=22> */
[----:B------:R-:W-:-:S03]  /*14d0*/  IMAD.MOV.U32 R14, RZ, RZ, R21 ;  /* 0x000000ffff0e7224 */ /* 0x000fc600078e0015 */
[----:B------:R-:W-:Y:S02]  /*14e0*/  IADD3.X R34, PT, PT, R17, R15, RZ, P0, P5 ;  /* 0x0000000f11227210 */ /* 0x000fe400007ea4ff */
[----:B------:R-:W-:Y:S02]  /*14f0*/  IADD3 R22, P0, PT, R35, R8, RZ ;  /* 0x0000000823167210 */ /* 0x000fe40007f1e0ff */
[C---:B------:R-:W-:Y:S02]  /*1500*/  LOP3.LUT P5, RZ, R94.reuse, 0x4, RZ, 0xc0, !PT ;  /* 0x000000045eff7812 */ /* 0x040fe400078ac0ff */
[----:B------:R-:W-:Y:S01]  /*1510*/  LOP3.LUT R94, R94, 0xfffffffd, RZ, 0xc0, !PT ;  /* 0xfffffffd5e5e7812 */ /* 0x000fe200078ec0ff */
[----:B------:R-:W-:Y:S01]  /*1520*/  IMAD.X R23, R34, 0x1, R9, P0 ;  /* 0x0000000122177824 */ /* 0x000fe200000e0609 */
        /* <DEDUP_REMOVED lines=8> */
[----:B------:R-:W-:-:S04]  /*15b0*/  IMAD.WIDE.U32 R26, P0, R2, R51, R26 ;  /* 0x00000033021a7225 */ /* 0x000fc8000780001a */
[----:B------:R-:W-:Y:S01]  /*15c0*/  IMAD.X R33, RZ, RZ, RZ, P2 ;  /* 0x000000ffff217224 */ /* 0x000fe200010e06ff */
[----:B------:R-:W-:Y:S01]  /*15d0*/  IADD3 R43, P6, PT, R15, R26, RZ ;  /* 0x0000001a0f2b7210 */ /* 0x000fe20007fde0ff */
[----:B------:R-:W-:Y:S02]  /*15e0*/  IMAD.X R15, RZ, RZ, RZ, P4 ;  /* 0x000000ffff0f7224 */ /* 0x000fe400020e06ff */
[----:B------:R-:W-:Y:S02]  /*15f0*/  IMAD.MOV.U32 R32, RZ, RZ, R25 ;  /* 0x000000ffff207224 */ /* 0x000fe400078e0019 */
[----:B------:R-:W-:Y:S01]  /*1600*/  IMAD.X R11, RZ, RZ, RZ, P0 ;  /* 0x000000ffff0b7224 */ /* 0x000fe200000e06ff */
[----:B------:R-:W-:Y:S01]  /*1610*/  ISETP.GE.U32.AND P0, PT, R31, R16, PT ;  /* 0x000000101f00720c */ /* 0x000fe20003f06070 */
[----:B------:R-:W-:-:S03]  /*1620*/  IMAD.WIDE.U32.X R32, R61, R59, R32, P1 ;  /* 0x0000003b3d207225 */ /* 0x000fc600008e0420 */
[----:B------:R-:W-:Y:S01]  /*1630*/  ISETP.GE.U32.AND.EX P0, PT, R13, R10, PT, P0 ;  /* 0x0000000a0d00720c */ /* 0x000fe20003f06100 */
[----:B------:R-:W-:Y:S02]  /*1640*/  IMAD.MOV.U32 R10, RZ, RZ, R27 ;  /* 0x000000ffff0a7224 */ /* 0x000fe400078e001b */
[----:B------:R-:W-:Y:S02]  /*1650*/  @P6 LOP3.LUT R94, R94, 0x2, RZ, 0xfc, !PT ;  /* 0x000000025e5e6812 */ /* 0x000fe400078efcff */
[----:B------:R-:W-:Y:S01]  /*1660*/  IADD3 R41, P5, P6, R14, R8, R41 ;  /* 0x000000080e297210 */ /* 0x000fe20007ebe029 */
[----:B------:R-:W-:Y:S01]  /*1670*/  IMAD.MOV.U32 R14, RZ, RZ, R39 ;  /* 0x000000ffff0e7224 */ /* 0x000fe200078e0027 */
[----:B------:R-:W-:Y:S02]  /*1680*/  SEL R76, RZ, 0x1, P0 ;  /* 0x00000001ff4c7807 */ /* 0x000fe40000000000 */
[----:B------:R-:W-:Y:S01]  /*1690*/  IADD3.X R43, PT, PT, R43, R9, RZ, P5, P6 ;  /* 0x000000092b2b7210 */ /* 0x000fe20002fec4ff */
[----:B------:R-:W-:Y:S01]  /*16a0*/  IMAD.WIDE.U32.X R14, R5, R51, R14, P3 ;  /* 0x00000033050e7225 */ /* 0x000fe200018e040e */
[----:B------:R-:W-:-:S02]  /*16b0*/  ISETP.GE.U32.AND P3, PT, R22, R35, PT ;  /* 0x000000231600720c */ /* 0x000fc40003f66070 */
[C---:B------:R-:W-:Y:S01]  /*16c0*/  LOP3.LUT P5, RZ, R94.reuse, 0x20, RZ, 0xc0, !PT ;  /* 0x000000205eff7812 */ /* 0x040fe200078ac0ff */
[----:B------:R-:W-:Y:S01]  /*16d0*/  IMAD.WIDE.U32 R8, R5, R48, RZ ;  /* 0x0000003005087225 */ /* 0x000fe200078e00ff */
[----:B------:R-:W-:Y:S02]  /*16e0*/  ISETP.GE.U32.AND.EX P3, PT, R23, R34, PT, P3 ;  /* 0x000000221700720c */ /* 0x000fe40003f66130 */
[----:B------:R-:W-:Y:S01]  /*16f0*/  LOP3.LUT R94, R94, 0xfffffffb, RZ, 0xc0, !PT ;  /* 0xfffffffb5e5e7812 */ /* 0x000fe200078ec0ff */
[----:B------:R-:W-:Y:S01]  /*1700*/  IMAD.WIDE.U32 R22, R4, R48, RZ ;  /* 0x0000003004167225 */ /* 0x000fe200078e00ff */
[----:B------:R-:W-:-:S03]  /*1710*/  SEL R35, RZ, 0x1, P3 ;  /* 0x00000001ff237807 */ /* 0x000fc60001800000 */
[----:B------:R-:W-:-:S03]  /*1720*/  IMAD.WIDE.U32 R8, P3, R4, R49, R8 ;  /* 0x0000003104087225 */ /* 0x000fc60007860008 */
[----:B------:R-:W-:-:S10]  /*1730*/  IADD3 R21, P4, PT, R23, R8, RZ ;  /* 0x0000000817157210 */ /* 0x000fd40007f9e0ff */
[----:B------:R-:W-:-:S04]  /*1740*/  @P3 LOP3.LUT R94, R94, 0x4, RZ, 0xfc, !PT ;  /* 0x000000045e5e3812 */ /* 0x000fc800078efcff */
[C---:B------:R-:W-:Y:S02]  /*1750*/  LOP3.LUT P6, RZ, R94.reuse, 0x2, RZ, 0xc0, !PT ;  /* 0x000000025eff7812 */ /* 0x040fe400078cc0ff */
[----:B------:R-:W-:-:S03]  /*1760*/  LOP3.LUT R94, R94, 0xfffffff7, RZ, 0xc0, !PT ;  /* 0xfffffff75e5e7812 */ /* 0x000fc600078ec0ff */
[----:B------:R-:W-:Y:S01]  /*1770*/  IMAD.WIDE.U32.X R10, R3, R51, R10, P6 ;  /* 0x00000033030a7225 */ /* 0x000fe200030e040a */
[----:B------:R-:W-:Y:S02]  /*1780*/  @P4 LOP3.LUT R94, R94, 0x8, RZ, 0xfc, !PT ;  /* 0x000000085e5e4812 */ /* 0x000fe400078efcff */
[----:B------:R-:W-:Y:S01]  /*1790*/  IADD3 R35, P3, P4, R22, R14, R35 ;  /* 0x0000000e16237210 */ /* 0x000fe20007c7e023 */
[----:B------:R-:W-:-:S03]  /*17a0*/  IMAD.WIDE.U32 R22, R59, R58, RZ ;  /* 0x0000003a3b167225 */ /* 0x000fc600078e00ff */
[----:B------:R-:W-:Y:S02]  /*17b0*/  IADD3.X R21, PT, PT, R21, R15, RZ, P3, P4 ;  /* 0x0000000f15157210 */ /* 0x000fe40001fe84ff */
[----:B------:R-:W-:Y:S02]  /*17c0*/  IADD3 R15, P1, PT, R30, R31, RZ ;  /* 0x0000001f1e0f7210 */ /* 0x000fe40007f3e0ff */
[C---:B------:R-:W-:Y:S02]  /*17d0*/  LOP3.LUT P4, RZ, R94.reuse, 0x40, RZ, 0xc0, !PT ;  /* 0x000000405eff7812 */ /* 0x040fe4000788c0ff */
[----:B------:R-:W-:Y:S01]  /*17e0*/  LOP3.LUT R94, R94, 0xfffffffe, RZ, 0xc0, !PT ;  /* 0xfffffffe5e5e7812 */ /* 0x000fe200078ec0ff */
[----:B------:R-:W-:Y:S01]  /*17f0*/  IMAD.X R14, R36, 0x1, R13, P1 ;  /* 0x00000001240e7824 */ /* 0x000fe200008e060d */
[----:B------:R-:W-:Y:S01]  /*1800*/  ISETP.GE.U32.AND P1, PT, R15, R30, PT ;  /* 0x0000001e0f00720c */ /* 0x000fe20003f26070 */
[----:B------:R-:W-:Y:S02]  /*1810*/  IMAD.X R75, RZ, RZ, RZ, P4 ;  /* 0x000000ffff4b7224 */ /* 0x000fe400020e06ff */
[----:B------:R-:W-:Y:S01]  /*1820*/  IMAD.WIDE.U32 R30, R3, R48, RZ ;  /* 0x00000030031e7225 */ /* 0x000fe200078e00ff */
[----:B------:R-:W-:-:S03]  /*1830*/  ISETP.GE.U32.AND.EX P1, PT, R14, R36, PT, P1 ;  /* 0x000000240e00720c */ /* 0x000fc60003f26110 */
[----:B------:R-:W-:Y:S01]  /*1840*/  IMAD.WIDE.U32 R36, R58, R58, RZ ;  /* 0x0000003a3a247225 */ /* 0x000fe200078e00ff */
[----:B------:R-:W-:-:S03]  /*1850*/  SEL R39, RZ, 0x1, P1 ;  /* 0x00000001ff277807 */ /* 0x000fc60000800000 */
[----:B------:R-:W-:-:S04]  /*1860*/  IMAD.WIDE.U32 R22, P1, R58, R59, R22 ;  /* 0x0000003b3a167225 */ /* 0x000fc80007820016 */
[----:B------:R-:W-:Y:S01]  /*1870*/  IMAD.WIDE.U32.X R74, R61, R59, R74, P5 ;  /* 0x0000003b3d4a7225 */ /* 0x000fe200028e044a */
[----:B------:R-:W-:-:S03]  /*1880*/  IADD3 R45, P3, PT, R37, R22, RZ ;  /* 0x00000016252d7210 */ /* 0x000fc60007f7e0ff */
[----:B------:R-:W-:Y:S01]  /*1890*/  IMAD.WIDE.U32 R26, P4, R2, R49, R30 ;  /* 0x00000031021a7225 */ /* 0x000fe2000788001e */
[----:B------:R-:W-:-:S04]  /*18a0*/  P2R R38, PR, RZ, 0x8 ;  /* 0x00000008ff267803 */ /* 0x000fc80000000000 */
[----:B------:R-:W-:Y:S02]  /*18b0*/  @P1 LOP3.LUT R94, R94, 0x1, RZ, 0xfc, !PT ;  /* 0x000000015e5e1812 */ /* 0x000fe400078efcff */
[----:B------:R-:W-:Y:S02]  /*18c0*/  IADD3 R39, P1, P2, R36, R32, R39 ;  /* 0x0000002024277210 */ /* 0x000fe40007a3e027 */
[----:B------:R-:W-:Y:S02]  /*18d0*/  LOP3.LUT P3, RZ, R94, 0x1, RZ, 0xc0, !PT ;  /* 0x000000015eff7812 */ /* 0x000fe4000786c0ff */
[----:B------:R-:W-:Y:S02]  /*18e0*/  IADD3.X R45, PT, PT, R45, R33, RZ, P1, P2 ;  /* 0x000000212d2d7210 */ /* 0x000fe40000fe44ff */
[----:B------:R-:W-:Y:S01]  /*18f0*/  IADD3 R22, P1, PT, R35, R12, RZ ;  /* 0x0000000c23167210 */ /* 0x000fe20007f3e0ff */
[----:B------:R-:W-:-:S04]  /*1900*/  IMAD.WIDE.U32 R12, R2, R48, RZ ;  /* 0x00000030020c7225 */ /* 0x000fc800078e00ff */
[----:B------:R-:W-:Y:S01]  /*1910*/  IMAD.X R18, R21, 0x1, R18, P1 ;  /* 0x0000000115127824 */ /* 0x000fe200008e0612 */
[----:B------:R-:W-:Y:S02]  /*1920*/  IADD3 R8, P1, PT, R41, R22, RZ ;  /* 0x0000001629087210 */ /* 0x000fe40007f3e0ff */
[----:B------:R-:W-:-:S03]  /*1930*/  IADD3 R13, P2, PT, R13, R26, RZ ;  /* 0x0000001a0d0d7210 */ /* 0x000fc60007f5e0ff */
[----:B------:R-:W-:Y:S01]  /*1940*/  IMAD.X R4, R43, 0x1, R18, P1 ;  /* 0x000000012b047824 */ /* 0x000fe200008e0612 */
[----:B------:R-:W-:-:S04]  /*1950*/  ISETP.GE.U32.AND P1, PT, R8, R41, PT ;  /* 0x000000290800720c */ /* 0x000fc80003f26070 */
[----:B------:R-:W-:-:S04]  /*1960*/  ISETP.GE.U32.AND.EX P1, PT, R4, R43, PT, P1 ;  /* 0x0000002b0400720c */ /* 0x000fc80003f26110 */
[----:B------:R-:W-:Y:S02]  /*1970*/  SEL R25, RZ, 0x1, P1 ;  /* 0x00000001ff197807 */ /* 0x000fe40000800000 */
[----:B------:R-:W-:-:S04]  /*1980*/  IADD3 R76, P0, P1, R39, R74, R76 ;  /* 0x0000004a274c7210 */ /* 0x000fc8000791e04c */
[----:B------:R-:W-:Y:S02]  /*1990*/  IADD3.X R74, PT, PT, R45, R75, RZ, P0, P1 ;  /* 0x0000004b2d4a7210 */ /* 0x000fe400007e24ff */
[----:B------:R-:W-:Y:S01]  /*19a0*/  IADD3 R2, P0, P1, R12, R10, R25 ;  /* 0x0000000a0c027210 */ /* 0x000fe2000791e019 */
[-C--:B------:R-:W-:Y:S01]  /*19b0*/  IMAD R10, R17, R56.reuse, RZ ;  /* 0x00000038110a7224 */ /* 0x080fe200078e02ff */
[----:B------:R-:W-:Y:S02]  /*19c0*/  LOP3.LUT R17, RZ, R17, RZ, 0x33, !PT ;  /* 0x00000011ff117212 */ /* 0x000fe400078e33ff */
[----:B------:R-:W-:Y:S01]  /*19d0*/  IADD3.X R25, PT, PT, R13, R11, RZ, P0, P1 ;  /* 0x0000000b0d197210 */ /* 0x000fe200007e24ff */
[----:B------:R-:W-:-:S04]  /*19e0*/  IMAD.WIDE.U32 R12, R24, R56, RZ ;  /* 0x00000038180c7225 */ /* 0x000fc800078e00ff */
        /* <DEDUP_REMOVED lines=22> */
[----:B------:R-:W-:Y:S01]  /*1b50*/  IMAD.WIDE.U32 R30, R65, R64, RZ ;  /* 0x00000040411e7225 */ /* 0x000fe200078e00ff */
[C---:B------:R-:W-:Y:S02]  /*1b60*/  LOP3.LUT P5, RZ, R94.reuse, 0x4, RZ, 0xc0, !PT ;  /* 0x000000045eff7812 */ /* 0x040fe400078ac0ff */
[----:B------:R-:W-:Y:S01]  /*1b70*/  LOP3.LUT P6, RZ, R94, 0x8, RZ, 0xc0, !PT ;  /* 0x000000085eff7812 */ /* 0x000fe200078cc0ff */
[----:B------:R-:W-:Y:S01]  /*1b80*/  IMAD.WIDE.U32.X R10, R59, R59, R10, P3 ;  /* 0x0000003b3b0a7225 */ /* 0x000fe200018e040a */
[----:B------:R-:W-:-:S02]  /*1b90*/  ISETP.GE.U32.AND P3, PT, R76, R39, PT ;  /* 0x000000274c00720c */ /* 0x000fc40003f66070 */
[----:B------:R-:W-:Y:S02]  /*1ba0*/  LOP3.LUT R94, R94, 0xfffffffd, RZ, 0xc0, !PT ;  /* 0xfffffffd5e5e7812 */ /* 0x000fe400078ec0ff */
        /* <DEDUP_REMOVED lines=10> */
[----:B------:R-:W-:-:S03]  /*1c50*/  SEL R5, RZ, 0x1, P3 ;  /* 0x00000001ff057807 */ /* 0x000fc60001800000 */
[----:B------:R-:W-:Y:S01]  /*1c60*/  IMAD.WIDE.U32 R22, R64, R64, RZ ;  /* 0x0000004040167225 */ /* 0x000fe200078e00ff */
[----:B------:R-:W-:-:S04]  /*1c70*/  IADD3 R18, P3, PT, R5, R10, RZ ;  /* 0x0000000a05127210 */ /* 0x000fc80007f7e0ff */
[----:B------:R-:W-:Y:S01]  /*1c80*/  @P5 LOP3.LUT R94, R94, 0x2, RZ, 0xfc, !PT ;  /* 0x000000025e5e5812 */ /* 0x000fe200078efcff */
[----:B------:R-:W-:Y:S01]  /*1c90*/  IMAD.X R9, RZ, RZ, R11, P3 ;  /* 0x000000ffff097224 */ /* 0x000fe200018e060b */
[----:B------:R-:W-:Y:S01]  /*1ca0*/  ISETP.NE.U32.AND P3, PT, R18, RZ, PT ;  /* 0x000000ff1200720c */ /* 0x000fe20003f65070 */
[----:B------:R-:W-:Y:S01]  /*1cb0*/  IMAD.WIDE.U32 R10, R22, R56, RZ ;  /* 0x00000038160a7225 */ /* 0x000fe200078e00ff */
[----:B------:R-:W-:Y:S02]  /*1cc0*/  IADD3 R21, P5, PT, R23, R30, RZ ;  /* 0x0000001e17157210 */ /* 0x000fe40007fbe0ff */
[----:B------:R-:W-:Y:S01]  /*1cd0*/  ISETP.NE.AND.EX P3, PT, R9, RZ, PT, P3 ;  /* 0x000000ff0900720c */ /* 0x000fe20003f65330 */
[----:B------:R-:W-:Y:S01]  /*1ce0*/  IMAD.X R23, RZ, RZ, RZ, P4 ;  /* 0x000000ffff177224 */ /* 0x000fe200020e06ff */
[----:B------:R-:W-:Y:S01]  /*1cf0*/  LOP3.LUT R94, R94, 0xfffffffe, RZ, 0xc0, !PT ;  /* 0xfffffffe5e5e7812 */ /* 0x000fe200078ec0ff */
[----:B------:R-:W-:Y:S02]  /*1d00*/  IMAD R5, R21, R56, RZ ;  /* 0x0000003815057224 */ /* 0x000fe400078e02ff */
[----:B------:R-:W-:-:S04]  /*1d10*/  IMAD.WIDE.U32 R34, R10, R54, RZ ;  /* 0x000000360a227225 */ /* 0x000fc800078e00ff */
[----:B------:R-:W-:Y:S02]  /*1d20*/  IMAD R5, R22, R57, R5 ;  /* 0x0000003916057224 */ /* 0x000fe400078e0205 */
[----:B------:R-:W-:Y:S02]  /*1d30*/  @P5 LOP3.LUT R94, R94, 0x1, RZ, 0xfc, !PT ;  /* 0x000000015e5e5812 */ /* 0x000fe400078efcff */
[----:B------:R-:W-:Y:S01]  /*1d40*/  IMAD.IADD R24, R11, 0x1, R5 ;  /* 0x000000010b187824 */ /* 0x000fe200078e0205 */
[----:B------:R-:W-:-:S03]  /*1d50*/  LOP3.LUT R5, RZ, R22, RZ, 0x33, !PT ;  /* 0x00000016ff057212 */ /* 0x000fc600078e33ff */
        /* <DEDUP_REMOVED lines=21> */
.L_x_616:
[----:B------:R-:W-:Y:S05]  /*1eb0*/  BSYNC.RECONVERGENT B2 ;  /* 0x0000000000027941 */ /* 0x000fea0003800200 */
.L_x_615:
[----:B------:R-:W-:Y:S01]  /*1ec0*/  IMAD.WIDE.U32 R38, P4, R10, R55, R38 ;  /* 0x000000370a267225 */ /* 0x000fe20007880026 */
[----:B------:R-:W-:Y:S01]  /*1ed0*/  ISETP.GT.U32.AND P3, PT, R34, R5, PT ;  /* 0x000000052200720c */ /* 0x000fe20003f64070 */
[----:B------:R-:W-:Y:S01]  /*1ee0*/  BSSY.RECONVERGENT B2, `(.L_x_617) ;  /* 0x0000034000027945 */ /* 0x000fe20003800200 */
[----:B------:R-:W-:Y:S01]  /*1ef0*/  LOP3.LUT R94, R94, 0xfffffffb, RZ, 0xc0, !PT ;  /* 0xfffffffb5e5e7812 */ /* 0x000fe200078ec0ff */
[----:B------:R-:W-:Y:S02]  /*1f00*/  IMAD.MOV.U32 R22, RZ, RZ, R27 ;  /* 0x000000ffff167224 */ /* 0x000fe400078e001b */
[----:B------:R-:W-:Y:S01]  /*1f10*/  IMAD.X R27, RZ, RZ, RZ, P4 ;  /* 0x000000ffff1b7224 */ /* 0x000fe200020e06ff */
[----:B------:R-:W-:Y:S01]  /*1f20*/  IADD3 R9, P4, PT, R19, R2, RZ ;  /* 0x0000000213097210 */ /* 0x000fe20007f9e0ff */
[----:B------:R-:W-:Y:S01]  /*1f30*/  IMAD.WIDE.U32.X R22, R3, R49, R22, P2 ;  /* 0x0000003103167225 */ /* 0x000fe200010e0416 */
[----:B------:R-:W-:Y:S02]  /*1f40*/  IADD3 R34, P2, PT, R35, R38, RZ ;  /* 0x0000002623227210 */ /* 0x000fe40007f5e0ff */
[----:B------:R-:W-:Y:S01]  /*1f50*/  LOP3.LUT R3, RZ, R21, RZ, 0x33, !PT ;  /* 0x00000015ff037212 */ /* 0x000fe200078e33ff */
[----:B------:R-:W-:-:S03]  /*1f60*/  IMAD.WIDE.U32 R18, R24, R52, RZ ;  /* 0x0000003418127225 */ /* 0x000fc600078e00ff */
[----:B------:R-:W-:Y:S01]  /*1f70*/  ISETP.GT.U32.AND.EX P3, PT, R34, R3, PT, P3 ;  /* 0x000000032200720c */ /* 0x000fe20003f64130 */
        /* <DEDUP_REMOVED lines=11> */
[----:B------:R-:W-:-:S03]  /*2030*/  IMAD.MOV.U32 R2, RZ, RZ, R33 ;  /* 0x000000ffff027224 */ /* 0x000fc600078e0021 */
[----:B------:R-:W-:Y:S01]  /*2040*/  @P2 LOP3.LUT R94, R94, 0x4, RZ, 0xfc, !PT ;  /* 0x000000045e5e2812 */ /* 0x000fe200078efcff */
[----:B------:R-:W-:Y:S01]  /*2050*/  IMAD.WIDE.U32.X R2, R16, R53, R2, P0 ;  /* 0x0000003510027225 */ /* 0x000fe200000e0402 */
[----:B------:R-:W-:-:S04]  /*2060*/  IADD3 R21, P2, P3, R20, R26, R5 ;  /* 0x0000001a14157210 */ /* 0x000fc80007b5e005 */
        /* <DEDUP_REMOVED lines=27> */
.L_x_618:
[----:B------:R-:W-:Y:S05]  /*2220*/  BSYNC.RECONVERGENT B2 ;  /* 0x0000000000027941 */ /* 0x000fea0003800200 */
.L_x_617:
[----:B------:R-:W2:Y:S01]  /*2230*/  LDG.E.64 R46, desc[UR4][R82.64+0x48] ;  /* 0x00004804522e7981 */ /* 0x000ea2000c1e1b00 */
[----:B------:R-:W-:Y:S01]  /*2240*/  IADD3 R13, P2, PT, R23, R4, RZ ;  /* 0x00000004170d7210 */ /* 0x000fe20007f5e0ff */
[----:B------:R-:W-:Y:S01]  /*2250*/  IMAD R4, R25, R56, RZ ;  /* 0x0000003819047224 */ /* 0x000fe200078e02ff */
[----:B------:R-:W-:Y:S01]  /*2260*/  IADD3 R8, P3, P4, R22, R2, R17 ;  /* 0x0000000216087210 */ /* 0x000fe20007c7e011 */
[----:B------:R-:W3:Y:S01]  /*2270*/  LDG.E.64 R44, desc[UR4][R82.64+0x50] ;  /* 0x00005004522c7981 */ /* 0x000ee2000c1e1b00 */
[----:B------:R-:W-:Y:S01]  /*2280*/  LOP3.LUT R11, RZ, R32, RZ, 0x33, !PT ;  /* 0x00000020ff0b7212 */ /* 0x000fe200078e33ff */
[C---:B------:R-:W-:Y:S01]  /*2290*/  IMAD R17, R32.reuse, R57, R4 ;  /* 0x0000003920117224 */ /* 0x040fe200078e0204 */
        /* <DEDUP_REMOVED lines=29> */
[----:B------:R-:W-:Y:S01]  /*2470*/  ISETP.GE.U32.AND P0, PT, R25, R8, PT ;  /* 0x000000081900720c */ /* 0x000fe20003f06070 */
[----:B------:R-:W-:-:S03]  /*2480*/  IMAD.MOV.U32 R8, RZ, RZ, R33 ;  /* 0x000000ffff087224 */ /* 0x000fc600078e0021 */
        /* <DEDUP_REMOVED lines=9> */
[----:B------:R-:W-:Y:S01]  /*2520*/  IMAD.X R9, RZ, RZ, RZ, P3 ;  /* 0x000000ffff097224 */ /* 0x000fe200018e06ff */
[----:B------:R-:W-:Y:S02]  /*2530*/  LOP3.LUT R94, R94, 0xfffffdff, RZ, 0xc0, !PT ;  /* 0xfffffdff5e5e7812 */ /* 0x000fe400078ec0ff */
        /* <DEDUP_REMOVED lines=12> */
[----:B------:R-:W-:Y:S01]  /*2600*/  IMAD.MOV.U32 R32, RZ, RZ, R31 ;  /* 0x000000ffff207224 */ /* 0x000fe200078e001f */
[----:B------:R-:W-:Y:S02]  /*2610*/  @P4 LOP3.LUT R94, R94, 0x200, RZ, 0xfc, !PT ;  /* 0x000002005e5e4812 */ /* 0x000fe400078efcff */
[----:B------:R-:W-:Y:S01]  /*2620*/  IADD3.X R23, PT, PT, R23, R33, RZ, P0, P2 ;  /* 0x0000002117177210 */ /* 0x000fe200007e44ff */
[----:B------:R-:W-:Y:S01]  /*2630*/  IMAD.X R33, RZ, RZ, RZ, P5 ;  /* 0x000000ffff217224 */ /* 0x000fe200028e06ff */
[----:B------:R-:W-:Y:S01]  /*2640*/  LOP3.LUT R94, R94, 0xfffffeff, RZ, 0xc0, !PT ;  /* 0xfffffeff5e5e7812 */ /* 0x000fe200078ec0ff */
[----:B------:R-:W-:-:S04]  /*2650*/  IMAD.WIDE.U32.X R32, R65, R65, R32, P6 ;  /* 0x0000004141207225 */ /* 0x000fc800030e0420 */
[----:B------:R-:W-:Y:S01]  /*2660*/  @P3 LOP3.LUT R94, R94, 0x100, RZ, 0xfc, !PT ;  /* 0x000001005e5e3812 */ /* 0x000fe200078efcff */
[----:B--2---:R-:W-:-:S04]  /*2670*/  IMAD.WIDE.U32 R40, R47, R64, RZ ;  /* 0x000000402f287225 */ /* 0x004fc800078e00ff */
[----:B------:R-:W-:-:S04]  /*2680*/  IMAD.WIDE.U32 R36, R65, R46, RZ ;  /* 0x0000002e41247225 */ /* 0x000fc800078e00ff */
[----:B------:R-:W-:-:S04]  /*2690*/  IMAD.WIDE.U32 R38, R46, R64, RZ ;  /* 0x000000402e267225 */ /* 0x000fc800078e00ff */
[----:B------:R-:W-:-:S04]  /*26a0*/  IMAD.WIDE.U32 R40, P0, R65, R46, R40 ;  /* 0x0000002e41287225 */ /* 0x000fc80007800028 */
[----:B------:R-:W-:-:S04]  /*26b0*/  IMAD.WIDE.U32 R34, R64, R46, RZ ;  /* 0x0000002e40227225 */ /* 0x000fc800078e00ff */
[----:B------:R-:W-:Y:S01]  /*26c0*/  IMAD.WIDE.U32 R30, P5, R64, R47, R36 ;  /* 0x0000002f401e7225 */ /* 0x000fe200078a0024 */
[----:B------:R-:W-:Y:S02]  /*26d0*/  IADD3 R18, P2, PT, R39, R40, RZ ;  /* 0x0000002827127210 */ /* 0x000fe40007f5e0ff */
[----:B------:R-:W-:Y:S02]  /*26e0*/  IADD3 R40, P3, P6, R38, R34, R32 ;  /* 0x0000002226287210 */ /* 0x000fe40007e7e020 */
[----:B------:R-:W-:Y:S01]  /*26f0*/  IADD3 R11, P4, PT, R35, R30, RZ ;  /* 0x0000001e230b7210 */ /* 0x000fe20007f9e0ff */
[----:B------:R-:W-:-:S03]  /*2700*/  IMAD.WIDE.U32 R36, R47, R46, RZ ;  /* 0x0000002e2f247225 */ /* 0x000fc600078e00ff */
[----:B------:R-:W-:Y:S01]  /*2710*/  IADD3.X R39, PT, PT, R18, R11, R33, P3, P6 ;  /* 0x0000000b12277210 */ /* 0x000fe20001fec421 */
[----:B------:R-:W-:Y:S01]  /*2720*/  IMAD.X R33, RZ, RZ, RZ, P0 ;  /* 0x000000ffff217224 */ /* 0x000fe200000e06ff */
[----:B------:R-:W-:Y:S01]  /*2730*/  ISETP.GE.U32.AND P0, PT, R40, R38, PT ;  /* 0x000000262800720c */ /* 0x000fe20003f06070 */
[----:B------:R-:W-:-:S03]  /*2740*/  IMAD.MOV.U32 R32, RZ, RZ, R41 ;  /* 0x000000ffff207224 */ /* 0x000fc600078e0029 */
[----:B------:R-:W-:Y:S01]  /*2750*/  ISETP.GE.U32.AND.EX P0, PT, R39, R18, PT, P0 ;  /* 0x000000122700720c */ /* 0x000fe20003f06100 */
[----:B------:R-:W-:-:S03]  /*2760*/  IMAD.WIDE.U32.X R32, R65, R47, R32, P2 ;  /* 0x0000002f41207225 */ /* 0x000fc600010e0420 */
[----:B------:R-:W-:Y:S01]  /*2770*/  SEL R11, RZ, 0x1, P0 ;  /* 0x00000001ff0b7807 */ /* 0x000fe20000000000 */
[----:B------:R-:W-:-:S04]  /*2780*/  IMAD.WIDE.U32 R34, R46, R46, RZ ;  /* 0x0000002e2e227225 */ /* 0x000fc800078e00ff */
[----:B------:R-:W-:Y:S01]  /*2790*/  IMAD.WIDE.U32 R36, P2, R46, R47, R36 ;  /* 0x0000002f2e247225 */ /* 0x000fe20007840024 */
[----:B------:R-:W-:Y:S02]  /*27a0*/  IADD3 R30, P0, P6, R34, R32, R11 ;  /* 0x00000020221e7210 */ /* 0x000fe40007e1e00b */
[----:B------:R-:W-:-:S04]  /*27b0*/  IADD3 R35, P3, PT, R35, R36, RZ ;  /* 0x0000002423237210 */ /* 0x000fc80007f7e0ff */
[----:B------:R-:W-:Y:S01]  /*27c0*/  IADD3.X R36, PT, PT, R35, R33, RZ, P0, P6 ;  /* 0x0000002123247210 */ /* 0x000fe200007ec4ff */
[----:B------:R-:W-:Y:S01]  /*27d0*/  IMAD.WIDE.U32 R34, R24, R50, RZ ;  /* 0x0000003218227225 */ /* 0x000fe200078e00ff */
[----:B------:R-:W-:Y:S02]  /*27e0*/  LOP3.LUT P6, RZ, R94, 0x4, RZ, 0xc0, !PT ;  /* 0x000000045eff7812 */ /* 0x000fe400078cc0ff */
[----:B------:R-:W-:-:S03]  /*27f0*/  IADD3 R40, P0, PT, R21, R40, RZ ;  /* 0x0000002815287210 */ /* 0x000fc60007f1e0ff */
[----:B------:R-:W-:Y:S02]  /*2800*/  IMAD.X R33, RZ, RZ, RZ, P6 ;  /* 0x000000ffff217224 */ /* 0x000fe400030e06ff */
[----:B------:R-:W-:-:S04]  /*2810*/  IMAD.WIDE.U32 R34, P6, R10, R51, R34 ;  /* 0x000000330a227225 */ /* 0x000fc800078c0022 */
[----:B------:R-:W-:Y:S01]  /*2820*/  IMAD.X R41, R20, 0x1, R39, P0 ;  /* 0x0000000114297824 */ /* 0x000fe200000e0627 */
[----:B------:R-:W-:Y:S01]  /*2830*/  ISETP.GE.U32.AND P0, PT, R40, R21, PT ;  /* 0x000000152800720c */ /* 0x000fe20003f06070 */
[----:B------:R-:W-:-:S03]  /*2840*/  IMAD.MOV.U32 R32, RZ, RZ, R19 ;  /* 0x000000ffff207224 */ /* 0x000fc600078e0013 */
[----:B------:R-:W-:Y:S01]  /*2850*/  ISETP.GE.U32.AND.EX P0, PT, R41, R20, PT, P0 ;  /* 0x000000142900720c */ /* 0x000fe20003f06100 */
[----:B------:R-:W-:Y:S01]  /*2860*/  IMAD.WIDE.U32.X R18, R24, R53, R32, P1 ;  /* 0x0000003518127225 */ /* 0x000fe200008e0420 */
[----:B------:R-:W-:Y:S02]  /*2870*/  LOP3.LUT R94, R94, 0xfffffffd, RZ, 0xc0, !PT ;  /* 0xfffffffd5e5e7812 */ /* 0x000fe400078ec0ff */
[----:B------:R-:W-:Y:S01]  /*2880*/  SEL R11, RZ, 0x1, P0 ;  /* 0x00000001ff0b7807 */ /* 0x000fe20000000000 */
[----:B------:R-:W-:Y:S01]  /*2890*/  IMAD.WIDE.U32 R20, R10, R50, RZ ;  /* 0x000000320a147225 */ /* 0x000fe200078e00ff */
[----:B------:R-:W-:-:S04]  /*28a0*/  @P6 LOP3.LUT R94, R94, 0x2, RZ, 0xfc, !PT ;  /* 0x000000025e5e6812 */ /* 0x000fc800078efcff */
[----:B------:R-:W-:Y:S02]  /*28b0*/  IADD3 R21, P0, PT, R21, R34, RZ ;  /* 0x0000002215157210 */ /* 0x000fe40007f1e0ff */
[----:B------:R-:W-:Y:S01]  /*28c0*/  IADD3 R11, P1, P6, R20, R18, R11 ;  /* 0x00000012140b7210 */ /* 0x000fe20007e3e00b */
[----:B------:R-:W-:-:S03]  /*28d0*/  IMAD R20, R41, R56, RZ ;  /* 0x0000003829147224 */ /* 0x000fc600078e02ff */
        /* <DEDUP_REMOVED lines=27> */
[----:B---3--:R-:W-:-:S04]  /*2a90*/  IMAD.WIDE.U32 R32, R65, R44, RZ ;  /* 0x0000002c41207225 */ /* 0x008fc800078e00ff */
[----:B------:R-:W-:Y:S02]  /*2aa0*/  IMAD.MOV.U32 R40, RZ, RZ, R31 ;  /* 0x000000ffff287224 */ /* 0x000fe400078e001f */
[----:B------:R-:W-:-:S04]  /*2ab0*/  IMAD.WIDE.U32 R42, R64, R44, RZ ;  /* 0x0000002c402a7225 */ /* 0x000fc800078e00ff */
[----:B------:R-:W-:-:S04]  /*2ac0*/  IMAD.WIDE.U32.X R40, R65, R47, R40, P4 ;  /* 0x0000002f41287225 */ /* 0x000fc800020e0428 */
[----:B------:R-:W-:Y:S01]  /*2ad0*/  IMAD.WIDE.U32 R32, P6, R64, R45, R32 ;  /* 0x0000002d40207225 */ /* 0x000fe200078c0020 */
[----:B------:R-:W-:Y:S02]  /*2ae0*/  IADD3 R69, P4, P5, R30, R42, R40 ;  /* 0x0000002a1e457210 */ /* 0x000fe40007d9e028 */
[----:B------:R-:W-:-:S04]  /*2af0*/  IADD3 R75, P1, PT, R43, R32, RZ ;  /* 0x000000202b4b7210 */ /* 0x000fc80007f3e0ff */
[----:B------:R-:W-:Y:S01]  /*2b00*/  IADD3.X R75, PT, PT, R36, R75, R41, P4, P5 ;  /* 0x0000004b244b7210 */ /* 0x000fe200027ea429 */
[----:B------:R-:W-:Y:S01]  /*2b10*/  IMAD.X R41, RZ, RZ, RZ, P2 ;  /* 0x000000ffff297224 */ /* 0x000fe200010e06ff */
[----:B------:R-:W-:Y:S01]  /*2b20*/  ISETP.GE.U32.AND P2, PT, R69, R30, PT ;  /* 0x0000001e4500720c */ /* 0x000fe20003f46070 */
[----:B------:R-:W-:-:S03]  /*2b30*/  IMAD.MOV.U32 R40, RZ, RZ, R37 ;  /* 0x000000ffff287224 */ /* 0x000fc600078e0025 */
        /* <DEDUP_REMOVED lines=16> */
[----:B------:R-:W-:Y:S02]  /*2c40*/  IADD3 R38, P4, PT, R69, R30, RZ ;  /* 0x0000001e45267210 */ /* 0x000fe40007f9e0ff */
[----:B------:R-:W-:-:S03]  /*2c50*/  LOP3.LUT R94, R94, 0xfffffffe, RZ, 0xc0, !PT ;  /* 0xfffffffe5e5e7812 */ /* 0x000fc600078ec0ff */
        /* <DEDUP_REMOVED lines=33> */
[----:B------:R-:W-:-:S05]  /*2e70*/  IADD3 R26, P0, PT, R39, R38, RZ ;  /* 0x00000026271a7210 */ /* 0x000fca0007f1e0ff */
[----:B------:R-:W-:Y:S01]  /*2e80*/  IMAD.X R35, R20, 0x1, R75, P0 ;  /* 0x0000000114237824 */ /* 0x000fe200000e064b */
[----:B------:R-:W-:Y:S01]  /*2e90*/  ISETP.GE.U32.AND P0, PT, R26, R39, PT ;  /* 0x000000271a00720c */ /* 0x000fe20003f06070 */
[----:B------:R-:W-:Y:S01]  /*2ea0*/  IMAD.MOV.U32 R42, RZ, RZ, R21 ;  /* 0x000000ffff2a7224 */ /* 0x000fe200078e0015 */
[----:B------:R-:W-:Y:S02]  /*2eb0*/  LOP3.LUT P5, RZ, R94, 0x10, RZ, 0xc0, !PT ;  /* 0x000000105eff7812 */ /* 0x000fe400078ac0ff */
[----:B------:R-:W-:Y:S01]  /*2ec0*/  ISETP.GE.U32.AND.EX P0, PT, R35, R20, PT, P0 ;  /* 0x000000142300720c */ /* 0x000fe20003f06100 */
[----:B------:R-:W-:-:S03]  /*2ed0*/  IMAD.WIDE.U32 R20, R19, R50, RZ ;  /* 0x0000003213147225 */ /* 0x000fc600078e00ff */
[----:B------:R-:W-:Y:S01]  /*2ee0*/  SEL R69, RZ, 0x1, P0 ;  /* 0x00000001ff457807 */ /* 0x000fe20000000000 */
[----:B------:R-:W-:Y:S02]  /*2ef0*/  IMAD.X R43, RZ, RZ, RZ, P5 ;  /* 0x000000ffff2b7224 */ /* 0x000fe400028e06ff */
        /* <DEDUP_REMOVED lines=11> */
[----:B------:R-:W2:Y:S01]  /*2fb0*/  LDG.E.64 R42, desc[UR4][R82.64+0x58] ;  /* 0x00005804522a7981 */ /* 0x000ea2000c1e1b00 */
[----:B------:R-:W-:Y:S01]  /*2fc0*/  LOP3.LUT P5, RZ, R94, 0x1, RZ, 0xc0, !PT ;  /* 0x000000015eff7812 */ /* 0x000fe200078ac0ff */
[----:B------:R-:W-:-:S04]  /*2fd0*/  IMAD.MOV.U32 R68, RZ, RZ, R33 ;  /* 0x000000ffff447224 */ /* 0x000fc800078e0021 */
[----:B------:R-:W-:Y:S02]  /*2fe0*/  IMAD.X R69, RZ, RZ, RZ, P5 ;  /* 0x000000ffff457224 */ /* 0x000fe400028e06ff */
[----:B------:R-:W-:Y:S01]  /*2ff0*/  IMAD.WIDE.U32.X R68, R65, R45, R68, P1 ;  /* 0x0000002d41447225 */ /* 0x000fe200008e0444 */
[----:B------:R-:W-:-:S03]  /*3000*/  LOP3.LUT R94, R94, 0xfffffffd, RZ, 0xc0, !PT ;  /* 0xfffffffd5e5e7812 */ /* 0x000fc600078ec0ff */
[----:B--2---:R-:W-:-:S04]  /*3010*/  IMAD.WIDE.U32 R38, R65, R42, RZ ;  /* 0x0000002a41267225 */ /* 0x004fc800078e00ff */
[----:B------:R-:W-:-:S04]  /*3020*/  IMAD.WIDE.U32 R38, P1, R64, R43, R38 ;  /* 0x0000002b40267225 */ /* 0x000fc80007820026 */
[----:B------:R-:W-:-:S05]  /*3030*/  IMAD.WIDE.U32 R70, R64, R42, RZ ;  /* 0x0000002a40467225 */ /* 0x000fca00078e00ff */
[----:B------:R-:W-:-:S04]  /*3040*/  IADD3 R33, P5, PT, R71, R38, RZ ;  /* 0x0000002647217210 */ /* 0x000fc80007fbe0ff */
[----:B------:R-:W-:Y:S02]  /*3050*/  @P1 LOP3.LUT R94, R94, 0x2, RZ, 0xfc, !PT ;  /* 0x000000025e5e1812 */ /* 0x000fe400078efcff */
[----:B------:R-:W-:Y:S01]  /*3060*/  IADD3 R75, P0, P1, R32, R70, R68 ;  /* 0x00000046204b7210 */ /* 0x000fe2000791e044 */
[----:B------:R-:W-:-:S03]  /*3070*/  IMAD.MOV.U32 R68, RZ, RZ, R37 ;  /* 0x000000ffff447224 */ /* 0x000fc600078e0025 */
[----:B------:R-:W-:Y:S02]  /*3080*/  IADD3.X R84, PT, PT, R36, R33, R69, P0, P1 ;  /* 0x0000002124547210 */ /* 0x000fe400007e2445 */
[----:B------:R-:W-:Y:S01]  /*3090*/  ISETP.GE.U32.AND P0, PT, R75, R32, PT ;  /* 0x000000204b00720c */ /* 0x000fe20003f06070 */
[----:B------:R-:W-:-:S04]  /*30a0*/  IMAD.WIDE.U32 R32, R47, R42, RZ ;  /* 0x0000002a2f207225 */ /* 0x000fc800078e00ff */
[----:B------:R-:W-:Y:S01]  /*30b0*/  IMAD.X R69, RZ, RZ, RZ, P2 ;  /* 0x000000ffff457224 */ /* 0x000fe200010e06ff */
[----:B------:R-:W-:Y:S01]  /*30c0*/  ISETP.GE.U32.AND.EX P0, PT, R84, R36, PT, P0 ;  /* 0x000000245400720c */ /* 0x000fe20003f06100 */
[----:B------:R-:W-:-:S04]  /*30d0*/  IMAD.WIDE.U32 R36, R46, R42, RZ ;  /* 0x0000002a2e247225 */ /* 0x000fc800078e00ff */
[----:B------:R-:W-:Y:S01]  /*30e0*/  IMAD.WIDE.U32.X R68, R47, R45, R68, P3 ;  /* 0x0000002d2f447225 */ /* 0x000fe200018e0444 */
[----:B------:R-:W-:-:S03]  /*30f0*/  SEL R71, RZ, 0x1, P0 ;  /* 0x00000001ff477807 */ /* 0x000fc60000000000 */
[----:B------:R-:W-:-:S03]  /*3100*/  IMAD.WIDE.U32 R32, P3, R46, R43, R32 ;  /* 0x0000002b2e207225 */ /* 0x000fc60007860020 */
[----:B------:R-:W-:Y:S02]  /*3110*/  IADD3 R37, P1, PT, R37, R32, RZ ;  /* 0x0000002025257210 */ /* 0x000fe40007f3e0ff */
[----:B------:R-:W-:-:S04]  /*3120*/  IADD3 R32, P0, P2, R36, R68, R71 ;  /* 0x0000004424207210 */ /* 0x000fc80007a1e047 */
[----:B------:R-:W-:Y:S02]  /*3130*/  IADD3.X R38, PT, PT, R37, R69, RZ, P0, P2 ;  /* 0x0000004525267210 */ /* 0x000fe400007e44ff */
[----:B------:R-:W-:Y:S01]  /*3140*/  IADD3 R71, P0, PT, R30, R75, RZ ;  /* 0x0000004b1e477210 */ /* 0x000fe20007f1e0ff */
[----:B------:R-:W-:Y:S01]  /*3150*/  IMAD.MOV.U32 R36, RZ, RZ, R31 ;  /* 0x000000ffff247224 */ /* 0x000fe200078e001f */
[----:B------:R-:W-:-:S03]  /*3160*/  LOP3.LUT R94, R94, 0xfffffffe, RZ, 0xc0, !PT ;  /* 0xfffffffe5e5e7812 */ /* 0x000fc600078ec0ff */
[----:B------:R-:W-:Y:S01]  /*3170*/  IMAD.X R84, R41, 0x1, R84, P0 ;  /* 0x0000000129547824 */ /* 0x000fe200000e0654 */
[----:B------:R-:W-:Y:S01]  /*3180*/  ISETP.GE.U32.AND P0, PT, R71, R30, PT ;  /* 0x0000001e4700720c */ /* 0x000fe20003f06070 */
[-C--:B------:R-:W-:Y:S01]  /*3190*/  IMAD.WIDE.U32 R30, R45, R44.reuse, RZ ;  /* 0x0000002c2d1e7225 */ /* 0x080fe200078e00ff */
[----:B------:R-:W-:Y:S02]  /*31a0*/  @P5 LOP3.LUT R94, R94, 0x1, RZ, 0xfc, !PT ;  /* 0x000000015e5e5812 */ /* 0x000fe400078efcff */
[----:B------:R-:W-:Y:S01]  /*31b0*/  ISETP.GE.U32.AND.EX P0, PT, R84, R41, PT, P0 ;  /* 0x000000295400720c */ /* 0x000fe20003f06100 */
[----:B------:R-:W-:Y:S01]  /*31c0*/  IMAD.X R37, RZ, RZ, RZ, P6 ;  /* 0x000000ffff257224 */ /* 0x000fe200030e06ff */
[----:B------:R-:W-:Y:S01]  /*31d0*/  LOP3.LUT R94, R94, 0xfffffff7, RZ, 0xc0, !PT ;  /* 0xfffffff75e5e7812 */ /* 0x000fe200078ec0ff */
[----:B------:R-:W-:Y:S01]  /*31e0*/  IMAD.WIDE.U32 R68, R44, R44, RZ ;  /* 0x0000002c2c447225 */ /* 0x000fe200078e00ff */
[----:B------:R-:W-:-:S03]  /*31f0*/  SEL R41, RZ, 0x1, P0 ;  /* 0x00000001ff297807 */ /* 0x000fc60000000000 */
[----:B------:R-:W-:-:S04]  /*3200*/  IMAD.WIDE.U32 R30, P0, R44, R45, R30 ;  /* 0x0000002d2c1e7225 */ /* 0x000fc8000780001e */
[----:B------:R-:W-:Y:S01]  /*3210*/  IMAD.WIDE.U32.X R36, R47, R45, R36, P4 ;  /* 0x0000002d2f247225 */ /* 0x000fe200020e0424 */
[----:B------:R-:W-:Y:S02]  /*3220*/  @P3 LOP3.LUT R94, R94, 0x8, RZ, 0xfc, !PT ;  /* 0x000000085e5e3812 */ /* 0x000fe400078efcff */
        /* <DEDUP_REMOVED lines=15> */
[----:B------:R-:W-:-:S04]  /*3320*/  IMAD.WIDE.U32 R84, R42, R46, RZ ;  /* 0x0000002e2a547225 */ /* 0x000fc800078e00ff */
[----:B------:R-:W-:Y:S01]  /*3330*/  IMAD.WIDE.U32 R36, P3, R47, R42, R36 ;  /* 0x0000002a2f247225 */ /* 0x000fe20007860024 */
[----:B------:R-:W-:Y:S02]  /*3340*/  SEL R41, RZ, 0x1, P2 ;  /* 0x00000001ff297807 */ /* 0x000fe40001000000 */
[----:B------:R-:W-:Y:S02]  /*3350*/  IADD3 R75, P2, PT, R85, R36, RZ ;  /* 0x00000024554b7210 */ /* 0x000fe40007f5e0ff */
[----:B------:R-:W-:-:S04]  /*3360*/  IADD3 R36, P5, P6, R84, R80, R41 ;  /* 0x0000005054247210 */ /* 0x000fc80007ebe029 */
[----:B------:R-:W-:Y:S02]  /*3370*/  IADD3.X R86, PT, PT, R75, R81, RZ, P5, P6 ;  /* 0x000000514b567210 */ /* 0x000fe40002fec4ff */
[C---:B------:R-:W-:Y:S01]  /*3380*/  LOP3.LUT P5, RZ, R94.reuse, 0x2, RZ, 0xc0, !PT ;  /* 0x000000025eff7812 */ /* 0x040fe200078ac0ff */
[----:B------:R-:W-:Y:S01]  /*3390*/  IMAD.MOV.U32 R80, RZ, RZ, R39 ;  /* 0x000000ffff507224 */ /* 0x000fe200078e0027 */
[----:B------:R-:W-:-:S03]  /*33a0*/  LOP3.LUT P6, RZ, R94, 0x1, RZ, 0xc0, !PT ;  /* 0x000000015eff7812 */ /* 0x000fc600078cc0ff */
[----:B------:R-:W-:Y:S02]  /*33b0*/  IMAD.X R81, RZ, RZ, RZ, P5 ;  /* 0x000000ffff517224 */ /* 0x000fe400028e06ff */
[----:B------:R-:W-:-:S04]  /*33c0*/  IMAD.WIDE.U32.X R80, R65, R43, R80, P6 ;  /* 0x0000002b41507225 */ /* 0x000fc800030e0450 */
[----:B------:R-:W-:Y:S01]  /*33d0*/  IMAD.X R85, RZ, RZ, RZ, P0 ;  /* 0x000000ffff557224 */ /* 0x000fe200000e06ff */
[----:B------:R-:W-:-:S05]  /*33e0*/  IADD3 R77, P0, PT, R32, R80, RZ ;  /* 0x00000050204d7210 */ /* 0x000fca0007f1e0ff */
[----:B------:R-:W-:Y:S01]  /*33f0*/  IMAD.X R89, R38, 0x1, R81, P0 ;  /* 0x0000000126597824 */ /* 0x000fe200000e0651 */
[----:B------:R-:W-:Y:S01]  /*3400*/  IADD3 R41, P0, PT, R30, R77, RZ ;  /* 0x0000004d1e297210 */ /* 0x000fe20007f1e0ff */
[----:B------:R-:W-:-:S04]  /*3410*/  IMAD.MOV.U32 R84, RZ, RZ, R31 ;  /* 0x000000ffff547224 */ /* 0x000fc800078e001f */
[----:B------:R-:W-:Y:S01]  /*3420*/  IMAD.X R75, R70, 0x1, R89, P0 ;  /* 0x00000001464b7824 */ /* 0x000fe200000e0659 */
[----:B------:R-:W-:Y:S01]  /*3430*/  ISETP.GE.U32.AND P0, PT, R41, R30, PT ;  /* 0x0000001e2900720c */ /* 0x000fe20003f06070 */
[----:B------:R-:W-:-:S04]  /*3440*/  IMAD.WIDE.U32 R30, R45, R42, RZ ;  /* 0x0000002a2d1e7225 */ /* 0x000fc800078e00ff */
[----:B------:R-:W-:-:S04]  /*3450*/  IMAD.WIDE.U32.X R80, R45, R45, R84, P4 ;  /* 0x0000002d2d507225 */ /* 0x000fc800020e0454 */
[----:B------:R-:W-:Y:S01]  /*3460*/  IMAD.WIDE.U32 R30, P4, R44, R43, R30 ;  /* 0x0000002b2c1e7225 */ /* 0x000fe2000788001e */
[----:B------:R-:W-:Y:S02]  /*3470*/  ISETP.GE.U32.AND.EX P0, PT, R75, R70, PT, P0 ;  /* 0x000000464b00720c */ /* 0x000fe40003f06100 */
[----:B------:R-:W-:Y:S01]  /*3480*/  LOP3.LUT P6, RZ, R94, 0x10, RZ, 0xc0, !PT ;  /* 0x000000105eff7812 */ /* 0x000fe200078cc0ff */
[----:B------:R-:W-:Y:S01]  /*3490*/  IMAD.WIDE.U32 R84, R44, R42, RZ ;  /* 0x0000002a2c547225 */ /* 0x000fe200078e00ff */
[----:B------:R-:W-:Y:S02]  /*34a0*/  LOP3.LUT R94, R94, 0xfffffffe, RZ, 0xc0, !PT ;  /* 0xfffffffe5e5e7812 */ /* 0x000fe400078ec0ff */
[----:B------:R-:W-:Y:S02]  /*34b0*/  SEL R39, RZ, 0x1, P0 ;  /* 0x00000001ff277807 */ /* 0x000fe40000000000 */
[----:B------:R-:W-:-:S04]  /*34c0*/  IADD3 R85, P0, PT, R85, R30, RZ ;  /* 0x0000001e55557210 */ /* 0x000fc80007f1e0ff */
        /* <DEDUP_REMOVED lines=40> */
[----:B------:R-:W-:-:S05]  /*3750*/  IADD3 R77, P3, PT, R10, R69, RZ ;  /* 0x000000450a4d7210 */ /* 0x000fca0007f7e0ff */
[----:B------:R-:W-:Y:S01]  /*3760*/  IMAD.X R89, R34, 0x1, R71, P3 ;  /* 0x0000000122597824 */ /* 0x000fe200018e0647 */
[----:B------:R-:W-:Y:S02]  /*3770*/  IADD3 R71, P3, PT, R40, R77, RZ ;  /* 0x0000004d28477210 */ /* 0x000fe40007f7e0ff */
[----:B------:R-:W-:-:S03]  /*3780*/  LOP3.LUT P5, RZ, R94, 0x20, RZ, 0xc0, !PT ;  /* 0x000000205eff7812 */ /* 0x000fc600078ac0ff */
[----:B------:R-:W-:Y:S01]  /*3790*/  IMAD.X R69, R20, 0x1, R89, P3 ;  /* 0x0000000114457824 */ /* 0x000fe200018e0659 */
        /* <DEDUP_REMOVED lines=44> */
[----:B------:R-:W-:Y:S02]  /*3a60*/  IMAD.IADD R24, R11, 0x1, R39 ;  /* 0x000000010b187824 */ /* 0x000fe400078e0227 */
[----:B------:R-:W-:Y:S02]  /*3a70*/  IMAD.X R87, RZ, RZ, RZ, P3 ;  /* 0x000000ffff577224 */ /* 0x000fe400018e06ff */
[----:B------:R-:W-:Y:S01]  /*3a80*/  IMAD.WIDE.U32 R80, R24, R54, RZ ;  /* 0x0000003618507225 */ /* 0x000fe200078e00ff */
[----:B------:R-:W-:Y:S03]  /*3a90*/  BSSY.RECONVERGENT B2, `(.L_x_619) ;  /* 0x000001b000027945 */ /* 0x000fe60003800200 */
[----:B------:R-:W-:Y:S02]  /*3aa0*/  IMAD.MOV.U32 R86, RZ, RZ, R21 ;  /* 0x000000ffff567224 */ /* 0x000fe400078e0015 */
[----:B------:R-:W-:-:S04]  /*3ab0*/  IMAD.WIDE.U32 R80, P0, R10, R55, R80 ;  /* 0x000000370a507225 */ /* 0x000fc80007800050 */
[----:B------:R-:W-:Y:S01]  /*3ac0*/  IMAD.WIDE.U32.X R20, R19, R49, R86, P4 ;  /* 0x0000003113147225 */ /* 0x000fe200020e0456 */
        /* <DEDUP_REMOVED lines=23> */
.L_x_620:
[----:B------:R-:W-:Y:S05]  /*3c40*/  BSYNC.RECONVERGENT B2 ;  /* 0x0000000000027941 */ /* 0x000fea0003800200 */
.L_x_619:
[----:B------:R-:W-:Y:S01]  /*3c50*/  LOP3.LUT R26, RZ, R35, RZ, 0x33, !PT ;  /* 0x00000023ff1a7212 */ /* 0x000fe200078e33ff */
[----:B------:R-:W-:Y:S01]  /*3c60*/  IMAD.X R35, RZ, RZ, RZ, P0 ;  /* 0x000000ffff237224 */ /* 0x000fe200000e06ff */
[----:B------:R-:W-:Y:S01]  /*3c70*/  ISETP.GT.U32.AND P2, PT, R86, R19, PT ;  /* 0x000000135600720c */ /* 0x000fe20003f44070 */
[----:B------:R-:W-:Y:S01]  /*3c80*/  IMAD.MOV.U32 R34, RZ, RZ, R81 ;  /* 0x000000ffff227224 */ /* 0x000fe200078e0051 */
[----:B------:R-:W-:Y:S01]  /*3c90*/  IADD3 R19, P0, PT, R41, R84, RZ ;  /* 0x0000005429137210 */ /* 0x000fe20007f1e0ff */
[----:B------:R-:W-:Y:S01]  /*3ca0*/  BSSY.RECONVERGENT B2, `(.L_x_621) ;  /* 0x000002c000027945 */ /* 0x000fe20003800200 */
[----:B------:R-:W-:Y:S01]  /*3cb0*/  IADD3 R33, P1, PT, R87, R80, RZ ;  /* 0x0000005057217210 */ /* 0x000fe20007f3e0ff */
[----:B------:R-:W-:-:S03]  /*3cc0*/  IMAD.WIDE.U32 R86, R24, R52, RZ ;  /* 0x0000003418567225 */ /* 0x000fc600078e00ff */
[----:B------:R-:W-:Y:S01]  /*3cd0*/  ISETP.GT.U32.AND.EX P2, PT, R33, R26, PT, P2 ;  /* 0x0000001a2100720c */ /* 0x000fe20003f44120 */
        /* <DEDUP_REMOVED lines=40> */
.L_x_622:
[----:B------:R-:W-:Y:S05]  /*3f60*/  BSYNC.RECONVERGENT B2 ;  /* 0x0000000000027941 */ /* 0x000fea0003800200 */
.L_x_621:
[----:B------:R-:W-:Y:S01]  /*3f70*/  IADD3 R3, P3, PT, R41, R34, RZ ;  /* 0x0000002229037210 */ /* 0x000fe20007f7e0ff */
[----:B------:R-:W-:Y:S01]  /*3f80*/  IMAD R4, R75, R56, RZ ;  /* 0x000000384b047224 */ /* 0x000fe200078e02ff */
[----:B------:R-:W-:Y:S02]  /*3f90*/  IADD3 R8, P0, P1, R40, R20, R33 ;  /* 0x0000001428087210 */ /* 0x000fe4000791e021 */
[----:B------:R-:W-:Y:S02]  /*3fa0*/  LOP3.LUT R11, RZ, R39, RZ, 0x33, !PT ;  /* 0x00000027ff0b7212 */ /* 0x000fe400078e33ff */
[----:B------:R-:W-:Y:S01]  /*3fb0*/  IADD3.X R26, PT, PT, R3, R21, RZ, P0, P1 ;  /* 0x00000015031a7210 */ /* 0x000fe200007e24ff */
[----:B------:R-:W-:Y:S01]  /*3fc0*/  IMAD.WIDE.U32 R20, R39, R56, RZ ;  /* 0x0000003827147225 */ /* 0x000fe200078e00ff */
[----:B------:R-:W-:-:S03]  /*3fd0*/  LOP3.LUT P6, RZ, R94, 0x800, RZ, 0xc0, !PT ;  /* 0x000008005eff7812 */ /* 0x000fc600078cc0ff */
        /* <DEDUP_REMOVED lines=23> */
[----:B------:R-:W-:Y:S01]  /*4150*/  IMAD.X R71, RZ, RZ, RZ, P6 ;  /* 0x000000ffff477224 */ /* 0x000fe200030e06ff */
[----:B------:R-:W-:Y:S01]  /*4160*/  LOP3.LUT P6, RZ, R94, 0x200, RZ, 0xc0, !PT ;  /* 0x000002005eff7812 */ /* 0x000fe200078cc0ff */
        /* <DEDUP_REMOVED lines=9> */
[----:B------:R-:W-:Y:S02]  /*4200*/  IADD3 R95, P0, PT, R70, R19, RZ ;  /* 0x00000013465f7210 */ /* 0x000fe40007f1e0ff */
[----:B------:R-:W-:Y:S01]  /*4210*/  IADD3 R33, P4, P5, R10, R68, R33 ;  /* 0x000000440a217210 */ /* 0x000fe20007d9e021 */
[----:B------:R-:W-:Y:S02]  /*4220*/  IMAD.MOV.U32 R10, RZ, RZ, R41 ;  /* 0x000000ffff0a7224 */ /* 0x000fe400078e0029 */
[----:B------:R-:W-:Y:S01]  /*4230*/  IMAD.X R92, R21, 0x1, R92, P0 ;  /* 0x00000001155c7824 */ /* 0x000fe200000e065c */
[----:B------:R-:W-:Y:S01]  /*4240*/  ISETP.GE.U32.AND P0, PT, R95, R70, PT ;  /* 0x000000465f00720c */ /* 0x000fe20003f06070 */
[----:B------:R-:W-:Y:S01]  /*4250*/  IMAD.WIDE.U32.X R40, R3, R53, R10, P1 ;  /* 0x0000003503287225 */ /* 0x000fe200008e040a */
[----:B------:R-:W-:-:S02]  /*4260*/  IADD3.X R37, PT, PT, R37, R69, RZ, P4, P5 ;  /* 0x0000004525257210 */ /* 0x000fc400027ea4ff */
[----:B------:R-:W-:Y:S01]  /*4270*/  ISETP.GE.U32.AND.EX P0, PT, R92, R21, PT, P0 ;  /* 0x000000155c00720c */ /* 0x000fe20003f06100 */
[----:B------:R-:W-:-:S03]  /*4280*/  IMAD.WIDE.U32 R10, R3, R50, RZ ;  /* 0x00000032030a7225 */ /* 0x000fc600078e00ff */
[----:B------:R-:W-:Y:S01]  /*4290*/  SEL R19, RZ, 0x1, P0 ;  /* 0x00000001ff137807 */ /* 0x000fe20000000000 */
[----:B------:R-:W-:-:S04]  /*42a0*/  IMAD.WIDE.U32 R68, R20, R50, RZ ;  /* 0x0000003214447225 */ /* 0x000fc800078e00ff */
[----:B------:R-:W-:Y:S01]  /*42b0*/  IMAD.WIDE.U32 R10, P0, R20, R51, R10 ;  /* 0x00000033140a7225 */ /* 0x000fe2000780000a */
[----:B------:R-:W-:Y:S02]  /*42c0*/  IADD3 R8, P4, P5, R68, R40, R19 ;  /* 0x0000002844087210 */ /* 0x000fe40007d9e013 */
[----:B------:R-:W-:Y:S02]  /*42d0*/  IADD3 R21, P1, PT, R69, R10, RZ ;  /* 0x0000000a45157210 */ /* 0x000fe40007f3e0ff */
[----:B------:R-:W2:Y:S02]  /*42e0*/  LDG.E.64 R68, desc[UR4][R6.64] ;  /* 0x0000000406447981 */ /* 0x000ea4000c1e1b00 */
[----:B------:R-:W-:Y:S02]  /*42f0*/  IADD3.X R10, PT, PT, R21, R41, RZ, P4, P5 ;  /* 0x00000029150a7210 */ /* 0x000fe400027ea4ff */
[----:B------:R-:W3:Y:S01]  /*4300*/  LDG.E.64 R40, desc[UR4][R6.64+0x8] ;  /* 0x0000080406287981 */ /* 0x000ee2000c1e1b00 */
[----:B------:R-:W-:Y:S01]  /*4310*/  LOP3.LUT P5, RZ, R94, 0x400, RZ, 0xc0, !PT ;  /* 0x000004005eff7812 */ /* 0x000fe200078ac0ff */
[----:B------:R-:W-:-:S04]  /*4320*/  IMAD.MOV.U32 R70, RZ, RZ, R5 ;  /* 0x000000ffff467224 */ /* 0x000fc800078e0005 */
[----:B------:R-:W-:Y:S01]  /*4330*/  IMAD.WIDE.U32.X R4, R16, R49, R70, P5 ;  /* 0x0000003110047225 */ /* 0x000fe200028e0446 */
[----:B------:R-:W-:-:S05]  /*4340*/  IADD3 R16, P4, PT, R15, R22, RZ ;  /* 0x000000160f107210 */ /* 0x000fca0007f9e0ff */
[----:B------:R-:W-:Y:S01]  /*4350*/  IMAD.X R70, R14, 0x1, R27, P4 ;  /* 0x000000010e467824 */ /* 0x000fe200020e061b */
[----:B------:R-:W-:-:S04]  /*4360*/  ISETP.GE.U32.AND P4, PT, R16, R22, PT ;  /* 0x000000161000720c */ /* 0x000fc80003f86070 */
[----:B------:R-:W-:-:S04]  /*4370*/  ISETP.GE.U32.AND.EX P4, PT, R70, R27, PT, P4 ;  /* 0x0000001b4600720c */ /* 0x000fc80003f86140 */
[----:B------:R-:W-:Y:S02]  /*4380*/  SEL R15, RZ, 0x1, P4 ;  /* 0x00000001ff0f7807 */ /* 0x000fe40002000000 */
[----:B------:R-:W-:Y:S01]  /*4390*/  IADD3 R30, P4, PT, R30, R33, RZ ;  /* 0x000000211e1e7210 */ /* 0x000fe20007f9e0ff */
[----:B------:R-:W-:-:S03]  /*43a0*/  IMAD.X R27, RZ, RZ, RZ, P2 ;  /* 0x000000ffff1b7224 */ /* 0x000fc600010e06ff */
[----:B------:R-:W-:Y:S01]  /*43b0*/  ISETP.GE.U32.AND P2, PT, R30, R33, PT ;  /* 0x000000211e00720c */ /* 0x000fe20003f46070 */
[----:B------:R-:W-:Y:S01]  /*43c0*/  IMAD.X R71, R36, 0x1, R37, P4 ;  /* 0x0000000124477824 */ /* 0x000fe200020e0625 */
[----:B------:R-:W-:Y:S01]  /*43d0*/  IADD3 R85, P4, PT, R8, R30, RZ ;  /* 0x0000001e08557210 */ /* 0x000fe20007f9e0ff */
[----:B------:R-:W-:-:S03]  /*43e0*/  IMAD.MOV.U32 R26, RZ, RZ, R35 ;  /* 0x000000ffff1a7224 */ /* 0x000fc600078e0023 */
[----:B------:R-:W-:Y:S01]  /*43f0*/  ISETP.GE.U32.AND.EX P2, PT, R71, R37, PT, P2 ;  /* 0x000000254700720c */ /* 0x000fe20003f46120 */
[----:B------:R-:W-:Y:S01]  /*4400*/  IMAD.WIDE.U32.X R26, R24, R49, R26, P3 ;  /* 0x00000031181a7225 */ /* 0x000fe200018e041a */
[----:B------:R-:W-:Y:S02]  /*4410*/  ISETP.GE.U32.AND P3, PT, R85, R8, PT ;  /* 0x000000085500720c */ /* 0x000fe40003f66070 */
[----:B------:R-:W-:Y:S01]  /*4420*/  SEL R19, RZ, 0x1, P2 ;  /* 0x00000001ff137807 */ /* 0x000fe20001000000 */
[----:B------:R-:W-:Y:S01]  /*4430*/  IMAD.X R35, RZ, RZ, RZ, P0 ;  /* 0x000000ffff237224 */ /* 0x000fe200000e06ff */
[----:B------:R-:W-:Y:S01]  /*4440*/  IADD3 R15, P0, PT, R15, R4, RZ ;  /* 0x000000040f0f7210 */ /* 0x000fe20007f1e0ff */
[----:B------:R-:W-:Y:S01]  /*4450*/  IMAD.X R71, R10, 0x1, R71, P4 ;  /* 0x000000010a477824 */ /* 0x000fe200020e0647 */
[----:B------:R-:W-:Y:S01]  /*4460*/  IADD3 R39, P2, PT, R19, R26, RZ ;  /* 0x0000001a13277210 */ /* 0x000fe20007f5e0ff */
[----:B------:R-:W-:-:S04]  /*4470*/  IMAD.WIDE.U32 R36, R3, R48, RZ ;  /* 0x0000003003247225 */ /* 0x000fc800078e00ff */
[----:B------:R-:W-:Y:S01]  /*4480*/  IMAD.X R19, RZ, RZ, R5, P0 ;  /* 0x000000ffff137224 */ /* 0x000fe200000e0605 */
[----:B------:R-:W-:Y:S01]  /*4490*/  ISETP.GE.U32.AND.EX P0, PT, R71, R10, PT, P3 ;  /* 0x0000000a4700720c */ /* 0x000fe20003f06130 */
[----:B------:R-:W-:Y:S02]  /*44a0*/  IMAD.MOV.U32 R34, RZ, RZ, R11 ;  /* 0x000000ffff227224 */ /* 0x000fe400078e000b */
[----:B------:R-:W-:Y:S01]  /*44b0*/  IMAD.X R75, RZ, RZ, R27, P2 ;  /* 0x000000ffff4b7224 */ /* 0x000fe200010e061b */
[----:B------:R-:W-:Y:S01]  /*44c0*/  SEL R33, RZ, 0x1, P0 ;  /* 0x00000001ff217807 */ /* 0x000fe20000000000 */
[C---:B------:R-:W-:Y:S01]  /*44d0*/  IMAD.WIDE.U32 R10, P3, R20.reuse, R49, R36 ;  /* 0x00000031140a7225 */ /* 0x040fe20007860024 */
[----:B------:R-:W-:Y:S02]  /*44e0*/  ISETP.GE.U32.AND P2, PT, R95, R54, PT ;  /* 0x000000365f00720c */ /* 0x000fe40003f46070 */
[----:B------:R-:W-:Y:S01]  /*44f0*/  ISETP.NE.U32.AND P0, PT, R39, RZ, PT ;  /* 0x000000ff2700720c */ /* 0x000fe20003f05070 */
[----:B------:R-:W-:Y:S01]  /*4500*/  IMAD.WIDE.U32 R26, R20, R48, RZ ;  /* 0x00000030141a7225 */ /* 0x000fe200078e00ff */
[----:B------:R-:W-:-:S03]  /*4510*/  ISETP.GE.U32.AND.EX P2, PT, R92, R55, PT, P2 ;  /* 0x000000375c00720c */ /* 0x000fc60003f46120 */
[----:B------:R-:W-:Y:S01]  /*4520*/  IMAD.WIDE.U32.X R20, R3, R51, R34, P1 ;  /* 0x0000003303147225 */ /* 0x000fe200008e0422 */
[----:B------:R-:W-:Y:S02]  /*4530*/  ISETP.NE.AND.EX P0, PT, R75, RZ, PT, P0 ;  /* 0x000000ff4b00720c */ /* 0x000fe40003f05300 */
[----:B------:R-:W-:Y:S02]  /*4540*/  IADD3 R27, P1, PT, R27, R10, RZ ;  /* 0x0000000a1b1b7210 */ /* 0x000fe40007f3e0ff */
[----:B------:R-:W-:Y:S02]  /*4550*/  IADD3 R26, P4, P5, R26, R20, R33 ;  /* 0x000000141a1a7210 */ /* 0x000fe40007d9e021 */
[----:B------:R-:W-:Y:S02]  /*4560*/  SEL R14, RZ, 0xffffffff, P2 ;  /* 0xffffffffff0e7807 */ /* 0x000fe40001000000 */
[----:B------:R-:W-:Y:S02]  /*4570*/  IADD3.X R21, PT, PT, R27, R21, RZ, P4, P5 ;  /* 0x000000151b157210 */ /* 0x000fe400027ea4ff */
[----:B------:R-:W-:-:S02]  /*4580*/  IADD3 R33, P5, PT, R14, R85, RZ ;  /* 0x000000550e217210 */ /* 0x000fc40007fbe0ff */
[----:B------:R-:W-:Y:S02]  /*4590*/  IADD3 R22, P4, PT, R25, R16, RZ ;  /* 0x0000001019167210 */ /* 0x000fe40007f9e0ff */
[----:B------:R-:W-:Y:S01]  /*45a0*/  SEL R8, RZ, 0x1, P2 ;  /* 0x00000001ff087807 */ /* 0x000fe20001000000 */
[----:B------:R-:W-:Y:S01]  /*45b0*/  IMAD.X R14, R14, 0x1, R71, P5 ;  /* 0x000000010e0e7824 */ /* 0x000fe200028e0647 */
[----:B------:R-:W-:Y:S01]  /*45c0*/  ISETP.GE.U32.AND P2, PT, R22, R25, PT ;  /* 0x000000191600720c */ /* 0x000fe20003f46070 */
[----:B------:R-:W-:Y:S01]  /*45d0*/  IMAD.MOV.U32 R4, RZ, RZ, R9 ;  /* 0x000000ffff047224 */ /* 0x000fe200078e0009 */
[----:B------:R-:W-:Y:S01]  /*45e0*/  @P0 IADD3 R25, P5, PT, R39, R32, RZ ;  /* 0x0000002027190210 */ /* 0x000fe20007fbe0ff */
[----:B------:R-:W-:Y:S01]  /*45f0*/  IMAD.X R9, RZ, RZ, RZ, P3 ;  /* 0x000000ffff097224 */ /* 0x000fe200018e06ff */
[----:B------:R-:W-:Y:S01]  /*4600*/  ISETP.GE.U32.AND P3, PT, R85, R8, PT ;  /* 0x000000085500720c */ /* 0x000fe20003f66070 */
[----:B------:R-:W-:Y:S01]  /*4610*/  IMAD.X R30, R23, 0x1, R70, P4 ;  /* 0x00000001171e7824 */ /* 0x000fe200020e0646 */
[----:B------:R-:W-:Y:S01]  /*4620*/  ISETP.GE.U32.AND P4, PT, R33, R52, PT ;  /* 0x000000342100720c */ /* 0x000fe20003f86070 */
[----:B------:R-:W-:Y:S01]  /*4630*/  @P0 IMAD.X R35, R75, 0x1, R38, P5 ;  /* 0x000000014b230824 */ /* 0x000fe200028e0626 */
[----:B------:R-:W-:-:S02]  /*4640*/  ISETP.GE.U32.AND.EX P3, PT, R71, RZ, PT, P3 ;  /* 0x000000ff4700720c */ /* 0x000fc40003f66130 */
[----:B------:R-:W-:Y:S02]  /*4650*/  ISETP.GE.U32.AND.EX P4, PT, R14, R53, PT, P4 ;  /* 0x000000350e00720c */ /* 0x000fe40003f86140 */
[----:B------:R-:W-:Y:S01]  /*4660*/  @P0 ISETP.GE.U32.AND P5, PT, R25, R32, PT ;  /* 0x000000201900020c */ /* 0x000fe20003fa6070 */
[----:B------:R-:W-:Y:S01]  /*4670*/  @P0 IMAD.MOV.U32 R32, RZ, RZ, R25 ;  /* 0x000000ffff200224 */ /* 0x000fe200078e0019 */
[----:B------:R-:W-:Y:S01]  /*4680*/  SEL R10, RZ, 0x1, P4 ;  /* 0x00000001ff0a7807 */ /* 0x000fe20002000000 */
[----:B------:R-:W-:Y:S01]  /*4690*/  IMAD.MOV.U32 R8, RZ, RZ, R11 ;  /* 0x000000ffff087224 */ /* 0x000fe200078e000b */
[----:B------:R-:W-:Y:S02]  /*46a0*/  SEL R11, RZ, 0x1, P3 ;  /* 0x00000001ff0b7807 */ /* 0x000fe40001800000 */
[----:B------:R-:W-:Y:S01]  /*46b0*/  @P0 ISETP.GE.U32.AND.EX P3, PT, R35, R38, PT, P5 ;  /* 0x000000262300020c */ /* 0x000fe20003f66150 */
[----:B------:R-:W-:Y:S01]  /*46c0*/  @P0 IMAD.MOV.U32 R38, RZ, RZ, R35 ;  /* 0x000000ffff260224 */ /* 0x000fe200078e0023 */
[----:B------:R-:W-:Y:S01]  /*46d0*/  IADD3 R27, P5, PT, R32, R26, RZ ;  /* 0x0000001a201b7210 */ /* 0x000fe20007fbe0ff */
[----:B------:R-:W-:Y:S01]  /*46e0*/  IMAD.WIDE.U32.X R24, R3, R49, R8, P1 ;  /* 0x0000003103187225 */ /* 0x000fe200008e0408 */
[----:B------:R-:W-:-:S02]  /*46f0*/  IADD3 R10, P4, PT, R10, R11, RZ ;  /* 0x0000000b0a0a7210 */ /* 0x000fc40007f9e0ff */
[C---:B------:R-:W-:Y:S01]  /*4700*/  ISETP.GE.U32.AND P1, PT, R27.reuse, R26, PT ;  /* 0x0000001a1b00720c */ /* 0x040fe20003f26070 */
[----:B------:R-:W-:Y:S01]  /*4710*/  IMAD.X R26, R38, 0x1, R21, P5 ;  /* 0x00000001261a7824 */ /* 0x000fe200028e0615 */
[----:B------:R-:W-:Y:S01]  /*4720*/  IADD3 R9, P5, PT, -R10, R27, RZ ;  /* 0x0000001b0a097210 */ /* 0x000fe20007fbe1ff */
[----:B------:R-:W-:Y:S01]  /*4730*/  IMAD.X R3, RZ, RZ, RZ, P4 ;  /* 0x000000ffff037224 */ /* 0x000fe200020e06ff */
[----:B------:R-:W-:Y:S02]  /*4740*/  ISETP.GE.U32.AND P4, PT, R27, R10, PT ;  /* 0x0000000a1b00720c */ /* 0x000fe40003f86070 */
[----:B------:R-:W-:Y:S01]  /*4750*/  @P0 SEL R11, RZ, 0x1, P3 ;  /* 0x00000001ff0b0807 */ /* 0x000fe20001800000 */
[C---:B------:R-:W-:Y:S01]  /*4760*/  IMAD.X R10, R26.reuse, 0x1, ~R3, P5 ;  /* 0x000000011a0a7824 */ /* 0x040fe200028e0e03 */
[----:B------:R-:W-:Y:S02]  /*4770*/  ISETP.GE.U32.AND P3, PT, R9, R50, PT ;  /* 0x000000320900720c */ /* 0x000fe40003f66070 */
[----:B------:R-:W-:-:S02]  /*4780*/  ISETP.GE.U32.AND.EX P1, PT, R26, R21, PT, P1 ;  /* 0x000000151a00720c */ /* 0x000fc40003f26110 */
[----:B------:R-:W-:Y:S02]  /*4790*/  ISETP.GE.U32.AND.EX P4, PT, R26, R3, PT, P4 ;  /* 0x000000031a00720c */ /* 0x000fe40003f86140 */
[----:B------:R-:W-:Y:S02]  /*47a0*/  ISETP.GE.U32.AND.EX P3, PT, R10, R51, PT, P3 ;  /* 0x000000330a00720c */ /* 0x000fe40003f66130 */
[----:B------:R-:W-:Y:S02]  /*47b0*/  @P0 IADD3 R18, P5, PT, R11, R18, RZ ;  /* 0x000000120b120210 */ /* 0x000fe40007fbe0ff */
[----:B------:R-:W-:Y:S02]  /*47c0*/  SEL R11, RZ, 0x1, P1 ;  /* 0x00000001ff0b7807 */ /* 0x000fe40000800000 */
[----:B------:R-:W-:Y:S02]  /*47d0*/  SEL R8, RZ, 0x1, P4 ;  /* 0x00000001ff087807 */ /* 0x000fe40002000000 */
[----:B------:R-:W-:Y:S01]  /*47e0*/  SEL R3, RZ, 0x1, P3 ;  /* 0x00000001ff037807 */ /* 0x000fe20001800000 */
[----:B------:R-:W-:Y:S01]  /*47f0*/  @P0 IMAD.X R31, RZ, RZ, R31, P5 ;  /* 0x000000ffff1f0224 */ /* 0x000fe200028e061f */
[----:B------:R-:W-:-:S02]  /*4800*/  IADD3 R18, P1, P3, R18, R24, R11 ;  /* 0x0000001812127210 */ /* 0x000fc40007b3e00b */
[----:B------:R-:W-:Y:S02]  /*4810*/  IADD3 R3, P4, PT, R3, R8, RZ ;  /* 0x0000000803037210 */ /* 0x000fe40007f9e0ff */
[----:B------:R-:W-:Y:S02]  /*4820*/  ISETP.NE.U32.AND P0, PT, R15, RZ, PT ;  /* 0x000000ff0f00720c */ /* 0x000fe40003f05070 */
[----:B------:R-:W-:Y:S01]  /*4830*/  IADD3.X R25, PT, PT, R31, R25, RZ, P1, P3 ;  /* 0x000000191f197210 */ /* 0x000fe20000fe64ff */
[----:B------:R-:W-:Y:S01]  /*4840*/  IMAD.X R16, RZ, RZ, RZ, P4 ;  /* 0x000000ffff107224 */ /* 0x000fe200020e06ff */
[----:B------:R-:W-:Y:S01]  /*4850*/  IADD3 R11, P5, PT, -R3, R18, RZ ;  /* 0x00000012030b7210 */ /* 0x000fe20007fbe1ff */
[-C--:B------:R-:W-:Y:S01]  /*4860*/  IMAD.WIDE.U32 R20, R17, R48.reuse, RZ ;  /* 0x0000003011147225 */ /* 0x080fe200078e00ff */
[----:B------:R-:W-:Y:S02]  /*4870*/  ISETP.NE.AND.EX P0, PT, R19, RZ, PT, P0 ;  /* 0x000000ff1300720c */ /* 0x000fe40003f05300 */
[----:B------:R-:W-:Y:S01]  /*4880*/  LOP3.LUT P4, RZ, R94, 0x100, RZ, 0xc0, !PT ;  /* 0x000001005eff7812 */ /* 0x000fe2000788c0ff */
[----:B------:R-:W-:Y:S01]  /*4890*/  IMAD.X R5, RZ, RZ, RZ, P6 ;  /* 0x000000ffff057224 */ /* 0x000fe200030e06ff */
[----:B------:R-:W-:Y:S01]  /*48a0*/  ISETP.GE.U32.AND.EX P2, PT, R30, R23, PT, P2 ;  /* 0x000000171e00720c */ /* 0x000fe20003f46120 */
[----:B------:R-:W-:Y:S01]  /*48b0*/  IMAD.X R8, R25, 0x1, ~R16, P5 ;  /* 0x0000000119087824 */ /* 0x000fe200028e0e10 */
[----:B------:R-:W-:Y:S01]  /*48c0*/  ISETP.GE.U32.AND P6, PT, R11, R48, PT ;  /* 0x000000300b00720c */ /* 0x000fe20003fc6070 */
[----:B------:R-:W-:Y:S01]  /*48d0*/  IMAD.WIDE.U32 R20, P3, R2, R49, R20 ;  /* 0x0000003102147225 */ /* 0x000fe20007860014 */
[----:B------:R-:W-:-:S02]  /*48e0*/  ISETP.GE.U32.AND P1, PT, R18, R3, PT ;  /* 0x000000031200720c */ /* 0x000fc40003f26070 */
[----:B------:R-:W-:Y:S01]  /*48f0*/  SEL R23, RZ, 0x1, P2 ;  /* 0x00000001ff177807 */ /* 0x000fe20001000000 */
[----:B------:R-:W-:Y:S01]  /*4900*/  IMAD.WIDE.U32 R2, R2, R48, RZ ;  /* 0x0000003002027225 */ /* 0x000fe200078e00ff */
[----:B------:R-:W-:-:S03]  /*4910*/  ISETP.GE.U32.AND.EX P6, PT, R8, R49, PT, P6 ;  /* 0x000000310800720c */ /* 0x000fc60003fc6160 */
[----:B------:R-:W-:Y:S01]  /*4920*/  IMAD.WIDE.U32.X R4, R17, R51, R4, P4 ;  /* 0x0000003311047225 */ /* 0x000fe200020e0404 */
[----:B------:R-:W-:Y:S02]  /*4930*/  IADD3 R31, P4, PT, R3, R20, RZ ;  /* 0x00000014031f7210 */ /* 0x000fe40007f9e0ff */
[----:B------:R-:W-:Y:S02]  /*4940*/  ISETP.GE.U32.AND.EX P1, PT, R25, R16, P6, P1 ;  /* 0x000000101900720c */ /* 0x000fe40003726110 */
[----:B------:R-:W-:Y:S02]  /*4950*/  IADD3 R23, P2, P5, R2, R4, R23 ;  /* 0x0000000402177210 */ /* 0x000fe40007d5e017 */
[-C--:B------:R-:W-:Y:S02]  /*4960*/  @P0 IADD3 R3, P6, PT, R15, R76.reuse, RZ ;  /* 0x0000004c0f030210 */ /* 0x080fe40007fde0ff */
[----:B------:R-:W-:Y:S02]  /*4970*/  IADD3.X R15, PT, PT, R31, R5, RZ, P2, P5 ;  /* 0x000000051f0f7210 */ /* 0x000fe400017ea4ff */
[----:B------:R-:W-:Y:S01]  /*4980*/  @P0 ISETP.GE.U32.AND P2, PT, R3, R76, PT ;  /* 0x0000004c0300020c */ /* 0x000fe20003f46070 */
[----:B------:R-:W-:Y:S01]  /*4990*/  @P0 IMAD.X R19, R19, 0x1, R74, P6 ;  /* 0x0000000113130824 */ /* 0x000fe200030e064a */
[----:B------:R-:W-:Y:S01]  /*49a0*/  SEL R2, R54, RZ, P1 ;  /* 0x000000ff36027207 */ /* 0x000fe20000800000 */
[----:B------:R-:W-:Y:S01]  /*49b0*/  @P0 IMAD.MOV.U32 R76, RZ, RZ, R3 ;  /* 0x000000ffff4c0224 */ /* 0x000fe200078e0003 */
[----:B------:R-:W-:Y:S01]  /*49c0*/  SEL R3, R55, RZ, P1 ;  /* 0x000000ff37037207 */ /* 0x000fe20000800000 */
[----:B------:R-:W-:Y:S01]  /*49d0*/  IMAD.X R5, RZ, RZ, RZ, P3 ;  /* 0x000000ffff057224 */ /* 0x000fe200018e06ff */
[----:B------:R-:W-:-:S02]  /*49e0*/  IADD3 R95, P5, PT, -R2, R95, RZ ;  /* 0x0000005f025f7210 */ /* 0x000fc40007fbe1ff */
[----:B------:R-:W-:Y:S01]  /*49f0*/  @P0 ISETP.GE.U32.AND.EX P3, PT, R19, R74, PT, P2 ;  /* 0x0000004a1300020c */ /* 0x000fe20003f66120 */
[----:B------:R-:W-:Y:S01]  /*4a00*/  @P0 IMAD.MOV.U32 R74, RZ, RZ, R19 ;  /* 0x000000ffff4a0224 */ /* 0x000fe200078e0013 */
[-C--:B------:R-:W-:Y:S01]  /*4a10*/  IADD3 R76, P6, PT, R76, R23.reuse, RZ ;  /* 0x000000174c4c7210 */ /* 0x080fe20007fde0ff */
[----:B------:R-:W-:Y:S02]  /*4a20*/  IMAD.MOV.U32 R4, RZ, RZ, R21 ;  /* 0x000000ffff047224 */ /* 0x000fe400078e0015 */
[----:B------:R-:W-:Y:S01]  /*4a30*/  IMAD.X R92, R92, 0x1, ~R3, P5 ;  /* 0x000000015c5c7824 */ /* 0x000fe200028e0e03 */
[----:B------:R-:W-:Y:S01]  /*4a40*/  ISETP.GE.U32.AND P2, PT, R76, R23, PT ;  /* 0x000000174c00720c */ /* 0x000fe20003f46070 */
[----:B------:R-:W-:Y:S01]  /*4a50*/  IMAD.X R74, R74, 0x1, R15, P6 ;  /* 0x000000014a4a7824 */ /* 0x000fe200030e060f */
[----:B------:R-:W-:Y:S01]  /*4a60*/  @P0 SEL R16, RZ, 0x1, P3 ;  /* 0x00000001ff100807 */ /* 0x000fe20001800000 */
[----:B------:R-:W-:Y:S01]  /*4a70*/  IMAD.WIDE.U32.X R4, R17, R49, R4, P4 ;  /* 0x0000003111047225 */ /* 0x000fe200020e0404 */
[----:B------:R-:W-:-:S02]  /*4a80*/  IADD3 R20, P4, PT, R33, -R52, RZ ;  /* 0x8000003421147210 */ /* 0x000fc40007f9e0ff */
[----:B------:R-:W-:Y:S02]  /*4a90*/  ISETP.GE.U32.AND.EX P2, PT, R74, R15, PT, P2 ;  /* 0x0000000f4a00720c */ /* 0x000fe40003f46120 */
[----:B------:R-:W-:Y:S01]  /*4aa0*/  @P0 IADD3 R79, P3, PT, R16, R79, RZ ;  /* 0x0000004f104f0210 */ /* 0x000fe20007f7e0ff */
[----:B------:R-:W-:Y:S01]  /*4ab0*/  IMAD.X R14, R14, 0x1, ~R53, P4 ;  /* 0x000000010e0e7824 */ /* 0x000fe200020e0e35 */
[----:B------:R-:W-:Y:S02]  /*4ac0*/  SEL R85, R20, R85, P1 ;  /* 0x0000005514557207 */ /* 0x000fe40000800000 */
[----:B------:R-:W-:Y:S02]  /*4ad0*/  SEL R15, RZ, 0x1, P2 ;  /* 0x00000001ff0f7807 */ /* 0x000fe40001000000 */
[----:B------:R-:W-:Y:S01]  /*4ae0*/  SEL R71, R14, R71, P1 ;  /* 0x000000470e477207 */ /* 0x000fe20000800000 */
[----:B------:R-:W-:Y:S01]  /*4af0*/  @P0 IMAD.X R78, RZ, RZ, R78, P3 ;  /* 0x000000ffff4e0224 */ /* 0x000fe200018e064e */
[----:B------:R-:W-:Y:S01]  /*4b00*/  LOP3.LUT R94, R94, 0xfffffff7, RZ, 0xc0, !PT ;  /* 0xfffffff75e5e7812 */ /* 0x000fe200078ec0ff */
[----:B--2---:R-:W-:-:S04]  /*4b10*/  IMAD.WIDE.U32 R2, R69, R95, RZ ;  /* 0x0000005f45027225 */ /* 0x004fc800078e00ff */
[----:B------:R-:W-:-:S04]  /*4b20*/  IMAD.WIDE.U32 R16, P5, R68, R92, R2 ;  /* 0x0000005c44107225 */ /* 0x000fc800078a0002 */
[----:B------:R-:W-:-:S04]  /*4b30*/  IMAD.WIDE.U32 R2, R68, R95, RZ ;  /* 0x0000005f44027225 */ /* 0x000fc800078e00ff */
[----:B------:R-:W-:Y:S01]  /*4b40*/  IMAD.X R21, RZ, RZ, RZ, P5 ;  /* 0x000000ffff157224 */ /* 0x000fe200028e06ff */
[----:B------:R-:W-:Y:S01]  /*4b50*/  IADD3 R79, P5, P4, R79, R4, R15 ;  /* 0x000000044f4f7210 */ /* 0x000fe20007cbe00f */
[----:B------:R-:W-:Y:S01]  /*4b60*/  IMAD.MOV.U32 R20, RZ, RZ, R17 ;  /* 0x000000ffff147224 */ /* 0x000fe200078e0011 */
[----:B------:R-:W-:Y:S01]  /*4b70*/  IADD3 R3, P6, PT, R3, R16, RZ ;  /* 0x0000001003037210 */ /* 0x000fe20007fde0ff */
[----:B------:R-:W-:-:S04]  /*4b80*/  IMAD.WIDE.U32 R14, R69, R85, RZ ;  /* 0x00000055450e7225 */ /* 0x000fc800078e00ff */
[----:B---3--:R-:W-:-:S04]  /*4b90*/  IMAD.WIDE.U32 R16, R41, R95, RZ ;  /* 0x0000005f29107225 */ /* 0x008fc800078e00ff */
[----:B------:R-:W-:-:S04]  /*4ba0*/  IMAD.WIDE.U32 R32, R68, R85, RZ ;  /* 0x0000005544207225 */ /* 0x000fc800078e00ff */
[----:B------:R-:W-:-:S04]  /*4bb0*/  IMAD.WIDE.U32 R34, R40, R95, RZ ;  /* 0x0000005f28227225 */ /* 0x000fc800078e00ff */
[----:B------:R-:W-:Y:S01]  /*4bc0*/  IMAD.WIDE.U32.X R20, R69, R92, R20, P6 ;  /* 0x0000005c45147225 */ /* 0x000fe200030e0414 */
[----:B------:R-:W-:-:S03]  /*4bd0*/  IADD3.X R78, PT, PT, R78, R5, RZ, P5, P4 ;  /* 0x000000054e4e7210 */ /* 0x000fc60002fe84ff */
[----:B------:R-:W-:-:S04]  /*4be0*/  IMAD.WIDE.U32 R14, P2, R68, R71, R14 ;  /* 0x00000047440e7225 */ /* 0x000fc8000784000e */
[----:B------:R-:W-:Y:S01]  /*4bf0*/  IMAD.WIDE.U32 R16, P3, R40, R92, R16 ;  /* 0x0000005c28107225 */ /* 0x000fe20007860010 */
[----:B------:R-:W-:Y:S02]  /*4c00*/  IADD3 R4, P4, P6, R34, R32, R20 ;  /* 0x0000002022047210 */ /* 0x000fe40007e9e014 */
[----:B------:R-:W-:Y:S02]  /*4c10*/  IADD3 R5, P0, PT, R33, R14, RZ ;  /* 0x0000000e21057210 */ /* 0x000fe40007f1e0ff */
[----:B------:R-:W-:-:S04]  /*4c20*/  IADD3 R20, P5, PT, R35, R16, RZ ;  /* 0x0000001023147210 */ /* 0x000fc80007fbe0ff */
[----:B------:R-:W-:Y:S02]  /*4c30*/  IADD3.X R5, PT, PT, R20, R5, R21, P4, P6 ;  /* 0x0000000514057210 */ /* 0x000fe400027ec415 */
[----:B------:R-:W-:Y:S02]  /*4c40*/  IADD3 R14, P6, PT, R9, -R50, RZ ;  /* 0x80000032090e7210 */ /* 0x000fe40007fde0ff */
[----:B------:R-:W-:-:S03]  /*4c50*/  IADD3 R11, P4, PT, R11, -R48, RZ ;  /* 0x800000300b0b7210 */ /* 0x000fc60007f9e0ff */
[----:B------:R-:W-:Y:S01]  /*4c60*/  IMAD.X R9, R10, 0x1, ~R51, P6 ;  /* 0x000000010a097824 */ /* 0x000fe200030e0e33 */
[----:B------:R-:W-:Y:S01]  /*4c70*/  SEL R70, R11, R18, P1 ;  /* 0x000000120b467207 */ /* 0x000fe20000800000 */
[----:B------:R-:W-:Y:S01]  /*4c80*/  IMAD.WIDE.U32 R10, R41, R85, RZ ;  /* 0x00000055290a7225 */ /* 0x000fe200078e00ff */
[----:B------:R-:W-:Y:S02]  /*4c90*/  SEL R27, R14, R27, P1 ;  /* 0x0000001b0e1b7207 */ /* 0x000fe40000800000 */
[----:B------:R-:W-:Y:S01]  /*4ca0*/  SEL R26, R9, R26, P1 ;  /* 0x0000001a091a7207 */ /* 0x000fe20000800000 */
[----:B------:R-:W-:Y:S01]  /*4cb0*/  IMAD.X R19, RZ, RZ, RZ, P2 ;  /* 0x000000ffff137224 */ /* 0x000fe200010e06ff */
[----:B------:R-:W-:Y:S01]  /*4cc0*/  ISETP.GE.U32.AND P2, PT, R4, R34, PT ;  /* 0x000000220400720c */ /* 0x000fe20003f46070 */
[----:B------:R-:W-:Y:S02]  /*4cd0*/  IMAD R9, R3, R56, RZ ;  /* 0x0000003803097224 */ /* 0x000fe400078e02ff */
[----:B------:R-:W-:Y:S01]  /*4ce0*/  IMAD.X R33, RZ, RZ, RZ, P3 ;  /* 0x000000ffff217224 */ /* 0x000fe200018e06ff */
[----:B------:R-:W-:Y:S01]  /*4cf0*/  ISETP.GE.U32.AND.EX P2, PT, R5, R20, PT, P2 ;  /* 0x000000140500720c */ /* 0x000fe20003f46120 */
[----:B------:R-:W-:-:S02]  /*4d00*/  IMAD.MOV.U32 R32, RZ, RZ, R17 ;  /* 0x000000ffff207224 */ /* 0x000fc400078e0011 */
[----:B------:R-:W-:Y:S02]  /*4d10*/  IMAD.MOV.U32 R18, RZ, RZ, R15 ;  /* 0x000000ffff127224 */ /* 0x000fe400078e000f */
[----:B------:R-:W-:Y:S01]  /*4d20*/  IMAD.WIDE.U32 R14, P3, R40, R71, R10 ;  /* 0x00000047280e7225 */ /* 0x000fe2000786000a */
[----:B------:R-:W-:-:S03]  /*4d30*/  SEL R31, RZ, 0x1, P2 ;  /* 0x00000001ff1f7807 */ /* 0x000fc60001000000 */
[----:B------:R-:W-:-:S04]  /*4d40*/  IMAD.WIDE.U32 R16, R40, R85, RZ ;  /* 0x0000005528107225 */ /* 0x000fc800078e00ff */
[----:B------:R-:W-:-:S04]  /*4d50*/  IMAD.WIDE.U32 R10, R2, R56, RZ ;  /* 0x00000038020a7225 */ /* 0x000fc800078e00ff */
[----:B------:R-:W-:Y:S02]  /*4d60*/  IMAD R9, R2, R57, R9 ;  /* 0x0000003902097224 */ /* 0x000fe400078e0209 */
[----:B------:R-:W-:Y:S01]  /*4d70*/  IMAD.WIDE.U32 R20, R69, R27, RZ ;  /* 0x0000001b45147225 */ /* 0x000fe200078e00ff */
[----:B------:R-:W-:-:S03]  /*4d80*/  IADD3 R35, P2, PT, R17, R14, RZ ;  /* 0x0000000e11237210 */ /* 0x000fc60007f5e0ff */
[----:B------:R-:W-:-:S04]  /*4d90*/  IMAD.WIDE.U32.X R32, R41, R92, R32, P5 ;  /* 0x0000005c29207225 */ /* 0x000fc800028e0420 */
[----:B------:R-:W-:Y:S01]  /*4da0*/  IMAD.IADD R75, R11, 0x1, R9 ;  /* 0x000000010b4b7824 */ /* 0x000fe200078e0209 */
[----:B------:R-:W-:Y:S01]  /*4db0*/  IADD3 R31, P5, P6, R16, R32, R31 ;  /* 0x00000020101f7210 */ /* 0x000fe20007ebe01f */
[----:B------:R-:W-:Y:S02]  /*4dc0*/  IMAD.X R14, R8, 0x1, ~R49, P4 ;  /* 0x00000001080e7824 */ /* 0x000fe400020e0e31 */
[----:B------:R-:W-:-:S04]  /*4dd0*/  IMAD.WIDE.U32 R8, P4, R68, R26, R20 ;  /* 0x0000001a44087225 */ /* 0x000fc80007880014 */
[----:B------:R-:W-:-:S04]  /*4de0*/  IMAD.WIDE.U32 R16, R68, R27, RZ ;  /* 0x0000001b44107225 */ /* 0x000fc800078e00ff */
[----:B------:R-:W-:-:S04]  /*4df0*/  IMAD.WIDE.U32.X R18, R69, R71, R18, P0 ;  /* 0x0000004745127225 */ /* 0x000fc800000e0412 */
[----:B------:R-:W-:Y:S01]  /*4e00*/  IMAD.WIDE.U32 R20, R75, R54, RZ ;  /* 0x000000364b147225 */ /* 0x000fe200078e00ff */
[----:B------:R-:W-:Y:S02]  /*4e10*/  SEL R25, R14, R25, P1 ;  /* 0x000000190e197207 */ /* 0x000fe40000800000 */
[----:B------:R-:W-:Y:S02]  /*4e20*/  IADD3.X R35, PT, PT, R35, R33, RZ, P5, P6 ;  /* 0x0000002123237210 */ /* 0x000fe40002fec4ff */
[----:B------:R-:W-:Y:S01]  /*4e30*/  IADD3 R8, P6, PT, R17, R8, RZ ;  /* 0x0000000811087210 */ /* 0x000fe20007fde0ff */
[C---:B------:R-:W-:Y:S01]  /*4e40*/  IMAD.WIDE.U32 R32, P5, R10.reuse, R55, R20 ;  /* 0x000000370a207225 */ /* 0x040fe200078a0014 */
[----:B------:R-:W-:Y:S02]  /*4e50*/  IADD3 R11, P0, P1, R31, R16, R18 ;  /* 0x000000101f0b7210 */ /* 0x000fe4000791e012 */
[----:B------:R-:W-:Y:S01]  /*4e60*/  LOP3.LUT R23, RZ, R2, RZ, 0x33, !PT ;  /* 0x00000002ff177212 */ /* 0x000fe200078e33ff */
[----:B------:R-:W-:Y:S01]  /*4e70*/  IMAD.WIDE.U32 R16, R10, R54, RZ ;  /* 0x000000360a107225 */ /* 0x000fe200078e00ff */
[----:B------:R-:W-:-:S03]  /*4e80*/  IADD3.X R18, PT, PT, R35, R8, R19, P0, P1 ;  /* 0x0000000823127210 */ /* 0x000fc600007e2413 */
[----:B------:R-:W-:Y:S01]  /*4e90*/  IMAD.X R21, RZ, RZ, RZ, P3 ;  /* 0x000000ffff157224 */ /* 0x000fe200018e06ff */
[----:B------:R-:W-:Y:S02]  /*4ea0*/  ISETP.GT.U32.AND P0, PT, R16, R23, PT ;  /* 0x000000171000720c */ /* 0x000fe40003f04070 */
[----:B------:R-:W-:Y:S01]  /*4eb0*/  IADD3 R2, P1, PT, R17, R32, RZ ;  /* 0x0000002011027210 */ /* 0x000fe20007f3e0ff */
[----:B------:R-:W-:Y:S01]  /*4ec0*/  IMAD.WIDE.U32 R16, R41, R27, RZ ;  /* 0x0000001b29107225 */ /* 0x000fe200078e00ff */
[----:B------:R-:W-:Y:S02]  /*4ed0*/  ISETP.GE.U32.AND P3, PT, R11, R31, PT ;  /* 0x0000001f0b00720c */ /* 0x000fe40003f66070 */
[----:B------:R-:W-:Y:S01]  /*4ee0*/  LOP3.LUT R3, RZ, R3, RZ, 0x33, !PT ;  /* 0x00000003ff037212 */ /* 0x000fe200078e33ff */
[----:B------:R-:W-:Y:S02]  /*4ef0*/  IMAD.MOV.U32 R20, RZ, RZ, R15 ;  /* 0x000000ffff147224 */ /* 0x000fe400078e000f */
[----:B------:R-:W-:Y:S01]  /*4f00*/  IMAD.X R37, RZ, RZ, RZ, P5 ;  /* 0x000000ffff257224 */ /* 0x000fe200028e06ff */
[----:B------:R-:W-:Y:S01]  /*4f10*/  ISETP.GE.U32.AND.EX P5, PT, R18, R35, PT, P3 ;  /* 0x000000231200720c */ /* 0x000fe20003fa6130 */
[----:B------:R-:W-:Y:S01]  /*4f20*/  IMAD.WIDE.U32 R14, P3, R40, R26, R16 ;  /* 0x0000001a280e7225 */ /* 0x000fe20007860010 */
[----:B------:R-:W-:-:S02]  /*4f30*/  ISETP.GT.U32.AND.EX P0, PT, R2, R3, PT, P0 ;  /* 0x000000030200720c */ /* 0x000fc40003f04100 */
[----:B------:R-:W-:Y:S01]  /*4f40*/  SEL R19, RZ, 0x1, P5 ;  /* 0x00000001ff137807 */ /* 0x000fe20002800000 */
[----:B------:R-:W-:-:S04]  /*4f50*/  IMAD.WIDE.U32 R2, R40, R27, RZ ;  /* 0x0000001b28027225 */ /* 0x000fc800078e00ff */
[----:B------:R-:W-:Y:S01]  /*4f60*/  IMAD.WIDE.U32.X R20, R41, R71, R20, P2 ;  /* 0x0000004729147225 */ /* 0x000fe200010e0414 */
[----:B------:R-:W-:-:S03]  /*4f70*/  IADD3 R31, P2, PT, R3, R14, RZ ;  /* 0x0000000e031f7210 */ /* 0x000fc60007f5e0ff */
[----:B------:R-:W-:Y:S01]  /*4f80*/  IMAD.X R35, RZ, RZ, RZ, P4 ;  /* 0x000000ffff237224 */ /* 0x000fe200020e06ff */
[----:B------:R-:W-:Y:S01]  /*4f90*/  IADD3 R19, P4, P5, R2, R20, R19 ;  /* 0x0000001402137210 */ /* 0x000fe20007d9e013 */
[----:B------:R-:W-:-:S04]  /*4fa0*/  IMAD.WIDE.U32 R2, R69, R70, RZ ;  /* 0x0000004645027225 */ /* 0x000fc800078e00ff */
[----:B------:R-:W-:Y:S02]  /*4fb0*/  IMAD.MOV.U32 R34, RZ, RZ, R9 ;  /* 0x000000ffff227224 */ /* 0x000fe400078e0009 */
[----:B------:R-:W-:-:S04]  /*4fc0*/  IMAD.WIDE.U32 R16, R75, R52, RZ ;  /* 0x000000344b107225 */ /* 0x000fc800078e00ff */
[----:B------:R-:W-:Y:S02]  /*4fd0*/  IMAD.MOV.U32 R36, RZ, RZ, R33 ;  /* 0x000000ffff247224 */ /* 0x000fe400078e0021 */
[----:B------:R-:W-:-:S04]  /*4fe0*/  IMAD.WIDE.U32.X R34, R69, R26, R34, P6 ;  /* 0x0000001a45227225 */ /* 0x000fc800030e0422 */
[----:B------:R-:W-:Y:S01]  /*4ff0*/  IMAD.WIDE.U32 R2, P6, R68, R25, R2 ;  /* 0x0000001944027225 */ /* 0x000fe200078c0002 */
[----:B------:R-:W-:-:S03]  /*5000*/  SEL R9, RZ, 0x1, !P0 ;  /* 0x00000001ff097807 */ /* 0x000fc60004000000 */
[----:B------:R-:W-:-:S04]  /*5010*/  IMAD.WIDE.U32.X R32, R75, R55, R36, P1 ;  /* 0x000000374b207225 */ /* 0x000fc800008e0424 */
[----:B------:R-:W-:-:S04]  /*5020*/  IMAD.WIDE.U32 R38, R10, R52, RZ ;  /* 0x000000340a267225 */ /* 0x000fc800078e00ff */
[----:B------:R-:W-:Y:S01]  /*5030*/  IMAD.WIDE.U32 R16, P1, R10, R53, R16 ;  /* 0x000000350a107225 */ /* 0x000fe20007820010 */
[----:B------:R-:W-:Y:S02]  /*5040*/  IADD3.X R31, PT, PT, R31, R21, RZ, P4, P5 ;  /* 0x000000151f1f7210 */ /* 0x000fe400027ea4ff */
[----:B------:R-:W-:Y:S02]  /*5050*/  IADD3 R21, P0, PT, R39, R16, RZ ;  /* 0x0000001027157210 */ /* 0x000fe40007f1e0ff */
[----:B------:R-:W-:Y:S01]  /*5060*/  IADD3 R39, P4, P5, R38, R32, R9 ;  /* 0x0000002026277210 */ /* 0x000fe20007d9e009 */
[----:B------:R-:W-:Y:S01]  /*5070*/  IMAD.WIDE.U32 R8, R68, R70, RZ ;  /* 0x0000004644087225 */ /* 0x000fe200078e00ff */
[----:B------:R-:W-:Y:S02]  /*5080*/  @P6 LOP3.LUT R94, R94, 0x8, RZ, 0xfc, !PT ;  /* 0x000000085e5e6812 */ /* 0x000fe400078efcff */
[----:B------:R-:W-:Y:S02]  /*5090*/  IADD3.X R32, PT, PT, R21, R33, RZ, P4, P5 ;  /* 0x0000002115207210 */ /* 0x000fe400027ea4ff */
[----:B------:R-:W-:-:S02]  /*50a0*/  IADD3 R2, P6, PT, R9, R2, RZ ;  /* 0x0000000209027210 */ /* 0x000fc40007fde0ff */
[----:B------:R-:W-:-:S04]  /*50b0*/  IADD3 R23, P4, P5, R19, R8, R34 ;  /* 0x0000000813177210 */ /* 0x000fc80007d9e022 */
[----:B------:R-:W-:Y:S02]  /*50c0*/  IADD3.X R34, PT, PT, R31, R2, R35, P4, P5 ;  /* 0x000000021f227210 */ /* 0x000fe400027ea423 */
[----:B------:R-:W-:Y:S01]  /*50d0*/  IADD3 R35, P4, PT, R39, R4, RZ ;  /* 0x0000000427237210 */ /* 0x000fe20007f9e0ff */
[----:B------:R-:W-:-:S03]  /*50e0*/  IMAD.X R9, RZ, RZ, RZ, P3 ;  /* 0x000000ffff097224 */ /* 0x000fc600018e06ff */
[----:B------:R-:W-:Y:S02]  /*50f0*/  ISETP.GE.U32.AND P3, PT, R35, R39, PT ;  /* 0x000000272300720c */ /* 0x000fe40003f66070 */
[----:B------:R-:W2:Y:S01]  /*5100*/  LDG.E.64 R38, desc[UR4][R6.64+0x10] ;  /* 0x0000100406267981 */ /* 0x000ea2000c1e1b00 */
[----:B------:R-:W-:Y:S02]  /*5110*/  IMAD.X R37, R32, 0x1, R5, P4 ;  /* 0x0000000120257824 */ /* 0x000fe400020e0605 */
[----:B------:R-:W-:Y:S01]  /*5120*/  IMAD.X R21, RZ, RZ, RZ, P1 ;  /* 0x000000ffff157224 */ /* 0x000fe200008e06ff */
[----:B------:R-:W-:Y:S01]  /*5130*/  ISETP.GE.U32.AND P1, PT, R23, R19, PT ;  /* 0x000000131700720c */ /* 0x000fe20003f26070 */
[----:B------:R-:W-:Y:S01]  /*5140*/  IMAD.MOV.U32 R20, RZ, RZ, R17 ;  /* 0x000000ffff147224 */ /* 0x000fe200078e0011 */
[----:B------:R-:W-:Y:S01]  /*5150*/  ISETP.GE.U32.AND.EX P4, PT, R37, R32, PT, P3 ;  /* 0x000000202500720c */ /* 0x000fe20003f86130 */
[----:B------:R-:W-:Y:S01]  /*5160*/  IMAD.WIDE.U32 R16, R41, R70, RZ ;  /* 0x0000004629107225 */ /* 0x000fe200078e00ff */
[----:B------:R-:W-:-:S03]  /*5170*/  ISETP.GE.U32.AND.EX P3, PT, R34, R31, PT, P1 ;  /* 0x0000001f2200720c */ /* 0x000fc60003f66110 */
[----:B------:R-:W-:Y:S01]  /*5180*/  IMAD.WIDE.U32 R4, R75, R50, RZ ;  /* 0x000000324b047225 */ /* 0x000fe200078e00ff */
[----:B------:R-:W-:Y:S02]  /*5190*/  SEL R19, RZ, 0x1, P3 ;  /* 0x00000001ff137807 */ /* 0x000fe40001800000 */
[----:B------:R-:W-:Y:S01]  /*51a0*/  LOP3.LUT R94, R94, 0xfffffffd, RZ, 0xc0, !PT ;  /* 0xfffffffd5e5e7812 */ /* 0x000fe200078ec0ff */
[----:B------:R-:W-:Y:S01]  /*51b0*/  IMAD.WIDE.U32 R16, P3, R40, R25, R16 ;  /* 0x0000001928107225 */ /* 0x000fe20007860010 */
[----:B------:R-:W-:-:S03]  /*51c0*/  SEL R31, RZ, 0x1, P4 ;  /* 0x00000001ff1f7807 */ /* 0x000fc60002000000 */
[----:B------:R-:W-:Y:S01]  /*51d0*/  IMAD.MOV.U32 R8, RZ, RZ, R15 ;  /* 0x000000ffff087224 */ /* 0x000fe200078e000f */
[----:B------:R-:W-:Y:S01]  /*51e0*/  @P6 LOP3.LUT R94, R94, 0x2, RZ, 0xfc, !PT ;  /* 0x000000025e5e6812 */ /* 0x000fe200078efcff */
[----:B------:R-:W-:-:S04]  /*51f0*/  IMAD.WIDE.U32 R32, R10, R50, RZ ;  /* 0x000000320a207225 */ /* 0x000fc800078e00ff */
[----:B------:R-:W-:-:S04]  /*5200*/  IMAD.WIDE.U32 R14, P1, R10, R51, R4 ;  /* 0x000000330a0e7225 */ /* 0x000fc80007820004 */
[----:B------:R-:W-:Y:S01]  /*5210*/  IMAD.WIDE.U32.X R20, R75, R53, R20, P0 ;  /* 0x000000354b147225 */ /* 0x000fe200000e0414 */
[----:B------:R-:W-:-:S03]  /*5220*/  LOP3.LUT R94, R94, 0xfffffffe, RZ, 0xc0, !PT ;  /* 0xfffffffe5e5e7812 */ /* 0x000fc600078ec0ff */
[----:B------:R-:W-:Y:S01]  /*5230*/  IMAD.WIDE.U32.X R4, R41, R26, R8, P2 ;  /* 0x0000001a29047225 */ /* 0x000fe200010e0408 */
[----:B------:R-:W-:Y:S02]  /*5240*/  IADD3 R33, P2, PT, R33, R14, RZ ;  /* 0x0000000e21217210 */ /* 0x000fe40007f5e0ff */
[----:B------:R-:W-:Y:S01]  /*5250*/  IADD3 R31, P0, P4, R32, R20, R31 ;  /* 0x00000014201f7210 */ /* 0x000fe20007c1e01f */
[----:B------:R-:W-:Y:S01]  /*5260*/  IMAD.WIDE.U32 R8, R40, R70, RZ ;  /* 0x0000004628087225 */ /* 0x000fe200078e00ff */
[----:B------:R-:W-:Y:S02]  /*5270*/  @P3 LOP3.LUT R94, R94, 0x1, RZ, 0xfc, !PT ;  /* 0x000000015e5e3812 */ /* 0x000fe400078efcff */
[----:B------:R-:W-:Y:S02]  /*5280*/  IADD3.X R2, PT, PT, R33, R21, RZ, P0, P4 ;  /* 0x0000001521027210 */ /* 0x000fe400007e84ff */
        /* <DEDUP_REMOVED lines=9> */
[----:B------:R-:W-:Y:S01]  /*5320*/  IMAD.WIDE.U32 R8, R4, R54, RZ ;  /* 0x0000003604087225 */ /* 0x000fe200078e00ff */
[----:B------:R-:W-:-:S03]  /*5330*/  LOP3.LUT R5, RZ, R35, RZ, 0x33, !PT ;  /* 0x00000023ff057212 */ /* 0x000fc600078e33ff */
        /* <DEDUP_REMOVED lines=12> */
[----:B------:R-:W-:-:S04]  /*5400*/  IADD3 R5, P5, PT, R33, R8, RZ ;  /* 0x0000000821057210 */ /* 0x000fc80007fbe0ff */
[----:B------:R-:W-:Y:S02]  /*5410*/  IADD3.X R8, PT, PT, R5, R21, RZ, P3, P4 ;  /* 0x0000001505087210 */ /* 0x000fe40001fe84ff */
[----:B------:R-:W-:-:S04]  /*5420*/  LOP3.LUT R94, R94, 0xffffffdf, RZ, 0xc0, !PT ;  /* 0xffffffdf5e5e7812 */ /* 0x000fc800078ec0ff */
[----:B------:R-:W-:-:S04]  /*5430*/  @P6 LOP3.LUT R94, R94, 0x20, RZ, 0xfc, !PT ;  /* 0x000000205e5e6812 */ /* 0x000fc800078efcff */
[----:B------:R-:W-:-:S04]  /*5440*/  LOP3.LUT R94, R94, 0xffffffef, RZ, 0xc0, !PT ;  /* 0xffffffef5e5e7812 */ /* 0x000fc800078ec0ff */
[----:B------:R-:W-:Y:S01]  /*5450*/  @P5 LOP3.LUT R94, R94, 0x10, RZ, 0xfc, !PT ;  /* 0x000000105e5e5812 */ /* 0x000fe200078efcff */
[----:B------:R-:W-:-:S04]  /*5460*/  IMAD.WIDE.U32 R80, R75, R48, RZ ;  /* 0x000000304b507225 */ /* 0x000fc800078e00ff */
[----:B--2---:R-:W-:-:S04]  /*5470*/  IMAD.WIDE.U32 R20, R39, R95, RZ ;  /* 0x0000005f27147225 */ /* 0x004fc800078e00ff */
        /* <DEDUP_REMOVED lines=17> */
[----:B------:R-:W-:Y:S01]  /*5590*/  IMAD.X R21, RZ, RZ, RZ, P3 ;  /* 0x000000ffff157224 */ /* 0x000fe200018e06ff */
[----:B------:R-:W-:Y:S01]  /*55a0*/  IADD3 R23, P3, PT, R32, R23, RZ ;  /* 0x0000001720177210 */ /* 0x000fe20007f7e0ff */
[----:B------:R-:W-:-:S04]  /*55b0*/  IMAD.MOV.U32 R20, RZ, RZ, R19 ;  /* 0x000000ffff147224 */ /* 0x000fc800078e0013 */
[----:B------:R-:W-:Y:S01]  /*55c0*/  IMAD.X R34, R5, 0x1, R34, P3 ;  /* 0x0000000105227824 */ /* 0x000fe200018e0622 */
[----:B------:R-:W-:Y:S01]  /*55d0*/  ISETP.GE.U32.AND P3, PT, R23, R32, PT ;  /* 0x000000201700720c */ /* 0x000fe20003f66070 */
[----:B------:R-:W-:-:S03]  /*55e0*/  IMAD.WIDE.U32 R18, R39, R27, RZ ;  /* 0x0000001b27127225 */ /* 0x000fc600078e00ff */
[----:B------:R-:W-:Y:S01]  /*55f0*/  ISETP.GE.U32.AND.EX P3, PT, R34, R5, PT, P3 ;  /* 0x000000052200720c */ /* 0x000fe20003f66130 */
[----:B------:R-:W-:-:S03]  /*5600*/  IMAD.WIDE.U32 R32, R38, R27, RZ ;  /* 0x0000001b26207225 */ /* 0x000fc600078e00ff */
[----:B------:R-:W-:Y:S01]  /*5610*/  SEL R5, RZ, 0x1, P3 ;  /* 0x00000001ff057807 */ /* 0x000fe20001800000 */
[----:B------:R-:W-:-:S04]  /*5620*/  IMAD.WIDE.U32 R18, P3, R38, R26, R18 ;  /* 0x0000001a26127225 */ /* 0x000fc80007860012 */
[----:B------:R-:W-:Y:S01]  /*5630*/  IMAD.WIDE.U32.X R20, R39, R71, R20, P4 ;  /* 0x0000004727147225 */ /* 0x000fe200020e0414 */
[----:B------:R-:W-:-:S03]  /*5640*/  IADD3 R87, P4, PT, R33, R18, RZ ;  /* 0x0000001221577210 */ /* 0x000fc60007f9e0ff */
[----:B------:R-:W-:Y:S01]  /*5650*/  IMAD.X R33, RZ, RZ, RZ, P1 ;  /* 0x000000ffff217224 */ /* 0x000fe200008e06ff */
[----:B------:R-:W-:Y:S02]  /*5660*/  IADD3 R20, P5, P6, R32, R20, R5 ;  /* 0x0000001420147210 */ /* 0x000fe40007ebe005 */
[----:B------:R-:W-:Y:S01]  /*5670*/  IADD3 R84, P1, PT, R31, R11, RZ ;  /* 0x0000000b1f547210 */ /* 0x000fe20007f3e0ff */
[----:B------:R-:W-:Y:S01]  /*5680*/  IMAD.MOV.U32 R32, RZ, RZ, R15 ;  /* 0x000000ffff207224 */ /* 0x000fe200078e000f */
[----:B------:R-:W-:-:S03]  /*5690*/  IADD3.X R87, PT, PT, R87, R21, RZ, P5, P6 ;  /* 0x0000001557577210 */ /* 0x000fc60002fec4ff */
[----:B------:R-:W-:Y:S02]  /*56a0*/  IMAD.X R21, R2, 0x1, R37, P1 ;  /* 0x0000000102157824 */ /* 0x000fe400008e0625 */
[----:B------:R-:W-:Y:S01]  /*56b0*/  IMAD.WIDE.U32.X R32, R75, R51, R32, P2 ;  /* 0x000000334b207225 */ /* 0x000fe200010e0420 */
[----:B------:R-:W-:-:S03]  /*56c0*/  ISETP.GE.U32.AND P1, PT, R84, R31, PT ;  /* 0x0000001f5400720c */ /* 0x000fc60003f26070 */
[----:B------:R-:W-:-:S04]  /*56d0*/  IMAD.WIDE.U32 R36, R10, R48, RZ ;  /* 0x000000300a247225 */ /* 0x000fc800078e00ff */
[----:B------:R-:W-:Y:S01]  /*56e0*/  IMAD.WIDE.U32 R10, P2, R10, R49, R80 ;  /* 0x000000310a0a7225 */ /* 0x000fe20007840050 */
[----:B------:R-:W-:Y:S02]  /*56f0*/  ISETP.GE.U32.AND.EX P1, PT, R21, R2, PT, P1 ;  /* 0x000000021500720c */ /* 0x000fe40003f26110 */
[C---:B------:R-:W-:Y:S02]  /*5700*/  LOP3.LUT P6, RZ, R94.reuse, 0x1, RZ, 0xc0, !PT ;  /* 0x000000015eff7812 */ /* 0x040fe400078cc0ff */
[----:B------:R-:W-:Y:S02]  /*5710*/  LOP3.LUT R94, R94, 0xfffffffb, RZ, 0xc0, !PT ;  /* 0xfffffffb5e5e7812 */ /* 0x000fe400078ec0ff */
[----:B------:R-:W-:Y:S02]  /*5720*/  SEL R5, RZ, 0x1, P1 ;  /* 0x00000001ff057807 */ /* 0x000fe40000800000 */
[----:B------:R-:W-:-:S04]  /*5730*/  IADD3 R15, P1, PT, R37, R10, RZ ;  /* 0x0000000a250f7210 */ /* 0x000fc80007f3e0ff */
[----:B------:R-:W-:Y:S02]  /*5740*/  @P2 LOP3.LUT R94, R94, 0x4, RZ, 0xfc, !PT ;  /* 0x000000045e5e2812 */ /* 0x000fe400078efcff */
[----:B------:R-:W-:-:S04]  /*5750*/  IADD3 R5, P2, P5, R36, R32, R5 ;  /* 0x0000002024057210 */ /* 0x000fc80007d5e005 */
[----:B------:R-:W-:Y:S02]  /*5760*/  IADD3.X R15, PT, PT, R15, R33, RZ, P2, P5 ;  /* 0x000000210f0f7210 */ /* 0x000fe400017ea4ff */
[C---:B------:R-:W-:Y:S02]  /*5770*/  LOP3.LUT P5, RZ, R94.reuse, 0x8, RZ, 0xc0, !PT ;  /* 0x000000085eff7812 */ /* 0x040fe400078ac0ff */
[----:B------:R-:W-:Y:S01]  /*5780*/  P2R R10, PR, RZ, 0x2 ;  /* 0x00000002ff0a7803 */ /* 0x000fe20000000000 */
[----:B------:R-:W-:Y:S01]  /*5790*/  IMAD.MOV.U32 R32, RZ, RZ, R3 ;  /* 0x000000ffff207224 */ /* 0x000fe200078e0003 */
[----:B------:R-:W-:Y:S01]  /*57a0*/  LOP3.LUT P1, RZ, R94, 0x2, RZ, 0xc0, !PT ;  /* 0x000000025eff7812 */ /* 0x000fe2000782c0ff */
[----:B------:R-:W-:-:S04]  /*57b0*/  IMAD.X R33, RZ, RZ, RZ, P5 ;  /* 0x000000ffff217224 */ /* 0x000fc800028e06ff */
[----:B------:R-:W-:-:S03]  /*57c0*/  IMAD.WIDE.U32.X R2, R69, R25, R32, P1 ;  /* 0x0000001945027225 */ /* 0x000fc600008e0420 */
[----:B------:R-:W-:Y:S01]  /*57d0*/  IADD3 R81, P2, PT, R24, R2, RZ ;  /* 0x0000000218517210 */ /* 0x000fe20007f5e0ff */
[----:B------:R-:W-:Y:S02]  /*57e0*/  IMAD.X R33, RZ, RZ, RZ, P3 ;  /* 0x000000ffff217224 */ /* 0x000fe400018e06ff */
[----:B------:R-:W-:Y:S02]  /*57f0*/  IMAD.MOV.U32 R32, RZ, RZ, R19 ;  /* 0x000000ffff207224 */ /* 0x000fe400078e0013 */
        /* <DEDUP_REMOVED lines=11> */
[----:B------:R-:W-:Y:S02]  /*58b0*/  IADD3 R33, P2, PT, R37, R2, RZ ;  /* 0x0000000225217210 */ /* 0x000fe40007f5e0ff */
[----:B------:R-:W2:Y:S01]  /*58c0*/  LDG.E.64 R36, desc[UR4][R6.64+0x18] ;  /* 0x0000180406247981 */ /* 0x000ea2000c1e1b00 */
[----:B------:R-:W-:Y:S01]  /*58d0*/  IMAD.MOV.U32 R18, RZ, RZ, R17 ;  /* 0x000000ffff127224 */ /* 0x000fe200078e0011 */
[----:B------:R-:W-:Y:S01]  /*58e0*/  IADD3.X R2, PT, PT, R33, R19, RZ, P4, P5 ;  /* 0x0000001321027210 */ /* 0x000fe200027ea4ff */
[----:B------:R-:W-:Y:S02]  /*58f0*/  IMAD.X R19, RZ, RZ, RZ, P6 ;  /* 0x000000ffff137224 */ /* 0x000fe400030e06ff */
[----:B------:R-:W-:Y:S01]  /*5900*/  IMAD.WIDE.U32.X R18, R41, R25, R18, P0 ;  /* 0x0000001929127225 */ /* 0x000fe200000e0412 */
[----:B------:R-:W-:-:S04]  /*5910*/  ISETP.GE.U32.AND P0, PT, R81, R24, PT ;  /* 0x000000185100720c */ /* 0x000fc80003f06070 */
[----:B------:R-:W-:-:S04]  /*5920*/  ISETP.GE.U32.AND.EX P0, PT, R80, R16, PT, P0 ;  /* 0x000000105000720c */ /* 0x000fc80003f06100 */
[----:B------:R-:W-:-:S04]  /*5930*/  SEL R31, RZ, 0x1, P0 ;  /* 0x00000001ff1f7807 */ /* 0x000fc80000000000 */
[----:B------:R-:W-:-:S04]  /*5940*/  IADD3 R31, P0, P4, R20, R18, R31 ;  /* 0x00000012141f7210 */ /* 0x000fc80007c1e01f */
[----:B------:R-:W-:Y:S02]  /*5950*/  IADD3.X R33, PT, PT, R2, R19, RZ, P0, P4 ;  /* 0x0000001302217210 */ /* 0x000fe400007e84ff */
[----:B------:R-:W-:Y:S01]  /*5960*/  LOP3.LUT P1, RZ, R94, 0x4, RZ, 0xc0, !PT ;  /* 0x000000045eff7812 */ /* 0x000fe2000782c0ff */
[----:B------:R-:W-:Y:S01]  /*5970*/  BSSY.RECONVERGENT B2, `(.L_x_623) ;  /* 0x00000a4000027945 */ /* 0x000fe20003800200 */
        /* <DEDUP_REMOVED lines=43> */
[----:B------:R-:W-:Y:S02]  /*5c30*/  IADD3 R19, P4, PT, R19, R6, RZ ;  /* 0x0000000613137210 */ /* 0x000fe40007f9e0ff */
[----:B------:R-:W-:Y:S01]  /*5c40*/  IADD3 R6, P5, P6, R18, R16, R77 ;  /* 0x0000001012067210 */ /* 0x000fe20007ebe04d */
[----:B------:R-:W-:-:S03]  /*5c50*/  IMAD.MOV.U32 R16, RZ, RZ, R11 ;  /* 0x000000ffff107224 */ /* 0x000fc600078e000b */
[----:B------:R-:W-:Y:S01]  /*5c60*/  IADD3.X R32, PT, PT, R19, R17, RZ, P5, P6 ;  /* 0x0000001113207210 */ /* 0x000fe20002fec4ff */
[----:B------:R-:W-:Y:S01]  /*5c70*/  IMAD.X R17, RZ, RZ, RZ, P1 ;  /* 0x000000ffff117224 */ /* 0x000fe200008e06ff */
[----:B------:R-:W-:Y:S02]  /*5c80*/  ISETP.NE.AND P1, PT, R10, RZ, PT ;  /* 0x000000ff0a00720c */ /* 0x000fe40003f25270 */
[----:B------:R-:W-:-:S03]  /*5c90*/  LOP3.LUT P5, RZ, R94, 0x20, RZ, 0xc0, !PT ;  /* 0x000000205eff7812 */ /* 0x000fc600078ac0ff */
[----:B------:R-:W-:Y:S01]  /*5ca0*/  IMAD.WIDE.U32.X R10, R75, R49, R16, P1 ;  /* 0x000000314b0a7225 */ /* 0x000fe200008e0410 */
[----:B------:R-:W-:-:S03]  /*5cb0*/  IADD3 R84, P1, PT, R35, R84, RZ ;  /* 0x0000005423547210 */ /* 0x000fc60007f3e0ff */
[----:B------:R-:W-:Y:S01]  /*5cc0*/  IMAD.X R17, RZ, RZ, RZ, P5 ;  /* 0x000000ffff117224 */ /* 0x000fe200028e06ff */
[----:B------:R-:W-:Y:S01]  /*5cd0*/  ISETP.GE.U32.AND P5, PT, R84, R35, PT ;  /* 0x000000235400720c */ /* 0x000fe20003fa6070 */
[----:B------:R-:W-:Y:S02]  /*5ce0*/  IMAD.X R75, R8, 0x1, R21, P1 ;  /* 0x00000001084b7824 */ /* 0x000fe400008e0615 */
[----:B------:R-:W-:Y:S01]  /*5cf0*/  IMAD.WIDE.U32 R18, R14, R50, RZ ;  /* 0x000000320e127225 */ /* 0x000fe200078e00ff */
[----:B------:R-:W-:Y:S02]  /*5d00*/  LOP3.LUT P6, RZ, R94, 0x10, RZ, 0xc0, !PT ;  /* 0x000000105eff7812 */ /* 0x000fe400078cc0ff */
[----:B------:R-:W-:Y:S01]  /*5d10*/  ISETP.GE.U32.AND.EX P1, PT, R75, R8, PT, P5 ;  /* 0x000000084b00720c */ /* 0x000fe20003f26150 */
[----:B------:R-:W-:Y:S02]  /*5d20*/  IMAD.MOV.U32 R16, RZ, RZ, R9 ;  /* 0x000000ffff107224 */ /* 0x000fe400078e0009 */
[----:B------:R-:W-:Y:S01]  /*5d30*/  IMAD.WIDE.U32 R8, P5, R4, R51, R18 ;  /* 0x0000003304087225 */ /* 0x000fe200078a0012 */
[----:B------:R-:W-:-:S03]  /*5d40*/  SEL R35, RZ, 0x1, P1 ;  /* 0x00000001ff237807 */ /* 0x000fc60000800000 */
[----:B------:R-:W-:-:S04]  /*5d50*/  IMAD.WIDE.U32 R18, R4, R50, RZ ;  /* 0x0000003204127225 */ /* 0x000fc800078e00ff */
[----:B------:R-:W-:Y:S01]  /*5d60*/  IMAD.WIDE.U32.X R86, R14, R53, R16, P6 ;  /* 0x000000350e567225 */ /* 0x000fe200030e0410 */
[----:B------:R-:W-:-:S03]  /*5d70*/  IADD3 R19, P6, PT, R19, R8, RZ ;  /* 0x0000000813137210 */ /* 0x000fc60007fde0ff */
[----:B------:R-:W-:Y:S01]  /*5d80*/  IMAD.X R21, RZ, RZ, RZ, P3 ;  /* 0x000000ffff157224 */ /* 0x000fe200018e06ff */
[----:B------:R-:W-:Y:S01]  /*5d90*/  IADD3 R18, P1, P3, R18, R86, R35 ;  /* 0x0000005612127210 */ /* 0x000fe20007b3e023 */
[----:B------:R-:W-:Y:S01]  /*5da0*/  IMAD.X R17, RZ, RZ, RZ, P5 ;  /* 0x000000ffff117224 */ /* 0x000fe200028e06ff */
[----:B------:R-:W-:Y:S02]  /*5db0*/  IADD3 R80, P5, PT, R5, R80, RZ ;  /* 0x0000005005507210 */ /* 0x000fe40007fbe0ff */
[----:B------:R-:W-:Y:S02]  /*5dc0*/  IADD3.X R86, PT, PT, R19, R87, RZ, P1, P3 ;  /* 0x0000005713567210 */ /* 0x000fe40000fe64ff */
[----:B------:R-:W-:Y:S02]  /*5dd0*/  ISETP.GE.U32.AND P1, PT, R31, R20, PT ;  /* 0x000000141f00720c */ /* 0x000fe40003f26070 */
[----:B------:R-:W-:Y:S01]  /*5de0*/  IADD3 R31, P3, PT, R18, R80, RZ ;  /* 0x00000050121f7210 */ /* 0x000fe20007f7e0ff */
[----:B------:R-:W-:-:S03]  /*5df0*/  IMAD.X R81, R15, 0x1, R34, P5 ;  /* 0x000000010f517824 */ /* 0x000fc600028e0622 */
[----:B------:R-:W-:Y:S01]  /*5e00*/  ISETP.GE.U32.AND P5, PT, R31, R18, PT ;  /* 0x000000121f00720c */ /* 0x000fe20003fa6070 */
[----:B------:R-:W-:Y:S01]  /*5e10*/  IMAD R18, R75, R56, RZ ;  /* 0x000000384b127224 */ /* 0x000fe200078e02ff */
[----:B------:R-:W-:Y:S01]  /*5e20*/  ISETP.GE.U32.AND.EX P1, PT, R33, R2, PT, P1 ;  /* 0x000000022100720c */ /* 0x000fe20003f26110 */
[----:B------:R-:W-:Y:S02]  /*5e30*/  IMAD.MOV.U32 R16, RZ, RZ, R9 ;  /* 0x000000ffff107224 */ /* 0x000fe400078e0009 */
[----:B------:R-:W-:Y:S02]  /*5e40*/  IMAD.MOV.U32 R20, RZ, RZ, R3 ;  /* 0x000000ffff147224 */ /* 0x000fe400078e0003 */
[----:B------:R-:W-:Y:S02]  /*5e50*/  IMAD.X R33, R86, 0x1, R81, P3 ;  /* 0x0000000156217824 */ /* 0x000fe400018e0651 */
[----:B------:R-:W-:-:S04]  /*5e60*/  IMAD.WIDE.U32 R8, R84, R56, RZ ;  /* 0x0000003854087225 */ /* 0x000fc800078e00ff */
[----:B------:R-:W-:Y:S02]  /*5e70*/  IMAD R19, R84, R57, R18 ;  /* 0x0000003954137224 */ /* 0x000fe400078e0212 */
[----:B------:R-:W-:Y:S01]  /*5e80*/  IMAD.WIDE.U32 R2, R14, R48, RZ ;  /* 0x000000300e027225 */ /* 0x000fe200078e00ff */
[----:B------:R-:W-:-:S03]  /*5e90*/  SEL R89, RZ, 0x1, P1 ;  /* 0x00000001ff597807 */ /* 0x000fc60000800000 */
[----:B------:R-:W-:Y:S01]  /*5ea0*/  IMAD.WIDE.U32.X R20, R39, R25, R20, P2 ;  /* 0x0000001927147225 */ /* 0x000fe200010e0414 */
[----:B------:R-:W-:-:S03]  /*5eb0*/  ISETP.GE.U32.AND.EX P5, PT, R33, R86, PT, P5 ;  /* 0x000000562100720c */ /* 0x000fc60003fa6150 */
[----:B------:R-:W-:Y:S01]  /*5ec0*/  IMAD.IADD R106, R9, 0x1, R19 ;  /* 0x00000001096a7824 */ /* 0x000fe200078e0213 */
[----:B------:R-:W-:Y:S01]  /*5ed0*/  IADD3 R89, P1, P2, R6, R20, R89 ;  /* 0x0000001406597210 */ /* 0x000fe20007a3e059 */
[----:B------:R-:W-:Y:S01]  /*5ee0*/  IMAD.WIDE.U32 R2, P3, R4, R49, R2 ;  /* 0x0000003104027225 */ /* 0x000fe20007860002 */
[----:B------:R-:W-:-:S03]  /*5ef0*/  SEL R77, RZ, 0x1, P5 ;  /* 0x00000001ff4d7807 */ /* 0x000fc60002800000 */
[----:B------:R-:W-:-:S04]  /*5f00*/  IMAD.WIDE.U32 R34, R4, R48, RZ ;  /* 0x0000003004227225 */ /* 0x000fc800078e00ff */
[----:B------:R-:W-:-:S04]  /*5f10*/  IMAD.WIDE.U32.X R16, R14, R51, R16, P6 ;  /* 0x000000330e107225 */ /* 0x000fc800030e0410 */
[----:B------:R-:W-:Y:S01]  /*5f20*/  IMAD.WIDE.U32 R18, R106, R54, RZ ;  /* 0x000000366a127225 */ /* 0x000fe200078e00ff */
[----:B------:R-:W-:Y:S02]  /*5f30*/  IADD3.X R101, PT, PT, R32, R21, RZ, P1, P2 ;  /* 0x0000001520657210 */ /* 0x000fe40000fe44ff */
[----:B------:R-:W-:Y:S02]  /*5f40*/  IADD3 R87, P1, PT, R35, R2, RZ ;  /* 0x0000000223577210 */ /* 0x000fe40007f3e0ff */
[----:B------:R-:W-:Y:S01]  /*5f50*/  IADD3 R21, P2, P5, R34, R16, R77 ;  /* 0x0000001022157210 */ /* 0x000fe20007d5e04d */
[----:B------:R-:W-:Y:S01]  /*5f60*/  IMAD.WIDE.U32 R34, R8, R54, RZ ;  /* 0x0000003608227225 */ /* 0x000fe200078e00ff */
[----:B------:R-:W-:-:S03]  /*5f70*/  LOP3.LUT R77, RZ, R84, RZ, 0x33, !PT ;  /* 0x00000054ff4d7212 */ /* 0x000fc600078e33ff */
[----:B------:R-:W-:Y:S01]  /*5f80*/  IMAD.WIDE.U32 R18, P6, R8, R55, R18 ;  /* 0x0000003708127225 */ /* 0x000fe200078c0012 */
[----:B------:R-:W-:Y:S02]  /*5f90*/  IADD3.X R20, PT, PT, R87, R17, RZ, P2, P5 ;  /* 0x0000001157147210 */ /* 0x000fe400017ea4ff */
[----:B------:R-:W-:Y:S02]  /*5fa0*/  ISETP.GT.U32.AND P5, PT, R34, R77, PT ;  /* 0x0000004d2200720c */ /* 0x000fe40003fa4070 */
[----:B------:R-:W-:Y:S01]  /*5fb0*/  IADD3 R4, P2, PT, R35, R18, RZ ;  /* 0x0000001223047210 */ /* 0x000fe20007f5e0ff */
[----:B------:R-:W-:Y:S01]  /*5fc0*/  IMAD.WIDE.U32 R34, R106, R52, RZ ;  /* 0x000000346a227225 */ /* 0x000fe200078e00ff */
[----:B------:R-:W-:-:S03]  /*5fd0*/  LOP3.LUT R75, RZ, R75, RZ, 0x33, !PT ;  /* 0x0000004bff4b7212 */ /* 0x000fc600078e33ff */
[----:B------:R-:W-:Y:S01]  /*5fe0*/  IMAD.X R17, RZ, RZ, RZ, P6 ;  /* 0x000000ffff117224 */ /* 0x000fe200030e06ff */
[----:B------:R-:W-:Y:S01]  /*5ff0*/  ISETP.GE.U32.AND P6, PT, R80, R5, PT ;  /* 0x000000055000720c */ /* 0x000fe20003fc6070 */
[----:B------:R-:W-:Y:S01]  /*6000*/  IMAD.MOV.U32 R16, RZ, RZ, R19 ;  /* 0x000000ffff107224 */ /* 0x000fe200078e0013 */
[----:B------:R-:W-:Y:S01]  /*6010*/  ISETP.GT.U32.AND.EX P5, PT, R4, R75, PT, P5 ;  /* 0x0000004b0400720c */ /* 0x000fe20003fa4150 */
[----:B------:R-:W-:Y:S01]  /*6020*/  IMAD.WIDE.U32 R18, R8, R52, RZ ;  /* 0x0000003408127225 */ /* 0x000fe200078e00ff */
[----:B------:R-:W-:-:S03]  /*6030*/  ISETP.GE.U32.AND.EX P6, PT, R81, R15, PT, P6 ;  /* 0x0000000f5100720c */ /* 0x000fc60003fc6160 */
[----:B------:R-:W-:Y:S01]  /*6040*/  IMAD.WIDE.U32.X R4, R106, R55, R16, P2 ;  /* 0x000000376a047225 */ /* 0x000fe200010e0410 */
[----:B------:R-:W-:-:S03]  /*6050*/  SEL R15, RZ, 0x1, !P5 ;  /* 0x00000001ff0f7807 */ /* 0x000fc60006800000 */
[----:B------:R-:W-:Y:S01]  /*6060*/  IMAD.WIDE.U32 R16, P2, R8, R53, R34 ;  /* 0x0000003508107225 */ /* 0x000fe20007840022 */
[----:B------:R-:W-:-:S03]  /*6070*/  SEL R75, RZ, 0x1, P6 ;  /* 0x00000001ff4b7807 */ /* 0x000fc60003000000 */
[----:B------:R-:W-:Y:S01]  /*6080*/  IMAD.X R35, RZ, RZ, RZ, P0 ;  /* 0x000000ffff237224 */ /* 0x000fe200000e06ff */
[----:B------:R-:W-:Y:S02]  /*6090*/  IADD3 R19, P5, PT, R19, R16, RZ ;  /* 0x0000001013137210 */ /* 0x000fe40007fbe0ff */
[----:B------:R-:W-:-:S04]  /*60a0*/  IADD3 R18, P0, P6, R18, R4, R15 ;  /* 0x0000000412127210 */ /* 0x000fc80007e1e00f */
[----:B------:R-:W-:Y:S02]  /*60b0*/  IADD3.X R16, PT, PT, R19, R5, RZ, P0, P6 ;  /* 0x0000000513107210 */ /* 0x000fe400007ec4ff */
[----:B------:R-:W-:Y:S01]  /*60c0*/  IADD3 R75, P0, PT, R75, R10, RZ ;  /* 0x0000000a4b4b7210 */ /* 0x000fe20007f1e0ff */
[----:B------:R-:W-:Y:S01]  /*60d0*/  IMAD.MOV.U32 R34, RZ, RZ, R7 ;  /* 0x000000ffff227224 */ /* 0x000fe200078e0007 */
[----:B------:R-:W-:-:S03]  /*60e0*/  IADD3 R31, P6, PT, R18, R31, RZ ;  /* 0x0000001f121f7210 */ /* 0x000fc60007fde0ff */
[----:B------:R-:W-:Y:S02]  /*60f0*/  IMAD.X R80, RZ, RZ, R11, P0 ;  /* 0x000000ffff507224 */ /* 0x000fe400000e060b */
[----:B------:R-:W-:Y:S01]  /*6100*/  IMAD.X R11, RZ, RZ, RZ, P2 ;  /* 0x000000ffff0b7224 */ /* 0x000fe200010e06ff */
[----:B------:R-:W-:Y:S02]  /*6110*/  ISETP.NE.U32.AND P2, PT, R75, RZ, PT ;  /* 0x000000ff4b00720c */ /* 0x000fe40003f45070 */
[----:B------:R-:W-:Y:S01]  /*6120*/  ISETP.GE.U32.AND P0, PT, R89, R6, PT ;  /* 0x000000065900720c */ /* 0x000fe20003f06070 */
[----:B------:R-:W-:Y:S01]  /*6130*/  IMAD.WIDE.U32.X R4, R37, R25, R34, P4 ;  /* 0x0000001925047225 */ /* 0x000fe200020e0422 */
[----:B------:R-:W-:Y:S02]  /*6140*/  ISETP.NE.AND.EX P2, PT, R80, RZ, PT, P2 ;  /* 0x000000ff5000720c */ /* 0x000fe40003f45320 */
[----:B------:R-:W-:Y:S01]  /*6150*/  ISETP.GE.U32.AND P4, PT, R31, R18, PT ;  /* 0x000000121f00720c */ /* 0x000fe20003f86070 */
[----:B------:R-:W-:Y:S01]  /*6160*/  IMAD.X R33, R16, 0x1, R33, P6 ;  /* 0x0000000110217824 */ /* 0x000fe200030e0621 */
[----:B------:R-:W-:Y:S01]  /*6170*/  ISETP.GE.U32.AND.EX P0, PT, R101, R32, PT, P0 ;  /* 0x000000206500720c */ /* 0x000fe20003f06100 */
[----:B------:R-:W-:-:S03]  /*6180*/  IMAD.WIDE.U32 R6, R106, R50, RZ ;  /* 0x000000326a067225 */ /* 0x000fc600078e00ff */
[C---:B------:R-:W-:Y:S01]  /*6190*/  ISETP.GE.U32.AND.EX P6, PT, R33.reuse, R16, PT, P4 ;  /* 0x000000102100720c */ /* 0x040fe20003fc6140 */
[-C--:B------:R-:W-:Y:S01]  /*61a0*/  IMAD R16, R33, R56.reuse, RZ ;  /* 0x0000003821107224 */ /* 0x080fe200078e02ff */
[----:B------:R-:W-:Y:S01]  /*61b0*/  SEL R15, RZ, 0x1, P0 ;  /* 0x00000001ff0f7807 */ /* 0x000fe20000000000 */
[----:B------:R-:W-:Y:S02]  /*61c0*/  IMAD.MOV.U32 R10, RZ, RZ, R17 ;  /* 0x000000ffff0a7224 */ /* 0x000fe400078e0011 */
[----:B------:R-:W-:Y:S01]  /*61d0*/  IMAD.WIDE.U32 R18, R31, R56, RZ ;  /* 0x000000381f127225 */ /* 0x000fe200078e00ff */
[----:B------:R-:W-:-:S03]  /*61e0*/  IADD3 R108, P0, PT, R15, R4, RZ ;  /* 0x000000040f6c7210 */ /* 0x000fc60007f1e0ff */
[----:B------:R-:W-:Y:S01]  /*61f0*/  IMAD R105, R31, R57, R16 ;  /* 0x000000391f697224 */ /* 0x000fe200078e0210 */
[----:B------:R-:W-:Y:S01]  /*6200*/  SEL R15, RZ, 0x1, P6 ;  /* 0x00000001ff0f7807 */ /* 0x000fe20003000000 */
[----:B------:R-:W-:-:S04]  /*6210*/  IMAD.WIDE.U32 R6, P4, R8, R51, R6 ;  /* 0x0000003308067225 */ /* 0x000fc80007880006 */
        /* <DEDUP_REMOVED lines=25> */
.L_x_624:
[----:B------:R-:W-:Y:S05]  /*63b0*/  BSYNC.RECONVERGENT B2 ;  /* 0x0000000000027941 */ /* 0x000fea0003800200 */
.L_x_623:
[----:B------:R-:W-:Y:S01]  /*63c0*/  IADD3 R5, P2, PT, R17, R6, RZ ;  /* 0x0000000611057210 */ /* 0x000fe20007f5e0ff */
[----:B------:R-:W-:Y:S01]  /*63d0*/  IMAD.MOV.U32 R4, RZ, RZ, R7 ;  /* 0x000000ffff047224 */ /* 0x000fe200078e0007 */
[----:B------:R-:W-:Y:S01]  /*63e0*/  IADD3 R9, P0, P5, R16, R10, R15 ;  /* 0x0000000a10097210 */ /* 0x000fe20007d1e00f */
[-C--:B------:R-:W-:Y:S01]  /*63f0*/  IMAD.WIDE.U32 R16, R105, R54.reuse, RZ ;  /* 0x0000003669107225 */ /* 0x080fe200078e00ff */
[----:B------:R-:W-:Y:S02]  /*6400*/  LOP3.LUT R6, RZ, R33, RZ, 0x33, !PT ;  /* 0x00000021ff067212 */ /* 0x000fe400078e33ff */
[----:B------:R-:W-:Y:S01]  /*6410*/  IADD3.X R34, PT, PT, R5, R11, RZ, P0, P5 ;  /* 0x0000000b05227210 */ /* 0x000fe200007ea4ff */
[----:B------:R-:W-:Y:S01]  /*6420*/  IMAD.WIDE.U32 R10, R18, R54, RZ ;  /* 0x00000036120a7225 */ /* 0x000fe200078e00ff */
[----:B------:R-:W-:Y:S02]  /*6430*/  LOP3.LUT R5, RZ, R31, RZ, 0x33, !PT ;  /* 0x0000001fff057212 */ /* 0x000fe400078e33ff */
[----:B------:R-:W-:Y:S01]  /*6440*/  IADD3 R24, P5, PT, R24, R21, RZ ;  /* 0x0000001518187210 */ /* 0x000fe20007fbe0ff */
        /* <DEDUP_REMOVED lines=11> */
[----:B------:R-:W-:Y:S02]  /*6500*/  IMAD.X R15, R34, 0x1, R23, P4 ;  /* 0x00000001220f7824 */ /* 0x000fe400020e0617 */
[----:B------:R-:W-:Y:S01]  /*6510*/  IMAD.WIDE.U32 R16, R106, R48, RZ ;  /* 0x000000306a107225 */ /* 0x000fe200078e00ff */
[----:B------:R-:W-:-:S02]  /*6520*/  SEL R9, RZ, 0x1, !P0 ;  /* 0x00000001ff097807 */ /* 0x000fc40004000000 */
[----:B------:R-:W-:Y:S01]  /*6530*/  ISETP.GE.U32.AND.EX P6, PT, R15, R34, PT, P6 ;  /* 0x000000220f00720c */ /* 0x000fe20003fc6160 */
[----:B------:R-:W-:-:S03]  /*6540*/  IMAD.WIDE.U32 R6, R105, R52, RZ ;  /* 0x0000003469067225 */ /* 0x000fc600078e00ff */
[----:B------:R-:W-:Y:S01]  /*6550*/  SEL R31, RZ, 0x1, P6 ;  /* 0x00000001ff1f7807 */ /* 0x000fe20003000000 */
[----:B------:R-:W-:-:S04]  /*6560*/  IMAD.WIDE.U32.X R34, R106, R51, R4, P2 ;  /* 0x000000336a227225 */ /* 0x000fc800010e0404 */
[----:B------:R-:W-:Y:S02]  /*6570*/  IMAD.WIDE.U32 R4, P6, R8, R49, R16 ;  /* 0x0000003108047225 */ /* 0x000fe400078c0010 */
[----:B------:R-:W2:Y:S02]  /*6580*/  LDG.E.64 R16, desc[UR4][R82.64] ;  /* 0x0000000452107981 */ /* 0x000ea4000c1e1b00 */
[----:B------:R-:W-:-:S04]  /*6590*/  IMAD.WIDE.U32 R32, R18, R52, RZ ;  /* 0x0000003412207225 */ /* 0x000fc800078e00ff */
[----:B------:R-:W-:-:S04]  /*65a0*/  IMAD.WIDE.U32 R6, P4, R18, R53, R6 ;  /* 0x0000003512067225 */ /* 0x000fc80007880006 */
[----:B------:R-:W-:Y:S01]  /*65b0*/  IMAD.WIDE.U32.X R10, R105, R55, R10, P5 ;  /* 0x00000037690a7225 */ /* 0x000fe200028e040a */
[----:B------:R-:W-:Y:S02]  /*65c0*/  IADD3 R75, P0, PT, R33, R6, RZ ;  /* 0x00000006214b7210 */ /* 0x000fe40007f1e0ff */
[----:B------:R-:W-:Y:S02]  /*65d0*/  @P6 LOP3.LUT R94, R94, 0x200, RZ, 0xfc, !PT ;  /* 0x000002005e5e6812 */ /* 0x000fe400078efcff */
[----:B------:R-:W-:Y:S01]  /*65e0*/  IADD3 R33, P2, P5, R32, R10, R9 ;  /* 0x0000000a20217210 */ /* 0x000fe20007d5e009 */
[----:B------:R-:W-:Y:S01]  /*65f0*/  IMAD.WIDE.U32 R8, R8, R48, RZ ;  /* 0x0000003008087225 */ /* 0x000fe200078e00ff */
[----:B------:R-:W-:Y:S02]  /*6600*/  LOP3.LUT R94, R94, 0xfffffeff, RZ, 0xc0, !PT ;  /* 0xfffffeff5e5e7812 */ /* 0x000fe400078ec0ff */
[----:B------:R-:W-:Y:S02]  /*6610*/  IADD3.X R32, PT, PT, R75, R11, RZ, P2, P5 ;  /* 0x0000000b4b207210 */ /* 0x000fe400017ea4ff */
[----:B------:R-:W-:-:S02]  /*6620*/  IADD3 R103, P6, PT, R9, R4, RZ ;  /* 0x0000000409677210 */ /* 0x000fc40007fde0ff */
[----:B------:R-:W-:-:S04]  /*6630*/  IADD3 R102, P2, P5, R8, R34, R31 ;  /* 0x0000002208667210 */ /* 0x000fc80007d5e01f */
[----:B------:R-:W-:Y:S02]  /*6640*/  IADD3.X R103, PT, PT, R103, R35, RZ, P2, P5 ;  /* 0x0000002367677210 */ /* 0x000fe400017ea4ff */
[----:B------:R-:W-:-:S04]  /*6650*/  ISETP.GE.U32.AND P2, PT, R13, R54, PT ;  /* 0x000000360d00720c */ /* 0x000fc80003f46070 */
[----:B------:R-:W-:Y:S01]  /*6660*/  ISETP.GE.U32.AND.EX P2, PT, R12, R55, PT, P2 ;  /* 0x000000370c00720c */ /* 0x000fe20003f46120 */
[----:B------:R-:W-:Y:S01]  /*6670*/  BSSY.RECONVERGENT B2, `(.L_x_625) ;  /* 0x0000043000027945 */ /* 0x000fe20003800200 */
[----:B------:R-:W-:Y:S02]  /*6680*/  @P6 LOP3.LUT R94, R94, 0x100, RZ, 0xfc, !PT ;  /* 0x000001005e5e6812 */ /* 0x000fe400078efcff */
        /* <DEDUP_REMOVED lines=15> */
[----:B------:R-:W-:Y:S02]  /*6780*/  ISETP.GE.U32.AND.EX P2, PT, R74, R11, PT, P2 ;  /* 0x0000000b4a00720c */ /* 0x000fe40003f46120 */
[----:B------:R0:W5:Y:S02]  /*6790*/  LDG.E.64 R10, desc[UR4][R82.64+0x8] ;  /* 0x00000804520a7981 */ /* 0x000164000c1e1b00 */
        /* <DEDUP_REMOVED lines=12> */
[----:B------:R-:W-:Y:S01]  /*6860*/  IMAD.X R9, RZ, RZ, RZ, P3 ;  /* 0x000000ffff097224 */ /* 0x000fe200018e06ff */
[----:B------:R-:W-:Y:S01]  /*6870*/  ISETP.GE.U32.AND P3, PT, R24, R21, PT ;  /* 0x000000151800720c */ /* 0x000fe20003f66070 */
[----:B------:R-:W-:-:S03]  /*6880*/  IMAD.MOV.U32 R8, RZ, RZ, R3 ;  /* 0x000000ffff087224 */ /* 0x000fc600078e0003 */
[----:B------:R-:W-:Y:S01]  /*6890*/  ISETP.GE.U32.AND.EX P3, PT, R23, R20, PT, P3 ;  /* 0x000000141700720c */ /* 0x000fe20003f66130 */
[----:B------:R-:W-:-:S03]  /*68a0*/  IMAD.WIDE.U32.X R8, R14, R49, R8, P1 ;  /* 0x000000310e087225 */ /* 0x000fc600008e0408 */
[----:B------:R-:W-:-:S04]  /*68b0*/  SEL R3, RZ, 0x1, P3 ;  /* 0x00000001ff037807 */ /* 0x000fc80001800000 */
[----:B------:R-:W-:Y:S02]  /*68c0*/  IADD3 R21, P3, PT, R3, R8, RZ ;  /* 0x0000000803157210 */ /* 0x000fe40007f7e0ff */
[----:B------:R-:W-:-:S03]  /*68d0*/  SEL R24, R54, RZ, P2 ;  /* 0x000000ff36187207 */ /* 0x000fc60001000000 */
[----:B------:R-:W-:Y:S01]  /*68e0*/  IMAD.X R35, RZ, RZ, R9, P3 ;  /* 0x000000ffff237224 */ /* 0x000fe200018e0609 */
[----:B------:R-:W-:Y:S02]  /*68f0*/  ISETP.NE.U32.AND P3, PT, R21, RZ, PT ;  /* 0x000000ff1500720c */ /* 0x000fe40003f65070 */
[----:B------:R-:W-:Y:S02]  /*6900*/  IADD3 R24, P1, PT, -R24, R13, RZ ;  /* 0x0000000d18187210 */ /* 0x000fe40007f3e1ff */
[----:B------:R-:W-:Y:S02]  /*6910*/  SEL R23, R55, RZ, P2 ;  /* 0x000000ff37177207 */ /* 0x000fe40001000000 */
[----:B------:R-:W-:-:S03]  /*6920*/  ISETP.NE.AND.EX P3, PT, R35, RZ, PT, P3 ;  /* 0x000000ff2300720c */ /* 0x000fc60003f65330 */
[----:B------:R-:W-:Y:S01]  /*6930*/  IMAD.X R23, R12, 0x1, ~R23, P1 ;  /* 0x000000010c177824 */ /* 0x000fe200008e0e17 */
[----:B------:R-:W-:-:S05]  /*6940*/  IADD3 R2, P1, PT, R33, R2, RZ ;  /* 0x0000000221027210 */ /* 0x000fca0007f3e0ff */
[----:B------:R-:W-:Y:S01]  /*6950*/  IMAD.X R3, R32, 0x1, R15, P1 ;  /* 0x0000000120037824 */ /* 0x000fe200008e060f */
[----:B------:R-:W-:Y:S01]  /*6960*/  ISETP.GE.U32.AND P1, PT, R2, R33, PT ;  /* 0x000000210200720c */ /* 0x000fe20003f26070 */
[----:B------:R-:W-:Y:S02]  /*6970*/  IMAD.X R9, RZ, RZ, RZ, P4 ;  /* 0x000000ffff097224 */ /* 0x000fe400020e06ff */
[----:B------:R-:W-:Y:S01]  /*6980*/  IMAD.WIDE.U32 R14, R105, R50, RZ ;  /* 0x00000032690e7225 */ /* 0x000fe200078e00ff */
[----:B------:R-:W-:-:S03]  /*6990*/  ISETP.GE.U32.AND.EX P1, PT, R3, R32, PT, P1 ;  /* 0x000000200300720c */ /* 0x000fc60003f26110 */
[----:B------:R-:W-:Y:S02]  /*69a0*/  IMAD.MOV.U32 R8, RZ, RZ, R7 ;  /* 0x000000ffff087224 */ /* 0x000fe400078e0007 */
[----:B--2---:R-:W-:Y:S01]  /*69b0*/  IMAD.WIDE.U32 R12, R17, R24, RZ ;  /* 0x00000018110c7225 */ /* 0x004fe200078e00ff */
[----:B0-----:R-:W-:Y:S07]  /*69c0*/  @!P3 BRA `(.L_x_626) ;  /* 0x000000000034b947 */ /* 0x001fee0003800000 */
        /* <DEDUP_REMOVED lines=13> */
.L_x_626:
[----:B------:R-:W-:Y:S05]  /*6aa0*/  BSYNC.RECONVERGENT B2 ;  /* 0x0000000000027941 */ /* 0x000fea0003800200 */
.L_x_625:
[----:B------:R-:W-:Y:S01]  /*6ab0*/  IMAD.WIDE.U32.X R8, R105, R53, R8, P0 ;  /* 0x0000003569087225 */ /* 0x000fe200000e0408 */
[----:B------:R-:W-:Y:S02]  /*6ac0*/  IADD3 R31, P3, PT, R31, -R52, RZ ;  /* 0x800000341f1f7210 */ /* 0x000fe40007f7e0ff */
[----:B------:R-:W-:Y:S01]  /*6ad0*/  LOP3.LUT R94, R94, 0xffffffef, RZ, 0xc0, !PT ;  /* 0xffffffef5e5e7812 */ /* 0x000fe200078ec0ff */
[C---:B------:R-:W-:Y:S01]  /*6ae0*/  IMAD.WIDE.U32 R14, P0, R18.reuse, R51, R14 ;  /* 0x00000033120e7225 */ /* 0x040fe2000780000e */
[----:B------:R-:W-:Y:S02]  /*6af0*/  SEL R22, R31, R22, P2 ;  /* 0x000000161f167207 */ /* 0x000fe40001000000 */
[----:B------:R-:W-:Y:S01]  /*6b00*/  SEL R19, RZ, 0x1, P1 ;  /* 0x00000001ff137807 */ /* 0x000fe20000800000 */
[----:B------:R-:W-:-:S04]  /*6b10*/  IMAD.WIDE.U32 R20, R18, R50, RZ ;  /* 0x0000003212147225 */ /* 0x000fc800078e00ff */
[----:B------:R-:W-:Y:S01]  /*6b20*/  IMAD.X R31, R6, 0x1, ~R53, P3 ;  /* 0x00000001061f7824 */ /* 0x000fe200018e0e35 */
[----:B------:R-:W-:Y:S01]  /*6b30*/  IADD3 R33, P3, PT, R21, R14, RZ ;  /* 0x0000000e15217210 */ /* 0x000fe20007f7e0ff */
[----:B------:R-:W-:-:S03]  /*6b40*/  IMAD.WIDE.U32 R12, P4, R16, R23, R12 ;  /* 0x00000017100c7225 */ /* 0x000fc6000788000c */
[----:B------:R-:W-:Y:S01]  /*6b50*/  @P0 LOP3.LUT R94, R94, 0x10, RZ, 0xfc, !PT ;  /* 0x000000105e5e0812 */ /* 0x000fe200078efcff */
[----:B------:R-:W-:Y:S01]  /*6b60*/  IMAD.WIDE.U32 R34, R16, R24, RZ ;  /* 0x0000001810227225 */ /* 0x000fe200078e00ff */
[----:B------:R-:W-:Y:S02]  /*6b70*/  IADD3 R19, P0, P1, R20, R8, R19 ;  /* 0x0000000814137210 */ /* 0x000fe4000791e013 */
[----:B------:R-:W-:Y:S01]  /*6b80*/  SEL R21, R31, R30, P2 ;  /* 0x0000001e1f157207 */ /* 0x000fe20001000000 */
[----:B-----5:R-:W-:Y:S01]  /*6b90*/  IMAD.WIDE.U32 R30, R11, R24, RZ ;  /* 0x000000180b1e7225 */ /* 0x020fe200078e00ff */
[----:B------:R-:W-:Y:S02]  /*6ba0*/  IADD3.X R14, PT, PT, R33, R9, RZ, P0, P1 ;  /* 0x00000009210e7210 */ /* 0x000fe400007e24ff */
[----:B------:R-:W-:Y:S01]  /*6bb0*/  LOP3.LUT R94, R94, 0xfffffff7, RZ, 0xc0, !PT ;  /* 0xfffffff75e5e7812 */ /* 0x000fe200078ec0ff */
[----:B------:R-:W-:Y:S01]  /*6bc0*/  IMAD.WIDE.U32 R8, R17, R22, RZ ;  /* 0x0000001611087225 */ /* 0x000fe200078e00ff */
[----:B------:R-:W-:-:S02]  /*6bd0*/  IADD3 R35, P0, PT, R35, R12, RZ ;  /* 0x0000000c23237210 */ /* 0x000fc40007f1e0ff */
[----:B------:R-:W-:Y:S01]  /*6be0*/  @P3 LOP3.LUT R94, R94, 0x8, RZ, 0xfc, !PT ;  /* 0x000000085e5e3812 */ /* 0x000fe200078efcff */
[----:B------:R-:W-:Y:S02]  /*6bf0*/  IMAD.X R7, RZ, RZ, RZ, P4 ;  /* 0x000000ffff077224 */ /* 0x000fe400020e06ff */
[----:B------:R-:W-:Y:S01]  /*6c00*/  IMAD.MOV.U32 R6, RZ, RZ, R13 ;  /* 0x000000ffff067224 */ /* 0x000fe200078e000d */
[----:B------:R-:W-:Y:S01]  /*6c10*/  LOP3.LUT R94, R94, 0xfffffffd, RZ, 0xc0, !PT ;  /* 0xfffffffd5e5e7812 */ /* 0x000fe200078ec0ff */
[----:B------:R-:W-:-:S04]  /*6c20*/  IMAD.WIDE.U32 R32, R16, R22, RZ ;  /* 0x0000001610207225 */ /* 0x000fc800078e00ff */
[----:B------:R-:W-:-:S04]  /*6c30*/  IMAD.WIDE.U32 R12, R10, R24, RZ ;  /* 0x000000180a0c7225 */ /* 0x000fc800078e00ff */
[----:B------:R-:W-:-:S04]  /*6c40*/  IMAD.WIDE.U32 R8, P1, R16, R21, R8 ;  /* 0x0000001510087225 */ /* 0x000fc80007820008 */
        /* <DEDUP_REMOVED lines=30> */
[----:B------:R-:W-:Y:S01]  /*6e30*/  IADD3 R33, P5, PT, R33, R12, RZ ;  /* 0x0000000c21217210 */ /* 0x000fe20007fbe0ff */
[----:B------:R-:W-:Y:S01]  /*6e40*/  IMAD.WIDE.U32 R86, R34, R56, RZ ;  /* 0x0000003822567225 */ /* 0x000fe200078e00ff */
[----:B------:R-:W-:Y:S02]  /*6e50*/  LOP3.LUT R35, RZ, R35, RZ, 0x33, !PT ;  /* 0x00000023ff237212 */ /* 0x000fe400078e33ff */
[----:B------:R-:W-:Y:S01]  /*6e60*/  IADD3.X R74, PT, PT, R20, R33, R7, P0, P1 ;  /* 0x00000021144a7210 */ /* 0x000fe200007e2407 */
[----:B------:R-:W-:Y:S02]  /*6e70*/  IMAD R7, R34, R57, R6 ;  /* 0x0000003922077224 */ /* 0x000fe400078e0206 */
[----:B------:R-:W-:Y:S01]  /*6e80*/  IMAD.WIDE.U32 R32, R86, R54, RZ ;  /* 0x0000003656207225 */ /* 0x000fe200078e00ff */
[----:B------:R-:W-:-:S03]  /*6e90*/  @P6 LOP3.LUT R94, R94, 0x2, RZ, 0xfc, !PT ;  /* 0x000000025e5e6812 */ /* 0x000fc600078efcff */
[----:B------:R-:W-:Y:S01]  /*6ea0*/  IMAD.IADD R90, R87, 0x1, R7 ;  /* 0x00000001575a7824 */ /* 0x000fe200078e0207 */
[----:B------:R-:W-:-:S03]  /*6eb0*/  LOP3.LUT R94, R94, 0xfffffffe, RZ, 0xc0, !PT ;  /* 0xfffffffe5e5e7812 */ /* 0x000fc600078ec0ff */
[----:B------:R-:W-:Y:S01]  /*6ec0*/  IMAD.WIDE.U32 R76, R90, R54, RZ ;  /* 0x000000365a4c7225 */ /* 0x000fe200078e00ff */
[----:B------:R-:W-:-:S03]  /*6ed0*/  @P5 LOP3.LUT R94, R94, 0x1, RZ, 0xfc, !PT ;  /* 0x000000015e5e5812 */ /* 0x000fc600078efcff */
        /* <DEDUP_REMOVED lines=28> */
[----:B------:R-:W-:Y:S02]  /*70a0*/  IADD3 R84, P5, PT, R84, -R48, RZ ;  /* 0x8000003054547210 */ /* 0x000fe40007fbe0ff */
[----:B------:R-:W-:Y:S02]  /*70b0*/  LOP3.LUT P6, RZ, R94, 0x1, RZ, 0xc0, !PT ;  /* 0x000000015eff7812 */ /* 0x000fe400078cc0ff */
[----:B------:R-:W-:Y:S01]  /*70c0*/  SEL R7, R84, R79, P2 ;  /* 0x0000004f54077207 */ /* 0x000fe20001000000 */
[----:B------:R-:W-:Y:S01]  /*70d0*/  IMAD.X R81, R81, 0x1, ~R49, P5 ;  /* 0x0000000151517824 */ /* 0x000fe200028e0e31 */
[----:B------:R-:W-:-:S03]  /*70e0*/  LOP3.LUT P5, RZ, R94, 0x2, RZ, 0xc0, !PT ;  /* 0x000000025eff7812 */ /* 0x000fc600078ac0ff */
[----:B------:R-:W-:Y:S01]  /*70f0*/  IMAD.WIDE.U32 R98, R17, R7, RZ ;  /* 0x0000000711627225 */ /* 0x000fe200078e00ff */
[----:B------:R-:W-:-:S03]  /*7100*/  SEL R6, R81, R78, P2 ;  /* 0x0000004e51067207 */ /* 0x000fc60001000000 */
[----:B------:R-:W-:Y:S02]  /*7110*/  IMAD.X R35, RZ, RZ, RZ, P5 ;  /* 0x000000ffff237224 */ /* 0x000fe400028e06ff */
[----:B------:R-:W-:-:S04]  /*7120*/  IMAD.WIDE.U32 R98, P2, R16, R6, R98 ;  /* 0x0000000610627225 */ /* 0x000fc80007840062 */
[----:B------:R-:W-:-:S04]  /*7130*/  IMAD.WIDE.U32 R12, R16, R7, RZ ;  /* 0x00000007100c7225 */ /* 0x000fc800078e00ff */
[----:B------:R-:W-:Y:S01]  /*7140*/  IMAD.WIDE.U32.X R34, R17, R8, R34, P6 ;  /* 0x0000000811227225 */ /* 0x000fe200030e0422 */
[----:B------:R-:W-:Y:S02]  /*7150*/  IADD3 R13, P5, PT, R13, R98, RZ ;  /* 0x000000620d0d7210 */ /* 0x000fe40007fbe0ff */
[C---:B------:R-:W-:Y:S02]  /*7160*/  LOP3.LUT P6, RZ, R94.reuse, 0x8, RZ, 0xc0, !PT ;  /* 0x000000085eff7812 */ /* 0x040fe400078cc0ff */
[----:B------:R-:W-:-:S04]  /*7170*/  LOP3.LUT R94, R94, 0xffffffbf, RZ, 0xc0, !PT ;  /* 0xffffffbf5e5e7812 */ /* 0x000fc800078ec0ff */
[----:B------:R-:W-:-:S04]  /*7180*/  @P2 LOP3.LUT R94, R94, 0x40, RZ, 0xfc, !PT ;  /* 0x000000405e5e2812 */ /* 0x000fc800078efcff */
[----:B------:R-:W-:-:S04]  /*7190*/  LOP3.LUT R94, R94, 0xffffffdf, RZ, 0xc0, !PT ;  /* 0xffffffdf5e5e7812 */ /* 0x000fc800078ec0ff */
[----:B------:R-:W-:Y:S02]  /*71a0*/  @P5 LOP3.LUT R94, R94, 0x20, RZ, 0xfc, !PT ;  /* 0x000000205e5e5812 */ /* 0x000fe400078efcff */
[----:B------:R-:W-:Y:S01]  /*71b0*/  IADD3 R97, P2, P5, R4, R12, R34 ;  /* 0x0000000c04617210 */ /* 0x000fe20007d5e022 */
[----:B------:R-:W-:-:S03]  /*71c0*/  IMAD.MOV.U32 R12, RZ, RZ, R33 ;  /* 0x000000ffff0c7224 */ /* 0x000fc600078e0021 */
[----:B------:R-:W-:Y:S01]  /*71d0*/  IADD3.X R34, PT, PT, R20, R13, R35, P2, P5 ;  /* 0x0000000d14227210 */ /* 0x000fe200017ea423 */
        /* <DEDUP_REMOVED lines=21> */
[----:B------:R-:W-:Y:S01]  /*7330*/  @P2 LOP3.LUT R94, R94, 0x1, RZ, 0xfc, !PT ;  /* 0x000000015e5e2812 */ /* 0x000fe200078efcff */
[----:B------:R-:W-:Y:S01]  /*7340*/  IMAD.WIDE.U32 R30, P1, R10, R6, R30 ;  /* 0x000000060a1e7225 */ /* 0x000fe2000782001e */
[----:B------:R-:W-:-:S02]  /*7350*/  ISETP.GE.U32.AND.EX P0, PT, R34, R20, PT, P0 ;  /* 0x000000142200720c */ /* 0x000fc40003f06100 */
[----:B------:R-:W-:Y:S01]  /*7360*/  LOP3.LUT R94, R94, 0xfffffffb, RZ, 0xc0, !PT ;  /* 0xfffffffb5e5e7812 */ /* 0x000fe200078ec0ff */
[----:B------:R-:W-:Y:S01]  /*7370*/  IMAD.WIDE.U32.X R12, R11, R8, R12, P4 ;  /* 0x000000080b0c7225 */ /* 0x000fe200020e040c */
[----:B------:R-:W-:-:S03]  /*7380*/  SEL R35, RZ, 0x1, P0 ;  /* 0x00000001ff237807 */ /* 0x000fc60000000000 */
[----:B------:R-:W-:-:S04]  /*7390*/  IMAD.WIDE.U32 R32, R10, R7, RZ ;  /* 0x000000070a207225 */ /* 0x000fc800078e00ff */
[----:B------:R-:W-:Y:S01]  /*73a0*/  IMAD R10, R80, R56, RZ ;  /* 0x00000038500a7224 */ /* 0x000fe200078e02ff */
[----:B------:R-:W-:Y:S02]  /*73b0*/  @P1 LOP3.LUT R94, R94, 0x4, RZ, 0xfc, !PT ;  /* 0x000000045e5e1812 */ /* 0x000fe400078efcff */
[----:B------:R-:W-:Y:S02]  /*73c0*/  IADD3 R87, P0, PT, R33, R30, RZ ;  /* 0x0000001e21577210 */ /* 0x000fe40007f1e0ff */
[----:B------:R-:W-:Y:S01]  /*73d0*/  IADD3 R35, P1, P2, R32, R12, R35 ;  /* 0x0000000c20237210 */ /* 0x000fe20007a3e023 */
[----:B------:R-:W-:Y:S01]  /*73e0*/  IMAD.WIDE.U32 R32, R105, R48, RZ ;  /* 0x0000003069207225 */ /* 0x000fe200078e00ff */
[----:B------:R-:W-:Y:S02]  /*73f0*/  P2R R20, PR, RZ, 0x1 ;  /* 0x00000001ff147803 */ /* 0x000fe40000000000 */
[----:B------:R-:W-:Y:S01]  /*7400*/  IADD3.X R87, PT, PT, R87, R13, RZ, P1, P2 ;  /* 0x0000000d57577210 */ /* 0x000fe20000fe44ff */
[----:B------:R-:W-:Y:S01]  /*7410*/  IMAD.X R13, RZ, RZ, RZ, P5 ;  /* 0x000000ffff0d7224 */ /* 0x000fe200028e06ff */
[----:B------:R-:W-:Y:S01]  /*7420*/  IADD3 R100, P1, PT, R100, R102, RZ ;  /* 0x0000006664647210 */ /* 0x000fe20007f3e0ff */
[----:B------:R-:W-:Y:S01]  /*7430*/  IMAD.MOV.U32 R12, RZ, RZ, R15 ;  /* 0x000000ffff0c7224 */ /* 0x000fe200078e000f */
[----:B------:R-:W-:-:S02]  /*7440*/  LOP3.LUT P0, RZ, R94, 0x40, RZ, 0xc0, !PT ;  /* 0x000000405eff7812 */ /* 0x000fc4000780c0ff */
[----:B------:R-:W-:Y:S01]  /*7450*/  LOP3.LUT R94, R94, 0xffffffef, RZ, 0xc0, !PT ;  /* 0xffffffef5e5e7812 */ /* 0x000fe200078ec0ff */
[----:B------:R-:W-:Y:S01]  /*7460*/  IMAD.X R104, R104, 0x1, R103, P1 ;  /* 0x0000000168687824 */ /* 0x000fe200008e0667 */
[----:B------:R-:W-:Y:S01]  /*7470*/  IADD3 R4, P1, PT, R19, R100, RZ ;  /* 0x0000006413047210 */ /* 0x000fe20007f3e0ff */
[----:B------:R-:W-:Y:S01]  /*7480*/  IMAD.WIDE.U32.X R12, R105, R51, R12, P6 ;  /* 0x00000033690c7225 */ /* 0x000fe200030e040c */
[----:B------:R-:W-:-:S03]  /*7490*/  LOP3.LUT R80, RZ, R80, RZ, 0x33, !PT ;  /* 0x00000050ff507212 */ /* 0x000fc600078e33ff */
[----:B------:R-:W-:Y:S01]  /*74a0*/  IMAD.X R84, R14, 0x1, R104, P1 ;  /* 0x000000010e547824 */ /* 0x000fe200008e0668 */
[----:B------:R-:W-:-:S04]  /*74b0*/  ISETP.GE.U32.AND P1, PT, R4, R19, PT ;  /* 0x000000130400720c */ /* 0x000fc80003f26070 */
[----:B------:R-:W-:Y:S01]  /*74c0*/  ISETP.GE.U32.AND.EX P1, PT, R84, R14, PT, P1 ;  /* 0x0000000e5400720c */ /* 0x000fe20003f26110 */
[----:B------:R-:W-:-:S03]  /*74d0*/  IMAD.WIDE.U32 R14, R18, R48, RZ ;  /* 0x00000030120e7225 */ /* 0x000fc600078e00ff */
[----:B------:R-:W-:Y:S01]  /*74e0*/  SEL R19, RZ, 0x1, P1 ;  /* 0x00000001ff137807 */ /* 0x000fe20000800000 */
[----:B------:R-:W-:-:S03]  /*74f0*/  IMAD.WIDE.U32 R32, P1, R18, R49, R32 ;  /* 0x0000003112207225 */ /* 0x000fc60007820020 */
[----:B------:R-:W-:Y:S01]  /*7500*/  IADD3 R75, P3, PT, R15, R32, RZ ;  /* 0x000000200f4b7210 */ /* 0x000fe20007f7e0ff */
[----:B------:R-:W-:-:S09]  /*7510*/  IMAD R15, R16, R57, R10 ;  /* 0x00000039100f7224 */ /* 0x000fd200078e020a */
        /* <DEDUP_REMOVED lines=18> */
[----:B------:R-:W2:Y:S01]  /*7640*/  LDG.E.64 R80, desc[UR4][R82.64+0x10] ;  /* 0x0000100452507981 */ /* 0x000ea2000c1e1b00 */
[----:B------:R-:W-:Y:S01]  /*7650*/  IMAD.WIDE.U32 R78, R12, R52, RZ ;  /* 0x000000340c4e7225 */ /* 0x000fe200078e00ff */
[----:B------:R-:W-:-:S03]  /*7660*/  SEL R13, RZ, 0x1, !P1 ;  /* 0x00000001ff0d7807 */ /* 0x000fc60004800000 */
[----:B------:R-:W-:Y:S01]  /*7670*/  IMAD.WIDE.U32 R14, P2, R12, R53, R14 ;  /* 0x000000350c0e7225 */ /* 0x000fe2000784000e */
[----:B------:R-:W-:Y:S01]  /*7680*/  IADD3 R30, P3, P4, R78, R18, R13 ;  /* 0x000000124e1e7210 */ /* 0x000fe20007c7e00d */
[----:B------:R-:W3:Y:S01]  /*7690*/  LDG.E.64 R82, desc[UR4][R82.64+0x18] ;  /* 0x0000180452527981 */ /* 0x000ee2000c1e1b00 */
[----:B------:R-:W-:-:S04]  /*76a0*/  IADD3 R79, P1, PT, R79, R14, RZ ;  /* 0x0000000e4f4f7210 */ /* 0x000fc80007f3e0ff */
[----:B------:R-:W-:Y:S01]  /*76b0*/  IADD3.X R14, PT, PT, R79, R19, RZ, P3, P4 ;  /* 0x000000134f0e7210 */ /* 0x000fe20001fe84ff */
[----:B------:R-:W-:-:S04]  /*76c0*/  IMAD.WIDE.U32 R112, R86, R48, RZ ;  /* 0x0000003056707225 */ /* 0x000fc800078e00ff */
[----:B--2---:R-:W-:-:S04]  /*76d0*/  IMAD.WIDE.U32 R78, R81, R24, RZ ;  /* 0x00000018514e7225 */ /* 0x004fc800078e00ff */
        /* <DEDUP_REMOVED lines=31> */
[----:B------:R-:W-:Y:S01]  /*78d0*/  LOP3.LUT P5, RZ, R94, 0x2, RZ, 0xc0, !PT ;  /* 0x000000025eff7812 */ /* 0x000fe200078ac0ff */
[----:B------:R-:W-:-:S04]  /*78e0*/  IMAD.MOV.U32 R110, RZ, RZ, R77 ;  /* 0x000000ffff6e7224 */ /* 0x000fc800078e004d */
[----:B------:R-:W-:Y:S01]  /*78f0*/  IMAD.X R111, RZ, RZ, RZ, P5 ;  /* 0x000000ffff6f7224 */ /* 0x000fe200028e06ff */
[----:B------:R-:W-:Y:S01]  /*7900*/  IADD3 R77, P5, PT, R96, R13, RZ ;  /* 0x0000000d604d7210 */ /* 0x000fe20007fbe0ff */
[----:B------:R-:W-:-:S04]  /*7910*/  IMAD.WIDE.U32 R78, R90, R48, RZ ;  /* 0x000000305a4e7225 */ /* 0x000fc800078e00ff */
[----:B------:R-:W-:Y:S01]  /*7920*/  IMAD.X R74, R91, 0x1, R74, P5 ;  /* 0x000000015b4a7824 */ /* 0x000fe200028e064a */
[----:B------:R-:W-:-:S04]  /*7930*/  ISETP.GE.U32.AND P5, PT, R77, R96, PT ;  /* 0x000000604d00720c */ /* 0x000fc80003fa6070 */
[----:B------:R-:W-:Y:S02]  /*7940*/  ISETP.GE.U32.AND.EX P5, PT, R74, R91, PT, P5 ;  /* 0x0000005b4a00720c */ /* 0x000fe40003fa6150 */
[----:B------:R-:W-:Y:S02]  /*7950*/  LOP3.LUT P6, RZ, R94, 0x1, RZ, 0xc0, !PT ;  /* 0x000000015eff7812 */ /* 0x000fe400078cc0ff */
[----:B------:R-:W-:Y:S01]  /*7960*/  SEL R13, RZ, 0x1, P5 ;  /* 0x00000001ff0d7807 */ /* 0x000fe20002800000 */
[----:B------:R-:W-:Y:S01]  /*7970*/  IMAD.WIDE.U32 R78, P5, R86, R49, R78 ;  /* 0x00000031564e7225 */ /* 0x000fe200078a004e */
[----:B------:R-:W-:-:S03]  /*7980*/  LOP3.LUT R94, R94, 0xfffffffd, RZ, 0xc0, !PT ;  /* 0xfffffffd5e5e7812 */ /* 0x000fc600078ec0ff */
[----:B------:R-:W-:Y:S01]  /*7990*/  IMAD.WIDE.U32.X R110, R90, R51, R110, P6 ;  /* 0x000000335a6e7225 */ /* 0x000fe200030e046e */
[----:B------:R-:W-:Y:S02]  /*79a0*/  IADD3 R91, P6, PT, R113, R78, RZ ;  /* 0x0000004e715b7210 */ /* 0x000fe40007fde0ff */
[----:B------:R-:W-:-:S06]  /*79b0*/  LOP3.LUT R94, R94, 0xfffffff7, RZ, 0xc0, !PT ;  /* 0xfffffff75e5e7812 */ /* 0x000fcc00078ec0ff */
[----:B------:R-:W-:-:S05]  /*79c0*/  @P5 LOP3.LUT R94, R94, 0x8, RZ, 0xfc, !PT ;  /* 0x000000085e5e5812 */ /* 0x000fca00078efcff */
[----:B------:R-:W-:Y:S02]  /*79d0*/  @P6 LOP3.LUT R94, R94, 0x2, RZ, 0xfc, !PT ;  /* 0x000000025e5e6812 */ /* 0x000fe400078efcff */
[----:B------:R-:W-:Y:S01]  /*79e0*/  IADD3 R78, P5, P6, R112, R110, R13 ;  /* 0x0000006e704e7210 */ /* 0x000fe20007ebe00d */
[----:B------:R-:W-:-:S03]  /*79f0*/  IMAD.MOV.U32 R110, RZ, RZ, R99 ;  /* 0x000000ffff6e7224 */ /* 0x000fc600078e0063 */
[----:B------:R-:W-:Y:S01]  /*7a00*/  IADD3.X R13, PT, PT, R91, R111, RZ, P5, P6 ;  /* 0x0000006f5b0d7210 */ /* 0x000fe20002fec4ff */
[----:B------:R-:W-:Y:S01]  /*7a10*/  IMAD.X R111, RZ, RZ, RZ, P0 ;  /* 0x000000ffff6f7224 */ /* 0x000fe200000e06ff */
[----:B------:R-:W-:Y:S01]  /*7a20*/  LOP3.LUT P5, RZ, R94, 0x20, RZ, 0xc0, !PT ;  /* 0x000000205eff7812 */ /* 0x000fe200078ac0ff */
[----:B------:R-:W-:-:S04]  /*7a30*/  IMAD.X R99, RZ, RZ, RZ, P3 ;  /* 0x000000ffff637224 */ /* 0x000fc800018e06ff */
[----:B------:R-:W-:-:S03]  /*7a40*/  IMAD.WIDE.U32.X R110, R17, R6, R110, P5 ;  /* 0x00000006116e7225 */ /* 0x000fc600028e046e */
[----:B------:R-:W-:-:S05]  /*7a50*/  IADD3 R91, P3, PT, R35, R110, RZ ;  /* 0x0000006e235b7210 */ /* 0x000fca0007f7e0ff */
[----:B------:R-:W-:Y:S01]  /*7a60*/  IMAD.X R96, R87, 0x1, R111, P3 ;  /* 0x0000000157607824 */ /* 0x000fe200018e066f */
[----:B------:R-:W-:Y:S02]  /*7a70*/  IADD3 R86, P3, PT, R10, R91, RZ ;  /* 0x0000005b0a567210 */ /* 0x000fe40007f7e0ff */
[----:B------:R-:W-:-:S03]  /*7a80*/  ISETP.NE.AND P0, PT, R20, RZ, PT ;  /* 0x000000ff1400720c */ /* 0x000fc60003f05270 */
[----:B------:R-:W-:Y:S01]  /*7a90*/  IMAD.X R20, R16, 0x1, R96, P3 ;  /* 0x0000000110147824 */ /* 0x000fe200018e0660 */
[----:B------:R-:W-:Y:S01]  /*7aa0*/  ISETP.GE.U32.AND P3, PT, R86, R10, PT ;  /* 0x0000000a5600720c */ /* 0x000fe20003f66070 */
[----:B------:R-:W-:-:S03]  /*7ab0*/  IMAD.MOV.U32 R98, RZ, RZ, R19 ;  /* 0x000000ffff627224 */ /* 0x000fc600078e0013 */
[----:B------:R-:W-:Y:S01]  /*7ac0*/  ISETP.GE.U32.AND.EX P3, PT, R20, R16, PT, P3 ;  /* 0x000000101400720c */ /* 0x000fe20003f66130 */
[----:B------:R-:W-:-:S04]  /*7ad0*/  IMAD.WIDE.U32 R16, R81, R7, RZ ;  /* 0x0000000751107225 */ /* 0x000fc800078e00ff */
[----:B------:R-:W-:-:S04]  /*7ae0*/  IMAD.WIDE.U32.X R18, R81, R8, R98, P4 ;  /* 0x0000000851127225 */ /* 0x000fc800020e0462 */
[----:B------:R-:W-:Y:S01]  /*7af0*/  IMAD.WIDE.U32 R16, P4, R80, R6, R16 ;  /* 0x0000000650107225 */ /* 0x000fe20007880010 */
[C---:B------:R-:W-:Y:S02]  /*7b00*/  LOP3.LUT P6, RZ, R94.reuse, 0x4, RZ, 0xc0, !PT ;  /* 0x000000045eff7812 */ /* 0x040fe400078cc0ff */
[----:B------:R-:W-:Y:S01]  /*7b10*/  LOP3.LUT R94, R94, 0xfffffffe, RZ, 0xc0, !PT ;  /* 0xfffffffe5e5e7812 */ /* 0x000fe200078ec0ff */
[----:B------:R-:W-:Y:S01]  /*7b20*/  IMAD.WIDE.U32 R98, R80, R7, RZ ;  /* 0x0000000750627225 */ /* 0x000fe200078e00ff */
[----:B------:R-:W-:-:S04]  /*7b30*/  SEL R107, RZ, 0x1, P3 ;  /* 0x00000001ff6b7807 */ /* 0x000fc80001800000 */
[----:B------:R-:W-:-:S04]  /*7b40*/  IADD3 R99, P3, PT, R99, R16, RZ ;  /* 0x0000001063637210 */ /* 0x000fc80007f7e0ff */
[----:B------:R-:W-:Y:S02]  /*7b50*/  @P4 LOP3.LUT R94, R94, 0x1, RZ, 0xfc, !PT ;  /* 0x000000015e5e4812 */ /* 0x000fe400078efcff */
        /* <DEDUP_REMOVED lines=10> */
[----:B------:R-:W-:-:S05]  /*7c00*/  IADD3 R77, P0, PT, R30, R77, RZ ;  /* 0x0000004d1e4d7210 */ /* 0x000fca0007f1e0ff */
        /* <DEDUP_REMOVED lines=12> */
[----:B------:R-:W-:Y:S01]  /*7cd0*/  IADD3.X R14, PT, PT, R19, R11, RZ, P2, P4 ;  /* 0x0000000b130e7210 */ /* 0x000fe200017e84ff */
[----:B---3--:R-:W-:-:S04]  /*7ce0*/  IMAD.WIDE.U32 R18, R83, R24, RZ ;  /* 0x0000001853127225 */ /* 0x008fc800078e00ff */
        /* <DEDUP_REMOVED lines=16> */
[----:B------:R-:W-:Y:S02]  /*7df0*/  IMAD.X R35, RZ, RZ, RZ, P2 ;  /* 0x000000ffff237224 */ /* 0x000fe400010e06ff */
[----:B------:R-:W-:Y:S01]  /*7e00*/  IMAD.MOV.U32 R34, RZ, RZ, R11 ;  /* 0x000000ffff227224 */ /* 0x000fe200078e000b */
[----:B------:R-:W-:Y:S02]  /*7e10*/  IADD3.X R31, PT, PT, R19, R31, RZ, P5, P6 ;  /* 0x0000001f131f7210 */ /* 0x000fe40002fec4ff */
[----:B------:R-:W-:-:S05]  /*7e20*/  IADD3 R11, P2, PT, R18, R86, RZ ;  /* 0x00000056120b7210 */ /* 0x000fca0007f5e0ff */
[----:B------:R-:W-:Y:S01]  /*7e30*/  IMAD.X R10, R31, 0x1, R20, P2 ;  /* 0x000000011f0a7824 */ /* 0x000fe200010e0614 */
[----:B------:R-:W-:-:S04]  /*7e40*/  ISETP.GE.U32.AND P2, PT, R11, R18, PT ;  /* 0x000000120b00720c */ /* 0x000fc80003f46070 */
[----:B------:R-:W-:Y:S01]  /*7e50*/  ISETP.GE.U32.AND.EX P2, PT, R10, R31, PT, P2 ;  /* 0x0000001f0a00720c */ /* 0x000fe20003f46120 */
[----:B------:R-:W-:-:S03]  /*7e60*/  IMAD.WIDE.U32 R30, R83, R9, RZ ;  /* 0x00000009531e7225 */ /* 0x000fc600078e00ff */
[----:B------:R-:W-:Y:S01]  /*7e70*/  SEL R87, RZ, 0x1, P2 ;  /* 0x00000001ff577807 */ /* 0x000fe20001000000 */
[----:B------:R-:W-:-:S04]  /*7e80*/  IMAD.WIDE.U32.X R34, R83, R21, R34, P4 ;  /* 0x0000001553227225 */ /* 0x000fc800020e0422 */
[----:B------:R-:W-:-:S04]  /*7e90*/  IMAD.WIDE.U32 R18, R82, R9, RZ ;  /* 0x0000000952127225 */ /* 0x000fc800078e00ff */
[----:B------:R-:W-:Y:S01]  /*7ea0*/  IMAD.WIDE.U32 R30, P2, R82, R8, R30 ;  /* 0x00000008521e7225 */ /* 0x000fe2000784001e */
[----:B------:R-:W-:Y:S02]  /*7eb0*/  IADD3 R34, P5, P6, R18, R34, R87 ;  /* 0x0000002212227210 */ /* 0x000fe40007ebe057 */
[----:B------:R-:W-:Y:S01]  /*7ec0*/  IADD3 R19, P4, PT, R19, R30, RZ ;  /* 0x0000001e13137210 */ /* 0x000fe20007f9e0ff */
        /* <DEDUP_REMOVED lines=9> */
[C---:B------:R-:W-:Y:S01]  /*7f60*/  IMAD.WIDE.U32 R34, R82.reuse, R7, RZ ;  /* 0x0000000752227225 */ /* 0x040fe200078e00ff */
[----:B------:R-:W-:Y:S02]  /*7f70*/  P2R R32, PR, RZ, 0x8 ;  /* 0x00000008ff207803 */ /* 0x000fe40000000000 */
[----:B------:R-:W-:Y:S01]  /*7f80*/  SEL R109, RZ, 0x1, P2 ;  /* 0x00000001ff6d7807 */ /* 0x000fe20001000000 */
[----:B------:R-:W-:Y:S01]  /*7f90*/  IMAD.WIDE.U32 R86, P2, R82, R6, R86 ;  /* 0x0000000652567225 */ /* 0x000fe20007840056 */
[----:B------:R-:W-:Y:S02]  /*7fa0*/  LOP3.LUT P3, RZ, R94, 0x100, RZ, 0xc0, !PT ;  /* 0x000001005eff7812 */ /* 0x000fe4000786c0ff */
[----:B------:R-:W-:Y:S02]  /*7fb0*/  IADD3 R82, P5, P6, R34, R30, R109 ;  /* 0x0000001e22527210 */ /* 0x000fe40007ebe06d */
[----:B------:R-:W-:-:S02]  /*7fc0*/  P2R R107, PR, RZ, 0x8 ;  /* 0x00000008ff6b7803 */ /* 0x000fc40000000000 */
[----:B------:R-:W-:Y:S02]  /*7fd0*/  LOP3.LUT P3, RZ, R94, 0x200, RZ, 0xc0, !PT ;  /* 0x000002005eff7812 */ /* 0x000fe4000786c0ff */
[----:B------:R-:W-:Y:S01]  /*7fe0*/  IADD3 R35, P4, PT, R35, R86, RZ ;  /* 0x0000005623237210 */ /* 0x000fe20007f9e0ff */
[----:B------:R-:W-:-:S03]  /*7ff0*/  IMAD.MOV.U32 R30, RZ, RZ, R5 ;  /* 0x000000ffff1e7224 */ /* 0x000fc600078e0005 */
[----:B------:R-:W-:Y:S01]  /*8000*/  IADD3.X R86, PT, PT, R35, R31, RZ, P5, P6 ;  /* 0x0000001f23567210 */ /* 0x000fe20002fec4ff */
[----:B------:R-:W-:Y:S01]  /*8010*/  IMAD.X R31, RZ, RZ, RZ, P3 ;  /* 0x000000ffff1f7224 */ /* 0x000fe200018e06ff */
[----:B------:R-:W-:-:S05]  /*8020*/  ISETP.NE.AND P3, PT, R107, RZ, PT ;  /* 0x000000ff6b00720c */ /* 0x000fca0003f65270 */
[----:B------:R-:W-:-:S04]  /*8030*/  IMAD.WIDE.U32.X R34, R106, R49, R30, P3 ;  /* 0x000000316a227225 */ /* 0x000fc800018e041e */
[----:B------:R-:W-:Y:S02]  /*8040*/  IMAD.MOV.U32 R30, RZ, RZ, R33 ;  /* 0x000000ffff1e7224 */ /* 0x000fe400078e0021 */
[----:B------:R-:W0:Y:S01]  /*8050*/  LDC R33, c[0x0][0x360] ;  /* 0x0000d800ff217b82 */ /* 0x000e220000000800 */
[----:B------:R-:W-:-:S05]  /*8060*/  LOP3.LUT P5, RZ, R94, 0x10, RZ, 0xc0, !PT ;  /* 0x000000105eff7812 */ /* 0x000fca00078ac0ff */
[----:B------:R-:W-:Y:S01]  /*8070*/  IMAD.X R31, RZ, RZ, RZ, P5 ;  /* 0x000000ffff1f7224 */ /* 0x000fe200028e06ff */
[----:B------:R-:W-:-:S04]  /*8080*/  ISETP.GE.U32.AND P5, PT, R100, R102, PT ;  /* 0x000000666400720c */ /* 0x000fc80003fa6070 */
[----:B------:R-:W-:-:S04]  /*8090*/  ISETP.GE.U32.AND.EX P5, PT, R104, R103, PT, P5 ;  /* 0x000000676800720c */ /* 0x000fc80003fa6150 */
[----:B------:R-:W-:Y:S02]  /*80a0*/  SEL R5, RZ, 0x1, P5 ;  /* 0x00000001ff057807 */ /* 0x000fe40002800000 */
[----:B------:R-:W-:-:S05]  /*80b0*/  LOP3.LUT P5, RZ, R94, 0x80, RZ, 0xc0, !PT ;  /* 0x000000805eff7812 */ /* 0x000fca00078ac0ff */
[----:B------:R-:W-:Y:S01]  /*80c0*/  IMAD.WIDE.U32.X R30, R105, R49, R30, P5 ;  /* 0x00000031691e7225 */ /* 0x000fe200028e041e */
[----:B------:R-:W-:-:S03]  /*80d0*/  IADD3 R5, P5, PT, R5, R34, RZ ;  /* 0x0000002205057210 */ /* 0x000fc60007fbe0ff */
[----:B0-----:R-:W-:-:S04]  /*80e0*/  IMAD R33, R33, UR6, R0 ;  /* 0x0000000621217c24 */ /* 0x001fc8000f8e0200 */
[----:B------:R-:W-:Y:S01]  /*80f0*/  IMAD.WIDE.U32 R28, R33, 0x60, R28 ;  /* 0x00000060211c7825 */ /* 0x000fe200078e001c */
[----:B------:R-:W-:-:S03]  /*8100*/  ISETP.NE.AND P3, PT, R32, RZ, PT ;  /* 0x000000ff2000720c */ /* 0x000fc60003f65270 */
[----:B------:R-:W-:Y:S01]  /*8110*/  IMAD.X R100, RZ, RZ, R35, P5 ;  /* 0x000000ffff647224 */ /* 0x000fe200028e0623 */
[----:B------:R0:W5:Y:S04]  /*8120*/  LDG.E.64 R32, desc[UR4][R28.64+0x28] ;  /* 0x000028041c207981 */ /* 0x000168000c1e1b00 */
[----:B------:R0:W5:Y:S01]  /*8130*/  LDG.E.64 R34, desc[UR4][R28.64+0x20] ;  /* 0x000020041c227981 */ /* 0x000162000c1e1b00 */
[----:B------:R-:W-:Y:S01]  /*8140*/  LOP3.LUT P6, RZ, R94, 0x1, RZ, 0xc0, !PT ;  /* 0x000000015eff7812 */ /* 0x000fe200078cc0ff */
[----:B------:R-:W-:-:S04]  /*8150*/  IMAD.MOV.U32 R102, RZ, RZ, R17 ;  /* 0x000000ffff667224 */ /* 0x000fc800078e0011 */
[----:B------:R-:W-:Y:S02]  /*8160*/  IMAD.X R103, RZ, RZ, RZ, P6 ;  /* 0x000000ffff677224 */ /* 0x000fe400030e06ff */
[----:B------:R-:W-:Y:S01]  /*8170*/  IMAD.WIDE.U32.X R102, R81, R6, R102, P3 ;  /* 0x0000000651667225 */ /* 0x000fe200018e0466 */
[----:B------:R-:W-:-:S04]  /*8180*/  ISETP.GE.U32.AND P3, PT, R91, R98, PT ;  /* 0x000000625b00720c */ /* 0x000fc80003f66070 */
[----:B------:R-:W-:Y:S01]  /*8190*/  ISETP.GE.U32.AND.EX P3, PT, R96, R99, PT, P3 ;  /* 0x000000636000720c */ /* 0x000fe20003f66130 */
[----:B------:R-:W-:Y:S02]  /*81a0*/  IMAD.X R105, RZ, RZ, RZ, P2 ;  /* 0x000000ffff697224 */ /* 0x000fe400010e06ff */
[----:B------:R-:W-:Y:S01]  /*81b0*/  IMAD.MOV.U32 R104, RZ, RZ, R87 ;  /* 0x000000ffff687224 */ /* 0x000fe200078e0057 */
[----:B------:R-:W-:Y:S02]  /*81c0*/  SEL R91, RZ, 0x1, P3 ;  /* 0x00000001ff5b7807 */ /* 0x000fe40001800000 */
[----:B------:R-:W-:Y:S02]  /*81d0*/  ISETP.NE.U32.AND P3, PT, R5, RZ, PT ;  /* 0x000000ff0500720c */ /* 0x000fe40003f65070 */
[----:B------:R-:W-:Y:S01]  /*81e0*/  IADD3 R87, P2, PT, R78, R97, RZ ;  /* 0x000000614e577210 */ /* 0x000fe20007f5e0ff */
[----:B------:R-:W-:Y:S01]  /*81f0*/  IMAD.WIDE.U32.X R96, R83, R6, R104, P4 ;  /* 0x0000000653607225 */ /* 0x000fe200020e0468 */
[----:B------:R-:W-:-:S02]  /*8200*/  ISETP.NE.AND.EX P3, PT, R100, RZ, PT, P3 ;  /* 0x000000ff6400720c */ /* 0x000fc40003f65330 */
[----:B------:R-:W-:Y:S01]  /*8210*/  IADD3 R18, P4, PT, R80, R87, RZ ;  /* 0x0000005750127210 */ /* 0x000fe20007f9e0ff */
[----:B------:R-:W-:Y:S02]  /*8220*/  IMAD.X R104, R13, 0x1, R16, P2 ;  /* 0x000000010d687824 */ /* 0x000fe400010e0610 */
[----:B------:R-:W-:Y:S01]  /*8230*/  IMAD.X R99, RZ, RZ, RZ, P0 ;  /* 0x000000ffff637224 */ /* 0x000fe200000e06ff */
[----:B------:R-:W-:Y:S01]  /*8240*/  ISETP.GE.U32.AND P2, PT, R18, R80, PT ;  /* 0x000000501200720c */ /* 0x000fe20003f46070 */
[----:B------:R-:W-:Y:S01]  /*8250*/  IMAD.X R17, R14, 0x1, R104, P4 ;  /* 0x000000010e117824 */ /* 0x000fe200020e0668 */
[----:B------:R-:W-:Y:S01]  /*8260*/  IADD3 R16, P0, P4, R82, R102, R91 ;  /* 0x0000006652107210 */ /* 0x000fe20007c1e05b */
[----:B------:R-:W-:Y:S01]  /*8270*/  IMAD.WIDE.U32 R80, R76, R48, RZ ;  /* 0x000000304c507225 */ /* 0x000fe200078e00ff */
[----:B------:R-:W-:Y:S02]  /*8280*/  LOP3.LUT P5, RZ, R94, 0x8, RZ, 0xc0, !PT ;  /* 0x000000085eff7812 */ /* 0x000fe400078ac0ff */
[----:B------:R-:W-:Y:S01]  /*8290*/  ISETP.GE.U32.AND.EX P2, PT, R17, R14, PT, P2 ;  /* 0x0000000e1100720c */ /* 0x000fe20003f46120 */
[----:B------:R-:W-:Y:S01]  /*82a0*/  IMAD.MOV.U32 R98, RZ, RZ, R15 ;  /* 0x000000ffff627224 */ /* 0x000fe200078e000f */
[----:B------:R-:W-:Y:S01]  /*82b0*/  IADD3.X R15, PT, PT, R86, R103, RZ, P0, P4 ;  /* 0x00000067560f7210 */ /* 0x000fe200007e84ff */
[----:B------:R-:W-:Y:S01]  /*82c0*/  IMAD.WIDE.U32 R80, P0, R12, R49, R80 ;  /* 0x000000310c507225 */ /* 0x000fe20007800050 */
[----:B------:R-:W-:-:S02]  /*82d0*/  @P3 IADD3 R14, P4, PT, R5, R89, RZ ;  /* 0x00000059050e3210 */ /* 0x000fc40007f9e0ff */
[----:B------:R-:W-:Y:S01]  /*82e0*/  SEL R5, RZ, 0x1, P2 ;  /* 0x00000001ff057807 */ /* 0x000fe20001000000 */
[----:B------:R-:W-:-:S04]  /*82f0*/  IMAD.WIDE.U32 R102, R12, R48, RZ ;  /* 0x000000300c667225 */ /* 0x000fc800078e00ff */
[----:B------:R-:W-:-:S04]  /*8300*/  IMAD.WIDE.U32.X R98, R76, R51, R98, P1 ;  /* 0x000000334c627225 */ /* 0x000fc800008e0462 */
[----:B------:R-:W-:Y:S01]  /*8310*/  IMAD.X R83, RZ, RZ, RZ, P5 ;  /* 0x000000ffff537224 */ /* 0x000fe200028e06ff */
[----:B------:R-:W-:Y:S01]  /*8320*/  IADD3 R102, P2, P5, R102, R98, R5 ;  /* 0x0000006266667210 */ /* 0x000fe20007d5e005 */
[----:B------:R-:W-:Y:S01]  /*8330*/  @P3 IMAD.X R100, R100, 0x1, R101, P4 ;  /* 0x0000000164643824 */ /* 0x000fe200020e0665 */
[----:B------:R-:W-:-:S04]  /*8340*/  IADD3 R91, P4, PT, R103, R80, RZ ;  /* 0x00000050675b7210 */ /* 0x000fc80007f9e0ff */
[----:B------:R-:W-:Y:S02]  /*8350*/  IADD3.X R99, PT, PT, R91, R99, RZ, P2, P5 ;  /* 0x000000635b637210 */ /* 0x000fe400017ea4ff */
[----:B------:R-:W-:Y:S02]  /*8360*/  ISETP.GE.U32.AND P2, PT, R87, R78, PT ;  /* 0x0000004e5700720c */ /* 0x000fe40003f46070 */
[----:B------:R-:W-:Y:S02]  /*8370*/  LOP3.LUT P6, RZ, R94, 0x2, RZ, 0xc0, !PT ;  /* 0x000000025eff7812 */ /* 0x000fe400078cc0ff */
[----:B------:R-:W-:Y:S01]  /*8380*/  ISETP.GE.U32.AND P5, PT, R16, R82, PT ;  /* 0x000000521000720c */ /* 0x000fe20003fa6070 */
[----:B------:R-:W-:Y:S01]  /*8390*/  IMAD.MOV.U32 R82, RZ, RZ, R79 ;  /* 0x000000ffff527224 */ /* 0x000fe200078e004f */
[----:B------:R-:W-:Y:S02]  /*83a0*/  ISETP.GE.U32.AND.EX P2, PT, R104, R13, PT, P2 ;  /* 0x0000000d6800720c */ /* 0x000fe40003f46120 */
[----:B------:R-:W-:Y:S01]  /*83b0*/  ISETP.GE.U32.AND.EX P5, PT, R15, R86, PT, P5 ;  /* 0x000000560f00720c */ /* 0x000fe20003fa6150 */
[----:B------:R-:W-:Y:S01]  /*83c0*/  IMAD.WIDE.U32.X R82, R90, R49, R82, P6 ;  /* 0x000000315a527225 */ /* 0x000fe200030e0452 */
[----:B------:R-:W-:-:S02]  /*83d0*/  SEL R13, RZ, 0x1, P2 ;  /* 0x00000001ff0d7807 */ /* 0x000fc40001000000 */
[----:B------:R-:W-:Y:S01]  /*83e0*/  @P3 ISETP.GE.U32.AND P1, PT, R14, R89, PT ;  /* 0x000000590e00320c */ /* 0x000fe20003f26070 */
[----:B------:R-:W-:Y:S01]  /*83f0*/  @P3 IMAD.MOV.U32 R89, RZ, RZ, R14 ;  /* 0x000000ffff593224 */ /* 0x000fe200078e000e */
[----:B------:R-:W-:Y:S02]  /*8400*/  SEL R5, RZ, 0x1, P5 ;  /* 0x00000001ff057807 */ /* 0x000fe40002800000 */
[----:B------:R-:W-:Y:S02]  /*8410*/  IADD3 R80, P6, PT, R13, R82, RZ ;  /* 0x000000520d507210 */ /* 0x000fe40007fde0ff */
[----:B------:R-:W-:Y:S02]  /*8420*/  IADD3 R14, P2, PT, R5, R96, RZ ;  /* 0x00000060050e7210 */ /* 0x000fe40007f5e0ff */
[----:B------:R-:W-:Y:S01]  /*8430*/  IADD3 R5, P5, PT, R89, R88, RZ ;  /* 0x0000005859057210 */ /* 0x000fe20007fbe0ff */
[----:B------:R-:W-:Y:S01]  /*8440*/  IMAD.X R89, RZ, RZ, R83, P6 ;  /* 0x000000ffff597224 */ /* 0x000fe200030e0653 */
[----:B------:R-:W-:Y:S01]  /*8450*/  ISETP.NE.U32.AND P6, PT, R80, RZ, PT ;  /* 0x000000ff5000720c */ /* 0x000fe20003fc5070 */
[-C--:B------:R-:W-:Y:S01]  /*8460*/  IMAD R12, R74, R56.reuse, RZ ;  /* 0x000000384a0c7224 */ /* 0x080fe200078e02ff */
[----:B------:R-:W-:Y:S01]  /*8470*/  @P3 ISETP.GE.U32.AND.EX P1, PT, R100, R101, PT, P1 ;  /* 0x000000656400320c */ /* 0x000fe20003f26110 */
[----:B------:R-:W-:Y:S01]  /*8480*/  IMAD.WIDE.U32 R122, R77, R56, RZ ;  /* 0x000000384d7a7225 */ /* 0x000fe200078e00ff */
[----:B------:R-:W-:-:S03]  /*8490*/  ISETP.NE.AND.EX P6, PT, R89, RZ, PT, P6 ;  /* 0x000000ff5900720c */ /* 0x000fc60003fc5360 */
[----:B------:R-:W-:Y:S01]  /*84a0*/  IMAD R87, R77, R57, R12 ;  /* 0x000000394d577224 */ /* 0x000fe200078e020c */
[----:B------:R-:W-:Y:S01]  /*84b0*/  @P3 SEL R79, RZ, 0x1, P1 ;  /* 0x00000001ff4f3807 */ /* 0x000fe20000800000 */
[----:B------:R-:W-:Y:S02]  /*84c0*/  @P3 IMAD.MOV.U32 R101, RZ, RZ, R100 ;  /* 0x000000ffff653224 */ /* 0x000fe400078e0064 */
[----:B------:R-:W-:Y:S01]  /*84d0*/  IMAD.IADD R12, R123, 0x1, R87 ;  /* 0x000000017b0c7824 */ /* 0x000fe200078e0257 */
[----:B------:R-:W-:Y:S01]  /*84e0*/  @P3 IADD3 R108, P1, PT, R79, R108, RZ ;  /* 0x0000006c4f6c3210 */ /* 0x000fe20007f3e0ff */
[----:B------:R-:W-:Y:S01]  /*84f0*/  IMAD.WIDE.U32 R78, R122, R54, RZ ;  /* 0x000000367a4e7225 */ /* 0x000fe200078e00ff */
[----:B------:R-:W-:-:S03]  /*8500*/  LOP3.LUT R77, RZ, R77, RZ, 0x33, !PT ;  /* 0x0000004dff4d7212 */ /* 0x000fc600078e33ff */
[----:B------:R-:W-:Y:S01]  /*8510*/  IMAD.WIDE.U32 R82, R12, R54, RZ ;  /* 0x000000360c527225 */ /* 0x000fe200078e00ff */
[----:B------:R-:W-:Y:S03]  /*8520*/  BSSY.RECONVERGENT B2, `(.L_x_627) ;  /* 0x000001f000027945 */ /* 0x000fe60003800200 */
[----:B------:R-:W-:Y:S01]  /*8530*/  IMAD.X R13, RZ, RZ, R97, P2 ;  /* 0x000000ffff0d7224 */ /* 0x000fe200010e0661 */
[----:B------:R-:W-:Y:S01]  /*8540*/  ISETP.GE.U32.AND P2, PT, R5, R88, PT ;  /* 0x000000580500720c */ /* 0x000fe20003f46070 */
[----:B------:R-:W-:Y:S02]  /*8550*/  IMAD.X R101, R101, 0x1, R75, P5 ;  /* 0x0000000165657824 */ /* 0x000fe400028e064b */
[----:B------:R-:W-:Y:S02]  /*8560*/  IMAD.X R87, RZ, RZ, RZ, P0 ;  /* 0x000000ffff577224 */ /* 0x000fe400000e06ff */
[----:B------:R-:W-:Y:S01]  /*8570*/  IMAD.MOV.U32 R86, RZ, RZ, R81 ;  /* 0x000000ffff567224 */ /* 0x000fe200078e0051 */
[----:B------:R-:W-:Y:S01]  /*8580*/  ISETP.GT.U32.AND P5, PT, R78, R77, PT ;  /* 0x0000004d4e00720c */ /* 0x000fe20003fa4070 */
[----:B------:R-:W-:Y:S01]  /*8590*/  IMAD.WIDE.U32 R82, P0, R122, R55, R82 ;  /* 0x000000377a527225 */ /* 0x000fe20007800052 */
[----:B------:R-:W-:-:S03]  /*85a0*/  ISETP.GE.U32.AND.EX P2, PT, R101, R75, PT, P2 ;  /* 0x0000004b6500720c */ /* 0x000fc60003f46120 */
[----:B------:R-:W-:Y:S01]  /*85b0*/  IMAD.WIDE.U32.X R76, R76, R49, R86, P4 ;  /* 0x000000314c4c7225 */ /* 0x000fe200020e0456 */
[----:B0-----:R-:W-:Y:S09]  /*85c0*/  @!P6 BRA `(.L_x_628) ;  /* 0x000000000050e947 */ /* 0x001ff20003800000 */
        /* <DEDUP_REMOVED lines=20> */
.L_x_628:
[----:B------:R-:W-:Y:S05]  /*8710*/  BSYNC.RECONVERGENT B2 ;  /* 0x0000000000027941 */ /* 0x000fea0003800200 */
.L_x_627:
[----:B------:R-:W-:Y:S01]  /*8720*/  IADD3 R11, P6, PT, R11, R102, RZ ;  /* 0x000000660b0b7210 */ /* 0x000fe20007fde0ff */
[----:B------:R-:W-:Y:S01]  /*8730*/  IMAD.WIDE.U32 R120, R12, R52, RZ ;  /* 0x000000340c787225 */ /* 0x000fe200078e00ff */
[----:B------:R-:W-:Y:S01]  /*8740*/  IADD3 R75, P4, PT, R79, R82, RZ ;  /* 0x000000524f4b7210 */ /* 0x000fe20007f9e0ff */
[----:B------:R-:W-:Y:S01]  /*8750*/  BSSY.RECONVERGENT B2, `(.L_x_629) ;  /* 0x0000037000027945 */ /* 0x000fe20003800200 */
[----:B------:R-:W-:Y:S01]  /*8760*/  LOP3.LUT R74, RZ, R74, RZ, 0x33, !PT ;  /* 0x0000004aff4a7212 */ /* 0x000fe200078e33ff */
[----:B------:R-:W-:Y:S01]  /*8770*/  IMAD.X R10, R10, 0x1, R99, P6 ;  /* 0x000000010a0a7824 */ /* 0x000fe200030e0663 */
[----:B------:R-:W-:Y:S01]  /*8780*/  ISETP.GE.U32.AND P6, PT, R11, R102, PT ;  /* 0x000000660b00720c */ /* 0x000fe20003fc6070 */
[----:B------:R-:W-:Y:S01]  /*8790*/  IMAD.X R79, RZ, RZ, RZ, P0 ;  /* 0x000000ffff4f7224 */ /* 0x000fe200000e06ff */
[----:B------:R-:W-:Y:S01]  /*87a0*/  ISETP.GT.U32.AND.EX P0, PT, R75, R74, PT, P5 ;  /* 0x0000004a4b00720c */ /* 0x000fe20003f04150 */
[----:B------:R-:W-:Y:S01]  /*87b0*/  IMAD.MOV.U32 R78, RZ, RZ, R83 ;  /* 0x000000ffff4e7224 */ /* 0x000fe200078e0053 */
[----:B------:R-:W-:Y:S01]  /*87c0*/  ISETP.GE.U32.AND.EX P5, PT, R10, R99, PT, P6 ;  /* 0x000000630a00720c */ /* 0x000fe20003fa6160 */
[----:B------:R-:W-:Y:S01]  /*87d0*/  IMAD.WIDE.U32 R120, P6, R122, R53, R120 ;  /* 0x000000357a787225 */ /* 0x000fe200078c0078 */
[----:B------:R-:W-:-:S02]  /*87e0*/  SEL R75, RZ, 0x1, P2 ;  /* 0x00000001ff4b7807 */ /* 0x000fc40001000000 */
[----:B------:R-:W-:Y:S01]  /*87f0*/  LOP3.LUT R94, R94, 0xffffff7f, RZ, 0xc0, !PT ;  /* 0xffffff7f5e5e7812 */ /* 0x000fe200078ec0ff */
[----:B------:R-:W-:Y:S01]  /*8800*/  IMAD.WIDE.U32 R96, R122, R52, RZ ;  /* 0x000000347a607225 */ /* 0x000fe200078e00ff */
[----:B------:R-:W-:-:S03]  /*8810*/  SEL R81, RZ, 0x1, P5 ;  /* 0x00000001ff517807 */ /* 0x000fc60002800000 */
[----:B------:R-:W-:Y:S01]  /*8820*/  IMAD.WIDE.U32.X R78, R12, R55, R78, P4 ;  /* 0x000000370c4e7225 */ /* 0x000fe200020e044e */
[----:B------:R-:W-:Y:S02]  /*8830*/  IADD3 R108, P2, P4, R108, R30, R75 ;  /* 0x0000001e6c6c7210 */ /* 0x000fe40007c5e04b */
[----:B------:R-:W-:Y:S01]  /*8840*/  SEL R75, RZ, 0x1, !P0 ;  /* 0x00000001ff4b7807 */ /* 0x000fe20004000000 */
[----:B------:R-:W-:Y:S01]  /*8850*/  @P3 IMAD.X R93, RZ, RZ, R93, P1 ;  /* 0x000000ffff5d3224 */ /* 0x000fe200008e065d */
[----:B------:R-:W-:Y:S01]  /*8860*/  IADD3 R97, P0, PT, R97, R120, RZ ;  /* 0x0000007861617210 */ /* 0x000fe20007f1e0ff */
[----:B-----5:R-:W-:Y:S01]  /*8870*/  IMAD.WIDE.U32 R82, R34, R46, RZ ;  /* 0x0000002e22527225 */ /* 0x020fe200078e00ff */
[----:B------:R-:W-:Y:S02]  /*8880*/  @P6 LOP3.LUT R94, R94, 0x80, RZ, 0xfc, !PT ;  /* 0x000000805e5e6812 */ /* 0x000fe400078efcff */
[----:B------:R-:W-:Y:S01]  /*8890*/  IADD3.X R93, PT, PT, R93, R31, RZ, P2, P4 ;  /* 0x0000001f5d5d7210 */ /* 0x000fe200017e84ff */
[----:B------:R-:W-:Y:S01]  /*88a0*/  IMAD.WIDE.U32 R30, R33, R64, RZ ;  /* 0x00000040211e7225 */ /* 0x000fe200078e00ff */
[----:B------:R-:W-:-:S02]  /*88b0*/  LOP3.LUT R94, R94, 0xffffffbf, RZ, 0xc0, !PT ;  /* 0xffffffbf5e5e7812 */ /* 0x000fc400078ec0ff */
[----:B------:R-:W-:Y:S01]  /*88c0*/  IADD3 R96, P1, P3, R96, R78, R75 ;  /* 0x0000004e60607210 */ /* 0x000fe20007b3e04b */
[----:B------:R-:W-:-:S03]  /*88d0*/  IMAD.WIDE.U32 R74, R35, R64, RZ ;  /* 0x00000040234a7225 */ /* 0x000fc600078e00ff */
[----:B------:R-:W-:Y:S01]  /*88e0*/  IADD3.X R97, PT, PT, R97, R79, RZ, P1, P3 ;  /* 0x0000004f61617210 */ /* 0x000fe20000fe64ff */
[----:B------:R-:W-:Y:S01]  /*88f0*/  IMAD.WIDE.U32 R30, P1, R65, R32, R30 ;  /* 0x00000020411e7225 */ /* 0x000fe2000782001e */
[----:B------:R-:W-:Y:S02]  /*8900*/  @P0 LOP3.LUT R94, R94, 0x40, RZ, 0xfc, !PT ;  /* 0x000000405e5e0812 */ /* 0x000fe400078efcff */
[----:B------:R-:W-:Y:S01]  /*8910*/  IADD3 R87, P0, PT, R81, R76, RZ ;  /* 0x0000004c51577210 */ /* 0x000fe20007f1e0ff */
[----:B------:R-:W-:-:S03]  /*8920*/  IMAD.WIDE.U32 R80, R34, R64, RZ ;  /* 0x0000004022507225 */ /* 0x000fc600078e00ff */
[----:B------:R-:W-:Y:S01]  /*8930*/  ISETP.NE.U32.AND P2, PT, R87, RZ, PT ;  /* 0x000000ff5700720c */ /* 0x000fe20003f45070 */
[----:B------:R-:W-:Y:S02]  /*8940*/  IMAD.X R86, RZ, RZ, R77, P0 ;  /* 0x000000ffff567224 */ /* 0x000fe400000e064d */
[----:B------:R-:W-:-:S03]  /*8950*/  IMAD.WIDE.U32 R74, P0, R65, R34, R74 ;  /* 0x00000022414a7225 */ /* 0x000fc6000780004a */
[----:B------:R-:W-:Y:S01]  /*8960*/  ISETP.NE.AND.EX P2, PT, R86, RZ, PT, P2 ;  /* 0x000000ff5600720c */ /* 0x000fe20003f45320 */
[----:B------:R-:W-:Y:S01]  /*8970*/  IMAD.WIDE.U32 R76, R35, R46, RZ ;  /* 0x0000002e234c7225 */ /* 0x000fe200078e00ff */
[----:B------:R-:W-:-:S03]  /*8980*/  IADD3 R88, P3, PT, R81, R74, RZ ;  /* 0x0000004a51587210 */ /* 0x000fc60007f7e0ff */
[----:B------:R-:W-:Y:S02]  /*8990*/  IMAD.X R79, RZ, RZ, RZ, P0 ;  /* 0x000000ffff4f7224 */ /* 0x000fe400000e06ff */
[----:B------:R-:W-:Y:S02]  /*89a0*/  IMAD.MOV.U32 R78, RZ, RZ, R75 ;  /* 0x000000ffff4e7224 */ /* 0x000fe400078e004b */
        /* <DEDUP_REMOVED lines=17> */
.L_x_630:
[----:B------:R-:W-:Y:S05]  /*8ac0*/  BSYNC.RECONVERGENT B2 ;  /* 0x0000000000027941 */ /* 0x000fea0003800200 */
.L_x_629:
[----:B------:R-:W-:Y:S01]  /*8ad0*/  IADD3 R111, P4, PT, R83, R76, RZ ;  /* 0x0000004c536f7210 */ /* 0x000fe20007f9e0ff */
[----:B------:R-:W-:Y:S01]  /*8ae0*/  IMAD.X R83, RZ, RZ, RZ, P1 ;  /* 0x000000ffff537224 */ /* 0x000fe200008e06ff */
[----:B------:R-:W-:Y:S01]  /*8af0*/  IADD3 R76, P2, P3, R74, R82, R78 ;  /* 0x000000524a4c7210 */ /* 0x000fe20007b5e04e */
[----:B------:R-:W-:Y:S01]  /*8b00*/  IMAD.MOV.U32 R82, RZ, RZ, R31 ;  /* 0x000000ffff527224 */ /* 0x000fe200078e001f */
[----:B------:R-:W-:Y:S01]  /*8b10*/  IADD3 R30, P1, PT, R75, R30, RZ ;  /* 0x0000001e4b1e7210 */ /* 0x000fe20007f3e0ff */
[----:B------:R-:W-:Y:S01]  /*8b20*/  IMAD.X R75, RZ, RZ, RZ, P0 ;  /* 0x000000ffff4b7224 */ /* 0x000fe200000e06ff */
[----:B------:R-:W-:Y:S01]  /*8b30*/  LOP3.LUT R94, R94, 0xfffffffd, RZ, 0xc0, !PT ;  /* 0xfffffffd5e5e7812 */ /* 0x000fe200078ec0ff */
[----:B------:R-:W-:Y:S01]  /*8b40*/  IMAD.WIDE.U32 R86, R32, R46, RZ ;  /* 0x0000002e20567225 */ /* 0x000fe200078e00ff */
[----:B------:R-:W-:Y:S02]  /*8b50*/  IADD3.X R111, PT, PT, R30, R111, R79, P2, P3 ;  /* 0x0000006f1e6f7210 */ /* 0x000fe400017e644f */
        /* <DEDUP_REMOVED lines=9> */
[----:B------:R-:W-:Y:S01]  /*8bf0*/  IMAD.WIDE.U32 R98, R34, R44, RZ ;  /* 0x0000002c22627225 */ /* 0x000fe200078e00ff */
[----:B------:R-:W-:-:S03]  /*8c00*/  IADD3 R78, P1, P2, R86, R82, R81 ;  /* 0x00000052564e7210 */ /* 0x000fc60007a3e051 */
[----:B------:R-:W-:Y:S01]  /*8c10*/  IMAD.WIDE.U32.X R74, R47, R35, R74, P4 ;  /* 0x000000232f4a7225 */ /* 0x000fe200020e044a */
[----:B------:R-:W-:-:S03]  /*8c20*/  IADD3.X R77, PT, PT, R77, R83, RZ, P1, P2 ;  /* 0x000000534d4d7210 */ /* 0x000fc60000fe44ff */
[----:B------:R-:W-:Y:S01]  /*8c30*/  IMAD.WIDE.U32 R30, P4, R45, R34, R30 ;  /* 0x000000222d1e7225 */ /* 0x000fe2000788001e */
[----:B------:R-:W-:-:S03]  /*8c40*/  IADD3 R98, P1, P5, R78, R98, R74 ;  /* 0x000000624e627210 */ /* 0x000fc60007d3e04a */
[----:B------:R-:W-:Y:S01]  /*8c50*/  IMAD.WIDE.U32 R90, R80, R56, RZ ;  /* 0x00000038505a7225 */ /* 0x000fe200078e00ff */
[----:B------:R-:W-:-:S03]  /*8c60*/  IADD3 R119, P2, PT, R99, R30, RZ ;  /* 0x0000001e63777210 */ /* 0x000fc60007f5e0ff */
[----:B------:R-:W-:Y:S01]  /*8c70*/  IMAD R30, R88, R56, RZ ;  /* 0x00000038581e7224 */ /* 0x000fe200078e02ff */
[----:B------:R-:W-:Y:S01]  /*8c80*/  IADD3.X R119, PT, PT, R77, R119, R75, P1, P5 ;  /* 0x000000774d777210 */ /* 0x000fe20000fea44b */
[----:B------:R-:W-:Y:S01]  /*8c90*/  IMAD.X R117, RZ, RZ, RZ, P4 ;  /* 0x000000ffff757224 */ /* 0x000fe200020e06ff */
[----:B------:R-:W-:Y:S01]  /*8ca0*/  LOP3.LUT R88, RZ, R88, RZ, 0x33, !PT ;  /* 0x00000058ff587212 */ /* 0x000fe200078e33ff */
[----:B------:R-:W-:Y:S02]  /*8cb0*/  IMAD R75, R80, R57, R30 ;  /* 0x00000039504b7224 */ /* 0x000fe400078e021e */
[----:B------:R-:W-:Y:S02]  /*8cc0*/  IMAD.MOV.U32 R116, RZ, RZ, R31 ;  /* 0x000000ffff747224 */ /* 0x000fe400078e001f */
[----:B------:R-:W-:Y:S02]  /*8cd0*/  IMAD.IADD R104, R91, 0x1, R75 ;  /* 0x000000015b687824 */ /* 0x000fe400078e024b */
[----:B------:R-:W-:-:S04]  /*8ce0*/  IMAD.WIDE.U32 R74, R90, R54, RZ ;  /* 0x000000365a4a7225 */ /* 0x000fc800078e00ff */
[----:B------:R-:W-:-:S04]  /*8cf0*/  IMAD.WIDE.U32 R82, R104, R54, RZ ;  /* 0x0000003668527225 */ /* 0x000fc800078e00ff */
[----:B------:R-:W-:-:S04]  /*8d00*/  IMAD.WIDE.U32 R30, R34, R42, RZ ;  /* 0x0000002a221e7225 */ /* 0x000fc800078e00ff */
[----:B------:R-:W-:-:S04]  /*8d10*/  IMAD.WIDE.U32 R82, P1, R90, R55, R82 ;  /* 0x000000375a527225 */ /* 0x000fc80007820052 */
[----:B------:R-:W-:Y:S01]  /*8d20*/  IMAD.X R81, RZ, RZ, RZ, P1 ;  /* 0x000000ffff517224 */ /* 0x000fe200008e06ff */
[----:B------:R-:W-:Y:S01]  /*8d30*/  IADD3 R87, P1, PT, R75, R82, RZ ;  /* 0x000000524b577210 */ /* 0x000fe20007f3e0ff */
[----:B------:R-:W-:Y:S01]  /*8d40*/  IMAD.WIDE.U32.X R116, R45, R35, R116, P2 ;  /* 0x000000232d747225 */ /* 0x000fe200010e0474 */
[----:B------:R-:W-:-:S03]  /*8d50*/  LOP3.LUT R75, RZ, R80, RZ, 0x33, !PT ;  /* 0x00000050ff4b7212 */ /* 0x000fc600078e33ff */
[----:B------:R-:W-:Y:S02]  /*8d60*/  IMAD.MOV.U32 R80, RZ, RZ, R83 ;  /* 0x000000ffff507224 */ /* 0x000fe400078e0053 */
[----:B------:R-:W-:-:S04]  /*8d70*/  IMAD.WIDE.U32 R82, R90, R52, RZ ;  /* 0x000000345a527225 */ /* 0x000fc800078e00ff */
        /* <DEDUP_REMOVED lines=8> */
[----:B------:R-:W-:Y:S01]  /*8e00*/  IMAD.X R83, RZ, RZ, RZ, P0 ;  /* 0x000000ffff537224 */ /* 0x000fe200000e06ff */
[----:B------:R-:W-:-:S04]  /*8e10*/  ISETP.GE.U32.AND P0, PT, R98, R78, PT ;  /* 0x0000004e6200720c */ /* 0x000fc80003f06070 */
[----:B------:R-:W-:-:S04]  /*8e20*/  ISETP.GE.U32.AND.EX P0, PT, R119, R77, PT, P0 ;  /* 0x0000004d7700720c */ /* 0x000fc80003f06100 */
[----:B------:R-:W-:Y:S02]  /*8e30*/  @P6 LOP3.LUT R94, R94, 0x2, RZ, 0xfc, !PT ;  /* 0x000000025e5e6812 */ /* 0x000fe400078efcff */
[----:B------:R-:W-:Y:S01]  /*8e40*/  IADD3 R74, P5, P6, R82, R80, R87 ;  /* 0x00000050524a7210 */ /* 0x000fe20007ebe057 */
[----:B------:R-:W-:Y:S01]  /*8e50*/  IMAD.MOV.U32 R82, RZ, RZ, R79 ;  /* 0x000000ffff527224 */ /* 0x000fe200078e004f */
[----:B------:R-:W-:Y:S01]  /*8e60*/  SEL R77, RZ, 0x1, P0 ;  /* 0x00000001ff4d7807 */ /* 0x000fe20000000000 */
[-C--:B------:R-:W-:Y:S01]  /*8e70*/  IMAD.WIDE.U32 R78, R33, R44.reuse, RZ ;  /* 0x0000002c214e7225 */ /* 0x080fe200078e00ff */
[----:B------:R-:W-:Y:S02]  /*8e80*/  IADD3.X R91, PT, PT, R91, R81, RZ, P5, P6 ;  /* 0x000000515b5b7210 */ /* 0x000fe40002fec4ff */
[----:B------:R-:W-:Y:S01]  /*8e90*/  LOP3.LUT R94, R94, 0xfffffffe, RZ, 0xc0, !PT ;  /* 0xfffffffe5e5e7812 */ /* 0x000fe200078ec0ff */
[----:B------:R-:W-:-:S04]  /*8ea0*/  IMAD.WIDE.U32 R80, R32, R44, RZ ;  /* 0x0000002c20507225 */ /* 0x000fc800078e00ff */
[----:B------:R-:W-:-:S04]  /*8eb0*/  IMAD.WIDE.U32 R78, P0, R45, R32, R78 ;  /* 0x000000202d4e7225 */ /* 0x000fc8000780004e */
[----:B------:R-:W-:Y:S01]  /*8ec0*/  IMAD.WIDE.U32.X R82, R47, R33, R82, P3 ;  /* 0x000000212f527225 */ /* 0x000fe200018e0452 */
[----:B------:R-:W-:Y:S02]  /*8ed0*/  IADD3 R87, P3, PT, R81, R78, RZ ;  /* 0x0000004e51577210 */ /* 0x000fe40007f7e0ff */
[----:B------:R-:W-:-:S04]  /*8ee0*/  IADD3 R81, P5, P6, R80, R82, R77 ;  /* 0x0000005250517210 */ /* 0x000fc80007ebe04d */
[----:B------:R-:W-:Y:S01]  /*8ef0*/  IADD3.X R83, PT, PT, R87, R83, RZ, P5, P6 ;  /* 0x0000005357537210 */ /* 0x000fe20002fec4ff */
[----:B------:R-:W-:Y:S01]  /*8f00*/  IMAD.WIDE.U32 R86, R35, R42, RZ ;  /* 0x0000002a23567225 */ /* 0x000fe200078e00ff */
[----:B------:R-:W-:-:S03]  /*8f10*/  IADD3 R77, P4, P5, R81, R30, R116 ;  /* 0x0000001e514d7210 */ /* 0x000fc60007d9e074 */
[----:B------:R-:W-:Y:S02]  /*8f20*/  IMAD.MOV.U32 R30, RZ, RZ, R79 ;  /* 0x000000ffff1e7224 */ /* 0x000fe400078e004f */
[----:B------:R-:W-:-:S04]  /*8f30*/  IMAD.WIDE.U32 R86, P6, R43, R34, R86 ;  /* 0x000000222b567225 */ /* 0x000fc800078c0056 */
[----:B------:R-:W-:Y:S01]  /*8f40*/  IMAD.WIDE.U32 R78, R32, R42, RZ ;  /* 0x0000002a204e7225 */ /* 0x000fe200078e00ff */
[----:B------:R-:W-:-:S04]  /*8f50*/  IADD3 R31, P2, PT, R31, R86, RZ ;  /* 0x000000561f1f7210 */ /* 0x000fc80007f5e0ff */
[----:B------:R-:W-:Y:S01]  /*8f60*/  IADD3.X R116, PT, PT, R83, R31, R117, P4, P5 ;  /* 0x0000001f53747210 */ /* 0x000fe200027ea475 */
[----:B------:R-:W-:Y:S01]  /*8f70*/  IMAD.X R31, RZ, RZ, RZ, P0 ;  /* 0x000000ffff1f7224 */ /* 0x000fe200000e06ff */
[----:B------:R-:W-:Y:S01]  /*8f80*/  ISETP.GE.U32.AND P0, PT, R77, R81, PT ;  /* 0x000000514d00720c */ /* 0x000fe20003f06070 */
[----:B------:R-:W-:Y:S01]  /*8f90*/  IMAD.WIDE.U32 R88, P5, R43, R32, R88 ;  /* 0x000000202b587225 */ /* 0x000fe200078a0058 */
[----:B------:R-:W-:Y:S02]  /*8fa0*/  @P6 LOP3.LUT R94, R94, 0x1, RZ, 0xfc, !PT ;  /* 0x000000015e5e6812 */ /* 0x000fe400078efcff */
[----:B------:R-:W-:Y:S01]  /*8fb0*/  ISETP.GE.U32.AND.EX P0, PT, R116, R83, PT, P0 ;  /* 0x000000537400720c */ /* 0x000fe20003f06100 */
[----:B------:R-:W-:Y:S01]  /*8fc0*/  IMAD.WIDE.U32.X R30, R45, R33, R30, P3 ;  /* 0x000000212d1e7225 */ /* 0x000fe200018e041e */
[----:B------:R-:W-:Y:S02]  /*8fd0*/  LOP3.LUT R94, R94, 0xfffffffb, RZ, 0xc0, !PT ;  /* 0xfffffffb5e5e7812 */ /* 0x000fe400078ec0ff */
[----:B------:R-:W-:-:S02]  /*8fe0*/  SEL R99, RZ, 0x1, P0 ;  /* 0x00000001ff637807 */ /* 0x000fc40000000000 */
[----:B------:R-:W-:Y:S02]  /*8ff0*/  IADD3 R103, P0, PT, R79, R88, RZ ;  /* 0x000000584f677210 */ /* 0x000fe40007f1e0ff */
[----:B------:R-:W-:Y:S02]  /*9000*/  IADD3 R99, P3, P4, R78, R30, R99 ;  /* 0x0000001e4e637210 */ /* 0x000fe40007c7e063 */
[----:B------:R-:W-:Y:S02]  /*9010*/  @P5 LOP3.LUT R94, R94, 0x4, RZ, 0xfc, !PT ;  /* 0x000000045e5e5812 */ /* 0x000fe400078efcff */
[----:B------:R-:W-:Y:S02]  /*9020*/  IADD3.X R103, PT, PT, R103, R31, RZ, P3, P4 ;  /* 0x0000001f67677210 */ /* 0x000fe40001fe84ff */
[----:B------:R-:W2:Y:S04]  /*9030*/  LDG.E.64 R30, desc[UR4][R28.64+0x30] ;  /* 0x000030041c1e7981 */ /* 0x000ea8000c1e1b00 */
[----:B------:R-:W3:Y:S01]  /*9040*/  LDG.E.64 R28, desc[UR4][R28.64+0x38] ;  /* 0x000038041c1c7981 */ /* 0x000ee2000c1e1b00 */
        /* <DEDUP_REMOVED lines=37> */
[----:B------:R-:W-:-:S03]  /*92a0*/  LOP3.LUT R94, R94, 0xffffffef, RZ, 0xc0, !PT ;  /* 0xffffffef5e5e7812 */ /* 0x000fc600078ec0ff */
[----:B------:R-:W-:Y:S02]  /*92b0*/  IMAD.X R81, RZ, RZ, RZ, P6 ;  /* 0x000000ffff517224 */ /* 0x000fe400030e06ff */
[----:B------:R-:W-:-:S04]  /*92c0*/  IMAD.WIDE.U32.X R106, R45, R31, R106, P4 ;  /* 0x0000001f2d6a7225 */ /* 0x000fc800020e046a */
        /* <DEDUP_REMOVED lines=10> */
[----:B---3--:R-:W-:Y:S01]  /*9370*/  IMAD.WIDE.U32 R82, R29, R64, RZ ;  /* 0x000000401d527225 */ /* 0x008fe200078e00ff */
[----:B------:R-:W-:-:S08]  /*9380*/  IADD3 R81, P4, PT, R81, R78, RZ ;  /* 0x0000004e51517210 */ /* 0x000fd00007f9e0ff */
[----:B------:R-:W-:Y:S02]  /*9390*/  @P2 LOP3.LUT R94, R94, 0x10, RZ, 0xfc, !PT ;  /* 0x000000105e5e2812 */ /* 0x000fe400078efcff */
[----:B------:R-:W-:Y:S02]  /*93a0*/  IADD3 R105, P2, P3, R80, R106, R105 ;  /* 0x0000006a50697210 */ /* 0x000fe40007b5e069 */
[C---:B------:R-:W-:Y:S02]  /*93b0*/  LOP3.LUT P6, RZ, R94.reuse, 0x2, RZ, 0xc0, !PT ;  /* 0x000000025eff7812 */ /* 0x040fe400078cc0ff */
[----:B------:R-:W-:Y:S01]  /*93c0*/  IADD3.X R106, PT, PT, R81, R107, RZ, P2, P3 ;  /* 0x0000006b516a7210 */ /* 0x000fe200017e64ff */
[----:B------:R-:W-:Y:S01]  /*93d0*/  IMAD.WIDE.U32 R82, P2, R65, R28, R82 ;  /* 0x0000001c41527225 */ /* 0x000fe20007840052 */
[----:B------:R-:W-:-:S03]  /*93e0*/  LOP3.LUT R94, R94, 0xffffffdf, RZ, 0xc0, !PT ;  /* 0xffffffdf5e5e7812 */ /* 0x000fc600078ec0ff */
[----:B------:R-:W-:Y:S01]  /*93f0*/  IMAD.WIDE.U32 R80, R28, R64, RZ ;  /* 0x000000401c507225 */ /* 0x000fe200078e00ff */
[----:B------:R-:W-:-:S03]  /*9400*/  @P4 LOP3.LUT R94, R94, 0x20, RZ, 0xfc, !PT ;  /* 0x000000205e5e4812 */ /* 0x000fc600078efcff */
        /* <DEDUP_REMOVED lines=20> */
[----:B------:R-:W-:-:S04]  /*9550*/  IMAD.WIDE.U32.X R80, R47, R29, R82, P3 ;  /* 0x0000001d2f507225 */ /* 0x000fc800018e0452 */
[----:B------:R-:W-:Y:S01]  /*9560*/  IMAD.WIDE.U32 R82, R29, R44, RZ ;  /* 0x0000002c1d527225 */ /* 0x000fe200078e00ff */
[----:B------:R-:W-:-:S03]  /*9570*/  ISETP.GE.U32.AND.EX P2, PT, R98, R87, PT, P2 ;  /* 0x000000576200720c */ /* 0x000fc60003f46120 */
[----:B------:R-:W-:Y:S01]  /*9580*/  IMAD.WIDE.U32 R86, R28, R44, RZ ;  /* 0x0000002c1c567225 */ /* 0x000fe200078e00ff */
[----:B------:R-:W-:-:S03]  /*9590*/  SEL R107, RZ, 0x1, P2 ;  /* 0x00000001ff6b7807 */ /* 0x000fc60001000000 */
[----:B------:R-:W-:Y:S01]  /*95a0*/  IMAD.WIDE.U32 R82, P3, R45, R28, R82 ;  /* 0x0000001c2d527225 */ /* 0x000fe20007860052 */
[----:B------:R-:W-:Y:S02]  /*95b0*/  IADD3 R102, P4, P5, R86, R80, R107 ;  /* 0x0000005056667210 */ /* 0x000fe40007d9e06b */
[----:B------:R-:W-:Y:S01]  /*95c0*/  IADD3 R87, P2, PT, R87, R82, RZ ;  /* 0x0000005257577210 */ /* 0x000fe20007f5e0ff */
        /* <DEDUP_REMOVED lines=26> */
[----:B------:R-:W-:-:S03]  /*9770*/  IADD3 R107, P1, P4, R86, R74, R107 ;  /* 0x0000004a566b7210 */ /* 0x000fc60007c3e06b */
[----:B------:R-:W-:Y:S01]  /*9780*/  IMAD R74, R111, R56, RZ ;  /* 0x000000386f4a7224 */ /* 0x000fe200078e02ff */
[----:B------:R-:W-:Y:S01]  /*9790*/  IADD3 R109, P5, PT, R87, R80, RZ ;  /* 0x00000050576d7210 */ /* 0x000fe20007fbe0ff */
[----:B------:R-:W-:-:S03]  /*97a0*/  IMAD.WIDE.U32 R86, R76, R56, RZ ;  /* 0x000000384c567225 */ /* 0x000fc600078e00ff */
[----:B------:R-:W-:Y:S01]  /*97b0*/  IADD3.X R109, PT, PT, R109, R75, RZ, P1, P4 ;  /* 0x0000004b6d6d7210 */ /* 0x000fe20000fe84ff */
[----:B------:R-:W-:-:S04]  /*97c0*/  IMAD R75, R76, R57, R74 ;  /* 0x000000394c4b7224 */ /* 0x000fc800078e024a */
[----:B------:R-:W-:-:S04]  /*97d0*/  IMAD.IADD R80, R87, 0x1, R75 ;  /* 0x0000000157507824 */ /* 0x000fc800078e024b */
        /* <DEDUP_REMOVED lines=9> */
[----:B------:R-:W-:Y:S02]  /*9870*/  ISETP.GT.U32.AND P1, PT, R74, R75, PT ;  /* 0x0000004b4a00720c */ /* 0x000fe40003f24070 */
[----:B------:R-:W-:Y:S01]  /*9880*/  LOP3.LUT R94, R94, 0xfffffff7, RZ, 0xc0, !PT ;  /* 0xfffffff75e5e7812 */ /* 0x000fe200078ec0ff */
[----:B------:R-:W-:Y:S01]  /*9890*/  IMAD.WIDE.U32 R74, R80, R52, RZ ;  /* 0x00000034504a7225 */ /* 0x000fe200078e00ff */
[----:B------:R-:W-:-:S02]  /*98a0*/  ISETP.GT.U32.AND.EX P1, PT, R112, R111, PT, P1 ;  /* 0x0000006f7000720c */ /* 0x000fc40003f24110 */
[----:B------:R-:W-:Y:S01]  /*98b0*/  @P6 LOP3.LUT R94, R94, 0x8, RZ, 0xfc, !PT ;  /* 0x000000085e5e6812 */ /* 0x000fe200078efcff */
[----:B------:R-:W-:Y:S01]  /*98c0*/  IMAD.WIDE.U32 R112, R86, R52, RZ ;  /* 0x0000003456707225 */ /* 0x000fe200078e00ff */
[----:B------:R-:W-:Y:S02]  /*98d0*/  SEL R87, RZ, 0x1, !P1 ;  /* 0x00000001ff577807 */ /* 0x000fe40004800000 */
[----:B------:R-:W-:Y:S01]  /*98e0*/  LOP3.LUT R94, R94, 0xfffffffd, RZ, 0xc0, !PT ;  /* 0xfffffffd5e5e7812 */ /* 0x000fe200078ec0ff */
[----:B------:R-:W-:-:S03]  /*98f0*/  IMAD.WIDE.U32 R74, P1, R86, R53, R74 ;  /* 0x00000035564a7225 */ /* 0x000fc6000782004a */
[----:B------:R-:W-:Y:S02]  /*9900*/  @P5 LOP3.LUT R94, R94, 0x2, RZ, 0xfc, !PT ;  /* 0x000000025e5e5812 */ /* 0x000fe400078efcff */
[----:B------:R-:W-:Y:S02]  /*9910*/  IADD3 R111, P4, PT, R113, R74, RZ ;  /* 0x0000004a716f7210 */ /* 0x000fe40007f9e0ff */
[----:B------:R-:W-:-:S04]  /*9920*/  IADD3 R74, P5, P6, R112, R90, R87 ;  /* 0x0000005a704a7210 */ /* 0x000fc80007ebe057 */
        /* <DEDUP_REMOVED lines=29> */
[----:B------:R-:W-:-:S03]  /*9b00*/  IMAD.WIDE.U32 R82, R29, R42, RZ ;  /* 0x0000002a1d527225 */ /* 0x000fc600078e00ff */
[----:B------:R-:W-:Y:S01]  /*9b10*/  SEL R113, RZ, 0x1, P0 ;  /* 0x00000001ff717807 */ /* 0x000fe20000000000 */
[----:B------:R-:W-:Y:S01]  /*9b20*/  IMAD.WIDE.U32 R82, P0, R43, R28, R82 ;  /* 0x0000001c2b527225 */ /* 0x000fe20007800052 */
[----:B------:R-:W-:-:S03]  /*9b30*/  LOP3.LUT P6, RZ, R94, 0x10, RZ, 0xc0, !PT ;  /* 0x000000105eff7812 */ /* 0x000fc600078cc0ff */
[----:B------:R-:W-:Y:S01]  /*9b40*/  IMAD.X R115, RZ, RZ, RZ, P3 ;  /* 0x000000ffff737224 */ /* 0x000fe200018e06ff */
[----:B------:R-:W-:Y:S01]  /*9b50*/  LOP3.LUT R94, R94, 0xfffffffe, RZ, 0xc0, !PT ;  /* 0xfffffffe5e5e7812 */ /* 0x000fe200078ec0ff */
[----:B------:R-:W-:-:S04]  /*9b60*/  IMAD.WIDE.U32 R90, R28, R42, RZ ;  /* 0x0000002a1c5a7225 */ /* 0x000fc800078e00ff */
[----:B------:R-:W-:Y:S01]  /*9b70*/  IMAD.WIDE.U32.X R114, R45, R29, R114, P2 ;  /* 0x0000001d2d727225 */ /* 0x000fe200010e0472 */
[----:B------:R-:W-:Y:S02]  /*9b80*/  IADD3 R87, P4, PT, R91, R82, RZ ;  /* 0x000000525b577210 */ /* 0x000fe40007f9e0ff */
[----:B------:R-:W-:Y:S02]  /*9b90*/  @P0 LOP3.LUT R94, R94, 0x1, RZ, 0xfc, !PT ;  /* 0x000000015e5e0812 */ /* 0x000fe400078efcff */
[----:B------:R-:W-:-:S04]  /*9ba0*/  IADD3 R113, P0, P2, R90, R114, R113 ;  /* 0x000000725a717210 */ /* 0x000fc80007a1e071 */
[----:B------:R-:W-:Y:S02]  /*9bb0*/  IADD3.X R114, PT, PT, R87, R115, RZ, P0, P2 ;  /* 0x0000007357727210 */ /* 0x000fe400007e44ff */
[----:B------:R-:W-:-:S05]  /*9bc0*/  IADD3 R115, P0, PT, R107, R77, RZ ;  /* 0x0000004d6b737210 */ /* 0x000fca0007f1e0ff */
[----:B------:R-:W-:Y:S01]  /*9bd0*/  IMAD.X R116, R109, 0x1, R116, P0 ;  /* 0x000000016d747824 */ /* 0x000fe200000e0674 */
[----:B------:R-:W-:Y:S01]  /*9be0*/  IADD3 R117, P0, PT, R74, R115, RZ ;  /* 0x000000734a757210 */ /* 0x000fe20007f1e0ff */
[----:B------:R-:W-:-:S04]  /*9bf0*/  IMAD.MOV.U32 R102, RZ, RZ, R75 ;  /* 0x000000ffff667224 */ /* 0x000fc800078e004b */
[----:B------:R-:W-:Y:S01]  /*9c00*/  IMAD.X R118, R76, 0x1, R116, P0 ;  /* 0x000000014c767824 */ /* 0x000fe200000e0674 */
[----:B------:R-:W-:Y:S01]  /*9c10*/  ISETP.GE.U32.AND P0, PT, R117, R74, PT ;  /* 0x0000004a7500720c */ /* 0x000fe20003f06070 */
[----:B------:R-:W-:-:S03]  /*9c20*/  IMAD.WIDE.U32 R74, R80, R48, RZ ;  /* 0x00000030504a7225 */ /* 0x000fc600078e00ff */
[----:B------:R-:W-:Y:S01]  /*9c30*/  ISETP.GE.U32.AND.EX P0, PT, R118, R76, PT, P0 ;  /* 0x0000004c7600720c */ /* 0x000fe20003f06100 */
[----:B------:R-:W-:Y:S02]  /*9c40*/  IMAD.X R103, RZ, RZ, RZ, P1 ;  /* 0x000000ffff677224 */ /* 0x000fe400008e06ff */
[----:B------:R-:W-:Y:S01]  /*9c50*/  IMAD.WIDE.U32 R76, R86, R48, RZ ;  /* 0x00000030564c7225 */ /* 0x000fe200078e00ff */
[----:B------:R-:W-:-:S03]  /*9c60*/  SEL R87, RZ, 0x1, P0 ;  /* 0x00000001ff577807 */ /* 0x000fc60000000000 */
[----:B------:R-:W-:-:S04]  /*9c70*/  IMAD.WIDE.U32.X R102, R80, R51, R102, P5 ;  /* 0x0000003350667225 */ /* 0x000fc800028e0466 */
[----:B------:R-:W-:Y:S01]  /*9c80*/  IMAD.WIDE.U32 R74, P0, R86, R49, R74 ;  /* 0x00000031564a7225 */ /* 0x000fe2000780004a */
[----:B------:R-:W-:-:S03]  /*9c90*/  IADD3 R82, P2, P3, R76, R102, R87 ;  /* 0x000000664c527210 */ /* 0x000fc60007b5e057 */
[----:B------:R-:W-:Y:S01]  /*9ca0*/  IMAD R76, R119, R56, RZ ;  /* 0x00000038774c7224 */ /* 0x000fe200078e02ff */
[----:B------:R-:W-:-:S04]  /*9cb0*/  IADD3 R77, P1, PT, R77, R74, RZ ;  /* 0x0000004a4d4d7210 */ /* 0x000fc80007f3e0ff */
[----:B------:R-:W-:Y:S01]  /*9cc0*/  IADD3.X R102, PT, PT, R77, R103, RZ, P2, P3 ;  /* 0x000000674d667210 */ /* 0x000fe200017e64ff */
[C---:B------:R-:W-:Y:S02]  /*9cd0*/  IMAD R103, R88.reuse, R57, R76 ;  /* 0x0000003958677224 */ /* 0x040fe400078e024c */
[----:B------:R-:W-:-:S04]  /*9ce0*/  IMAD.WIDE.U32 R76, R88, R56, RZ ;  /* 0x00000038584c7225 */ /* 0x000fc800078e00ff */
[----:B------:R-:W-:-:S04]  /*9cf0*/  IMAD.IADD R103, R77, 0x1, R103 ;  /* 0x000000014d677824 */ /* 0x000fc800078e0267 */
[----:B------:R-:W-:Y:S01]  /*9d00*/  IMAD.WIDE.U32 R86, R103, R54, RZ ;  /* 0x0000003667567225 */ /* 0x000fe200078e00ff */
[----:B------:R-:W-:-:S03]  /*9d10*/  LOP3.LUT R88, RZ, R88, RZ, 0x33, !PT ;  /* 0x00000058ff587212 */ /* 0x000fc600078e33ff */
[----:B------:R-:W-:-:S04]  /*9d20*/  IMAD.WIDE.U32 R90, R76, R54, RZ ;  /* 0x000000364c5a7225 */ /* 0x000fc800078e00ff */
[----:B------:R-:W-:Y:S01]  /*9d30*/  IMAD.WIDE.U32 R86, P2, R76, R55, R86 ;  /* 0x000000374c567225 */ /* 0x000fe20007840056 */
[----:B------:R-:W-:-:S03]  /*9d40*/  ISETP.GT.U32.AND P3, PT, R90, R88, PT ;  /* 0x000000585a00720c */ /* 0x000fc60003f64070 */
[----:B------:R-:W-:Y:S01]  /*9d50*/  IMAD.X R89, RZ, RZ, RZ, P2 ;  /* 0x000000ffff597224 */ /* 0x000fe200010e06ff */
[----:B------:R-:W-:Y:S01]  /*9d60*/  IADD3 R86, P2, PT, R91, R86, RZ ;  /* 0x000000565b567210 */ /* 0x000fe20007f5e0ff */
[----:B------:R-:W-:Y:S01]  /*9d70*/  IMAD.WIDE.U32 R90, R103, R52, RZ ;  /* 0x00000034675a7225 */ /* 0x000fe200078e00ff */
[----:B------:R-:W-:-:S03]  /*9d80*/  LOP3.LUT R119, RZ, R119, RZ, 0x33, !PT ;  /* 0x00000077ff777212 */ /* 0x000fc600078e33ff */
[----:B------:R-:W-:Y:S01]  /*9d90*/  IMAD.MOV.U32 R88, RZ, RZ, R87 ;  /* 0x000000ffff587224 */ /* 0x000fe200078e0057 */
[----:B------:R-:W-:Y:S01]  /*9da0*/  ISETP.GT.U32.AND.EX P3, PT, R86, R119, PT, P3 ;  /* 0x000000775600720c */ /* 0x000fe20003f64130 */
[----:B------:R-:W-:-:S04]  /*9db0*/  IMAD.WIDE.U32 R90, P5, R76, R53, R90 ;  /* 0x000000354c5a7225 */ /* 0x000fc800078a005a */
[----:B------:R-:W-:-:S04]  /*9dc0*/  IMAD.WIDE.U32 R124, R76, R52, RZ ;  /* 0x000000344c7c7225 */ /* 0x000fc800078e00ff */
[----:B------:R-:W-:Y:S01]  /*9dd0*/  IMAD.WIDE.U32.X R126, R103, R55, R88, P2 ;  /* 0x00000037677e7225 */ /* 0x000fe200010e0458 */
[----:B------:R-:W-:Y:S02]  /*9de0*/  SEL R88, RZ, 0x1, !P3 ;  /* 0x00000001ff587807 */ /* 0x000fe40005800000 */
        /* <DEDUP_REMOVED lines=14> */
[----:B------:R-:W-:Y:S02]  /*9ed0*/  IMAD.X R89, RZ, RZ, RZ, P6 ;  /* 0x000000ffff597224 */ /* 0x000fe400030e06ff */
[----:B------:R-:W-:Y:S01]  /*9ee0*/  IMAD.MOV.U32 R88, RZ, RZ, R79 ;  /* 0x000000ffff587224 */ /* 0x000fe200078e004f */
[----:B------:R-:W-:Y:S02]  /*9ef0*/  IADD3 R79, P2, PT, R127, R124, RZ ;  /* 0x0000007c7f4f7210 */ /* 0x000fe40007f5e0ff */
[----:B------:R-:W-:-:S04]  /*9f00*/  IADD3 R90, P5, P6, R126, R86, R90 ;  /* 0x000000567e5a7210 */ /* 0x000fc80007ebe05a */
[----:B------:R-:W-:Y:S02]  /*9f10*/  IADD3.X R79, PT, PT, R79, R87, RZ, P5, P6 ;  /* 0x000000574f4f7210 */ /* 0x000fe40002fec4ff */
[----:B------:R-:W-:Y:S02]  /*9f20*/  ISETP.GE.U32.AND P5, PT, R110, R105, PT ;  /* 0x000000696e00720c */ /* 0x000fe40003fa6070 */
[C---:B------:R-:W-:Y:S02]  /*9f30*/  LOP3.LUT P6, RZ, R94.reuse, 0x20, RZ, 0xc0, !PT ;  /* 0x000000205eff7812 */ /* 0x040fe400078cc0ff */
[----:B------:R-:W-:Y:S02]  /*9f40*/  ISETP.GE.U32.AND.EX P5, PT, R111, R106, PT, P5 ;  /* 0x0000006a6f00720c */ /* 0x000fe40003fa6150 */
[----:B------:R-:W-:Y:S01]  /*9f50*/  P2R R112, PR, RZ, 0x10 ;  /* 0x00000010ff707803 */ /* 0x000fe20000000000 */
[----:B------:R-:W-:Y:S01]  /*9f60*/  IMAD.WIDE.U32.X R88, R43, R31, R88, P6 ;  /* 0x0000001f2b587225 */ /* 0x000fe200030e0458 */
[----:B------:R-:W-:-:S02]  /*9f70*/  LOP3.LUT P4, RZ, R94, 0x1, RZ, 0xc0, !PT ;  /* 0x000000015eff7812 */ /* 0x000fc4000788c0ff */
[----:B------:R-:W-:-:S03]  /*9f80*/  SEL R86, RZ, 0x1, P5 ;  /* 0x00000001ff567807 */ /* 0x000fc60002800000 */
[----:B------:R-:W-:Y:S01]  /*9f90*/  IMAD.X R87, RZ, RZ, RZ, P4 ;  /* 0x000000ffff577224 */ /* 0x000fe200020e06ff */
[----:B------:R-:W-:Y:S01]  /*9fa0*/  IADD3 R88, P5, P6, R113, R88, R86 ;  /* 0x0000005871587210 */ /* 0x000fe20007ebe056 */
[----:B------:R-:W-:Y:S01]  /*9fb0*/  IMAD.MOV.U32 R86, RZ, RZ, R83 ;  /* 0x000000ffff567224 */ /* 0x000fe200078e0053 */
[----:B------:R-:W-:Y:S02]  /*9fc0*/  ISETP.NE.AND P4, PT, R112, RZ, PT ;  /* 0x000000ff7000720c */ /* 0x000fe40003f85270 */
[----:B------:R-:W-:-:S03]  /*9fd0*/  IADD3.X R89, PT, PT, R114, R89, RZ, P5, P6 ;  /* 0x0000005972597210 */ /* 0x000fc60002fec4ff */
[----:B------:R-:W-:Y:S01]  /*9fe0*/  IMAD.WIDE.U32.X R86, R43, R29, R86, P4 ;  /* 0x0000001d2b567225 */ /* 0x000fe200020e0456 */
[----:B------:R-:W-:-:S04]  /*9ff0*/  ISETP.GE.U32.AND P4, PT, R88, R113, PT ;  /* 0x000000715800720c */ /* 0x000fc80003f86070 */
[----:B------:R-:W-:-:S04]  /*a000*/  ISETP.GE.U32.AND.EX P4, PT, R89, R114, PT, P4 ;  /* 0x000000725900720c */ /* 0x000fc80003f86140 */
[----:B------:R-:W-:-:S04]  /*a010*/  SEL R83, RZ, 0x1, P4 ;  /* 0x00000001ff537807 */ /* 0x000fc80002000000 */
[----:B------:R-:W-:-:S05]  /*a020*/  IADD3 R83, P4, PT, R83, R86, RZ ;  /* 0x0000005653537210 */ /* 0x000fca0007f9e0ff */
[----:B------:R-:W-:Y:S01]  /*a030*/  IMAD.X R91, RZ, RZ, R87, P4 ;  /* 0x000000ffff5b7224 */ /* 0x000fe200020e0657 */
        /* <DEDUP_REMOVED lines=8> */
[----:B------:R-:W-:-:S05]  /*a0c0*/  IADD3 R81, P5, PT, R81, R86, RZ ;  /* 0x0000005651517210 */ /* 0x000fca0007fbe0ff */
[----:B------:R-:W-:Y:S01]  /*a0d0*/  IMAD.X R107, RZ, RZ, R87, P5 ;  /* 0x000000ffff6b7224 */ /* 0x000fe200028e0657 */
[----:B------:R-:W-:-:S04]  /*a0e0*/  ISETP.NE.U32.AND P5, PT, R81, RZ, PT ;  /* 0x000000ff5100720c */ /* 0x000fc80003fa5070 */
[----:B------:R-:W-:Y:S02]  /*a0f0*/  ISETP.NE.AND.EX P5, PT, R107, RZ, PT, P5 ;  /* 0x000000ff6b00720c */ /* 0x000fe40003fa5350 */
[----:B------:R-:W-:Y:S02]  /*a100*/  IADD3 R18, P4, PT, R96, R18, RZ ;  /* 0x0000001260127210 */ /* 0x000fe40007f9e0ff */
[----:B------:R-:W-:Y:S01]  /*a110*/  LOP3.LUT P6, RZ, R94, 0x80, RZ, 0xc0, !PT ;  /* 0x000000805eff7812 */ /* 0x000fe200078cc0ff */
[----:B------:R-:W-:Y:S01]  /*a120*/  BSSY.RECONVERGENT B2, `(.L_x_631) ;  /* 0x000001a000027945 */ /* 0x000fe20003800200 */
[----:B------:R-:W-:Y:S02]  /*a130*/  IMAD.X R87, RZ, RZ, RZ, P3 ;  /* 0x000000ffff577224 */ /* 0x000fe400018e06ff */
[----:B------:R-:W-:Y:S01]  /*a140*/  IMAD.X R17, R97, 0x1, R17, P4 ;  /* 0x0000000161117824 */ /* 0x000fe200020e0611 */
[----:B------:R-:W-:Y:S01]  /*a150*/  ISETP.GE.U32.AND P4, PT, R18, R96, PT ;  /* 0x000000601200720c */ /* 0x000fe20003f86070 */
[----:B------:R-:W-:-:S03]  /*a160*/  IMAD.X R105, RZ, RZ, RZ, P6 ;  /* 0x000000ffff697224 */ /* 0x000fc600030e06ff */
        /* <DEDUP_REMOVED lines=21> */
.L_x_632:
[----:B------:R-:W-:Y:S05]  /*a2c0*/  BSYNC.RECONVERGENT B2 ;  /* 0x0000000000027941 */ /* 0x000fea0003800200 */
.L_x_631:
[----:B------:R-:W-:Y:S01]  /*a2d0*/  IADD3 R74, P3, PT, R78, R82, RZ ;  /* 0x000000524e4a7210 */ /* 0x000fe20007f7e0ff */
[----:B------:R-:W-:Y:S01]  /*a2e0*/  IMAD.MOV.U32 R104, RZ, RZ, R121 ;  /* 0x000000ffff687224 */ /* 0x000fe200078e0079 */
[----:B------:R-:W-:Y:S01]  /*a2f0*/  ISETP.GE.U32.AND.EX P4, PT, R17, R97, PT, P4 ;  /* 0x000000611100720c */ /* 0x000fe20003f86140 */
[----:B------:R-:W-:Y:S01]  /*a300*/  IMAD.WIDE.U32 R96, R12, R50, RZ ;  /* 0x000000320c607225 */ /* 0x000fe200078e00ff */
[----:B------:R-:W-:Y:S01]  /*a310*/  LOP3.LUT P6, RZ, R94, 0x40, RZ, 0xc0, !PT ;  /* 0x000000405eff7812 */ /* 0x000fe200078cc0ff */
[----:B------:R-:W-:Y:S01]  /*a320*/  BSSY.RECONVERGENT B2, `(.L_x_633) ;  /* 0x0000051000027945 */ /* 0x000fe20003800200 */
[----:B------:R-:W-:Y:S01]  /*a330*/  IADD3 R106, P5, PT, R90, R74, RZ ;  /* 0x0000004a5a6a7210 */ /* 0x000fe20007fbe0ff */
[----:B------:R-:W-:Y:S01]  /*a340*/  IMAD.X R98, R98, 0x1, R102, P3 ;  /* 0x0000000162627824 */ /* 0x000fe200018e0666 */
[----:B------:R-:W-:Y:S01]  /*a350*/  SEL R77, RZ, 0x1, P4 ;  /* 0x00000001ff4d7807 */ /* 0x000fe20002000000 */
[----:B------:R-:W-:Y:S01]  /*a360*/  IMAD.WIDE.U32.X R104, R12, R53, R104, P6 ;  /* 0x000000350c687225 */ /* 0x000fe200030e0468 */
[----:B------:R-:W-:-:S02]  /*a370*/  ISETP.GE.U32.AND P6, PT, R106, R90, PT ;  /* 0x0000005a6a00720c */ /* 0x000fc40003fc6070 */
[----:B------:R-:W-:Y:S01]  /*a380*/  LOP3.LUT R94, R94, 0xfffffffe, RZ, 0xc0, !PT ;  /* 0xfffffffe5e5e7812 */ /* 0x000fe200078ec0ff */
[----:B------:R-:W-:Y:S02]  /*a390*/  IMAD.X R111, R79, 0x1, R98, P5 ;  /* 0x000000014f6f7824 */ /* 0x000fe400028e0662 */
[----:B------:R-:W-:-:S03]  /*a3a0*/  IMAD.WIDE.U32 R114, R122, R50, RZ ;  /* 0x000000327a727225 */ /* 0x000fc600078e00ff */
[----:B------:R-:W-:Y:S01]  /*a3b0*/  ISETP.GE.U32.AND.EX P4, PT, R111, R79, PT, P6 ;  /* 0x0000004f6f00720c */ /* 0x000fe20003f86160 */
[----:B------:R-:W-:-:S03]  /*a3c0*/  IMAD.WIDE.U32 R96, P3, R122, R51, R96 ;  /* 0x000000337a607225 */ /* 0x000fc60007860060 */
[----:B------:R-:W-:Y:S01]  /*a3d0*/  SEL R109, RZ, 0x1, P4 ;  /* 0x00000001ff6d7807 */ /* 0x000fe20002000000 */
[----:B------:R-:W-:Y:S01]  /*a3e0*/  IMAD.WIDE.U32 R112, R103, R48, RZ ;  /* 0x0000003067707225 */ /* 0x000fe200078e00ff */
[----:B------:R-:W-:-:S03]  /*a3f0*/  IADD3 R81, P6, PT, R115, R96, RZ ;  /* 0x0000006073517210 */ /* 0x000fc60007fde0ff */
[----:B------:R-:W-:Y:S02]  /*a400*/  IMAD.MOV.U32 R86, RZ, RZ, R125 ;  /* 0x000000ffff567224 */ /* 0x000fe400078e007d */
[----:B------:R-:W-:-:S04]  /*a410*/  IMAD.WIDE.U32 R78, P4, R76, R49, R112 ;  /* 0x000000314c4e7225 */ /* 0x000fc80007880070 */
[----:B------:R-:W-:Y:S01]  /*a420*/  IMAD.WIDE.U32.X R86, R103, R51, R86, P2 ;  /* 0x0000003367567225 */ /* 0x000fe200010e0456 */
[----:B------:R-:W-:-:S03]  /*a430*/  IADD3 R90, P2, P5, R114, R104, R77 ;  /* 0x00000068725a7210 */ /* 0x000fc60007d5e04d */
[----:B------:R-:W-:Y:S01]  /*a440*/  IMAD.WIDE.U32 R76, R76, R48, RZ ;  /* 0x000000304c4c7225 */ /* 0x000fe200078e00ff */
[----:B------:R-:W-:Y:S02]  /*a450*/  @P6 LOP3.LUT R94, R94, 0x1, RZ, 0xfc, !PT ;  /* 0x000000015e5e6812 */ /* 0x000fe400078efcff */
[----:B------:R-:W-:Y:S01]  /*a460*/  IADD3.X R81, PT, PT, R81, R105, RZ, P2, P5 ;  /* 0x0000006951517210 */ /* 0x000fe200017ea4ff */
[----:B------:R-:W-:Y:S01]  /*a470*/  IMAD.X R105, RZ, RZ, RZ, P0 ;  /* 0x000000ffff697224 */ /* 0x000fe200000e06ff */
[----:B------:R-:W-:Y:S01]  /*a480*/  IADD3 R77, P2, PT, R77, R78, RZ ;  /* 0x0000004e4d4d7210 */ /* 0x000fe20007f5e0ff */
[----:B------:R-:W-:Y:S01]  /*a490*/  IMAD.MOV.U32 R104, RZ, RZ, R75 ;  /* 0x000000ffff687224 */ /* 0x000fe200078e004b */
[----:B------:R-:W-:Y:S01]  /*a4a0*/  IADD3 R109, P5, P6, R76, R86, R109 ;  /* 0x000000564c6d7210 */ /* 0x000fe20007ebe06d */
[----:B------:R-:W-:Y:S01]  /*a4b0*/  IMAD R76, R118, R56, RZ ;  /* 0x00000038764c7224 */ /* 0x000fe200078e02ff */
[----:B------:R-:W-:Y:S01]  /*a4c0*/  LOP3.LUT R118, RZ, R118, RZ, 0x33, !PT ;  /* 0x00000076ff767212 */ /* 0x000fe200078e33ff */
[----:B------:R-:W-:Y:S01]  /*a4d0*/  IMAD.WIDE.U32.X R104, R80, R49, R104, P1 ;  /* 0x0000003150687225 */ /* 0x000fe200008e0468 */
[----:B------:R-:W-:-:S03]  /*a4e0*/  IADD3.X R110, PT, PT, R77, R87, RZ, P5, P6 ;  /* 0x000000574d6e7210 */ /* 0x000fc60002fec4ff */
[----:B------:R-:W-:-:S04]  /*a4f0*/  IMAD.WIDE.U32 R86, R117, R56, RZ ;  /* 0x0000003875567225 */ /* 0x000fc800078e00ff */
[----:B------:R-:W-:Y:S01]  /*a500*/  IMAD R107, R117, R57, R76 ;  /* 0x00000039756b7224 */ /* 0x000fe200078e024c */
[----:B------:R-:W-:Y:S01]  /*a510*/  LOP3.LUT R117, RZ, R117, RZ, 0x33, !PT ;  /* 0x00000075ff757212 */ /* 0x000fe200078e33ff */
[----:B------:R-:W-:-:S04]  /*a520*/  IMAD.WIDE.U32 R112, R86, R54, RZ ;  /* 0x0000003656707225 */ /* 0x000fc800078e00ff */
[----:B------:R-:W-:Y:S01]  /*a530*/  IMAD.IADD R107, R87, 0x1, R107 ;  /* 0x00000001576b7824 */ /* 0x000fe200078e026b */
[----:B------:R-:W-:Y:S01]  /*a540*/  ISETP.GT.U32.AND P0, PT, R112, R117, PT ;  /* 0x000000757000720c */ /* 0x000fe20003f04070 */
[----:B------:R-:W-:-:S04]  /*a550*/  IMAD.WIDE.U32 R114, R86, R52, RZ ;  /* 0x0000003456727225 */ /* 0x000fc800078e00ff */
[----:B------:R-:W-:-:S04]  /*a560*/  IMAD.WIDE.U32 R76, R107, R54, RZ ;  /* 0x000000366b4c7225 */ /* 0x000fc800078e00ff */
[----:B------:R-:W-:-:S04]  /*a570*/  IMAD.WIDE.U32 R76, P5, R86, R55, R76 ;  /* 0x00000037564c7225 */ /* 0x000fc800078a004c */
[----:B------:R-:W-:Y:S01]  /*a580*/  IMAD.X R75, RZ, RZ, RZ, P5 ;  /* 0x000000ffff4b7224 */ /* 0x000fe200028e06ff */
[----:B------:R-:W-:Y:S02]  /*a590*/  IADD3 R113, P1, PT, R113, R76, RZ ;  /* 0x0000004c71717210 */ /* 0x000fe40007f3e0ff */
[----:B------:R-:W-:Y:S01]  /*a5a0*/  ISETP.GE.U32.AND P5, PT, R74, R82, PT ;  /* 0x000000524a00720c */ /* 0x000fe20003fa6070 */
[----:B------:R-:W-:Y:S01]  /*a5b0*/  IMAD.MOV.U32 R74, RZ, RZ, R77 ;  /* 0x000000ffff4a7224 */ /* 0x000fe200078e004d */
[----:B------:R-:W-:Y:S01]  /*a5c0*/  ISETP.GT.U32.AND.EX P0, PT, R113, R118, PT, P0 ;  /* 0x000000767100720c */ /* 0x000fe20003f04100 */
[C---:B------:R-:W-:Y:S01]  /*a5d0*/  IMAD.WIDE.U32 R112, R107.reuse, R52, RZ ;  /* 0x000000346b707225 */ /* 0x040fe200078e00ff */
[----:B------:R-:W-:Y:S02]  /*a5e0*/  ISETP.GE.U32.AND.EX P5, PT, R98, R102, PT, P5 ;  /* 0x000000666200720c */ /* 0x000fe40003fa6150 */
[----:B------:R-:W-:Y:S01]  /*a5f0*/  SEL R117, RZ, 0x1, !P0 ;  /* 0x00000001ff757807 */ /* 0x000fe20004000000 */
[----:B------:R-:W-:Y:S01]  /*a600*/  IMAD.WIDE.U32.X R74, R107, R55, R74, P1 ;  /* 0x000000376b4a7225 */ /* 0x000fe200008e044a */
[----:B------:R-:W-:-:S03]  /*a610*/  SEL R119, RZ, 0x1, P5 ;  /* 0x00000001ff777807 */ /* 0x000fc60002800000 */
        /* <DEDUP_REMOVED lines=33> */
.L_x_634:
[----:B------:R-:W-:Y:S05]  /*a830*/  BSYNC.RECONVERGENT B2 ;  /* 0x0000000000027941 */ /* 0x000fea0003800200 */
.L_x_633:
[----:B------:R-:W-:Y:S01]  /*a840*/  IADD3 R75, P0, PT, R75, R112, RZ ;  /* 0x000000704b4b7210 */ /* 0x000fe20007f1e0ff */
[----:B------:R-:W-:Y:S01]  /*a850*/  IMAD.MOV.U32 R102, RZ, RZ, R113 ;  /* 0x000000ffff667224 */ /* 0x000fe200078e0071 */
[----:B------:R-:W-:Y:S01]  /*a860*/  IADD3 R82, P5, P6, R74, R76, R111 ;  /* 0x0000004c4a527210 */ /* 0x000fe20007ebe06f */
[-C--:B------:R-:W-:Y:S01]  /*a870*/  IMAD R76, R17, R56.reuse, RZ ;  /* 0x00000038114c7224 */ /* 0x080fe200078e02ff */
[----:B------:R-:W-:Y:S02]  /*a880*/  LOP3.LUT R17, RZ, R17, RZ, 0x33, !PT ;  /* 0x00000011ff117212 */ /* 0x000fe400078e33ff */
[----:B------:R-:W-:Y:S01]  /*a890*/  IADD3.X R78, PT, PT, R75, R77, RZ, P5, P6 ;  /* 0x0000004d4b4e7210 */ /* 0x000fe20002fec4ff */
[----:B------:R-:W-:Y:S01]  /*a8a0*/  IMAD.WIDE.U32 R74, R18, R56, RZ ;  /* 0x00000038124a7225 */ /* 0x000fe200078e00ff */
[C---:B------:R-:W-:Y:S02]  /*a8b0*/  LOP3.LUT P6, RZ, R94.reuse, 0x1, RZ, 0xc0, !PT ;  /* 0x000000015eff7812 */ /* 0x040fe400078cc0ff */
[----:B------:R-:W-:Y:S01]  /*a8c0*/  LOP3.LUT R94, R94, 0xfffffffb, RZ, 0xc0, !PT ;  /* 0xfffffffb5e5e7812 */ /* 0x000fe200078ec0ff */
[----:B------:R-:W-:-:S02]  /*a8d0*/  IMAD R77, R18, R57, R76 ;  /* 0x00000039124d7224 */ /* 0x000fc400078e024c */
[----:B------:R-:W-:-:S04]  /*a8e0*/  IMAD.WIDE.U32 R116, R74, R54, RZ ;  /* 0x000000364a747225 */ /* 0x000fc800078e00ff */
[----:B------:R-:W-:Y:S01]  /*a8f0*/  IMAD.IADD R98, R75, 0x1, R77 ;  /* 0x000000014b627824 */ /* 0x000fe200078e024d */
[----:B------:R-:W-:Y:S01]  /*a900*/  LOP3.LUT R75, RZ, R18, RZ, 0x33, !PT ;  /* 0x00000012ff4b7212 */ /* 0x000fe200078e33ff */
[----:B------:R-:W-:Y:S02]  /*a910*/  IMAD.X R77, RZ, RZ, RZ, P3 ;  /* 0x000000ffff4d7224 */ /* 0x000fe400018e06ff */
[----:B------:R-:W-:-:S04]  /*a920*/  IMAD.WIDE.U32 R114, R98, R54, RZ ;  /* 0x0000003662727225 */ /* 0x000fc800078e00ff */
[----:B------:R-:W-:-:S04]  /*a930*/  IMAD.WIDE.U32 R112, R74, R52, RZ ;  /* 0x000000344a707225 */ /* 0x000fc800078e00ff */
[----:B------:R-:W-:-:S04]  /*a940*/  IMAD.WIDE.U32 R114, P5, R74, R55, R114 ;  /* 0x000000374a727225 */ /* 0x000fc800078a0072 */
[----:B------:R-:W-:Y:S01]  /*a950*/  IMAD.X R111, RZ, RZ, RZ, P5 ;  /* 0x000000ffff6f7224 */ /* 0x000fe200028e06ff */
[----:B------:R-:W-:Y:S01]  /*a960*/  IADD3 R18, P3, PT, R117, R114, RZ ;  /* 0x0000007275127210 */ /* 0x000fe20007f7e0ff */
[----:B------:R-:W-:Y:S01]  /*a970*/  IMAD.X R117, RZ, RZ, RZ, P4 ;  /* 0x000000ffff757224 */ /* 0x000fe200020e06ff */
[----:B------:R-:W-:Y:S01]  /*a980*/  ISETP.GT.U32.AND P5, PT, R116, R75, PT ;  /* 0x0000004b7400720c */ /* 0x000fe20003fa4070 */
[----:B------:R-:W-:Y:S01]  /*a990*/  IMAD.MOV.U32 R116, RZ, RZ, R79 ;  /* 0x000000ffff747224 */ /* 0x000fe200078e004f */
[----:B------:R-:W-:Y:S01]  /*a9a0*/  IADD3 R80, P4, PT, R99, R109, RZ ;  /* 0x0000006d63507210 */ /* 0x000fe20007f9e0ff */
[----:B------:R-:W-:Y:S01]  /*a9b0*/  IMAD.MOV.U32 R76, RZ, RZ, R97 ;  /* 0x000000ffff4c7224 */ /* 0x000fe200078e0061 */
[----:B------:R-:W-:Y:S01]  /*a9c0*/  ISETP.GT.U32.AND.EX P5, PT, R18, R17, PT, P5 ;  /* 0x000000111200720c */ /* 0x000fe20003fa4150 */
[----:B------:R-:W-:Y:S01]  /*a9d0*/  IMAD.WIDE.U32.X R116, R103, R49, R116, P2 ;  /* 0x0000003167747225 */ /* 0x000fe200010e0474 */
[----:B------:R-:W-:-:S03]  /*a9e0*/  ISETP.GE.U32.AND P2, PT, R80, R109, PT ;  /* 0x0000006d5000720c */ /* 0x000fc60003f46070 */
[----:B------:R-:W-:Y:S01]  /*a9f0*/  IMAD.X R75, R100, 0x1, R110, P4 ;  /* 0x00000001644b7824 */ /* 0x000fe200020e066e */
[----:B------:R-:W-:Y:S01]  /*aa00*/  IADD3 R80, P4, PT, R82, R80, RZ ;  /* 0x0000005052507210 */ /* 0x000fe20007f9e0ff */
[----:B------:R-:W-:-:S03]  /*aa10*/  IMAD.X R103, RZ, RZ, RZ, P1 ;  /* 0x000000ffff677224 */ /* 0x000fc600008e06ff */
[----:B------:R-:W-:Y:S01]  /*aa20*/  ISETP.GE.U32.AND.EX P2, PT, R75, R110, PT, P2 ;  /* 0x0000006e4b00720c */ /* 0x000fe20003f46120 */
[----:B------:R-:W-:Y:S01]  /*aa30*/  IMAD.X R96, R78, 0x1, R75, P4 ;  /* 0x000000014e607824 */ /* 0x000fe200020e064b */
[----:B------:R-:W-:Y:S01]  /*aa40*/  SEL R75, RZ, 0x1, !P5 ;  /* 0x00000001ff4b7807 */ /* 0x000fe20006800000 */
[----:B------:R-:W-:Y:S01]  /*aa50*/  IMAD.MOV.U32 R110, RZ, RZ, R115 ;  /* 0x000000ffff6e7224 */ /* 0x000fe200078e0073 */
[----:B------:R-:W-:Y:S01]  /*aa60*/  SEL R17, RZ, 0x1, P2 ;  /* 0x00000001ff117807 */ /* 0x000fe20001000000 */
[----:B------:R-:W-:Y:S01]  /*aa70*/  IMAD.WIDE.U32 R114, R107, R48, RZ ;  /* 0x000000306b727225 */ /* 0x000fe200078e00ff */
[----:B------:R-:W-:Y:S02]  /*aa80*/  ISETP.GE.U32.AND P2, PT, R80, R82, PT ;  /* 0x000000525000720c */ /* 0x000fe40003f46070 */
[----:B------:R-:W-:Y:S01]  /*aa90*/  IADD3 R17, P1, PT, R17, R116, RZ ;  /* 0x0000007411117210 */ /* 0x000fe20007f3e0ff */
[----:B------:R-:W-:Y:S01]  /*aaa0*/  IMAD.WIDE.U32.X R110, R98, R55, R110, P3 ;  /* 0x00000037626e7225 */ /* 0x000fe200018e046e */
[----:B------:R-:W-:-:S02]  /*aab0*/  ISETP.GE.U32.AND.EX P2, PT, R96, R78, PT, P2 ;  /* 0x0000004e6000720c */ /* 0x000fc40003f46120 */
[----:B------:R-:W-:Y:S01]  /*aac0*/  ISETP.NE.U32.AND P3, PT, R17, RZ, PT ;  /* 0x000000ff1100720c */ /* 0x000fe20003f65070 */
[----:B------:R-:W-:-:S04]  /*aad0*/  IMAD.WIDE.U32 R78, R98, R52, RZ ;  /* 0x00000034624e7225 */ /* 0x000fc800078e00ff */
[----:B------:R-:W-:Y:S02]  /*aae0*/  IMAD.X R18, RZ, RZ, R117, P1 ;  /* 0x000000ffff127224 */ /* 0x000fe400008e0675 */
[----:B------:R-:W-:-:S03]  /*aaf0*/  IMAD.WIDE.U32 R78, P1, R74, R53, R78 ;  /* 0x000000354a4e7225 */ /* 0x000fc6000782004e */
[----:B------:R-:W-:Y:S01]  /*ab00*/  ISETP.NE.AND.EX P3, PT, R18, RZ, PT, P3 ;  /* 0x000000ff1200720c */ /* 0x000fe20003f65330 */
[----:B------:R-:W-:Y:S01]  /*ab10*/  IMAD.WIDE.U32.X R102, R107, R51, R102, P0 ;  /* 0x000000336b667225 */ /* 0x000fe200000e0466 */
[----:B------:R-:W-:Y:S02]  /*ab20*/  IADD3 R82, P0, P5, R112, R110, R75 ;  /* 0x0000006e70527210 */ /* 0x000fe40007d1e04b */
[----:B------:R-:W-:Y:S01]  /*ab30*/  SEL R75, RZ, 0x1, P2 ;  /* 0x00000001ff4b7807 */ /* 0x000fe20001000000 */
[----:B------:R-:W-:Y:S01]  /*ab40*/  IMAD.X R87, RZ, RZ, RZ, P1 ;  /* 0x000000ffff577224 */ /* 0x000fe200008e06ff */
[----:B------:R-:W-:Y:S01]  /*ab50*/  IADD3 R97, P1, PT, R113, R78, RZ ;  /* 0x0000004e71617210 */ /* 0x000fe20007f3e0ff */
[----:B------:R-:W-:-:S03]  /*ab60*/  IMAD.WIDE.U32 R114, P4, R86, R49, R114 ;  /* 0x0000003156727225 */ /* 0x000fc60007880072 */
[----:B------:R-:W-:Y:S01]  /*ab70*/  IADD3.X R111, PT, PT, R97, R111, RZ, P0, P5 ;  /* 0x0000006f616f7210 */ /* 0x000fe200007ea4ff */
[----:B------:R-:W-:-:S04]  /*ab80*/  IMAD.WIDE.U32 R116, R86, R48, RZ ;  /* 0x0000003056747225 */ /* 0x000fc800078e00ff */
[----:B------:R-:W-:Y:S01]  /*ab90*/  IMAD.MOV.U32 R86, RZ, RZ, R79 ;  /* 0x000000ffff567224 */ /* 0x000fe200078e004f */
[----:B------:R-:W-:Y:S01]  /*aba0*/  IADD3 R79, P2, PT, R117, R114, RZ ;  /* 0x00000072754f7210 */ /* 0x000fe20007f5e0ff */
[----:B------:R-:W-:Y:S01]  /*abb0*/  IMAD.X R113, RZ, RZ, RZ, P4 ;  /* 0x000000ffff717224 */ /* 0x000fe200020e06ff */
[----:B------:R-:W-:Y:S01]  /*abc0*/  IADD3 R116, P0, P5, R116, R102, R75 ;  /* 0x0000006674747210 */ /* 0x000fe20007d1e04b */
[----:B------:R-:W-:Y:S01]  /*abd0*/  IMAD.MOV.U32 R112, RZ, RZ, R115 ;  /* 0x000000ffff707224 */ /* 0x000fe200078e0073 */
[----:B------:R-:W-:Y:S01]  /*abe0*/  @P3 IADD3 R17, P4, PT, R17, R88, RZ ;  /* 0x0000005811113210 */ /* 0x000fe20007f9e0ff */
[----:B------:R-:W-:Y:S01]  /*abf0*/  IMAD.WIDE.U32.X R86, R98, R53, R86, P1 ;  /* 0x0000003562567225 */ /* 0x000fe200008e0456 */
[----:B------:R-:W-:Y:S02]  /*ac00*/  IADD3.X R102, PT, PT, R79, R103, RZ, P0, P5 ;  /* 0x000000674f667210 */ /* 0x000fe400007ea4ff */
[----:B------:R-:W-:Y:S01]  /*ac10*/  ISETP.GE.U32.AND P0, PT, R105, R54, PT ;  /* 0x000000366900720c */ /* 0x000fe20003f06070 */
[----:B------:R-:W-:Y:S01]  /*ac20*/  IMAD.WIDE.U32.X R112, R107, R49, R112, P2 ;  /* 0x000000316b707225 */ /* 0x000fe200010e0470 */
[----:B------:R-:W-:-:S02]  /*ac30*/  @P3 ISETP.GE.U32.AND P2, PT, R17, R88, PT ;  /* 0x000000581100320c */ /* 0x000fc40003f46070 */
[----:B------:R-:W-:Y:S01]  /*ac40*/  ISETP.GE.U32.AND.EX P0, PT, R106, R55, PT, P0 ;  /* 0x000000376a00720c */ /* 0x000fe20003f06100 */
[----:B------:R-:W-:Y:S01]  /*ac50*/  @P3 IMAD.X R18, R18, 0x1, R89, P4 ;  /* 0x0000000112123824 */ /* 0x000fe200020e0659 */
[----:B------:R-:W-:Y:S01]  /*ac60*/  IADD3 R79, P4, PT, R90, R11, RZ ;  /* 0x0000000b5a4f7210 */ /* 0x000fe20007f9e0ff */
[----:B------:R-:W-:Y:S01]  /*ac70*/  @P3 IMAD.MOV.U32 R88, RZ, RZ, R17 ;  /* 0x000000ffff583224 */ /* 0x000fe200078e0011 */
[----:B------:R-:W-:Y:S02]  /*ac80*/  SEL R11, RZ, 0xffffffff, P0 ;  /* 0xffffffffff0b7807 */ /* 0x000fe40000000000 */
[----:B------:R-:W-:Y:S01]  /*ac90*/  @P3 ISETP.GE.U32.AND.EX P2, PT, R18, R89, PT, P2 ;  /* 0x000000591200320c */ /* 0x000fe20003f46120 */
[----:B------:R-:W-:Y:S01]  /*aca0*/  IMAD.X R100, R81, 0x1, R10, P4 ;  /* 0x0000000151647824 */ /* 0x000fe200020e060a */
[----:B------:R-:W-:Y:S01]  /*acb0*/  IADD3 R97, P4, PT, R88, R116, RZ ;  /* 0x0000007458617210 */ /* 0x000fe20007f9e0ff */
[----:B------:R-:W-:Y:S01]  /*acc0*/  @P3 IMAD.MOV.U32 R89, RZ, RZ, R18 ;  /* 0x000000ffff593224 */ /* 0x000fe200078e0012 */
[----:B------:R-:W-:-:S02]  /*acd0*/  IADD3 R75, P5, PT, R11, R80, RZ ;  /* 0x000000500b4b7210 */ /* 0x000fc40007fbe0ff */
[----:B------:R-:W-:Y:S01]  /*ace0*/  SEL R17, RZ, 0x1, P0 ;  /* 0x00000001ff117807 */ /* 0x000fe20000000000 */
[----:B------:R-:W-:Y:S01]  /*acf0*/  IMAD.X R99, R89, 0x1, R102, P4 ;  /* 0x0000000159637824 */ /* 0x000fe200020e0666 */
[----:B------:R-:W-:Y:S01]  /*ad00*/  @P3 SEL R10, RZ, 0x1, P2 ;  /* 0x00000001ff0a3807 */ /* 0x000fe20001000000 */
[----:B------:R-:W-:Y:S01]  /*ad10*/  IMAD.X R88, R11, 0x1, R96, P5 ;  /* 0x000000010b587824 */ /* 0x000fe200028e0660 */
[----:B------:R-:W-:Y:S02]  /*ad20*/  ISETP.GE.U32.AND P2, PT, R97, R116, PT ;  /* 0x000000746100720c */ /* 0x000fe40003f46070 */
[----:B------:R-:W-:Y:S02]  /*ad30*/  ISETP.GE.U32.AND P0, PT, R80, R17, PT ;  /* 0x000000115000720c */ /* 0x000fe40003f06070 */
[----:B------:R-:W-:Y:S02]  /*ad40*/  ISETP.GE.U32.AND P4, PT, R75, R52, PT ;  /* 0x000000344b00720c */ /* 0x000fe40003f86070 */
[----:B------:R-:W-:-:S02]  /*ad50*/  ISETP.GE.U32.AND.EX P2, PT, R99, R102, PT, P2 ;  /* 0x000000666300720c */ /* 0x000fc40003f46120 */
[----:B------:R-:W-:Y:S02]  /*ad60*/  ISETP.GE.U32.AND.EX P0, PT, R96, RZ, PT, P0 ;  /* 0x000000ff6000720c */ /* 0x000fe40003f06100 */
        /* <DEDUP_REMOVED lines=8> */
[----:B------:R-:W-:Y:S02]  /*adf0*/  IADD3 R18, P3, PT, R18, R17, RZ ;  /* 0x0000001112127210 */ /* 0x000fe40007f7e0ff */
[----:B------:R-:W-:Y:S01]  /*ae00*/  ISETP.GE.U32.AND P2, PT, R79, R90, PT ;  /* 0x0000005a4f00720c */ /* 0x000fe20003f46070 */
[----:B------:R-:W-:Y:S01]  /*ae10*/  IMAD.WIDE.U32 R78, R12, R48, RZ ;  /* 0x000000300c4e7225 */ /* 0x000fe200078e00ff */
[----:B------:R-:W-:Y:S02]  /*ae20*/  IADD3.X R114, PT, PT, R91, R113, RZ, P0, P4 ;  /* 0x000000715b727210 */ /* 0x000fe400007e84ff */
[----:B------:R-:W-:Y:S01]  /*ae30*/  ISETP.GE.U32.AND P0, PT, R11, R82, PT ;  /* 0x000000520b00720c */ /* 0x000fe20003f06070 */
[----:B------:R-:W-:Y:S01]  /*ae40*/  IMAD.X R82, RZ, RZ, RZ, P3 ;  /* 0x000000ffff527224 */ /* 0x000fe200018e06ff */
[----:B------:R-:W-:Y:S01]  /*ae50*/  IADD3 R104, P4, PT, -R18, R97, RZ ;  /* 0x0000006112687210 */ /* 0x000fe20007f9e1ff */
[----:B------:R-:W-:Y:S01]  /*ae60*/  IMAD.X R10, R111, 0x1, R100, P5 ;  /* 0x000000016f0a7824 */ /* 0x000fe200028e0664 */
[----:B------:R-:W-:Y:S01]  /*ae70*/  ISETP.GE.U32.AND P3, PT, R97, R18, PT ;  /* 0x000000126100720c */ /* 0x000fe20003f66070 */
[----:B------:R-:W-:Y:S01]  /*ae80*/  IMAD.WIDE.U32.X R90, R12, R51, R76, P6 ;  /* 0x000000330c5a7225 */ /* 0x000fe200030e044c */
[----:B------:R-:W-:-:S02]  /*ae90*/  ISETP.GE.U32.AND P5, PT, R104, R50, PT ;  /* 0x000000326800720c */ /* 0x000fc40003fa6070 */
[C---:B------:R-:W-:Y:S01]  /*aea0*/  ISETP.GE.U32.AND.EX P3, PT, R99.reuse, R82, PT, P3 ;  /* 0x000000526300720c */ /* 0x040fe20003f66130 */
[----:B------:R-:W-:Y:S01]  /*aeb0*/  IMAD.X R103, R99, 0x1, ~R82, P4 ;  /* 0x0000000163677824 */ /* 0x000fe200020e0e52 */
[----:B------:R-:W-:Y:S01]  /*aec0*/  ISETP.GE.U32.AND.EX P2, PT, R100, R81, PT, P2 ;  /* 0x000000516400720c */ /* 0x000fe20003f46120 */
[----:B------:R-:W-:Y:S01]  /*aed0*/  IMAD.WIDE.U32 R78, P4, R122, R49, R78 ;  /* 0x000000317a4e7225 */ /* 0x000fe2000788004e */
[----:B------:R-:W-:Y:S02]  /*aee0*/  SEL R17, RZ, 0x1, P3 ;  /* 0x00000001ff117807 */ /* 0x000fe40001800000 */
[----:B------:R-:W-:Y:S01]  /*aef0*/  ISETP.GE.U32.AND.EX P5, PT, R103, R51, PT, P5 ;  /* 0x000000336700720c */ /* 0x000fe20003fa6150 */
[----:B------:R-:W-:Y:S01]  /*af00*/  IMAD.WIDE.U32 R82, R98, R50, RZ ;  /* 0x0000003262527225 */ /* 0x000fe200078e00ff */
[----:B------:R-:W-:Y:S02]  /*af10*/  ISETP.GE.U32.AND.EX P0, PT, R10, R111, PT, P0 ;  /* 0x0000006f0a00720c */ /* 0x000fe40003f06100 */
[----:B------:R-:W-:Y:S01]  /*af20*/  SEL R18, RZ, 0x1, P5 ;  /* 0x00000001ff127807 */ /* 0x000fe20002800000 */
[----:B------:R-:W-:Y:S01]  /*af30*/  IMAD.WIDE.U32 R122, R122, R48, RZ ;  /* 0x000000307a7a7225 */ /* 0x000fe200078e00ff */
[----:B------:R-:W-:-:S02]  /*af40*/  SEL R109, RZ, 0x1, P2 ;  /* 0x00000001ff6d7807 */ /* 0x000fc40001000000 */
[----:B------:R-:W-:Y:S01]  /*af50*/  SEL R81, RZ, 0x1, P0 ;  /* 0x00000001ff517807 */ /* 0x000fe20000000000 */
[----:B------:R-:W-:Y:S01]  /*af60*/  IMAD.WIDE.U32 R76, R74, R50, RZ ;  /* 0x000000324a4c7225 */ /* 0x000fe200078e00ff */
[----:B------:R-:W-:Y:S02]  /*af70*/  @P4 LOP3.LUT R94, R94, 0x4, RZ, 0xfc, !PT ;  /* 0x000000045e5e4812 */ /* 0x000fe400078efcff */
[----:B------:R-:W-:Y:S01]  /*af80*/  IADD3 R18, P4, PT, R18, R17, RZ ;  /* 0x0000001112127210 */ /* 0x000fe20007f9e0ff */
[----:B------:R-:W-:Y:S01]  /*af90*/  IMAD.WIDE.U32 R82, P1, R74, R51, R82 ;  /* 0x000000334a527225 */ /* 0x000fe20007820052 */
[----:B------:R-:W-:Y:S02]  /*afa0*/  IADD3 R107, P5, PT, R123, R78, RZ ;  /* 0x0000004e7b6b7210 */ /* 0x000fe40007fbe0ff */
[----:B------:R-:W-:Y:S01]  /*afb0*/  IADD3 R109, P2, P3, R122, R90, R109 ;  /* 0x0000005a7a6d7210 */ /* 0x000fe20007b5e06d */
[----:B------:R-:W-:Y:S01]  /*afc0*/  IMAD.X R17, RZ, RZ, RZ, P4 ;  /* 0x000000ffff117224 */ /* 0x000fe200020e06ff */
[----:B------:R-:W-:-:S02]  /*afd0*/  IADD3 R100, P0, PT, -R18, R115, RZ ;  /* 0x0000007312647210 */ /* 0x000fc40007f1e1ff */
[----:B------:R-:W-:Y:S02]  /*afe0*/  IADD3.X R107, PT, PT, R107, R91, RZ, P2, P3 ;  /* 0x0000005b6b6b7210 */ /* 0x000fe400017e64ff */
[----:B------:R-:W-:Y:S01]  /*aff0*/  IADD3 R77, P2, PT, R77, R82, RZ ;  /* 0x000000524d4d7210 */ /* 0x000fe20007f5e0ff */
[----:B------:R-:W-:Y:S01]  /*b000*/  IMAD.X R102, R114, 0x1, ~R17, P0 ;  /* 0x0000000172667824 */ /* 0x000fe200000e0e11 */
[----:B------:R-:W-:Y:S02]  /*b010*/  IADD3 R76, P3, P4, R76, R86, R81 ;  /* 0x000000564c4c7210 */ /* 0x000fe40007c7e051 */
[----:B------:R-:W-:Y:S02]  /*b020*/  ISETP.GE.U32.AND P0, PT, R100, R48, PT ;  /* 0x000000306400720c */ /* 0x000fe40003f06070 */
[----:B------:R-:W-:Y:S01]  /*b030*/  IADD3.X R78, PT, PT, R77, R87, RZ, P3, P4 ;  /* 0x000000574d4e7210 */ /* 0x000fe20001fe84ff */
[----:B------:R-:W-:Y:S01]  /*b040*/  IMAD.X R77, RZ, RZ, RZ, P1 ;  /* 0x000000ffff4d7224 */ /* 0x000fe200008e06ff */
[----:B------:R-:W-:Y:S01]  /*b050*/  ISETP.GE.U32.AND P4, PT, R115, R18, PT ;  /* 0x000000127300720c */ /* 0x000fe20003f86070 */
[----:B------:R-:W-:Y:S01]  /*b060*/  IMAD.WIDE.U32 R86, R98, R48, RZ ;  /* 0x0000003062567225 */ /* 0x000fe200078e00ff */
[----:B------:R-:W-:-:S02]  /*b070*/  ISETP.GE.U32.AND.EX P0, PT, R102, R49, PT, P0 ;  /* 0x000000316600720c */ /* 0x000fc40003f06100 */
[----:B------:R-:W-:Y:S02]  /*b080*/  IADD3 R110, P3, PT, R20, R109, RZ ;  /* 0x0000006d146e7210 */ /* 0x000fe40007f7e0ff */
[----:B------:R-:W-:Y:S02]  /*b090*/  ISETP.GE.U32.AND.EX P0, PT, R114, R17, P0, P4 ;  /* 0x000000117200720c */ /* 0x000fe40000706140 */
[----:B------:R-:W-:Y:S01]  /*b0a0*/  IADD3 R17, P4, PT, R76, R110, RZ ;  /* 0x0000006e4c117210 */ /* 0x000fe20007f9e0ff */
[----:B------:R-:W-:Y:S01]  /*b0b0*/  IMAD.X R111, R19, 0x1, R107, P3 ;  /* 0x00000001136f7824 */ /* 0x000fe200018e066b */
[----:B------:R-:W-:Y:S02]  /*b0c0*/  SEL R18, R54, RZ, P0 ;  /* 0x000000ff36127207 */ /* 0x000fe40000000000 */
[----:B------:R-:W-:Y:S02]  /*b0d0*/  SEL R19, R55, RZ, P0 ;  /* 0x000000ff37137207 */ /* 0x000fe40000000000 */
[----:B------:R-:W-:Y:S01]  /*b0e0*/  IADD3 R105, P1, PT, -R18, R105, RZ ;  /* 0x0000006912697210 */ /* 0x000fe20007f3e1ff */
[----:B------:R-:W-:Y:S01]  /*b0f0*/  IMAD.X R18, R78, 0x1, R111, P4 ;  /* 0x000000014e127824 */ /* 0x000fe200020e066f */
[----:B------:R-:W-:-:S02]  /*b100*/  LOP3.LUT R94, R94, 0xfffffffd, RZ, 0xc0, !PT ;  /* 0xfffffffd5e5e7812 */ /* 0x000fc400078ec0ff */
[----:B------:R-:W-:Y:S01]  /*b110*/  ISETP.GE.U32.AND P3, PT, R17, R76, PT ;  /* 0x0000004c1100720c */ /* 0x000fe20003f66070 */
[----:B------:R-:W-:Y:S01]  /*b120*/  IMAD.X R106, R106, 0x1, ~R19, P1 ;  /* 0x000000016a6a7824 */ /* 0x000fe200008e0e13 */
[----:B------:R-:W-:Y:S01]  /*b130*/  @P5 LOP3.LUT R94, R94, 0x2, RZ, 0xfc, !PT ;  /* 0x000000025e5e5812 */ /* 0x000fe200078efcff */
[----:B------:R-:W-:Y:S01]  /*b140*/  IMAD.WIDE.U32 R86, P1, R74, R49, R86 ;  /* 0x000000314a567225 */ /* 0x000fe20007820056 */
[----:B------:R-:W-:Y:S02]  /*b150*/  ISETP.GE.U32.AND.EX P3, PT, R18, R78, PT, P3 ;  /* 0x0000004e1200720c */ /* 0x000fe40003f66130 */
[----:B------:R-:W-:Y:S01]  /*b160*/  LOP3.LUT R94, R94, 0xfffffffe, RZ, 0xc0, !PT ;  /* 0xfffffffe5e5e7812 */ /* 0x000fe200078ec0ff */
[----:B------:R-:W-:Y:S01]  /*b170*/  IMAD.MOV.U32 R76, RZ, RZ, R83 ;  /* 0x000000ffff4c7224 */ /* 0x000fe200078e0053 */
[----:B------:R-:W-:Y:S01]  /*b180*/  SEL R89, RZ, 0x1, P3 ;  /* 0x00000001ff597807 */ /* 0x000fe20001800000 */
[----:B------:R-:W-:Y:S01]  /*b190*/  IMAD.WIDE.U32 R82, R74, R48, RZ ;  /* 0x000000304a527225 */ /* 0x000fe200078e00ff */
[----:B------:R-:W-:-:S03]  /*b1a0*/  P2R R113, PR, RZ, 0x1 ;  /* 0x00000001ff717803 */ /* 0x000fc60000000000 */
[----:B------:R-:W-:Y:S01]  /*b1b0*/  IMAD.WIDE.U32.X R76, R98, R51, R76, P2 ;  /* 0x00000033624c7225 */ /* 0x000fe200010e044c */
[----:B------:R-:W-:Y:S02]  /*b1c0*/  IADD3 R83, P2, PT, R83, R86, RZ ;  /* 0x0000005653537210 */ /* 0x000fe40007f5e0ff */
[----:B------:R-:W-:Y:S01]  /*b1d0*/  @P1 LOP3.LUT R94, R94, 0x1, RZ, 0xfc, !PT ;  /* 0x000000015e5e1812 */ /* 0x000fe200078efcff */
[----:B------:R-:W-:Y:S01]  /*b1e0*/  IMAD.WIDE.U32 R90, R105, R85, RZ ;  /* 0x00000055695a7225 */ /* 0x000fe200078e00ff */
[----:B------:R-:W-:Y:S02]  /*b1f0*/  IADD3 R19, P1, PT, R75, -R52, RZ ;  /* 0x800000344b137210 */ /* 0x000fe40007f3e0ff */
[----:B------:R-:W-:Y:S01]  /*b200*/  LOP3.LUT R94, R94, 0xfffffff7, RZ, 0xc0, !PT ;  /* 0xfffffff75e5e7812 */ /* 0x000fe200078ec0ff */
[----:B------:R-:W-:Y:S01]  /*b210*/  IMAD.WIDE.U32 R74, R106, R95, RZ ;  /* 0x0000005f6a4a7225 */ /* 0x000fe200078e00ff */
[----:B------:R-:W-:-:S03]  /*b220*/  SEL R78, R19, R80, P0 ;  /* 0x00000050134e7207 */ /* 0x000fc60000000000 */
[----:B------:R-:W-:Y:S02]  /*b230*/  IMAD.X R81, R88, 0x1, ~R53, P1 ;  /* 0x0000000158517824 */ /* 0x000fe400008e0e35 */
[----:B------:R-:W-:Y:S02]  /*b240*/  @P2 LOP3.LUT R94, R94, 0x8, RZ, 0xfc, !PT ;  /* 0x000000085e5e2812 */ /* 0x000fe400078efcff */
[----:B------:R-:W-:Y:S02]  /*b250*/  IADD3 R86, P1, P2, R82, R76, R89 ;  /* 0x0000004c52567210 */ /* 0x000fe40007a3e059 */
[----:B------:R-:W-:Y:S02]  /*b260*/  SEL R96, R81, R96, P0 ;  /* 0x0000006051607207 */ /* 0x000fe40000000000 */
[----:B------:R-:W-:Y:S01]  /*b270*/  IADD3.X R112, PT, PT, R83, R77, RZ, P1, P2 ;  /* 0x0000004d53707210 */ /* 0x000fe20000fe44ff */
[----:B------:R-:W-:Y:S01]  /*b280*/  IMAD.WIDE.U32 R82, P1, R105, R92, R74 ;  /* 0x0000005c69527225 */ /* 0x000fe2000782004a */
[----:B------:R-:W-:-:S03]  /*b290*/  LOP3.LUT P0, RZ, R94, 0x4, RZ, 0xc0, !PT ;  /* 0x000000045eff7812 */ /* 0x000fc6000780c0ff */
[----:B------:R-:W-:-:S04]  /*b2a0*/  IMAD.WIDE.U32 R74, R105, R95, RZ ;  /* 0x0000005f694a7225 */ /* 0x000fc800078e00ff */
[----:B------:R-:W-:Y:S01]  /*b2b0*/  IMAD.WIDE.U32 R80, R96, R95, RZ ;  /* 0x0000005f60507225 */ /* 0x000fe200078e00ff */
[----:B------:R-:W-:-:S03]  /*b2c0*/  IADD3 R75, P2, PT, R75, R82, RZ ;  /* 0x000000524b4b7210 */ /* 0x000fc60007f5e0ff */
[----:B------:R-:W-:-:S04]  /*b2d0*/  IMAD.WIDE.U32 R76, R106, R85, RZ ;  /* 0x000000556a4c7225 */ /* 0x000fc800078e00ff */
        /* <DEDUP_REMOVED lines=13> */
[C---:B------:R-:W-:Y:S02]  /*b3b0*/  LOP3.LUT P5, RZ, R94.reuse, 0x2, RZ, 0xc0, !PT ;  /* 0x000000025eff7812 */ /* 0x040fe400078ac0ff */
[----:B------:R-:W-:Y:S02]  /*b3c0*/  LOP3.LUT P6, RZ, R94, 0x1, RZ, 0xc0, !PT ;  /* 0x000000015eff7812 */ /* 0x000fe400078cc0ff */
[----:B------:R-:W-:Y:S01]  /*b3d0*/  ISETP.NE.AND P0, PT, R113, RZ, PT ;  /* 0x000000ff7100720c */ /* 0x000fe20003f05270 */
[----:B------:R-:W-:Y:S01]  /*b3e0*/  IMAD.WIDE.U32.X R88, R12, R49, R88, P5 ;  /* 0x000000310c587225 */ /* 0x000fe200028e0458 */
[----:B------:R-:W-:-:S04]  /*b3f0*/  ISETP.GE.U32.AND P5, PT, R110, R109, PT ;  /* 0x0000006d6e00720c */ /* 0x000fc80003fa6070 */
[----:B------:R-:W-:Y:S01]  /*b400*/  ISETP.GE.U32.AND.EX P5, PT, R111, R107, PT, P5 ;  /* 0x0000006b6f00720c */ /* 0x000fe20003fa6150 */
[----:B------:R-:W-:-:S03]  /*b410*/  IMAD.WIDE.U32 R110, R106, R27, RZ ;  /* 0x0000001b6a6e7225 */ /* 0x000fc600078e00ff */
[----:B------:R-:W-:-:S04]  /*b420*/  SEL R79, RZ, 0x1, P5 ;  /* 0x00000001ff4f7807 */ /* 0x000fc80002800000 */
[----:B------:R-:W-:Y:S01]  /*b430*/  IADD3 R79, P5, PT, R79, R88, RZ ;  /* 0x000000584f4f7210 */ /* 0x000fe20007fbe0ff */
[----:B------:R-:W-:Y:S02]  /*b440*/  IMAD.MOV.U32 R88, RZ, RZ, R87 ;  /* 0x000000ffff587224 */ /* 0x000fe400078e0057 */
[----:B------:R-:W-:Y:S01]  /*b450*/  IMAD.X R87, RZ, RZ, RZ, P1 ;  /* 0x000000ffff577224 */ /* 0x000fe200008e06ff */
[----:B------:R-:W-:Y:S01]  /*b460*/  ISETP.GE.U32.AND P1, PT, R20, R82, PT ;  /* 0x000000521400720c */ /* 0x000fe20003f26070 */
[----:B------:R-:W-:Y:S01]  /*b470*/  IMAD.X R12, RZ, RZ, R89, P5 ;  /* 0x000000ffff0c7224 */ /* 0x000fe200028e0659 */
[----:B------:R-:W-:Y:S01]  /*b480*/  ISETP.NE.U32.AND P5, PT, R79, RZ, PT ;  /* 0x000000ff4f00720c */ /* 0x000fe20003fa5070 */
[----:B------:R-:W-:Y:S01]  /*b490*/  IMAD.X R89, RZ, RZ, RZ, P6 ;  /* 0x000000ffff597224 */ /* 0x000fe200030e06ff */
[----:B------:R-:W-:Y:S02]  /*b4a0*/  ISETP.GE.U32.AND.EX P1, PT, R19, R80, PT, P1 ;  /* 0x000000501300720c */ /* 0x000fe40003f26110 */
        /* <DEDUP_REMOVED lines=8> */
[----:B------:R-:W-:-:S05]  /*b530*/  LOP3.LUT P6, RZ, R94, 0x8, RZ, 0xc0, !PT ;  /* 0x000000085eff7812 */ /* 0x000fca00078cc0ff */
[----:B------:R-:W-:Y:S01]  /*b540*/  IMAD.WIDE.U32.X R88, R98, R49, R88, P6 ;  /* 0x0000003162587225 */ /* 0x000fe200030e0458 */
        /* <DEDUP_REMOVED lines=8> */
[----:B------:R-:W-:Y:S01]  /*b5d0*/  @P5 IADD3 R14, P6, PT, R83, R14, RZ ;  /* 0x0000000e530e5210 */ /* 0x000fe20007fde0ff */
[----:B------:R-:W-:-:S04]  /*b5e0*/  IMAD.WIDE.U32 R82, R96, R85, RZ ;  /* 0x0000005560527225 */ /* 0x000fc800078e00ff */
[----:B------:R-:W-:Y:S01]  /*b5f0*/  @P5 IMAD.X R13, RZ, RZ, R13, P6 ;  /* 0x000000ffff0d5224 */ /* 0x000fe200030e060d */
[----:B------:R-:W-:Y:S01]  /*b600*/  IADD3 R14, P5, P6, R14, R88, R79 ;  /* 0x000000580e0e7210 */ /* 0x000fe20007ebe04f */
[----:B------:R-:W-:Y:S01]  /*b610*/  IMAD.WIDE.U32 R82, P2, R78, R71, R82 ;  /* 0x000000474e527225 */ /* 0x000fe20007840052 */
[----:B------:R-:W-:Y:S02]  /*b620*/  SEL R79, RZ, 0x1, P1 ;  /* 0x00000001ff4f7807 */ /* 0x000fe40000800000 */
[----:B------:R-:W-:Y:S01]  /*b630*/  IADD3.X R13, PT, PT, R13, R89, RZ, P5, P6 ;  /* 0x000000590d0d7210 */ /* 0x000fe20002fec4ff */
[----:B------:R-:W-:Y:S01]  /*b640*/  IMAD.MOV.U32 R86, RZ, RZ, R77 ;  /* 0x000000ffff567224 */ /* 0x000fe200078e004d */
[----:B------:R-:W-:Y:S01]  /*b650*/  IADD3 R107, P3, PT, R91, R82, RZ ;  /* 0x000000525b6b7210 */ /* 0x000fe20007f7e0ff */
[----:B------:R-:W-:Y:S01]  /*b660*/  IMAD.WIDE.U32 R76, R105, R27, RZ ;  /* 0x0000001b694c7225 */ /* 0x000fe200078e00ff */
[----:B------:R-:W-:-:S03]  /*b670*/  IADD3 R91, P1, P6, R90, R80, R79 ;  /* 0x000000505a5b7210 */ /* 0x000fc60007e3e04f */
[----:B------:R-:W-:Y:S01]  /*b680*/  IMAD.WIDE.U32 R88, P5, R105, R26, R110 ;  /* 0x0000001a69587225 */ /* 0x000fe200078a006e */
[----:B------:R-:W-:-:S03]  /*b690*/  IADD3.X R79, PT, PT, R107, R81, RZ, P1, P6 ;  /* 0x000000516b4f7210 */ /* 0x000fc60000fec4ff */
[----:B------:R-:W-:Y:S01]  /*b6a0*/  IMAD.WIDE.U32.X R86, R106, R71, R86, P4 ;  /* 0x000000476a567225 */ /* 0x000fe200020e0456 */
[----:B------:R-:W-:-:S03]  /*b6b0*/  IADD3 R109, P4, PT, R77, R88, RZ ;  /* 0x000000584d6d7210 */ /* 0x000fc60007f9e0ff */
[----:B------:R-:W-:Y:S01]  /*b6c0*/  IMAD.X R81, RZ, RZ, RZ, P2 ;  /* 0x000000ffff517224 */ /* 0x000fe200010e06ff */
[----:B------:R-:W-:Y:S01]  /*b6d0*/  IADD3 R12, P1, P6, R91, R76, R86 ;  /* 0x0000004c5b0c7210 */ /* 0x000fe20007e3e056 */
[----:B------:R-:W-:-:S03]  /*b6e0*/  IMAD.WIDE.U32 R76, R96, R27, RZ ;  /* 0x0000001b604c7225 */ /* 0x000fc600078e00ff */
[----:B------:R-:W-:Y:S01]  /*b6f0*/  IADD3.X R109, PT, PT, R79, R109, R87, P1, P6 ;  /* 0x0000006d4f6d7210 */ /* 0x000fe20000fec457 */
[----:B------:R-:W-:Y:S01]  /*b700*/  IMAD.MOV.U32 R80, RZ, RZ, R83 ;  /* 0x000000ffff507224 */ /* 0x000fe200078e0053 */
[----:B------:R-:W-:Y:S01]  /*b710*/  ISETP.GE.U32.AND P1, PT, R12, R91, PT ;  /* 0x0000005b0c00720c */ /* 0x000fe20003f26070 */
[----:B------:R-:W-:-:S03]  /*b720*/  IMAD.WIDE.U32 R86, R78, R27, RZ ;  /* 0x0000001b4e567225 */ /* 0x000fc600078e00ff */
[----:B------:R-:W-:Y:S01]  /*b730*/  ISETP.GE.U32.AND.EX P1, PT, R109, R79, PT, P1 ;  /* 0x0000004f6d00720c */ /* 0x000fe20003f26110 */
[----:B------:R-:W-:-:S03]  /*b740*/  IMAD.WIDE.U32 R76, P2, R78, R26, R76 ;  /* 0x0000001a4e4c7225 */ /* 0x000fc6000784004c */
[----:B------:R-:W-:Y:S01]  /*b750*/  SEL R79, RZ, 0x1, P1 ;  /* 0x00000001ff4f7807 */ /* 0x000fe20000800000 */
[----:B------:R-:W-:Y:S01]  /*b760*/  IMAD.WIDE.U32.X R80, R96, R71, R80, P3 ;  /* 0x0000004760507225 */ /* 0x000fe200018e0450 */
[----:B------:R-:W-:-:S03]  /*b770*/  IADD3 R104, P3, PT, R104, -R50, RZ ;  /* 0x8000003268687210 */ /* 0x000fc60007f7e0ff */
[----:B------:R-:W-:-:S04]  /*b780*/  IMAD.WIDE.U32 R110, R106, R70, RZ ;  /* 0x000000466a6e7225 */ /* 0x000fc800078e00ff */
[----:B------:R-:W-:Y:S01]  /*b790*/  IMAD.X R83, RZ, RZ, RZ, P5 ;  /* 0x000000ffff537224 */ /* 0x000fe200028e06ff */
[----:B------:R-:W-:Y:S01]  /*b7a0*/  IADD3 R79, P5, P6, R86, R80, R79 ;  /* 0x00000050564f7210 */ /* 0x000fe20007ebe04f */
[----:B------:R-:W-:Y:S01]  /*b7b0*/  IMAD.MOV.U32 R82, RZ, RZ, R89 ;  /* 0x000000ffff527224 */ /* 0x000fe200078e0059 */
[----:B------:R-:W-:Y:S01]  /*b7c0*/  IADD3 R89, P1, PT, R87, R76, RZ ;  /* 0x0000004c57597210 */ /* 0x000fe20007f3e0ff */
[----:B------:R-:W-:Y:S02]  /*b7d0*/  IMAD.X R76, R103, 0x1, ~R51, P3 ;  /* 0x00000001674c7824 */ /* 0x000fe400018e0e33 */
[----:B------:R-:W-:-:S03]  /*b7e0*/  IMAD.WIDE.U32 R110, P3, R105, R25, R110 ;  /* 0x00000019696e7225 */ /* 0x000fc6000786006e */
[----:B------:R-:W-:Y:S01]  /*b7f0*/  SEL R99, R76, R99, P0 ;  /* 0x000000634c637207 */ /* 0x000fe20000000000 */
[----:B------:R-:W-:Y:S01]  /*b800*/  IMAD.WIDE.U32 R86, R105, R70, RZ ;  /* 0x0000004669567225 */ /* 0x000fe200078e00ff */
[----:B------:R-:W-:-:S03]  /*b810*/  IADD3.X R76, PT, PT, R89, R81, RZ, P5, P6 ;  /* 0x00000051594c7210 */ /* 0x000fc60002fec4ff */
[----:B------:R-:W-:Y:S01]  /*b820*/  IMAD.WIDE.U32.X R82, R106, R26, R82, P4 ;  /* 0x0000001a6a527225 */ /* 0x000fe200020e0452 */
[----:B------:R-:W-:-:S03]  /*b830*/  IADD3 R117, P4, PT, R87, R110, RZ ;  /* 0x0000006e57757210 */ /* 0x000fc60007f9e0ff */
[----:B------:R-:W-:Y:S01]  /*b840*/  IMAD.WIDE.U32 R80, R99, R95, RZ ;  /* 0x0000005f63507225 */ /* 0x000fe200078e00ff */
[----:B------:R-:W-:Y:S02]  /*b850*/  IADD3 R119, P5, P6, R79, R86, R82 ;  /* 0x000000564f777210 */ /* 0x000fe40007ebe052 */
[----:B------:R-:W-:Y:S01]  /*b860*/  SEL R86, R104, R97, P0 ;  /* 0x0000006168567207 */ /* 0x000fe20000000000 */
[----:B------:R-:W-:Y:S01]  /*b870*/  IMAD.WIDE.U32 R88, R99, R85, RZ ;  /* 0x0000005563587225 */ /* 0x000fe200078e00ff */
[----:B------:R-:W-:Y:S02]  /*b880*/  IADD3.X R117, PT, PT, R76, R117, R83, P5, P6 ;  /* 0x000000754c757210 */ /* 0x000fe40002fec453 */
[----:B------:R-:W-:Y:S01]  /*b890*/  IADD3 R100, P5, PT, R100, -R48, RZ ;  /* 0x8000003064647210 */ /* 0x000fe20007fbe0ff */
[----:B------:R-:W-:-:S03]  /*b8a0*/  IMAD.WIDE.U32 R82, R86, R95, RZ ;  /* 0x0000005f56527225 */ /* 0x000fc600078e00ff */
[----:B------:R-:W-:Y:S01]  /*b8b0*/  SEL R115, R100, R115, P0 ;  /* 0x0000007364737207 */ /* 0x000fe20000000000 */
[----:B------:R-:W-:Y:S01]  /*b8c0*/  IMAD.X R87, R102, 0x1, ~R49, P5 ;  /* 0x0000000166577824 */ /* 0x000fe200028e0e31 */
[----:B------:R-:W-:Y:S01]  /*b8d0*/  IADD3 R12, P5, PT, R12, R82, RZ ;  /* 0x000000520c0c7210 */ /* 0x000fe20007fbe0ff */
[----:B------:R-:W-:-:S03]  /*b8e0*/  IMAD.WIDE.U32 R80, P6, R86, R92, R80 ;  /* 0x0000005c56507225 */ /* 0x000fc600078c0050 */
[----:B------:R-:W-:Y:S01]  /*b8f0*/  SEL R114, R87, R114, P0 ;  /* 0x0000007257727207 */ /* 0x000fe20000000000 */
[----:B------:R-:W-:Y:S01]  /*b900*/  IMAD.WIDE.U32 R90, R86, R85, RZ ;  /* 0x00000055565a7225 */ /* 0x000fe200078e00ff */
[----:B------:R-:W-:-:S03]  /*b910*/  IADD3 R80, P0, PT, R83, R80, RZ ;  /* 0x0000005053507210 */ /* 0x000fc60007f1e0ff */
[----:B------:R-:W-:Y:S01]  /*b920*/  IMAD.X R83, RZ, RZ, RZ, P6 ;  /* 0x000000ffff537224 */ /* 0x000fe200030e06ff */
[----:B------:R-:W-:Y:S01]  /*b930*/  ISETP.GE.U32.AND P6, PT, R12, R82, PT ;  /* 0x000000520c00720c */ /* 0x000fe20003fc6070 */
[----:B------:R-:W-:Y:S02]  /*b940*/  IMAD.X R109, R109, 0x1, R80, P5 ;  /* 0x000000016d6d7824 */ /* 0x000fe400028e0650 */
[----:B------:R-:W-:Y:S02]  /*b950*/  IMAD.MOV.U32 R82, RZ, RZ, R81 ;  /* 0x000000ffff527224 */ /* 0x000fe400078e0051 */
[----:B------:R-:W-:Y:S01]  /*b960*/  IMAD.WIDE.U32 R88, P5, R86, R71, R88 ;  /* 0x0000004756587225 */ /* 0x000fe200078a0058 */
[----:B------:R-:W-:-:S03]  /*b970*/  ISETP.GE.U32.AND.EX P6, PT, R109, R80, PT, P6 ;  /* 0x000000506d00720c */ /* 0x000fc60003fc6160 */
[----:B------:R-:W-:Y:S01]  /*b980*/  IMAD.WIDE.U32.X R82, R99, R92, R82, P0 ;  /* 0x0000005c63527225 */ /* 0x000fe200000e0452 */
[----:B------:R-:W-:-:S03]  /*b990*/  SEL R87, RZ, 0x1, P6 ;  /* 0x00000001ff577807 */ /* 0x000fc60003000000 */
[----:B------:R-:W-:Y:S01]  /*b9a0*/  IMAD.WIDE.U32 R102, R96, R70, RZ ;  /* 0x0000004660667225 */ /* 0x000fe200078e00ff */
[----:B------:R-:W-:-:S03]  /*b9b0*/  IADD3 R118, P0, P6, R90, R82, R87 ;  /* 0x000000525a767210 */ /* 0x000fc60007e1e057 */
[----:B------:R-:W-:Y:S01]  /*b9c0*/  IMAD.X R81, RZ, RZ, RZ, P2 ;  /* 0x000000ffff517224 */ /* 0x000fe200010e06ff */
[----:B------:R-:W-:Y:S01]  /*b9d0*/  IADD3 R91, P2, PT, R91, R88, RZ ;  /* 0x000000585b5b7210 */ /* 0x000fe20007f5e0ff */
[----:B------:R-:W-:-:S03]  /*b9e0*/  IMAD.WIDE.U32 R112, R78, R70, RZ ;  /* 0x000000464e707225 */ /* 0x000fc600078e00ff */
[----:B------:R-:W-:Y:S01]  /*b9f0*/  IADD3.X R116, PT, PT, R91, R83, RZ, P0, P6 ;  /* 0x000000535b747210 */ /* 0x000fe200007ec4ff */
[----:B------:R-:W-:Y:S01]  /*ba00*/  IMAD.WIDE.U32 R102, P0, R78, R25, R102 ;  /* 0x000000194e667225 */ /* 0x000fe20007800066 */
[----:B------:R-:W-:-:S03]  /*ba10*/  ISETP.GE.U32.AND P6, PT, R119, R79, PT ;  /* 0x0000004f7700720c */ /* 0x000fc60003fc6070 */
[----:B------:R-:W-:Y:S01]  /*ba20*/  IMAD.WIDE.U32 R104, R99, R27, RZ ;  /* 0x0000001b63687225 */ /* 0x000fe200078e00ff */
[----:B------:R-:W-:-:S03]  /*ba30*/  ISETP.GE.U32.AND.EX P6, PT, R117, R76, PT, P6 ;  /* 0x0000004c7500720c */ /* 0x000fc60003fc6160 */
[----:B------:R-:W-:Y:S01]  /*ba40*/  IMAD.X R83, RZ, RZ, RZ, P0 ;  /* 0x000000ffff537224 */ /* 0x000fe200000e06ff */
[----:B------:R-:W-:Y:S01]  /*ba50*/  IADD3 R113, P0, PT, R113, R102, RZ ;  /* 0x0000006671717210 */ /* 0x000fe20007f1e0ff */
[----:B------:R-:W-:Y:S02]  /*ba60*/  IMAD.MOV.U32 R82, RZ, RZ, R103 ;  /* 0x000000ffff527224 */ /* 0x000fe400078e0067 */
[----:B------:R-:W-:Y:S02]  /*ba70*/  IMAD.MOV.U32 R80, RZ, RZ, R77 ;  /* 0x000000ffff507224 */ /* 0x000fe400078e004d */
[----:B------:R-:W-:-:S04]  /*ba80*/  IMAD.WIDE.U32 R102, R99, R70, RZ ;  /* 0x0000004663667225 */ /* 0x000fc800078e00ff */
[----:B------:R-:W-:Y:S02]  /*ba90*/  IMAD.X R91, RZ, RZ, RZ, P5 ;  /* 0x000000ffff5b7224 */ /* 0x000fe400028e06ff */
[----:B------:R-:W-:-:S04]  /*baa0*/  IMAD.WIDE.U32 R104, P5, R86, R26, R104 ;  /* 0x0000001a56687225 */ /* 0x000fc800078a0068 */
[----:B------:R-:W-:-:S04]  /*bab0*/  IMAD.WIDE.U32 R76, R86, R27, RZ ;  /* 0x0000001b564c7225 */ /* 0x000fc800078e00ff */
[----:B------:R-:W-:Y:S01]  /*bac0*/  IMAD.WIDE.U32.X R78, R96, R26, R80, P1 ;  /* 0x0000001a604e7225 */ /* 0x000fe200008e0450 */
[----:B------:R-:W-:-:S03]  /*bad0*/  SEL R81, RZ, 0x1, P6 ;  /* 0x00000001ff517807 */ /* 0x000fc60003000000 */
[----:B------:R-:W-:-:S04]  /*bae0*/  IMAD.WIDE.U32 R102, P6, R86, R25, R102 ;  /* 0x0000001956667225 */ /* 0x000fc800078c0066 */
[----:B------:R-:W-:-:S04]  /*baf0*/  IMAD.WIDE.U32 R86, R86, R70, RZ ;  /* 0x0000004656567225 */ /* 0x000fc800078e00ff */
[----:B------:R-:W-:Y:S01]  /*bb00*/  IMAD.WIDE.U32.X R82, R96, R25, R82, P0 ;  /* 0x0000001960527225 */ /* 0x000fe200000e0452 */
[----:B------:R-:W-:-:S03]  /*bb10*/  IADD3 R100, P0, PT, R77, R104, RZ ;  /* 0x000000684d647210 */ /* 0x000fc60007f1e0ff */
[----:B------:R-:W-:Y:S02]  /*bb20*/  IMAD.MOV.U32 R90, RZ, RZ, R89 ;  /* 0x000000ffff5a7224 */ /* 0x000fe400078e0059 */
[----:B------:R-:W-:-:S04]  /*bb30*/  IMAD.WIDE.U32 R96, R114, R95, RZ ;  /* 0x0000005f72607225 */ /* 0x000fc800078e00ff */
[----:B------:R-:W-:Y:S01]  /*bb40*/  IMAD.X R89, RZ, RZ, RZ, P5 ;  /* 0x000000ffff597224 */ /* 0x000fe200028e06ff */
[----:B------:R-:W-:Y:S01]  /*bb50*/  IADD3 R112, P1, P5, R112, R78, R81 ;  /* 0x0000004e70707210 */ /* 0x000fe20007d3e051 */
[----:B------:R-:W-:Y:S02]  /*bb60*/  IMAD.MOV.U32 R88, RZ, RZ, R105 ;  /* 0x000000ffff587224 */ /* 0x000fe400078e0069 */
[----:B------:R-:W-:Y:S01]  /*bb70*/  IMAD.X R81, RZ, RZ, RZ, P6 ;  /* 0x000000ffff517224 */ /* 0x000fe200030e06ff */
[----:B------:R-:W-:Y:S01]  /*bb80*/  IADD3 R87, P6, PT, R87, R102, RZ ;  /* 0x0000006657577210 */ /* 0x000fe20007fde0ff */
[----:B------:R-:W-:Y:S01]  /*bb90*/  IMAD.MOV.U32 R80, RZ, RZ, R103 ;  /* 0x000000ffff507224 */ /* 0x000fe200078e0067 */
[----:B------:R-:W-:Y:S01]  /*bba0*/  IADD3.X R113, PT, PT, R113, R79, RZ, P1, P5 ;  /* 0x0000004f71717210 */ /* 0x000fe20000fea4ff */
[----:B------:R-:W-:-:S04]  /*bbb0*/  IMAD.WIDE.U32.X R88, R99, R26, R88, P0 ;  /* 0x0000001a63587225 */ /* 0x000fc800000e0458 */
[----:B------:R-:W-:-:S04]  /*bbc0*/  IMAD.WIDE.U32 R96, P0, R115, R92, R96 ;  /* 0x0000005c73607225 */ /* 0x000fc80007800060 */
[----:B------:R-:W-:-:S04]  /*bbd0*/  IMAD.WIDE.U32 R104, R115, R95, RZ ;  /* 0x0000005f73687225 */ /* 0x000fc800078e00ff */
[----:B------:R-:W-:-:S04]  /*bbe0*/  IMAD.WIDE.U32.X R90, R99, R71, R90, P2 ;  /* 0x00000047635a7225 */ /* 0x000fc800010e045a */
[----:B------:R-:W-:-:S04]  /*bbf0*/  IMAD.WIDE.U32.X R80, R99, R25, R80, P6 ;  /* 0x0000001963507225 */ /* 0x000fc800030e0450 */
[----:B------:R-:W-:Y:S01]  /*bc00*/  IMAD.X R99, RZ, RZ, RZ, P0 ;  /* 0x000000ffff637224 */ /* 0x000fe200000e06ff */
[----:B------:R-:W-:Y:S01]  /*bc10*/  IADD3 R95, P0, PT, R105, R96, RZ ;  /* 0x00000060695f7210 */ /* 0x000fe20007f1e0ff */
[----:B------:R-:W-:-:S04]  /*bc20*/  IMAD.WIDE.U32 R102, R114, R85, RZ ;  /* 0x0000005572667225 */ /* 0x000fc800078e00ff */
[----:B------:R-:W-:-:S04]  /*bc30*/  IMAD.MOV.U32 R98, RZ, RZ, R97 ;  /* 0x000000ffff627224 */ /* 0x000fc800078e0061 */
[----:B------:R-:W-:-:S04]  /*bc40*/  IMAD.WIDE.U32.X R96, R114, R92, R98, P0 ;  /* 0x0000005c72607225 */ /* 0x000fc800000e0462 */
[----:B------:R-:W-:-:S04]  /*bc50*/  IMAD.WIDE.U32 R102, P0, R115, R71, R102 ;  /* 0x0000004773667225 */ /* 0x000fc80007800066 */
[----:B------:R-:W-:-:S04]  /*bc60*/  IMAD.WIDE.U32 R98, R115, R85, RZ ;  /* 0x0000005573627225 */ /* 0x000fc800078e00ff */
[----:B------:R-:W-:Y:S01]  /*bc70*/  IMAD.X R121, RZ, RZ, RZ, P0 ;  /* 0x000000ffff797224 */ /* 0x000fe200000e06ff */
[----:B------:R-:W-:Y:S01]  /*bc80*/  IADD3 R85, P0, PT, R99, R102, RZ ;  /* 0x0000006663557210 */ /* 0x000fe20007f1e0ff */
[----:B------:R-:W-:-:S04]  /*bc90*/  IMAD.MOV.U32 R120, RZ, RZ, R103 ;  /* 0x000000ffff787224 */ /* 0x000fc800078e0067 */
[----:B------:R-:W-:-:S04]  /*bca0*/  IMAD.WIDE.U32.X R102, R114, R71, R120, P0 ;  /* 0x0000004772667225 */ /* 0x000fc800000e0478 */
[----:B------:R-:W-:Y:S02]  /*bcb0*/  IMAD.X R121, RZ, RZ, RZ, P3 ;  /* 0x000000ffff797224 */ /* 0x000fe400018e06ff */
[----:B------:R-:W-:Y:S02]  /*bcc0*/  IMAD.MOV.U32 R120, RZ, RZ, R111 ;  /* 0x000000ffff787224 */ /* 0x000fe400078e006f */
[----:B------:R-:W-:-:S04]  /*bcd0*/  IMAD.WIDE.U32 R110, R115, R27, RZ ;  /* 0x0000001b736e7225 */ /* 0x000fc800078e00ff */
[----:B------:R-:W-:-:S04]  /*bce0*/  IMAD.WIDE.U32.X R106, R106, R25, R120, P4 ;  /* 0x000000196a6a7225 */ /* 0x000fc800020e0478 */
[----:B------:R-:W-:-:S04]  /*bcf0*/  IMAD.WIDE.U32 R120, R114, R27, RZ ;  /* 0x0000001b72787225 */ /* 0x000fc800078e00ff */
[----:B------:R-:W-:-:S04]  /*bd00*/  IMAD.WIDE.U32 R120, P0, R115, R26, R120 ;  /* 0x0000001a73787225 */ /* 0x000fc80007800078 */
[----:B------:R-:W-:Y:S01]  /*bd10*/  IMAD.MOV.U32 R122, RZ, RZ, R121 ;  /* 0x000000ffff7a7224 */ /* 0x000fe200078e0079 */
[----:B------:R-:W-:Y:S01]  /*bd20*/  IADD3 R92, P2, PT, R111, R120, RZ ;  /* 0x000000786f5c7210 */ /* 0x000fe20007f5e0ff */
[----:B------:R-:W-:Y:S01]  /*bd30*/  IMAD.X R123, RZ, RZ, RZ, P0 ;  /* 0x000000ffff7b7224 */ /* 0x000fe200000e06ff */
[----:B------:R-:W-:Y:S01]  /*bd40*/  IADD3 R77, P0, PT, R118, R119, RZ ;  /* 0x00000077764d7210 */ /* 0x000fe20007f1e0ff */
[----:B------:R-:W-:Y:S01]  /*bd50*/  IMAD.WIDE.U32 R120, R114, R70, RZ ;  /* 0x0000004672787225 */ /* 0x000fe200078e00ff */
[----:B------:R-:W-:-:S03]  /*bd60*/  LOP3.LUT R111, RZ, R74, RZ, 0x33, !PT ;  /* 0x0000004aff6f7212 */ /* 0x000fc600078e33ff */
[----:B------:R-:W-:Y:S01]  /*bd70*/  IMAD.WIDE.U32.X R26, R114, R26, R122, P2 ;  /* 0x0000001a721a7225 */ /* 0x000fe200010e047a */
[----:B------:R-:W-:-:S03]  /*bd80*/  ISETP.GE.U32.AND P2, PT, R77, R118, PT ;  /* 0x000000764d00720c */ /* 0x000fc60003f46070 */
[----:B------:R-:W-:-:S04]  /*bd90*/  IMAD.WIDE.U32 R120, P3, R115, R25, R120 ;  /* 0x0000001973787225 */ /* 0x000fc80007860078 */
[----:B------:R-:W-:-:S04]  /*bda0*/  IMAD.WIDE.U32 R118, R115, R70, RZ ;  /* 0x0000004673767225 */ /* 0x000fc800078e00ff */
[----:B------:R-:W-:Y:S01]  /*bdb0*/  IMAD.X R105, R116, 0x1, R117, P0 ;  /* 0x0000000174697824 */ /* 0x000fe200000e0675 */
[----:B------:R-:W-:Y:S01]  /*bdc0*/  IADD3 R99, P0, PT, R119, R120, RZ ;  /* 0x0000007877637210 */ /* 0x000fe20007f1e0ff */
[----:B------:R-:W-:Y:S02]  /*bdd0*/  IMAD.X R71, RZ, RZ, RZ, P3 ;  /* 0x000000ffff477224 */ /* 0x000fe400018e06ff */
[----:B------:R-:W-:Y:S01]  /*bde0*/  IMAD.MOV.U32 R70, RZ, RZ, R121 ;  /* 0x000000ffff467224 */ /* 0x000fe200078e0079 */
[----:B------:R-:W-:-:S03]  /*bdf0*/  ISETP.GE.U32.AND.EX P2, PT, R105, R116, PT, P2 ;  /* 0x000000746900720c */ /* 0x000fc60003f46120 */
[----:B------:R-:W-:Y:S01]  /*be00*/  IMAD.WIDE.U32.X R70, R114, R25, R70, P0 ;  /* 0x0000001972467225 */ /* 0x000fe200000e0446 */
[----:B------:R-:W-:Y:S02]  /*be10*/  IADD3 R25, P3, PT, R77, R104, RZ ;  /* 0x000000684d197210 */ /* 0x000fe40007f7e0ff */
[----:B------:R-:W-:Y:S01]  /*be20*/  SEL R77, RZ, 0x1, P2 ;  /* 0x00000001ff4d7807 */ /* 0x000fe20001000000 */
[----:B------:R-:W-:Y:S01]  /*be30*/  IMAD.WIDE.U32 R114, R74, R56, RZ ;  /* 0x000000384a727225 */ /* 0x000fe200078e00ff */
[----:B------:R-:W-:Y:S02]  /*be40*/  ISETP.GE.U32.AND P0, PT, R25, R104, PT ;  /* 0x000000681900720c */ /* 0x000fe40003f06070 */
[----:B------:R-:W-:Y:S01]  /*be50*/  IADD3 R90, P2, P4, R76, R90, R77 ;  /* 0x0000005a4c5a7210 */ /* 0x000fe20007c5e04d */
[----:B------:R-:W-:Y:S01]  /*be60*/  IMAD R76, R75, R56, RZ ;  /* 0x000000384b4c7224 */ /* 0x000fe200078e02ff */
[----:B------:R-:W-:-:S03]  /*be70*/  LOP3.LUT R75, RZ, R75, RZ, 0x33, !PT ;  /* 0x0000004bff4b7212 */ /* 0x000fc600078e33ff */
[----:B------:R-:W-:-:S04]  /*be80*/  IMAD R77, R74, R57, R76 ;  /* 0x000000394a4d7224 */ /* 0x000fc800078e024c */
[----:B------:R-:W-:Y:S02]  /*be90*/  IMAD.IADD R104, R115, 0x1, R77 ;  /* 0x0000000173687824 */ /* 0x000fe400078e024d */
[----:B------:R-:W-:-:S04]  /*bea0*/  IMAD.WIDE.U32 R76, R114, R54, RZ ;  /* 0x00000036724c7225 */ /* 0x000fc800078e00ff */
[----:B------:R-:W-:Y:S01]  /*beb0*/  IMAD.WIDE.U32 R78, R104, R54, RZ ;  /* 0x00000036684e7225 */ /* 0x000fe200078e00ff */
[----:B------:R-:W-:-:S03]  /*bec0*/  ISETP.GT.U32.AND P1, PT, R76, R111, PT ;  /* 0x0000006f4c00720c */ /* 0x000fc60003f24070 */
[----:B------:R-:W-:-:S04]  /*bed0*/  IMAD.WIDE.U32 R78, P5, R114, R55, R78 ;  /* 0x00000037724e7225 */ /* 0x000fc800078a004e */
[----:B------:R-:W-:Y:S01]  /*bee0*/  IMAD.X R121, RZ, RZ, RZ, P5 ;  /* 0x000000ffff797224 */ /* 0x000fe200028e06ff */
[----:B------:R-:W-:Y:S01]  /*bef0*/  IADD3 R76, P6, PT, R77, R78, RZ ;  /* 0x0000004e4d4c7210 */ /* 0x000fe20007fde0ff */
[----:B------:R-:W-:-:S03]  /*bf00*/  IMAD.MOV.U32 R120, RZ, RZ, R79 ;  /* 0x000000ffff787224 */ /* 0x000fc600078e004f */
[----:B------:R-:W-:Y:S01]  /*bf10*/  ISETP.GT.U32.AND.EX P1, PT, R76, R75, PT, P1 ;  /* 0x0000004b4c00720c */ /* 0x000fe20003f24110 */
[----:B------:R-:W-:-:S03]  /*bf20*/  IMAD.WIDE.U32 R76, R104, R52, RZ ;  /* 0x00000034684c7225 */ /* 0x000fc600078e00ff */
[----:B------:R-:W-:Y:S01]  /*bf30*/  SEL R111, RZ, 0x1, !P1 ;  /* 0x00000001ff6f7807 */ /* 0x000fe20004800000 */
[----:B------:R-:W-:-:S04]  /*bf40*/  IMAD.WIDE.U32 R74, R114, R52, RZ ;  /* 0x00000034724a7225 */ /* 0x000fc800078e00ff */
[----:B------:R-:W-:-:S04]  /*bf50*/  IMAD.WIDE.U32 R76, P5, R114, R53, R76 ;  /* 0x00000035724c7225 */ /* 0x000fc800078a004c */
[----:B------:R-:W-:Y:S01]  /*bf60*/  IMAD.X R117, RZ, RZ, RZ, P5 ;  /* 0x000000ffff757224 */ /* 0x000fe200028e06ff */
[----:B------:R-:W-:Y:S01]  /*bf70*/  IADD3 R78, P5, PT, R75, R76, RZ ;  /* 0x0000004c4b4e7210 */ /* 0x000fe20007fbe0ff */
[----:B------:R-:W-:Y:S01]  /*bf80*/  IMAD.MOV.U32 R116, RZ, RZ, R77 ;  /* 0x000000ffff747224 */ /* 0x000fe200078e004d */
[----:B------:R-:W0:Y:S01]  /*bf90*/  LDC R75, c[0x0][0x360] ;  /* 0x0000d800ff4b7b82 */ /* 0x000e220000000800 */
[----:B------:R-:W-:-:S03]  /*bfa0*/  IMAD.WIDE.U32.X R76, R104, R55, R120, P6 ;  /* 0x00000037684c7225 */ /* 0x000fc600030e0478 */
[----:B------:R-:W-:Y:S01]  /*bfb0*/  IADD3 R111, P1, P6, R74, R76, R111 ;  /* 0x0000004c4a6f7210 */ /* 0x000fe20007e3e06f */
[----:B0-----:R-:W-:-:S04]  /*bfc0*/  IMAD R75, R75, UR6, R0 ;  /* 0x000000064b4b7c24 */ /* 0x001fc8000f8e0200 */
[----:B------:R-:W-:Y:S01]  /*bfd0*/  IMAD.WIDE.U32 R74, R75, 0x60, R72 ;  /* 0x000000604b4a7825 */ /* 0x000fe200078e0048 */
[----:B------:R-:W-:-:S04]  /*bfe0*/  IADD3.X R72, PT, PT, R78, R77, RZ, P1, P6 ;  /* 0x0000004d4e487210 */ /* 0x000fc80000fec4ff */
[----:B------:R0:W5:Y:S04]  /*bff0*/  LDG.E.64 R76, desc[UR4][R74.64+0x28] ;  /* 0x000028044a4c7981 */ /* 0x000168000c1e1b00 */
[----:B------:R0:W5:Y:S01]  /*c000*/  LDG.E.64 R78, desc[UR4][R74.64+0x20] ;  /* 0x000020044a4e7981 */ /* 0x000162000c1e1b00 */
[----:B------:R-:W-:Y:S01]  /*c010*/  IADD3 R20, P1, PT, R111, R20, RZ ;  /* 0x000000146f147210 */ /* 0x000fe20007f3e0ff */
[----:B------:R-:W-:Y:S01]  /*c020*/  IMAD.X R105, R105, 0x1, R95, P3 ;  /* 0x0000000169697824 */ /* 0x000fe200018e065f */
[----:B------:R-:W-:Y:S01]  /*c030*/  IADD3.X R115, PT, PT, R100, R91, RZ, P2, P4 ;  /* 0x0000005b64737210 */ /* 0x000fe200017e84ff */
[----:B------:R-:W-:Y:S01]  /*c040*/  IMAD.WIDE.U32.X R120, R104, R53, R116, P5 ;  /* 0x0000003568787225 */ /* 0x000fe200028e0474 */
[----:B------:R-:W-:Y:S01]  /*c050*/  ISETP.GE.U32.AND P6, PT, R20, R111, PT ;  /* 0x0000006f1400720c */ /* 0x000fe20003fc6070 */
[----:B------:R-:W-:Y:S01]  /*c060*/  BSSY.RECONVERGENT B2, `(.L_x_635) ;  /* 0x00000c2000027945 */ /* 0x000fe20003800200 */
[----:B------:R-:W-:Y:S01]  /*c070*/  ISETP.GE.U32.AND.EX P0, PT, R105, R95, PT, P0 ;  /* 0x0000005f6900720c */ /* 0x000fe20003f06100 */
[----:B------:R-:W-:-:S02]  /*c080*/  IMAD.X R19, R72, 0x1, R19, P1 ;  /* 0x0000000148137824 */ /* 0x000fc400008e0613 */
[----:B------:R-:W-:Y:S01]  /*c090*/  IMAD.WIDE.U32 R116, R114, R50, RZ ;  /* 0x0000003272747225 */ /* 0x000fe200078e00ff */
[----:B------:R-:W-:Y:S02]  /*c0a0*/  SEL R91, RZ, 0x1, P0 ;  /* 0x00000001ff5b7807 */ /* 0x000fe40000000000 */
[----:B------:R-:W-:Y:S01]  /*c0b0*/  ISETP.GE.U32.AND.EX P6, PT, R19, R72, PT, P6 ;  /* 0x000000481300720c */ /* 0x000fe20003fc6160 */
[----:B------:R-:W-:Y:S01]  /*c0c0*/  IMAD.WIDE.U32 R72, R104, R50, RZ ;  /* 0x0000003268487225 */ /* 0x000fe200078e00ff */
[----:B------:R-:W-:Y:S02]  /*c0d0*/  IADD3 R98, P4, P2, R98, R96, R91 ;  /* 0x0000006062627210 */ /* 0x000fe40007a9e05b */
[----:B------:R-:W-:Y:S02]  /*c0e0*/  SEL R111, RZ, 0x1, P6 ;  /* 0x00000001ff6f7807 */ /* 0x000fe40003000000 */
[----:B------:R-:W-:Y:S01]  /*c0f0*/  IADD3.X R85, PT, PT, R85, R97, RZ, P4, P2 ;  /* 0x0000006155557210 */ /* 0x000fe200027e44ff */
[----:B------:R-:W-:Y:S01]  /*c100*/  IMAD.WIDE.U32 R72, P1, R114, R51, R72 ;  /* 0x0000003372487225 */ /* 0x000fe20007820048 */
[----:B------:R-:W-:-:S02]  /*c110*/  IADD3 R111, P5, P6, R116, R120, R111 ;  /* 0x00000078746f7210 */ /* 0x000fc40007ebe06f */
[----:B------:R-:W-:Y:S02]  /*c120*/  IADD3 R120, P3, PT, R117, R72, RZ ;  /* 0x0000004875787210 */ /* 0x000fe40007f7e0ff */
[----:B------:R-:W-:Y:S02]  /*c130*/  IADD3 R72, P0, PT, R112, R106, RZ ;  /* 0x0000006a70487210 */ /* 0x000fe40007f1e0ff */
[----:B------:R-:W-:Y:S02]  /*c140*/  IADD3.X R120, PT, PT, R120, R121, RZ, P5, P6 ;  /* 0x0000007978787210 */ /* 0x000fe40002fec4ff */
[----:B------:R-:W-:Y:S01]  /*c150*/  IADD3 R95, P5, PT, R90, R72, RZ ;  /* 0x000000485a5f7210 */ /* 0x000fe20007fbe0ff */
[----:B------:R-:W-:-:S03]  /*c160*/  IMAD.X R106, R113, 0x1, R107, P0 ;  /* 0x00000001716a7824 */ /* 0x000fc600000e066b */
[----:B------:R-:W-:Y:S01]  /*c170*/  ISETP.GE.U32.AND P0, PT, R95, R90, PT ;  /* 0x0000005a5f00720c */ /* 0x000fe20003f06070 */
[----:B------:R-:W-:Y:S01]  /*c180*/  IMAD.X R96, R115, 0x1, R106, P5 ;  /* 0x0000000173607824 */ /* 0x000fe200028e066a */
[----:B------:R-:W-:Y:S01]  /*c190*/  IADD3 R12, P5, PT, R111, R12, RZ ;  /* 0x0000000c6f0c7210 */ /* 0x000fe20007fbe0ff */
[----:B------:R-:W-:Y:S01]  /*c1a0*/  IMAD R90, R19, R56, RZ ;  /* 0x00000038135a7224 */ /* 0x000fe200078e02ff */
[----:B------:R-:W-:Y:S02]  /*c1b0*/  LOP3.LUT R19, RZ, R19, RZ, 0x33, !PT ;  /* 0x00000013ff137212 */ /* 0x000fe400078e33ff */
[----:B------:R-:W-:Y:S01]  /*c1c0*/  ISETP.GE.U32.AND.EX P0, PT, R96, R115, PT, P0 ;  /* 0x000000736000720c */ /* 0x000fe20003f06100 */
[----:B------:R-:W-:-:S03]  /*c1d0*/  IMAD.X R109, R120, 0x1, R109, P5 ;  /* 0x00000001786d7824 */ /* 0x000fc600028e066d */
[----:B------:R-:W-:Y:S02]  /*c1e0*/  SEL R97, RZ, 0x1, P0 ;  /* 0x00000001ff617807 */ /* 0x000fe40000000000 */
[----:B------:R-:W-:Y:S02]  /*c1f0*/  ISETP.GE.U32.AND P0, PT, R12, R111, PT ;  /* 0x0000006f0c00720c */ /* 0x000fe40003f06070 */
[----:B------:R-:W-:Y:S01]  /*c200*/  IADD3 R97, P2, P4, R86, R88, R97 ;  /* 0x0000005856617210 */ /* 0x000fe20007c5e061 */
[----:B------:R-:W-:Y:S01]  /*c210*/  IMAD.MOV.U32 R88, RZ, RZ, R73 ;  /* 0x000000ffff587224 */ /* 0x000fe200078e0049 */
[----:B------:R-:W-:Y:S01]  /*c220*/  ISETP.GE.U32.AND.EX P0, PT, R109, R120, PT, P0 ;  /* 0x000000786d00720c */ /* 0x000fe20003f06100 */
[----:B------:R-:W-:Y:S01]  /*c230*/  IMAD R73, R20, R57, R90 ;  /* 0x0000003914497224 */ /* 0x000fe200078e025a */
[----:B------:R-:W-:Y:S01]  /*c240*/  IADD3.X R100, PT, PT, R87, R89, RZ, P2, P4 ;  /* 0x0000005957647210 */ /* 0x000fe200017e84ff */
[----:B------:R-:W-:Y:S01]  /*c250*/  IMAD.WIDE.U32 R86, R104, R48, RZ ;  /* 0x0000003068567225 */ /* 0x000fe200078e00ff */
[----:B------:R-:W-:-:S03]  /*c260*/  SEL R111, RZ, 0x1, P0 ;  /* 0x00000001ff6f7807 */ /* 0x000fc60000000000 */
[----:B------:R-:W-:Y:S02]  /*c270*/  IMAD.X R89, RZ, RZ, RZ, P1 ;  /* 0x000000ffff597224 */ /* 0x000fe400008e06ff */
[----:B------:R-:W-:-:S04]  /*c280*/  IMAD.WIDE.U32 R86, P4, R114, R49, R86 ;  /* 0x0000003172567225 */ /* 0x000fc80007880056 */
[----:B------:R-:W-:-:S04]  /*c290*/  IMAD.WIDE.U32 R90, R20, R56, RZ ;  /* 0x00000038145a7225 */ /* 0x000fc800078e00ff */
[----:B------:R-:W-:-:S04]  /*c2a0*/  IMAD.WIDE.U32 R114, R114, R48, RZ ;  /* 0x0000003072727225 */ /* 0x000fc800078e00ff */
[----:B------:R-:W-:-:S04]  /*c2b0*/  IMAD.WIDE.U32.X R88, R104, R51, R88, P3 ;  /* 0x0000003368587225 */ /* 0x000fc800018e0458 */
[----:B------:R-:W-:Y:S01]  /*c2c0*/  IMAD.IADD R73, R91, 0x1, R73 ;  /* 0x000000015b497824 */ /* 0x000fe200078e0249 */
[----:B------:R-:W-:Y:S01]  /*c2d0*/  IADD3 R111, P6, P0, R114, R88, R111 ;  /* 0x00000058726f7210 */ /* 0x000fe200078de06f */
[----:B------:R-:W-:Y:S01]  /*c2e0*/  IMAD.WIDE.U32 R116, R90, R54, RZ ;  /* 0x000000365a747225 */ /* 0x000fe200078e00ff */
[----:B------:R-:W-:Y:S02]  /*c2f0*/  IADD3 R88, P2, PT, R115, R86, RZ ;  /* 0x0000005673587210 */ /* 0x000fe40007f5e0ff */
[----:B------:R-:W-:Y:S01]  /*c300*/  LOP3.LUT R91, RZ, R20, RZ, 0x33, !PT ;  /* 0x00000014ff5b7212 */ /* 0x000fe200078e33ff */
[C---:B------:R-:W-:Y:S01]  /*c310*/  IMAD.WIDE.U32 R114, R73.reuse, R54, RZ ;  /* 0x0000003649727225 */ /* 0x040fe200078e00ff */
[----:B------:R-:W-:Y:S02]  /*c320*/  IADD3.X R20, PT, PT, R88, R89, RZ, P6, P0 ;  /* 0x0000005958147210 */ /* 0x000fe400037e04ff */
[----:B------:R-:W-:Y:S01]  /*c330*/  ISETP.GT.U32.AND P1, PT, R116, R91, PT ;  /* 0x0000005b7400720c */ /* 0x000fe20003f24070 */
[----:B------:R-:W-:Y:S01]  /*c340*/  IMAD.WIDE.U32 R120, R73, R52, RZ ;  /* 0x0000003449787225 */ /* 0x000fe200078e00ff */
[----:B------:R-:W-:-:S03]  /*c350*/  ISETP.GE.U32.AND P0, PT, R72, R112, PT ;  /* 0x000000704800720c */ /* 0x000fc60003f06070 */
[----:B------:R-:W-:Y:S01]  /*c360*/  IMAD.WIDE.U32 R114, P3, R90, R55, R114 ;  /* 0x000000375a727225 */ /* 0x000fe20007860072 */
[----:B------:R-:W-:-:S03]  /*c370*/  ISETP.GE.U32.AND.EX P0, PT, R106, R113, PT, P0 ;  /* 0x000000716a00720c */ /* 0x000fc60003f06100 */
[----:B------:R-:W-:Y:S01]  /*c380*/  IMAD.X R89, RZ, RZ, RZ, P3 ;  /* 0x000000ffff597224 */ /* 0x000fe200018e06ff */
[----:B------:R-:W-:Y:S01]  /*c390*/  IADD3 R116, P5, PT, R117, R114, RZ ;  /* 0x0000007275747210 */ /* 0x000fe20007fbe0ff */
[----:B------:R-:W-:Y:S02]  /*c3a0*/  IMAD.MOV.U32 R88, RZ, RZ, R115 ;  /* 0x000000ffff587224 */ /* 0x000fe400078e0073 */
[----:B------:R-:W-:Y:S01]  /*c3b0*/  IMAD.WIDE.U32 R120, P3, R90, R53, R120 ;  /* 0x000000355a787225 */ /* 0x000fe20007860078 */
[----:B------:R-:W-:-:S03]  /*c3c0*/  ISETP.GT.U32.AND.EX P1, PT, R116, R19, PT, P1 ;  /* 0x000000137400720c */ /* 0x000fc60003f24110 */
[----:B------:R-:W-:Y:S01]  /*c3d0*/  IMAD.WIDE.U32.X R114, R73, R55, R88, P5 ;  /* 0x0000003749727225 */ /* 0x000fe200028e0458 */
[----:B------:R-:W-:-:S03]  /*c3e0*/  SEL R19, RZ, 0x1, !P1 ;  /* 0x00000001ff137807 */ /* 0x000fc60004800000 */
[----:B------:R-:W-:-:S04]  /*c3f0*/  IMAD.WIDE.U32 R88, R90, R52, RZ ;  /* 0x000000345a587225 */ /* 0x000fc800078e00ff */
[----:B------:R-:W-:Y:S01]  /*c400*/  IMAD.WIDE.U32 R116, R73, R50, RZ ;  /* 0x0000003249747225 */ /* 0x000fe200078e00ff */
[----:B------:R-:W-:Y:S02]  /*c410*/  IADD3 R89, P1, PT, R89, R120, RZ ;  /* 0x0000007859597210 */ /* 0x000fe40007f3e0ff */
[----:B------:R-:W-:Y:S01]  /*c420*/  IADD3 R114, P5, P6, R88, R114, R19 ;  /* 0x0000007258727210 */ /* 0x000fe20007ebe013 */
[----:B------:R-:W-:Y:S02]  /*c430*/  IMAD.MOV.U32 R106, RZ, RZ, R121 ;  /* 0x000000ffff6a7224 */ /* 0x000fe400078e0079 */
[----:B------:R-:W-:Y:S01]  /*c440*/  IMAD.X R107, RZ, RZ, RZ, P3 ;  /* 0x000000ffff6b7224 */ /* 0x000fe200018e06ff */
[----:B------:R-:W-:Y:S01]  /*c450*/  IADD3.X R115, PT, PT, R89, R115, RZ, P5, P6 ;  /* 0x0000007359737210 */ /* 0x000fe20002fec4ff */
[----:B------:R-:W-:-:S04]  /*c460*/  IMAD.WIDE.U32 R120, R73, R48, RZ ;  /* 0x0000003049787225 */ /* 0x000fc800078e00ff */
[----:B------:R-:W-:-:S04]  /*c470*/  IMAD.WIDE.U32 R116, P3, R90, R51, R116 ;  /* 0x000000335a747225 */ /* 0x000fc80007860074 */
[----:B------:R-:W-:Y:S02]  /*c480*/  IMAD.MOV.U32 R88, RZ, RZ, R87 ;  /* 0x000000ffff587224 */ /* 0x000fe400078e0057 */
[----:B------:R-:W-:Y:S02]  /*c490*/  IMAD.X R87, RZ, RZ, RZ, P3 ;  /* 0x000000ffff577224 */ /* 0x000fe400018e06ff */
[----:B------:R-:W-:Y:S02]  /*c4a0*/  IMAD.X R89, RZ, RZ, RZ, P4 ;  /* 0x000000ffff597224 */ /* 0x000fe400020e06ff */
[----:B------:R-:W-:-:S04]  /*c4b0*/  IMAD.WIDE.U32 R112, R90, R50, RZ ;  /* 0x000000325a707225 */ /* 0x000fc800078e00ff */
[----:B------:R-:W-:-:S04]  /*c4c0*/  IMAD.WIDE.U32 R120, P3, R90, R49, R120 ;  /* 0x000000315a787225 */ /* 0x000fc80007860078 */
[----:B------:R-:W-:-:S04]  /*c4d0*/  IMAD.WIDE.U32 R90, R90, R48, RZ ;  /* 0x000000305a5a7225 */ /* 0x000fc800078e00ff */
[----:B------:R-:W-:Y:S01]  /*c4e0*/  IMAD.WIDE.U32.X R88, R104, R49, R88, P2 ;  /* 0x0000003168587225 */ /* 0x000fe200010e0458 */
[----:B------:R-:W-:-:S03]  /*c4f0*/  IADD3 R104, P2, PT, R113, R116, RZ ;  /* 0x0000007471687210 */ /* 0x000fc60007f5e0ff */
[----:B------:R-:W-:Y:S02]  /*c500*/  IMAD.MOV.U32 R86, RZ, RZ, R117 ;  /* 0x000000ffff567224 */ /* 0x000fe400078e0075 */
[----:B------:R-:W-:Y:S01]  /*c510*/  IMAD.X R117, RZ, RZ, RZ, P3 ;  /* 0x000000ffff757224 */ /* 0x000fe200018e06ff */
[----:B------:R-:W-:Y:S01]  /*c520*/  IADD3 R19, P3, PT, R91, R120, RZ ;  /* 0x000000785b137210 */ /* 0x000fe20007f7e0ff */
[----:B------:R-:W-:Y:S01]  /*c530*/  IMAD.MOV.U32 R116, RZ, RZ, R121 ;  /* 0x000000ffff747224 */ /* 0x000fe200078e0079 */
[----:B------:R-:W-:Y:S01]  /*c540*/  IADD3 R91, P4, PT, R111, R25, RZ ;  /* 0x000000196f5b7210 */ /* 0x000fe20007f9e0ff */
[----:B------:R-:W-:Y:S01]  /*c550*/  IMAD.WIDE.U32.X R106, R73, R53, R106, P1 ;  /* 0x00000035496a7225 */ /* 0x000fe200008e046a */
[----:B------:R-:W-:Y:S02]  /*c560*/  IADD3 R25, P5, PT, R114, R12, RZ ;  /* 0x0000000c72197210 */ /* 0x000fe40007fbe0ff */
[----:B------:R-:W-:Y:S01]  /*c570*/  ISETP.GE.U32.AND P1, PT, R91, R111, PT ;  /* 0x0000006f5b00720c */ /* 0x000fe20003f26070 */
[----:B------:R-:W-:-:S04]  /*c580*/  IMAD.WIDE.U32.X R86, R73, R51, R86, P2 ;  /* 0x0000003349567225 */ /* 0x000fc800010e0456 */
[----:B------:R-:W-:Y:S01]  /*c590*/  IMAD.WIDE.U32.X R72, R73, R49, R116, P3 ;  /* 0x0000003149487225 */ /* 0x000fe200018e0474 */
[----:B------:R-:W-:-:S03]  /*c5a0*/  IADD3 R95, P3, PT, R98, R95, RZ ;  /* 0x0000005f625f7210 */ /* 0x000fc60007f7e0ff */
[----:B------:R-:W-:Y:S01]  /*c5b0*/  IMAD.X R109, R115, 0x1, R109, P5 ;  /* 0x00000001736d7824 */ /* 0x000fe200028e066d */
[----:B------:R-:W-:Y:S01]  /*c5c0*/  ISETP.GE.U32.AND P2, PT, R95, R98, PT ;  /* 0x000000625f00720c */ /* 0x000fe20003f46070 */
[----:B------:R-:W-:Y:S01]  /*c5d0*/  IMAD.X R96, R85, 0x1, R96, P3 ;  /* 0x0000000155607824 */ /* 0x000fe200018e0660 */
[----:B------:R-:W-:Y:S01]  /*c5e0*/  ISETP.GE.U32.AND P3, PT, R25, R114, PT ;  /* 0x000000721900720c */ /* 0x000fe20003f66070 */
[----:B------:R-:W-:-:S03]  /*c5f0*/  IMAD.X R105, R20, 0x1, R105, P4 ;  /* 0x0000000114697824 */ /* 0x000fc600020e0669 */
[----:B------:R-:W-:Y:S02]  /*c600*/  ISETP.GE.U32.AND.EX P2, PT, R96, R85, PT, P2 ;  /* 0x000000556000720c */ /* 0x000fe40003f46120 */
[----:B------:R-:W-:Y:S02]  /*c610*/  ISETP.GE.U32.AND.EX P1, PT, R105, R20, PT, P1 ;  /* 0x000000146900720c */ /* 0x000fe40003f26110 */
[----:B------:R-:W-:Y:S02]  /*c620*/  SEL R85, RZ, 0x1, P2 ;  /* 0x00000001ff557807 */ /* 0x000fe40001000000 */
[----:B------:R-:W-:Y:S02]  /*c630*/  ISETP.GE.U32.AND.EX P2, PT, R109, R115, PT, P3 ;  /* 0x000000736d00720c */ /* 0x000fe40003f46130 */
[----:B------:R-:W-:Y:S01]  /*c640*/  IADD3 R20, P3, P4, R110, R102, R85 ;  /* 0x000000666e147210 */ /* 0x000fe20007c7e055 */
[----:B------:R-:W-:Y:S01]  /*c650*/  IMAD.WIDE.U32 R110, R25, R56, RZ ;  /* 0x00000038196e7225 */ /* 0x000fe200078e00ff */
[----:B------:R-:W-:-:S02]  /*c660*/  SEL R85, RZ, 0x1, P2 ;  /* 0x00000001ff557807 */ /* 0x000fc40001000000 */
[----:B------:R-:W-:Y:S01]  /*c670*/  IADD3.X R12, PT, PT, R92, R103, RZ, P3, P4 ;  /* 0x000000675c0c7210 */ /* 0x000fe20001fe84ff */
[----:B------:R-:W-:Y:S01]  /*c680*/  IMAD R92, R109, R56, RZ ;  /* 0x000000386d5c7224 */ /* 0x000fe200078e02ff */
[----:B------:R-:W-:Y:S01]  /*c690*/  IADD3 R112, P3, P2, R112, R106, R85 ;  /* 0x0000006a70707210 */ /* 0x000fe20007a7e055 */
[----:B------:R-:W-:Y:S01]  /*c6a0*/  IMAD.WIDE.U32 R102, R110, R54, RZ ;  /* 0x000000366e667225 */ /* 0x000fe200078e00ff */
[----:B------:R-:W-:Y:S02]  /*c6b0*/  SEL R85, RZ, 0x1, P0 ;  /* 0x00000001ff557807 */ /* 0x000fe40000000000 */
[----:B------:R-:W-:Y:S01]  /*c6c0*/  IADD3.X R104, PT, PT, R104, R107, RZ, P3, P2 ;  /* 0x0000006b68687210 */ /* 0x000fe20001fe44ff */
[----:B------:R-:W-:Y:S01]  /*c6d0*/  IMAD R113, R25, R57, R92 ;  /* 0x0000003919717224 */ /* 0x000fe200078e025c */
[----:B------:R-:W-:Y:S01]  /*c6e0*/  IADD3 R82, P4, P5, R97, R82, R85 ;  /* 0x0000005261527210 */ /* 0x000fe20007d9e055 */
[----:B------:R-:W-:Y:S01]  /*c6f0*/  IMAD.WIDE.U32 R106, R110, R52, RZ ;  /* 0x000000346e6a7225 */ /* 0x000fe200078e00ff */
[----:B------:R-:W-:-:S02]  /*c700*/  LOP3.LUT R25, RZ, R25, RZ, 0x33, !PT ;  /* 0x00000019ff197212 */ /* 0x000fc400078e33ff */
[----:B------:R-:W-:Y:S01]  /*c710*/  SEL R85, RZ, 0x1, P1 ;  /* 0x00000001ff557807 */ /* 0x000fe20000800000 */
[----:B------:R-:W-:Y:S01]  /*c720*/  IMAD.IADD R92, R111, 0x1, R113 ;  /* 0x000000016f5c7824 */ /* 0x000fe200078e0271 */
[----:B------:R-:W-:Y:S02]  /*c730*/  IADD3.X R113, PT, PT, R100, R83, RZ, P4, P5 ;  /* 0x0000005364717210 */ /* 0x000fe400027ea4ff */
[----:B------:R-:W-:Y:S02]  /*c740*/  ISETP.GT.U32.AND P0, PT, R102, R25, PT ;  /* 0x000000196600720c */ /* 0x000fe40003f04070 */
[----:B------:R-:W-:Y:S02]  /*c750*/  IADD3 R98, P5, PT, R85, R88, RZ ;  /* 0x0000005855627210 */ /* 0x000fe40007fbe0ff */
[----:B------:R-:W-:Y:S02]  /*c760*/  IADD3 R25, P4, PT, R20, R82, RZ ;  /* 0x0000005214197210 */ /* 0x000fe40007f9e0ff */
[----:B------:R-:W-:Y:S01]  /*c770*/  ISETP.GE.U32.AND P1, PT, R82, R97, PT ;  /* 0x000000615200720c */ /* 0x000fe20003f26070 */
[----:B------:R-:W-:Y:S01]  /*c780*/  IMAD.WIDE.U32 R82, R92, R54, RZ ;  /* 0x000000365c527225 */ /* 0x000fe200078e00ff */
[----:B------:R-:W-:-:S02]  /*c790*/  ISETP.GE.U32.AND P2, PT, R25, R20, PT ;  /* 0x000000141900720c */ /* 0x000fc40003f46070 */
[----:B------:R-:W-:Y:S01]  /*c7a0*/  LOP3.LUT R109, RZ, R109, RZ, 0x33, !PT ;  /* 0x0000006dff6d7212 */ /* 0x000fe200078e33ff */
[----:B------:R-:W-:Y:S01]  /*c7b0*/  IMAD.X R97, RZ, RZ, R89, P5 ;  /* 0x000000ffff617224 */ /* 0x000fe200028e0659 */
[----:B------:R-:W-:Y:S01]  /*c7c0*/  ISETP.GE.U32.AND.EX P1, PT, R113, R100, PT, P1 ;  /* 0x000000647100720c */ /* 0x000fe20003f26110 */
[----:B------:R-:W-:Y:S01]  /*c7d0*/  IMAD.X R89, R12, 0x1, R113, P4 ;  /* 0x000000010c597824 */ /* 0x000fe200020e0671 */
[----:B------:R-:W-:Y:S01]  /*c7e0*/  IADD3 R91, P4, PT, R112, R91, RZ ;  /* 0x0000005b705b7210 */ /* 0x000fe20007f9e0ff */
[----:B------:R-:W-:Y:S01]  /*c7f0*/  IMAD.WIDE.U32 R82, P3, R110, R55, R82 ;  /* 0x000000376e527225 */ /* 0x000fe20007860052 */
[----:B------:R-:W-:Y:S02]  /*c800*/  SEL R88, RZ, 0x1, P1 ;  /* 0x00000001ff587807 */ /* 0x000fe40000800000 */
[----:B------:R-:W-:Y:S01]  /*c810*/  ISETP.GE.U32.AND.EX P2, PT, R89, R12, PT, P2 ;  /* 0x0000000c5900720c */ /* 0x000fe20003f46120 */
[----:B------:R-:W-:Y:S01]  /*c820*/  IMAD.X R12, R104, 0x1, R105, P4 ;  /* 0x00000001680c7824 */ /* 0x000fe200020e0669 */
[----:B------:R-:W-:Y:S01]  /*c830*/  ISETP.GE.U32.AND P5, PT, R91, R112, PT ;  /* 0x000000705b00720c */ /* 0x000fe20003fa6070 */
[----:B------:R-:W-:Y:S01]  /*c840*/  IMAD.X R105, RZ, RZ, RZ, P3 ;  /* 0x000000ffff697224 */ /* 0x000fe200018e06ff */
[----:B------:R-:W-:Y:S01]  /*c850*/  IADD3 R20, P4, PT, R103, R82, RZ ;  /* 0x0000005267147210 */ /* 0x000fe20007f9e0ff */
[----:B------:R-:W-:Y:S01]  /*c860*/  IMAD.WIDE.U32 R102, R92, R52, RZ ;  /* 0x000000345c667225 */ /* 0x000fe200078e00ff */
[----:B------:R-:W-:-:S02]  /*c870*/  SEL R119, RZ, 0x1, P2 ;  /* 0x00000001ff777807 */ /* 0x000fc40001000000 */
[----:B------:R-:W-:Y:S01]  /*c880*/  ISETP.GE.U32.AND.EX P2, PT, R12, R104, PT, P5 ;  /* 0x000000680c00720c */ /* 0x000fe20003f46150 */
[----:B------:R-:W-:Y:S01]  /*c890*/  IMAD.MOV.U32 R104, RZ, RZ, R83 ;  /* 0x000000ffff687224 */ /* 0x000fe200078e0053 */
[----:B------:R-:W-:Y:S01]  /*c8a0*/  ISETP.GT.U32.AND.EX P0, PT, R20, R109, PT, P0 ;  /* 0x0000006d1400720c */ /* 0x000fe20003f04100 */
[----:B------:R-:W-:Y:S01]  /*c8b0*/  IMAD.WIDE.U32 R102, P1, R110, R53, R102 ;  /* 0x000000356e667225 */ /* 0x000fe20007820066 */
[----:B------:R-:W-:Y:S02]  /*c8c0*/  IADD3 R119, P3, P5, R118, R26, R119 ;  /* 0x0000001a76777210 */ /* 0x000fe40007d7e077 */
[----:B------:R-:W-:Y:S01]  /*c8d0*/  SEL R85, RZ, 0x1, !P0 ;  /* 0x00000001ff557807 */ /* 0x000fe20004000000 */
[----:B------:R-:W-:Y:S01]  /*c8e0*/  IMAD.WIDE.U32.X R104, R92, R55, R104, P4 ;  /* 0x000000375c687225 */ /* 0x000fe200020e0468 */
[----:B------:R-:W-:Y:S02]  /*c8f0*/  IADD3.X R26, PT, PT, R99, R27, RZ, P3, P5 ;  /* 0x0000001b631a7210 */ /* 0x000fe40001fea4ff */
[----:B------:R-:W-:Y:S01]  /*c900*/  SEL R27, RZ, 0x1, P2 ;  /* 0x00000001ff1b7807 */ /* 0x000fe20001000000 */
[----:B------:R-:W-:Y:S01]  /*c910*/  IMAD.X R83, RZ, RZ, RZ, P1 ;  /* 0x000000ffff537224 */ /* 0x000fe200008e06ff */
[----:B------:R-:W-:Y:S01]  /*c920*/  IADD3 R20, P3, P5, R106, R104, R85 ;  /* 0x000000686a147210 */ /* 0x000fe20007d7e055 */
[----:B------:R-:W-:Y:S01]  /*c930*/  IMAD.MOV.U32 R82, RZ, RZ, R103 ;  /* 0x000000ffff527224 */ /* 0x000fe200078e0067 */
[----:B------:R-:W-:-:S02]  /*c940*/  IADD3 R104, P4, PT, R107, R102, RZ ;  /* 0x000000666b687210 */ /* 0x000fc40007f9e0ff */
[----:B------:R-:W-:Y:S02]  /*c950*/  IADD3 R99, P6, PT, R20, R91, RZ ;  /* 0x0000005b14637210 */ /* 0x000fe40007fde0ff */
[----:B------:R-:W-:Y:S01]  /*c960*/  IADD3.X R104, PT, PT, R104, R105, RZ, P3, P5 ;  /* 0x0000006968687210 */ /* 0x000fe20001fea4ff */
[----:B------:R-:W-:Y:S01]  /*c970*/  IMAD.WIDE.U32.X R82, R92, R53, R82, P4 ;  /* 0x000000355c527225 */ /* 0x000fe200020e0452 */
[----:B------:R-:W-:Y:S02]  /*c980*/  IADD3 R88, P0, P1, R119, R80, R88 ;  /* 0x0000005077587210 */ /* 0x000fe4000791e058 */
[----:B------:R-:W-:Y:S01]  /*c990*/  IADD3 R100, P5, P3, R90, R86, R27 ;  /* 0x000000565a647210 */ /* 0x000fe20007bbe01b */
[----:B------:R-:W-:Y:S01]  /*c9a0*/  IMAD.X R105, R104, 0x1, R12, P6 ;  /* 0x0000000168697824 */ /* 0x000fe200030e060c */
[----:B------:R-:W-:Y:S01]  /*c9b0*/  IADD3.X R85, PT, PT, R26, R81, RZ, P0, P1 ;  /* 0x000000511a557210 */ /* 0x000fe200007e24ff */
[----:B------:R-:W-:Y:S01]  /*c9c0*/  IMAD.WIDE.U32 R80, R92, R50, RZ ;  /* 0x000000325c507225 */ /* 0x000fe200078e00ff */
[----:B------:R-:W-:-:S02]  /*c9d0*/  ISETP.GE.U32.AND P0, PT, R99, R20, PT ;  /* 0x000000146300720c */ /* 0x000fc40003f06070 */
[----:B------:R-:W-:Y:S01]  /*c9e0*/  ISETP.NE.U32.AND P6, PT, R98, RZ, PT ;  /* 0x000000ff6200720c */ /* 0x000fe20003fc5070 */
[----:B------:R-:W-:Y:S01]  /*c9f0*/  IMAD.WIDE.U32 R90, R110, R50, RZ ;  /* 0x000000326e5a7225 */ /* 0x000fe200078e00ff */
[C---:B------:R-:W-:Y:S02]  /*ca00*/  ISETP.GE.U32.AND.EX P0, PT, R105.reuse, R104, PT, P0 ;  /* 0x000000686900720c */ /* 0x040fe40003f06100 */
[----:B------:R-:W-:Y:S01]  /*ca10*/  ISETP.GE.U32.AND P1, PT, R88, R119, PT ;  /* 0x000000775800720c */ /* 0x000fe20003f26070 */
[----:B------:R-:W-:Y:S01]  /*ca20*/  IMAD R12, R105, R56, RZ ;  /* 0x00000038690c7224 */ /* 0x000fe200078e02ff */
[----:B------:R-:W-:Y:S01]  /*ca30*/  SEL R103, RZ, 0x1, P0 ;  /* 0x00000001ff677807 */ /* 0x000fe20000000000 */
[----:B------:R-:W-:Y:S01]  /*ca40*/  IMAD.WIDE.U32 R80, P2, R110, R51, R80 ;  /* 0x000000336e507225 */ /* 0x000fe20007840050 */
[----:B------:R-:W-:Y:S02]  /*ca50*/  ISETP.NE.AND.EX P0, PT, R97, RZ, PT, P6 ;  /* 0x000000ff6100720c */ /* 0x000fe40003f05360 */
[----:B------:R-:W-:Y:S01]  /*ca60*/  ISETP.GE.U32.AND.EX P1, PT, R85, R26, PT, P1 ;  /* 0x0000001a5500720c */ /* 0x000fe20003f26110 */
[----:B------:R-:W-:Y:S01]  /*ca70*/  IMAD.WIDE.U32 R26, R99, R56, RZ ;  /* 0x00000038631a7225 */ /* 0x000fe200078e00ff */
[----:B------:R-:W-:-:S02]  /*ca80*/  IADD3 R109, P4, PT, R91, R80, RZ ;  /* 0x000000505b6d7210 */ /* 0x000fc40007f9e0ff */
[----:B------:R-:W-:Y:S01]  /*ca90*/  SEL R91, RZ, 0x1, P1 ;  /* 0x00000001ff5b7807 */ /* 0x000fe20000800000 */
[----:B------:R-:W-:Y:S01]  /*caa0*/  IMAD R107, R99, R57, R12 ;  /* 0x00000039636b7224 */ /* 0x000fe200078e020c */
[----:B------:R-:W-:Y:S02]  /*cab0*/  IADD3 R102, P1, P6, R90, R82, R103 ;  /* 0x000000525a667210 */ /* 0x000fe40007e3e067 */
[----:B------:R-:W-:Y:S01]  /*cac0*/  LOP3.LUT R99, RZ, R99, RZ, 0x33, !PT ;  /* 0x00000063ff637212 */ /* 0x000fe200078e33ff */
[----:B------:R-:W-:Y:S01]  /*cad0*/  IMAD.IADD R20, R27, 0x1, R107 ;  /* 0x000000011b147824 */ /* 0x000fe200078e026b */
[----:B------:R-:W-:Y:S01]  /*cae0*/  IADD3.X R107, PT, PT, R19, R87, RZ, P5, P3 ;  /* 0x00000057136b7210 */ /* 0x000fe20002fe64ff */
[----:B------:R-:W-:Y:S01]  /*caf0*/  IMAD.WIDE.U32 R86, R26, R54, RZ ;  /* 0x000000361a567225 */ /* 0x000fe200078e00ff */
[----:B------:R-:W-:-:S03]  /*cb00*/  IADD3 R19, P3, PT, R91, R70, RZ ;  /* 0x000000465b137210 */ /* 0x000fc60007f7e0ff */
        /* <DEDUP_REMOVED lines=23> */
.L_x_636:
[----:B------:R-:W-:Y:S05]  /*cc80*/  BSYNC.RECONVERGENT B2 ;  /* 0x0000000000027941 */ /* 0x000fea0003800200 */
.L_x_635:
[----:B------:R-:W-:Y:S01]  /*cc90*/  IADD3 R95, P3, PT, R95, R100, RZ ;  /* 0x000000645f5f7210 */ /* 0x000fe20007f7e0ff */
[----:B------:R-:W-:Y:S01]  /*cca0*/  IMAD.WIDE.U32 R70, R92, R48, RZ ;  /* 0x000000305c467225 */ /* 0x000fe200078e00ff */
[----:B------:R-:W-:Y:S01]  /*ccb0*/  IADD3.X R83, PT, PT, R109, R83, RZ, P1, P6 ;  /* 0x000000536d537210 */ /* 0x000fe20000fec4ff */
[----:B------:R-:W-:Y:S01]  /*ccc0*/  BSSY.RECONVERGENT B2, `(.L_x_637) ;  /* 0x000003f000027945 */ /* 0x000fe20003800200 */
[----:B------:R-:W-:Y:S01]  /*ccd0*/  IADD3 R103, P6, PT, R102, R95, RZ ;  /* 0x0000005f66677210 */ /* 0x000fe20007fde0ff */
[----:B------:R-:W-:Y:S01]  /*cce0*/  IMAD.X R96, R96, 0x1, R107, P3 ;  /* 0x0000000160607824 */ /* 0x000fe200018e066b */
[----:B------:R-:W-:Y:S01]  /*ccf0*/  ISETP.GT.U32.AND P0, PT, R86, R99, PT ;  /* 0x000000635600720c */ /* 0x000fe20003f04070 */
[----:B------:R-:W-:Y:S01]  /*cd00*/  IMAD.X R99, RZ, RZ, RZ, P2 ;  /* 0x000000ffff637224 */ /* 0x000fe200010e06ff */
[----:B------:R-:W-:Y:S01]  /*cd10*/  ISETP.GE.U32.AND P1, PT, R95, R100, PT ;  /* 0x000000645f00720c */ /* 0x000fe20003f26070 */
[----:B------:R-:W-:Y:S01]  /*cd20*/  IMAD.WIDE.U32 R90, P5, R26, R55, R90 ;  /* 0x000000371a5a7225 */ /* 0x000fe200078a005a */
[----:B------:R-:W-:-:S02]  /*cd30*/  ISETP.GE.U32.AND P2, PT, R103, R102, PT ;  /* 0x000000666700720c */ /* 0x000fc40003f46070 */
[----:B------:R-:W-:Y:S01]  /*cd40*/  ISETP.GE.U32.AND.EX P1, PT, R96, R107, PT, P1 ;  /* 0x0000006b6000720c */ /* 0x000fe20003f26110 */
[----:B------:R-:W-:Y:S01]  /*cd50*/  IMAD.X R102, R83, 0x1, R96, P6 ;  /* 0x0000000153667824 */ /* 0x000fe200030e0660 */
[----:B------:R-:W-:Y:S01]  /*cd60*/  IADD3 R86, P3, PT, R87, R90, RZ ;  /* 0x0000005a57567210 */ /* 0x000fe20007f7e0ff */
[----:B------:R-:W-:Y:S01]  /*cd70*/  IMAD.WIDE.U32 R70, P6, R110, R49, R70 ;  /* 0x000000316e467225 */ /* 0x000fe200078c0046 */
[----:B------:R-:W-:Y:S02]  /*cd80*/  SEL R87, RZ, 0x1, P1 ;  /* 0x00000001ff577807 */ /* 0x000fe40000800000 */
[----:B------:R-:W-:Y:S01]  /*cd90*/  ISETP.GE.U32.AND.EX P2, PT, R102, R83, PT, P2 ;  /* 0x000000536600720c */ /* 0x000fe20003f46120 */
[----:B------:R-:W-:Y:S01]  /*cda0*/  IMAD.MOV.U32 R98, RZ, RZ, R81 ;  /* 0x000000ffff627224 */ /* 0x000fe200078e0051 */
[----:B------:R-:W-:Y:S01]  /*cdb0*/  LOP3.LUT R105, RZ, R105, RZ, 0x33, !PT ;  /* 0x00000069ff697212 */ /* 0x000fe200078e33ff */
[----:B------:R-:W-:Y:S01]  /*cdc0*/  IMAD.WIDE.U32 R110, R110, R48, RZ ;  /* 0x000000306e6e7225 */ /* 0x000fe200078e00ff */
[----:B------:R-:W-:-:S02]  /*cdd0*/  SEL R95, RZ, 0x1, P2 ;  /* 0x00000001ff5f7807 */ /* 0x000fc40001000000 */
[----:B------:R-:W-:Y:S01]  /*cde0*/  LOP3.LUT R94, R94, 0xffffffef, RZ, 0xc0, !PT ;  /* 0xffffffef5e5e7812 */ /* 0x000fe200078ec0ff */
[----:B------:R-:W-:Y:S01]  /*cdf0*/  IMAD.X R81, RZ, RZ, RZ, P5 ;  /* 0x000000ffff517224 */ /* 0x000fe200028e06ff */
[----:B------:R-:W-:Y:S01]  /*ce00*/  ISETP.GT.U32.AND.EX P0, PT, R86, R105, PT, P0 ;  /* 0x000000695600720c */ /* 0x000fe20003f04100 */
[----:B------:R-:W-:Y:S01]  /*ce10*/  IMAD.WIDE.U32.X R98, R92, R51, R98, P4 ;  /* 0x000000335c627225 */ /* 0x000fe200020e0462 */
[----:B------:R-:W-:Y:S02]  /*ce20*/  IADD3 R90, P4, PT, R87, R72, RZ ;  /* 0x00000048575a7210 */ /* 0x000fe40007f9e0ff */
[----:B------:R-:W-:Y:S01]  /*ce30*/  @P6 LOP3.LUT R94, R94, 0x10, RZ, 0xfc, !PT ;  /* 0x000000105e5e6812 */ /* 0x000fe200078efcff */
[----:B------:R-:W-:Y:S01]  /*ce40*/  IMAD.MOV.U32 R80, RZ, RZ, R91 ;  /* 0x000000ffff507224 */ /* 0x000fe200078e005b */
[----:B------:R-:W-:Y:S01]  /*ce50*/  IADD3 R91, P5, PT, R111, R70, RZ ;  /* 0x000000466f5b7210 */ /* 0x000fe20007fbe0ff */
[----:B------:R-:W-:Y:S01]  /*ce60*/  IMAD.WIDE.U32 R82, R20, R52, RZ ;  /* 0x0000003414527225 */ /* 0x000fe200078e00ff */
[----:B------:R-:W-:-:S02]  /*ce70*/  IADD3 R95, P1, P2, R110, R98, R95 ;  /* 0x000000626e5f7210 */ /* 0x000fc40007a3e05f */
[----:B------:R-:W-:Y:S01]  /*ce80*/  LOP3.LUT R94, R94, 0xfffffff7, RZ, 0xc0, !PT ;  /* 0xfffffff75e5e7812 */ /* 0x000fe200078ec0ff */
[----:B------:R-:W-:Y:S01]  /*ce90*/  IMAD.X R96, RZ, RZ, R73, P4 ;  /* 0x000000ffff607224 */ /* 0x000fe200020e0649 */
[----:B------:R-:W-:Y:S01]  /*cea0*/  IADD3.X R98, PT, PT, R91, R99, RZ, P1, P2 ;  /* 0x000000635b627210 */ /* 0x000fe20000fe44ff */
[----:B------:R-:W-:Y:S01]  /*ceb0*/  IMAD.WIDE.U32 R72, P4, R26, R53, R82 ;  /* 0x000000351a487225 */ /* 0x000fe20007880052 */
[----:B------:R-:W-:Y:S02]  /*cec0*/  SEL R99, RZ, 0x1, !P0 ;  /* 0x00000001ff637807 */ /* 0x000fe40004000000 */
[----:B------:R-:W-:Y:S01]  /*ced0*/  ISETP.NE.U32.AND P0, PT, R90, RZ, PT ;  /* 0x000000ff5a00720c */ /* 0x000fe20003f05070 */
[----:B------:R-:W-:Y:S02]  /*cee0*/  IMAD.WIDE.U32 R86, R26, R52, RZ ;  /* 0x000000341a567225 */ /* 0x000fe400078e00ff */
[----:B------:R-:W-:Y:S02]  /*cef0*/  @P5 LOP3.LUT R94, R94, 0x8, RZ, 0xfc, !PT ;  /* 0x000000085e5e5812 */ /* 0x000fe400078efcff */
[----:B------:R-:W-:Y:S01]  /*cf00*/  ISETP.NE.AND.EX P0, PT, R96, RZ, PT, P0 ;  /* 0x000000ff6000720c */ /* 0x000fe20003f05300 */
[----:B------:R-:W-:Y:S01]  /*cf10*/  IMAD.WIDE.U32.X R80, R20, R55, R80, P3 ;  /* 0x0000003714507225 */ /* 0x000fe200018e0450 */
[----:B------:R-:W-:-:S02]  /*cf20*/  IADD3 R87, P3, PT, R87, R72, RZ ;  /* 0x0000004857577210 */ /* 0x000fc40007f7e0ff */
[----:B------:R-:W-:Y:S01]  /*cf30*/  LOP3.LUT R94, R94, 0xfffffffb, RZ, 0xc0, !PT ;  /* 0xfffffffb5e5e7812 */ /* 0x000fe200078ec0ff */
[----:B-----5:R-:W-:Y:S01]  /*cf40*/  IMAD.WIDE.U32 R82, R79, R66, RZ ;  /* 0x000000424f527225 */ /* 0x020fe200078e00ff */
[----:B------:R-:W-:Y:S02]  /*cf50*/  IADD3 R99, P1, P2, R86, R80, R99 ;  /* 0x0000005056637210 */ /* 0x000fe40007a3e063 */
[----:B------:R-:W-:Y:S02]  /*cf60*/  @P4 LOP3.LUT R94, R94, 0x4, RZ, 0xfc, !PT ;  /* 0x000000045e5e4812 */ /* 0x000fe400078efcff */
[----:B------:R-:W-:Y:S01]  /*cf70*/  IADD3.X R100, PT, PT, R87, R81, RZ, P1, P2 ;  /* 0x0000005157647210 */ /* 0x000fe20000fe44ff */
[----:B------:R-:W-:Y:S01]  /*cf80*/  IMAD.WIDE.U32 R82, P1, R67, R78, R82 ;  /* 0x0000004e43527225 */ /* 0x000fe20007820052 */
[----:B------:R-:W-:-:S03]  /*cf90*/  LOP3.LUT R94, R94, 0xfffffffd, RZ, 0xc0, !PT ;  /* 0xfffffffd5e5e7812 */ /* 0x000fc600078ec0ff */
[----:B------:R-:W-:Y:S01]  /*cfa0*/  IMAD.WIDE.U32 R80, R78, R66, RZ ;  /* 0x000000424e507225 */ /* 0x000fe200078e00ff */
[----:B------:R-:W-:-:S03]  /*cfb0*/  @P3 LOP3.LUT R94, R94, 0x2, RZ, 0xfc, !PT ;  /* 0x000000025e5e3812 */ /* 0x000fc600078efcff */
        /* <DEDUP_REMOVED lines=15> */
.L_x_638:
[----:B------:R-:W-:Y:S05]  /*d0b0*/  BSYNC.RECONVERGENT B2 ;  /* 0x0000000000027941 */ /* 0x000fea0003800200 */
.L_x_637:
[----:B------:R-:W-:Y:S01]  /*d0c0*/  IMAD.WIDE.U32 R86, R77, R66, RZ ;  /* 0x000000424d567225 */ /* 0x000fe200078e00ff */
[----:B------:R-:W-:Y:S02]  /*d0d0*/  IADD3 R118, P1, PT, R81, R82, RZ ;  /* 0x0000005251767210 */ /* 0x000fe40007f3e0ff */
[----:B------:R-:W-:Y:S01]  /*d0e0*/  LOP3.LUT R94, R94, 0xfffffffe, RZ, 0xc0, !PT ;  /* 0xfffffffe5e5e7812 */ /* 0x000fe200078ec0ff */
        /* <DEDUP_REMOVED lines=51> */
[----:B------:R-:W-:Y:S01]  /*d420*/  IADD3 R110, P3, P4, R81, R90, R82 ;  /* 0x0000005a516e7210 */ /* 0x000fe20007c7e052 */
[----:B------:R-:W-:Y:S02]  /*d430*/  IMAD.MOV.U32 R82, RZ, RZ, R87 ;  /* 0x000000ffff527224 */ /* 0x000fe400078e0057 */
[----:B------:R-:W-:Y:S01]  /*d440*/  IMAD.WIDE.U32 R90, R77, R58, RZ ;  /* 0x0000003a4d5a7225 */ /* 0x000fe200078e00ff */
[----:B------:R-:W-:Y:S02]  /*d450*/  IADD3.X R78, PT, PT, R97, R78, R83, P3, P4 ;  /* 0x0000004e614e7210 */ /* 0x000fe40001fe8453 */
[----:B------:R-:W-:Y:S01]  /*d460*/  @P5 LOP3.LUT R94, R94, 0x1, RZ, 0xfc, !PT ;  /* 0x000000015e5e5812 */ /* 0x000fe200078efcff */
[----:B------:R-:W-:-:S02]  /*d470*/  IMAD.X R83, RZ, RZ, RZ, P1 ;  /* 0x000000ffff537224 */ /* 0x000fc400008e06ff */
[----:B------:R-:W-:-:S04]  /*d480*/  IMAD.WIDE.U32 R86, R76, R58, RZ ;  /* 0x0000003a4c567225 */ /* 0x000fc800078e00ff */
[----:B------:R-:W-:Y:S01]  /*d490*/  IMAD.WIDE.U32.X R82, R61, R77, R82, P0 ;  /* 0x0000004d3d527225 */ /* 0x000fe200000e0452 */
[----:B------:R-:W-:-:S04]  /*d4a0*/  ISETP.GE.U32.AND P0, PT, R110, R81, PT ;  /* 0x000000516e00720c */ /* 0x000fc80003f06070 */
[----:B------:R-:W-:-:S04]  /*d4b0*/  ISETP.GE.U32.AND.EX P0, PT, R78, R97, PT, P0 ;  /* 0x000000614e00720c */ /* 0x000fc80003f06100 */
[----:B------:R-:W-:Y:S01]  /*d4c0*/  SEL R81, RZ, 0x1, P0 ;  /* 0x00000001ff517807 */ /* 0x000fe20000000000 */
[----:B------:R-:W-:-:S03]  /*d4d0*/  IMAD.WIDE.U32 R90, P0, R59, R76, R90 ;  /* 0x0000004c3b5a7225 */ /* 0x000fc6000780005a */
[----:B------:R-:W-:Y:S02]  /*d4e0*/  IADD3 R87, P1, PT, R87, R90, RZ ;  /* 0x0000005a57577210 */ /* 0x000fe40007f3e0ff */
[----:B------:R-:W-:-:S04]  /*d4f0*/  IADD3 R90, P3, P4, R86, R82, R81 ;  /* 0x00000052565a7210 */ /* 0x000fc80007c7e051 */
        /* <DEDUP_REMOVED lines=37> */
[----:B------:R-:W-:Y:S02]  /*d750*/  IADD3.X R106, PT, PT, R115, R97, RZ, P5, P6 ;  /* 0x00000061736a7210 */ /* 0x000fe40002fec4ff */
[C---:B------:R-:W-:Y:S01]  /*d760*/  LOP3.LUT P6, RZ, R94.reuse, 0x1, RZ, 0xc0, !PT ;  /* 0x000000015eff7812 */ /* 0x040fe200078cc0ff */
[----:B------:R-:W-:Y:S01]  /*d770*/  IMAD.WIDE.U32.X R116, R61, R87, R116, P4 ;  /* 0x000000573d747225 */ /* 0x000fe200020e0474 */
[----:B------:R-:W-:-:S03]  /*d780*/  LOP3.LUT R94, R94, 0xfffffffe, RZ, 0xc0, !PT ;  /* 0xfffffffe5e5e7812 */ /* 0x000fc600078ec0ff */
[----:B------:R-:W-:Y:S02]  /*d790*/  IMAD.X R97, RZ, RZ, RZ, P6 ;  /* 0x000000ffff617224 */ /* 0x000fe400030e06ff */
        /* <DEDUP_REMOVED lines=11> */
[----:B---3--:R-:W-:Y:S01]  /*d850*/  IMAD.WIDE.U32 R120, R75, R66, RZ ;  /* 0x000000424b787225 */ /* 0x008fe200078e00ff */
[----:B------:R-:W-:-:S08]  /*d860*/  IADD3 R79, P2, PT, R79, R82, RZ ;  /* 0x000000524f4f7210 */ /* 0x000fd00007f5e0ff */
[----:B------:R-:W-:Y:S02]  /*d870*/  @P3 LOP3.LUT R94, R94, 0x1, RZ, 0xfc, !PT ;  /* 0x000000015e5e3812 */ /* 0x000fe400078efcff */
        /* <DEDUP_REMOVED lines=40> */
[----:B------:R-:W-:Y:S02]  /*db00*/  IADD3.X R115, PT, PT, R116, R97, RZ, P0, P1 ;  /* 0x0000006174737210 */ /* 0x000fe400007e24ff */
[----:B------:R-:W-:Y:S01]  /*db10*/  IADD3 R104, P0, PT, R76, R117, RZ ;  /* 0x000000754c687210 */ /* 0x000fe20007f1e0ff */
[----:B------:R-:W-:-:S04]  /*db20*/  IMAD.X R91, RZ, RZ, RZ, P3 ;  /* 0x000000ffff5b7224 */ /* 0x000fc800018e06ff */
[----:B------:R-:W-:Y:S01]  /*db30*/  IMAD.X R105, R114, 0x1, R115, P0 ;  /* 0x0000000172697824 */ /* 0x000fe200000e0673 */
[----:B------:R-:W-:Y:S01]  /*db40*/  ISETP.GE.U32.AND P0, PT, R104, R76, PT ;  /* 0x0000004c6800720c */ /* 0x000fe20003f06070 */
[----:B------:R-:W-:-:S04]  /*db50*/  IMAD.WIDE.U32 R76, R75, R58, RZ ;  /* 0x0000003a4b4c7225 */ /* 0x000fc800078e00ff */
[----:B------:R-:W-:Y:S01]  /*db60*/  IMAD.MOV.U32 R90, RZ, RZ, R79 ;  /* 0x000000ffff5a7224 */ /* 0x000fe200078e004f */
[----:B------:R-:W-:Y:S01]  /*db70*/  ISETP.GE.U32.AND.EX P0, PT, R105, R114, PT, P0 ;  /* 0x000000726900720c */ /* 0x000fe20003f06100 */
[----:B------:R-:W-:-:S04]  /*db80*/  IMAD.WIDE.U32 R76, P1, R59, R74, R76 ;  /* 0x0000004a3b4c7225 */ /* 0x000fc8000782004c */
[----:B------:R-:W-:Y:S01]  /*db90*/  IMAD.WIDE.U32.X R78, R61, R75, R90, P4 ;  /* 0x0000004b3d4e7225 */ /* 0x000fe200020e045a */
[----:B------:R-:W-:-:S03]  /*dba0*/  SEL R81, RZ, 0x1, P0 ;  /* 0x00000001ff517807 */ /* 0x000fc60000000000 */
[----:B------:R-:W-:-:S04]  /*dbb0*/  IMAD.WIDE.U32 R90, R74, R58, RZ ;  /* 0x0000003a4a5a7225 */ /* 0x000fc800078e00ff */
[----:B------:R-:W-:Y:S01]  /*dbc0*/  IMAD R74, R118, R56, RZ ;  /* 0x00000038764a7224 */ /* 0x000fe200078e02ff */
[----:B------:R-:W-:Y:S02]  /*dbd0*/  IADD3 R91, P0, PT, R91, R76, RZ ;  /* 0x0000004c5b5b7210 */ /* 0x000fe40007f1e0ff */
[----:B------:R-:W-:Y:S01]  /*dbe0*/  IADD3 R114, P3, P4, R90, R78, R81 ;  /* 0x0000004e5a727210 */ /* 0x000fe20007c7e051 */
[----:B------:R-:W-:-:S03]  /*dbf0*/  IMAD R81, R80, R57, R74 ;  /* 0x0000003950517224 */ /* 0x000fc600078e024a */
[----:B------:R-:W-:Y:S01]  /*dc00*/  IADD3.X R76, PT, PT, R91, R79, RZ, P3, P4 ;  /* 0x0000004f5b4c7210 */ /* 0x000fe20001fe84ff */
[----:B------:R-:W-:-:S04]  /*dc10*/  IMAD.WIDE.U32 R78, R80, R56, RZ ;  /* 0x00000038504e7225 */ /* 0x000fc800078e00ff */
[----:B------:R-:W-:-:S04]  /*dc20*/  IMAD.IADD R74, R79, 0x1, R81 ;  /* 0x000000014f4a7824 */ /* 0x000fc800078e0251 */
[----:B------:R-:W-:Y:S01]  /*dc30*/  IMAD.WIDE.U32 R96, R74, R54, RZ ;  /* 0x000000364a607225 */ /* 0x000fe200078e00ff */
[----:B------:R-:W-:-:S03]  /*dc40*/  LOP3.LUT R79, RZ, R80, RZ, 0x33, !PT ;  /* 0x00000050ff4f7212 */ /* 0x000fc600078e33ff */
[----:B------:R-:W-:-:S04]  /*dc50*/  IMAD.WIDE.U32 R90, R78, R54, RZ ;  /* 0x000000364e5a7225 */ /* 0x000fc800078e00ff */
[----:B------:R-:W-:-:S04]  /*dc60*/  IMAD.WIDE.U32 R96, P3, R78, R55, R96 ;  /* 0x000000374e607225 */ /* 0x000fc80007860060 */
[----:B------:R-:W-:Y:S02]  /*dc70*/  IMAD.X R81, RZ, RZ, RZ, P3 ;  /* 0x000000ffff517224 */ /* 0x000fe400018e06ff */
[----:B------:R-:W-:Y:S01]  /*dc80*/  IMAD.MOV.U32 R80, RZ, RZ, R97 ;  /* 0x000000ffff507224 */ /* 0x000fe200078e0061 */
[----:B------:R-:W-:Y:S02]  /*dc90*/  IADD3 R97, P3, PT, R91, R96, RZ ;  /* 0x000000605b617210 */ /* 0x000fe40007f7e0ff */
[----:B------:R-:W-:-:S03]  /*dca0*/  LOP3.LUT R118, RZ, R118, RZ, 0x33, !PT ;  /* 0x00000076ff767212 */ /* 0x000fc600078e33ff */
        /* <DEDUP_REMOVED lines=45> */
[----:B------:R-:W-:Y:S01]  /*df80*/  IADD3 R83, P2, P5, R114, R78, R83 ;  /* 0x0000004e72537210 */ /* 0x000fe20007d5e053 */
[-C--:B------:R-:W-:Y:S02]  /*df90*/  IMAD R78, R109, R56.reuse, RZ ;  /* 0x000000386d4e7224 */ /* 0x080fe400078e02ff */
[----:B------:R-:W-:Y:S01]  /*dfa0*/  IMAD.X R117, RZ, RZ, RZ, P1 ;  /* 0x000000ffff757224 */ /* 0x000fe200008e06ff */
[----:B------:R-:W-:Y:S01]  /*dfb0*/  IADD3.X R87, PT, PT, R76, R79, RZ, P2, P5 ;  /* 0x0000004f4c577210 */ /* 0x000fe200017ea4ff */
[----:B------:R-:W-:Y:S02]  /*dfc0*/  IMAD.MOV.U32 R116, RZ, RZ, R77 ;  /* 0x000000ffff747224 */ /* 0x000fe400078e004d */
[C---:B------:R-:W-:Y:S02]  /*dfd0*/  IMAD R81, R112.reuse, R57, R78 ;  /* 0x0000003970517224 */ /* 0x040fe400078e024e */
[----:B------:R-:W-:-:S04]  /*dfe0*/  IMAD.WIDE.U32 R78, R112, R56, RZ ;  /* 0x00000038704e7225 */ /* 0x000fc800078e00ff */
[----:B------:R-:W-:Y:S01]  /*dff0*/  IMAD.WIDE.U32.X R116, R59, R75, R116, P0 ;  /* 0x0000004b3b747225 */ /* 0x000fe200000e0474 */
[----:B------:R-:W-:-:S03]  /*e000*/  IADD3 R77, P0, PT, R96, R110, RZ ;  /* 0x0000006e604d7210 */ /* 0x000fc60007f1e0ff */
[----:B------:R-:W-:Y:S01]  /*e010*/  IMAD.IADD R110, R79, 0x1, R81 ;  /* 0x000000014f6e7824 */ /* 0x000fe200078e0251 */
[----:B------:R-:W-:Y:S01]  /*e020*/  ISETP.GE.U32.AND P1, PT, R77, R96, PT ;  /* 0x000000604d00720c */ /* 0x000fe20003f26070 */
[----:B------:R-:W-:Y:S02]  /*e030*/  IMAD.X R90, R80, 0x1, R107, P0 ;  /* 0x00000001505a7824 */ /* 0x000fe400000e066b */
[----:B------:R-:W-:Y:S01]  /*e040*/  IMAD.WIDE.U32 R96, R110, R54, RZ ;  /* 0x000000366e607225 */ /* 0x000fe200078e00ff */
[----:B------:R-:W-:Y:S02]  /*e050*/  LOP3.LUT R115, RZ, R112, RZ, 0x33, !PT ;  /* 0x00000070ff737212 */ /* 0x000fe400078e33ff */
[----:B------:R-:W-:Y:S01]  /*e060*/  ISETP.GE.U32.AND.EX P1, PT, R90, R80, PT, P1 ;  /* 0x000000505a00720c */ /* 0x000fe20003f26110 */
[----:B------:R-:W-:Y:S02]  /*e070*/  IMAD.X R81, RZ, RZ, RZ, P3 ;  /* 0x000000ffff517224 */ /* 0x000fe400018e06ff */
[----:B------:R-:W-:-:S04]  /*e080*/  IMAD.WIDE.U32 R106, R78, R54, RZ ;  /* 0x000000364e6a7225 */ /* 0x000fc800078e00ff */
[----:B------:R-:W-:-:S04]  /*e090*/  IMAD.WIDE.U32 R96, P0, R78, R55, R96 ;  /* 0x000000374e607225 */ /* 0x000fc80007800060 */
[----:B------:R-:W-:Y:S01]  /*e0a0*/  IMAD.MOV.U32 R80, RZ, RZ, R91 ;  /* 0x000000ffff507224 */ /* 0x000fe200078e005b */
[----:B------:R-:W-:Y:S02]  /*e0b0*/  SEL R91, RZ, 0x1, P1 ;  /* 0x00000001ff5b7807 */ /* 0x000fe40000800000 */
[----:B------:R-:W-:Y:S01]  /*e0c0*/  ISETP.GT.U32.AND P2, PT, R106, R115, PT ;  /* 0x000000736a00720c */ /* 0x000fe20003f44070 */
[----:B------:R-:W-:Y:S01]  /*e0d0*/  IMAD.WIDE.U32.X R74, R74, R49, R80, P4 ;  /* 0x000000314a4a7225 */ /* 0x000fe200020e0450 */
[----:B------:R-:W-:Y:S02]  /*e0e0*/  IADD3 R80, P1, PT, R107, R96, RZ ;  /* 0x000000606b507210 */ /* 0x000fe40007f3e0ff */
[----:B------:R-:W-:Y:S01]  /*e0f0*/  LOP3.LUT R109, RZ, R109, RZ, 0x33, !PT ;  /* 0x0000006dff6d7212 */ /* 0x000fe200078e33ff */
[----:B------:R-:W-:Y:S01]  /*e100*/  IMAD.X R81, RZ, RZ, RZ, P0 ;  /* 0x000000ffff517224 */ /* 0x000fe200000e06ff */
[----:B------:R-:W-:Y:S01]  /*e110*/  ISETP.GE.U32.AND P0, PT, R83, R114, PT ;  /* 0x000000725300720c */ /* 0x000fe20003f06070 */
[----:B------:R-:W-:Y:S01]  /*e120*/  IMAD.WIDE.U32 R106, R110, R52, RZ ;  /* 0x000000346e6a7225 */ /* 0x000fe200078e00ff */
[----:B------:R-:W-:-:S03]  /*e130*/  ISETP.GT.U32.AND.EX P2, PT, R80, R109, PT, P2 ;  /* 0x0000006d5000720c */ /* 0x000fc60003f44120 */
[----:B------:R-:W-:Y:S01]  /*e140*/  IMAD.MOV.U32 R80, RZ, RZ, R97 ;  /* 0x000000ffff507224 */ /* 0x000fe200078e0061 */
[----:B------:R-:W-:Y:S01]  /*e150*/  ISETP.GE.U32.AND.EX P0, PT, R87, R76, PT, P0 ;  /* 0x0000004c5700720c */ /* 0x000fe20003f06100 */
[----:B------:R-:W-:-:S04]  /*e160*/  IMAD.WIDE.U32 R96, R78, R52, RZ ;  /* 0x000000344e607225 */ /* 0x000fc800078e00ff */
[----:B------:R-:W-:Y:S01]  /*e170*/  IMAD.WIDE.U32.X R114, R110, R55, R80, P1 ;  /* 0x000000376e727225 */ /* 0x000fe200008e0450 */
[----:B------:R-:W-:-:S03]  /*e180*/  SEL R81, RZ, 0x1, !P2 ;  /* 0x00000001ff517807 */ /* 0x000fc60005000000 */
[----:B------:R-:W-:Y:S01]  /*e190*/  IMAD.WIDE.U32 R106, P1, R78, R53, R106 ;  /* 0x000000354e6a7225 */ /* 0x000fe2000782006a */
[----:B------:R-:W-:Y:S02]  /*e1a0*/  SEL R109, RZ, 0x1, P0 ;  /* 0x00000001ff6d7807 */ /* 0x000fe40000000000 */
[----:B------:R-:W-:Y:S01]  /*e1b0*/  IADD3 R76, P0, P2, R96, R114, R81 ;  /* 0x00000072604c7210 */ /* 0x000fe20007a1e051 */
[----:B------:R-:W-:Y:S01]  /*e1c0*/  IMAD.X R81, RZ, RZ, RZ, P1 ;  /* 0x000000ffff517224 */ /* 0x000fe200008e06ff */
[----:B------:R-:W-:-:S04]  /*e1d0*/  IADD3 R97, P1, PT, R97, R106, RZ ;  /* 0x0000006a61617210 */ /* 0x000fc80007f3e0ff */
[----:B------:R-:W-:Y:S02]  /*e1e0*/  IADD3.X R96, PT, PT, R97, R115, RZ, P0, P2 ;  /* 0x0000007361607210 */ /* 0x000fe400007e44ff */
[----:B------:R-:W-:Y:S01]  /*e1f0*/  IADD3 R91, P2, PT, R91, R74, RZ ;  /* 0x0000004a5b5b7210 */ /* 0x000fe20007f5e0ff */
[----:B------:R-:W-:Y:S01]  /*e200*/  IMAD.MOV.U32 R80, RZ, RZ, R107 ;  /* 0x000000ffff507224 */ /* 0x000fe200078e006b */
[----:B------:R-:W-:-:S03]  /*e210*/  IADD3 R109, P0, PT, R109, R116, RZ ;  /* 0x000000746d6d7210 */ /* 0x000fc60007f1e0ff */
[----:B------:R-:W-:Y:S01]  /*e220*/  IMAD.X R107, RZ, RZ, R75, P2 ;  /* 0x000000ffff6b7224 */ /* 0x000fe200010e064b */
[----:B------:R-:W-:Y:S01]  /*e230*/  ISETP.NE.U32.AND P2, PT, R91, RZ, PT ;  /* 0x000000ff5b00720c */ /* 0x000fe20003f45070 */
[----:B------:R-:W-:Y:S01]  /*e240*/  IMAD.X R112, RZ, RZ, R117, P0 ;  /* 0x000000ffff707224 */ /* 0x000fe200000e0675 */
[----:B------:R-:W-:Y:S02]  /*e250*/  IADD3 R113, P0, PT, R76, R113, RZ ;  /* 0x000000714c717210 */ /* 0x000fe40007f1e0ff */
[----:B------:R-:W-:Y:S02]  /*e260*/  ISETP.NE.AND.EX P2, PT, R107, RZ, PT, P2 ;  /* 0x000000ff6b00720c */ /* 0x000fe40003f45320 */
[----:B------:R-:W-:Y:S01]  /*e270*/  ISETP.GE.U32.AND P3, PT, R113, R76, PT ;  /* 0x0000004c7100720c */ /* 0x000fe20003f66070 */
[----:B------:R-:W-:Y:S02]  /*e280*/  IMAD.X R111, R96, 0x1, R111, P0 ;  /* 0x00000001606f7824 */ /* 0x000fe400000e066f */
[C---:B------:R-:W-:Y:S01]  /*e290*/  IMAD.WIDE.U32 R114, R110.reuse, R50, RZ ;  /* 0x000000326e727225 */ /* 0x040fe200078e00ff */
[----:B------:R-:W-:Y:S02]  /*e2a0*/  BSSY.RECONVERGENT B2, `(.L_x_639) ;  /* 0x000001a000027945 */ /* 0x000fe40003800200 */
[----:B------:R-:W-:Y:S01]  /*e2b0*/  ISETP.GE.U32.AND.EX P3, PT, R111, R96, PT, P3 ;  /* 0x000000606f00720c */ /* 0x000fe20003f66130 */
[----:B------:R-:W-:-:S03]  /*e2c0*/  IMAD.WIDE.U32.X R80, R110, R53, R80, P1 ;  /* 0x000000356e507225 */ /* 0x000fc600008e0450 */
[----:B------:R-:W-:Y:S01]  /*e2d0*/  SEL R97, RZ, 0x1, P3 ;  /* 0x00000001ff617807 */ /* 0x000fe20001800000 */
        /* <DEDUP_REMOVED lines=22> */
.L_x_640:
[----:B------:R-:W-:Y:S05]  /*e440*/  BSYNC.RECONVERGENT B2 ;  /* 0x0000000000027941 */ /* 0x000fea0003800200 */
.L_x_639:
[----:B------:R-:W-:Y:S01]  /*e450*/  IADD3 R75, P3, PT, R75, R114, RZ ;  /* 0x000000724b4b7210 */ /* 0x000fe20007f7e0ff */
[----:B------:R-:W-:Y:S01]  /*e460*/  IMAD R70, R111, R56, RZ ;  /* 0x000000386f467224 */ /* 0x000fe200078e02ff */
[----:B------:R-:W-:Y:S01]  /*e470*/  IADD3 R79, P0, P2, R74, R80, R97 ;  /* 0x000000504a4f7210 */ /* 0x000fe20007a1e061 */
[----:B------:R-:W-:Y:S01]  /*e480*/  BSSY.RECONVERGENT B2, `(.L_x_641) ;  /* 0x000007f000027945 */ /* 0x000fe20003800200 */
[----:B------:R-:W-:Y:S02]  /*e490*/  LOP3.LUT R111, RZ, R111, RZ, 0x33, !PT ;  /* 0x0000006fff6f7212 */ /* 0x000fe400078e33ff */
[----:B------:R-:W-:Y:S01]  /*e4a0*/  IADD3.X R76, PT, PT, R75, R81, RZ, P0, P2 ;  /* 0x000000514b4c7210 */ /* 0x000fe200007e44ff */
[----:B------:R-:W-:Y:S01]  /*e4b0*/  IMAD.WIDE.U32 R74, R113, R56, RZ ;  /* 0x00000038714a7225 */ /* 0x000fe200078e00ff */
[----:B------:R-:W-:-:S03]  /*e4c0*/  LOP3.LUT R94, R94, 0xfffffffe, RZ, 0xc0, !PT ;  /* 0xfffffffe5e5e7812 */ /* 0x000fc600078ec0ff */
        /* <DEDUP_REMOVED lines=33> */
[----:B------:R-:W-:Y:S01]  /*e6e0*/  IADD3 R111, P3, P4, R78, R114, R111 ;  /* 0x000000724e6f7210 */ /* 0x000fe20007c7e06f */
[----:B------:R-:W-:Y:S01]  /*e6f0*/  IMAD.MOV.U32 R78, RZ, RZ, R81 ;  /* 0x000000ffff4e7224 */ /* 0x000fe200078e0051 */
[----:B------:R-:W-:Y:S02]  /*e700*/  P2R R76, PR, RZ, 0x2 ;  /* 0x00000002ff4c7803 */ /* 0x000fe40000000000 */
[----:B------:R-:W-:Y:S01]  /*e710*/  IADD3.X R114, PT, PT, R79, R115, RZ, P3, P4 ;  /* 0x000000734f727210 */ /* 0x000fe20001fe84ff */
[----:B------:R-:W-:Y:S01]  /*e720*/  IMAD.X R79, RZ, RZ, RZ, P0 ;  /* 0x000000ffff4f7224 */ /* 0x000fe200000e06ff */
[----:B------:R-:W-:Y:S02]  /*e730*/  IADD3 R115, P0, PT, R75, R96, RZ ;  /* 0x000000604b737210 */ /* 0x000fe40007f1e0ff */
[----:B------:R-:W-:Y:S01]  /*e740*/  LOP3.LUT P1, RZ, R94, 0x10, RZ, 0xc0, !PT ;  /* 0x000000105eff7812 */ /* 0x000fe2000782c0ff */
[----:B------:R-:W-:-:S04]  /*e750*/  IMAD.WIDE.U32.X R78, R70, R53, R78, P2 ;  /* 0x00000035464e7225 */ /* 0x000fc800010e044e */
        /* <DEDUP_REMOVED lines=8> */
[----:B------:R-:W-:Y:S01]  /*e7e0*/  IADD3 R106, P0, P4, R80, R78, R75 ;  /* 0x0000004e506a7210 */ /* 0x000fe20007c1e04b */
[----:B------:R-:W-:Y:S01]  /*e7f0*/  IMAD R78, R116, R56, RZ ;  /* 0x00000038744e7224 */ /* 0x000fe200078e02ff */
        /* <DEDUP_REMOVED lines=27> */
[----:B------:R-:W-:Y:S02]  /*e9b0*/  IMAD.X R91, RZ, RZ, RZ, P5 ;  /* 0x000000ffff5b7224 */ /* 0x000fe400028e06ff */
[----:B------:R-:W-:-:S04]  /*e9c0*/  IMAD.WIDE.U32.X R80, R92, R49, R80, P6 ;  /* 0x000000315c507225 */ /* 0x000fc800030e0450 */
        /* <DEDUP_REMOVED lines=14> */
[----:B------:R-:W-:-:S03]  /*eab0*/  IMAD.WIDE.U32 R76, P1, R74, R49, R76 ;  /* 0x000000314a4c7225 */ /* 0x000fc6000782004c */
[----:B------:R-:W-:Y:S01]  /*eac0*/  ISETP.GE.U32.AND.EX P2, PT, R92, R113, PT, P2 ;  /* 0x000000715c00720c */ /* 0x000fe20003f46120 */
[----:B------:R-:W-:-:S03]  /*ead0*/  IMAD.WIDE.U32 R110, R74, R48, RZ ;  /* 0x000000304a6e7225 */ /* 0x000fc600078e00ff */
[----:B------:R-:W-:Y:S01]  /*eae0*/  SEL R117, RZ, 0x1, P2 ;  /* 0x00000001ff757807 */ /* 0x000fe20001000000 */
[----:B------:R-:W-:Y:S01]  /*eaf0*/  IMAD.X R107, RZ, RZ, RZ, P1 ;  /* 0x000000ffff6b7224 */ /* 0x000fe200008e06ff */
[----:B------:R-:W-:Y:S01]  /*eb00*/  ISETP.NE.U32.AND P2, PT, R82, RZ, PT ;  /* 0x000000ff5200720c */ /* 0x000fe20003f45070 */
[----:B------:R-:W-:Y:S01]  /*eb10*/  IMAD.WIDE.U32.X R90, R70, R51, R90, P3 ;  /* 0x00000033465a7225 */ /* 0x000fe200018e045a */
[----:B------:R-:W-:Y:S02]  /*eb20*/  IADD3 R113, P1, PT, R111, R76, RZ ;  /* 0x0000004c6f717210 */ /* 0x000fe40007f3e0ff */
[----:B------:R-:W-:Y:S01]  /*eb30*/  ISETP.NE.AND.EX P2, PT, R86, RZ, PT, P2 ;  /* 0x000000ff5600720c */ /* 0x000fe20003f45320 */
[----:B------:R-:W-:Y:S01]  /*eb40*/  IMAD.MOV.U32 R106, RZ, RZ, R77 ;  /* 0x000000ffff6a7224 */ /* 0x000fe200078e004d */
[----:B------:R-:W-:Y:S01]  /*eb50*/  IADD3 R74, P3, PT, R115, R71, RZ ;  /* 0x00000047734a7210 */ /* 0x000fe20007f7e0ff */
[----:B------:R-:W-:Y:S02]  /*eb60*/  IMAD.X R77, RZ, RZ, RZ, P4 ;  /* 0x000000ffff4d7224 */ /* 0x000fe400020e06ff */
[----:B------:R-:W-:Y:S01]  /*eb70*/  IMAD.WIDE.U32.X R70, R70, R49, R106, P1 ;  /* 0x0000003146467225 */ /* 0x000fe200008e046a */
[----:B------:R-:W-:-:S07]  /*eb80*/  ISETP.GE.U32.AND P1, PT, R74, R115, PT ;  /* 0x000000734a00720c */ /* 0x000fce0003f26070 */
        /* <DEDUP_REMOVED lines=14> */
.L_x_642:
[----:B------:R-:W-:Y:S05]  /*ec70*/  BSYNC.RECONVERGENT B2 ;  /* 0x0000000000027941 */ /* 0x000fea0003800200 */
.L_x_641:
[----:B------:R-:W-:Y:S01]  /*ec80*/  IMAD.X R27, R116, 0x1, R92, P3 ;  /* 0x00000001741b7824 */ /* 0x000fe200018e065c */
[----:B------:R-:W-:Y:S01]  /*ec90*/  IADD3 R111, P2, P3, R110, R90, R117 ;  /* 0x0000005a6e6f7210 */ /* 0x000fe20007b5e075 */
[----:B------:R-:W-:Y:S01]  /*eca0*/  IMAD.WIDE.U32 R106, R75, R50, RZ ;  /* 0x000000324b6a7225 */ /* 0x000fe200078e00ff */
[----:B------:R-:W-:Y:S01]  /*ecb0*/  LOP3.LUT P5, RZ, R94, 0x4, RZ, 0xc0, !PT ;  /* 0x000000045eff7812 */ /* 0x000fe200078ac0ff */
[----:B------:R-:W-:Y:S01]  /*ecc0*/  BSSY.RECONVERGENT B2, `(.L_x_643) ;  /* 0x000024f000027945 */ /* 0x000fe20003800200 */
[----:B------:R-:W-:Y:S01]  /*ecd0*/  ISETP.GE.U32.AND.EX P1, PT, R27, R116, PT, P1 ;  /* 0x000000741b00720c */ /* 0x000fe20003f26110 */
[----:B------:R-:W-:Y:S01]  /*ece0*/  IMAD.MOV.U32 R76, RZ, RZ, R79 ;  /* 0x000000ffff4c7224 */ /* 0x000fe200078e004f */
[----:B------:R-:W-:Y:S01]  /*ecf0*/  IADD3 R82, P4, PT, R104, R111, RZ ;  /* 0x0000006f68527210 */ /* 0x000fe20007f9e0ff */
[C---:B------:R-:W-:Y:S01]  /*ed00*/  IMAD.WIDE.U32 R78, R96.reuse, R50, RZ ;  /* 0x00000032604e7225 */ /* 0x040fe200078e00ff */
[----:B------:R-:W-:Y:S02]  /*ed10*/  IADD3.X R72, PT, PT, R113, R91, RZ, P2, P3 ;  /* 0x0000005b71487210 */ /* 0x000fe400017e64ff */
[----:B------:R-:W-:Y:S01]  /*ed20*/  SEL R97, RZ, 0x1, P1 ;  /* 0x00000001ff617807 */ /* 0x000fe20000800000 */
[----:B------:R-:W-:Y:S01]  /*ed30*/  IMAD.WIDE.U32 R106, P3, R96, R51, R106 ;  /* 0x00000033606a7225 */ /* 0x000fe2000786006a */
[----:B------:R-:W-:-:S02]  /*ed40*/  ISETP.GE.U32.AND P2, PT, R82, R111, PT ;  /* 0x0000006f5200720c */ /* 0x000fc40003f46070 */
[C---:B------:R-:W-:Y:S01]  /*ed50*/  LOP3.LUT P6, RZ, R94.reuse, 0x2, RZ, 0xc0, !PT ;  /* 0x000000025eff7812 */ /* 0x040fe200078cc0ff */
[----:B------:R-:W-:Y:S01]  /*ed60*/  IMAD.WIDE.U32.X R90, R75, R53, R76, P0 ;  /* 0x000000354b5a7225 */ /* 0x000fe200000e044c */
[----:B------:R-:W-:Y:S02]  /*ed70*/  IADD3 R79, P1, PT, R79, R106, RZ ;  /* 0x0000006a4f4f7210 */ /* 0x000fe40007f3e0ff */
[----:B------:R-:W-:Y:S01]  /*ed80*/  LOP3.LUT R94, R94, 0xfffffffd, RZ, 0xc0, !PT ;  /* 0xfffffffd5e5e7812 */ /* 0x000fe200078ec0ff */
[----:B------:R-:W-:Y:S01]  /*ed90*/  IMAD.X R86, R105, 0x1, R72, P4 ;  /* 0x0000000169567824 */ /* 0x000fe200020e0648 */
[----:B------:R-:W-:Y:S01]  /*eda0*/  IADD3 R97, P0, P4, R78, R90, R97 ;  /* 0x0000005a4e617210 */ /* 0x000fe20007c1e061 */
[----:B------:R-:W-:Y:S02]  /*edb0*/  IMAD.MOV.U32 R76, RZ, RZ, R73 ;  /* 0x000000ffff4c7224 */ /* 0x000fe400078e0049 */
[----:B------:R-:W-:Y:S01]  /*edc0*/  IMAD.MOV.U32 R78, RZ, RZ, R107 ;  /* 0x000000ffff4e7224 */ /* 0x000fe200078e006b */
[----:B------:R-:W-:Y:S01]  /*edd0*/  ISETP.GE.U32.AND.EX P2, PT, R86, R72, PT, P2 ;  /* 0x000000485600720c */ /* 0x000fe20003f46120 */
[----:B------:R-:W-:Y:S01]  /*ede0*/  IMAD.WIDE.U32 R72, R75, R48, RZ ;  /* 0x000000304b487225 */ /* 0x000fe200078e00ff */
[----:B------:R-:W-:-:S02]  /*edf0*/  IADD3.X R91, PT, PT, R79, R91, RZ, P0, P4 ;  /* 0x0000005b4f5b7210 */ /* 0x000fc400007e84ff */
[----:B------:R-:W-:Y:S01]  /*ee00*/  IADD3 R82, P4, PT, R97, R82, RZ ;  /* 0x0000005261527210 */ /* 0x000fe20007f9e0ff */
[----:B------:R-:W-:Y:S01]  /*ee10*/  IMAD.X R79, RZ, RZ, RZ, P3 ;  /* 0x000000ffff4f7224 */ /* 0x000fe200018e06ff */
[----:B------:R-:W-:Y:S01]  /*ee20*/  SEL R105, RZ, 0x1, P2 ;  /* 0x00000001ff697807 */ /* 0x000fe20001000000 */
[----:B------:R-:W-:Y:S01]  /*ee30*/  IMAD.WIDE.U32 R72, P3, R96, R49, R72 ;  /* 0x0000003160487225 */ /* 0x000fe20007860048 */
[----:B------:R-:W-:Y:S02]  /*ee40*/  ISETP.GE.U32.AND P0, PT, R82, R97, PT ;  /* 0x000000615200720c */ /* 0x000fe40003f06070 */
[----:B------:R-:W-:Y:S01]  /*ee50*/  IADD3 R104, P2, PT, R105, R70, RZ ;  /* 0x0000004669687210 */ /* 0x000fe20007f5e0ff */
[----:B------:R-:W-:Y:S02]  /*ee60*/  IMAD.X R86, R91, 0x1, R86, P4 ;  /* 0x000000015b567824 */ /* 0x000fe400020e0656 */
[----:B------:R-:W-:Y:S01]  /*ee70*/  IMAD.WIDE.U32.X R78, R75, R51, R78, P1 ;  /* 0x000000334b4e7225 */ /* 0x000fe200008e044e */
[----:B------:R-:W-:-:S02]  /*ee80*/  ISETP.GE.U32.AND P1, PT, R74, R54, PT ;  /* 0x000000364a00720c */ /* 0x000fc40003f26070 */
[----:B------:R-:W-:Y:S01]  /*ee90*/  ISETP.GE.U32.AND.EX P0, PT, R86, R91, PT, P0 ;  /* 0x0000005b5600720c */ /* 0x000fe20003f06100 */
[----:B------:R-:W-:Y:S01]  /*eea0*/  IMAD.X R106, RZ, RZ, R71, P2 ;  /* 0x000000ffff6a7224 */ /* 0x000fe200010e0647 */
[----:B------:R-:W-:Y:S01]  /*eeb0*/  ISETP.NE.U32.AND P2, PT, R104, RZ, PT ;  /* 0x000000ff6800720c */ /* 0x000fe20003f45070 */
[----:B------:R-:W-:Y:S01]  /*eec0*/  IMAD.WIDE.U32 R96, R96, R48, RZ ;  /* 0x0000003060607225 */ /* 0x000fe200078e00ff */
[----:B------:R-:W-:Y:S02]  /*eed0*/  SEL R91, RZ, 0x1, P0 ;  /* 0x00000001ff5b7807 */ /* 0x000fe40000000000 */
[----:B------:R-:W-:Y:S01]  /*eee0*/  ISETP.NE.AND.EX P0, PT, R106, RZ, PT, P2 ;  /* 0x000000ff6a00720c */ /* 0x000fe20003f05320 */
[----:B------:R-:W-:Y:S01]  /*eef0*/  IMAD.X R77, RZ, RZ, RZ, P5 ;  /* 0x000000ffff4d7224 */ /* 0x000fe200028e06ff */
[----:B------:R-:W-:Y:S01]  /*ef00*/  ISETP.GE.U32.AND.EX P1, PT, R27, R55, PT, P1 ;  /* 0x000000371b00720c */ /* 0x000fe20003f26110 */
[----:B------:R-:W-:Y:S01]  /*ef10*/  IMAD.X R71, RZ, RZ, RZ, P3 ;  /* 0x000000ffff477224 */ /* 0x000fe200018e06ff */
[----:B------:R-:W-:Y:S01]  /*ef20*/  IADD3 R92, P5, PT, R99, R103, RZ ;  /* 0x00000067635c7210 */ /* 0x000fe20007fbe0ff */
[----:B------:R-:W-:Y:S01]  /*ef30*/  IMAD.MOV.U32 R70, RZ, RZ, R73 ;  /* 0x000000ffff467224 */ /* 0x000fe200078e0049 */
[----:B------:R-:W-:-:S02]  /*ef40*/  IADD3 R97, P4, PT, R97, R72, RZ ;  /* 0x0000004861617210 */ /* 0x000fc40007f9e0ff */
[----:B------:R-:W-:Y:S01]  /*ef50*/  IADD3 R78, P2, P3, R96, R78, R91 ;  /* 0x0000004e604e7210 */ /* 0x000fe20007b5e05b */
[----:B------:R-:W-:Y:S01]  /*ef60*/  IMAD.X R91, R100, 0x1, R102, P5 ;  /* 0x00000001645b7824 */ /* 0x000fe200028e0666 */
[----:B------:R-:W-:Y:S01]  /*ef70*/  SEL R73, RZ, 0xffffffff, P1 ;  /* 0xffffffffff497807 */ /* 0x000fe20000800000 */
[----:B------:R-:W-:Y:S01]  /*ef80*/  IMAD.WIDE.U32.X R70, R75, R49, R70, P4 ;  /* 0x000000314b467225 */ /* 0x000fe200020e0446 */
[----:B------:R-:W-:Y:S02]  /*ef90*/  IADD3 R90, P5, PT, R25, R95, RZ ;  /* 0x0000005f195a7210 */ /* 0x000fe40007fbe0ff */
[----:B------:R-:W-:Y:S02]  /*efa0*/  IADD3.X R79, PT, PT, R97, R79, RZ, P2, P3 ;  /* 0x0000004f614f7210 */ /* 0x000fe400017e64ff */
[----:B------:R-:W-:Y:S01]  /*efb0*/  SEL R25, RZ, 0x1, P1 ;  /* 0x00000001ff197807 */ /* 0x000fe20000800000 */
[----:B------:R-:W-:Y:S01]  /*efc0*/  IMAD.X R89, R89, 0x1, R98, P5 ;  /* 0x0000000159597824 */ /* 0x000fe200028e0662 */
[----:B------:R-:W-:-:S02]  /*efd0*/  IADD3 R97, P3, PT, R73, R82, RZ ;  /* 0x0000005249617210 */ /* 0x000fc40007f7e0ff */
[----:B------:R-:W-:Y:S02]  /*efe0*/  @P0 IADD3 R104, P2, PT, R104, R83, RZ ;  /* 0x0000005368680210 */ /* 0x000fe40007f5e0ff */
[----:B------:R-:W-:Y:S02]  /*eff0*/  ISETP.GE.U32.AND P1, PT, R82, R25, PT ;  /* 0x000000195200720c */ /* 0x000fe40003f26070 */
[----:B------:R-:W-:Y:S01]  /*f000*/  ISETP.GE.U32.AND P4, PT, R90, R95, PT ;  /* 0x0000005f5a00720c */ /* 0x000fe20003f86070 */
[----:B------:R-:W-:Y:S01]  /*f010*/  IMAD.X R95, R73, 0x1, R86, P3 ;  /* 0x00000001495f7824 */ /* 0x000fe200018e0656 */
[----:B------:R-:W-:Y:S01]  /*f020*/  ISETP.GE.U32.AND.EX P1, PT, R86, RZ, PT, P1 ;  /* 0x000000ff5600720c */ /* 0x000fe20003f26110 */
[----:B------:R-:W-:Y:S01]  /*f030*/  @P0 IMAD.X R102, R106, 0x1, R87, P2 ;  /* 0x000000016a660824 */ /* 0x000fe200010e0657 */
[----:B------:R-:W-:Y:S02]  /*f040*/  ISETP.GE.U32.AND P2, PT, R97, R52, PT ;  /* 0x000000346100720c */ /* 0x000fe40003f46070 */
[----:B------:R-:W-:Y:S01]  /*f050*/  @P0 ISETP.GE.U32.AND P3, PT, R104, R83, PT ;  /* 0x000000536800020c */ /* 0x000fe20003f66070 */
[----:B------:R-:W-:Y:S01]  /*f060*/  @P0 IMAD.MOV.U32 R83, RZ, RZ, R104 ;  /* 0x000000ffff530224 */ /* 0x000fe200078e0068 */
[----:B------:R-:W-:-:S02]  /*f070*/  ISETP.GE.U32.AND.EX P2, PT, R95, R53, PT, P2 ;  /* 0x000000355f00720c */ /* 0x000fc40003f46120 */
[----:B------:R-:W-:Y:S02]  /*f080*/  SEL R72, RZ, 0x1, P1 ;  /* 0x00000001ff487807 */ /* 0x000fe40000800000 */
[----:B------:R-:W-:Y:S01]  /*f090*/  @P0 ISETP.GE.U32.AND.EX P1, PT, R102, R87, PT, P3 ;  /* 0x000000576600020c */ /* 0x000fe20003f26130 */
[----:B------:R-:W-:Y:S01]  /*f0a0*/  @P0 IMAD.MOV.U32 R87, RZ, RZ, R102 ;  /* 0x000000ffff570224 */ /* 0x000fe200078e0066 */
[-C--:B------:R-:W-:Y:S02]  /*f0b0*/  IADD3 R96, P3, PT, R83, R78.reuse, RZ ;  /* 0x0000004e53607210 */ /* 0x080fe40007f7e0ff */
[----:B------:R-:W-:Y:S02]  /*f0c0*/  SEL R25, RZ, 0x1, P2 ;  /* 0x00000001ff197807 */ /* 0x000fe40001000000 */
[----:B------:R-:W-:Y:S01]  /*f0d0*/  ISETP.GE.U32.AND P2, PT, R96, R78, PT ;  /* 0x0000004e6000720c */ /* 0x000fe20003f46070 */
[----:B------:R-:W-:Y:S01]  /*f0e0*/  IMAD.X R78, R87, 0x1, R79, P3 ;  /* 0x00000001574e7824 */ /* 0x000fe200018e064f */
[----:B------:R-:W-:-:S02]  /*f0f0*/  IADD3 R25, P5, PT, R25, R72, RZ ;  /* 0x0000004819197210 */ /* 0x000fc40007fbe0ff */
[----:B------:R-:W-:Y:S02]  /*f100*/  ISETP.GE.U32.AND.EX P4, PT, R89, R98, PT, P4 ;  /* 0x000000625900720c */ /* 0x000fe40003f86140 */
[----:B------:R-:W-:Y:S01]  /*f110*/  ISETP.GE.U32.AND.EX P2, PT, R78, R79, PT, P2 ;  /* 0x0000004f4e00720c */ /* 0x000fe20003f46120 */
[----:B------:R-:W-:Y:S01]  /*f120*/  IMAD.X R73, RZ, RZ, RZ, P5 ;  /* 0x000000ffff497224 */ /* 0x000fe200028e06ff */
[----:B------:R-:W-:Y:S02]  /*f130*/  @P0 SEL R98, RZ, 0x1, P1 ;  /* 0x00000001ff620807 */ /* 0x000fe40000800000 */
[----:B------:R-:W-:Y:S02]  /*f140*/  IADD3 R79, P5, PT, -R25, R96, RZ ;  /* 0x00000060194f7210 */ /* 0x000fe40007fbe1ff */
[----:B------:R-:W-:Y:S02]  /*f150*/  SEL R72, RZ, 0x1, P2 ;  /* 0x00000001ff487807 */ /* 0x000fe40001000000 */
[----:B------:R-:W-:Y:S01]  /*f160*/  @P0 IADD3 R109, P2, PT, R98, R109, RZ ;  /* 0x0000006d626d0210 */ /* 0x000fe20007f5e0ff */
[----:B------:R-:W-:Y:S01]  /*f170*/  IMAD.X R103, R78, 0x1, ~R73, P5 ;  /* 0x000000014e677824 */ /* 0x000fe200028e0e49 */
[----:B------:R-:W-:-:S02]  /*f180*/  ISETP.GE.U32.AND P1, PT, R96, R25, PT ;  /* 0x000000196000720c */ /* 0x000fc40003f26070 */
[-C--:B------:R-:W-:Y:S01]  /*f190*/  ISETP.GE.U32.AND P5, PT, R79, R50.reuse, PT ;  /* 0x000000324f00720c */ /* 0x080fe20003fa6070 */
[----:B------:R-:W-:Y:S01]  /*f1a0*/  @P0 IMAD.X R112, RZ, RZ, R112, P2 ;  /* 0x000000ffff700224 */ /* 0x000fe200010e0670 */
[----:B------:R-:W-:Y:S02]  /*f1b0*/  ISETP.GE.U32.AND.EX P1, PT, R78, R73, PT, P1 ;  /* 0x000000494e00720c */ /* 0x000fe40003f26110 */
[----:B------:R-:W-:Y:S02]  /*f1c0*/  ISETP.GE.U32.AND.EX P0, PT, R103, R51, PT, P5 ;  /* 0x000000336700720c */ /* 0x000fe40003f06150 */
[----:B------:R-:W-:Y:S01]  /*f1d0*/  ISETP.GE.U32.AND P3, PT, R92, R99, PT ;  /* 0x000000635c00720c */ /* 0x000fe20003f66070 */
[----:B------:R-:W-:Y:S01]  /*f1e0*/  IMAD.WIDE.U32 R98, R20, R50, RZ ;  /* 0x0000003214627225 */ /* 0x000fe200078e00ff */
[----:B------:R-:W-:Y:S02]  /*f1f0*/  IADD3 R109, P2, P5, R109, R70, R72 ;  /* 0x000000466d6d7210 */ /* 0x000fe40007d5e048 */
[----:B------:R-:W-:Y:S01]  /*f200*/  SEL R70, RZ, 0x1, P1 ;  /* 0x00000001ff467807 */ /* 0x000fe20000800000 */
[----:B------:R-:W-:Y:S01]  /*f210*/  IMAD.WIDE.U32 R72, R26, R50, RZ ;  /* 0x000000321a487225 */ /* 0x000fe200078e00ff */
[----:B------:R-:W-:-:S02]  /*f220*/  SEL R25, RZ, 0x1, P0 ;  /* 0x00000001ff197807 */ /* 0x000fc40000000000 */
[----:B------:R-:W-:Y:S01]  /*f230*/  ISETP.GE.U32.AND.EX P3, PT, R91, R100, PT, P3 ;  /* 0x000000645b00720c */ /* 0x000fe20003f66130 */
[----:B------:R-:W-:Y:S01]  /*f240*/  IMAD.WIDE.U32 R98, P0, R26, R51, R98 ;  /* 0x000000331a627225 */ /* 0x000fe20007800062 */
[----:B------:R-:W-:Y:S02]  /*f250*/  IADD3 R100, P1, PT, R25, R70, RZ ;  /* 0x0000004619647210 */ /* 0x000fe40007f3e0ff */
[----:B------:R-:W-:Y:S02]  /*f260*/  SEL R25, RZ, 0x1, P4 ;  /* 0x00000001ff197807 */ /* 0x000fe40002000000 */
[----:B------:R-:W-:Y:S01]  /*f270*/  IADD3.X R112, PT, PT, R112, R71, RZ, P2, P5 ;  /* 0x0000004770707210 */ /* 0x000fe200017ea4ff */
[----:B------:R-:W-:Y:S01]  /*f280*/  IMAD.WIDE.U32.X R70, R20, R53, R76, P6 ;  /* 0x0000003514467225 */ /* 0x000fe200030e044c */
[----:B------:R-:W-:Y:S02]  /*f290*/  SEL R83, RZ, 0x1, P3 ;  /* 0x00000001ff537807 */ /* 0x000fe40001800000 */
[----:B------:R-:W-:Y:S01]  /*f2a0*/  IADD3 R87, P6, PT, R25, R80, RZ ;  /* 0x0000005019577210 */ /* 0x000fe20007fde0ff */
[----:B------:R-:W-:Y:S01]  /*f2b0*/  IMAD.X R75, RZ, RZ, RZ, P1 ;  /* 0x000000ffff4b7224 */ /* 0x000fe200008e06ff */
[----:B------:R-:W-:Y:S01]  /*f2c0*/  IADD3 R25, P3, PT, -R100, R109, RZ ;  /* 0x0000006d64197210 */ /* 0x000fe20007f7e1ff */
[----:B------:R-:W-:Y:S01]  /*f2d0*/  IMAD.WIDE.U32 R76, R20, R48, RZ ;  /* 0x00000030144c7225 */ /* 0x000fe200078e00ff */
[----:B------:R-:W-:-:S02]  /*f2e0*/  IADD3 R105, P2, PT, R73, R98, RZ ;  /* 0x0000006249697210 */ /* 0x000fc40007f5e0ff */
[----:B------:R-:W-:Y:S01]  /*f2f0*/  ISETP.GE.U32.AND P1, PT, R25, R48, PT ;  /* 0x000000301900720c */ /* 0x000fe20003f26070 */
[----:B------:R-:W-:Y:S01]  /*f300*/  IMAD.X R102, R112, 0x1, ~R75, P3 ;  /* 0x0000000170667824 */ /* 0x000fe200018e0e4b */
[----:B------:R-:W-:Y:S01]  /*f310*/  IADD3 R83, P4, P5, R72, R70, R83 ;  /* 0x0000004648537210 */ /* 0x000fe20007d9e053 */
[----:B------:R-:W-:Y:S01]  /*f320*/  IMAD.X R73, RZ, RZ, RZ, P0 ;  /* 0x000000ffff497224 */ /* 0x000fe200000e06ff */
[----:B------:R-:W-:Y:S01]  /*f330*/  ISETP.GE.U32.AND P3, PT, R109, R100, PT ;  /* 0x000000646d00720c */ /* 0x000fe20003f66070 */
[----:B------:R-:W-:Y:S01]  /*f340*/  IMAD.X R104, RZ, RZ, R81, P6 ;  /* 0x000000ffff687224 */ /* 0x000fe200030e0651 */
[----:B------:R-:W-:Y:S01]  /*f350*/  ISETP.GE.U32.AND.EX P0, PT, R102, R49, PT, P1 ;  /* 0x000000316600720c */ /* 0x000fe20003f06110 */
[----:B------:R-:W-:Y:S01]  /*f360*/  IMAD.MOV.U32 R72, RZ, RZ, R99 ;  /* 0x000000ffff487224 */ /* 0x000fe200078e0063 */
[----:B------:R-:W-:Y:S02]  /*f370*/  IADD3 R90, P6, PT, R83, R90, RZ ;  /* 0x0000005a535a7210 */ /* 0x000fe40007fde0ff */
[----:B------:R-:W-:Y:S01]  /*f380*/  IADD3.X R98, PT, PT, R105, R71, RZ, P4, P5 ;  /* 0x0000004769627210 */ /* 0x000fe200027ea4ff */
[----:B------:R-:W-:Y:S01]  /*f390*/  IMAD.WIDE.U32 R70, R26, R48, RZ ;  /* 0x000000301a467225 */ /* 0x000fe200078e00ff */
[----:B------:R-:W-:-:S02]  /*f3a0*/  ISETP.NE.U32.AND P1, PT, R87, RZ, PT ;  /* 0x000000ff5700720c */ /* 0x000fc40003f25070 */
[----:B------:R-:W-:Y:S01]  /*f3b0*/  ISETP.GE.U32.AND.EX P0, PT, R112, R75, P0, P3 ;  /* 0x0000004b7000720c */ /* 0x000fe20000706130 */
[----:B------:R-:W-:Y:S01]  /*f3c0*/  IMAD.X R89, R98, 0x1, R89, P6 ;  /* 0x0000000162597824 */ /* 0x000fe200030e0659 */
[----:B------:R-:W-:Y:S01]  /*f3d0*/  ISETP.GE.U32.AND P4, PT, R90, R83, PT ;  /* 0x000000535a00720c */ /* 0x000fe20003f86070 */
[----:B------:R-:W-:Y:S01]  /*f3e0*/  IMAD.WIDE.U32 R76, P3, R26, R49, R76 ;  /* 0x000000311a4c7225 */ /* 0x000fe2000786004c */
[----:B------:R-:W-:Y:S02]  /*f3f0*/  ISETP.NE.AND.EX P1, PT, R104, RZ, PT, P1 ;  /* 0x000000ff6800720c */ /* 0x000fe40003f25310 */
[----:B------:R-:W-:Y:S01]  /*f400*/  SEL R81, R54, RZ, P0 ;  /* 0x000000ff36517207 */ /* 0x000fe20000000000 */
[----:B------:R-:W-:Y:S01]  /*f410*/  IMAD.X R75, RZ, RZ, RZ, P3 ;  /* 0x000000ffff4b7224 */ /* 0x000fe200018e06ff */
[----:B------:R-:W-:Y:S01]  /*f420*/  ISETP.GE.U32.AND.EX P4, PT, R89, R98, PT, P4 ;  /* 0x000000625900720c */ /* 0x000fe20003f86140 */
[----:B------:R-:W-:Y:S01]  /*f430*/  IMAD.WIDE.U32.X R72, R20, R51, R72, P2 ;  /* 0x0000003314487225 */ /* 0x000fe200010e0448 */
[----:B------:R-:W-:-:S02]  /*f440*/  IADD3 R80, P3, PT, -R81, R74, RZ ;  /* 0x0000004a51507210 */ /* 0x000fc40007f7e1ff */
[----:B------:R-:W-:Y:S01]  /*f450*/  SEL R116, R55, RZ, P0 ;  /* 0x000000ff37747207 */ /* 0x000fe20000000000 */
[----:B------:R-:W-:Y:S01]  /*f460*/  IMAD.MOV.U32 R74, RZ, RZ, R77 ;  /* 0x000000ffff4a7224 */ /* 0x000fe200078e004d */
[----:B------:R-:W-:Y:S02]  /*f470*/  IADD3 R81, P5, PT, R71, R76, RZ ;  /* 0x0000004c47517210 */ /* 0x000fe40007fbe0ff */
[----:B------:R-:W-:Y:S01]  /*f480*/  SEL R71, RZ, 0x1, P4 ;  /* 0x00000001ff477807 */ /* 0x000fe20002000000 */
[----:B------:R-:W-:Y:S01]  /*f490*/  IMAD.X R116, R27, 0x1, ~R116, P3 ;  /* 0x000000011b747824 */ /* 0x000fe200018e0e74 */
[----:B------:R-:W-:Y:S01]  /*f4a0*/  @P1 IADD3 R77, P6, PT, R87, R88, RZ ;  /* 0x00000058574d1210 */ /* 0x000fe20007fde0ff */
[----:B------:R-:W-:Y:S01]  /*f4b0*/  IMAD.WIDE.U32.X R26, R20, R49, R74, P5 ;  /* 0x00000031141a7225 */ /* 0x000fe200028e044a */
[----:B------:R-:W-:Y:S02]  /*f4c0*/  IADD3 R75, P3, P4, R70, R72, R71 ;  /* 0x00000048464b7210 */ /* 0x000fe40007c7e047 */
[----:B------:R-:W-:Y:S01]  /*f4d0*/  @P1 ISETP.GE.U32.AND P2, PT, R77, R88, PT ;  /* 0x000000584d00120c */ /* 0x000fe20003f46070 */
[----:B------:R-:W-:Y:S01]  /*f4e0*/  @P1 IMAD.X R76, R104, 0x1, R85, P6 ;  /* 0x00000001684c1824 */ /* 0x000fe200030e0655 */
[----:B------:R-:W-:Y:S01]  /*f4f0*/  IADD3.X R20, PT, PT, R81, R73, RZ, P3, P4 ;  /* 0x0000004951147210 */ /* 0x000fe20001fe84ff */
[----:B------:R-:W-:Y:S01]  /*f500*/  IMAD.WIDE.U32 R70, R116, R24, RZ ;  /* 0x0000001874467225 */ /* 0x000fe200078e00ff */
[----:B------:R-:W-:-:S02]  /*f510*/  IADD3 R97, P4, PT, R97, -R52, RZ ;  /* 0x8000003461617210 */ /* 0x000fc40007f9e0ff */
[----:B------:R-:W-:Y:S01]  /*f520*/  @P1 ISETP.GE.U32.AND.EX P2, PT, R76, R85, PT, P2 ;  /* 0x000000554c00120c */ /* 0x000fe20003f46120 */
[----:B------:R-:W-:Y:S02]  /*f530*/  @P1 IMAD.MOV.U32 R88, RZ, RZ, R77 ;  /* 0x000000ffff581224 */ /* 0x000fe400078e004d */
[----:B------:R-:W-:Y:S01]  /*f540*/  IMAD.X R77, R95, 0x1, ~R53, P4 ;  /* 0x000000015f4d7824 */ /* 0x000fe200020e0e35 */
[----:B------:R-:W-:Y:S01]  /*f550*/  @P1 SEL R74, RZ, 0x1, P2 ;  /* 0x00000001ff4a1807 */ /* 0x000fe20001000000 */
[----:B------:R-:W-:Y:S01]  /*f560*/  IMAD.WIDE.U32 R72, P6, R80, R23, R70 ;  /* 0x0000001750487225 */ /* 0x000fe200078c0046 */
[----:B------:R-:W-:Y:S02]  /*f570*/  IADD3 R88, P3, PT, R88, R75, RZ ;  /* 0x0000004b58587210 */ /* 0x000fe40007f7e0ff */
[----:B------:R-:W-:Y:S01]  /*f580*/  SEL R86, R77, R86, P0 ;  /* 0x000000564d567207 */ /* 0x000fe20000000000 */
[----:B------:R-:W-:Y:S01]  /*f590*/  IMAD.WIDE.U32 R70, R80, R24, RZ ;  /* 0x0000001850467225 */ /* 0x000fe200078e00ff */
[----:B------:R-:W-:-:S02]  /*f5a0*/  @P1 IADD3 R19, P5, PT, R74, R19, RZ ;  /* 0x000000134a131210 */ /* 0x000fc40007fbe0ff */
[----:B------:R-:W-:Y:S01]  /*f5b0*/  ISETP.GE.U32.AND P2, PT, R88, R75, PT ;  /* 0x0000004b5800720c */ /* 0x000fe20003f46070 */
[----:B------:R-:W-:Y:S01]  /*f5c0*/  @P1 IMAD.MOV.U32 R85, RZ, RZ, R76 ;  /* 0x000000ffff551224 */ /* 0x000fe200078e004c */
[----:B------:R-:W-:Y:S01]  /*f5d0*/  IADD3 R104, P4, PT, R71, R72, RZ ;  /* 0x0000004847687210 */ /* 0x000fe20007f9e0ff */
[----:B------:R-:W-:Y:S01]  /*f5e0*/  IMAD.WIDE.U32 R76, R116, R22, RZ ;  /* 0x00000016744c7225 */ /* 0x000fe200078e00ff */
[----:B------:R-:W-:-:S03]  /*f5f0*/  SEL R95, R97, R82, P0 ;  /* 0x00000052615f7207 */ /* 0x000fc60000000000 */
[----:B------:R-:W-:-:S04]  /*f600*/  IMAD.WIDE.U32 R106, R86, R24, RZ ;  /* 0x00000018566a7225 */ /* 0x000fc800078e00ff */
[----:B------:R-:W-:Y:S02]  /*f610*/  IMAD.X R75, RZ, RZ, RZ, P6 ;  /* 0x000000ffff4b7224 */ /* 0x000fe400030e06ff */
[----:B------:R-:W-:Y:S02]  /*f620*/  IMAD.MOV.U32 R74, RZ, RZ, R73 ;  /* 0x000000ffff4a7224 */ /* 0x000fe400078e0049 */
[----:B------:R-:W-:Y:S02]  /*f630*/  IMAD.X R85, R85, 0x1, R20, P3 ;  /* 0x0000000155557824 */ /* 0x000fe400018e0614 */
[----:B------:R-:W-:-:S03]  /*f640*/  IMAD.WIDE.U32.X R98, R116, R23, R74, P4 ;  /* 0x0000001774627225 */ /* 0x000fc600020e044a */
[----:B------:R-:W-:Y:S01]  /*f650*/  ISETP.GE.U32.AND.EX P2, PT, R85, R20, PT, P2 ;  /* 0x000000145500720c */ /* 0x000fe20003f46120 */
[----:B------:R-:W-:-:S03]  /*f660*/  IMAD.WIDE.U32 R72, R95, R24, RZ ;  /* 0x000000185f487225 */ /* 0x000fc600078e00ff */
[----:B------:R-:W-:Y:S01]  /*f670*/  SEL R20, RZ, 0x1, P2 ;  /* 0x00000001ff147807 */ /* 0x000fe20001000000 */
[----:B------:R-:W-:-:S04]  /*f680*/  IMAD.WIDE.U32 R82, R80, R22, RZ ;  /* 0x0000001650527225 */ /* 0x000fc800078e00ff */
[----:B------:R-:W-:-:S04]  /*f690*/  IMAD.WIDE.U32 R76, P3, R80, R21, R76 ;  /* 0x00000015504c7225 */ /* 0x000fc8000786004c */
[----:B------:R-:W-:-:S04]  /*f6a0*/  IMAD.WIDE.U32 R74, P4, R95, R23, R106 ;  /* 0x000000175f4a7225 */ /* 0x000fc8000788006a */
[----:B------:R-:W-:Y:S01]  /*f6b0*/  @P1 IMAD.X R12, RZ, RZ, R12, P5 ;  /* 0x000000ffff0c1224 */ /* 0x000fe200028e060c */
[----:B------:R-:W-:Y:S02]  /*f6c0*/  IADD3 R97, P1, PT, R83, R76, RZ ;  /* 0x0000004c53617210 */ /* 0x000fe40007f3e0ff */
[----:B------:R-:W-:Y:S01]  /*f6d0*/  IADD3 R87, P5, P6, R72, R82, R98 ;  /* 0x0000005248577210 */ /* 0x000fe20007ebe062 */
[----:B------:R-:W-:Y:S01]  /*f6e0*/  IMAD.WIDE.U32 R82, R86, R22, RZ ;  /* 0x0000001656527225 */ /* 0x000fe200078e00ff */
[----:B------:R-:W-:-:S03]  /*f6f0*/  IADD3 R74, P2, PT, R73, R74, RZ ;  /* 0x0000004a494a7210 */ /* 0x000fc60007f5e0ff */
[----:B------:R-:W-:Y:S01]  /*f700*/  IMAD.X R73, RZ, RZ, RZ, P3 ;  /* 0x000000ffff497224 */ /* 0x000fe200018e06ff */
[----:B------:R-:W-:Y:S01]  /*f710*/  IADD3.X R97, PT, PT, R74, R97, R99, P5, P6 ;  /* 0x000000614a617210 */ /* 0x000fe20002fec463 */
[----:B------:R-:W-:Y:S01]  /*f720*/  IMAD.X R99, RZ, RZ, RZ, P4 ;  /* 0x000000ffff637224 */ /* 0x000fe200020e06ff */
[----:B------:R-:W-:Y:S01]  /*f730*/  ISETP.GE.U32.AND P3, PT, R87, R72, PT ;  /* 0x000000485700720c */ /* 0x000fe20003f66070 */
[----:B------:R-:W-:Y:S01]  /*f740*/  IMAD.MOV.U32 R98, RZ, RZ, R75 ;  /* 0x000000ffff627224 */ /* 0x000fe200078e004b */
[----:B------:R-:W-:Y:S01]  /*f750*/  IADD3 R19, P5, P6, R19, R26, R20 ;  /* 0x0000001a13137210 */ /* 0x000fe20007ebe014 */
[----:B------:R-:W-:Y:S01]  /*f760*/  IMAD.MOV.U32 R72, RZ, RZ, R77 ;  /* 0x000000ffff487224 */ /* 0x000fe200078e004d */
[----:B------:R-:W-:Y:S01]  /*f770*/  ISETP.GE.U32.AND.EX P3, PT, R97, R74, PT, P3 ;  /* 0x0000004a6100720c */ /* 0x000fe20003f66130 */
[C---:B------:R-:W-:Y:S01]  /*f780*/  IMAD.WIDE.U32 R76, R95.reuse, R22, RZ ;  /* 0x000000165f4c7225 */ /* 0x040fe200078e00ff */
[----:B------:R-:W-:Y:S02]  /*f790*/  IADD3.X R12, PT, PT, R12, R27, RZ, P5, P6 ;  /* 0x0000001b0c0c7210 */ /* 0x000fe40002fec4ff */
[----:B------:R-:W-:Y:S01]  /*f7a0*/  SEL R71, RZ, 0x1, P3 ;  /* 0x00000001ff477807 */ /* 0x000fe20001800000 */
[----:B------:R-:W-:-:S04]  /*f7b0*/  IMAD.WIDE.U32 R82, P4, R95, R21, R82 ;  /* 0x000000155f527225 */ /* 0x000fc80007880052 */
[----:B------:R-:W-:Y:S01]  /*f7c0*/  IMAD.WIDE.U32 R74, R116, R9, RZ ;  /* 0x00000009744a7225 */ /* 0x000fe200078e00ff */
[----:B------:R-:W-:-:S03]  /*f7d0*/  IADD3 R105, P3, PT, R77, R82, RZ ;  /* 0x000000524d697210 */ /* 0x000fc60007f7e0ff */
[----:B------:R-:W-:-:S04]  /*f7e0*/  IMAD.WIDE.U32.X R98, R86, R23, R98, P2 ;  /* 0x0000001756627225 */ /* 0x000fc800010e0462 */
[----:B------:R-:W-:Y:S01]  /*f7f0*/  IMAD R20, R104, R56, RZ ;  /* 0x0000003868147224 */ /* 0x000fe200078e02ff */
[----:B------:R-:W-:Y:S01]  /*f800*/  IADD3 R82, P5, P6, R76, R98, R71 ;  /* 0x000000624c527210 */ /* 0x000fe20007ebe047 */
[----:B------:R-:W-:Y:S01]  /*f810*/  IMAD.WIDE.U32 R26, R70, R56, RZ ;  /* 0x00000038461a7225 */ /* 0x000fe200078e00ff */
[----:B------:R-:W-:-:S03]  /*f820*/  LOP3.LUT R104, RZ, R104, RZ, 0x33, !PT ;  /* 0x00000068ff687212 */ /* 0x000fc600078e33ff */
[----:B------:R-:W-:Y:S01]  /*f830*/  IMAD R81, R70, R57, R20 ;  /* 0x0000003946517224 */ /* 0x000fe200078e0214 */
[----:B------:R-:W-:Y:S01]  /*f840*/  IADD3.X R20, PT, PT, R105, R99, RZ, P5, P6 ;  /* 0x0000006369147210 */ /* 0x000fe20002fec4ff */
[----:B------:R-:W-:Y:S01]  /*f850*/  IMAD.WIDE.U32 R76, R80, R9, RZ ;  /* 0x00000009504c7225 */ /* 0x000fe200078e00ff */
[----:B------:R-:W-:-:S03]  /*f860*/  LOP3.LUT R99, RZ, R70, RZ, 0x33, !PT ;  /* 0x00000046ff637212 */ /* 0x000fc600078e33ff */
[----:B------:R-:W-:-:S04]  /*f870*/  IMAD.WIDE.U32 R74, P2, R80, R8, R74 ;  /* 0x00000008504a7225 */ /* 0x000fc8000784004a */
[----:B------:R-:W-:-:S04]  /*f880*/  IMAD.WIDE.U32.X R72, R116, R21, R72, P1 ;  /* 0x0000001574487225 */ /* 0x000fc800008e0448 */
[----:B------:R-:W-:Y:S01]  /*f890*/  IMAD.IADD R100, R27, 0x1, R81 ;  /* 0x000000011b647824 */ /* 0x000fe200078e0251 */
[----:B------:R-:W-:Y:S01]  /*f8a0*/  IADD3 R81, P1, PT, R77, R74, RZ ;  /* 0x0000004a4d517210 */ /* 0x000fe20007f3e0ff */
[----:B------:R-:W-:Y:S01]  /*f8b0*/  IMAD.WIDE.U32 R70, R26, R54, RZ ;  /* 0x000000361a467225 */ /* 0x000fe200078e00ff */
[----:B------:R-:W-:-:S03]  /*f8c0*/  IADD3 R27, P5, P6, R82, R76, R72 ;  /* 0x0000004c521b7210 */ /* 0x000fc60007ebe048 */
[----:B------:R-:W-:Y:S01]  /*f8d0*/  IMAD.WIDE.U32 R76, R100, R54, RZ ;  /* 0x00000036644c7225 */ /* 0x000fe200078e00ff */
[----:B------:R-:W-:Y:S02]  /*f8e0*/  IADD3.X R81, PT, PT, R20, R81, R73, P5, P6 ;  /* 0x0000005114517210 */ /* 0x000fe40002fec449 */
[----:B------:R-:W-:Y:S01]  /*f8f0*/  ISETP.GT.U32.AND P5, PT, R70, R99, PT ;  /* 0x000000634600720c */ /* 0x000fe20003fa4070 */
[----:B------:R-:W-:-:S04]  /*f900*/  IMAD.WIDE.U32 R76, P6, R26, R55, R76 ;  /* 0x000000371a4c7225 */ /* 0x000fc800078c004c */
        /* <DEDUP_REMOVED lines=24> */
[----:B------:R-:W-:-:S03]  /*fa90*/  IMAD.WIDE.U32 R76, P3, R95, R8, R76 ;  /* 0x000000085f4c7225 */ /* 0x000fc6000786004c */
[----:B------:R-:W-:Y:S02]  /*faa0*/  IADD3 R83, P4, PT, R83, R76, RZ ;  /* 0x0000004c53537210 */ /* 0x000fe40007f9e0ff */
[----:B------:R-:W-:Y:S01]  /*fab0*/  IADD3 R76, P5, P6, R82, R72, R105 ;  /* 0x00000048524c7210 */ /* 0x000fe20007ebe069 */
[----:B------:R-:W-:Y:S02]  /*fac0*/  IMAD.MOV.U32 R72, RZ, RZ, R75 ;  /* 0x000000ffff487224 */ /* 0x000fe400078e004b */
[----:B------:R-:W-:Y:S01]  /*fad0*/  IMAD.WIDE.U32 R74, R80, R7, RZ ;  /* 0x00000007504a7225 */ /* 0x000fe200078e00ff */
[----:B------:R-:W-:-:S03]  /*fae0*/  IADD3.X R98, PT, PT, R83, R73, RZ, P5, P6 ;  /* 0x0000004953627210 */ /* 0x000fc60002fec4ff */
[----:B------:R-:W-:-:S04]  /*faf0*/  IMAD.WIDE.U32 R82, R116, R7, RZ ;  /* 0x0000000774527225 */ /* 0x000fc800078e00ff */
[----:B------:R-:W-:Y:S02]  /*fb00*/  IMAD.X R73, RZ, RZ, RZ, P2 ;  /* 0x000000ffff497224 */ /* 0x000fe400010e06ff */
[----:B------:R-:W-:-:S04]  /*fb10*/  IMAD.WIDE.U32 R82, P2, R80, R6, R82 ;  /* 0x0000000650527225 */ /* 0x000fc80007840052 */
[----:B------:R-:W-:Y:S01]  /*fb20*/  IMAD.WIDE.U32.X R72, R116, R8, R72, P1 ;  /* 0x0000000874487225 */ /* 0x000fe200008e0448 */
[----:B------:R-:W-:-:S08]  /*fb30*/  IADD3 R75, P5, PT, R75, R82, RZ ;  /* 0x000000524b4b7210 */ /* 0x000fd00007fbe0ff */
[----:B------:R-:W-:Y:S02]  /*fb40*/  @P2 LOP3.LUT R94, R94, 0x40, RZ, 0xfc, !PT ;  /* 0x000000405e5e2812 */ /* 0x000fe400078efcff */
[----:B------:R-:W-:Y:S02]  /*fb50*/  IADD3 R105, P1, P2, R76, R74, R72 ;  /* 0x0000004a4c697210 */ /* 0x000fe40007a3e048 */
[----:B------:R-:W-:Y:S02]  /*fb60*/  LOP3.LUT R94, R94, 0xffffffdf, RZ, 0xc0, !PT ;  /* 0xffffffdf5e5e7812 */ /* 0x000fe400078ec0ff */
[----:B------:R-:W-:Y:S02]  /*fb70*/  IADD3.X R104, PT, PT, R98, R75, R73, P1, P2 ;  /* 0x0000004b62687210 */ /* 0x000fe40000fe4449 */
[----:B------:R-:W-:Y:S02]  /*fb80*/  IADD3 R73, P1, PT, R79, -R50, RZ ;  /* 0x800000324f497210 */ /* 0x000fe40007f3e0ff */
[----:B------:R-:W-:-:S02]  /*fb90*/  @P5 LOP3.LUT R94, R94, 0x20, RZ, 0xfc, !PT ;  /* 0x000000205e5e5812 */ /* 0x000fc400078efcff */
        /* <DEDUP_REMOVED lines=74> */
[----:B------:R-:W-:Y:S02]  /*10040*/  IADD3.X R98, PT, PT, R107, R75, RZ, P1, P2 ;  /* 0x0000004b6b627210 */ /* 0x000fe40000fe44ff */
[----:B------:R-:W-:Y:S02]  /*10050*/  IADD3 R74, P1, PT, R25, -R48, RZ ;  /* 0x80000030194a7210 */ /* 0x000fe40007f3e0ff */
[----:B------:R-:W-:-:S02]  /*10060*/  P2R R81, PR, RZ, 0x10 ;  /* 0x00000010ff517803 */ /* 0x000fc40000000000 */
[----:B------:R-:W-:Y:S01]  /*10070*/  SEL R109, R74, R109, P0 ;  /* 0x0000006d4a6d7207 */ /* 0x000fe20000000000 */
[----:B------:R-:W-:Y:S01]  /*10080*/  IMAD.X R25, R102, 0x1, ~R49, P1 ;  /* 0x0000000166197824 */ /* 0x000fe200008e0e31 */
[----:B------:R-:W-:-:S03]  /*10090*/  LOP3.LUT P4, RZ, R94, 0x2, RZ, 0xc0, !PT ;  /* 0x000000025eff7812 */ /* 0x000fc6000788c0ff */
[----:B------:R-:W-:Y:S01]  /*100a0*/  IMAD.WIDE.U32 R74, R109, R24, RZ ;  /* 0x000000186d4a7225 */ /* 0x000fe200078e00ff */
[----:B------:R-:W-:Y:S02]  /*100b0*/  SEL R72, R25, R112, P0 ;  /* 0x0000007019487207 */ /* 0x000fe40000000000 */
[----:B------:R-:W-:Y:S02]  /*100c0*/  P2R R76, PR, RZ, 0x10 ;  /* 0x00000010ff4c7803 */ /* 0x000fe40000000000 */
[----:B------:R-:W-:Y:S01]  /*100d0*/  LOP3.LUT P4, RZ, R94, 0x4, RZ, 0xc0, !PT ;  /* 0x000000045eff7812 */ /* 0x000fe2000788c0ff */
        /* <DEDUP_REMOVED lines=8> */
[----:B------:R-:W-:-:S03]  /*10160*/  IADD3 R102, P0, PT, R105, R74, RZ ;  /* 0x0000004a69667210 */ /* 0x000fc60007f1e0ff */
[----:B------:R-:W-:-:S04]  /*10170*/  IMAD.WIDE.U32 R22, R109, R22, RZ ;  /* 0x000000166d167225 */ /* 0x000fc800078e00ff */
[----:B------:R-:W-:Y:S01]  /*10180*/  IMAD.X R103, R104, 0x1, R75, P0 ;  /* 0x0000000168677824 */ /* 0x000fe200000e064b */
[----:B------:R-:W-:Y:S01]  /*10190*/  ISETP.GE.U32.AND P0, PT, R102, R74, PT ;  /* 0x0000004a6600720c */ /* 0x000fe20003f06070 */
[----:B------:R-:W-:Y:S01]  /*101a0*/  IMAD.X R115, RZ, RZ, RZ, P3 ;  /* 0x000000ffff737224 */ /* 0x000fe200018e06ff */
[----:B------:R-:W-:Y:S01]  /*101b0*/  IADD3 R105, P2, PT, R23, R118, RZ ;  /* 0x0000007617697210 */ /* 0x000fe20007f5e0ff */
[----:B------:R-:W-:Y:S01]  /*101c0*/  IMAD.MOV.U32 R114, RZ, RZ, R119 ;  /* 0x000000ffff727224 */ /* 0x000fe200078e0077 */
[----:B------:R-:W-:-:S04]  /*101d0*/  ISETP.GE.U32.AND.EX P0, PT, R103, R75, PT, P0 ;  /* 0x0000004b6700720c */ /* 0x000fc80003f06100 */
[----:B------:R-:W-:-:S04]  /*101e0*/  SEL R75, RZ, 0x1, P0 ;  /* 0x00000001ff4b7807 */ /* 0x000fc80000000000 */
[----:B------:R-:W-:Y:S01]  /*101f0*/  IADD3 R104, P0, P1, R22, R24, R75 ;  /* 0x0000001816687210 */ /* 0x000fe2000791e04b */
[----:B------:R-:W-:Y:S01]  /*10200*/  IMAD R24, R82, R56, RZ ;  /* 0x0000003852187224 */ /* 0x000fe200078e02ff */
[----:B------:R-:W-:Y:S01]  /*10210*/  LOP3.LUT R82, RZ, R82, RZ, 0x33, !PT ;  /* 0x00000052ff527212 */ /* 0x000fe200078e33ff */
[----:B------:R-:W-:Y:S01]  /*10220*/  IMAD.WIDE.U32 R22, R87, R56, RZ ;  /* 0x0000003857167225 */ /* 0x000fe200078e00ff */
[----:B------:R-:W-:-:S03]  /*10230*/  IADD3.X R105, PT, PT, R105, R25, RZ, P0, P1 ;  /* 0x0000001969697210 */ /* 0x000fc600007e24ff */
        /* <DEDUP_REMOVED lines=45> */
[----:B------:R-:W-:Y:S01]  /*10510*/  IMAD.X R25, RZ, RZ, RZ, P4 ;  /* 0x000000ffff197224 */ /* 0x000fe200020e06ff */
[----:B------:R-:W-:-:S03]  /*10520*/  ISETP.NE.AND P4, PT, R76, RZ, PT ;  /* 0x000000ff4c00720c */ /* 0x000fc60003f85270 */
[----:B------:R-:W-:Y:S01]  /*10530*/  IMAD.X R113, R93, 0x1, ~R24, P5 ;  /* 0x000000015d717824 */ /* 0x000fe200028e0e18 */
[----:B------:R-:W-:-:S04]  /*10540*/  ISETP.GE.U32.AND P5, PT, R117, R48, PT ;  /* 0x000000307500720c */ /* 0x000fc80003fa6070 */
[----:B------:R-:W-:-:S04]  /*10550*/  ISETP.GE.U32.AND.EX P5, PT, R113, R49, PT, P5 ;  /* 0x000000317100720c */ /* 0x000fc80003fa6150 */
[----:B------:R-:W-:Y:S01]  /*10560*/  ISETP.GE.U32.AND.EX P5, PT, R93, R24, P5, P6 ;  /* 0x000000185d00720c */ /* 0x000fe20002fa6160 */
[----:B------:R-:W-:Y:S01]  /*10570*/  IMAD.MOV.U32 R24, RZ, RZ, R77 ;  /* 0x000000ffff187224 */ /* 0x000fe200078e004d */
[----:B------:R-:W-:-:S03]  /*10580*/  LOP3.LUT P6, RZ, R94, 0x20, RZ, 0xc0, !PT ;  /* 0x000000205eff7812 */ /* 0x000fc600078cc0ff */
[----:B------:R-:W-:Y:S01]  /*10590*/  IMAD.WIDE.U32.X R76, R86, R6, R24, P4 ;  /* 0x00000006564c7225 */ /* 0x000fe200020e0418 */
[----:B------:R-:W-:-:S03]  /*105a0*/  ISETP.NE.AND P4, PT, R81, RZ, PT ;  /* 0x000000ff5100720c */ /* 0x000fc60003f85270 */
[----:B------:R-:W-:-:S04]  /*105b0*/  IMAD.WIDE.U32 R86, R20, R7, RZ ;  /* 0x0000000714567225 */ /* 0x000fc800078e00ff */
[----:B------:R-:W-:Y:S01]  /*105c0*/  IMAD.X R25, RZ, RZ, RZ, P4 ;  /* 0x000000ffff197224 */ /* 0x000fe200020e06ff */
[----:B------:R-:W-:Y:S01]  /*105d0*/  ISETP.NE.AND P4, PT, R78, RZ, PT ;  /* 0x000000ff4e00720c */ /* 0x000fe20003f85270 */
[----:B------:R-:W-:-:S04]  /*105e0*/  IMAD.MOV.U32 R24, RZ, RZ, R79 ;  /* 0x000000ffff187224 */ /* 0x000fc800078e004f */
[----:B------:R-:W-:-:S04]  /*105f0*/  IMAD.WIDE.U32.X R78, R20, R8, R24, P4 ;  /* 0x00000008144e7225 */ /* 0x000fc800020e0418 */
[----:B------:R-:W-:-:S04]  /*10600*/  IMAD.WIDE.U32 R86, P4, R80, R6, R86 ;  /* 0x0000000650567225 */ /* 0x000fc80007880056 */
[----:B------:R-:W-:-:S04]  /*10610*/  IMAD.WIDE.U32 R80, R80, R7, RZ ;  /* 0x0000000750507225 */ /* 0x000fc800078e00ff */
[----:B------:R-:W-:Y:S01]  /*10620*/  IMAD.X R25, RZ, RZ, RZ, P4 ;  /* 0x000000ffff197224 */ /* 0x000fe200020e06ff */
[----:B------:R-:W-:Y:S01]  /*10630*/  IADD3 R81, P4, PT, R81, R86, RZ ;  /* 0x0000005651517210 */ /* 0x000fe20007f9e0ff */
[----:B------:R-:W-:Y:S02]  /*10640*/  IMAD.MOV.U32 R24, RZ, RZ, R87 ;  /* 0x000000ffff187224 */ /* 0x000fe400078e0057 */
[----:B------:R-:W-:Y:S02]  /*10650*/  IMAD.MOV.U32 R86, RZ, RZ, R83 ;  /* 0x000000ffff567224 */ /* 0x000fe400078e0053 */
[----:B------:R-:W-:Y:S01]  /*10660*/  IMAD.WIDE.U32.X R24, R20, R6, R24, P4 ;  /* 0x0000000614187225 */ /* 0x000fe200020e0418 */
[----:B------:R-:W-:-:S03]  /*10670*/  LOP3.LUT P4, RZ, R94, 0x40, RZ, 0xc0, !PT ;  /* 0x000000405eff7812 */ /* 0x000fc6000788c0ff */
[----:B------:R-:W-:Y:S01]  /*10680*/  IMAD.WIDE.U32.X R20, R72, R21, R114, P2 ;  /* 0x0000001548147225 */ /* 0x000fe200010e0472 */
[----:B------:R-:W-:-:S03]  /*10690*/  IADD3 R115, P2, PT, R117, -R48, RZ ;  /* 0x8000003075737210 */ /* 0x000fc60007f5e0ff */
[----:B------:R-:W-:Y:S01]  /*106a0*/  IMAD.X R87, RZ, RZ, RZ, P4 ;  /* 0x000000ffff577224 */ /* 0x000fe200020e06ff */
[----:B------:R-:W-:Y:S02]  /*106b0*/  SEL R108, R115, R108, P5 ;  /* 0x0000006c736c7207 */ /* 0x000fe40002800000 */
[----:B------:R-:W-:Y:S01]  /*106c0*/  LOP3.LUT P4, RZ, R94, 0x10, RZ, 0xc0, !PT ;  /* 0x000000105eff7812 */ /* 0x000fe2000788c0ff */
[----:B------:R-:W-:Y:S01]  /*106d0*/  IMAD.WIDE.U32.X R82, R116, R6, R86, P6 ;  /* 0x0000000674527225 */ /* 0x000fe200030e0456 */
[----:B------:R-:W-:-:S03]  /*106e0*/  LOP3.LUT P6, RZ, R94, 0x8, RZ, 0xc0, !PT ;  /* 0x000000085eff7812 */ /* 0x000fc600078cc0ff */
[----:B------:R-:W-:-:S04]  /*106f0*/  IMAD.WIDE.U32 R86, R72, R9, RZ ;  /* 0x0000000948567225 */ /* 0x000fc800078e00ff */
        /* <DEDUP_REMOVED lines=10> */
[----:B------:R-:W-:Y:S01]  /*107a0*/  IADD3 R7, P3, PT, R115, R116, RZ ;  /* 0x0000007473077210 */ /* 0x000fe20007f7e0ff */
[----:B------:R-:W-:-:S04]  /*107b0*/  IMAD.MOV.U32 R118, RZ, RZ, R117 ;  /* 0x000000ffff767224 */ /* 0x000fc800078e0075 */
[----:B------:R-:W-:-:S04]  /*107c0*/  IMAD.WIDE.U32.X R116, R72, R6, R118, P3 ;  /* 0x0000000648747225 */ /* 0x000fc800018e0476 */
[----:B------:R-:W-:Y:S01]  /*107d0*/  IMAD.X R6, R113, 0x1, ~R49, P2 ;  /* 0x0000000171067824 */ /* 0x000fe200010e0e31 */
[----:B------:R-:W-:Y:S01]  /*107e0*/  IADD3 R72, P2, PT, R112, -R50, RZ ;  /* 0x8000003270487210 */ /* 0x000fe20007f5e0ff */
[----:B------:R-:W-:Y:S02]  /*107f0*/  IMAD.X R113, RZ, RZ, RZ, P4 ;  /* 0x000000ffff717224 */ /* 0x000fe400020e06ff */
[----:B------:R-:W-:Y:S01]  /*10800*/  IMAD.MOV.U32 R112, RZ, RZ, R71 ;  /* 0x000000ffff707224 */ /* 0x000fe200078e0047 */
[----:B------:R-:W-:Y:S01]  /*10810*/  SEL R72, R72, R5, P5 ;  /* 0x0000000548487207 */ /* 0x000fe20002800000 */
[----:B------:R-:W-:Y:S01]  /*10820*/  IMAD.X R110, R110, 0x1, ~R51, P2 ;  /* 0x000000016e6e7824 */ /* 0x000fe200010e0e33 */
[----:B------:R-:W-:Y:S01]  /*10830*/  IADD3 R111, P2, PT, R111, -R52, RZ ;  /* 0x800000346f6f7210 */ /* 0x000fe20007f5e0ff */
[----:B------:R-:W-:Y:S01]  /*10840*/  IMAD.WIDE.U32.X R112, R100, R51, R112, P6 ;  /* 0x0000003364707225 */ /* 0x000fe200030e0470 */
[----:B------:R-:W-:Y:S02]  /*10850*/  SEL R93, R6, R93, P5 ;  /* 0x0000005d065d7207 */ /* 0x000fe40002800000 */
[----:B------:R-:W-:Y:S01]  /*10860*/  SEL R101, R110, R101, P5 ;  /* 0x000000656e657207 */ /* 0x000fe20002800000 */
[----:B------:R-:W-:Y:S01]  /*10870*/  IMAD.X R5, R74, 0x1, ~R53, P2 ;  /* 0x000000014a057824 */ /* 0x000fe200010e0e35 */
[----:B------:R-:W-:Y:S01]  /*10880*/  SEL R74, R111, R4, P5 ;  /* 0x000000046f4a7207 */ /* 0x000fe20002800000 */
[----:B------:R-:W-:Y:S01]  /*10890*/  IMAD.WIDE.U32 R110, R100, R48, RZ ;  /* 0x00000030646e7225 */ /* 0x000fe200078e00ff */
[----:B------:R-:W-:-:S02]  /*108a0*/  SEL R71, R54, RZ, P5 ;  /* 0x000000ff36477207 */ /* 0x000fc40002800000 */
[----:B------:R-:W-:Y:S01]  /*108b0*/  SEL R84, R5, R84, P5 ;  /* 0x0000005405547207 */ /* 0x000fe20002800000 */
[----:B------:R-:W-:Y:S01]  /*108c0*/  IMAD.WIDE.U32 R4, R26, R48, RZ ;  /* 0x000000301a047225 */ /* 0x000fe200078e00ff */
[----:B------:R-:W-:-:S03]  /*108d0*/  IADD3 R2, P6, PT, -R71, R2, RZ ;  /* 0x0000000247027210 */ /* 0x000fc60007fde1ff */
[----:B------:R-:W-:Y:S01]  /*108e0*/  IMAD.WIDE.U32 R110, P2, R26, R49, R110 ;  /* 0x000000311a6e7225 */ /* 0x000fe2000784006e */
[----:B------:R-:W-:-:S03]  /*108f0*/  SEL R26, R55, RZ, P5 ;  /* 0x000000ff371a7207 */ /* 0x000fc60002800000 */
[----:B------:R-:W-:Y:S01]  /*10900*/  IMAD.X R119, RZ, RZ, RZ, P2 ;  /* 0x000000ffff777224 */ /* 0x000fe200010e06ff */
[----:B------:R-:W-:Y:S01]  /*10910*/  IADD3 R5, P2, PT, R5, R110, RZ ;  /* 0x0000006e05057210 */ /* 0x000fe20007f5e0ff */
[----:B------:R-:W-:Y:S02]  /*10920*/  IMAD.MOV.U32 R118, RZ, RZ, R111 ;  /* 0x000000ffff767224 */ /* 0x000fe400078e006f */
[----:B------:R-:W-:Y:S02]  /*10930*/  IMAD.X R71, RZ, RZ, RZ, P0 ;  /* 0x000000ffff477224 */ /* 0x000fe400000e06ff */
[----:B------:R-:W-:Y:S01]  /*10940*/  IMAD.WIDE.U32.X R118, R100, R49, R118, P2 ;  /* 0x0000003164767225 */ /* 0x000fe200010e0476 */
[----:B------:R-:W-:-:S05]  /*10950*/  IADD3 R6, P2, PT, R99, R82, RZ ;  /* 0x0000005263067210 */ /* 0x000fca0007f5e0ff */
[----:B------:R-:W-:Y:S01]  /*10960*/  IMAD.X R82, R95, 0x1, R83, P2 ;  /* 0x000000015f527824 */ /* 0x000fe200010e0653 */
[----:B------:R-:W-:Y:S02]  /*10970*/  ISETP.GE.U32.AND P2, PT, R6, R99, PT ;  /* 0x000000630600720c */ /* 0x000fe40003f46070 */
[----:B------:R-:W-:Y:S02]  /*10980*/  IADD3 R6, P4, PT, R73, R6, RZ ;  /* 0x0000000649067210 */ /* 0x000fe40007f9e0ff */
[----:B------:R-:W-:Y:S02]  /*10990*/  IADD3 R99, P5, PT, R97, R27, RZ ;  /* 0x0000001b61637210 */ /* 0x000fe40007fbe0ff */
[----:B------:R-:W-:Y:S01]  /*109a0*/  ISETP.GE.U32.AND P3, PT, R6, R73, PT ;  /* 0x000000490600720c */ /* 0x000fe20003f66070 */
[----:B------:R-:W-:Y:S01]  /*109b0*/  IMAD.X R73, R3, 0x1, ~R26, P6 ;  /* 0x0000000103497824 */ /* 0x000fe200030e0e1a */
[----:B------:R-:W-:Y:S01]  /*109c0*/  ISETP.GE.U32.AND.EX P2, PT, R82, R95, PT, P2 ;  /* 0x0000005f5200720c */ /* 0x000fe20003f46120 */
[----:B------:R-:W-:Y:S01]  /*109d0*/  IMAD.X R26, R98, 0x1, R82, P4 ;  /* 0x00000001621a7824 */ /* 0x000fe200020e0652 */
[----:B------:R-:W-:Y:S01]  /*109e0*/  ISETP.GE.U32.AND P4, PT, R99, R97, PT ;  /* 0x000000616300720c */ /* 0x000fe20003f86070 */
[----:B------:R-:W-:Y:S01]  /*109f0*/  IMAD.X R96, R70, 0x1, R96, P5 ;  /* 0x0000000146607824 */ /* 0x000fe200028e0660 */
[----:B------:R-:W-:-:S02]  /*10a00*/  IADD3 R3, P5, PT, R104, R6, RZ ;  /* 0x0000000668037210 */ /* 0x000fc40007fbe0ff */
[----:B------:R-:W-:Y:S02]  /*10a10*/  ISETP.GE.U32.AND.EX P6, PT, R26, R98, PT, P3 ;  /* 0x000000621a00720c */ /* 0x000fe40003fc6130 */
[----:B------:R-:W-:Y:S01]  /*10a20*/  ISETP.GE.U32.AND.EX P3, PT, R96, R70, PT, P4 ;  /* 0x000000466000720c */ /* 0x000fe20003f66140 */
[----:B------:R-:W-:Y:S01]  /*10a30*/  IMAD.X R6, R105, 0x1, R26, P5 ;  /* 0x0000000169067824 */ /* 0x000fe200028e061a */
[----:B------:R-:W-:Y:S01]  /*10a40*/  SEL R83, RZ, 0x1, P6 ;  /* 0x00000001ff537807 */ /* 0x000fe20003000000 */
[----:B------:R-:W-:Y:S01]  /*10a50*/  IMAD.MOV.U32 R70, RZ, RZ, R75 ;  /* 0x000000ffff467224 */ /* 0x000fe200078e004b */
[----:B------:R-:W-:Y:S01]  /*10a60*/  ISETP.GE.U32.AND P4, PT, R3, R104, PT ;  /* 0x000000680300720c */ /* 0x000fe20003f86070 */
[C---:B------:R-:W-:Y:S01]  /*10a70*/  IMAD.WIDE.U32 R26, R23.reuse, R50, RZ ;  /* 0x00000032171a7225 */ /* 0x040fe200078e00ff */
[----:B------:R-:W-:Y:S02]  /*10a80*/  IADD3 R83, P5, P6, R80, R78, R83 ;  /* 0x0000004e50537210 */ /* 0x000fe40007ebe053 */
[----:B------:R-:W-:Y:S01]  /*10a90*/  ISETP.GE.U32.AND.EX P0, PT, R6, R105, PT, P4 ;  /* 0x000000690600720c */ /* 0x000fe20003f06140 */
[----:B------:R-:W-:Y:S01]  /*10aa0*/  IMAD.WIDE.U32.X R70, R23, R53, R70, P1 ;  /* 0x0000003517467225 */ /* 0x000fe200008e0446 */
[----:B------:R-:W-:-:S02]  /*10ab0*/  IADD3.X R75, PT, PT, R81, R79, RZ, P5, P6 ;  /* 0x0000004f514b7210 */ /* 0x000fc40002fec4ff */
[----:B------:R-:W-:Y:S01]  /*10ac0*/  IADD3 R97, P6, PT, R106, R99, RZ ;  /* 0x000000636a617210 */ /* 0x000fe20007fde0ff */
[----:B------:R-:W-:Y:S01]  /*10ad0*/  IMAD.WIDE.U32 R26, P4, R22, R51, R26 ;  /* 0x00000033161a7225 */ /* 0x000fe2000788001a */
[----:B------:R-:W-:Y:S02]  /*10ae0*/  SEL R79, RZ, 0x1, P3 ;  /* 0x00000001ff4f7807 */ /* 0x000fe40001800000 */
[----:B------:R-:W-:Y:S01]  /*10af0*/  SEL R105, RZ, 0x1, P0 ;  /* 0x00000001ff697807 */ /* 0x000fe20000000000 */
[----:B------:R-:W-:Y:S01]  /*10b00*/  IMAD.X R96, R107, 0x1, R96, P6 ;  /* 0x000000016b607824 */ /* 0x000fe200030e0660 */
[----:B------:R-:W-:Y:S01]  /*10b10*/  IADD3 R99, P3, P5, R4, R112, R79 ;  /* 0x0000007004637210 */ /* 0x000fe20007d7e04f */
[----:B------:R-:W-:Y:S01]  /*10b20*/  IMAD.WIDE.U32 R78, R22, R50, RZ ;  /* 0x00000032164e7225 */ /* 0x000fe200078e00ff */
[----:B------:R-:W-:Y:S02]  /*10b30*/  ISETP.GE.U32.AND P0, PT, R97, R106, PT ;  /* 0x0000006a6100720c */ /* 0x000fe40003f06070 */
[----:B------:R-:W-:Y:S01]  /*10b40*/  SEL R82, RZ, 0x1, P2 ;  /* 0x00000001ff527807 */ /* 0x000fe20001000000 */
[----:B------:R-:W-:Y:S01]  /*10b50*/  IMAD.X R81, RZ, RZ, RZ, P4 ;  /* 0x000000ffff517224 */ /* 0x000fe200020e06ff */
[----:B------:R-:W-:Y:S01]  /*10b60*/  IADD3 R95, P2, P6, R86, R20, R105 ;  /* 0x00000014565f7210 */ /* 0x000fe20007e5e069 */
[----:B------:R-:W-:Y:S01]  /*10b70*/  IMAD.MOV.U32 R80, RZ, RZ, R27 ;  /* 0x000000ffff507224 */ /* 0x000fe200078e001b */
[----:B------:R-:W-:-:S02]  /*10b80*/  IADD3.X R112, PT, PT, R5, R113, RZ, P3, P5 ;  /* 0x0000007105707210 */ /* 0x000fc40001fea4ff */
[----:B------:R-:W-:Y:S02]  /*10b90*/  ISETP.GE.U32.AND.EX P0, PT, R96, R107, PT, P0 ;  /* 0x0000006b6000720c */ /* 0x000fe40003f06100 */
[----:B------:R-:W-:Y:S02]  /*10ba0*/  IADD3 R82, P3, P5, R83, R76, R82 ;  /* 0x0000004c53527210 */ /* 0x000fe40007d7e052 */
[----:B------:R-:W-:Y:S02]  /*10bb0*/  IADD3 R79, P4, PT, R79, R26, RZ ;  /* 0x0000001a4f4f7210 */ /* 0x000fe40007f9e0ff */
[----:B------:R-:W-:Y:S02]  /*10bc0*/  IADD3.X R26, PT, PT, R87, R21, RZ, P2, P6 ;  /* 0x00000015571a7210 */ /* 0x000fe400017ec4ff */
[----:B------:R-:W-:Y:S01]  /*10bd0*/  SEL R5, RZ, 0x1, P0 ;  /* 0x00000001ff057807 */ /* 0x000fe20000000000 */
[----:B------:R-:W-:Y:S01]  /*10be0*/  IMAD.WIDE.U32.X R80, R23, R51, R80, P4 ;  /* 0x0000003317507225 */ /* 0x000fe200020e0450 */
[----:B------:R-:W-:-:S02]  /*10bf0*/  IADD3.X R21, PT, PT, R75, R77, RZ, P3, P5 ;  /* 0x0000004d4b157210 */ /* 0x000fc40001fea4ff */
[----:B------:R-:W-:Y:S02]  /*10c00*/  IADD3 R76, P1, PT, R95, R82, RZ ;  /* 0x000000525f4c7210 */ /* 0x000fe40007f3e0ff */
[----:B------:R-:W-:Y:S01]  /*10c10*/  IADD3 R20, P5, P6, R78, R70, R5 ;  /* 0x000000464e147210 */ /* 0x000fe20007ebe005 */
[----:B------:R-:W-:Y:S01]  /*10c20*/  IMAD R70, R96, R56, RZ ;  /* 0x0000003860467224 */ /* 0x000fe200078e02ff */
[----:B------:R-:W-:Y:S01]  /*10c30*/  ISETP.GE.U32.AND P3, PT, R76, R95, PT ;  /* 0x0000005f4c00720c */ /* 0x000fe20003f66070 */
[----:B------:R-:W-:Y:S01]  /*10c40*/  IMAD.X R77, R26, 0x1, R21, P1 ;  /* 0x000000011a4d7824 */ /* 0x000fe200008e0615 */
[----:B------:R-:W-:Y:S01]  /*10c50*/  IADD3 R102, P2, PT, R99, R102, RZ ;  /* 0x0000006663667210 */ /* 0x000fe20007f5e0ff */
[----:B------:R-:W-:Y:S01]  /*10c60*/  IMAD.WIDE.U32 R4, R97, R56, RZ ;  /* 0x0000003861047225 */ /* 0x000fe200078e00ff */
[----:B------:R-:W-:Y:S02]  /*10c70*/  ISETP.GE.U32.AND P1, PT, R82, R83, PT ;  /* 0x000000535200720c */ /* 0x000fe40003f26070 */
[----:B------:R-:W-:Y:S01]  /*10c80*/  IADD3.X R82, PT, PT, R79, R71, RZ, P5, P6 ;  /* 0x000000474f527210 */ /* 0x000fe20002fec4ff */
[----:B------:R-:W-:Y:S01]  /*10c90*/  IMAD R27, R97, R57, R70 ;  /* 0x00000039611b7224 */ /* 0x000fe200078e0246 */
[----:B------:R-:W-:Y:S01]  /*10ca0*/  ISETP.GE.U32.AND.EX P3, PT, R77, R26, PT, P3 ;  /* 0x0000001a4d00720c */ /* 0x000fe20003f66130 */
[----:B------:R-:W-:Y:S01]  /*10cb0*/  IMAD.X R103, R112, 0x1, R103, P2 ;  /* 0x0000000170677824 */ /* 0x000fe200010e0667 */
[----:B------:R-:W-:Y:S01]  /*10cc0*/  IADD3 R79, P6, PT, R20, R102, RZ ;  /* 0x00000066144f7210 */ /* 0x000fe20007fde0ff */
[----:B------:R-:W-:Y:S01]  /*10cd0*/  IMAD.IADD R78, R5, 0x1, R27 ;  /* 0x00000001054e7824 */ /* 0x000fe200078e021b */
[----:B------:R-:W-:Y:S01]  /*10ce0*/  SEL R27, RZ, 0x1, P3 ;  /* 0x00000001ff1b7807 */ /* 0x000fe20001800000 */
[----:B------:R-:W-:Y:S01]  /*10cf0*/  IMAD.WIDE.U32 R70, R4, R54, RZ ;  /* 0x0000003604467225 */ /* 0x000fe200078e00ff */
[----:B------:R-:W-:-:S02]  /*10d00*/  ISETP.GE.U32.AND.EX P1, PT, R21, R75, PT, P1 ;  /* 0x0000004b1500720c */ /* 0x000fc40003f26110 */
[----:B------:R-:W-:Y:S01]  /*10d10*/  ISETP.GE.U32.AND P3, PT, R79, R20, PT ;  /* 0x000000144f00720c */ /* 0x000fe20003f66070 */
[----:B------:R-:W-:Y:S01]  /*10d20*/  IMAD.WIDE.U32 R20, R78, R54, RZ ;  /* 0x000000364e147225 */ /* 0x000fe200078e00ff */
[----:B------:R-:W-:Y:S02]  /*10d30*/  IADD3 R114, P2, P5, R114, R8, R27 ;  /* 0x0000000872727210 */ /* 0x000fe40007d5e01b */
[----:B------:R-:W-:Y:S01]  /*10d40*/  LOP3.LUT R97, RZ, R97, RZ, 0x33, !PT ;  /* 0x00000061ff617212 */ /* 0x000fe200078e33ff */
[----:B------:R-:W-:Y:S01]  /*10d50*/  IMAD.X R75, R82, 0x1, R103, P6 ;  /* 0x00000001524b7824 */ /* 0x000fe200030e0667 */
[----:B------:R-:W-:Y:S01]  /*10d60*/  IADD3.X R83, PT, PT, R7, R9, RZ, P2, P5 ;  /* 0x0000000907537210 */ /* 0x000fe200017ea4ff */
[----:B------:R-:W-:Y:S01]  /*10d70*/  IMAD.WIDE.U32 R20, P6, R4, R55, R20 ;  /* 0x0000003704147225 */ /* 0x000fe200078c0014 */
[----:B------:R-:W-:Y:S02]  /*10d80*/  SEL R7, RZ, 0x1, P1 ;  /* 0x00000001ff077807 */ /* 0x000fe40000800000 */
[----:B------:R-:W-:Y:S01]  /*10d90*/  ISETP.GT.U32.AND P5, PT, R70, R97, PT ;  /* 0x000000614600720c */ /* 0x000fe20003fa4070 */
[----:B------:R-:W-:Y:S01]  /*10da0*/  IMAD.WIDE.U32 R26, R23, R48, RZ ;  /* 0x00000030171a7225 */ /* 0x000fe200078e00ff */
[----:B------:R-:W-:-:S02]  /*10db0*/  IADD3 R87, P1, PT, R71, R20, RZ ;  /* 0x0000001447577210 */ /* 0x000fc40007f3e0ff */
[----:B------:R-:W-:Y:S01]  /*10dc0*/  LOP3.LUT R96, RZ, R96, RZ, 0x33, !PT ;  /* 0x00000060ff607212 */ /* 0x000fe200078e33ff */
[----:B------:R-:W-:Y:S01]  /*10dd0*/  IMAD.X R9, RZ, RZ, RZ, P6 ;  /* 0x000000ffff097224 */ /* 0x000fe200030e06ff */
[----:B------:R-:W-:Y:S01]  /*10de0*/  IADD3 R7, P4, P6, R114, R24, R7 ;  /* 0x0000001872077210 */ /* 0x000fe20007e9e007 */
[----:B------:R-:W-:Y:S01]  /*10df0*/  IMAD.MOV.U32 R8, RZ, RZ, R21 ;  /* 0x000000ffff087224 */ /* 0x000fe200078e0015 */
[----:B------:R-:W-:Y:S01]  /*10e00*/  ISETP.GE.U32.AND.EX P3, PT, R75, R82, PT, P3 ;  /* 0x000000524b00720c */ /* 0x000fe20003f66130 */
[C---:B------:R-:W-:Y:S01]  /*10e10*/  IMAD.WIDE.U32 R26, P2, R22.reuse, R49, R26 ;  /* 0x00000031161a7225 */ /* 0x040fe2000784001a */
[----:B------:R-:W-:Y:S02]  /*10e20*/  ISETP.GT.U32.AND.EX P5, PT, R87, R96, PT, P5 ;  /* 0x000000605700720c */ /* 0x000fe40003fa4150 */
[----:B------:R-:W-:Y:S01]  /*10e30*/  SEL R87, RZ, 0x1, P3 ;  /* 0x00000001ff577807 */ /* 0x000fe20001800000 */
[----:B------:R-:W-:Y:S01]  /*10e40*/  IMAD.WIDE.U32 R70, R22, R48, RZ ;  /* 0x0000003016467225 */ /* 0x000fe200078e00ff */
[----:B------:R-:W-:-:S02]  /*10e50*/  IADD3.X R22, PT, PT, R83, R25, RZ, P4, P6 ;  /* 0x0000001953167210 */ /* 0x000fc400027ec4ff */
[----:B------:R-:W-:Y:S01]  /*10e60*/  ISETP.GE.U32.AND P0, PT, R102, R99, PT ;  /* 0x000000636600720c */ /* 0x000fe20003f06070 */
[C---:B------:R-:W-:Y:S01]  /*10e70*/  IMAD.WIDE.U32 R20, R78.reuse, R52, RZ ;  /* 0x000000344e147225 */ /* 0x040fe200078e00ff */
[----:B------:R-:W-:Y:S02]  /*10e80*/  IADD3 R95, P3, PT, R71, R26, RZ ;  /* 0x0000001a475f7210 */ /* 0x000fe40007f7e0ff */
[----:B------:R-:W-:Y:S01]  /*10e90*/  SEL R71, RZ, 0x1, !P5 ;  /* 0x00000001ff477807 */ /* 0x000fe20006800000 */
[----:B------:R-:W-:Y:S01]  /*10ea0*/  IMAD.WIDE.U32.X R24, R78, R55, R8, P1 ;  /* 0x000000374e187225 */ /* 0x000fe200008e0408 */
[----:B------:R-:W-:Y:S02]  /*10eb0*/  ISETP.GE.U32.AND P1, PT, R7, R114, PT ;  /* 0x000000720700720c */ /* 0x000fe40003f26070 */
[----:B------:R-:W-:Y:S01]  /*10ec0*/  IADD3 R70, P4, P6, R70, R80, R87 ;  /* 0x0000005046467210 */ /* 0x000fe20007e9e057 */
[----:B------:R-:W-:Y:S01]  /*10ed0*/  IMAD.WIDE.U32 R8, R4, R52, RZ ;  /* 0x0000003404087225 */ /* 0x000fe200078e00ff */
[----:B------:R-:W-:-:S02]  /*10ee0*/  ISETP.GE.U32.AND.EX P1, PT, R22, R83, PT, P1 ;  /* 0x000000531600720c */ /* 0x000fc40003f26110 */
[----:B------:R-:W-:Y:S01]  /*10ef0*/  ISETP.GE.U32.AND.EX P0, PT, R103, R112, PT, P0 ;  /* 0x000000706700720c */ /* 0x000fe20003f06100 */
[----:B------:R-:W-:Y:S01]  /*10f00*/  IMAD.WIDE.U32 R20, P5, R4, R53, R20 ;  /* 0x0000003504147225 */ /* 0x000fe200078a0014 */
[----:B------:R-:W-:Y:S02]  /*10f10*/  IADD3.X R80, PT, PT, R95, R81, RZ, P4, P6 ;  /* 0x000000515f507210 */ /* 0x000fe400027ec4ff */
[----:B------:R-:W-:Y:S02]  /*10f20*/  SEL R81, RZ, 0x1, P1 ;  /* 0x00000001ff517807 */ /* 0x000fe40000800000 */
        /* <DEDUP_REMOVED lines=17> */
[----:B------:R-:W-:Y:S01]  /*11040*/  ISETP.GE.U32.AND P5, PT, R17, R8, PT ;  /* 0x000000081100720c */ /* 0x000fe20003fa6070 */
[----:B------:R-:W-:Y:S01]  /*11050*/  IMAD.MOV.U32 R8, RZ, RZ, R21 ;  /* 0x000000ffff087224 */ /* 0x000fe200078e0015 */
        /* <DEDUP_REMOVED lines=21> */
.L_x_644:
[----:B------:R-:W-:Y:S05]  /*111b0*/  BSYNC.RECONVERGENT B2 ;  /* 0x0000000000027941 */ /* 0x000fea0003800200 */
.L_x_643:
[----:B------:R-:W-:Y:S01]  /*111c0*/  IADD3 R75, P0, PT, R79, R17, RZ ;  /* 0x000000114f4b7210 */ /* 0x000fe20007f1e0ff */
[----:B------:R-:W-:Y:S01]  /*111d0*/  IMAD.WIDE.U32 R20, R4, R50, RZ ;  /* 0x0000003204147225 */ /* 0x000fe200078e00ff */
[----:B------:R-:W-:Y:S01]  /*111e0*/  ISETP.GE.U32.AND.EX P6, PT, R81, R24, PT, P6 ;  /* 0x000000185100720c */ /* 0x000fe20003fc6160 */
[----:B------:R-:W-:Y:S01]  /*111f0*/  BSSY.RECONVERGENT B2, `(.L_x_645) ;  /* 0x000006b000027945 */ /* 0x000fe20003800200 */
[----:B------:R-:W-:Y:S01]  /*11200*/  ISETP.GE.U32.AND.EX P5, PT, R18, RZ, PT, P5 ;  /* 0x000000ff1200720c */ /* 0x000fe20003fa6150 */
[C---:B------:R-:W-:Y:S01]  /*11210*/  IMAD.WIDE.U32 R24, R78.reuse, R50, RZ ;  /* 0x000000324e187225 */ /* 0x040fe200078e00ff */
[----:B------:R-:W-:Y:S02]  /*11220*/  SEL R5, RZ, 0x1, P6 ;  /* 0x00000001ff057807 */ /* 0x000fe40003000000 */
[----:B------:R-:W-:Y:S01]  /*11230*/  SEL R83, RZ, 0x1, P5 ;  /* 0x00000001ff537807 */ /* 0x000fe20002800000 */
[----:B------:R-:W-:Y:S01]  /*11240*/  IMAD.X R79, R79, 0x1, R18, P0 ;  /* 0x000000014f4f7824 */ /* 0x000fe200000e0612 */
[----:B------:R-:W-:Y:S01]  /*11250*/  ISETP.GE.U32.AND P0, PT, R75, R52, PT ;  /* 0x000000344b00720c */ /* 0x000fe20003f06070 */
[----:B------:R-:W-:-:S03]  /*11260*/  IMAD.WIDE.U32.X R8, R78, R53, R8, P4 ;  /* 0x000000354e087225 */ /* 0x000fc600020e0408 */
[----:B------:R-:W-:Y:S01]  /*11270*/  ISETP.GE.U32.AND.EX P0, PT, R79, R53, PT, P0 ;  /* 0x000000354f00720c */ /* 0x000fe20003f06100 */
[----:B------:R-:W-:Y:S01]  /*11280*/  IMAD.WIDE.U32 R24, P4, R4, R51, R24 ;  /* 0x0000003304187225 */ /* 0x000fe20007880018 */
[----:B------:R-:W-:Y:S02]  /*11290*/  IADD3 R5, P5, P6, R20, R8, R5 ;  /* 0x0000000814057210 */ /* 0x000fe40007ebe005 */
[----:B------:R-:W-:Y:S01]  /*112a0*/  SEL R8, RZ, 0x1, P0 ;  /* 0x00000001ff087807 */ /* 0x000fe20000000000 */
[----:B------:R-:W-:Y:S01]  /*112b0*/  IMAD.MOV.U32 R20, RZ, RZ, R27 ;  /* 0x000000ffff147224 */ /* 0x000fe200078e001b */
[----:B------:R-:W-:Y:S01]  /*112c0*/  IADD3 R95, P1, PT, R21, R24, RZ ;  /* 0x00000018155f7210 */ /* 0x000fe20007f3e0ff */
[----:B------:R-:W-:Y:S01]  /*112d0*/  IMAD.WIDE.U32 R26, R78, R48, RZ ;  /* 0x000000304e1a7225 */ /* 0x000fe200078e00ff */
[----:B------:R-:W-:Y:S02]  /*112e0*/  IADD3 R103, P0, PT, R3, R70, RZ ;  /* 0x0000004603677210 */ /* 0x000fe40007f1e0ff */
[----:B------:R-:W-:Y:S01]  /*112f0*/  IADD3.X R24, PT, PT, R95, R9, RZ, P5, P6 ;  /* 0x000000095f187210 */ /* 0x000fe20002fec4ff */
[----:B------:R-:W-:Y:S01]  /*11300*/  IMAD.X R21, RZ, RZ, RZ, P2 ;  /* 0x000000ffff157224 */ /* 0x000fe200010e06ff */
[----:B------:R-:W-:Y:S01]  /*11310*/  IADD3 R86, P5, PT, R5, R103, RZ ;  /* 0x0000006705567210 */ /* 0x000fe20007fbe0ff */
[----:B------:R-:W-:Y:S01]  /*11320*/  IMAD.X R99, R6, 0x1, R80, P0 ;  /* 0x0000000106637824 */ /* 0x000fe200000e0650 */
[----:B------:R-:W-:Y:S01]  /*11330*/  IADD3 R83, P2, PT, R83, R8, RZ ;  /* 0x0000000853537210 */ /* 0x000fe20007f5e0ff */
[----:B------:R-:W-:Y:S01]  /*11340*/  IMAD R82, R81, R56, RZ ;  /* 0x0000003851527224 */ /* 0x000fe200078e02ff */
[----:B------:R-:W-:Y:S01]  /*11350*/  ISETP.GE.U32.AND P0, PT, R86, R5, PT ;  /* 0x000000055600720c */ /* 0x000fe20003f06070 */
[----:B------:R-:W-:-:S02]  /*11360*/  IMAD.X R3, R24, 0x1, R99, P5 ;  /* 0x0000000118037824 */ /* 0x000fc400028e0663 */
[----:B------:R-:W-:Y:S01]  /*11370*/  IMAD.X R9, RZ, RZ, RZ, P4 ;  /* 0x000000ffff097224 */ /* 0x000fe200020e06ff */
[----:B------:R-:W-:Y:S01]  /*11380*/  ISETP.GE.U32.AND P4, PT, R16, R83, PT ;  /* 0x000000531000720c */ /* 0x000fe20003f86070 */
[-C--:B------:R-:W-:Y:S01]  /*11390*/  IMAD.WIDE.U32.X R20, R23, R49.reuse, R20, P3 ;  /* 0x0000003117147225 */ /* 0x080fe200018e0414 */
[----:B------:R-:W-:Y:S02]  /*113a0*/  ISETP.GE.U32.AND.EX P0, PT, R3, R24, PT, P0 ;  /* 0x000000180300720c */ /* 0x000fe40003f06100 */
[----:B------:R-:W-:Y:S01]  /*113b0*/  IADD3 R23, P5, PT, -R83, R16, RZ ;  /* 0x0000001053177210 */ /* 0x000fe20007fbe1ff */
[----:B------:R-:W-:Y:S01]  /*113c0*/  IMAD.MOV.U32 R8, RZ, RZ, R25 ;  /* 0x000000ffff087224 */ /* 0x000fe200078e0019 */
[----:B------:R-:W-:Y:S01]  /*113d0*/  SEL R97, RZ, 0x1, P0 ;  /* 0x00000001ff617807 */ /* 0x000fe20000000000 */
[----:B------:R-:W-:Y:S01]  /*113e0*/  IMAD.WIDE.U32 R24, P3, R4, R49, R26 ;  /* 0x0000003104187225 */ /* 0x000fe2000786001a */
[----:B------:R-:W-:-:S03]  /*113f0*/  ISETP.GE.U32.AND P6, PT, R23, R50, PT ;  /* 0x000000321700720c */ /* 0x000fc60003fc6070 */
[----:B------:R-:W-:-:S04]  /*11400*/  IMAD.WIDE.U32 R26, R87, R56, RZ ;  /* 0x00000038571a7225 */ /* 0x000fc800078e00ff */
[----:B------:R-:W-:Y:S01]  /*11410*/  IMAD R95, R87, R57, R82 ;  /* 0x00000039575f7224 */ /* 0x000fe200078e0252 */
[----:B------:R-:W-:Y:S01]  /*11420*/  LOP3.LUT R87, RZ, R87, RZ, 0x33, !PT ;  /* 0x00000057ff577212 */ /* 0x000fe200078e33ff */
[----:B------:R-:W-:-:S04]  /*11430*/  IMAD.WIDE.U32 R4, R4, R48, RZ ;  /* 0x0000003004047225 */ /* 0x000fc800078e00ff */
[----:B------:R-:W-:-:S04]  /*11440*/  IMAD.WIDE.U32.X R8, R78, R51, R8, P1 ;  /* 0x000000334e087225 */ /* 0x000fc800008e0408 */
[----:B------:R-:W-:Y:S01]  /*11450*/  IMAD.X R6, RZ, RZ, RZ, P2 ;  /* 0x000000ffff067224 */ /* 0x000fe200010e06ff */
[----:B------:R-:W-:Y:S01]  /*11460*/  IADD3 R105, P2, PT, R5, R24, RZ ;  /* 0x0000001805697210 */ /* 0x000fe20007f5e0ff */
[----:B------:R-:W-:Y:S01]  /*11470*/  IMAD.IADD R95, R27, 0x1, R95 ;  /* 0x000000011b5f7824 */ /* 0x000fe200078e025f */
[----:B------:R-:W-:Y:S01]  /*11480*/  IADD3 R97, P0, P1, R4, R8, R97 ;  /* 0x0000000804617210 */ /* 0x000fe2000791e061 */
[----:B------:R-:W-:Y:S01]  /*11490*/  IMAD.WIDE.U32 R82, R26, R54, RZ ;  /* 0x000000361a527225 */ /* 0x000fe200078e00ff */
[----:B------:R-:W-:Y:S02]  /*114a0*/  ISETP.GE.U32.AND.EX P4, PT, R15, R6, PT, P4 ;  /* 0x000000060f00720c */ /* 0x000fe40003f86140 */
[----:B------:R-:W-:Y:S01]  /*114b0*/  IADD3.X R96, PT, PT, R105, R9, RZ, P0, P1 ;  /* 0x0000000969607210 */ /* 0x000fe200007e24ff */
[----:B------:R-:W-:Y:S01]  /*114c0*/  IMAD.WIDE.U32 R4, R95, R54, RZ ;  /* 0x000000365f047225 */ /* 0x000fe200078e00ff */
[----:B------:R-:W-:Y:S02]  /*114d0*/  ISETP.GE.U32.AND P1, PT, R103, R70, PT ;  /* 0x000000466700720c */ /* 0x000fe40003f26070 */
[----:B------:R-:W-:Y:S01]  /*114e0*/  SEL R103, RZ, 0x1, P4 ;  /* 0x00000001ff677807 */ /* 0x000fe20002000000 */
[----:B------:R-:W-:Y:S01]  /*114f0*/  IMAD.X R6, R15, 0x1, ~R6, P5 ;  /* 0x000000010f067824 */ /* 0x000fe200028e0e06 */
[----:B------:R-:W-:Y:S01]  /*11500*/  ISETP.GT.U32.AND P0, PT, R82, R87, PT ;  /* 0x000000575200720c */ /* 0x000fe20003f04070 */
[----:B------:R-:W-:Y:S01]  /*11510*/  IMAD.WIDE.U32 R4, P5, R26, R55, R4 ;  /* 0x000000371a047225 */ /* 0x000fe200078a0004 */
[----:B------:R-:W-:-:S02]  /*11520*/  ISETP.GE.U32.AND.EX P1, PT, R99, R80, PT, P1 ;  /* 0x000000506300720c */ /* 0x000fc40003f26110 */
[----:B------:R-:W-:Y:S01]  /*11530*/  ISETP.GE.U32.AND.EX P6, PT, R6, R51, PT, P6 ;  /* 0x000000330600720c */ /* 0x000fe20003fc6160 */
[----:B------:R-:W-:Y:S01]  /*11540*/  IMAD.MOV.U32 R80, RZ, RZ, R5 ;  /* 0x000000ffff507224 */ /* 0x000fe200078e0005 */
[----:B------:R-:W-:Y:S02]  /*11550*/  IADD3 R83, P4, PT, R83, R4, RZ ;  /* 0x0000000453537210 */ /* 0x000fe40007f9e0ff */
[----:B------:R-:W-:Y:S02]  /*11560*/  SEL R8, RZ, 0x1, P6 ;  /* 0x00000001ff087807 */ /* 0x000fe40003000000 */
[----:B------:R-:W-:Y:S01]  /*11570*/  LOP3.LUT R4, RZ, R81, RZ, 0x33, !PT ;  /* 0x00000051ff047212 */ /* 0x000fe200078e33ff */
[----:B------:R-:W-:Y:S01]  /*11580*/  IMAD.X R81, RZ, RZ, RZ, P5 ;  /* 0x000000ffff517224 */ /* 0x000fe200028e06ff */
[----:B------:R-:W-:Y:S01]  /*11590*/  IADD3 R103, P5, PT, R103, R8, RZ ;  /* 0x0000000867677210 */ /* 0x000fe20007fbe0ff */
[----:B------:R-:W-:Y:S01]  /*115a0*/  IMAD.WIDE.U32 R8, R95, R52, RZ ;  /* 0x000000345f087225 */ /* 0x000fe200078e00ff */
[----:B------:R-:W-:-:S03]  /*115b0*/  ISETP.GT.U32.AND.EX P0, PT, R83, R4, PT, P0 ;  /* 0x000000045300720c */ /* 0x000fc60003f04100 */
[----:B------:R-:W-:Y:S01]  /*115c0*/  IMAD.WIDE.U32.X R4, R95, R55, R80, P4 ;  /* 0x000000375f047225 */ /* 0x000fe200020e0450 */
[----:B------:R-:W-:Y:S02]  /*115d0*/  SEL R87, RZ, 0x1, !P0 ;  /* 0x00000001ff577807 */ /* 0x000fe40004000000 */
[----:B------:R-:W-:Y:S01]  /*115e0*/  ISETP.GE.U32.AND P0, PT, R14, R103, PT ;  /* 0x000000670e00720c */ /* 0x000fe20003f06070 */
[----:B------:R-:W-:Y:S01]  /*115f0*/  IMAD.X R70, RZ, RZ, RZ, P5 ;  /* 0x000000ffff467224 */ /* 0x000fe200028e06ff */
[----:B------:R-:W-:Y:S01]  /*11600*/  IADD3 R99, P5, PT, -R103, R14, RZ ;  /* 0x0000000e67637210 */ /* 0x000fe20007fbe1ff */
[----:B------:R-:W-:-:S03]  /*11610*/  IMAD.WIDE.U32 R8, P4, R26, R53, R8 ;  /* 0x000000351a087225 */ /* 0x000fc60007880008 */
[----:B------:R-:W-:Y:S01]  /*11620*/  ISETP.GE.U32.AND P6, PT, R99, R48, PT ;  /* 0x000000306300720c */ /* 0x000fe20003fc6070 */
[----:B------:R-:W-:-:S04]  /*11630*/  IMAD.WIDE.U32 R80, R26, R52, RZ ;  /* 0x000000341a507225 */ /* 0x000fc800078e00ff */
[----:B------:R-:W-:Y:S01]  /*11640*/  IMAD.X R83, RZ, RZ, RZ, P4 ;  /* 0x000000ffff537224 */ /* 0x000fe200020e06ff */
[----:B------:R-:W-:Y:S01]  /*11650*/  IADD3 R105, P4, PT, R81, R8, RZ ;  /* 0x0000000851697210 */ /* 0x000fe20007f9e0ff */
[----:B------:R-:W-:Y:S01]  /*11660*/  IMAD.X R98, R13, 0x1, ~R70, P5 ;  /* 0x000000010d627824 */ /* 0x000fe200028e0e46 */
[----:B------:R-:W-:Y:S01]  /*11670*/  SEL R81, RZ, 0x1, P1 ;  /* 0x00000001ff517807 */ /* 0x000fe20000800000 */
[----:B------:R-:W-:Y:S01]  /*11680*/  IMAD.MOV.U32 R82, RZ, RZ, R9 ;  /* 0x000000ffff527224 */ /* 0x000fe200078e0009 */
[----:B------:R-:W-:Y:S01]  /*11690*/  IADD3 R80, P1, P5, R80, R4, R87 ;  /* 0x0000000450507210 */ /* 0x000fe20007d3e057 */
[----:B------:R-:W-:Y:S01]  /*116a0*/  IMAD.WIDE.U32 R8, R95, R50, RZ ;  /* 0x000000325f087225 */ /* 0x000fe200078e00ff */
[----:B------:R-:W-:Y:S02]  /*116b0*/  ISETP.GE.U32.AND.EX P6, PT, R98, R49, PT, P6 ;  /* 0x000000316200720c */ /* 0x000fe40003fc6160 */
[----:B------:R-:W-:Y:S01]  /*116c0*/  IADD3.X R4, PT, PT, R105, R5, RZ, P1, P5 ;  /* 0x0000000569047210 */ /* 0x000fe20000fea4ff */
[----:B------:R-:W-:Y:S01]  /*116d0*/  IMAD.WIDE.U32.X R82, R95, R53, R82, P4 ;  /* 0x000000355f527225 */ /* 0x000fe200020e0452 */
[----:B------:R-:W-:-:S02]  /*116e0*/  IADD3 R103, P1, PT, R81, R20, RZ ;  /* 0x0000001451677210 */ /* 0x000fc40007f3e0ff */
[----:B------:R-:W-:Y:S01]  /*116f0*/  IADD3 R81, P5, PT, R80, R86, RZ ;  /* 0x0000005650517210 */ /* 0x000fe20007fbe0ff */
[----:B------:R-:W-:Y:S01]  /*11700*/  IMAD.X R5, RZ, RZ, RZ, P3 ;  /* 0x000000ffff057224 */ /* 0x000fe200018e06ff */
[----:B------:R-:W-:Y:S01]  /*11710*/  ISETP.GE.U32.AND.EX P0, PT, R13, R70, P6, P0 ;  /* 0x000000460d00720c */ /* 0x000fe20003706100 */
[----:B------:R-:W-:Y:S01]  /*11720*/  IMAD.X R86, RZ, RZ, R21, P1 ;  /* 0x000000ffff567224 */ /* 0x000fe200008e0615 */
[----:B------:R-:W-:Y:S01]  /*11730*/  ISETP.NE.U32.AND P6, PT, R103, RZ, PT ;  /* 0x000000ff6700720c */ /* 0x000fe20003fc5070 */
[----:B------:R-:W-:Y:S01]  /*11740*/  IMAD.X R70, R4, 0x1, R3, P5 ;  /* 0x0000000104467824 */ /* 0x000fe200028e0603 */
[----:B------:R-:W-:Y:S01]  /*11750*/  ISETP.GE.U32.AND P1, PT, R81, R80, PT ;  /* 0x000000505100720c */ /* 0x000fe20003f26070 */
[----:B------:R-:W-:Y:S01]  /*11760*/  IMAD.WIDE.U32 R20, R26, R50, RZ ;  /* 0x000000321a147225 */ /* 0x000fe200078e00ff */
[----:B------:R-:W-:Y:S02]  /*11770*/  ISETP.NE.AND.EX P4, PT, R86, RZ, PT, P6 ;  /* 0x000000ff5600720c */ /* 0x000fe40003f85360 */
[----:B------:R-:W-:Y:S01]  /*11780*/  ISETP.GE.U32.AND.EX P1, PT, R70, R4, PT, P1 ;  /* 0x000000044600720c */ /* 0x000fe20003f26110 */
[----:B------:R-:W-:Y:S01]  /*11790*/  IMAD.WIDE.U32 R8, P6, R26, R51, R8 ;  /* 0x000000331a087225 */ /* 0x000fe200078c0008 */
[----:B------:R-:W-:-:S02]  /*117a0*/  IADD3 R87, P3, PT, R99, -R48, RZ ;  /* 0x8000003063577210 */ /* 0x000fc40007f7e0ff */
[----:B------:R-:W-:-:S07]  /*117b0*/  SEL R3, RZ, 0x1, P1 ;  /* 0x00000001ff037807 */ /* 0x000fce0000800000 */
        /* <DEDUP_REMOVED lines=14> */
.L_x_646:
[----:B------:R-:W-:Y:S05]  /*118a0*/  BSYNC.RECONVERGENT B2 ;  /* 0x0000000000027941 */ /* 0x000fea0003800200 */
.L_x_645:
[----:B------:R-:W-:Y:S01]  /*118b0*/  IMAD.MOV.U32 R4, RZ, RZ, R25 ;  /* 0x000000ffff047224 */ /* 0x000fe200078e0019 */
[----:B------:R-:W-:Y:S01]  /*118c0*/  IADD3 R21, P4, PT, R21, R8, RZ ;  /* 0x0000000815157210 */ /* 0x000fe20007f9e0ff */
[----:B------:R-:W-:Y:S01]  /*118d0*/  IMAD.X R98, R98, 0x1, ~R49, P3 ;  /* 0x0000000162627824 */ /* 0x000fe200018e0e31 */
[----:B------:R-:W-:Y:S01]  /*118e0*/  IADD3 R80, P1, P5, R20, R82, R3 ;  /* 0x0000005214507210 */ /* 0x000fe20007d3e003 */
[----:B------:R-:W-:Y:S01]  /*118f0*/  IMAD.WIDE.U32.X R4, R78, R49, R4, P2 ;  /* 0x000000314e047225 */ /* 0x000fe200010e0404 */
[----:B------:R-:W-:Y:S01]  /*11900*/  IADD3 R76, P2, PT, R76, R97, RZ ;  /* 0x000000614c4c7210 */ /* 0x000fe20007f5e0ff */
[----:B------:R-:W-:Y:S01]  /*11910*/  BSSY.RECONVERGENT B2, `(.L_x_647) ;  /* 0x00000f6000027945 */ /* 0x000fe20003800200 */
[----:B------:R-:W-:Y:S01]  /*11920*/  IADD3.X R83, PT, PT, R21, R83, RZ, P1, P5 ;  /* 0x0000005315537210 */ /* 0x000fe20000fea4ff */
[----:B------:R-:W-:Y:S01]  /*11930*/  IMAD.MOV.U32 R20, RZ, RZ, R9 ;  /* 0x000000ffff147224 */ /* 0x000fe200078e0009 */
[----:B------:R-:W-:Y:S01]  /*11940*/  ISETP.GE.U32.AND P1, PT, R92, R54, PT ;  /* 0x000000365c00720c */ /* 0x000fe20003f26070 */
[----:B------:R-:W-:Y:S01]  /*11950*/  IMAD.X R82, R77, 0x1, R96, P2 ;  /* 0x000000014d527824 */ /* 0x000fe200010e0660 */
[----:B------:R-:W-:Y:S01]  /*11960*/  ISETP.GE.U32.AND P2, PT, R76, R97, PT ;  /* 0x000000614c00720c */ /* 0x000fe20003f46070 */
[----:B------:R-:W-:Y:S01]  /*11970*/  IMAD.WIDE.U32 R24, R95, R48, RZ ;  /* 0x000000305f187225 */ /* 0x000fe200078e00ff */
[----:B------:R-:W-:-:S02]  /*11980*/  IADD3 R3, P5, PT, R23, -R50, RZ ;  /* 0x8000003217037210 */ /* 0x000fc40007fbe0ff */
[----:B------:R-:W-:Y:S01]  /*11990*/  ISETP.GE.U32.AND.EX P1, PT, R91, R55, PT, P1 ;  /* 0x000000375b00720c */ /* 0x000fe20003f26110 */
[----:B------:R-:W-:Y:S01]  /*119a0*/  IMAD.X R21, RZ, RZ, RZ, P6 ;  /* 0x000000ffff157224 */ /* 0x000fe200030e06ff */
[----:B------:R-:W-:Y:S01]  /*119b0*/  ISETP.GE.U32.AND.EX P2, PT, R82, R96, PT, P2 ;  /* 0x000000605200720c */ /* 0x000fe20003f46120 */
[----:B------:R-:W-:Y:S01]  /*119c0*/  IMAD.WIDE.U32 R24, P6, R26, R49, R24 ;  /* 0x000000311a187225 */ /* 0x000fe200078c0018 */
[----:B------:R-:W-:Y:S02]  /*119d0*/  SEL R3, R3, R16, P0 ;  /* 0x0000001003037207 */ /* 0x000fe40000000000 */
[----:B------:R-:W-:Y:S01]  /*119e0*/  SEL R16, RZ, 0xffffffff, P1 ;  /* 0xffffffffff107807 */ /* 0x000fe20000800000 */
[----:B------:R-:W-:Y:S01]  /*119f0*/  IMAD.WIDE.U32.X R20, R95, R51, R20, P4 ;  /* 0x000000335f147225 */ /* 0x000fe200020e0414 */
[----:B------:R-:W-:Y:S02]  /*11a00*/  SEL R27, RZ, 0x1, P2 ;  /* 0x00000001ff1b7807 */ /* 0x000fe40001000000 */
[----:B------:R-:W-:Y:S01]  /*11a10*/  SEL R77, RZ, 0x1, P1 ;  /* 0x00000001ff4d7807 */ /* 0x000fe20000800000 */
[----:B------:R-:W-:Y:S01]  /*11a20*/  IMAD.X R6, R6, 0x1, ~R51, P5 ;  /* 0x0000000106067824 */ /* 0x000fe200028e0e33 */
[----:B------:R-:W-:-:S02]  /*11a30*/  SEL R8, R54, RZ, P0 ;  /* 0x000000ff36087207 */ /* 0x000fc40000000000 */
[----:B------:R-:W-:Y:S02]  /*11a40*/  IADD3 R23, P1, PT, R16, R90, RZ ;  /* 0x0000005a10177210 */ /* 0x000fe40007f3e0ff */
[----:B------:R-:W-:Y:S01]  /*11a50*/  IADD3 R78, P2, PT, R27, R4, RZ ;  /* 0x000000041b4e7210 */ /* 0x000fe20007f5e0ff */
[----:B------:R-:W-:Y:S01]  /*11a60*/  IMAD.WIDE.U32 R26, R26, R48, RZ ;  /* 0x000000301a1a7225 */ /* 0x000fe200078e00ff */
[----:B------:R-:W-:Y:S02]  /*11a70*/  IADD3 R11, P3, PT, -R8, R11, RZ ;  /* 0x0000000b080b7210 */ /* 0x000fe40007f7e1ff */
[----:B------:R-:W-:Y:S01]  /*11a80*/  SEL R14, R87, R14, P0 ;  /* 0x0000000e570e7207 */ /* 0x000fe20000000000 */
[----:B------:R-:W-:Y:S01]  /*11a90*/  IMAD.X R8, R16, 0x1, R89, P1 ;  /* 0x0000000110087824 */ /* 0x000fe200008e0659 */
[----:B------:R-:W-:Y:S01]  /*11aa0*/  ISETP.GE.U32.AND P1, PT, R90, R77, PT ;  /* 0x0000004d5a00720c */ /* 0x000fe20003f26070 */
[----:B------:R-:W-:Y:S01]  /*11ab0*/  IMAD.X R77, RZ, RZ, R5, P2 ;  /* 0x000000ffff4d7224 */ /* 0x000fe200010e0605 */
[----:B------:R-:W-:Y:S01]  /*11ac0*/  IADD3 R9, P2, PT, R80, R76, RZ ;  /* 0x0000004c50097210 */ /* 0x000fe20007f5e0ff */
[----:B------:R-:W-:Y:S01]  /*11ad0*/  IMAD.X R5, RZ, RZ, RZ, P6 ;  /* 0x000000ffff057224 */ /* 0x000fe200030e06ff */
[----:B------:R-:W-:Y:S01]  /*11ae0*/  ISETP.GE.U32.AND.EX P1, PT, R89, RZ, PT, P1 ;  /* 0x000000ff5900720c */ /* 0x000fe20003f26110 */
[----:B------:R-:W-:Y:S01]  /*11af0*/  IMAD.MOV.U32 R4, RZ, RZ, R25 ;  /* 0x000000ffff047224 */ /* 0x000fe200078e0019 */
[----:B------:R-:W-:Y:S01]  /*11b00*/  ISETP.GE.U32.AND P4, PT, R9, R80, PT ;  /* 0x000000500900720c */ /* 0x000fe20003f86070 */
[----:B------:R-:W-:Y:S01]  /*11b10*/  IMAD.X R76, R83, 0x1, R82, P2 ;  /* 0x00000001534c7824 */ /* 0x000fe200010e0652 */
[----:B------:R-:W-:-:S02]  /*11b20*/  ISETP.GE.U32.AND P2, PT, R23, R52, PT ;  /* 0x000000341700720c */ /* 0x000fc40003f46070 */
[----:B------:R-:W-:Y:S02]  /*11b30*/  IADD3 R87, P6, PT, R27, R24, RZ ;  /* 0x000000181b577210 */ /* 0x000fe40007fde0ff */
[----:B------:R-:W-:Y:S02]  /*11b40*/  ISETP.GE.U32.AND.EX P2, PT, R8, R53, PT, P2 ;  /* 0x000000350800720c */ /* 0x000fe40003f46120 */
[----:B------:R-:W-:Y:S01]  /*11b50*/  ISETP.GE.U32.AND.EX P4, PT, R76, R83, PT, P4 ;  /* 0x000000534c00720c */ /* 0x000fe20003f86140 */
[----:B------:R-:W-:Y:S01]  /*11b60*/  IMAD.WIDE.U32.X R4, R95, R49, R4, P6 ;  /* 0x000000315f047225 */ /* 0x000fe200030e0404 */
[----:B------:R-:W-:Y:S02]  /*11b70*/  SEL R83, RZ, 0x1, P1 ;  /* 0x00000001ff537807 */ /* 0x000fe40000800000 */
[----:B------:R-:W-:Y:S02]  /*11b80*/  SEL R16, RZ, 0x1, P2 ;  /* 0x00000001ff107807 */ /* 0x000fe40001000000 */
[----:B------:R-:W-:-:S02]  /*11b90*/  IADD3 R80, P1, PT, R75, -R52, RZ ;  /* 0x800000344b507210 */ /* 0x000fc40007f3e0ff */
[----:B------:R-:W-:Y:S02]  /*11ba0*/  SEL R25, RZ, 0x1, P4 ;  /* 0x00000001ff197807 */ /* 0x000fe40002000000 */
[----:B------:R-:W-:Y:S01]  /*11bb0*/  SEL R27, R55, RZ, P0 ;  /* 0x000000ff371b7207 */ /* 0x000fe20000000000 */
[----:B------:R-:W-:Y:S01]  /*11bc0*/  IMAD.X R79, R79, 0x1, ~R53, P1 ;  /* 0x000000014f4f7824 */ /* 0x000fe200008e0e35 */
[----:B------:R-:W-:Y:S02]  /*11bd0*/  IADD3 R75, P2, PT, R16, R83, RZ ;  /* 0x00000053104b7210 */ /* 0x000fe40007f5e0ff */
[----:B------:R-:W-:Y:S01]  /*11be0*/  ISETP.NE.U32.AND P1, PT, R78, RZ, PT ;  /* 0x000000ff4e00720c */ /* 0x000fe20003f25070 */
[----:B------:R-:W-:Y:S01]  /*11bf0*/  IMAD.X R16, R10, 0x1, ~R27, P3 ;  /* 0x000000010a107824 */ /* 0x000fe200018e0e1b */
[----:B------:R-:W-:Y:S01]  /*11c00*/  IADD3 R26, P4, P6, R26, R20, R25 ;  /* 0x000000141a1a7210 */ /* 0x000fe20007e9e019 */
[----:B------:R-:W-:Y:S01]  /*11c10*/  IMAD.X R20, RZ, RZ, RZ, P2 ;  /* 0x000000ffff147224 */ /* 0x000fe200010e06ff */
[----:B------:R-:W-:-:S02]  /*11c20*/  IADD3 R27, P2, PT, -R75, R88, RZ ;  /* 0x000000584b1b7210 */ /* 0x000fc40007f5e1ff */
[----:B------:R-:W-:Y:S02]  /*11c30*/  ISETP.NE.AND.EX P1, PT, R77, RZ, PT, P1 ;  /* 0x000000ff4d00720c */ /* 0x000fe40003f25310 */
[----:B------:R-:W-:Y:S01]  /*11c40*/  IADD3.X R25, PT, PT, R87, R21, RZ, P4, P6 ;  /* 0x0000001557197210 */ /* 0x000fe200027ec4ff */
[----:B------:R-:W-:Y:S01]  /*11c50*/  IMAD.X R10, R85, 0x1, ~R20, P2 ;  /* 0x00000001550a7824 */ /* 0x000fe200010e0e14 */
[----:B------:R-:W-:Y:S02]  /*11c60*/  ISETP.GE.U32.AND P4, PT, R81, R54, PT ;  /* 0x000000365100720c */ /* 0x000fe40003f86070 */
[----:B------:R-:W-:Y:S02]  /*11c70*/  ISETP.GE.U32.AND P3, PT, R88, R75, PT ;  /* 0x0000004b5800720c */ /* 0x000fe40003f66070 */
[----:B------:R-:W-:Y:S02]  /*11c80*/  ISETP.GE.U32.AND P6, PT, R27, R50, PT ;  /* 0x000000321b00720c */ /* 0x000fe40003fc6070 */
[----:B------:R-:W-:-:S02]  /*11c90*/  ISETP.GE.U32.AND.EX P4, PT, R70, R55, PT, P4 ;  /* 0x000000374600720c */ /* 0x000fc40003f86140 */
[----:B------:R-:W-:Y:S02]  /*11ca0*/  ISETP.GE.U32.AND.EX P3, PT, R85, R20, PT, P3 ;  /* 0x000000145500720c */ /* 0x000fe40003f66130 */
[----:B------:R-:W-:Y:S02]  /*11cb0*/  ISETP.GE.U32.AND.EX P6, PT, R10, R51, PT, P6 ;  /* 0x000000330a00720c */ /* 0x000fe40003fc6160 */
[----:B------:R-:W-:Y:S02]  /*11cc0*/  SEL R24, RZ, 0xffffffff, P4 ;  /* 0xffffffffff187807 */ /* 0x000fe40002000000 */
[----:B------:R-:W-:Y:S02]  /*11cd0*/  SEL R87, RZ, 0x1, P3 ;  /* 0x00000001ff577807 */ /* 0x000fe40001800000 */
[----:B------:R-:W-:Y:S02]  /*11ce0*/  SEL R82, RZ, 0x1, P6 ;  /* 0x00000001ff527807 */ /* 0x000fe40003000000 */
[----:B------:R-:W-:-:S02]  /*11cf0*/  @P1 IADD3 R78, P3, PT, R78, R7, RZ ;  /* 0x000000074e4e1210 */ /* 0x000fc40007f7e0ff */
[----:B------:R-:W-:Y:S02]  /*11d00*/  ISETP.GE.U32.AND P2, PT, R11, R2, PT ;  /* 0x000000020b00720c */ /* 0x000fe40003f46070 */
[----:B------:R-:W-:Y:S01]  /*11d10*/  IADD3 R83, P6, PT, R24, R9, RZ ;  /* 0x0000000918537210 */ /* 0x000fe20007fde0ff */
[----:B------:R-:W-:Y:S01]  /*11d20*/  @P1 IMAD.X R77, R77, 0x1, R22, P3 ;  /* 0x000000014d4d1824 */ /* 0x000fe200018e0616 */
[----:B------:R-:W-:Y:S02]  /*11d30*/  SEL R20, RZ, 0x1, P4 ;  /* 0x00000001ff147807 */ /* 0x000fe40002000000 */
[----:B------:R-:W-:Y:S01]  /*11d40*/  ISETP.GE.U32.AND.EX P2, PT, R16, R73, PT, P2 ;  /* 0x000000491000720c */ /* 0x000fe20003f46120 */
[----:B------:R-:W-:Y:S01]  /*11d50*/  IMAD.X R24, R24, 0x1, R76, P6 ;  /* 0x0000000118187824 */ /* 0x000fe200030e064c */
[----:B------:R-:W-:Y:S02]  /*11d60*/  ISETP.GE.U32.AND P4, PT, R9, R20, PT ;  /* 0x000000140900720c */ /* 0x000fe40003f86070 */
[----:B------:R-:W-:Y:S01]  /*11d70*/  @P1 ISETP.GE.U32.AND P3, PT, R78, R7, PT ;  /* 0x000000074e00120c */ /* 0x000fe20003f66070 */
[----:B------:R-:W-:Y:S01]  /*11d80*/  @P1 IMAD.MOV.U32 R7, RZ, RZ, R78 ;  /* 0x000000ffff071224 */ /* 0x000fe200078e004e */
[----:B------:R-:W-:-:S02]  /*11d90*/  ISETP.GE.U32.AND P6, PT, R83, R52, PT ;  /* 0x000000345300720c */ /* 0x000fc40003fc6070 */
[----:B------:R-:W-:Y:S02]  /*11da0*/  SEL R80, R80, R17, P0 ;  /* 0x0000001150507207 */ /* 0x000fe40000000000 */
[----:B------:R-:W-:Y:S02]  /*11db0*/  SEL R20, RZ, 0x1, P2 ;  /* 0x00000001ff147807 */ /* 0x000fe40001000000 */
[----:B------:R-:W-:Y:S02]  /*11dc0*/  SEL R17, RZ, 0xffffffff, P2 ;  /* 0xffffffffff117807 */ /* 0x000fe40001000000 */
[----:B------:R-:W-:Y:S02]  /*11dd0*/  ISETP.GE.U32.AND.EX P2, PT, R76, RZ, PT, P4 ;  /* 0x000000ff4c00720c */ /* 0x000fe40003f46140 */
[----:B------:R-:W-:Y:S02]  /*11de0*/  ISETP.GE.U32.AND.EX P4, PT, R24, R53, PT, P6 ;  /* 0x000000351800720c */ /* 0x000fe40003f86160 */
[----:B------:R-:W-:-:S02]  /*11df0*/  IADD3 R75, P6, PT, R7, R26, RZ ;  /* 0x0000001a074b7210 */ /* 0x000fc40007fde0ff */
[----:B------:R-:W-:Y:S01]  /*11e00*/  @P1 ISETP.GE.U32.AND.EX P3, PT, R77, R22, PT, P3 ;  /* 0x000000164d00120c */ /* 0x000fe20003f66130 */
[----:B------:R-:W-:Y:S01]  /*11e10*/  @P1 IMAD.MOV.U32 R22, RZ, RZ, R77 ;  /* 0x000000ffff161224 */ /* 0x000fe200078e004d */
[----:B------:R-:W-:Y:S02]  /*11e20*/  SEL R78, R79, R18, P0 ;  /* 0x000000124f4e7207 */ /* 0x000fe40000000000 */
[----:B------:R-:W-:Y:S01]  /*11e30*/  SEL R18, RZ, 0x1, P2 ;  /* 0x00000001ff127807 */ /* 0x000fe20001000000 */
[----:B------:R-:W-:Y:S01]  /*11e40*/  IMAD.X R22, R22, 0x1, R25, P6 ;  /* 0x0000000116167824 */ /* 0x000fe200030e0619 */
[----:B------:R-:W-:Y:S02]  /*11e50*/  SEL R7, RZ, 0x1, P4 ;  /* 0x00000001ff077807 */ /* 0x000fe40002000000 */
[----:B------:R-:W-:Y:S02]  /*11e60*/  IADD3 R21, P6, PT, R17, R80, RZ ;  /* 0x0000005011157210 */ /* 0x000fe40007fde0ff */
[----:B------:R-:W-:-:S02]  /*11e70*/  ISETP.GE.U32.AND P2, PT, R75, R26, PT ;  /* 0x0000001a4b00720c */ /* 0x000fc40003f46070 */
[----:B------:R-:W-:Y:S01]  /*11e80*/  IADD3 R18, P4, PT, R18, R7, RZ ;  /* 0x0000000712127210 */ /* 0x000fe20007f9e0ff */
[----:B------:R-:W-:Y:S01]  /*11e90*/  IMAD.X R17, R17, 0x1, R78, P6 ;  /* 0x0000000111117824 */ /* 0x000fe200030e064e */
[----:B------:R-:W-:Y:S02]  /*11ea0*/  ISETP.GE.U32.AND.EX P2, PT, R22, R25, PT, P2 ;  /* 0x000000191600720c */ /* 0x000fe40003f46120 */
[----:B------:R-:W-:Y:S01]  /*11eb0*/  IADD3 R7, P6, PT, -R18, R75, RZ ;  /* 0x0000004b12077210 */ /* 0x000fe20007fde1ff */
[----:B------:R-:W-:Y:S01]  /*11ec0*/  IMAD.X R25, RZ, RZ, RZ, P4 ;  /* 0x000000ffff197224 */ /* 0x000fe200020e06ff */
[----:B------:R-:W-:Y:S02]  /*11ed0*/  @P1 SEL R26, RZ, 0x1, P3 ;  /* 0x00000001ff1a1807 */ /* 0x000fe40001800000 */
[----:B------:R-:W-:Y:S01]  /*11ee0*/  ISETP.GE.U32.AND P3, PT, R80, R20, PT ;  /* 0x000000145000720c */ /* 0x000fe20003f66070 */
[----:B------:R-:W-:Y:S01]  /*11ef0*/  IMAD.X R80, R22, 0x1, ~R25, P6 ;  /* 0x0000000116507824 */ /* 0x000fe200030e0e19 */
[----:B------:R-:W-:-:S02]  /*11f00*/  SEL R20, RZ, 0x1, P2 ;  /* 0x00000001ff147807 */ /* 0x000fc40001000000 */
[----:B------:R-:W-:Y:S02]  /*11f10*/  ISETP.GE.U32.AND P4, PT, R75, R18, PT ;  /* 0x000000124b00720c */ /* 0x000fe40003f86070 */
[----:B------:R-:W-:Y:S02]  /*11f20*/  ISETP.GE.U32.AND P2, PT, R7, R50, PT ;  /* 0x000000320700720c */ /* 0x000fe40003f46070 */
[----:B------:R-:W-:Y:S02]  /*11f30*/  @P1 IADD3 R71, P6, PT, R26, R71, RZ ;  /* 0x000000471a471210 */ /* 0x000fe40007fde0ff */
[----:B------:R-:W-:Y:S02]  /*11f40*/  ISETP.GE.U32.AND.EX P4, PT, R22, R25, PT, P4 ;  /* 0x000000191600720c */ /* 0x000fe40003f86140 */
[----:B------:R-:W-:Y:S01]  /*11f50*/  ISETP.GE.U32.AND.EX P2, PT, R80, R51, PT, P2 ;  /* 0x000000335000720c */ /* 0x000fe20003f46120 */
[----:B------:R-:W-:Y:S01]  /*11f60*/  @P1 IMAD.X R116, RZ, RZ, R116, P6 ;  /* 0x000000ffff741224 */ /* 0x000fe200030e0674 */
[----:B------:R-:W-:-:S02]  /*11f70*/  IADD3 R71, P6, P1, R71, R4, R20 ;  /* 0x0000000447477210 */ /* 0x000fc400079de014 */
[----:B------:R-:W-:Y:S02]  /*11f80*/  SEL R4, RZ, 0x1, P4 ;  /* 0x00000001ff047807 */ /* 0x000fe40002000000 */
[----:B------:R-:W-:Y:S02]  /*11f90*/  SEL R25, RZ, 0x1, P2 ;  /* 0x00000001ff197807 */ /* 0x000fe40001000000 */
[----:B------:R-:W-:Y:S02]  /*11fa0*/  IADD3 R18, P4, PT, R82, R87, RZ ;  /* 0x0000005752127210 */ /* 0x000fe40007f9e0ff */
[----:B------:R-:W-:Y:S02]  /*11fb0*/  ISETP.GE.U32.AND.EX P3, PT, R78, RZ, PT, P3 ;  /* 0x000000ff4e00720c */ /* 0x000fe40003f66130 */
[----:B------:R-:W-:Y:S01]  /*11fc0*/  IADD3.X R116, PT, PT, R116, R5, RZ, P6, P1 ;  /* 0x0000000574747210 */ /* 0x000fe200037e24ff */
[----:B------:R-:W-:Y:S01]  /*11fd0*/  IMAD.X R87, RZ, RZ, RZ, P4 ;  /* 0x000000ffff577224 */ /* 0x000fe200020e06ff */
[----:B------:R-:W-:-:S02]  /*11fe0*/  IADD3 R4, P1, PT, R4, R25, RZ ;  /* 0x0000001904047210 */ /* 0x000fc40007f3e0ff */
[----:B------:R-:W-:Y:S02]  /*11ff0*/  IADD3 R79, P4, PT, -R18, R19, RZ ;  /* 0x00000013124f7210 */ /* 0x000fe40007f9e1ff */
[----:B------:R-:W-:Y:S01]  /*12000*/  SEL R25, RZ, 0x1, P3 ;  /* 0x00000001ff197807 */ /* 0x000fe20001800000 */
[----:B------:R-:W-:Y:S01]  /*12010*/  IMAD.X R5, RZ, RZ, RZ, P1 ;  /* 0x000000ffff057224 */ /* 0x000fe200008e06ff */
[----:B------:R-:W-:Y:S01]  /*12020*/  ISETP.GE.U32.AND P2, PT, R21, R74, PT ;  /* 0x0000004a1500720c */ /* 0x000fe20003f46070 */
[----:B------:R-:W-:Y:S01]  /*12030*/  IMAD.X R26, R12, 0x1, ~R87, P4 ;  /* 0x000000010c1a7824 */ /* 0x000fe200020e0e57 */
[----:B------:R-:W-:Y:S02]  /*12040*/  IADD3 R77, P3, PT, -R4, R71, RZ ;  /* 0x00000047044d7210 */ /* 0x000fe40007f7e1ff */
[----:B------:R-:W-:Y:S02]  /*12050*/  ISETP.GE.U32.AND.EX P2, PT, R17, R84, PT, P2 ;  /* 0x000000541100720c */ /* 0x000fe40003f46120 */
[-C--:B------:R-:W-:Y:S01]  /*12060*/  ISETP.GE.U32.AND P4, PT, R79, R48.reuse, PT ;  /* 0x000000304f00720c */ /* 0x080fe20003f86070 */
[----:B------:R-:W-:Y:S01]  /*12070*/  IMAD.X R78, R116, 0x1, ~R5, P3 ;  /* 0x00000001744e7824 */ /* 0x000fe200018e0e05 */
[----:B------:R-:W-:-:S02]  /*12080*/  ISETP.GE.U32.AND P1, PT, R77, R48, PT ;  /* 0x000000304d00720c */ /* 0x000fc40003f26070 */
[----:B------:R-:W-:Y:S02]  /*12090*/  ISETP.GE.U32.AND P6, PT, R19, R18, PT ;  /* 0x000000121300720c */ /* 0x000fe40003fc6070 */
[----:B------:R-:W-:Y:S02]  /*120a0*/  SEL R18, RZ, 0x1, P2 ;  /* 0x00000001ff127807 */ /* 0x000fe40001000000 */
[-C--:B------:R-:W-:Y:S02]  /*120b0*/  ISETP.GE.U32.AND.EX P4, PT, R26, R49.reuse, PT, P4 ;  /* 0x000000311a00720c */ /* 0x080fe40003f86140 */
[----:B------:R-:W-:Y:S02]  /*120c0*/  ISETP.GE.U32.AND P2, PT, R71, R4, PT ;  /* 0x000000044700720c */ /* 0x000fe40003f46070 */
[----:B------:R-:W-:Y:S02]  /*120d0*/  ISETP.GE.U32.AND.EX P1, PT, R78, R49, PT, P1 ;  /* 0x000000314e00720c */ /* 0x000fe40003f26110 */
[----:B------:R-:W-:-:S02]  /*120e0*/  IADD3 R4, P3, PT, R18, R25, RZ ;  /* 0x0000001912047210 */ /* 0x000fc40007f7e0ff */
[----:B------:R-:W-:Y:S02]  /*120f0*/  ISETP.GE.U32.AND.EX P4, PT, R12, R87, P4, P6 ;  /* 0x000000570c00720c */ /* 0x000fe40002786160 */
[----:B------:R-:W-:Y:S02]  /*12100*/  ISETP.GE.U32.AND.EX P1, PT, R116, R5, P1, P2 ;  /* 0x000000057400720c */ /* 0x000fe40000f26120 */
[----:B------:R-:W-:Y:S02]  /*12110*/  SEL R13, R98, R13, P0 ;  /* 0x0000000d620d7207 */ /* 0x000fe40000000000 */
[----:B------:R-:W-:Y:S02]  /*12120*/  SEL R5, R6, R15, P0 ;  /* 0x0000000f06057207 */ /* 0x000fe40000000000 */
[----:B------:R-:W-:Y:S02]  /*12130*/  ISETP.GE.U32.AND P0, PT, R3, R4, PT ;  /* 0x000000040300720c */ /* 0x000fe40003f06070 */
[----:B------:R-:W-:Y:S01]  /*12140*/  IADD3 R15, P5, PT, -R4, R3, RZ ;  /* 0x00000003040f7210 */ /* 0x000fe20007fbe1ff */
[----:B------:R-:W-:Y:S01]  /*12150*/  IMAD.X R4, RZ, RZ, RZ, P3 ;  /* 0x000000ffff047224 */ /* 0x000fe200018e06ff */
[----:B------:R-:W-:-:S02]  /*12160*/  SEL R25, R54, RZ, P4 ;  /* 0x000000ff36197207 */ /* 0x000fc40002000000 */
[----:B------:R-:W-:Y:S01]  /*12170*/  SEL R20, R54, RZ, P1 ;  /* 0x000000ff36147207 */ /* 0x000fe20000800000 */
[----:B------:R-:W-:Y:S01]  /*12180*/  IMAD.X R18, R5, 0x1, ~R4, P5 ;  /* 0x0000000105127824 */ /* 0x000fe200028e0e04 */
[----:B------:R-:W-:Y:S02]  /*12190*/  IADD3 R3, P3, PT, -R25, R92, RZ ;  /* 0x0000005c19037210 */ /* 0x000fe40007f7e1ff */
[----:B------:R-:W-:Y:S02]  /*121a0*/  IADD3 R20, P6, PT, -R20, R81, RZ ;  /* 0x0000005114147210 */ /* 0x000fe40007fde1ff */
[----:B------:R-:W-:Y:S02]  /*121b0*/  ISETP.GE.U32.AND P2, PT, R15, R72, PT ;  /* 0x000000480f00720c */ /* 0x000fe40003f46070 */
[C---:B------:R-:W-:Y:S02]  /*121c0*/  SEL R25, R55.reuse, RZ, P1 ;  /* 0x000000ff37197207 */ /* 0x040fe40000800000 */
[----:B------:R-:W-:-:S02]  /*121d0*/  SEL R6, R55, RZ, P4 ;  /* 0x000000ff37067207 */ /* 0x000fc40002000000 */
[----:B------:R-:W-:Y:S01]  /*121e0*/  ISETP.GE.U32.AND.EX P0, PT, R5, R4, PT, P0 ;  /* 0x000000040500720c */ /* 0x000fe20003f06100 */
[----:B------:R-:W-:Y:S01]  /*121f0*/  IMAD.X R25, R70, 0x1, ~R25, P6 ;  /* 0x0000000146197824 */ /* 0x000fe200030e0e19 */
[----:B------:R-:W-:Y:S01]  /*12200*/  ISETP.GE.U32.AND.EX P2, PT, R18, R101, PT, P2 ;  /* 0x000000651200720c */ /* 0x000fe20003f46120 */
[----:B------:R-:W-:Y:S01]  /*12210*/  IMAD.X R4, R91, 0x1, ~R6, P3 ;  /* 0x000000015b047824 */ /* 0x000fe200018e0e06 */
[----:B------:R-:W-:Y:S02]  /*12220*/  SEL R70, RZ, 0x1, P0 ;  /* 0x00000001ff467807 */ /* 0x000fe40000000000 */
[----:B------:R-:W-:Y:S02]  /*12230*/  ISETP.GE.U32.AND P0, PT, R20, R3, PT ;  /* 0x000000031400720c */ /* 0x000fe40003f06070 */
[----:B------:R-:W-:Y:S02]  /*12240*/  SEL R5, RZ, 0x1, P2 ;  /* 0x00000001ff057807 */ /* 0x000fe40001000000 */
[----:B------:R-:W-:-:S02]  /*12250*/  IADD3 R23, P2, PT, R23, -R52, RZ ;  /* 0x8000003417177210 */ /* 0x000fc40007f5e0ff */
[----:B------:R-:W-:Y:S02]  /*12260*/  IADD3 R6, P3, PT, R83, -R52, RZ ;  /* 0x8000003453067210 */ /* 0x000fe40007f7e0ff */
[----:B------:R-:W-:Y:S02]  /*12270*/  ISETP.GE.U32.AND.EX P0, PT, R25, R4, PT, P0 ;  /* 0x000000041900720c */ /* 0x000fe40003f06100 */
[----:B------:R-:W-:Y:S01]  /*12280*/  IADD3 R83, P5, PT, R5, R70, RZ ;  /* 0x0000004605537210 */ /* 0x000fe20007fbe0ff */
[--C-:B------:R-:W-:Y:S01]  /*12290*/  IMAD.X R81, R24, 0x1, ~R53.reuse, P3 ;  /* 0x0000000118517824 */ /* 0x100fe200018e0e35 */
[----:B------:R-:W-:Y:S02]  /*122a0*/  SEL R5, R23, R90, P4 ;  /* 0x0000005a17057207 */ /* 0x000fe40002000000 */
[----:B------:R-:W-:Y:S01]  /*122b0*/  SEL R23, R6, R9, P1 ;  /* 0x0000000906177207 */ /* 0x000fe20000800000 */
[----:B------:R-:W-:Y:S01]  /*122c0*/  IMAD.X R6, R8, 0x1, ~R53, P2 ;  /* 0x0000000108067824 */ /* 0x000fe200010e0e35 */
[----:B------:R-:W-:-:S02]  /*122d0*/  SEL R9, RZ, 0xffffffff, P0 ;  /* 0xffffffffff097807 */ /* 0x000fc40000000000 */
[----:B------:R-:W-:Y:S02]  /*122e0*/  SEL R8, RZ, 0x1, P0 ;  /* 0x00000001ff087807 */ /* 0x000fe40000000000 */
[----:B------:R-:W-:Y:S02]  /*122f0*/  SEL R76, R81, R76, P1 ;  /* 0x0000004c514c7207 */ /* 0x000fe40000800000 */
[----:B------:R-:W-:Y:S02]  /*12300*/  IADD3 R24, P2, PT, R9, R23, RZ ;  /* 0x0000001709187210 */ /* 0x000fe40007f5e0ff */
[----:B------:R-:W-:Y:S02]  /*12310*/  ISETP.GE.U32.AND P3, PT, R23, R8, PT ;  /* 0x000000081700720c */ /* 0x000fe40003f66070 */
[----:B------:R-:W-:Y:S01]  /*12320*/  IADD3 R23, P0, PT, R27, -R50, RZ ;  /* 0x800000321b177210 */ /* 0x000fe20007f1e0ff */
[----:B------:R-:W-:Y:S01]  /*12330*/  IMAD.X R27, R9, 0x1, R76, P2 ;  /* 0x00000001091b7824 */ /* 0x000fe200010e064c */
[----:B------:R-:W-:-:S02]  /*12340*/  SEL R6, R6, R89, P4 ;  /* 0x0000005906067207 */ /* 0x000fc40002000000 */
[----:B------:R-:W-:Y:S01]  /*12350*/  ISETP.GE.U32.AND P2, PT, R24, R5, PT ;  /* 0x000000051800720c */ /* 0x000fe20003f46070 */
[----:B------:R-:W-:Y:S01]  /*12360*/  IMAD.X R70, R10, 0x1, ~R51, P0 ;  /* 0x000000010a467824 */ /* 0x000fe200000e0e33 */
[----:B------:R-:W-:Y:S02]  /*12370*/  ISETP.GE.U32.AND.EX P3, PT, R76, RZ, PT, P3 ;  /* 0x000000ff4c00720c */ /* 0x000fe40003f66130 */
[----:B------:R-:W-:Y:S02]  /*12380*/  ISETP.GE.U32.AND.EX P2, PT, R27, R6, PT, P2 ;  /* 0x000000061b00720c */ /* 0x000fe40003f46120 */
[----:B------:R-:W-:Y:S02]  /*12390*/  IADD3 R10, P6, PT, R7, -R50, RZ ;  /* 0x80000032070a7210 */ /* 0x000fe40007fde0ff */
[----:B------:R-:W-:Y:S02]  /*123a0*/  SEL R8, RZ, 0x1, P3 ;  /* 0x00000001ff087807 */ /* 0x000fe40001800000 */
[----:B------:R-:W-:-:S02]  /*123b0*/  SEL R9, RZ, 0x1, P2 ;  /* 0x00000001ff097807 */ /* 0x000fc40001000000 */
[----:B------:R-:W-:Y:S01]  /*123c0*/  SEL R7, R23, R88, P4 ;  /* 0x0000005817077207 */ /* 0x000fe20002000000 */
[----:B------:R-:W-:Y:S01]  /*123d0*/  IMAD.X R23, R80, 0x1, ~R51, P6 ;  /* 0x0000000150177824 */ /* 0x000fe200030e0e33 */
[----:B------:R-:W-:Y:S02]  /*123e0*/  ISETP.GE.U32.AND P0, PT, R14, R83, PT ;  /* 0x000000530e00720c */ /* 0x000fe40003f06070 */
[----:B------:R-:W-:Y:S02]  /*123f0*/  IADD3 R81, P3, PT, -R83, R14, RZ ;  /* 0x0000000e53517210 */ /* 0x000fe40007f7e1ff */
[----:B------:R-:W-:Y:S02]  /*12400*/  SEL R14, R10, R75, P1 ;  /* 0x0000004b0a0e7207 */ /* 0x000fe40000800000 */
[----:B------:R-:W-:Y:S02]  /*12410*/  IADD3 R9, P2, PT, R9, R8, RZ ;  /* 0x0000000809097210 */ /* 0x000fe40007f5e0ff */
[----:B------:R-:W-:Y:S01]  /*12420*/  SEL R23, R23, R22, P1 ;  /* 0x0000001617177207 */ /* 0x000fe20000800000 */
[----:B------:R-:W-:Y:S01]  /*12430*/  IMAD.X R22, RZ, RZ, RZ, P5 ;  /* 0x000000ffff167224 */ /* 0x000fe200028e06ff */
[----:B------:R-:W-:Y:S01]  /*12440*/  SEL R8, R70, R85, P4 ;  /* 0x0000005546087207 */ /* 0x000fe20002000000 */
[----:B------:R-:W-:Y:S01]  /*12450*/  IMAD.X R10, RZ, RZ, RZ, P2 ;  /* 0x000000ffff0a7224 */ /* 0x000fe200010e06ff */
[----:B------:R-:W-:Y:S01]  /*12460*/  IADD3 R70, P5, PT, -R9, R14, RZ ;  /* 0x0000000e09467210 */ /* 0x000fe20007fbe1ff */
[----:B------:R-:W-:Y:S01]  /*12470*/  IMAD.X R76, R13, 0x1, ~R22, P3 ;  /* 0x000000010d4c7824 */ /* 0x000fe200018e0e16 */
[----:B------:R-:W-:-:S02]  /*12480*/  ISETP.GE.U32.AND P2, PT, R14, R9, PT ;  /* 0x000000090e00720c */ /* 0x000fc40003f46070 */
[----:B------:R-:W-:Y:S01]  /*12490*/  ISETP.GE.U32.AND P3, PT, R70, R7, PT ;  /* 0x000000074600720c */ /* 0x000fe20003f66070 */
[----:B------:R-:W-:Y:S01]  /*124a0*/  IMAD.X R75, R23, 0x1, ~R10, P5 ;  /* 0x00000001174b7824 */ /* 0x000fe200028e0e0a */
[----:B------:R-:W-:Y:S02]  /*124b0*/  IADD3 R14, P5, PT, R79, -R48, RZ ;  /* 0x800000304f0e7210 */ /* 0x000fe40007fbe0ff */
[----:B------:R-:W-:Y:S02]  /*124c0*/  ISETP.GE.U32.AND.EX P0, PT, R13, R22, PT, P0 ;  /* 0x000000160d00720c */ /* 0x000fe40003f06100 */
[----:B------:R-:W-:Y:S02]  /*124d0*/  ISETP.GE.U32.AND.EX P3, PT, R75, R8, PT, P3 ;  /* 0x000000084b00720c */ /* 0x000fe40003f66130 */
[----:B------:R-:W-:Y:S01]  /*124e0*/  ISETP.GE.U32.AND.EX P2, PT, R23, R10, PT, P2 ;  /* 0x0000000a1700720c */ /* 0x000fe20003f46120 */
[----:B------:R-:W-:Y:S01]  /*124f0*/  IMAD.X R23, R26, 0x1, ~R49, P5 ;  /* 0x000000011a177824 */ /* 0x000fe200028e0e31 */
[----:B------:R-:W-:-:S02]  /*12500*/  SEL R22, RZ, 0x1, P3 ;  /* 0x00000001ff167807 */ /* 0x000fc40001800000 */
[----:B------:R-:W-:Y:S02]  /*12510*/  IADD3 R10, P6, PT, R77, -R48, RZ ;  /* 0x800000304d0a7210 */ /* 0x000fe40007fde0ff */
[----:B------:R-:W-:Y:S02]  /*12520*/  ISETP.GE.U32.AND P3, PT, R81, R108, PT ;  /* 0x0000006c5100720c */ /* 0x000fe40003f66070 */
[----:B------:R-:W-:Y:S02]  /*12530*/  IADD3 R11, P5, PT, R11, -R2, RZ ;  /* 0x800000020b0b7210 */ /* 0x000fe40007fbe0ff */
[----:B------:R-:W-:Y:S02]  /*12540*/  SEL R13, RZ, 0x1, P2 ;  /* 0x00000001ff0d7807 */ /* 0x000fe40001000000 */
[----:B------:R-:W-:Y:S01]  /*12550*/  SEL R9, R14, R19, P4 ;  /* 0x000000130e097207 */ /* 0x000fe20002000000 */
[----:B------:R-:W-:Y:S01]  /*12560*/  IMAD.X R19, R78, 0x1, ~R49, P6 ;  /* 0x000000014e137824 */ /* 0x000fe200030e0e31 */
[----:B------:R-:W-:-:S02]  /*12570*/  SEL R71, R10, R71, P1 ;  /* 0x000000470a477207 */ /* 0x000fc40000800000 */
[----:B------:R-:W-:Y:S02]  /*12580*/  ISETP.GE.U32.AND.EX P3, PT, R76, R93, PT, P3 ;  /* 0x0000005d4c00720c */ /* 0x000fe40003f66130 */
[----:B------:R-:W-:Y:S01]  /*12590*/  SEL R10, R23, R12, P4 ;  /* 0x0000000c170a7207 */ /* 0x000fe20002000000 */
[----:B------:R-:W-:Y:S01]  /*125a0*/  IMAD.X R12, R16, 0x1, ~R73, P5 ;  /* 0x00000001100c7824 */ /* 0x000fe200028e0e49 */
[----:B------:R-:W-:Y:S02]  /*125b0*/  IADD3 R22, P2, PT, R22, R13, RZ ;  /* 0x0000000d16167210 */ /* 0x000fe40007f5e0ff */
[----:B------:R-:W-:Y:S02]  /*125c0*/  IADD3 R13, P5, PT, R21, -R74, RZ ;  /* 0x8000004a150d7210 */ /* 0x000fe40007fbe0ff */
[----:B------:R-:W-:Y:S02]  /*125d0*/  SEL R116, R19, R116, P1 ;  /* 0x0000007413747207 */ /* 0x000fe40000800000 */
[----:B------:R-:W-:Y:S01]  /*125e0*/  ISETP.GE.U32.AND P1, PT, R71, R22, PT ;  /* 0x000000164700720c */ /* 0x000fe20003f26070 */
[----:B------:R-:W-:Y:S01]  /*125f0*/  IMAD.X R14, R17, 0x1, ~R84, P5 ;  /* 0x00000001110e7824 */ /* 0x000fe200028e0e54 */
[----:B------:R-:W-:Y:S01]  /*12600*/  IADD3 R22, P4, PT, -R22, R71, RZ ;  /* 0x0000004716167210 */ /* 0x000fe20007f9e1ff */
[----:B------:R-:W-:Y:S01]  /*12610*/  IMAD.X R71, RZ, RZ, RZ, P2 ;  /* 0x000000ffff477224 */ /* 0x000fe200010e06ff */
[----:B------:R-:W-:-:S02]  /*12620*/  IADD3 R15, P5, PT, R15, -R72, RZ ;  /* 0x800000480f0f7210 */ /* 0x000fc40007fbe0ff */
[----:B------:R-:W-:Y:S02]  /*12630*/  IADD3 R16, P6, PT, R81, -R108, RZ ;  /* 0x8000006c51107210 */ /* 0x000fe40007fde0ff */
[----:B------:R-:W-:Y:S01]  /*12640*/  ISETP.GE.U32.AND.EX P1, PT, R116, R71, PT, P1 ;  /* 0x000000477400720c */ /* 0x000fe20003f26110 */
        /* <DEDUP_REMOVED lines=34> */
.L_x_648:
[----:B------:R-:W-:Y:S05]  /*12870*/  BSYNC.RECONVERGENT B2 ;  /* 0x0000000000027941 */ /* 0x000fea0003800200 */
.L_x_647:
        /* <DEDUP_REMOVED lines=40> */
.L_x_650:
[----:B------:R-:W-:Y:S05]  /*12b00*/  BSYNC.RECONVERGENT B2 ;  /* 0x0000000000027941 */ /* 0x000fea0003800200 */
.L_x_649:
        /* <DEDUP_REMOVED lines=15> */
[----:B------:R-:W-:Y:S02]  /*12c00*/  LOP3.LUT P0, RZ, R5, R59, RZ, 0xfc, P0 ;  /* 0x0000003b05ff7212 */ /* 0x000fe4000000fcff */
[----:B------:R-:W-:-:S11]  /*12c10*/  CS2R R4, SRZ ;  /* 0x0000000000047805 */ /* 0x000fd6000001ff00 */
        /* <DEDUP_REMOVED lines=30> */
[----:B------:R-:W-:-:S03]  /*12e00*/  IADD3 R11, P3, PT, R11, R14, RZ ;  /* 0x0000000e0b0b7210 */ /* 0x000fc60007f7e0ff */
[----:B------:R-:W-:-:S04]  /*12e10*/  IMAD.WIDE.U32 R22, R33, R34, RZ ;  /* 0x0000002221167225 */ /* 0x000fc800078e00ff */
[----:B------:R-:W-:Y:S01]  /*12e20*/  IMAD.X R19, RZ, RZ, RZ, P0 ;  /* 0x000000ffff137224 */ /* 0x000fe200000e06ff */
[----:B------:R-:W-:Y:S01]  /*12e30*/  ISETP.GE.U32.AND P0, PT, R44, R12, PT ;  /* 0x0000000c2c00720c */ /* 0x000fe20003f06070 */
[----:B------:R-:W-:Y:S02]  /*12e40*/  IMAD.MOV.U32 R16, RZ, RZ, R15 ;  /* 0x000000ffff107224 */ /* 0x000fe400078e000f */
[----:B------:R-:W-:Y:S01]  /*12e50*/  IMAD.WIDE.U32 R24, P2, R32, R35, R22 ;  /* 0x0000002320187225 */ /* 0x000fe20007840016 */
[----:B------:R-:W-:Y:S02]  /*12e60*/  ISETP.GE.U32.AND.EX P0, PT, R71, R2, PT, P0 ;  /* 0x000000024700720c */ /* 0x000fe40003f06100 */
[----:B------:R-:W-:Y:S01]  /*12e70*/  @P4 LOP3.LUT R94, R94, 0x4, RZ, 0xfc, !PT ;  /* 0x000000045e5e4812 */ /* 0x000fe200078efcff */
[----:B------:R-:W-:Y:S01]  /*12e80*/  IMAD.WIDE.U32 R20, R32, R34, RZ ;  /* 0x0000002220147225 */ /* 0x000fe200078e00ff */
[----:B------:R-:W-:-:S03]  /*12e90*/  SEL R27, RZ, 0x1, P0 ;  /* 0x00000001ff1b7807 */ /* 0x000fc60000000000 */
[----:B------:R-:W-:-:S04]  /*12ea0*/  IMAD.WIDE.U32 R22, R41, R40, RZ ;  /* 0x0000002829167225 */ /* 0x000fc800078e00ff */
[----:B------:R-:W-:-:S04]  /*12eb0*/  IMAD.WIDE.U32 R74, R34, R32, RZ ;  /* 0x00000020224a7225 */ /* 0x000fc800078e00ff */
[----:B------:R-:W-:Y:S01]  /*12ec0*/  IMAD.WIDE.U32.X R14, R35, R35, R16, P3 ;  /* 0x00000023230e7225 */ /* 0x000fe200018e0410 */
[----:B------:R-:W-:Y:S02]  /*12ed0*/  IADD3 R16, P3, PT, R21, R24, RZ ;  /* 0x0000001815107210 */ /* 0x000fe40007f7e0ff */
[----:B------:R-:W-:Y:S01]  /*12ee0*/  IADD3 R21, P4, PT, R75, R4, RZ ;  /* 0x000000044b157210 */ /* 0x000fe20007f9e0ff */
[----:B------:R-:W-:Y:S01]  /*12ef0*/  IMAD.MOV.U32 R18, RZ, RZ, R9 ;  /* 0x000000ffff127224 */ /* 0x000fe200078e0009 */
[----:B------:R-:W-:Y:S01]  /*12f00*/  IADD3 R74, P5, P6, R20, R74, R14 ;  /* 0x0000004a144a7210 */ /* 0x000fe20007ebe00e */
[----:B------:R-:W-:-:S03]  /*12f10*/  IMAD.WIDE.U32 R8, R40, R40, RZ ;  /* 0x0000002828087225 */ /* 0x000fc600078e00ff */
[----:B------:R-:W-:Y:S01]  /*12f20*/  IADD3.X R21, PT, PT, R16, R21, R15, P5, P6 ;  /* 0x0000001510157210 */ /* 0x000fe20002fec40f */
[----:B------:R-:W-:Y:S01]  /*12f30*/  IMAD.WIDE.U32 R22, P0, R40, R41, R22 ;  /* 0x0000002928167225 */ /* 0x000fe20007800016 */
[C---:B------:R-:W-:Y:S02]  /*12f40*/  LOP3.LUT P5, RZ, R94.reuse, 0x1, RZ, 0xc0, !PT ;  /* 0x000000015eff7812 */ /* 0x040fe400078ac0ff */
[C---:B------:R-:W-:Y:S01]  /*12f50*/  LOP3.LUT P6, RZ, R94.reuse, 0x4, RZ, 0xc0, !PT ;  /* 0x000000045eff7812 */ /* 0x040fe200078cc0ff */
[----:B------:R-:W-:Y:S01]  /*12f60*/  IMAD.WIDE.U32.X R18, R41, R69, R18, P1 ;  /* 0x0000004529127225 */ /* 0x000fe200008e0412 */
[----:B------:R-:W-:Y:S02]  /*12f70*/  IADD3 R9, P1, PT, R9, R22, RZ ;  /* 0x0000001609097210 */ /* 0x000fe40007f3e0ff */
[----:B------:R-:W-:Y:S01]  /*12f80*/  LOP3.LUT R94, R94, 0xfffffff7, RZ, 0xc0, !PT ;  /* 0xfffffff75e5e7812 */ /* 0x000fe200078ec0ff */
[----:B------:R-:W-:Y:S02]  /*12f90*/  IMAD.X R13, RZ, RZ, RZ, P2 ;  /* 0x000000ffff0d7224 */ /* 0x000fe400010e06ff */
[----:B------:R-:W-:Y:S01]  /*12fa0*/  IMAD.MOV.U32 R12, RZ, RZ, R25 ;  /* 0x000000ffff0c7224 */ /* 0x000fe200078e0019 */
[----:B------:R-:W-:Y:S01]  /*12fb0*/  LOP3.LUT R94, R94, 0xffffffef, RZ, 0xc0, !PT ;  /* 0xffffffef5e5e7812 */ /* 0x000fe200078ec0ff */
[----:B------:R-:W-:-:S03]  /*12fc0*/  IMAD.WIDE.U32 R14, R32, R32, RZ ;  /* 0x00000020200e7225 */ /* 0x000fc600078e00ff */
[----:B------:R-:W-:Y:S01]  /*12fd0*/  @P0 LOP3.LUT R94, R94, 0x10, RZ, 0xfc, !PT ;  /* 0x000000105e5e0812 */ /* 0x000fe200078efcff */
[----:B------:R-:W-:-:S03]  /*12fe0*/  IMAD.WIDE.U32.X R12, R33, R35, R12, P3 ;  /* 0x00000023210c7225 */ /* 0x000fc600018e040c */
[----:B------:R-:W-:Y:S01]  /*12ff0*/  @P1 LOP3.LUT R94, R94, 0x8, RZ, 0xfc, !PT ;  /* 0x000000085e5e1812 */ /* 0x000fe200078efcff */
[----:B------:R-:W-:Y:S01]  /*13000*/  IMAD.WIDE.U32 R72, R68, R36, RZ ;  /* 0x0000002444487225 */ /* 0x000fe200078e00ff */
[----:B------:R-:W-:-:S03]  /*13010*/  IADD3 R27, P0, P1, R8, R18, R27 ;  /* 0x00000012081b7210 */ /* 0x000fc6000791e01b */
[----:B------:R-:W-:Y:S01]  /*13020*/  IMAD.WIDE.U32 R88, R32, R28, RZ ;  /* 0x0000001c20587225 */ /* 0x000fe200078e00ff */
[----:B------:R-:W-:Y:S02]  /*13030*/  IADD3.X R18, PT, PT, R9, R19, RZ, P0, P1 ;  /* 0x0000001309127210 */ /* 0x000fe400007e24ff */
        /* <DEDUP_REMOVED lines=9> */
[----:B------:R-:W-:Y:S01]  /*130d0*/  IMAD.MOV.U32 R12, RZ, RZ, R3 ;  /* 0x000000ffff0c7224 */ /* 0x000fe200078e0003 */
[----:B------:R-:W-:Y:S01]  /*130e0*/  LOP3.LUT P3, RZ, R94, 0x2, RZ, 0xc0, !PT ;  /* 0x000000025eff7812 */ /* 0x000fe2000786c0ff */
[----:B------:R-:W-:Y:S01]  /*130f0*/  IMAD.WIDE.U32 R14, R68, R38, RZ ;  /* 0x00000026440e7225 */ /* 0x000fe200078e00ff */
        /* <DEDUP_REMOVED lines=75> */
[----:B------:R-:W-:Y:S01]  /*135b0*/  ISETP.GE.U32.AND P3, PT, R2, R27, PT ;  /* 0x0000001b0200720c */ /* 0x000fe20003f66070 */
[----:B------:R-:W-:Y:S01]  /*135c0*/  IMAD.WIDE.U32 R26, R40, R38, RZ ;  /* 0x00000026281a7225 */ /* 0x000fe200078e00ff */
[----:B------:R-:W-:Y:S02]  /*135d0*/  LOP3.LUT R94, R94, 0xfffffdff, RZ, 0xc0, !PT ;  /* 0xfffffdff5e5e7812 */ /* 0x000fe400078ec0ff */
        /* <DEDUP_REMOVED lines=26> */
[----:B------:R-:W-:Y:S02]  /*13780*/  IMAD.X R11, RZ, RZ, RZ, P3 ;  /* 0x000000ffff0b7224 */ /* 0x000fe400018e06ff */
[----:B------:R-:W-:Y:S02]  /*13790*/  IMAD.MOV.U32 R10, RZ, RZ, R3 ;  /* 0x000000ffff0a7224 */ /* 0x000fe400078e0003 */
[----:B------:R-:W-:-:S04]  /*137a0*/  IMAD.WIDE.U32 R26, P3, R37, R68, R26 ;  /* 0x00000044251a7225 */ /* 0x000fc8000786001a */
[----:B------:R-:W-:Y:S01]  /*137b0*/  IMAD.WIDE.U32.X R10, R39, R69, R10, P2 ;  /* 0x00000045270a7225 */ /* 0x000fe200010e040a */
[----:B------:R-:W-:Y:S02]  /*137c0*/  IADD3 R24, P2, PT, R73, R26, RZ ;  /* 0x0000001a49187210 */ /* 0x000fe40007f5e0ff */
[----:B------:R-:W-:-:S04]  /*137d0*/  IADD3 R45, P0, P1, R18, R72, R10 ;  /* 0x00000048122d7210 */ /* 0x000fc8000791e00a */
[----:B------:R-:W-:Y:S01]  /*137e0*/  IADD3.X R24, PT, PT, R47, R24, R11, P0, P1 ;  /* 0x000000182f187210 */ /* 0x000fe200007e240b */
[----:B------:R-:W-:Y:S01]  /*137f0*/  IMAD.WIDE.U32 R10, R39, R68, RZ ;  /* 0x00000044270a7225 */ /* 0x000fe200078e00ff */
[----:B------:R-:W-:-:S04]  /*13800*/  @P3 LOP3.LUT R94, R94, 0x40000, RZ, 0xfc, !PT ;  /* 0x000400005e5e3812 */ /* 0x000fc800078efcff */
[----:B------:R-:W-:Y:S01]  /*13810*/  LOP3.LUT R94, R94, 0xfffdffff, RZ, 0xc0, !PT ;  /* 0xfffdffff5e5e7812 */ /* 0x000fe200078ec0ff */
[----:B------:R-:W-:-:S03]  /*13820*/  IMAD.WIDE.U32 R72, P0, R38, R69, R10 ;  /* 0x0000004526487225 */ /* 0x000fc6000780000a */
[----:B------:R-:W-:Y:S01]  /*13830*/  @P2 LOP3.LUT R94, R94, 0x20000, RZ, 0xfc, !PT ;  /* 0x000200005e5e2812 */ /* 0x000fe200078efcff */
[----:B------:R-:W-:-:S03]  /*13840*/  IMAD.WIDE.U32 R10, R38, R68, RZ ;  /* 0x00000044260a7225 */ /* 0x000fc600078e00ff */
        /* <DEDUP_REMOVED lines=18> */
[----:B------:R-:W-:-:S04]  /*13970*/  IMAD.WIDE.U32.X R4, R31, R35, R10, P6 ;  /* 0x000000231f047225 */ /* 0x000fc800030e040a */
[----:B------:R-:W-:-:S04]  /*13980*/  IMAD.WIDE.U32 R10, R35, R28, RZ ;  /* 0x0000001c230a7225 */ /* 0x000fc800078e00ff */
[----:B------:R-:W-:-:S04]  /*13990*/  IMAD.WIDE.U32 R72, R34, R28, RZ ;  /* 0x0000001c22487225 */ /* 0x000fc800078e00ff */
[----:B------:R-:W-:-:S03]  /*139a0*/  IMAD.WIDE.U32 R10, P6, R29, R34, R10 ;  /* 0x000000221d0a7225 */ /* 0x000fc600078c000a */
[----:B------:R-:W-:Y:S02]  /*139b0*/  IADD3 R8, P5, PT, R73, R10, RZ ;  /* 0x0000000a49087210 */ /* 0x000fe40007fbe0ff */
[----:B------:R-:W-:-:S04]  /*139c0*/  IADD3 R73, P0, P1, R20, R72, R4 ;  /* 0x0000004814497210 */ /* 0x000fc8000791e004 */
[----:B------:R-:W-:Y:S01]  /*139d0*/  IADD3.X R8, PT, PT, R43, R8, R5, P0, P1 ;  /* 0x000000082b087210 */ /* 0x000fe200007e2405 */
[----:B------:R-:W-:-:S03]  /*139e0*/  IMAD.WIDE.U32 R4, R31, R34, RZ ;  /* 0x000000221f047225 */ /* 0x000fc600078e00ff */
        /* <DEDUP_REMOVED lines=79> */
[----:B------:R-:W-:Y:S01]  /*13ee0*/  IMAD.MOV.U32 R76, RZ, RZ, R9 ;  /* 0x000000ffff4c7224 */ /* 0x000fe200078e0009 */
[C---:B------:R-:W-:Y:S01]  /*13ef0*/  LOP3.LUT P6, RZ, R94.reuse, 0x2, RZ, 0xc0, !PT ;  /* 0x000000025eff7812 */ /* 0x040fe200078cc0ff */
[----:B------:R-:W-:Y:S01]  /*13f00*/  IMAD.WIDE.U32 R46, P5, R29, R32, R46 ;  /* 0x000000201d2e7225 */ /* 0x000fe200078a002e */
[----:B------:R-:W-:-:S03]  /*13f10*/  LOP3.LUT R94, R94, 0xfffffbff, RZ, 0xc0, !PT ;  /* 0xfffffbff5e5e7812 */ /* 0x000fc600078ec0ff */
        /* <DEDUP_REMOVED lines=13> */
[----:B------:R-:W-:Y:S01]  /*13ff0*/  IMAD.WIDE.U32.X R88, R39, R41, R88, P3 ;  /* 0x0000002927587225 */ /* 0x000fe200018e0458 */
[----:B------:R-:W-:Y:S02]  /*14000*/  IADD3 R23, P2, PT, R2, R45, RZ ;  /* 0x0000002d02177210 */ /* 0x000fe40007f5e0ff */
[C---:B------:R-:W-:Y:S02]  /*14010*/  LOP3.LUT P5, RZ, R94.reuse, 0x8, RZ, 0xc0, !PT ;  /* 0x000000085eff7812 */ /* 0x040fe400078ac0ff */
[C---:B------:R-:W-:Y:S01]  /*14020*/  LOP3.LUT P6, RZ, R94.reuse, 0x4, RZ, 0xc0, !PT ;  /* 0x000000045eff7812 */ /* 0x040fe200078cc0ff */
[----:B------:R-:W-:Y:S01]  /*14030*/  IMAD.X R20, R79, 0x1, R24, P2 ;  /* 0x000000014f147824 */ /* 0x000fe200010e0618 */
[----:B------:R-:W-:Y:S01]  /*14040*/  ISETP.GE.U32.AND P2, PT, R23, R2, PT ;  /* 0x000000021700720c */ /* 0x000fe20003f46070 */
[----:B------:R-:W-:Y:S01]  /*14050*/  IMAD.WIDE.U32 R2, R39, R38, RZ ;  /* 0x0000002627027225 */ /* 0x000fe200078e00ff */
[----:B------:R-:W-:-:S02]  /*14060*/  LOP3.LUT R94, R94, 0xfffffffd, RZ, 0xc0, !PT ;  /* 0xfffffffd5e5e7812 */ /* 0x000fc400078ec0ff */
[----:B------:R-:W-:Y:S01]  /*14070*/  ISETP.GE.U32.AND.EX P2, PT, R20, R79, PT, P2 ;  /* 0x0000004f1400720c */ /* 0x000fe20003f46120 */
[----:B------:R-:W-:-:S03]  /*14080*/  IMAD.WIDE.U32 R24, R38, R38, RZ ;  /* 0x0000002626187225 */ /* 0x000fc600078e00ff */
[----:B------:R-:W-:Y:S01]  /*14090*/  SEL R9, RZ, 0x1, P2 ;  /* 0x00000001ff097807 */ /* 0x000fe20001000000 */
[----:B------:R-:W-:-:S03]  /*140a0*/  IMAD.WIDE.U32 R2, P2, R38, R39, R2 ;  /* 0x0000002726027225 */ /* 0x000fc60007840002 */
[----:B------:R-:W-:Y:S01]  /*140b0*/  IADD3 R79, P4, PT, R25, R2, RZ ;  /* 0x00000002194f7210 */ /* 0x000fe20007f9e0ff */
[----:B------:R-:W-:-:S03]  /*140c0*/  IMAD.X R25, RZ, RZ, RZ, P1 ;  /* 0x000000ffff197224 */ /* 0x000fc600008e06ff */
[----:B------:R-:W-:-:S06]  /*140d0*/  P2R R26, PR, RZ, 0x10 ;  /* 0x00000010ff1a7803 */ /* 0x000fcc0000000000 */
[----:B------:R-:W-:Y:S02]  /*140e0*/  @P2 LOP3.LUT R94, R94, 0x2, RZ, 0xfc, !PT ;  /* 0x000000025e5e2812 */ /* 0x000fe400078efcff */
[----:B------:R-:W-:Y:S01]  /*140f0*/  IADD3 R10, P2, P3, R24, R88, R9 ;  /* 0x00000058180a7210 */ /* 0x000fe20007b5e009 */
[----:B------:R-:W-:Y:S01]  /*14100*/  IMAD.MOV.U32 R24, RZ, RZ, R5 ;  /* 0x000000ffff187224 */ /* 0x000fe200078e0005 */
[----:B------:R-:W-:Y:S02]  /*14110*/  LOP3.LUT R94, R94, 0xffffffdf, RZ, 0xc0, !PT ;  /* 0xffffffdf5e5e7812 */ /* 0x000fe400078ec0ff */
        /* <DEDUP_REMOVED lines=22> */
[----:B------:R-:W-:-:S03]  /*14280*/  LOP3.LUT P4, RZ, R94, 0x1, RZ, 0xc0, !PT ;  /* 0x000000015eff7812 */ /* 0x000fc6000788c0ff */
        /* <DEDUP_REMOVED lines=13> */
[----:B------:R-:W-:Y:S01]  /*14360*/  IMAD.WIDE.U32 R82, R14, R48, RZ ;  /* 0x000000300e527225 */ /* 0x000fe200078e00ff */
[----:B------:R-:W-:Y:S02]  /*14370*/  IADD3.X R78, PT, PT, R43, R25, RZ, P1, P2 ;  /* 0x000000192b4e7210 */ /* 0x000fe40000fe44ff */
[----:B------:R-:W-:Y:S01]  /*14380*/  IADD3 R2, P1, PT, R17, R15, RZ ;  /* 0x0000000f11027210 */ /* 0x000fe20007f3e0ff */
[----:B------:R-:W-:Y:S01]  /*14390*/  IMAD.X R25, RZ, RZ, RZ, P5 ;  /* 0x000000ffff197224 */ /* 0x000fe200028e06ff */
[----:B------:R-:W-:-:S02]  /*143a0*/  P2R R8, PR, RZ, 0x1 ;  /* 0x00000001ff087803 */ /* 0x000fc40000000000 */
[----:B------:R-:W-:Y:S01]  /*143b0*/  LOP3.LUT P0, RZ, R94, 0x10, RZ, 0xc0, !PT ;  /* 0x000000105eff7812 */ /* 0x000fe2000780c0ff */
        /* <DEDUP_REMOVED lines=12> */
[----:B------:R-:W-:-:S03]  /*14480*/  IMAD.WIDE.U32 R22, P1, R28, R35, R22 ;  /* 0x000000231c167225 */ /* 0x000fc60007820016 */
        /* <DEDUP_REMOVED lines=8> */
[----:B------:R-:W-:Y:S02]  /*14510*/  IADD3 R98, P1, PT, R73, R6, RZ ;  /* 0x0000000649627210 */ /* 0x000fe40007f3e0ff */
[----:B------:R-:W-:Y:S01]  /*14520*/  LOP3.LUT P3, RZ, R94, 0x40000, RZ, 0xc0, !PT ;  /* 0x000400005eff7812 */ /* 0x000fe2000786c0ff */
[----:B------:R-:W-:Y:S01]  /*14530*/  IMAD.WIDE.U32 R24, R28, R32, RZ ;  /* 0x000000201c187225 */ /* 0x000fe200078e00ff */
[----:B------:R-:W-:-:S03]  /*14540*/  LOP3.LUT R94, R94, 0xffffefff, RZ, 0xc0, !PT ;  /* 0xffffefff5e5e7812 */ /* 0x000fc600078ec0ff */
        /* <DEDUP_REMOVED lines=27> */
[----:B------:R-:W-:Y:S01]  /*14700*/  IMAD.WIDE.U32 R12, R42, R54, RZ ;  /* 0x000000362a0c7225 */ /* 0x000fe200078e00ff */
[----:B------:R-:W-:-:S03]  /*14710*/  @P4 LOP3.LUT R94, R94, 0x1000, RZ, 0xfc, !PT ;  /* 0x000010005e5e4812 */ /* 0x000fc600078efcff */
[----:B------:R-:W-:Y:S01]  /*14720*/  IMAD.IADD R85, R43, 0x1, R85 ;  /* 0x000000012b557824 */ /* 0x000fe200078e0255 */
[----:B------:R-:W-:Y:S01]  /*14730*/  LOP3.LUT R94, R94, 0xfffff7ff, RZ, 0xc0, !PT ;  /* 0xfffff7ff5e5e7812 */ /* 0x000fe200078ec0ff */
[----:B------:R-:W-:Y:S01]  /*14740*/  IMAD R16, R21, R56, RZ ;  /* 0x0000003815107224 */ /* 0x000fe200078e02ff */
[----:B------:R-:W-:Y:S01]  /*14750*/  LOP3.LUT R21, RZ, R21, RZ, 0x33, !PT ;  /* 0x00000015ff157212 */ /* 0x000fe200078e33ff */
[----:B------:R-:W-:Y:S01]  /*14760*/  IMAD.WIDE.U32 R24, R85, R54, RZ ;  /* 0x0000003655187225 */ /* 0x000fe200078e00ff */
[----:B------:R-:W-:-:S04]  /*14770*/  @P0 LOP3.LUT R94, R94, 0x800, RZ, 0xfc, !PT ;  /* 0x000008005e5e0812 */ /* 0x000fc800078efcff */
[----:B------:R-:W-:Y:S01]  /*14780*/  LOP3.LUT P4, RZ, R94, 0x20000, RZ, 0xc0, !PT ;  /* 0x000200005eff7812 */ /* 0x000fe2000788c0ff */
[----:B------:R-:W-:Y:S01]  /*14790*/  IMAD.WIDE.U32 R24, P5, R42, R55, R24 ;  /* 0x000000372a187225 */ /* 0x000fe200078a0018 */
[----:B------:R-:W-:-:S03]  /*147a0*/  LOP3.LUT R94, R94, 0xffffffef, RZ, 0xc0, !PT ;  /* 0xffffffef5e5e7812 */ /* 0x000fc600078ec0ff */
        /* <DEDUP_REMOVED lines=47> */
[----:B------:R-:W-:-:S02]  /*14aa0*/  LOP3.LUT P6, RZ, R94, 0x40, RZ, 0xc0, !PT ;  /* 0x000000405eff7812 */ /* 0x000fc400078cc0ff */
[----:B------:R-:W-:Y:S01]  /*14ab0*/  LOP3.LUT R94, R94, 0xffffff7f, RZ, 0xc0, !PT ;  /* 0xffffff7f5e5e7812 */ /* 0x000fe200078ec0ff */
[----:B------:R-:W-:Y:S01]  /*14ac0*/  IMAD.WIDE.U32.X R70, R37, R69, R70, P4 ;  /* 0x0000004525467225 */ /* 0x000fe200020e0446 */
[----:B------:R-:W-:Y:S02]  /*14ad0*/  ISETP.NE.AND P4, PT, R26, RZ, PT ;  /* 0x000000ff1a00720c */ /* 0x000fe40003f85270 */
[----:B------:R-:W-:Y:S01]  /*14ae0*/  LOP3.LUT R94, R94, 0xfffffeff, RZ, 0xc0, !PT ;  /* 0xfffffeff5e5e7812 */ /* 0x000fe200078ec0ff */
[----:B------:R-:W-:Y:S01]  /*14af0*/  IMAD.X R27, RZ, RZ, RZ, P5 ;  /* 0x000000ffff1b7224 */ /* 0x000fe200028e06ff */
[----:B------:R-:W-:Y:S01]  /*14b00*/  IADD3 R89, P5, PT, R81, R70, RZ ;  /* 0x0000004651597210 */ /* 0x000fe20007fbe0ff */
[----:B------:R-:W-:Y:S01]  /*14b10*/  IMAD.MOV.U32 R26, RZ, RZ, R3 ;  /* 0x000000ffff1a7224 */ /* 0x000fe200078e0003 */
[----:B------:R-:W-:-:S03]  /*14b20*/  ISETP.NE.AND P3, PT, R80, RZ, PT ;  /* 0x000000ff5000720c */ /* 0x000fc60003f65270 */
[----:B------:R-:W-:Y:S01]  /*14b30*/  IMAD.WIDE.U32.X R26, R39, R39, R26, P4 ;  /* 0x00000027271a7225 */ /* 0x000fe200020e041a */
[----:B------:R-:W-:-:S03]  /*14b40*/  IADD3 R22, P4, PT, R10, R89, RZ ;  /* 0x000000590a167210 */ /* 0x000fc60007f9e0ff */
[----:B------:R-:W-:Y:S02]  /*14b50*/  IMAD.X R92, R93, 0x1, R71, P5 ;  /* 0x000000015d5c7824 */ /* 0x000fe400028e0647 */
[----:B------:R-:W-:-:S04]  /*14b60*/  IMAD.WIDE.U32 R70, R38, R36, RZ ;  /* 0x0000002426467225 */ /* 0x000fc800078e00ff */
[----:B------:R-:W-:Y:S01]  /*14b70*/  IMAD.X R16, R79, 0x1, R92, P4 ;  /* 0x000000014f107824 */ /* 0x000fe200020e065c */
[----:B------:R-:W-:Y:S01]  /*14b80*/  ISETP.GE.U32.AND P4, PT, R22, R10, PT ;  /* 0x0000000a1600720c */ /* 0x000fe20003f86070 */
[----:B------:R-:W-:-:S03]  /*14b90*/  IMAD.MOV.U32 R10, RZ, RZ, R9 ;  /* 0x000000ffff0a7224 */ /* 0x000fc600078e0009 */
        /* <DEDUP_REMOVED lines=13> */
[----:B------:R-:W-:Y:S01]  /*14c70*/  ISETP.NE.AND P0, PT, R8, RZ, PT ;  /* 0x000000ff0800720c */ /* 0x000fe20003f05270 */
[----:B------:R-:W-:-:S04]  /*14c80*/  IMAD.WIDE.U32.X R26, R29, R35, R26, P4 ;  /* 0x000000231d1a7225 */ /* 0x000fc800020e041a */
[----:B------:R-:W-:Y:S01]  /*14c90*/  IMAD.X R11, RZ, RZ, RZ, P5 ;  /* 0x000000ffff0b7224 */ /* 0x000fe200028e06ff */
[----:B------:R-:W-:Y:S01]  /*14ca0*/  IADD3 R43, P4, PT, R46, R26, RZ ;  /* 0x0000001a2e2b7210 */ /* 0x000fe20007f9e0ff */
[----:B------:R-:W-:Y:S01]  /*14cb0*/  IMAD.WIDE.U32.X R8, R31, R31, R10, P6 ;  /* 0x0000001f1f087225 */ /* 0x000fe200030e040a */
[C---:B------:R-:W-:Y:S02]  /*14cc0*/  LOP3.LUT P6, RZ, R94.reuse, 0x8, RZ, 0xc0, !PT ;  /* 0x000000085eff7812 */ /* 0x040fe400078cc0ff */
[----:B------:R-:W-:Y:S01]  /*14cd0*/  LOP3.LUT R94, R94, 0xffffffbf, RZ, 0xc0, !PT ;  /* 0xffffffbf5e5e7812 */ /* 0x000fe200078ec0ff */
        /* <DEDUP_REMOVED lines=12> */
[----:B------:R-:W-:-:S04]  /*14da0*/  LOP3.LUT R94, R94, 0xffffffdf, RZ, 0xc0, !PT ;  /* 0xffffffdf5e5e7812 */ /* 0x000fc800078ec0ff */
[----:B------:R-:W-:Y:S02]  /*14db0*/  @P5 LOP3.LUT R94, R94, 0x20, RZ, 0xfc, !PT ;  /* 0x000000205e5e5812 */ /* 0x000fe400078efcff */
[----:B------:R-:W-:Y:S01]  /*14dc0*/  IADD3 R76, P4, P5, R10, R8, R25 ;  /* 0x000000080a4c7210 */ /* 0x000fe20007d9e019 */
[----:B------:R-:W-:Y:S01]  /*14dd0*/  IMAD.MOV.U32 R10, RZ, RZ, R5 ;  /* 0x000000ffff0a7224 */ /* 0x000fe200078e0005 */
[----:B------:R-:W-:Y:S02]  /*14de0*/  IADD3 R8, P0, PT, R4, R22, RZ ;  /* 0x0000001604087210 */ /* 0x000fe40007f1e0ff */
[----:B------:R-:W-:Y:S01]  /*14df0*/  IADD3.X R45, PT, PT, R45, R9, RZ, P4, P5 ;  /* 0x000000092d2d7210 */ /* 0x000fe200027ea4ff */
        /* <DEDUP_REMOVED lines=31> */
[----:B------:R-:W-:Y:S01]  /*14ff0*/  ISETP.GE.U32.AND.EX P3, PT, R92, R93, PT, P3 ;  /* 0x0000005d5c00720c */ /* 0x000fe20003f66130 */
[----:B------:R-:W-:-:S03]  /*15000*/  IMAD.MOV.U32 R70, RZ, RZ, R47 ;  /* 0x000000ffff467224 */ /* 0x000fc600078e002f */
[----:B------:R-:W-:-:S04]  /*15010*/  SEL R89, RZ, 0x1, P3 ;  /* 0x00000001ff597807 */ /* 0x000fc80001800000 */
[----:B------:R-:W-:-:S04]  /*15020*/  IADD3 R89, P3, P5, R88, R64, R89 ;  /* 0x0000004058597210 */ /* 0x000fc80007d7e059 */
        /* <DEDUP_REMOVED lines=20> */
[----:B------:R-:W-:Y:S01]  /*15170*/  IMAD.X R47, RZ, RZ, RZ, P5 ;  /* 0x000000ffff2f7224 */ /* 0x000fe200028e06ff */
[----:B------:R-:W-:Y:S02]  /*15180*/  LOP3.LUT R102, RZ, R99, RZ, 0x33, !PT ;  /* 0x00000063ff667212 */ /* 0x000fe400078e33ff */
[----:B------:R-:W-:Y:S01]  /*15190*/  SEL R43, RZ, 0x1, P3 ;  /* 0x00000001ff2b7807 */ /* 0x000fe20001800000 */
[----:B------:R-:W-:-:S04]  /*151a0*/  IMAD.WIDE.U32.X R46, R85, R53, R46, P6 ;  /* 0x00000035552e7225 */ /* 0x000fc800030e042e */
        /* <DEDUP_REMOVED lines=27> */
[----:B------:R-:W-:Y:S01]  /*15360*/  IMAD.WIDE.U32 R70, R36, R36, RZ ;  /* 0x0000002424467225 */ /* 0x000fe200078e00ff */
[C---:B------:R-:W-:Y:S02]  /*15370*/  LOP3.LUT P6, RZ, R94.reuse, 0x2, RZ, 0xc0, !PT ;  /* 0x000000025eff7812 */ /* 0x040fe400078cc0ff */
[----:B------:R-:W-:Y:S01]  /*15380*/  LOP3.LUT R94, R94, 0xfffffffe, RZ, 0xc0, !PT ;  /* 0xfffffffe5e5e7812 */ /* 0x000fe200078ec0ff */
[----:B------:R-:W-:-:S04]  /*15390*/  IMAD.WIDE.U32.X R46, R37, R39, R46, P4 ;  /* 0x00000027252e7225 */ /* 0x000fc800020e042e */
        /* <DEDUP_REMOVED lines=32> */
[----:B------:R-:W-:Y:S01]  /*155a0*/  P2R R80, PR, RZ, 0x4 ;  /* 0x00000004ff507803 */ /* 0x000fe20000000000 */
[----:B------:R-:W-:Y:S01]  /*155b0*/  IMAD.WIDE.U32 R46, R42, R48, RZ ;  /* 0x000000302a2e7225 */ /* 0x000fe200078e00ff */
[C---:B------:R-:W-:Y:S02]  /*155c0*/  LOP3.LUT P2, RZ, R94.reuse, 0x100000, RZ, 0xc0, !PT ;  /* 0x001000005eff7812 */ /* 0x040fe4000784c0ff */
[----:B------:R-:W-:Y:S01]  /*155d0*/  LOP3.LUT P1, RZ, R94, 0x100, RZ, 0xc0, !PT ;  /* 0x000001005eff7812 */ /* 0x000fe2000782c0ff */
        /* <DEDUP_REMOVED lines=13> */
[----:B------:R-:W-:Y:S01]  /*156b0*/  LOP3.LUT P5, RZ, R94, 0x1000, RZ, 0xc0, !PT ;  /* 0x000010005eff7812 */ /* 0x000fe200078ac0ff */
[----:B------:R-:W-:Y:S01]  /*156c0*/  IMAD.X R47, RZ, RZ, RZ, P2 ;  /* 0x000000ffff2f7224 */ /* 0x000fe200010e06ff */
[----:B------:R-:W-:Y:S01]  /*156d0*/  ISETP.NE.AND P2, PT, R80, RZ, PT ;  /* 0x000000ff5000720c */ /* 0x000fe20003f45270 */
[----:B------:R-:W-:Y:S01]  /*156e0*/  IMAD.MOV.U32 R80, RZ, RZ, R75 ;  /* 0x000000ffff507224 */ /* 0x000fe200078e004b */
[----:B------:R-:W-:-:S03]  /*156f0*/  LOP3.LUT P6, RZ, R94, 0x40, RZ, 0xc0, !PT ;  /* 0x000000405eff7812 */ /* 0x000fc600078cc0ff */
[----:B------:R-:W-:Y:S01]  /*15700*/  IMAD.WIDE.U32.X R14, R87, R49, R46, P2 ;  /* 0x00000031570e7225 */ /* 0x000fe200010e042e */
[----:B------:R-:W-:-:S03]  /*15710*/  ISETP.NE.AND P2, PT, R78, RZ, PT ;  /* 0x000000ff4e00720c */ /* 0x000fc60003f45270 */
[----:B------:R-:W-:Y:S01]  /*15720*/  IMAD.X R47, RZ, RZ, RZ, P3 ;  /* 0x000000ffff2f7224 */ /* 0x000fe200018e06ff */
[----:B------:R-:W-:Y:S01]  /*15730*/  ISETP.GE.U32.AND P3, PT, R97, R82, PT ;  /* 0x000000526100720c */ /* 0x000fe20003f66070 */
[----:B------:R-:W-:Y:S02]  /*15740*/  IMAD.MOV.U32 R46, RZ, RZ, R43 ;  /* 0x000000ffff2e7224 */ /* 0x000fe400078e002b */
[----:B------:R-:W-:Y:S01]  /*15750*/  IMAD.MOV.U32 R82, RZ, RZ, R17 ;  /* 0x000000ffff527224 */ /* 0x000fe200078e0011 */
[----:B------:R-:W-:Y:S01]  /*15760*/  ISETP.GE.U32.AND.EX P3, PT, R74, R83, PT, P3 ;  /* 0x000000534a00720c */ /* 0x000fe20003f66130 */
[----:B------:R-:W-:Y:S01]  /*15770*/  IMAD.X R83, RZ, RZ, RZ, P5 ;  /* 0x000000ffff537224 */ /* 0x000fe200028e06ff */
[C---:B------:R-:W-:Y:S01]  /*15780*/  LOP3.LUT P5, RZ, R94.reuse, 0x20, RZ, 0xc0, !PT ;  /* 0x000000205eff7812 */ /* 0x040fe200078ac0ff */
[----:B------:R-:W-:Y:S01]  /*15790*/  IMAD.WIDE.U32.X R42, R85, R49, R46, P4 ;  /* 0x00000031552a7225 */ /* 0x000fe200020e042e */
[----:B------:R-:W-:Y:S02]  /*157a0*/  SEL R71, RZ, 0x1, P3 ;  /* 0x00000001ff477807 */ /* 0x000fe40001800000 */
[----:B------:R-:W-:Y:S01]  /*157b0*/  LOP3.LUT P4, RZ, R94, 0x80, RZ, 0xc0, !PT ;  /* 0x000000805eff7812 */ /* 0x000fe2000788c0ff */
[----:B------:R-:W-:Y:S01]  /*157c0*/  IMAD.X R85, RZ, RZ, RZ, P0 ;  /* 0x000000ffff557224 */ /* 0x000fe200000e06ff */
[----:B------:R-:W-:Y:S01]  /*157d0*/  IADD3 R14, P3, PT, R71, R14, RZ ;  /* 0x0000000e470e7210 */ /* 0x000fe20007f7e0ff */
[----:B------:R-:W-:Y:S01]  /*157e0*/  IMAD.X R71, RZ, RZ, RZ, P1 ;  /* 0x000000ffff477224 */ /* 0x000fe200008e06ff */
[----:B------:R-:W-:Y:S01]  /*157f0*/  ISETP.NE.AND P1, PT, R72, RZ, PT ;  /* 0x000000ff4800720c */ /* 0x000fe20003f25270 */
[----:B------:R-:W-:Y:S01]  /*15800*/  IMAD.MOV.U32 R46, RZ, RZ, R27 ;  /* 0x000000ffff2e7224 */ /* 0x000fe200078e001b */
[----:B------:R-:W-:Y:S01]  /*15810*/  ISETP.NE.AND P0, PT, R16, RZ, PT ;  /* 0x000000ff1000720c */ /* 0x000fe20003f05270 */
[----:B------:R-:W-:Y:S01]  /*15820*/  IMAD.X R15, RZ, RZ, R15, P3 ;  /* 0x000000ffff0f7224 */ /* 0x000fe200018e060f */
[C---:B------:R-:W-:Y:S01]  /*15830*/  LOP3.LUT P3, RZ, R94.reuse, 0x8, RZ, 0xc0, !PT ;  /* 0x000000085eff7812 */ /* 0x040fe2000786c0ff */
        /* <DEDUP_REMOVED lines=8> */
[----:B------:R-:W-:Y:S02]  /*158c0*/  IMAD.X R81, RZ, RZ, RZ, P3 ;  /* 0x000000ffff517224 */ /* 0x000fe400018e06ff */
[----:B------:R-:W-:Y:S01]  /*158d0*/  IMAD.MOV.U32 R86, RZ, RZ, R79 ;  /* 0x000000ffff567224 */ /* 0x000fe200078e004f */
[----:B------:R-:W-:Y:S01]  /*158e0*/  ISETP.GE.U32.AND.EX P1, PT, R27, R90, PT, P1 ;  /* 0x0000005a1b00720c */ /* 0x000fe20003f26110 */
[----:B------:R-:W-:-:S03]  /*158f0*/  IMAD.WIDE.U32 R72, P3, R24, R49, R72 ;  /* 0x0000003118487225 */ /* 0x000fc60007860048 */
[----:B------:R-:W-:Y:S01]  /*15900*/  SEL R83, RZ, 0x1, P1 ;  /* 0x00000001ff537807 */ /* 0x000fe20000800000 */
[----:B------:R-:W-:Y:S01]  /*15910*/  IMAD.WIDE.U32 R78, R24, R48, RZ ;  /* 0x00000030184e7225 */ /* 0x000fe200078e00ff */
[----:B------:R-:W-:-:S03]  /*15920*/  ISETP.GE.U32.AND P1, PT, R89, R88, PT ;  /* 0x000000585900720c */ /* 0x000fc60003f26070 */
[----:B------:R-:W-:Y:S01]  /*15930*/  IMAD.WIDE.U32.X R70, R37, R39, R70, P4 ;  /* 0x0000002725467225 */ /* 0x000fe200020e0446 */
[----:B------:R-:W-:Y:S02]  /*15940*/  IADD3 R16, P4, PT, R83, R16, RZ ;  /* 0x0000001053107210 */ /* 0x000fe40007f9e0ff */
[----:B------:R-:W-:Y:S01]  /*15950*/  LOP3.LUT R83, RZ, R2, RZ, 0x33, !PT ;  /* 0x00000002ff537212 */ /* 0x000fe200078e33ff */
[----:B------:R-:W-:Y:S02]  /*15960*/  IMAD R74, R99, R56, RZ ;  /* 0x00000038634a7224 */ /* 0x000fe400078e02ff */
[----:B------:R-:W-:Y:S01]  /*15970*/  IMAD.X R47, RZ, RZ, RZ, P6 ;  /* 0x000000ffff2f7224 */ /* 0x000fe200030e06ff */
[----:B------:R-:W-:Y:S01]  /*15980*/  LOP3.LUT P6, RZ, R94, 0x4, RZ, 0xc0, !PT ;  /* 0x000000045eff7812 */ /* 0x000fe200078cc0ff */
[----:B------:R-:W-:Y:S01]  /*15990*/  IMAD.X R75, RZ, RZ, RZ, P3 ;  /* 0x000000ffff4b7224 */ /* 0x000fe200018e06ff */
[----:B------:R-:W-:Y:S01]  /*159a0*/  IADD3 R24, P3, PT, R79, R72, RZ ;  /* 0x000000484f187210 */ /* 0x000fe20007f7e0ff */
[----:B------:R-:W-:-:S02]  /*159b0*/  IMAD R79, R2, R57, R74 ;  /* 0x00000039024f7224 */ /* 0x000fc400078e024a */
[----:B------:R-:W-:Y:S01]  /*159c0*/  IMAD.X R17, RZ, RZ, R17, P4 ;  /* 0x000000ffff117224 */ /* 0x000fe200020e0611 */
[----:B------:R-:W-:Y:S01]  /*159d0*/  ISETP.GE.U32.AND.EX P4, PT, R64, R3, PT, P1 ;  /* 0x000000034000720c */ /* 0x000fe20003f86110 */
[----:B------:R-:W-:Y:S01]  /*159e0*/  IMAD.WIDE.U32.X R46, R29, R31, R46, P5 ;  /* 0x0000001f1d2e7225 */ /* 0x000fe200028e042e */
[----:B------:R-:W-:Y:S02]  /*159f0*/  ISETP.GE.U32.AND P5, PT, R77, R76, PT ;  /* 0x0000004c4d00720c */ /* 0x000fe40003fa6070 */
[----:B------:R-:W-:Y:S01]  /*15a00*/  SEL R91, RZ, 0x1, P4 ;  /* 0x00000001ff5b7807 */ /* 0x000fe20002000000 */
[----:B------:R-:W-:Y:S01]  /*15a10*/  IMAD.IADD R79, R93, 0x1, R79 ;  /* 0x000000015d4f7824 */ /* 0x000fe200078e024f */
[----:B------:R-:W-:Y:S01]  /*15a20*/  ISETP.GE.U32.AND.EX P1, PT, R65, R45, PT, P5 ;  /* 0x0000002d4100720c */ /* 0x000fe20003f26150 */
[----:B------:R-:W-:Y:S01]  /*15a30*/  IMAD.WIDE.U32.X R80, R44, R51, R80, P6 ;  /* 0x000000332c507225 */ /* 0x000fe200030e0450 */
[----:B------:R-:W-:Y:S02]  /*15a40*/  IADD3 R91, P5, P6, R25, R70, R91 ;  /* 0x00000046195b7210 */ /* 0x000fe40007ebe05b */
[----:B------:R-:W-:Y:S01]  /*15a50*/  SEL R3, RZ, 0x1, P1 ;  /* 0x00000001ff037807 */ /* 0x000fe20000800000 */
[----:B------:R-:W-:Y:S01]  /*15a60*/  IMAD.WIDE.U32 R76, R79, R54, RZ ;  /* 0x000000364f4c7225 */ /* 0x000fe200078e00ff */
[----:B------:R-:W-:-:S03]  /*15a70*/  IADD3.X R90, PT, PT, R26, R71, RZ, P5, P6 ;  /* 0x000000471a5a7210 */ /* 0x000fc60002fec4ff */
[----:B------:R-:W-:Y:S02]  /*15a80*/  IMAD.MOV.U32 R74, RZ, RZ, R73 ;  /* 0x000000ffff4a7224 */ /* 0x000fe400078e0049 */
        /* <DEDUP_REMOVED lines=13> */
[----:B------:R-:W-:Y:S02]  /*15b60*/  IMAD.X R75, RZ, RZ, RZ, P3 ;  /* 0x000000ffff4b7224 */ /* 0x000fe400018e06ff */
[----:B------:R-:W-:Y:S01]  /*15b70*/  IMAD R76, R19, R56, RZ ;  /* 0x00000038134c7224 */ /* 0x000fe200078e02ff */
[----:B------:R-:W-:Y:S01]  /*15b80*/  LOP3.LUT R19, RZ, R19, RZ, 0x33, !PT ;  /* 0x00000013ff137212 */ /* 0x000fe200078e33ff */
[----:B------:R-:W-:-:S04]  /*15b90*/  IMAD.WIDE.U32 R72, P5, R92, R51, R72 ;  /* 0x000000335c487225 */ /* 0x000fc800078a0048 */
[----:B------:R-:W-:-:S04]  /*15ba0*/  IMAD.WIDE.U32 R82, R92, R52, RZ ;  /* 0x000000345c527225 */ /* 0x000fc800078e00ff */
[----:B------:R-:W-:Y:S01]  /*15bb0*/  IMAD.WIDE.U32 R64, R92, R50, RZ ;  /* 0x000000325c407225 */ /* 0x000fe200078e00ff */
[----:B------:R-:W-:-:S03]  /*15bc0*/  IADD3 R83, P6, PT, R83, R70, RZ ;  /* 0x0000004653537210 */ /* 0x000fc60007fde0ff */
[----:B------:R-:W-:-:S04]  /*15bd0*/  IMAD.WIDE.U32 R46, P3, R92, R49, R46 ;  /* 0x000000315c2e7225 */ /* 0x000fc8000786002e */
[----:B------:R-:W-:Y:S02]  /*15be0*/  IMAD R101, R23, R57, R76 ;  /* 0x0000003917657224 */ /* 0x000fe400078e024c */
[----:B------:R-:W-:Y:S01]  /*15bf0*/  IMAD.X R97, RZ, RZ, RZ, P3 ;  /* 0x000000ffff617224 */ /* 0x000fe200018e06ff */
[----:B------:R-:W-:Y:S01]  /*15c00*/  IADD3 R100, P3, PT, R65, R72, RZ ;  /* 0x0000004841647210 */ /* 0x000fe20007f7e0ff */
[----:B------:R-:W-:Y:S02]  /*15c10*/  IMAD.MOV.U32 R74, RZ, RZ, R71 ;  /* 0x000000ffff4a7224 */ /* 0x000fe400078e0047 */
[----:B------:R-:W-:Y:S02]  /*15c20*/  IMAD.MOV.U32 R76, RZ, RZ, R73 ;  /* 0x000000ffff4c7224 */ /* 0x000fe400078e0049 */
[----:B------:R-:W-:Y:S01]  /*15c30*/  IMAD.X R77, RZ, RZ, RZ, P5 ;  /* 0x000000ffff4d7224 */ /* 0x000fe200028e06ff */
[----:B------:R-:W-:Y:S01]  /*15c40*/  IADD3 R105, P5, PT, R96, R98, RZ ;  /* 0x0000006260697210 */ /* 0x000fe20007fbe0ff */
[----:B------:R-:W-:Y:S01]  /*15c50*/  IMAD.WIDE.U32 R70, R23, R56, RZ ;  /* 0x0000003817467225 */ /* 0x000fe200078e00ff */
[----:B------:R-:W-:-:S03]  /*15c60*/  LOP3.LUT R23, RZ, R23, RZ, 0x33, !PT ;  /* 0x00000017ff177212 */ /* 0x000fc600078e33ff */
[----:B------:R-:W-:-:S04]  /*15c70*/  IMAD.WIDE.U32 R72, R92, R48, RZ ;  /* 0x000000305c487225 */ /* 0x000fc800078e00ff */
[----:B------:R-:W-:Y:S02]  /*15c80*/  IMAD.IADD R101, R71, 0x1, R101 ;  /* 0x0000000147657824 */ /* 0x000fe400078e0265 */
[----:B------:R-:W-:Y:S01]  /*15c90*/  IMAD.WIDE.U32.X R88, R79, R55, R88, P4 ;  /* 0x000000374f587225 */ /* 0x000fe200020e0458 */
[----:B------:R-:W-:-:S03]  /*15ca0*/  ISETP.GE.U32.AND P4, PT, R105, R96, PT ;  /* 0x000000606900720c */ /* 0x000fc60003f86070 */
[----:B------:R-:W-:Y:S01]  /*15cb0*/  IMAD.WIDE.U32.X R74, R79, R53, R74, P6 ;  /* 0x000000354f4a7225 */ /* 0x000fe200030e044a */
[----:B------:R-:W-:-:S03]  /*15cc0*/  IADD3 R107, P6, PT, R73, R46, RZ ;  /* 0x0000002e496b7210 */ /* 0x000fc60007fde0ff */
[----:B------:R-:W-:Y:S01]  /*15cd0*/  IMAD.WIDE.U32.X R76, R79, R51, R76, P3 ;  /* 0x000000334f4c7225 */ /* 0x000fe200018e044c */
[----:B------:R-:W-:-:S03]  /*15ce0*/  ISETP.GT.U32.AND.EX P3, PT, R93, R102, PT, P1 ;  /* 0x000000665d00720c */ /* 0x000fc60003f64110 */
[----:B------:R-:W-:Y:S02]  /*15cf0*/  IMAD.MOV.U32 R96, RZ, RZ, R47 ;  /* 0x000000ffff607224 */ /* 0x000fe400078e002f */
[----:B------:R-:W-:-:S04]  /*15d00*/  IMAD.WIDE.U32 R92, R101, R54, RZ ;  /* 0x00000036655c7225 */ /* 0x000fc800078e00ff */
[----:B------:R-:W-:-:S04]  /*15d10*/  IMAD.WIDE.U32.X R46, R79, R49, R96, P6 ;  /* 0x000000314f2e7225 */ /* 0x000fc800030e0460 */
[----:B------:R-:W-:-:S04]  /*15d20*/  IMAD.WIDE.U32 R96, R70, R54, RZ ;  /* 0x0000003646607225 */ /* 0x000fc800078e00ff */
[----:B------:R-:W-:Y:S01]  /*15d30*/  IMAD.X R104, R21, 0x1, R27, P5 ;  /* 0x0000000115687824 */ /* 0x000fe200028e061b */
[----:B------:R-:W-:Y:S01]  /*15d40*/  ISETP.GT.U32.AND P1, PT, R96, R23, PT ;  /* 0x000000176000720c */ /* 0x000fe20003f24070 */
[----:B------:R-:W-:Y:S01]  /*15d50*/  IMAD.WIDE.U32 R98, P5, R70, R55, R92 ;  /* 0x0000003746627225 */ /* 0x000fe200078a005c */
[----:B------:R-:W-:Y:S02]  /*15d60*/  SEL R23, RZ, 0x1, !P3 ;  /* 0x00000001ff177807 */ /* 0x000fe40005800000 */
[----:B------:R-:W-:Y:S01]  /*15d70*/  ISETP.GE.U32.AND.EX P4, PT, R104, R21, PT, P4 ;  /* 0x000000156800720c */ /* 0x000fe20003f86140 */
[----:B------:R-:W-:Y:S01]  /*15d80*/  IMAD.WIDE.U32 R92, R101, R52, RZ ;  /* 0x00000034655c7225 */ /* 0x000fe200078e00ff */
[----:B------:R-:W-:Y:S02]  /*15d90*/  IADD3 R96, P6, PT, R97, R98, RZ ;  /* 0x0000006261607210 */ /* 0x000fe40007fde0ff */
[----:B------:R-:W-:Y:S01]  /*15da0*/  SEL R21, RZ, 0x1, P4 ;  /* 0x00000001ff157807 */ /* 0x000fe20002000000 */
[----:B------:R-:W-:Y:S01]  /*15db0*/  IMAD.X R103, RZ, RZ, RZ, P5 ;  /* 0x000000ffff677224 */ /* 0x000fe200028e06ff */
[----:B------:R-:W-:Y:S01]  /*15dc0*/  IADD3 R23, P4, P5, R82, R88, R23 ;  /* 0x0000005852177210 */ /* 0x000fe20007d9e017 */
[----:B------:R-:W-:Y:S01]  /*15dd0*/  IMAD.WIDE.U32 R92, P3, R70, R53, R92 ;  /* 0x00000035465c7225 */ /* 0x000fe2000786005c */
[----:B------:R-:W-:-:S02]  /*15de0*/  ISETP.GT.U32.AND.EX P1, PT, R96, R19, PT, P1 ;  /* 0x000000136000720c */ /* 0x000fc40003f24110 */
[----:B------:R-:W-:Y:S01]  /*15df0*/  IADD3.X R83, PT, PT, R83, R89, RZ, P4, P5 ;  /* 0x0000005953537210 */ /* 0x000fe200027ea4ff */
[----:B------:R-:W-:Y:S01]  /*15e00*/  IMAD.X R79, RZ, RZ, RZ, P3 ;  /* 0x000000ffff4f7224 */ /* 0x000fe200018e06ff */
[----:B------:R-:W-:Y:S01]  /*15e10*/  IADD3 R21, P3, P4, R78, R80, R21 ;  /* 0x000000504e157210 */ /* 0x000fe20007c7e015 */
[----:B------:R-:W-:Y:S01]  /*15e20*/  IMAD.MOV.U32 R102, RZ, RZ, R99 ;  /* 0x000000ffff667224 */ /* 0x000fe200078e0063 */
[----:B------:R-:W-:Y:S01]  /*15e30*/  SEL R19, RZ, 0x1, !P1 ;  /* 0x00000001ff137807 */ /* 0x000fe20004800000 */
[----:B------:R-:W-:Y:S01]  /*15e40*/  IMAD.WIDE.U32.X R84, R37, R37, R84, P0 ;  /* 0x0000002525547225 */ /* 0x000fe200000e0454 */
[----:B------:R-:W-:Y:S02]  /*15e50*/  ISETP.NE.U32.AND P0, PT, R14, RZ, PT ;  /* 0x000000ff0e00720c */ /* 0x000fe40003f05070 */
[----:B------:R-:W-:Y:S01]  /*15e60*/  IADD3.X R24, PT, PT, R24, R81, RZ, P3, P4 ;  /* 0x0000005118187210 */ /* 0x000fe20001fe84ff */
[----:B------:R-:W-:Y:S01]  /*15e70*/  IMAD.WIDE.U32.X R102, R101, R55, R102, P6 ;  /* 0x0000003765667225 */ /* 0x000fe200030e0466 */
[----:B------:R-:W-:-:S02]  /*15e80*/  ISETP.GE.U32.AND P4, PT, R91, R25, PT ;  /* 0x000000195b00720c */ /* 0x000fc40003f86070 */
[----:B------:R-:W-:Y:S01]  /*15e90*/  IADD3 R80, P6, PT, R23, R20, RZ ;  /* 0x0000001417507210 */ /* 0x000fe20007fde0ff */
[----:B------:R-:W-:Y:S01]  /*15ea0*/  IMAD.WIDE.U32 R96, R70, R52, RZ ;  /* 0x0000003446607225 */ /* 0x000fe200078e00ff */
[----:B------:R-:W-:Y:S02]  /*15eb0*/  ISETP.NE.AND.EX P0, PT, R15, RZ, PT, P0 ;  /* 0x000000ff0f00720c */ /* 0x000fe40003f05300 */
[----:B------:R-:W-:Y:S01]  /*15ec0*/  ISETP.GE.U32.AND.EX P4, PT, R90, R26, PT, P4 ;  /* 0x0000001a5a00720c */ /* 0x000fe20003f86140 */
[----:B------:R-:W-:Y:S01]  /*15ed0*/  IMAD.X R25, R83, 0x1, R18, P6 ;  /* 0x0000000153197824 */ /* 0x000fe200030e0612 */
[----:B------:R-:W-:Y:S01]  /*15ee0*/  IADD3 R89, P5, PT, R97, R92, RZ ;  /* 0x0000005c61597210 */ /* 0x000fe20007fbe0ff */
[----:B------:R-:W-:Y:S01]  /*15ef0*/  IMAD.MOV.U32 R78, RZ, RZ, R93 ;  /* 0x000000ffff4e7224 */ /* 0x000fe200078e005d */
[----:B------:R-:W-:Y:S01]  /*15f00*/  IADD3 R96, P1, P6, R96, R102, R19 ;  /* 0x0000006660607210 */ /* 0x000fe20007e3e013 */
[-C--:B------:R-:W-:Y:S01]  /*15f10*/  IMAD R20, R25, R56.reuse, RZ ;  /* 0x0000003819147224 */ /* 0x080fe200078e02ff */
[----:B------:R-:W-:Y:S01]  /*15f20*/  SEL R27, RZ, 0x1, P4 ;  /* 0x00000001ff1b7807 */ /* 0x000fe20002000000 */
[----:B------:R-:W-:Y:S01]  /*15f30*/  IMAD.WIDE.U32 R18, R80, R56, RZ ;  /* 0x0000003850127225 */ /* 0x000fe200078e00ff */
[----:B------:R-:W-:-:S02]  /*15f40*/  ISETP.GE.U32.AND P3, PT, R3, R22, PT ;  /* 0x000000160300720c */ /* 0x000fc40003f66070 */
        /* <DEDUP_REMOVED lines=29> */
.L_x_653:
[----:B------:R-:W-:Y:S05]  /*16120*/  BSYNC.RECONVERGENT B2 ;  /* 0x0000000000027941 */ /* 0x000fea0003800200 */
.L_x_652:
[----:B------:R-:W-:Y:S01]  /*16130*/  IADD3 R81, P0, PT, R8, R12, RZ ;  /* 0x0000000c08517210 */ /* 0x000fe20007f1e0ff */
[----:B------:R-:W-:Y:S01]  /*16140*/  IMAD.WIDE.U32 R14, R20, R54, RZ ;  /* 0x00000036140e7225 */ /* 0x000fe200078e00ff */
[----:B------:R-:W-:Y:S01]  /*16150*/  IADD3 R22, P1, PT, R23, R86, RZ ;  /* 0x0000005617167210 */ /* 0x000fe20007f3e0ff */
[----:B------:R-:W-:Y:S01]  /*16160*/  BSSY.RECONVERGENT B2, `(.L_x_654) ;  /* 0x000003a000027945 */ /* 0x000fe20003800200 */
[----:B------:R-:W-:Y:S01]  /*16170*/  ISETP.GE.U32.AND P2, PT, R81, R12, PT ;  /* 0x0000000c5100720c */ /* 0x000fe20003f46070 */
[----:B------:R-:W-:Y:S01]  /*16180*/  IMAD.X R82, R9, 0x1, R13, P0 ;  /* 0x0000000109527824 */ /* 0x000fe200000e060d */
[----:B------:R-:W-:Y:S01]  /*16190*/  LOP3.LUT R65, RZ, R80, RZ, 0x33, !PT ;  /* 0x00000050ff417212 */ /* 0x000fe200078e33ff */
[----:B------:R-:W-:Y:S01]  /*161a0*/  IMAD.WIDE.U32 R26, R18, R54, RZ ;  /* 0x00000036121a7225 */ /* 0x000fe200078e00ff */
[----:B------:R-:W-:Y:S02]  /*161b0*/  ISETP.GE.U32.AND.EX P3, PT, R25, R83, PT, P3 ;  /* 0x000000531900720c */ /* 0x000fe40003f66130 */
[----:B------:R-:W-:Y:S01]  /*161c0*/  ISETP.GE.U32.AND.EX P2, PT, R82, R13, PT, P2 ;  /* 0x0000000d5200720c */ /* 0x000fe20003f46120 */
[----:B------:R-:W-:Y:S01]  /*161d0*/  IMAD.WIDE.U32 R14, P6, R18, R55, R14 ;  /* 0x00000037120e7225 */ /* 0x000fe200078c000e */
[----:B------:R-:W-:-:S02]  /*161e0*/  LOP3.LUT R25, RZ, R25, RZ, 0x33, !PT ;  /* 0x00000019ff197212 */ /* 0x000fc400078e33ff */
[----:B------:R-:W-:Y:S01]  /*161f0*/  IADD3 R105, P4, PT, R96, R105, RZ ;  /* 0x0000006960697210 */ /* 0x000fe20007f9e0ff */
[----:B------:R-:W-:Y:S01]  /*16200*/  IMAD.X R23, RZ, RZ, R87, P1 ;  /* 0x000000ffff177224 */ /* 0x000fe200008e0657 */
[----:B------:R-:W-:Y:S01]  /*16210*/  ISETP.GT.U32.AND P1, PT, R26, R65, PT ;  /* 0x000000411a00720c */ /* 0x000fe20003f24070 */
[----:B------:R-:W-:Y:S01]  /*16220*/  IMAD.X R13, RZ, RZ, RZ, P6 ;  /* 0x000000ffff0d7224 */ /* 0x000fe200030e06ff */
[----:B------:R-:W-:Y:S01]  /*16230*/  IADD3 R26, P6, PT, R27, R14, RZ ;  /* 0x0000000e1b1a7210 */ /* 0x000fe20007fde0ff */
[----:B------:R-:W-:Y:S01]  /*16240*/  IMAD.X R83, R102, 0x1, R104, P4 ;  /* 0x0000000166537824 */ /* 0x000fe200020e0668 */
[----:B------:R-:W-:Y:S01]  /*16250*/  SEL R27, RZ, 0x1, P2 ;  /* 0x00000001ff1b7807 */ /* 0x000fe20001000000 */
[----:B------:R-:W-:Y:S01]  /*16260*/  IMAD.WIDE.U32.X R78, R101, R53, R78, P5 ;  /* 0x00000035654e7225 */ /* 0x000fe200028e044e */
[----:B------:R-:W-:Y:S02]  /*16270*/  ISETP.GT.U32.AND.EX P1, PT, R26, R25, PT, P1 ;  /* 0x000000191a00720c */ /* 0x000fe40003f24110 */
[----:B------:R-:W-:Y:S01]  /*16280*/  SEL R9, RZ, 0x1, P3 ;  /* 0x00000001ff097807 */ /* 0x000fe20001800000 */
[----:B------:R-:W-:Y:S01]  /*16290*/  IMAD.MOV.U32 R12, RZ, RZ, R15 ;  /* 0x000000ffff0c7224 */ /* 0x000fe200078e000f */
[----:B------:R-:W-:Y:S01]  /*162a0*/  SEL R25, RZ, 0x1, !P1 ;  /* 0x00000001ff197807 */ /* 0x000fe20004800000 */
[----:B------:R-:W-:Y:S01]  /*162b0*/  IMAD.WIDE.U32 R14, R18, R52, RZ ;  /* 0x00000034120e7225 */ /* 0x000fe200078e00ff */
[----:B------:R-:W-:-:S02]  /*162c0*/  IADD3 R89, P1, PT, R27, R42, RZ ;  /* 0x0000002a1b597210 */ /* 0x000fc40007f3e0ff */
[----:B------:R-:W-:Y:S01]  /*162d0*/  ISETP.GE.U32.AND P0, PT, R105, R96, PT ;  /* 0x000000606900720c */ /* 0x000fe20003f06070 */
[----:B------:R-:W-:Y:S01]  /*162e0*/  IMAD.WIDE.U32.X R12, R20, R55, R12, P6 ;  /* 0x00000037140c7225 */ /* 0x000fe200030e040c */
[----:B------:R-:W-:Y:S02]  /*162f0*/  IADD3 R84, P2, P3, R64, R74, R9 ;  /* 0x0000004a40547210 */ /* 0x000fe40007b5e009 */
[----:B------:R-:W-:Y:S01]  /*16300*/  ISETP.GE.U32.AND.EX P0, PT, R83, R102, PT, P0 ;  /* 0x000000665300720c */ /* 0x000fe20003f06100 */
[----:B------:R-:W-:Y:S01]  /*16310*/  IMAD.WIDE.U32 R8, R20, R52, RZ ;  /* 0x0000003414087225 */ /* 0x000fe200078e00ff */
[----:B------:R-:W-:Y:S02]  /*16320*/  ISETP.NE.U32.AND P5, PT, R89, RZ, PT ;  /* 0x000000ff5900720c */ /* 0x000fe40003fa5070 */
[----:B------:R-:W-:Y:S01]  /*16330*/  SEL R85, RZ, 0x1, P0 ;  /* 0x00000001ff557807 */ /* 0x000fe20000000000 */
[----:B------:R-:W-:Y:S01]  /*16340*/  IMAD.X R74, RZ, RZ, R43, P1 ;  /* 0x000000ffff4a7224 */ /* 0x000fe200008e062b */
[----:B------:R-:W-:Y:S01]  /*16350*/  IADD3.X R87, PT, PT, R100, R75, RZ, P2, P3 ;  /* 0x0000004b64577210 */ /* 0x000fe200017e64ff */
[----:B------:R-:W-:Y:S01]  /*16360*/  IMAD.WIDE.U32 R8, P4, R18, R53, R8 ;  /* 0x0000003512087225 */ /* 0x000fe20007880008 */
[----:B------:R-:W-:-:S02]  /*16370*/  IADD3 R80, P3, P6, R14, R12, R25 ;  /* 0x0000000c0e507210 */ /* 0x000fc40007e7e019 */
[----:B------:R-:W-:Y:S01]  /*16380*/  ISETP.NE.AND.EX P0, PT, R74, RZ, PT, P5 ;  /* 0x000000ff4a00720c */ /* 0x000fe20003f05350 */
[----:B------:R-:W-:Y:S01]  /*16390*/  IMAD.WIDE.U32 R26, R101, R50, RZ ;  /* 0x00000032651a7225 */ /* 0x000fe200078e00ff */
[----:B------:R-:W-:-:S03]  /*163a0*/  IADD3 R65, P2, PT, R15, R8, RZ ;  /* 0x000000080f417210 */ /* 0x000fc60007f5e0ff */
[----:B------:R-:W-:Y:S01]  /*163b0*/  IMAD.WIDE.U32 R42, R70, R50, RZ ;  /* 0x00000032462a7225 */ /* 0x000fe200078e00ff */
[----:B------:R-:W-:-:S03]  /*163c0*/  IADD3.X R25, PT, PT, R65, R13, RZ, P3, P6 ;  /* 0x0000000d41197210 */ /* 0x000fc60001fec4ff */
[----:B------:R-:W-:Y:S01]  /*163d0*/  IMAD.WIDE.U32 R14, P1, R70, R51, R26 ;  /* 0x00000033460e7225 */ /* 0x000fe2000782001a */
[----:B------:R-:W-:-:S03]  /*163e0*/  IADD3 R85, P5, P6, R42, R78, R85 ;  /* 0x0000004e2a557210 */ /* 0x000fc60007ebe055 */
[----:B------:R-:W-:Y:S01]  /*163f0*/  IMAD.WIDE.U32 R64, R101, R48, RZ ;  /* 0x0000003065407225 */ /* 0x000fe200078e00ff */
[----:B------:R-:W-:-:S04]  /*16400*/  IADD3 R13, P3, PT, R43, R14, RZ ;  /* 0x0000000e2b0d7210 */ /* 0x000fc80007f7e0ff */
[----:B------:R-:W-:Y:S01]  /*16410*/  IADD3.X R78, PT, PT, R13, R79, RZ, P5, P6 ;  /* 0x0000004f0d4e7210 */ /* 0x000fe20002fec4ff */
        /* <DEDUP_REMOVED lines=14> */
.L_x_655:
[----:B------:R-:W-:Y:S05]  /*16500*/  BSYNC.RECONVERGENT B2 ;  /* 0x0000000000027941 */ /* 0x000fea0003800200 */
.L_x_654:
[----:B------:R-:W-:Y:S01]  /*16510*/  ISETP.NE.U32.AND P0, PT, R16, RZ, PT ;  /* 0x000000ff1000720c */ /* 0x000fe20003f05070 */
[----:B------:R-:W-:Y:S01]  /*16520*/  IMAD R14, R83, R56, RZ ;  /* 0x00000038530e7224 */ /* 0x000fe200078e02ff */
[----:B------:R-:W-:Y:S01]  /*16530*/  BSSY.RECONVERGENT B2, `(.L_x_656) ;  /* 0x0000024000027945 */ /* 0x000fe20003800200 */
[----:B------:R-:W-:Y:S01]  /*16540*/  IMAD.WIDE.U32 R64, P6, R70, R49, R64 ;  /* 0x0000003146407225 */ /* 0x000fe200078c0040 */
[----:B------:R-:W-:-:S03]  /*16550*/  ISETP.NE.AND.EX P0, PT, R17, RZ, PT, P0 ;  /* 0x000000ff1100720c */ /* 0x000fc60003f05300 */
[----:B------:R-:W-:-:S04]  /*16560*/  IMAD.WIDE.U32 R70, R70, R48, RZ ;  /* 0x0000003046467225 */ /* 0x000fc800078e00ff */
[----:B------:R-:W-:Y:S01]  /*16570*/  IMAD.WIDE.U32 R12, R105, R56, RZ ;  /* 0x00000038690c7225 */ /* 0x000fe200078e00ff */
[----:B------:R-:W-:-:S03]  /*16580*/  IADD3 R79, P5, PT, R71, R64, RZ ;  /* 0x00000040474f7210 */ /* 0x000fc60007fbe0ff */
[----:B------:R-:W-:Y:S01]  /*16590*/  IMAD R27, R105, R57, R14 ;  /* 0x00000039691b7224 */ /* 0x000fe200078e020e */
[----:B------:R-:W-:Y:S01]  /*165a0*/  LOP3.LUT R105, RZ, R105, RZ, 0x33, !PT ;  /* 0x00000069ff697212 */ /* 0x000fe200078e33ff */
[----:B------:R-:W-:Y:S01]  /*165b0*/  IMAD.X R43, RZ, RZ, RZ, P1 ;  /* 0x000000ffff2b7224 */ /* 0x000fe200008e06ff */
[----:B------:R-:W-:Y:S01]  /*165c0*/  IADD3 R81, P1, PT, R84, R81, RZ ;  /* 0x0000005154517210 */ /* 0x000fe20007f3e0ff */
[----:B------:R-:W-:Y:S02]  /*165d0*/  IMAD.IADD R64, R13, 0x1, R27 ;  /* 0x000000010d407824 */ /* 0x000fe400078e021b */
        /* <DEDUP_REMOVED lines=25> */
.L_x_657:
[----:B------:R-:W-:Y:S05]  /*16770*/  BSYNC.RECONVERGENT B2 ;  /* 0x0000000000027941 */ /* 0x000fea0003800200 */
.L_x_656:
[----:B------:R-:W-:Y:S01]  /*16780*/  IMAD.X R86, R87, 0x1, R82, P1 ;  /* 0x0000000157567824 */ /* 0x000fe200008e0652 */
[----:B------:R-:W-:Y:S01]  /*16790*/  ISETP.GE.U32.AND P1, PT, R81, R84, PT ;  /* 0x000000545100720c */ /* 0x000fe20003f26070 */
[----:B------:R-:W-:Y:S01]  /*167a0*/  IMAD.WIDE.U32 R16, P6, R12, R55, R14 ;  /* 0x000000370c107225 */ /* 0x000fe200078c000e */
[----:B------:R-:W-:Y:S01]  /*167b0*/  ISETP.GT.U32.AND P0, PT, R74, R105, PT ;  /* 0x000000694a00720c */ /* 0x000fe20003f04070 */
[----:B------:R-:W-:Y:S01]  /*167c0*/  BSSY.RECONVERGENT B2, `(.L_x_658) ;  /* 0x0000039000027945 */ /* 0x000fe20003800200 */
[----:B------:R-:W-:Y:S01]  /*167d0*/  ISETP.GE.U32.AND.EX P1, PT, R86, R87, PT, P1 ;  /* 0x000000575600720c */ /* 0x000fe20003f26110 */
[C---:B------:R-:W-:Y:S01]  /*167e0*/  IMAD.WIDE.U32.X R26, R101.reuse, R49, R26, P5 ;  /* 0x00000031651a7225 */ /* 0x040fe200028e041a */
[----:B------:R-:W-:Y:S02]  /*167f0*/  IADD3 R8, P5, PT, R10, R21, RZ ;  /* 0x000000150a087210 */ /* 0x000fe40007fbe0ff */
[----:B------:R-:W-:Y:S01]  /*16800*/  LOP3.LUT R83, RZ, R83, RZ, 0x33, !PT ;  /* 0x00000053ff537212 */ /* 0x000fe200078e33ff */
[----:B------:R-:W-:Y:S01]  /*16810*/  IMAD.WIDE.U32.X R14, R101, R51, R42, P3 ;  /* 0x00000033650e7225 */ /* 0x000fe200018e042a */
[----:B------:R-:W-:-:S02]  /*16820*/  IADD3 R74, P3, PT, R75, R16, RZ ;  /* 0x000000104b4a7210 */ /* 0x000fc40007f7e0ff */
[----:B------:R-:W-:Y:S01]  /*16830*/  SEL R73, RZ, 0x1, P1 ;  /* 0x00000001ff497807 */ /* 0x000fe20000800000 */
[----:B------:R-:W-:Y:S01]  /*16840*/  IMAD.X R65, R11, 0x1, R24, P5 ;  /* 0x000000010b417824 */ /* 0x000fe200028e0618 */
[----:B------:R-:W-:Y:S01]  /*16850*/  ISETP.GT.U32.AND.EX P0, PT, R74, R83, PT, P0 ;  /* 0x000000534a00720c */ /* 0x000fe20003f04100 */
[----:B------:R-:W-:Y:S01]  /*16860*/  IMAD.WIDE.U32 R74, R64, R52, RZ ;  /* 0x00000034404a7225 */ /* 0x000fe200078e00ff */
[----:B------:R-:W-:-:S03]  /*16870*/  ISETP.GE.U32.AND P1, PT, R8, R21, PT ;  /* 0x000000150800720c */ /* 0x000fc60003f26070 */
[----:B------:R-:W-:Y:S01]  /*16880*/  IMAD.X R43, RZ, RZ, RZ, P6 ;  /* 0x000000ffff2b7224 */ /* 0x000fe200030e06ff */
[----:B------:R-:W-:Y:S01]  /*16890*/  ISETP.GE.U32.AND.EX P1, PT, R65, R24, PT, P1 ;  /* 0x000000184100720c */ /* 0x000fe20003f26110 */
[----:B------:R-:W-:Y:S01]  /*168a0*/  IMAD.MOV.U32 R42, RZ, RZ, R17 ;  /* 0x000000ffff2a7224 */ /* 0x000fe200078e0011 */
[----:B------:R-:W-:Y:S01]  /*168b0*/  IADD3 R21, P5, P6, R72, R76, R73 ;  /* 0x0000004c48157210 */ /* 0x000fe20007ebe049 */
[----:B------:R-:W-:Y:S01]  /*168c0*/  IMAD.WIDE.U32 R16, R12, R52, RZ ;  /* 0x000000340c107225 */ /* 0x000fe200078e00ff */
[----:B------:R-:W-:Y:S02]  /*168d0*/  SEL R73, RZ, 0x1, !P0 ;  /* 0x00000001ff497807 */ /* 0x000fe40004000000 */
[----:B------:R-:W-:Y:S01]  /*168e0*/  IADD3.X R24, PT, PT, R107, R77, RZ, P5, P6 ;  /* 0x0000004d6b187210 */ /* 0x000fe20002fec4ff */
[----:B------:R-:W-:-:S04]  /*168f0*/  IMAD.WIDE.U32.X R10, R64, R55, R42, P3 ;  /* 0x00000037400a7225 */ /* 0x000fc800018e042a */
[----:B------:R-:W-:Y:S01]  /*16900*/  IMAD.WIDE.U32 R42, P3, R12, R53, R74 ;  /* 0x000000350c2a7225 */ /* 0x000fe2000786004a */
[----:B------:R-:W-:-:S03]  /*16910*/  SEL R75, RZ, 0x1, P1 ;  /* 0x00000001ff4b7807 */ /* 0x000fc60000800000 */
[----:B------:R-:W-:Y:S01]  /*16920*/  IMAD.WIDE.U32 R76, R20, R50, RZ ;  /* 0x00000032144c7225 */ /* 0x000fe200078e00ff */
[----:B------:R-:W-:Y:S02]  /*16930*/  IADD3 R83, P0, PT, R75, R44, RZ ;  /* 0x0000002c4b537210 */ /* 0x000fe40007f1e0ff */
[----:B------:R-:W-:Y:S01]  /*16940*/  IADD3 R89, P1, PT, R17, R42, RZ ;  /* 0x0000002a11597210 */ /* 0x000fe20007f3e0ff */
[----:B------:R-:W-:Y:S01]  /*16950*/  IMAD.X R75, RZ, RZ, RZ, P3 ;  /* 0x000000ffff4b7224 */ /* 0x000fe200018e06ff */
[----:B------:R-:W-:Y:S01]  /*16960*/  IADD3 R42, P5, P6, R16, R10, R73 ;  /* 0x0000000a102a7210 */ /* 0x000fe20007ebe049 */
[----:B------:R-:W-:Y:S01]  /*16970*/  IMAD.X R82, RZ, RZ, R45, P0 ;  /* 0x000000ffff527224 */ /* 0x000fe200000e062d */
[----:B------:R-:W-:Y:S01]  /*16980*/  ISETP.NE.U32.AND P0, PT, R83, RZ, PT ;  /* 0x000000ff5300720c */ /* 0x000fe20003f05070 */
[-C--:B------:R-:W-:Y:S01]  /*16990*/  IMAD.WIDE.U32 R16, R18, R50.reuse, RZ ;  /* 0x0000003212107225 */ /* 0x080fe200078e00ff */
[----:B------:R-:W-:Y:S02]  /*169a0*/  IADD3.X R89, PT, PT, R89, R11, RZ, P5, P6 ;  /* 0x0000000b59597210 */ /* 0x000fe40002fec4ff */
[----:B------:R-:W-:Y:S01]  /*169b0*/  ISETP.NE.AND.EX P0, PT, R82, RZ, PT, P0 ;  /* 0x000000ff5200720c */ /* 0x000fe20003f05300 */
[----:B------:R-:W-:-:S04]  /*169c0*/  IMAD.WIDE.U32 R10, R64, R50, RZ ;  /* 0x00000032400a7225 */ /* 0x000fc800078e00ff */
[----:B------:R-:W-:-:S04]  /*169d0*/  IMAD.WIDE.U32 R76, P5, R18, R51, R76 ;  /* 0x00000033124c7225 */ /* 0x000fc800078a004c */
[----:B------:R-:W-:-:S04]  /*169e0*/  IMAD.WIDE.U32 R44, P6, R12, R51, R10 ;  /* 0x000000330c2c7225 */ /* 0x000fc800078c000a */
[----:B------:R-:W-:Y:S01]  /*169f0*/  IMAD.X R11, RZ, RZ, RZ, P5 ;  /* 0x000000ffff0b7224 */ /* 0x000fe200028e06ff */
[----:B------:R-:W-:Y:S01]  /*16a00*/  IADD3 R87, P5, PT, R17, R76, RZ ;  /* 0x0000004c11577210 */ /* 0x000fe20007fbe0ff */
[----:B------:R-:W-:Y:S01]  /*16a10*/  IMAD.X R73, RZ, RZ, RZ, P4 ;  /* 0x000000ffff497224 */ /* 0x000fe200020e06ff */
[----:B------:R-:W-:Y:S01]  /*16a20*/  IADD3 R84, P4, PT, R85, R8, RZ ;  /* 0x0000000855547210 */ /* 0x000fe20007f9e0ff */
[----:B------:R-:W-:Y:S02]  /*16a30*/  IMAD.MOV.U32 R10, RZ, RZ, R77 ;  /* 0x000000ffff0a7224 */ /* 0x000fe400078e004d */
        /* <DEDUP_REMOVED lines=17> */
.L_x_659:
[----:B------:R-:W-:Y:S05]  /*16b50*/  BSYNC.RECONVERGENT B2 ;  /* 0x0000000000027941 */ /* 0x000fea0003800200 */
.L_x_658:
[----:B------:R-:W-:Y:S01]  /*16b60*/  IMAD.WIDE.U32 R8, R12, R50, RZ ;  /* 0x000000320c087225 */ /* 0x000fe200078e00ff */
[----:B------:R-:W-:Y:S01]  /*16b70*/  ISETP.GE.U32.AND P0, PT, R84, R85, PT ;  /* 0x000000555400720c */ /* 0x000fe20003f06070 */
[----:B------:R-:W-:Y:S01]  /*16b80*/  BSSY.RECONVERGENT B2, `(.L_x_660) ;  /* 0x0000349000027945 */ /* 0x000fe20003800200 */
[----:B------:R-:W-:Y:S01]  /*16b90*/  LOP3.LUT R94, R94, 0xfffffffe, RZ, 0xc0, !PT ;  /* 0xfffffffe5e5e7812 */ /* 0x000fe200078ec0ff */
[----:B------:R-:W-:Y:S01]  /*16ba0*/  IMAD.X R83, RZ, RZ, RZ, P6 ;  /* 0x000000ffff537224 */ /* 0x000fe200030e06ff */
[----:B------:R-:W-:Y:S01]  /*16bb0*/  IADD3 R43, P6, PT, R80, R81, RZ ;  /* 0x00000051502b7210 */ /* 0x000fe20007fde0ff */
[----:B------:R-:W-:Y:S01]  /*16bc0*/  IMAD.X R65, R78, 0x1, R65, P4 ;  /* 0x000000014e417824 */ /* 0x000fe200020e0641 */
[----:B------:R-:W-:Y:S01]  /*16bd0*/  IADD3 R19, P4, PT, R9, R44, RZ ;  /* 0x0000002c09137210 */ /* 0x000fe20007f9e0ff */
[----:B------:R-:W-:-:S03]  /*16be0*/  IMAD.WIDE.U32 R76, P3, R12, R49, R76 ;  /* 0x000000310c4c7225 */ /* 0x000fc6000786004c */
[----:B------:R-:W-:Y:S01]  /*16bf0*/  ISETP.GE.U32.AND.EX P0, PT, R65, R78, PT, P0 ;  /* 0x0000004e4100720c */ /* 0x000fe20003f06100 */
[----:B------:R-:W-:-:S03]  /*16c00*/  IMAD.WIDE.U32 R12, R12, R48, RZ ;  /* 0x000000300c0c7225 */ /* 0x000fc600078e00ff */
[----:B------:R-:W-:Y:S01]  /*16c10*/  SEL R71, RZ, 0x1, P0 ;  /* 0x00000001ff477807 */ /* 0x000fe20000000000 */
[----:B------:R-:W-:Y:S01]  /*16c20*/  IMAD.X R44, R25, 0x1, R86, P6 ;  /* 0x00000001192c7824 */ /* 0x000fe200030e0656 */
[----:B------:R-:W-:Y:S01]  /*16c30*/  IADD3 R9, P6, PT, R42, R84, RZ ;  /* 0x000000542a097210 */ /* 0x000fe20007fde0ff */
[----:B------:R-:W-:Y:S01]  /*16c40*/  IMAD.MOV.U32 R82, RZ, RZ, R45 ;  /* 0x000000ffff527224 */ /* 0x000fe200078e002d */
[----:B------:R-:W-:Y:S01]  /*16c50*/  ISETP.GE.U32.AND P0, PT, R43, R80, PT ;  /* 0x000000502b00720c */ /* 0x000fe20003f06070 */
[----:B------:R-:W-:Y:S01]  /*16c60*/  IMAD.X R85, RZ, RZ, RZ, P3 ;  /* 0x000000ffff557224 */ /* 0x000fe200018e06ff */
[----:B------:R-:W-:Y:S01]  /*16c70*/  IADD3 R13, P3, PT, R13, R76, RZ ;  /* 0x0000004c0d0d7210 */ /* 0x000fe20007f7e0ff */
[----:B------:R-:W-:Y:S01]  /*16c80*/  IMAD.WIDE.U32.X R74, R64, R53, R74, P1 ;  /* 0x00000035404a7225 */ /* 0x000fe200008e044a */
[----:B------:R-:W-:Y:S02]  /*16c90*/  ISETP.GE.U32.AND P1, PT, R9, R42, PT ;  /* 0x0000002a0900720c */ /* 0x000fe40003f26070 */
[----:B------:R-:W-:Y:S01]  /*16ca0*/  ISETP.GE.U32.AND.EX P0, PT, R44, R25, PT, P0 ;  /* 0x000000192c00720c */ /* 0x000fe20003f06100 */
[----:B------:R-:W-:-:S02]  /*16cb0*/  IMAD.MOV.U32 R84, RZ, RZ, R77 ;  /* 0x000000ffff547224 */ /* 0x000fc400078e004d */
[----:B------:R-:W-:-:S04]  /*16cc0*/  IMAD.WIDE.U32.X R82, R64, R51, R82, P4 ;  /* 0x0000003340527225 */ /* 0x000fc800020e0452 */
[----:B------:R-:W-:Y:S01]  /*16cd0*/  IMAD.X R42, R89, 0x1, R65, P6 ;  /* 0x00000001592a7824 */ /* 0x000fe200030e0641 */
[----:B------:R-:W-:Y:S01]  /*16ce0*/  IADD3 R71, P6, P4, R70, R14, R71 ;  /* 0x0000000e46477210 */ /* 0x000fe20007cde047 */
[----:B------:R-:W-:-:S03]  /*16cf0*/  IMAD.WIDE.U32.X R64, R64, R49, R84, P3 ;  /* 0x0000003140407225 */ /* 0x000fc600018e0454 */
[----:B------:R-:W-:Y:S01]  /*16d00*/  IADD3 R6, P3, PT, R6, R71, RZ ;  /* 0x0000004706067210 */ /* 0x000fe20007f7e0ff */
[C---:B------:R-:W-:Y:S01]  /*16d10*/  IMAD.WIDE.U32.X R72, R20.reuse, R53, R72, P2 ;  /* 0x0000003514487225 */ /* 0x040fe200010e0448 */
[----:B------:R-:W-:Y:S02]  /*16d20*/  IADD3.X R14, PT, PT, R79, R15, RZ, P6, P4 ;  /* 0x0000000f4f0e7210 */ /* 0x000fe400037e84ff */
[----:B------:R-:W-:Y:S01]  /*16d30*/  SEL R15, RZ, 0x1, P0 ;  /* 0x00000001ff0f7807 */ /* 0x000fe20000000000 */
[----:B------:R-:W-:Y:S01]  /*16d40*/  IMAD.WIDE.U32.X R10, R20, R51, R10, P5 ;  /* 0x00000033140a7225 */ /* 0x000fe200028e040a */
[----:B------:R-:W-:Y:S02]  /*16d50*/  ISETP.GE.U32.AND.EX P1, PT, R42, R89, PT, P1 ;  /* 0x000000592a00720c */ /* 0x000fe40003f26110 */
[----:B------:R-:W-:Y:S01]  /*16d60*/  ISETP.GE.U32.AND P0, PT, R6, R71, PT ;  /* 0x000000470600720c */ /* 0x000fe20003f06070 */
[----:B------:R-:W-:Y:S01]  /*16d70*/  IMAD.X R17, R7, 0x1, R14, P3 ;  /* 0x0000000107117824 */ /* 0x000fe200018e060e */
[----:B------:R-:W-:-:S02]  /*16d80*/  IADD3 R45, P2, PT, R4, R21, RZ ;  /* 0x00000015042d7210 */ /* 0x000fc40007f5e0ff */
[----:B------:R-:W-:Y:S02]  /*16d90*/  IADD3 R16, P3, P4, R16, R72, R15 ;  /* 0x0000004810107210 */ /* 0x000fe40007c7e00f */
[----:B------:R-:W-:Y:S01]  /*16da0*/  SEL R7, RZ, 0x1, P1 ;  /* 0x00000001ff077807 */ /* 0x000fe20000800000 */
[----:B------:R-:W-:Y:S01]  /*16db0*/  IMAD.X R88, R5, 0x1, R24, P2 ;  /* 0x0000000105587824 */ /* 0x000fe200010e0618 */
[----:B------:R-:W-:Y:S02]  /*16dc0*/  ISETP.GE.U32.AND.EX P0, PT, R17, R14, PT, P0 ;  /* 0x0000000e1100720c */ /* 0x000fe40003f06100 */
[----:B------:R-:W-:Y:S02]  /*16dd0*/  IADD3.X R87, PT, PT, R87, R73, RZ, P3, P4 ;  /* 0x0000004957577210 */ /* 0x000fe40001fe84ff */
[----:B------:R-:W-:Y:S02]  /*16de0*/  ISETP.GE.U32.AND P1, PT, R45, R21, PT ;  /* 0x000000152d00720c */ /* 0x000fe40003f26070 */
[----:B------:R-:W-:-:S02]  /*16df0*/  IADD3 R5, P3, P2, R8, R74, R7 ;  /* 0x0000004a08057210 */ /* 0x000fc40007a7e007 */
[----:B------:R-:W-:Y:S02]  /*16e00*/  SEL R7, RZ, 0x1, P0 ;  /* 0x00000001ff077807 */ /* 0x000fe40000000000 */
        /* <DEDUP_REMOVED lines=34> */
[----:B------:R-:W-:Y:S02]  /*17030*/  IADD3 R17, P6, PT, R3, R12, RZ ;  /* 0x0000000c03117210 */ /* 0x000fe40007fde0ff */
[----:B------:R-:W-:Y:S02]  /*17040*/  IADD3 R6, P4, PT, R6, R7, RZ ;  /* 0x0000000706067210 */ /* 0x000fe40007f9e0ff */
[----:B------:R-:W-:Y:S01]  /*17050*/  @P1 SEL R3, RZ, 0x1, P3 ;  /* 0x00000001ff031807 */ /* 0x000fe20001800000 */
[----:B------:R-:W-:Y:S01]  /*17060*/  IMAD.X R75, R2, 0x1, R82, P6 ;  /* 0x00000001024b7824 */ /* 0x000fe200030e0652 */
[----:B------:R-:W-:Y:S01]  /*17070*/  IADD3 R13, P6, PT, -R6, R17, RZ ;  /* 0x00000011060d7210 */ /* 0x000fe20007fde1ff */
[----:B------:R-:W-:Y:S01]  /*17080*/  IMAD.X R2, RZ, RZ, RZ, P4 ;  /* 0x000000ffff027224 */ /* 0x000fe200020e06ff */
        /* <DEDUP_REMOVED lines=50> */
[----:B------:R-:W-:-:S03]  /*173b0*/  @P2 SEL R9, RZ, 0x1, P5 ;  /* 0x00000001ff092807 */ /* 0x000fc60002800000 */
[----:B------:R-:W-:Y:S01]  /*173c0*/  IMAD.X R14, R42, 0x1, ~R7, P6 ;  /* 0x000000012a0e7824 */ /* 0x000fe200030e0e07 */
[----:B------:R-:W-:Y:S01]  /*173d0*/  ISETP.GE.U32.AND.EX P3, PT, R90, R19, PT, P3 ;  /* 0x000000135a00720c */ /* 0x000fe20003f66130 */
[----:B------:R-:W-:Y:S01]  /*173e0*/  IMAD.WIDE.U32 R18, R12, R12, RZ ;  /* 0x0000000c0c127225 */ /* 0x000fe200078e00ff */
[----:B------:R-:W-:Y:S02]  /*173f0*/  @P2 IADD3 R92, P4, PT, R9, R92, RZ ;  /* 0x0000005c095c2210 */ /* 0x000fe40007f9e0ff */
[----:B------:R-:W-:Y:S01]  /*17400*/  SEL R7, RZ, 0x1, P3 ;  /* 0x00000001ff077807 */ /* 0x000fe20001800000 */
[----:B------:R-:W-:Y:S01]  /*17410*/  IMAD.WIDE.U32 R2, R14, R12, RZ ;  /* 0x0000000c0e027225 */ /* 0x000fe200078e00ff */
[----:B------:R-:W-:-:S03]  /*17420*/  IADD3 R5, P3, PT, R5, -R52, RZ ;  /* 0x8000003405057210 */ /* 0x000fc60007f7e0ff */
[----:B------:R-:W-:Y:S01]  /*17430*/  @P2 IMAD.X R97, RZ, RZ, R97, P4 ;  /* 0x000000ffff612224 */ /* 0x000fe200020e0661 */
[----:B------:R-:W-:Y:S01]  /*17440*/  IADD3 R92, P0, P2, R92, R20, R7 ;  /* 0x000000145c5c7210 */ /* 0x000fe20007a1e007 */
[----:B------:R-:W-:Y:S01]  /*17450*/  IMAD.X R8, R8, 0x1, ~R53, P3 ;  /* 0x0000000108087824 */ /* 0x000fe200018e0e35 */
[----:B------:R-:W-:Y:S02]  /*17460*/  SEL R20, R5, R4, P1 ;  /* 0x0000000405147207 */ /* 0x000fe40000800000 */
[----:B------:R-:W-:Y:S02]  /*17470*/  IADD3 R13, P3, PT, R13, -R50, RZ ;  /* 0x800000320d0d7210 */ /* 0x000fe40007f7e0ff */
[----:B------:R-:W-:Y:S01]  /*17480*/  IADD3.X R97, PT, PT, R97, R21, RZ, P0, P2 ;  /* 0x0000001561617210 */ /* 0x000fe200007e44ff */
[----:B------:R-:W-:Y:S01]  /*17490*/  IMAD.WIDE.U32 R2, P0, R12, R14, R2 ;  /* 0x0000000e0c027225 */ /* 0x000fe20007800002 */
[----:B------:R-:W-:Y:S02]  /*174a0*/  SEL R15, R8, R15, P1 ;  /* 0x0000000f080f7207 */ /* 0x000fe40000800000 */
[----:B------:R-:W-:Y:S01]  /*174b0*/  SEL R13, R13, R17, P1 ;  /* 0x000000110d0d7207 */ /* 0x000fe20000800000 */
[----:B------:R-:W-:Y:S01]  /*174c0*/  IMAD.WIDE.U32 R16, R14, R20, RZ ;  /* 0x000000140e107225 */ /* 0x000fe200078e00ff */
[----:B------:R-:W-:-:S02]  /*174d0*/  IADD3 R7, P4, PT, R47, -R48, RZ ;  /* 0x800000302f077210 */ /* 0x000fc40007f9e0ff */
[----:B------:R-:W-:Y:S01]  /*174e0*/  LOP3.LUT R21, RZ, R18, RZ, 0x33, !PT ;  /* 0x00000012ff157212 */ /* 0x000fe200078e33ff */
[----:B------:R-:W-:Y:S01]  /*174f0*/  IMAD.X R5, RZ, RZ, RZ, P0 ;  /* 0x000000ffff057224 */ /* 0x000fe200000e06ff */
[----:B------:R-:W-:Y:S01]  /*17500*/  IADD3 R9, P0, PT, R19, R2, RZ ;  /* 0x0000000213097210 */ /* 0x000fe20007f1e0ff */
[----:B------:R-:W-:Y:S01]  /*17510*/  IMAD.WIDE.U32 R26, R15, R12, RZ ;  /* 0x0000000c0f1a7225 */ /* 0x000fe200078e00ff */
[----:B------:R-:W-:-:S03]  /*17520*/  SEL R80, R7, R22, P1 ;  /* 0x0000001607507207 */ /* 0x000fc60000800000 */
[----:B------:R-:W-:Y:S02]  /*17530*/  IMAD.MOV.U32 R4, RZ, RZ, R3 ;  /* 0x000000ffff047224 */ /* 0x000fe400078e0003 */
[----:B------:R-:W-:-:S04]  /*17540*/  IMAD.WIDE.U32 R10, R12, R20, RZ ;  /* 0x000000140c0a7225 */ /* 0x000fc800078e00ff */
[----:B------:R-:W-:-:S04]  /*17550*/  IMAD.WIDE.U32 R2, P2, R15, R12, R16 ;  /* 0x0000000c0f027225 */ /* 0x000fc80007840010 */
[----:B------:R-:W-:-:S04]  /*17560*/  IMAD.WIDE.U32 R24, R20, R12, RZ ;  /* 0x0000000c14187225 */ /* 0x000fc800078e00ff */
[----:B------:R-:W-:-:S04]  /*17570*/  IMAD.WIDE.U32.X R4, R14, R14, R4, P0 ;  /* 0x0000000e0e047225 */ /* 0x000fc800000e0404 */
[----:B------:R-:W-:-:S04]  /*17580*/  IMAD.WIDE.U32 R16, P0, R20, R14, R26 ;  /* 0x0000000e14107225 */ /* 0x000fc8000780001a */
[----:B------:R-:W-:Y:S01]  /*17590*/  IMAD.X R8, R6, 0x1, ~R51, P3 ;  /* 0x0000000106087824 */ /* 0x000fe200018e0e33 */
[----:B------:R-:W-:Y:S01]  /*175a0*/  IADD3 R11, P3, PT, R11, R2, RZ ;  /* 0x000000020b0b7210 */ /* 0x000fe20007f7e0ff */
[----:B------:R-:W-:Y:S01]  /*175b0*/  IMAD.X R2, R46, 0x1, ~R49, P4 ;  /* 0x000000012e027824 */ /* 0x000fe200020e0e31 */
[----:B------:R-:W-:Y:S02]  /*175c0*/  IADD3 R6, P5, P6, R24, R10, R4 ;  /* 0x0000000a18067210 */ /* 0x000fe40007ebe004 */
[----:B------:R-:W-:Y:S01]  /*175d0*/  IADD3 R4, P4, PT, R25, R16, RZ ;  /* 0x0000001019047210 */ /* 0x000fe20007f9e0ff */
[----:B------:R-:W-:Y:S01]  /*175e0*/  IMAD.X R25, RZ, RZ, RZ, P0 ;  /* 0x000000ffff197224 */ /* 0x000fe200000e06ff */
[----:B------:R-:W-:Y:S01]  /*175f0*/  ISETP.GE.U32.AND P0, PT, R6, R24, PT ;  /* 0x000000180600720c */ /* 0x000fe20003f06070 */
[----:B------:R-:W-:Y:S01]  /*17600*/  IMAD.MOV.U32 R24, RZ, RZ, R17 ;  /* 0x000000ffff187224 */ /* 0x000fe200078e0011 */
[----:B------:R-:W-:Y:S01]  /*17610*/  IADD3.X R7, PT, PT, R4, R11, R5, P5, P6 ;  /* 0x0000000b04077210 */ /* 0x000fe20002fec405 */
[----:B------:R-:W-:Y:S01]  /*17620*/  IMAD.WIDE.U32 R10, R15, R20, RZ ;  /* 0x000000140f0a7225 */ /* 0x000fe200078e00ff */
[----:B------:R-:W-:-:S02]  /*17630*/  SEL R27, R2, R23, P1 ;  /* 0x00000017021b7207 */ /* 0x000fc40000800000 */
        /* <DEDUP_REMOVED lines=8> */
[----:B------:R-:W-:-:S04]  /*176c0*/  IMAD.WIDE.U32 R4, R14, R13, RZ ;  /* 0x0000000d0e047225 */ /* 0x000fc800078e00ff */
[----:B------:R-:W-:Y:S01]  /*176d0*/  IMAD.WIDE.U32.X R24, R15, R14, R24, P4 ;  /* 0x0000000e0f187225 */ /* 0x000fe200020e0418 */
[----:B------:R-:W-:-:S03]  /*176e0*/  IADD3 R71, P4, PT, R23, R10, RZ ;  /* 0x0000000a17477210 */ /* 0x000fc60007f9e0ff */
        /* <DEDUP_REMOVED lines=8> */
[----:B------:R-:W-:Y:S02]  /*17770*/  IADD3 R64, P5, PT, R23, R4, RZ ;  /* 0x0000000417407210 */ /* 0x000fe40007fbe0ff */
[----:B------:R-:W-:Y:S01]  /*17780*/  LOP3.LUT R4, RZ, R9, RZ, 0x33, !PT ;  /* 0x00000009ff047212 */ /* 0x000fe200078e33ff */
        /* <DEDUP_REMOVED lines=11> */
[----:B------:R-:W-:-:S04]  /*17840*/  IMAD.WIDE.U32 R22, R18, R54, RZ ;  /* 0x0000003612167225 */ /* 0x000fc800078e00ff */
[----:B------:R-:W-:Y:S01]  /*17850*/  IMAD.WIDE.U32 R46, P6, R18, R55, R46 ;  /* 0x00000037122e7225 */ /* 0x000fe200078c002e */
[----:B------:R-:W-:-:S03]  /*17860*/  ISETP.GT.U32.AND P1, PT, R22, R21, PT ;  /* 0x000000151600720c */ /* 0x000fc60003f24070 */
[----:B------:R-:W-:Y:S01]  /*17870*/  IMAD.WIDE.U32 R8, R20, R13, RZ ;  /* 0x0000000d14087225 */ /* 0x000fe200078e00ff */
[----:B------:R-:W-:Y:S02]  /*17880*/  IADD3 R23, P3, PT, R23, R46, RZ ;  /* 0x0000002e17177210 */ /* 0x000fe40007f7e0ff */
[----:B------:R-:W-:Y:S01]  /*17890*/  @P4 LOP3.LUT R94, R94, 0x1, RZ, 0xfc, !PT ;  /* 0x000000015e5e4812 */ /* 0x000fe200078efcff */
[----:B------:R-:W-:Y:S01]  /*178a0*/  IMAD.WIDE.U32 R10, R65, R52, RZ ;  /* 0x00000034410a7225 */ /* 0x000fe200078e00ff */
[----:B------:R-:W-:Y:S02]  /*178b0*/  IADD3 R21, P0, PT, R9, R2, RZ ;  /* 0x0000000209157210 */ /* 0x000fe40007f1e0ff */
[----:B------:R-:W-:Y:S01]  /*178c0*/  ISETP.GT.U32.AND.EX P1, PT, R23, R4, PT, P1 ;  /* 0x000000041700720c */ /* 0x000fe20003f24110 */
[----:B------:R-:W-:Y:S01]  /*178d0*/  IMAD.X R25, RZ, RZ, RZ, P6 ;  /* 0x000000ffff197224 */ /* 0x000fe200030e06ff */
[----:B------:R-:W-:Y:S01]  /*178e0*/  LOP3.LUT R94, R94, 0xfffffffb, RZ, 0xc0, !PT ;  /* 0xfffffffb5e5e7812 */ /* 0x000fe200078ec0ff */
[----:B------:R-:W-:-:S02]  /*178f0*/  IMAD.MOV.U32 R24, RZ, RZ, R47 ;  /* 0x000000ffff187224 */ /* 0x000fc400078e002f */
[----:B------:R-:W-:Y:S01]  /*17900*/  IMAD.X R9, RZ, RZ, RZ, P2 ;  /* 0x000000ffff097224 */ /* 0x000fe200010e06ff */
[----:B------:R-:W-:Y:S01]  /*17910*/  IADD3 R2, P2, P4, R8, R16, R19 ;  /* 0x0000001008027210 */ /* 0x000fe20007c5e013 */
[----:B------:R-:W-:Y:S01]  /*17920*/  IMAD.WIDE.U32.X R24, R65, R55, R24, P3 ;  /* 0x0000003741187225 */ /* 0x000fe200018e0418 */
[----:B------:R-:W-:Y:S02]  /*17930*/  SEL R19, RZ, 0x1, !P1 ;  /* 0x00000001ff137807 */ /* 0x000fe40004800000 */
[----:B------:R-:W-:Y:S01]  /*17940*/  IADD3.X R17, PT, PT, R21, R17, RZ, P2, P4 ;  /* 0x0000001115117210 */ /* 0x000fe200017e84ff */
[----:B------:R-:W-:Y:S02]  /*17950*/  IMAD.MOV.U32 R8, RZ, RZ, R5 ;  /* 0x000000ffff087224 */ /* 0x000fe400078e0005 */
        /* <DEDUP_REMOVED lines=8> */
[----:B------:R-:W-:Y:S01]  /*179e0*/  IMAD.WIDE.U32.X R8, R75, R14, R8, P5 ;  /* 0x0000000e4b087225 */ /* 0x000fe200028e0408 */
[----:B------:R-:W-:-:S03]  /*179f0*/  IADD3 R10, P5, PT, R23, R4, RZ ;  /* 0x00000004170a7210 */ /* 0x000fc60007fbe0ff */
[----:B------:R-:W-:Y:S01]  /*17a00*/  IMAD.WIDE.U32 R70, R18, R50, RZ ;  /* 0x0000003212467225 */ /* 0x000fe200078e00ff */
[----:B------:R-:W-:-:S04]  /*17a10*/  IADD3 R23, P1, P2, R2, R22, R8 ;  /* 0x0000001602177210 */ /* 0x000fc80007a3e008 */
[----:B------:R-:W-:Y:S01]  /*17a20*/  IADD3.X R10, PT, PT, R17, R10, R9, P1, P2 ;  /* 0x0000000a110a7210 */ /* 0x000fe20000fe4409 */
        /* <DEDUP_REMOVED lines=63> */
[----:B------:R-:W-:-:S04]  /*17e20*/  IADD3 R23, P0, PT, R23, R10, RZ ;  /* 0x0000000a17177210 */ /* 0x000fc80007f1e0ff */
[----:B------:R-:W-:-:S06]  /*17e30*/  P2R R72, PR, RZ, 0x1 ;  /* 0x00000001ff487803 */ /* 0x000fcc0000000000 */
[----:B------:R-:W-:Y:S02]  /*17e40*/  @P1 LOP3.LUT R94, R94, 0x1, RZ, 0xfc, !PT ;  /* 0x000000015e5e1812 */ /* 0x000fe400078efcff */
        /* <DEDUP_REMOVED lines=74> */
[----:B------:R-:W-:Y:S02]  /*182f0*/  IMAD.X R81, R2, 0x1, R5, P5 ;  /* 0x0000000102517824 */ /* 0x000fe400028e0605 */
[----:B------:R-:W-:Y:S01]  /*18300*/  IMAD.WIDE.U32.X R4, R75, R75, R70, P0 ;  /* 0x0000004b4b047225 */ /* 0x000fe200000e0446 */
[----:B------:R-:W-:Y:S02]  /*18310*/  IADD3 R79, P0, PT, R10, R72, RZ ;  /* 0x000000480a4f7210 */ /* 0x000fe40007f1e0ff */
[----:B------:R-:W-:Y:S01]  /*18320*/  LOP3.LUT R94, R94, 0xffffffbf, RZ, 0xc0, !PT ;  /* 0xffffffbf5e5e7812 */ /* 0x000fe200078ec0ff */
[----:B------:R-:W-:-:S02]  /*18330*/  IMAD.MOV.U32 R70, RZ, RZ, R9 ;  /* 0x000000ffff467224 */ /* 0x000fc400078e0009 */
        /* <DEDUP_REMOVED lines=13> */
[C---:B------:R-:W-:Y:S01]  /*18410*/  IMAD.WIDE.U32 R10, R27.reuse, R13, RZ ;  /* 0x0000000d1b0a7225 */ /* 0x040fe200078e00ff */
[----:B------:R-:W-:Y:S02]  /*18420*/  IADD3 R5, P0, PT, R42, R79, RZ ;  /* 0x0000004f2a057210 */ /* 0x000fe40007f1e0ff */
[C---:B------:R-:W-:Y:S01]  /*18430*/  LOP3.LUT P5, RZ, R94.reuse, 0x10, RZ, 0xc0, !PT ;  /* 0x000000105eff7812 */ /* 0x040fe200078ac0ff */
        /* <DEDUP_REMOVED lines=15> */
[----:B------:R-:W-:Y:S01]  /*18530*/  ISETP.GE.U32.AND P0, PT, R72, R17, PT ;  /* 0x000000114800720c */ /* 0x000fe20003f06070 */
[----:B------:R-:W-:-:S03]  /*18540*/  IMAD.WIDE.U32.X R76, R27, R15, R76, P6 ;  /* 0x0000000f1b4c7225 */ /* 0x000fc600030e044c */
[----:B------:R-:W-:Y:S02]  /*18550*/  ISETP.GE.U32.AND.EX P0, PT, R81, R2, PT, P0 ;  /* 0x000000025100720c */ /* 0x000fe40003f06100 */
[----:B------:R-:W-:Y:S02]  /*18560*/  @P2 LOP3.LUT R94, R94, 0x2, RZ, 0xfc, !PT ;  /* 0x000000025e5e2812 */ /* 0x000fe400078efcff */
[----:B------:R-:W-:Y:S02]  /*18570*/  SEL R3, RZ, 0x1, P0 ;  /* 0x00000001ff037807 */ /* 0x000fe40000000000 */
[----:B------:R-:W-:Y:S02]  /*18580*/  LOP3.LUT R94, R94, 0xfffffff7, RZ, 0xc0, !PT ;  /* 0xfffffff75e5e7812 */ /* 0x000fe400078ec0ff */
        /* <DEDUP_REMOVED lines=20> */
[----:B------:R-:W-:Y:S02]  /*186d0*/  ISETP.GE.U32.AND.EX P0, PT, R69, R14, PT, P0 ;  /* 0x0000000e4500720c */ /* 0x000fe40003f06100 */
[----:B------:R-:W-:Y:S02]  /*186e0*/  @P2 LOP3.LUT R94, R94, 0x1, RZ, 0xfc, !PT ;  /* 0x000000015e5e2812 */ /* 0x000fe400078efcff */
        /* <DEDUP_REMOVED lines=45> */
[----:B------:R-:W-:-:S04]  /*189c0*/  IADD3 R87, P0, PT, R15, R80, RZ ;  /* 0x000000500f577210 */ /* 0x000fc80007f1e0ff */
[----:B------:R-:W-:Y:S01]  /*189d0*/  ISETP.GE.U32.AND P1, PT, R87, R15, PT ;  /* 0x0000000f5700720c */ /* 0x000fe20003f26070 */
[----:B------:R-:W-:Y:S01]  /*189e0*/  IMAD.X R110, R10, 0x1, R27, P0 ;  /* 0x000000010a6e7824 */ /* 0x000fe200000e061b */
[----:B------:R-:W-:-:S04]  /*189f0*/  ISETP.LT.U32.AND P0, PT, R15, R36, PT ;  /* 0x000000240f00720c */ /* 0x000fc80003f01070 */
        /* <DEDUP_REMOVED lines=22> */
[----:B------:R-:W-:-:S04]  /*18b60*/  IMAD.WIDE.U32 R8, P0, R26, R20, R8 ;  /* 0x000000141a087225 */ /* 0x000fc80007800008 */
        /* <DEDUP_REMOVED lines=14> */
[----:B------:R-:W-:Y:S02]  /*18c50*/  IADD3.X R17, PT, PT, R9, R17, R15, P5, P6 ;  /* 0x0000001109117210 */ /* 0x000fe40002fec40f */
        /* <DEDUP_REMOVED lines=24> */
[----:B------:R-:W-:Y:S01]  /*18de0*/  IMAD.MOV.U32 R78, RZ, RZ, R41 ;  /* 0x000000ffff4e7224 */ /* 0x000fe200078e0029 */
[----:B------:R-:W-:Y:S01]  /*18df0*/  LOP3.LUT R94, R94, 0xfffffff7, RZ, 0xc0, !PT ;  /* 0xfffffff75e5e7812 */ /* 0x000fe200078ec0ff */
        /* <DEDUP_REMOVED lines=32> */
[----:B------:R-:W-:Y:S01]  /*19000*/  ISETP.GE.U32.AND P5, PT, R24, R16, PT ;  /* 0x000000101800720c */ /* 0x000fe20003fa6070 */
[----:B------:R-:W-:Y:S01]  /*19010*/  IMAD.MOV.U32 R24, RZ, RZ, R37 ;  /* 0x000000ffff187224 */ /* 0x000fe200078e0025 */
[----:B------:R-:W-:Y:S01]  /*19020*/  LOP3.LUT R94, R94, 0xfffffffb, RZ, 0xc0, !PT ;  /* 0xfffffffb5e5e7812 */ /* 0x000fe200078ec0ff */
[----:B------:R-:W-:Y:S01]  /*19030*/  IMAD.WIDE.U32.X R70, R27, R75, R70, P6 ;  /* 0x0000004b1b467225 */ /* 0x000fe200030e0446 */
[----:B------:R-:W-:-:S04]  /*19040*/  ISETP.GE.U32.AND.EX P5, PT, R42, R18, PT, P5 ;  /* 0x000000122a00720c */ /* 0x000fc80003fa6150 */
[----:B------:R-:W-:-:S04]  /*19050*/  SEL R25, RZ, 0x1, P5 ;  /* 0x00000001ff197807 */ /* 0x000fc80002800000 */
[----:B------:R-:W-:Y:S01]  /*19060*/  IADD3 R104, P5, P6, R14, R70, R25 ;  /* 0x000000460e687210 */ /* 0x000fe20007ebe019 */
[----:B------:R-:W-:Y:S01]  /*19070*/  IMAD.X R25, RZ, RZ, RZ, P4 ;  /* 0x000000ffff197224 */ /* 0x000fe200020e06ff */
[----:B------:R-:W-:Y:S02]  /*19080*/  IADD3 R69, P4, PT, R76, -R50, RZ ;  /* 0x800000324c457210 */ /* 0x000fe40007f9e0ff */
[----:B------:R-:W-:Y:S01]  /*19090*/  IADD3.X R16, PT, PT, R11, R71, RZ, P5, P6 ;  /* 0x000000470b107210 */ /* 0x000fe20002fec4ff */
[----:B------:R-:W-:Y:S01]  /*190a0*/  IMAD.WIDE.U32.X R24, R117, R20, R24, P3 ;  /* 0x0000001475187225 */ /* 0x000fe200018e0418 */
[----:B------:R-:W-:-:S03]  /*190b0*/  SEL R46, R69, R46, P1 ;  /* 0x0000002e452e7207 */ /* 0x000fc60000800000 */
[----:B------:R-:W-:Y:S02]  /*190c0*/  IMAD.X R77, R77, 0x1, ~R51, P4 ;  /* 0x000000014d4d7824 */ /* 0x000fe400020e0e33 */
[----:B------:R-:W-:-:S03]  /*190d0*/  IMAD.WIDE.U32 R70, R26, R46, RZ ;  /* 0x0000002e1a467225 */ /* 0x000fc600078e00ff */
[----:B------:R-:W-:Y:S01]  /*190e0*/  SEL R116, R77, R116, P1 ;  /* 0x000000744d747207 */ /* 0x000fe20000800000 */
[----:B------:R-:W-:Y:S01]  /*190f0*/  IMAD.WIDE.U32 R36, R20, R46, RZ ;  /* 0x0000002e14247225 */ /* 0x000fe200078e00ff */
[----:B------:R-:W-:-:S03]  /*19100*/  IADD3 R18, P5, P6, R8, R70, R24 ;  /* 0x0000004608127210 */ /* 0x000fc60007ebe018 */
[----:B------:R-:W-:Y:S01]  /*19110*/  IMAD R24, R39, R56, RZ ;  /* 0x0000003827187224 */ /* 0x000fe200078e02ff */
[----:B------:R-:W-:Y:S01]  /*19120*/  LOP3.LUT R39, RZ, R39, RZ, 0x33, !PT ;  /* 0x00000027ff277212 */ /* 0x000fe200078e33ff */
[----:B------:R-:W-:-:S04]  /*19130*/  IMAD.WIDE.U32 R36, P3, R116, R26, R36 ;  /* 0x0000001a74247225 */ /* 0x000fc80007860024 */
[----:B------:R-:W-:Y:S01]  /*19140*/  IMAD R105, R38, R57, R24 ;  /* 0x0000003926697224 */ /* 0x000fe200078e0218 */
[----:B------:R-:W-:-:S03]  /*19150*/  IADD3 R107, P4, PT, R71, R36, RZ ;  /* 0x00000024476b7210 */ /* 0x000fc60007f9e0ff */
[----:B------:R-:W-:Y:S01]  /*19160*/  IMAD.IADD R105, R73, 0x1, R105 ;  /* 0x0000000149697824 */ /* 0x000fe200078e0269 */
[----:B------:R-:W-:Y:S01]  /*19170*/  IADD3.X R107, PT, PT, R22, R107, R25, P5, P6 ;  /* 0x0000006b166b7210 */ /* 0x000fe20002fec419 */
[----:B------:R-:W-:-:S04]  /*19180*/  IMAD.WIDE.U32 R24, R72, R54, RZ ;  /* 0x0000003648187225 */ /* 0x000fc800078e00ff */
        /* <DEDUP_REMOVED lines=27> */
[----:B------:R-:W-:-:S04]  /*19340*/  IMAD.WIDE.U32 R8, P2, R116, R12, R8 ;  /* 0x0000000c74087225 */ /* 0x000fc80007840008 */
[----:B------:R-:W-:Y:S01]  /*19350*/  IMAD.MOV.U32 R108, RZ, RZ, R9 ;  /* 0x000000ffff6c7224 */ /* 0x000fe200078e0009 */
[----:B------:R-:W-:-:S04]  /*19360*/  IADD3 R115, P0, PT, R39, R8, RZ ;  /* 0x0000000827737210 */ /* 0x000fc80007f1e0ff */
[----:B------:R-:W-:-:S04]  /*19370*/  P2R R8, PR, RZ, 0x1 ;  /* 0x00000001ff087803 */ /* 0x000fc80000000000 */
[----:B------:R-:W-:Y:S02]  /*19380*/  @P2 LOP3.LUT R94, R94, 0x1, RZ, 0xfc, !PT ;  /* 0x000000015e5e2812 */ /* 0x000fe400078efcff */
[----:B------:R-:W-:Y:S02]  /*19390*/  IADD3 R42, P2, P5, R38, R24, R71 ;  /* 0x00000018262a7210 */ /* 0x000fe40007d5e047 */
[----:B------:R-:W-:Y:S02]  /*193a0*/  LOP3.LUT P0, RZ, R94, 0x100, RZ, 0xc0, !PT ;  /* 0x000001005eff7812 */ /* 0x000fe4000780c0ff */
[----:B------:R-:W-:Y:S01]  /*193b0*/  IADD3.X R115, PT, PT, R115, R25, RZ, P2, P5 ;  /* 0x0000001973737210 */ /* 0x000fe200017ea4ff */
[----:B------:R-:W-:Y:S01]  /*193c0*/  IMAD.X R25, RZ, RZ, RZ, P3 ;  /* 0x000000ffff197224 */ /* 0x000fe200018e06ff */
[----:B------:R-:W-:Y:S02]  /*193d0*/  IADD3 R24, P2, PT, R13, -R48, RZ ;  /* 0x800000300d187210 */ /* 0x000fe40007f5e0ff */
[----:B------:R-:W-:-:S02]  /*193e0*/  P2R R22, PR, RZ, 0x1 ;  /* 0x00000001ff167803 */ /* 0x000fc40000000000 */
[----:B------:R-:W-:Y:S01]  /*193f0*/  SEL R87, R24, R87, P1 ;  /* 0x0000005718577207 */ /* 0x000fe20000800000 */
[----:B------:R-:W-:Y:S01]  /*19400*/  IMAD.X R13, R74, 0x1, ~R49, P2 ;  /* 0x000000014a0d7824 */ /* 0x000fe200010e0e31 */
[----:B------:R-:W-:Y:S01]  /*19410*/  LOP3.LUT P0, RZ, R94, 0x80, RZ, 0xc0, !PT ;  /* 0x000000805eff7812 */ /* 0x000fe2000780c0ff */
[----:B------:R-:W-:Y:S02]  /*19420*/  IMAD.MOV.U32 R24, RZ, RZ, R37 ;  /* 0x000000ffff187224 */ /* 0x000fe400078e0025 */
[----:B------:R-:W-:Y:S01]  /*19430*/  IMAD.WIDE.U32 R74, R20, R87, RZ ;  /* 0x00000057144a7225 */ /* 0x000fe200078e00ff */
[----:B------:R-:W-:Y:S02]  /*19440*/  SEL R110, R13, R110, P1 ;  /* 0x0000006e0d6e7207 */ /* 0x000fe40000800000 */
[----:B------:R-:W-:Y:S01]  /*19450*/  P2R R69, PR, RZ, 0x1 ;  /* 0x00000001ff457803 */ /* 0x000fe20000000000 */
[----:B------:R-:W-:Y:S01]  /*19460*/  IMAD.WIDE.U32.X R24, R116, R20, R24, P4 ;  /* 0x0000001474187225 */ /* 0x000fe200020e0418 */
[----:B------:R-:W-:-:S03]  /*19470*/  LOP3.LUT P0, RZ, R94, 0x400, RZ, 0xc0, !PT ;  /* 0x000004005eff7812 */ /* 0x000fc6000780c0ff */
[----:B------:R-:W-:-:S04]  /*19480*/  IMAD.WIDE.U32 R100, R26, R87, RZ ;  /* 0x000000571a647225 */ /* 0x000fc800078e00ff */
[----:B------:R-:W-:Y:S01]  /*19490*/  IMAD.WIDE.U32 R74, P2, R110, R26, R74 ;  /* 0x0000001a6e4a7225 */ /* 0x000fe2000784004a */
[----:B------:R-:W-:-:S03]  /*194a0*/  IADD3 R100, P1, P3, R42, R100, R24 ;  /* 0x000000642a647210 */ /* 0x000fc60007b3e018 */
[----:B------:R-:W-:Y:S01]  /*194b0*/  IMAD.WIDE.U32 R36, R116, R26, RZ ;  /* 0x0000001a74247225 */ /* 0x000fe200078e00ff */
[----:B------:R-:W-:-:S03]  /*194c0*/  IADD3 R13, P4, PT, R101, R74, RZ ;  /* 0x0000004a650d7210 */ /* 0x000fc60007f9e0ff */
[----:B------:R-:W-:Y:S01]  /*194d0*/  IMAD.WIDE.U32 R102, R110, R12, RZ ;  /* 0x0000000c6e667225 */ /* 0x000fe200078e00ff */
[----:B------:R-:W-:-:S03]  /*194e0*/  IADD3.X R13, PT, PT, R115, R13, R25, P1, P3 ;  /* 0x0000000d730d7210 */ /* 0x000fc60000fe6419 */
        /* <DEDUP_REMOVED lines=20> */
[----:B------:R-:W-:-:S03]  /*19630*/  ISETP.GE.U32.AND P5, PT, R43, R54, PT ;  /* 0x000000362b00720c */ /* 0x000fc60003fa6070 */
[----:B------:R-:W-:Y:S01]  /*19640*/  IMAD.WIDE.U32 R102, P3, R87, R117, R102 ;  /* 0x0000007557667225 */ /* 0x000fe20007860066 */
[----:B------:R-:W-:-:S03]  /*19650*/  ISETP.GE.U32.AND.EX P5, PT, R44, R55, PT, P5 ;  /* 0x000000372c00720c */ /* 0x000fc60003fa6150 */
[----:B------:R-:W-:Y:S01]  /*19660*/  IMAD.X R99, RZ, RZ, RZ, P3 ;  /* 0x000000ffff637224 */ /* 0x000fe200018e06ff */
[----:B------:R-:W-:Y:S01]  /*19670*/  SEL R70, RZ, 0xffffffff, P5 ;  /* 0xffffffffff467807 */ /* 0x000fe20002800000 */
[----:B------:R-:W-:Y:S01]  /*19680*/  IMAD.MOV.U32 R98, RZ, RZ, R103 ;  /* 0x000000ffff627224 */ /* 0x000fe200078e0067 */
        /* <DEDUP_REMOVED lines=30> */
[----:B------:R-:W-:Y:S01]  /*19870*/  IADD3 R18, P6, PT, R71, -R50, RZ ;  /* 0x8000003247127210 */ /* 0x000fe20007fde0ff */
[----:B------:R-:W-:-:S03]  /*19880*/  IMAD.MOV.U32 R70, RZ, RZ, R23 ;  /* 0x000000ffff467224 */ /* 0x000fc600078e0017 */
[----:B------:R-:W-:Y:S01]  /*19890*/  SEL R91, R18, R91, P5 ;  /* 0x0000005b125b7207 */ /* 0x000fe20002800000 */
[----:B------:R-:W-:Y:S01]  /*198a0*/  IMAD.X R71, R36, 0x1, ~R51, P6 ;  /* 0x0000000124477824 */ /* 0x000fe200030e0e33 */
[----:B------:R-:W-:Y:S02]  /*198b0*/  IADD3 R39, P6, PT, R39, -R48, RZ ;  /* 0x8000003027277210 */ /* 0x000fe40007fde0ff */
[----:B------:R-:W-:Y:S01]  /*198c0*/  SEL R88, R77, R88, P5 ;  /* 0x000000584d587207 */ /* 0x000fe20002800000 */
[----:B------:R-:W-:Y:S01]  /*198d0*/  IMAD.WIDE.U32 R76, R46, R87, RZ ;  /* 0x000000572e4c7225 */ /* 0x000fe200078e00ff */
[----:B------:R-:W-:Y:S02]  /*198e0*/  SEL R92, R39, R92, P5 ;  /* 0x0000005c275c7207 */ /* 0x000fe40002800000 */
[----:B------:R-:W-:Y:S01]  /*198f0*/  SEL R90, R71, R90, P5 ;  /* 0x0000005a475a7207 */ /* 0x000fe20002800000 */
[----:B------:R-:W-:Y:S01]  /*19900*/  IMAD.X R24, R24, 0x1, ~R49, P6 ;  /* 0x0000000118187824 */ /* 0x000fe200030e0e31 */
[----:B------:R-:W-:-:S02]  /*19910*/  SEL R18, R54, RZ, P5 ;  /* 0x000000ff36127207 */ /* 0x000fc40002800000 */
[----:B------:R-:W-:Y:S02]  /*19920*/  SEL R39, R55, RZ, P5 ;  /* 0x000000ff37277207 */ /* 0x000fe40002800000 */
[----:B------:R-:W-:Y:S01]  /*19930*/  SEL R97, R24, R97, P5 ;  /* 0x0000006118617207 */ /* 0x000fe20002800000 */
[----:B------:R-:W-:Y:S01]  /*19940*/  IMAD.WIDE.U32 R24, R87, R26, RZ ;  /* 0x0000001a57187225 */ /* 0x000fe200078e00ff */
[C---:B------:R-:W-:Y:S02]  /*19950*/  LOP3.LUT P5, RZ, R94.reuse, 0x200, RZ, 0xc0, !PT ;  /* 0x000002005eff7812 */ /* 0x040fe400078ac0ff */
[----:B------:R-:W-:-:S03]  /*19960*/  LOP3.LUT P6, RZ, R94, 0x1, RZ, 0xc0, !PT ;  /* 0x000000015eff7812 */ /* 0x000fc600078cc0ff */
[----:B------:R-:W-:Y:S01]  /*19970*/  IMAD.X R45, RZ, RZ, RZ, P5 ;  /* 0x000000ffff2d7224 */ /* 0x000fe200028e06ff */
[----:B------:R-:W-:Y:S01]  /*19980*/  IADD3 R43, P5, PT, -R18, R43, RZ ;  /* 0x0000002b122b7210 */ /* 0x000fe20007fbe1ff */
[----:B------:R-:W-:-:S04]  /*19990*/  IMAD.X R109, RZ, RZ, RZ, P6 ;  /* 0x000000ffff6d7224 */ /* 0x000fc800030e06ff */
[----:B------:R-:W-:Y:S01]  /*199a0*/  IMAD.X R39, R44, 0x1, ~R39, P5 ;  /* 0x000000012c277824 */ /* 0x000fe200028e0e27 */
[----:B------:R-:W-:Y:S01]  /*199b0*/  LOP3.LUT P5, RZ, R94, 0x8, RZ, 0xc0, !PT ;  /* 0x000000085eff7812 */ /* 0x000fe200078ac0ff */
[----:B------:R-:W-:Y:S02]  /*199c0*/  IMAD.MOV.U32 R44, RZ, RZ, R19 ;  /* 0x000000ffff2c7224 */ /* 0x000fe400078e0013 */
[----:B------:R-:W-:Y:S02]  /*199d0*/  IMAD.SHL.U32 R96, R43, 0x2, RZ ;  /* 0x000000022b607824 */ /* 0x000fe400078e00ff */
[----:B------:R-:W-:Y:S01]  /*199e0*/  IMAD.X R71, RZ, RZ, RZ, P5 ;  /* 0x000000ffff477224 */ /* 0x000fe200028e06ff */
[----:B------:R-:W-:Y:S01]  /*199f0*/  ISETP.GE.U32.AND P5, PT, R40, R47, PT ;  /* 0x0000002f2800720c */ /* 0x000fe20003fa6070 */
[----:B------:R-:W-:Y:S01]  /*19a00*/  IMAD.WIDE.U32.X R18, R65, R49, R44, P0 ;  /* 0x0000003141127225 */ /* 0x000fe200000e042c */
[----:B------:R-:W-:Y:S02]  /*19a10*/  ISETP.NE.AND P0, PT, R69, RZ, PT ;  /* 0x000000ff4500720c */ /* 0x000fe40003f05270 */
[----:B------:R-:W-:Y:S01]  /*19a20*/  ISETP.GE.U32.AND.EX P5, PT, R68, R64, PT, P5 ;  /* 0x000000404400720c */ /* 0x000fe20003fa6150 */
[----:B------:R-:W-:-:S03]  /*19a30*/  IMAD.WIDE.U32 R68, R116, R46, RZ ;  /* 0x0000002e74447225 */ /* 0x000fc600078e00ff */
[----:B------:R-:W-:Y:S01]  /*19a40*/  SEL R83, RZ, 0x1, P5 ;  /* 0x00000001ff537807 */ /* 0x000fe20002800000 */
[----:B------:R-:W-:Y:S01]  /*19a50*/  IMAD.X R79, RZ, RZ, RZ, P0 ;  /* 0x000000ffff4f7224 */ /* 0x000fe200000e06ff */
[----:B------:R-:W-:Y:S01]  /*19a60*/  LOP3.LUT P5, RZ, R94, 0x10, RZ, 0xc0, !PT ;  /* 0x000000105eff7812 */ /* 0x000fe200078ac0ff */
[----:B------:R-:W-:Y:S01]  /*19a70*/  IMAD.X R45, RZ, RZ, RZ, P2 ;  /* 0x000000ffff2d7224 */ /* 0x000fe200010e06ff */
[----:B------:R-:W-:Y:S01]  /*19a80*/  ISETP.NE.AND P0, PT, R22, RZ, PT ;  /* 0x000000ff1600720c */ /* 0x000fe20003f05270 */
[----:B------:R-:W-:-:S04]  /*19a90*/  IMAD.WIDE.U32 R22, R116, R87, RZ ;  /* 0x0000005774167225 */ /* 0x000fc800078e00ff */
[----:B------:R-:W-:Y:S01]  /*19aa0*/  IMAD.WIDE.U32.X R70, R21, R49, R70, P5 ;  /* 0x0000003115467225 */ /* 0x000fe200028e0446 */
[----:B------:R-:W-:Y:S02]  /*19ab0*/  IADD3 R83, P5, PT, R83, R18, RZ ;  /* 0x0000001253537210 */ /* 0x000fe40007fbe0ff */
[----:B------:R-:W-:Y:S01]  /*19ac0*/  SHF.R.U32.HI R21, RZ, 0x1f, R39 ;  /* 0x0000001fff157819 */ /* 0x000fe20000011627 */
[----:B------:R-:W-:Y:S01]  /*19ad0*/  IMAD.WIDE.U32.X R78, R27, R27, R78, P0 ;  /* 0x0000001b1b4e7225 */ /* 0x000fe200000e044e */
[----:B------:R-:W-:Y:S02]  /*19ae0*/  ISETP.NE.AND P0, PT, R8, RZ, PT ;  /* 0x000000ff0800720c */ /* 0x000fe40003f05270 */
[----:B------:R-:W-:Y:S01]  /*19af0*/  IADD3 R38, P2, PT, R21, R37, RZ ;  /* 0x0000002515267210 */ /* 0x000fe20007f5e0ff */
[----:B------:R-:W-:Y:S02]  /*19b00*/  IMAD.X R36, RZ, RZ, R19, P5 ;  /* 0x000000ffff247224 */ /* 0x000fe400028e0613 */
        /* <DEDUP_REMOVED lines=10> */
[----:B------:R-:W-:-:S04]  /*19bb0*/  IMAD.WIDE.U32 R22, P1, R110, R46, R22 ;  /* 0x0000002e6e167225 */ /* 0x000fc80007820016 */
[----:B------:R-:W-:Y:S01]  /*19bc0*/  IMAD.X R65, RZ, RZ, RZ, P0 ;  /* 0x000000ffff417224 */ /* 0x000fe200000e06ff */
[----:B------:R-:W-:Y:S01]  /*19bd0*/  ISETP.GE.U32.AND P0, PT, R38, R21, PT ;  /* 0x000000152600720c */ /* 0x000fe20003f06070 */
[----:B------:R-:W-:Y:S02]  /*19be0*/  IMAD.X R21, RZ, RZ, RZ, P1 ;  /* 0x000000ffff157224 */ /* 0x000fe400008e06ff */
[----:B------:R-:W-:-:S04]  /*19bf0*/  IMAD.WIDE.U32 R8, P1, R87, R20, R8 ;  /* 0x0000001457087225 */ /* 0x000fc80007820008 */
[----:B------:R-:W-:Y:S02]  /*19c00*/  IMAD.MOV.U32 R44, RZ, RZ, R75 ;  /* 0x000000ffff2c7224 */ /* 0x000fe400078e004b */
[----:B------:R-:W-:Y:S01]  /*19c10*/  IMAD.X R75, RZ, RZ, RZ, P1 ;  /* 0x000000ffff4b7224 */ /* 0x000fe200008e06ff */
[----:B------:R-:W-:Y:S01]  /*19c20*/  IADD3 R112, P1, PT, R25, R8, RZ ;  /* 0x0000000819707210 */ /* 0x000fe20007f3e0ff */
[----:B------:R-:W-:Y:S02]  /*19c30*/  IMAD.MOV.U32 R74, RZ, RZ, R9 ;  /* 0x000000ffff4a7224 */ /* 0x000fe400078e0009 */
[----:B------:R-:W-:-:S04]  /*19c40*/  IMAD.WIDE.U32 R26, R46, R46, RZ ;  /* 0x0000002e2e1a7225 */ /* 0x000fc800078e00ff */
[----:B------:R-:W-:Y:S01]  /*19c50*/  IMAD.WIDE.U32.X R74, R110, R20, R74, P1 ;  /* 0x000000146e4a7225 */ /* 0x000fe200008e044a */
[----:B------:R-:W-:-:S03]  /*19c60*/  ISETP.GE.U32.AND P1, PT, R104, R14, PT ;  /* 0x0000000e6800720c */ /* 0x000fc60003f26070 */
[----:B------:R-:W-:Y:S01]  /*19c70*/  IMAD.WIDE.U32.X R44, R110, R20, R44, P4 ;  /* 0x000000146e2c7225 */ /* 0x000fe200020e042c */
[----:B------:R-:W-:Y:S02]  /*19c80*/  IADD3 R86, P4, PT, R27, R68, RZ ;  /* 0x000000441b567210 */ /* 0x000fe40007f9e0ff */
[----:B------:R-:W-:Y:S01]  /*19c90*/  ISETP.GE.U32.AND.EX P1, PT, R16, R11, PT, P1 ;  /* 0x0000000b1000720c */ /* 0x000fe20003f26110 */
[----:B------:R-:W-:Y:S02]  /*19ca0*/  IMAD.MOV.U32 R64, RZ, RZ, R69 ;  /* 0x000000ffff407224 */ /* 0x000fe400078e0045 */
[----:B------:R-:W-:Y:S01]  /*19cb0*/  IMAD.WIDE.U32 R68, R110, R46, RZ ;  /* 0x0000002e6e447225 */ /* 0x000fe200078e00ff */
[----:B------:R-:W-:-:S03]  /*19cc0*/  SEL R119, RZ, 0x1, P1 ;  /* 0x00000001ff777807 */ /* 0x000fc60000800000 */
[----:B------:R-:W-:Y:S01]  /*19cd0*/  IMAD.WIDE.U32 R8, R87, R12, RZ ;  /* 0x0000000c57087225 */ /* 0x000fe200078e00ff */
[----:B------:R-:W-:-:S03]  /*19ce0*/  IADD3 R12, P3, PT, R77, R22, RZ ;  /* 0x000000164d0c7210 */ /* 0x000fc60007f7e0ff */
[----:B------:R-:W-:Y:S01]  /*19cf0*/  IMAD.WIDE.U32.X R64, R116, R116, R64, P4 ;  /* 0x0000007474407225 */ /* 0x000fe200020e0440 */
[----:B------:R-:W-:-:S03]  /*19d00*/  IADD3 R11, P1, PT, R9, R102, RZ ;  /* 0x00000066090b7210 */ /* 0x000fc60007f3e0ff */
[----:B------:R-:W-:-:S04]  /*19d10*/  IMAD.WIDE.U32 R68, P4, R87, R116, R68 ;  /* 0x0000007457447225 */ /* 0x000fc80007880044 */
[----:B------:R-:W-:-:S04]  /*19d20*/  IMAD.WIDE.U32 R46, R87, R46, RZ ;  /* 0x0000002e572e7225 */ /* 0x000fc800078e00ff */
[----:B------:R-:W-:Y:S02]  /*19d30*/  IMAD.MOV.U32 R20, RZ, RZ, R23 ;  /* 0x000000ffff147224 */ /* 0x000fe400078e0017 */
[----:B------:R-:W-:Y:S01]  /*19d40*/  IMAD.X R23, RZ, RZ, RZ, P4 ;  /* 0x000000ffff177224 */ /* 0x000fe200020e06ff */
[----:B------:R-:W-:Y:S01]  /*19d50*/  IADD3 R14, P4, PT, R47, R68, RZ ;  /* 0x000000442f0e7210 */ /* 0x000fe20007f9e0ff */
[----:B------:R-:W-:Y:S02]  /*19d60*/  IMAD.MOV.U32 R22, RZ, RZ, R69 ;  /* 0x000000ffff167224 */ /* 0x000fe400078e0045 */
[C---:B------:R-:W-:Y:S01]  /*19d70*/  IMAD.WIDE.U32.X R20, R110.reuse, R116, R20, P3 ;  /* 0x000000746e147225 */ /* 0x040fe200018e0414 */
[----:B------:R-:W-:Y:S02]  /*19d80*/  IADD3 R103, P3, PT, R119, R78, RZ ;  /* 0x0000004e77677210 */ /* 0x000fe40007f7e0ff */
[----:B------:R-:W-:Y:S01]  /*19d90*/  SHF.L.U64.HI R78, R43, 0x1, R39 ;  /* 0x000000012b4e7819 */ /* 0x000fe20000010227 */
[----:B------:R-:W-:Y:S01]  /*19da0*/  IMAD.WIDE.U32.X R68, R110, R117, R98, P1 ;  /* 0x000000756e447225 */ /* 0x000fe200008e0462 */
[----:B------:R-:W-:-:S03]  /*19db0*/  ISETP.GE.U32.AND P1, PT, R96, R54, PT ;  /* 0x000000366000720c */ /* 0x000fc60003f26070 */
[----:B------:R-:W-:Y:S01]  /*19dc0*/  IMAD.X R117, RZ, RZ, R88, P2 ;  /* 0x000000ffff757224 */ /* 0x000fe200010e0658 */
[----:B------:R-:W-:Y:S01]  /*19dd0*/  ISETP.GE.U32.AND P2, PT, R100, R42, PT ;  /* 0x0000002a6400720c */ /* 0x000fe20003f46070 */
[----:B------:R-:W-:Y:S01]  /*19de0*/  IMAD.X R102, RZ, RZ, R79, P3 ;  /* 0x000000ffff667224 */ /* 0x000fe200018e064f */
[----:B------:R-:W-:Y:S01]  /*19df0*/  ISETP.GE.U32.AND.EX P1, PT, R78, R55, PT, P1 ;  /* 0x000000374e00720c */ /* 0x000fe20003f26110 */
[----:B------:R-:W-:Y:S01]  /*19e00*/  IMAD.WIDE.U32.X R22, R110, R116, R22, P4 ;  /* 0x000000746e167225 */ /* 0x000fe200020e0416 */
[----:B------:R-:W-:Y:S02]  /*19e10*/  ISETP.GE.U32.AND.EX P3, PT, R117, RZ, PT, P0 ;  /* 0x000000ff7500720c */ /* 0x000fe40003f66100 */
[----:B------:R-:W-:Y:S02]  /*19e20*/  IADD3 R42, P4, PT, R38, R37, RZ ;  /* 0x00000025262a7210 */ /* 0x000fe40007f9e0ff */
[----:B------:R-:W-:Y:S02]  /*19e30*/  ISETP.NE.U32.AND P0, PT, R83, RZ, PT ;  /* 0x000000ff5300720c */ /* 0x000fe40003f05070 */
[----:B------:R-:W-:-:S02]  /*19e40*/  SEL R99, RZ, 0x1, P3 ;  /* 0x00000001ff637807 */ /* 0x000fc40001800000 */
[----:B------:R-:W-:Y:S01]  /*19e50*/  ISETP.GE.U32.AND P3, PT, R42, R38, PT ;  /* 0x000000262a00720c */ /* 0x000fe20003f66070 */
[----:B------:R-:W-:Y:S01]  /*19e60*/  IMAD.X R38, R117, 0x1, R88, P4 ;  /* 0x0000000175267824 */ /* 0x000fe200020e0658 */
[----:B------:R-:W-:Y:S02]  /*19e70*/  ISETP.NE.AND.EX P4, PT, R36, RZ, PT, P0 ;  /* 0x000000ff2400720c */ /* 0x000fe40003f85300 */
[----:B------:R-:W-:Y:S02]  /*19e80*/  SEL R79, RZ, 0x1, P1 ;  /* 0x00000001ff4f7807 */ /* 0x000fe40000800000 */
[----:B------:R-:W-:Y:S02]  /*19e90*/  ISETP.GE.U32.AND.EX P3, PT, R38, R117, PT, P3 ;  /* 0x000000752600720c */ /* 0x000fe40003f66130 */
        /* <DEDUP_REMOVED lines=23> */
.L_x_661:
[----:B------:R-:W-:Y:S05]  /*1a010*/  BSYNC.RECONVERGENT B2 ;  /* 0x0000000000027941 */ /* 0x000fea0003800200 */
.L_x_660:
[----:B------:R-:W-:Y:S01]  /*1a020*/  SEL R19, RZ, 0xffffffff, P1 ;  /* 0xffffffffff137807 */ /* 0x000fe20000800000 */
[----:B------:R-:W-:Y:S01]  /*1a030*/  BSSY.RECONVERGENT B2, `(.L_x_662) ;  /* 0x00000c0000027945 */ /* 0x000fe20003800200 */
[----:B------:R-:W-:Y:S02]  /*1a040*/  IADD3 R36, P4, P3, R98, R91, R99 ;  /* 0x0000005b62247210 */ /* 0x000fe40007b9e063 */
[----:B------:R-:W-:Y:S02]  /*1a050*/  IADD3 R100, P1, PT, R93, R100, RZ ;  /* 0x000000645d647210 */ /* 0x000fe40007f3e0ff */
[----:B------:R-:W-:Y:S02]  /*1a060*/  IADD3.X R25, PT, PT, RZ, R90, RZ, P4, P3 ;  /* 0x0000005aff197210 */ /* 0x000fe400027e64ff */
[----:B------:R-:W-:Y:S01]  /*1a070*/  ISETP.GE.U32.AND.EX P2, PT, R13, R115, PT, P2 ;  /* 0x000000730d00720c */ /* 0x000fe20003f46120 */
[----:B------:R-:W-:Y:S01]  /*1a080*/  IMAD.X R47, R89, 0x1, R13, P1 ;  /* 0x00000001592f7824 */ /* 0x000fe200008e060d */
[----:B------:R-:W-:-:S02]  /*1a090*/  ISETP.GE.U32.AND.EX P0, PT, R38, RZ, PT, P0 ;  /* 0x000000ff2600720c */ /* 0x000fc40003f06100 */
[CC--:B------:R-:W-:Y:S02]  /*1a0a0*/  IADD3 R77, P3, PT, R36.reuse, R91.reuse, RZ ;  /* 0x0000005b244d7210 */ /* 0x0c0fe40007f7e0ff */
[----:B------:R-:W-:Y:S02]  /*1a0b0*/  IADD3 R13, P4, PT, R19, R42, RZ ;  /* 0x0000002a130d7210 */ /* 0x000fe40007f9e0ff */
[----:B------:R-:W-:Y:S01]  /*1a0c0*/  ISETP.GE.U32.AND P1, PT, R36, R91, PT ;  /* 0x0000005b2400720c */ /* 0x000fe20003f26070 */
[----:B------:R-:W-:Y:S01]  /*1a0d0*/  IMAD.X R83, R25, 0x1, R90, P3 ;  /* 0x0000000119537824 */ /* 0x000fe200018e065a */
[----:B------:R-:W-:Y:S02]  /*1a0e0*/  SEL R9, RZ, 0x1, P0 ;  /* 0x00000001ff097807 */ /* 0x000fe40000000000 */
[----:B------:R-:W-:Y:S01]  /*1a0f0*/  ISETP.GE.U32.AND P0, PT, R77, R36, PT ;  /* 0x000000244d00720c */ /* 0x000fe20003f06070 */
[----:B------:R-:W-:Y:S01]  /*1a100*/  IMAD.X R36, R19, 0x1, R38, P4 ;  /* 0x0000000113247824 */ /* 0x000fe200020e0626 */
[----:B------:R-:W-:-:S02]  /*1a110*/  ISETP.GE.U32.AND P4, PT, R13, R52, PT ;  /* 0x000000340d00720c */ /* 0x000fc40003f86070 */
[----:B------:R-:W-:Y:S02]  /*1a120*/  ISETP.GE.U32.AND.EX P1, PT, R25, R90, PT, P1 ;  /* 0x0000005a1900720c */ /* 0x000fe40003f26110 */
[----:B------:R-:W-:Y:S02]  /*1a130*/  ISETP.GE.U32.AND.EX P0, PT, R83, R25, PT, P0 ;  /* 0x000000195300720c */ /* 0x000fe40003f06100 */
[----:B------:R-:W-:Y:S02]  /*1a140*/  ISETP.GE.U32.AND.EX P4, PT, R36, R53, PT, P4 ;  /* 0x000000352400720c */ /* 0x000fe40003f86140 */
[----:B------:R-:W-:Y:S02]  /*1a150*/  SEL R25, RZ, 0x1, P1 ;  /* 0x00000001ff197807 */ /* 0x000fe40000800000 */
[----:B------:R-:W-:Y:S02]  /*1a160*/  IADD3 R19, P1, PT, R113, R95, RZ ;  /* 0x0000005f71137210 */ /* 0x000fe40007f3e0ff */
[----:B------:R-:W-:-:S02]  /*1a170*/  SEL R27, RZ, 0x1, P0 ;  /* 0x00000001ff1b7807 */ /* 0x000fc40000000000 */
[----:B------:R-:W-:Y:S01]  /*1a180*/  SEL R80, RZ, 0x1, P4 ;  /* 0x00000001ff507807 */ /* 0x000fe20002000000 */
[----:B------:R-:W-:Y:S01]  /*1a190*/  IMAD.X R17, R114, 0x1, R17, P1 ;  /* 0x0000000172117824 */ /* 0x000fe200008e0611 */
[----:B------:R-:W-:Y:S02]  /*1a1a0*/  IADD3 R95, P0, PT, R100, R24, RZ ;  /* 0x00000018645f7210 */ /* 0x000fe40007f1e0ff */
[----:B------:R-:W-:Y:S02]  /*1a1b0*/  IADD3 R80, P1, PT, R80, R9, RZ ;  /* 0x0000000950507210 */ /* 0x000fe40007f3e0ff */
[----:B------:R-:W-:Y:S01]  /*1a1c0*/  ISETP.GE.U32.AND P3, PT, R100, R93, PT ;  /* 0x0000005d6400720c */ /* 0x000fe20003f66070 */
[----:B------:R-:W-:Y:S01]  /*1a1d0*/  IMAD.X R9, R47, 0x1, R112, P0 ;  /* 0x000000012f097824 */ /* 0x000fe200000e0670 */
[----:B------:R-:W-:Y:S01]  /*1a1e0*/  IADD3 R27, P0, P4, R27, R92, R25 ;  /* 0x0000005c1b1b7210 */ /* 0x000fe20007c1e019 */
[----:B------:R-:W-:Y:S01]  /*1a1f0*/  IMAD.X R98, RZ, RZ, RZ, P1 ;  /* 0x000000ffff627224 */ /* 0x000fe200008e06ff */
[----:B------:R-:W-:-:S02]  /*1a200*/  ISETP.GE.U32.AND P1, PT, R77, R80, PT ;  /* 0x000000504d00720c */ /* 0x000fc40003f26070 */
[----:B------:R-:W-:Y:S02]  /*1a210*/  IADD3.X R100, PT, PT, RZ, R97, RZ, P0, P4 ;  /* 0x00000061ff647210 */ /* 0x000fe400007e84ff */
[----:B------:R-:W-:Y:S02]  /*1a220*/  IADD3 R99, P4, PT, -R80, R77, RZ ;  /* 0x0000004d50637210 */ /* 0x000fe40007f9e1ff */
[----:B------:R-:W-:Y:S02]  /*1a230*/  ISETP.GE.U32.AND.EX P3, PT, R47, R89, PT, P3 ;  /* 0x000000592f00720c */ /* 0x000fe40003f66130 */
[----:B------:R-:W-:Y:S01]  /*1a240*/  SEL R47, RZ, 0x1, P2 ;  /* 0x00000001ff2f7807 */ /* 0x000fe20001000000 */
[----:B------:R-:W-:Y:S01]  /*1a250*/  IMAD.X R73, R83, 0x1, ~R98, P4 ;  /* 0x0000000153497824 */ /* 0x000fe200020e0e62 */
[----:B------:R-:W-:Y:S02]  /*1a260*/  ISETP.GE.U32.AND P4, PT, R99, R50, PT ;  /* 0x000000326300720c */ /* 0x000fe40003f86070 */
[----:B------:R-:W-:-:S02]  /*1a270*/  IADD3 R89, P2, PT, R27, R92, RZ ;  /* 0x0000005c1b597210 */ /* 0x000fc40007f5e0ff */
[----:B------:R-:W-:Y:S02]  /*1a280*/  ISETP.GE.U32.AND.EX P1, PT, R83, R98, PT, P1 ;  /* 0x000000625300720c */ /* 0x000fe40003f26110 */
[----:B------:R-:W-:Y:S01]  /*1a290*/  ISETP.GE.U32.AND.EX P4, PT, R73, R51, PT, P4 ;  /* 0x000000334900720c */ /* 0x000fe20003f86140 */
[----:B------:R-:W-:Y:S01]  /*1a2a0*/  IMAD.X R93, R100, 0x1, R97, P2 ;  /* 0x00000001645d7824 */ /* 0x000fe200010e0661 */
[----:B------:R-:W-:Y:S02]  /*1a2b0*/  SEL R25, RZ, 0x1, P1 ;  /* 0x00000001ff197807 */ /* 0x000fe40000800000 */
[----:B------:R-:W-:Y:S02]  /*1a2c0*/  ISETP.GE.U32.AND P0, PT, R95, R24, PT ;  /* 0x000000185f00720c */ /* 0x000fe40003f06070 */
[----:B------:R-:W-:Y:S02]  /*1a2d0*/  ISETP.GE.U32.AND P1, PT, R89, R27, PT ;  /* 0x0000001b5900720c */ /* 0x000fe40003f26070 */
[----:B------:R-:W-:-:S02]  /*1a2e0*/  SEL R24, RZ, 0x1, P4 ;  /* 0x00000001ff187807 */ /* 0x000fc40002000000 */
[----:B------:R-:W-:Y:S02]  /*1a2f0*/  ISETP.LT.U32.AND P2, PT, R27, R92, PT ;  /* 0x0000005c1b00720c */ /* 0x000fe40003f41070 */
[----:B------:R-:W-:Y:S02]  /*1a300*/  ISETP.GE.U32.AND.EX P1, PT, R93, R100, PT, P1 ;  /* 0x000000645d00720c */ /* 0x000fe40003f26110 */
[----:B------:R-:W-:Y:S02]  /*1a310*/  IADD3 R24, P4, PT, R24, R25, RZ ;  /* 0x0000001918187210 */ /* 0x000fe40007f9e0ff */
[----:B------:R-:W-:Y:S02]  /*1a320*/  ISETP.LT.U32.OR.EX P2, PT, R100, R97, !P1, P2 ;  /* 0x000000616400720c */ /* 0x000fe40004f41520 */
[----:B------:R-:W-:Y:S01]  /*1a330*/  IADD3 R98, P1, PT, -R24, R89, RZ ;  /* 0x0000005918627210 */ /* 0x000fe20007f3e1ff */
[----:B------:R-:W-:Y:S01]  /*1a340*/  IMAD.X R80, RZ, RZ, RZ, P4 ;  /* 0x000000ffff507224 */ /* 0x000fe200020e06ff */
[----:B------:R-:W-:-:S02]  /*1a350*/  LOP3.LUT P5, RZ, R94, 0x4, RZ, 0xc0, !PT ;  /* 0x000000045eff7812 */ /* 0x000fc400078ac0ff */
[----:B------:R-:W-:Y:S01]  /*1a360*/  ISETP.GE.U32.AND P4, PT, R98, R48, PT ;  /* 0x000000306200720c */ /* 0x000fe20003f86070 */
[----:B------:R-:W-:Y:S01]  /*1a370*/  IMAD.X R100, R93, 0x1, ~R80, P1 ;  /* 0x000000015d647824 */ /* 0x000fe200008e0e50 */
[----:B------:R-:W-:Y:S01]  /*1a380*/  ISETP.GE.U32.AND P1, PT, R89, R24, PT ;  /* 0x000000185900720c */ /* 0x000fe20003f26070 */
[----:B------:R-:W-:Y:S01]  /*1a390*/  IMAD.X R79, RZ, RZ, RZ, P5 ;  /* 0x000000ffff4f7224 */ /* 0x000fe200028e06ff */
[----:B------:R-:W-:Y:S02]  /*1a3a0*/  SEL R27, RZ, 0x1, P3 ;  /* 0x00000001ff1b7807 */ /* 0x000fe40001800000 */
[----:B------:R-:W-:Y:S02]  /*1a3b0*/  ISETP.GE.U32.AND.EX P4, PT, R100, R49, PT, P4 ;  /* 0x000000316400720c */ /* 0x000fe40003f86140 */
[----:B------:R-:W-:Y:S02]  /*1a3c0*/  ISETP.GE.U32.AND.EX P0, PT, R9, R112, PT, P0 ;  /* 0x000000700900720c */ /* 0x000fe40003f06100 */
[----:B------:R-:W-:-:S02]  /*1a3d0*/  ISETP.GE.U32.AND.EX P1, PT, R93, R80, P4, P1 ;  /* 0x000000505d00720c */ /* 0x000fc40002726110 */
[----:B------:R-:W-:Y:S02]  /*1a3e0*/  IADD3 R47, P4, P3, R18, R108, R47 ;  /* 0x0000006c122f7210 */ /* 0x000fe40007b9e02f */
[----:B------:R-:W-:Y:S02]  /*1a3f0*/  PLOP3.LUT P1, PT, P2, P1, PT, 0xf8, 0x8f ;  /* 0x00000000008f781c */ /* 0x000fe40001723f70 */
[----:B------:R-:W-:Y:S02]  /*1a400*/  IADD3.X R108, PT, PT, R111, R109, RZ, P4, P3 ;  /* 0x0000006d6f6c7210 */ /* 0x000fe400027e64ff */
[----:B------:R-:W-:Y:S02]  /*1a410*/  SEL R25, R54, RZ, P1 ;  /* 0x000000ff36197207 */ /* 0x000fe40000800000 */
[----:B------:R-:W-:Y:S02]  /*1a420*/  ISETP.GE.U32.AND P2, PT, R19, R113, PT ;  /* 0x000000711300720c */ /* 0x000fe40003f46070 */
[----:B------:R-:W-:-:S02]  /*1a430*/  IADD3 R18, P5, PT, -R25, R96, RZ ;  /* 0x0000006019127210 */ /* 0x000fc40007fbe1ff */
[----:B------:R-:W-:Y:S02]  /*1a440*/  SEL R25, R55, RZ, P1 ;  /* 0x000000ff37197207 */ /* 0x000fe40000800000 */
[----:B------:R-:W-:Y:S02]  /*1a450*/  SEL R113, RZ, 0x1, P0 ;  /* 0x00000001ff717807 */ /* 0x000fe40000000000 */
[----:B------:R-:W-:Y:S01]  /*1a460*/  LOP3.LUT P6, RZ, R94, 0x2, RZ, 0xc0, !PT ;  /* 0x000000025eff7812 */ /* 0x000fe200078cc0ff */
[----:B------:R-:W-:Y:S01]  /*1a470*/  IMAD.X R96, R78, 0x1, ~R25, P5 ;  /* 0x000000014e607824 */ /* 0x000fe200028e0e19 */
[----:B------:R-:W-:Y:S01]  /*1a480*/  IADD3 R109, P3, P5, R26, R84, R27 ;  /* 0x000000541a6d7210 */ /* 0x000fe20007d7e01b */
[----:B------:R-:W-:Y:S01]  /*1a490*/  IMAD.WIDE.U32 R24, R110, R87, RZ ;  /* 0x000000576e187225 */ /* 0x000fe200078e00ff */
[----:B------:R-:W-:Y:S02]  /*1a4a0*/  ISETP.GE.U32.AND.EX P2, PT, R17, R114, PT, P2 ;  /* 0x000000721100720c */ /* 0x000fe40003f46120 */
[----:B------:R-:W-:Y:S01]  /*1a4b0*/  IADD3.X R111, PT, PT, R86, R85, RZ, P3, P5 ;  /* 0x00000055566f7210 */ /* 0x000fe20001fea4ff */
[----:B------:R-:W-:Y:S01]  /*1a4c0*/  IMAD.MOV.U32 R78, RZ, RZ, R81 ;  /* 0x000000ffff4e7224 */ /* 0x000fe200078e0051 */
[----:B------:R-:W-:Y:S01]  /*1a4d0*/  IADD3 R74, P0, P3, R8, R74, R113 ;  /* 0x0000004a084a7210 */ /* 0x000fe20007b1e071 */
[----:B------:R-:W-:Y:S01]  /*1a4e0*/  IMAD.WIDE.U32 R24, P4, R87, R110, R24 ;  /* 0x0000006e57187225 */ /* 0x000fe20007880018 */
[----:B------:R-:W-:-:S03]  /*1a4f0*/  SEL R113, RZ, 0x1, P2 ;  /* 0x00000001ff717807 */ /* 0x000fc60001000000 */
[----:B------:R-:W-:-:S04]  /*1a500*/  IMAD.WIDE.U32 R26, R87, R87, RZ ;  /* 0x00000057571a7225 */ /* 0x000fc800078e00ff */
[----:B------:R-:W-:-:S04]  /*1a510*/  IMAD.WIDE.U32 R80, R105, R50, RZ ;  /* 0x0000003269507225 */ /* 0x000fc800078e00ff */
[----:B------:R-:W-:Y:S01]  /*1a520*/  IMAD.X R87, RZ, RZ, RZ, P4 ;  /* 0x000000ffff577224 */ /* 0x000fe200020e06ff */
[----:B------:R-:W-:Y:S01]  /*1a530*/  IADD3 R8, P4, PT, R27, R24, RZ ;  /* 0x000000181b087210 */ /* 0x000fe20007f9e0ff */
[----:B------:R-:W-:-:S04]  /*1a540*/  IMAD.WIDE.U32.X R78, R105, R53, R78, P6 ;  /* 0x00000035694e7225 */ /* 0x000fc800030e044e */
[----:B------:R-:W-:-:S04]  /*1a550*/  IMAD.WIDE.U32 R80, P5, R72, R51, R80 ;  /* 0x0000003348507225 */ /* 0x000fc800078a0050 */
[----:B------:R-:W-:-:S04]  /*1a560*/  IMAD.WIDE.U32 R84, R72, R50, RZ ;  /* 0x0000003248547225 */ /* 0x000fc800078e00ff */
[----:B------:R-:W-:Y:S01]  /*1a570*/  IMAD.MOV.U32 R86, RZ, RZ, R25 ;  /* 0x000000ffff567224 */ /* 0x000fe200078e0019 */
[----:B------:R-:W-:-:S03]  /*1a580*/  IADD3 R84, P2, P6, R84, R78, R113 ;  /* 0x0000004e54547210 */ /* 0x000fc60007e5e071 */
[----:B------:R-:W-:Y:S01]  /*1a590*/  IMAD.WIDE.U32.X R24, R110, R110, R86, P4 ;  /* 0x0000006e6e187225 */ /* 0x000fe200020e0456 */
[----:B------:R-:W-:-:S03]  /*1a5a0*/  IADD3 R85, P4, PT, R85, R80, RZ ;  /* 0x0000005055557210 */ /* 0x000fc60007f9e0ff */
[----:B------:R-:W-:Y:S01]  /*1a5b0*/  IMAD.X R87, RZ, RZ, RZ, P5 ;  /* 0x000000ffff577224 */ /* 0x000fe200028e06ff */
[----:B------:R-:W-:Y:S01]  /*1a5c0*/  IADD3 R78, P5, PT, R47, R44, RZ ;  /* 0x0000002c2f4e7210 */ /* 0x000fe20007fbe0ff */
[----:B------:R-:W-:Y:S01]  /*1a5d0*/  IMAD.MOV.U32 R86, RZ, RZ, R81 ;  /* 0x000000ffff567224 */ /* 0x000fe200078e0051 */
[----:B------:R-:W-:Y:S02]  /*1a5e0*/  IADD3.X R81, PT, PT, R85, R79, RZ, P2, P6 ;  /* 0x0000004f55517210 */ /* 0x000fe400017ec4ff */
[----:B------:R-:W-:Y:S01]  /*1a5f0*/  IADD3 R110, P2, PT, R109, R78, RZ ;  /* 0x0000004e6d6e7210 */ /* 0x000fe20007f5e0ff */
[----:B------:R-:W-:Y:S01]  /*1a600*/  IMAD.X R79, R108, 0x1, R45, P5 ;  /* 0x000000016c4f7824 */ /* 0x000fe200028e062d */
[----:B------:R-:W-:Y:S01]  /*1a610*/  IADD3.X R85, PT, PT, R11, R75, RZ, P0, P3 ;  /* 0x0000004b0b557210 */ /* 0x000fe200007e64ff */
[----:B------:R-:W-:Y:S01]  /*1a620*/  IMAD.WIDE.U32.X R86, R105, R51, R86, P4 ;  /* 0x0000003369567225 */ /* 0x000fe200020e0456 */
[-C--:B------:R-:W-:Y:S02]  /*1a630*/  IADD3 R11, P6, PT, R5, R106.reuse, RZ ;  /* 0x0000006a050b7210 */ /* 0x080fe40007fde0ff */
[----:B------:R-:W-:Y:S01]  /*1a640*/  ISETP.GE.U32.AND P3, PT, R110, R109, PT ;  /* 0x0000006d6e00720c */ /* 0x000fe20003f66070 */
[----:B------:R-:W-:Y:S01]  /*1a650*/  IMAD.X R112, R111, 0x1, R79, P2 ;  /* 0x000000016f707824 */ /* 0x000fe200010e064f */
[----:B------:R-:W-:Y:S01]  /*1a660*/  IADD3 R101, P5, PT, R84, R101, RZ ;  /* 0x0000006554657210 */ /* 0x000fe20007fbe0ff */
[----:B------:R-:W-:Y:S01]  /*1a670*/  IMAD.X R44, R4, 0x1, R10, P6 ;  /* 0x00000001042c7824 */ /* 0x000fe200030e060a */
[----:B------:R-:W-:-:S02]  /*1a680*/  ISETP.GE.U32.AND P0, PT, R11, R106, PT ;  /* 0x0000006a0b00720c */ /* 0x000fc40003f06070 */
[----:B------:R-:W-:Y:S01]  /*1a690*/  ISETP.GE.U32.AND.EX P3, PT, R112, R111, PT, P3 ;  /* 0x0000006f7000720c */ /* 0x000fe20003f66130 */
[----:B------:R-:W-:Y:S01]  /*1a6a0*/  IMAD.X R80, R81, 0x1, R107, P5 ;  /* 0x0000000151507824 */ /* 0x000fe200028e066b */
[----:B------:R-:W-:Y:S02]  /*1a6b0*/  IADD3 R45, P5, PT, R74, R110, RZ ;  /* 0x0000006e4a2d7210 */ /* 0x000fe40007fbe0ff */
[----:B------:R-:W-:Y:S02]  /*1a6c0*/  SEL R5, RZ, 0x1, P3 ;  /* 0x00000001ff057807 */ /* 0x000fe40001800000 */
[----:B------:R-:W-:Y:S01]  /*1a6d0*/  ISETP.GE.U32.AND.EX P0, PT, R44, R10, PT, P0 ;  /* 0x0000000a2c00720c */ /* 0x000fe20003f06100 */
[----:B------:R-:W-:Y:S01]  /*1a6e0*/  IMAD.X R10, R85, 0x1, R112, P5 ;  /* 0x00000001550a7824 */ /* 0x000fe200028e0670 */
[----:B------:R-:W-:Y:S02]  /*1a6f0*/  ISETP.GE.U32.AND P2, PT, R101, R84, PT ;  /* 0x000000546500720c */ /* 0x000fe40003f46070 */
[----:B------:R-:W-:Y:S01]  /*1a700*/  IADD3 R76, P5, P6, R76, R64, R5 ;  /* 0x000000404c4c7210 */ /* 0x000fe20007ebe005 */
[----:B------:R-:W-:Y:S01]  /*1a710*/  IMAD R64, R17, R56, RZ ;  /* 0x0000003811407224 */ /* 0x000fe200078e02ff */
[----:B------:R-:W-:Y:S01]  /*1a720*/  ISETP.GE.U32.AND P3, PT, R45, R74, PT ;  /* 0x0000004a2d00720c */ /* 0x000fe20003f66070 */
[----:B------:R-:W-:Y:S01]  /*1a730*/  IMAD.WIDE.U32 R74, R105, R48, RZ ;  /* 0x00000030694a7225 */ /* 0x000fe200078e00ff */
[----:B------:R-:W-:-:S02]  /*1a740*/  ISETP.GE.U32.AND.EX P2, PT, R80, R81, PT, P2 ;  /* 0x000000515000720c */ /* 0x000fc40003f46120 */
[----:B------:R-:W-:Y:S01]  /*1a750*/  ISETP.GE.U32.AND.EX P3, PT, R10, R85, PT, P3 ;  /* 0x000000550a00720c */ /* 0x000fe20003f66130 */
[C---:B------:R-:W-:Y:S01]  /*1a760*/  IMAD.WIDE.U32 R4, R19.reuse, R56, RZ ;  /* 0x0000003813047225 */ /* 0x040fe200078e00ff */
[----:B------:R-:W-:Y:S02]  /*1a770*/  IADD3.X R81, PT, PT, R12, R65, RZ, P5, P6 ;  /* 0x000000410c517210 */ /* 0x000fe40002fec4ff */
[----:B------:R-:W-:Y:S01]  /*1a780*/  SEL R85, RZ, 0x1, P2 ;  /* 0x00000001ff557807 */ /* 0x000fe20001000000 */
[----:B------:R-:W-:Y:S01]  /*1a790*/  IMAD R107, R19, R57, R64 ;  /* 0x00000039136b7224 */ /* 0x000fe200078e0240 */
[----:B------:R-:W-:Y:S01]  /*1a7a0*/  LOP3.LUT R17, RZ, R17, RZ, 0x33, !PT ;  /* 0x00000011ff117212 */ /* 0x000fe200078e33ff */
[----:B------:R-:W-:-:S04]  /*1a7b0*/  IMAD.WIDE.U32 R64, R72, R48, RZ ;  /* 0x0000003048407225 */ /* 0x000fc800078e00ff */
[----:B------:R-:W-:Y:S01]  /*1a7c0*/  IMAD.IADD R12, R5, 0x1, R107 ;  /* 0x00000001050c7824 */ /* 0x000fe200078e026b */
[----:B------:R-:W-:Y:S01]  /*1a7d0*/  SEL R107, RZ, 0x1, P3 ;  /* 0x00000001ff6b7807 */ /* 0x000fe20001800000 */
[----:B------:R-:W-:Y:S01]  /*1a7e0*/  IMAD.WIDE.U32 R74, P5, R72, R49, R74 ;  /* 0x00000031484a7225 */ /* 0x000fe200078a004a */
[----:B------:R-:W-:Y:S02]  /*1a7f0*/  IADD3 R72, P4, P3, R64, R86, R85 ;  /* 0x0000005640487210 */ /* 0x000fe40007b9e055 */
[----:B------:R-:W-:Y:S02]  /*1a800*/  SEL R85, RZ, 0x1, P0 ;  /* 0x00000001ff557807 */ /* 0x000fe40000000000 */
[----:B------:R-:W-:Y:S02]  /*1a810*/  IADD3 R46, P0, P6, R46, R68, R107 ;  /* 0x000000442e2e7210 */ /* 0x000fe40007e1e06b */
[----:B------:R-:W-:Y:S01]  /*1a820*/  IADD3 R109, P2, PT, R65, R74, RZ ;  /* 0x0000004a416d7210 */ /* 0x000fe20007f5e0ff */
[----:B------:R-:W-:Y:S01]  /*1a830*/  IMAD.WIDE.U32 R64, R12, R54, RZ ;  /* 0x000000360c407225 */ /* 0x000fe200078e00ff */
[----:B------:R-:W-:-:S02]  /*1a840*/  IADD3.X R74, PT, PT, R14, R69, RZ, P0, P6 ;  /* 0x000000450e4a7210 */ /* 0x000fc400007ec4ff */
[----:B------:R-:W-:Y:S01]  /*1a850*/  IADD3 R84, P0, PT, R85, R70, RZ ;  /* 0x0000004655547210 */ /* 0x000fe20007f1e0ff */
[----:B------:R-:W-:Y:S01]  /*1a860*/  IMAD.WIDE.U32 R68, R4, R54, RZ ;  /* 0x0000003604447225 */ /* 0x000fe200078e00ff */
[----:B------:R-:W-:Y:S02]  /*1a870*/  IADD3.X R86, PT, PT, R109, R87, RZ, P4, P3 ;  /* 0x000000576d567210 */ /* 0x000fe400027e64ff */
[----:B------:R-:W-:Y:S01]  /*1a880*/  IADD3 R14, P4, PT, R18, R43, RZ ;  /* 0x0000002b120e7210 */ /* 0x000fe20007f9e0ff */
[----:B------:R-:W-:Y:S01]  /*1a890*/  IMAD.WIDE.U32 R64, P3, R4, R55, R64 ;  /* 0x0000003704407225 */ /* 0x000fe20007860040 */
[----:B------:R-:W-:-:S03]  /*1a8a0*/  LOP3.LUT R87, RZ, R19, RZ, 0x33, !PT ;  /* 0x00000013ff577212 */ /* 0x000fc600078e33ff */
[----:B------:R-:W-:Y:S01]  /*1a8b0*/  IMAD.X R85, RZ, RZ, R71, P0 ;  /* 0x000000ffff557224 */ /* 0x000fe200000e0647 */
[----:B------:R-:W-:Y:S01]  /*1a8c0*/  IADD3 R71, P6, PT, R13, -R52, RZ ;  /* 0x800000340d477210 */ /* 0x000fe20007fde0ff */
[----:B------:R-:W-:Y:S01]  /*1a8d0*/  IMAD.X R19, RZ, RZ, RZ, P3 ;  /* 0x000000ffff137224 */ /* 0x000fe200018e06ff */
[----:B------:R-:W-:Y:S01]  /*1a8e0*/  ISETP.GE.U32.AND P0, PT, R14, R18, PT ;  /* 0x000000120e00720c */ /* 0x000fe20003f06070 */
[----:B------:R-:W-:Y:S01]  /*1a8f0*/  IMAD.X R13, R96, 0x1, R39, P4 ;  /* 0x00000001600d7824 */ /* 0x000fe200020e0627 */
[----:B------:R-:W-:Y:S01]  /*1a900*/  ISETP.GT.U32.AND P3, PT, R68, R87, PT ;  /* 0x000000574400720c */ /* 0x000fe20003f64070 */
[----:B------:R-:W-:Y:S01]  /*1a910*/  IMAD.X R87, R36, 0x1, ~R53, P6 ;  /* 0x0000000124577824 */ /* 0x000fe200030e0e35 */
[----:B------:R-:W-:Y:S01]  /*1a920*/  IADD3 R18, P4, PT, R69, R64, RZ ;  /* 0x0000004045127210 */ /* 0x000fe20007f9e0ff */
[----:B------:R-:W-:Y:S01]  /*1a930*/  IMAD.WIDE.U32 R68, R12, R52, RZ ;  /* 0x000000340c447225 */ /* 0x000fe200078e00ff */
[----:B------:R-:W-:Y:S02]  /*1a940*/  ISETP.GE.U32.AND.EX P0, PT, R13, R96, PT, P0 ;  /* 0x000000600d00720c */ /* 0x000fe40003f06100 */
[----:B------:R-:W-:Y:S01]  /*1a950*/  ISETP.GT.U32.AND.EX P3, PT, R18, R17, PT, P3 ;  /* 0x000000111200720c */ /* 0x000fe20003f64130 */
[----:B------:R-:W-:Y:S01]  /*1a960*/  IMAD.MOV.U32 R18, RZ, RZ, R65 ;  /* 0x000000ffff127224 */ /* 0x000fe200078e0041 */
[----:B------:R-:W-:Y:S01]  /*1a970*/  SEL R42, R71, R42, P1 ;  /* 0x0000002a472a7207 */ /* 0x000fe20000800000 */
[----:B------:R-:W-:Y:S01]  /*1a980*/  IMAD.WIDE.U32 R64, R4, R52, RZ ;  /* 0x0000003404407225 */ /* 0x000fe200078e00ff */
[----:B------:R-:W-:-:S02]  /*1a990*/  SEL R107, RZ, 0x1, !P3 ;  /* 0x00000001ff6b7807 */ /* 0x000fc40005800000 */
[----:B------:R-:W-:Y:S01]  /*1a9a0*/  SEL R17, RZ, 0x1, P0 ;  /* 0x00000001ff117807 */ /* 0x000fe20000000000 */
[----:B------:R-:W-:Y:S01]  /*1a9b0*/  IMAD.WIDE.U32.X R18, R12, R55, R18, P4 ;  /* 0x000000370c127225 */ /* 0x000fe200020e0412 */
[----:B------:R-:W-:-:S03]  /*1a9c0*/  SEL R38, R87, R38, P1 ;  /* 0x0000002657267207 */ /* 0x000fc60000800000 */
[----:B------:R-:W-:Y:S01]  /*1a9d0*/  IMAD.WIDE.U32 R68, P4, R4, R53, R68 ;  /* 0x0000003504447225 */ /* 0x000fe20007880044 */
[----:B------:R-:W-:Y:S02]  /*1a9e0*/  IADD3 R64, P0, P6, R64, R18, R107 ;  /* 0x0000001240407210 */ /* 0x000fe40007e1e06b */
[----:B------:R-:W-:Y:S01]  /*1a9f0*/  IADD3 R18, P3, PT, R17, R42, RZ ;  /* 0x0000002a11127210 */ /* 0x000fe20007f7e0ff */
[----:B------:R-:W-:Y:S01]  /*1aa00*/  IMAD.X R71, RZ, RZ, RZ, P5 ;  /* 0x000000ffff477224 */ /* 0x000fe200028e06ff */
[----:B------:R-:W-:Y:S01]  /*1aa10*/  IADD3 R65, P5, PT, R65, R68, RZ ;  /* 0x0000004441417210 */ /* 0x000fe20007fbe0ff */
[----:B------:R-:W-:-:S03]  /*1aa20*/  IMAD.MOV.U32 R70, RZ, RZ, R75 ;  /* 0x000000ffff467224 */ /* 0x000fc600078e004b */
[----:B------:R-:W-:Y:S01]  /*1aa30*/  IADD3.X R87, PT, PT, R65, R19, RZ, P0, P6 ;  /* 0x0000001341577210 */ /* 0x000fe200007ec4ff */
[----:B------:R-:W-:Y:S01]  /*1aa40*/  IMAD.WIDE.U32.X R70, R105, R49, R70, P2 ;  /* 0x0000003169467225 */ /* 0x000fe200010e0446 */
[----:B------:R-:W-:Y:S02]  /*1aa50*/  IADD3 R36, P6, PT, R99, -R50, RZ ;  /* 0x8000003263247210 */ /* 0x000fe40007fde0ff */
[----:B------:R-:W-:Y:S02]  /*1aa60*/  ISETP.GE.U32.AND P0, PT, R18, R42, PT ;  /* 0x0000002a1200720c */ /* 0x000fe40003f06070 */
[----:B------:R-:W-:Y:S01]  /*1aa70*/  ISETP.GE.U32.AND P2, PT, R78, R47, PT ;  /* 0x0000002f4e00720c */ /* 0x000fe20003f46070 */
[----:B------:R-:W-:Y:S01]  /*1aa80*/  IMAD.X R42, R73, 0x1, ~R51, P6 ;  /* 0x00000001492a7824 */ /* 0x000fe200030e0e33 */
[----:B------:R-:W-:Y:S01]  /*1aa90*/  IADD3 R98, P6, PT, R98, -R48, RZ ;  /* 0x8000003062627210 */ /* 0x000fe20007fde0ff */
[----:B------:R-:W-:Y:S01]  /*1aaa0*/  IMAD.X R47, RZ, RZ, R38, P3 ;  /* 0x000000ffff2f7224 */ /* 0x000fe200018e0626 */
[----:B------:R-:W-:-:S02]  /*1aab0*/  ISETP.NE.U32.AND P3, PT, R84, RZ, PT ;  /* 0x000000ff5400720c */ /* 0x000fc40003f65070 */
[----:B------:R-:W-:Y:S01]  /*1aac0*/  ISETP.GE.U32.AND.EX P2, PT, R79, R108, PT, P2 ;  /* 0x0000006c4f00720c */ /* 0x000fe20003f46120 */
[----:B------:R-:W-:Y:S01]  /*1aad0*/  IMAD.X R100, R100, 0x1, ~R49, P6 ;  /* 0x0000000164647824 */ /* 0x000fe200030e0e31 */
[----:B------:R-:W-:Y:S02]  /*1aae0*/  ISETP.NE.AND.EX P6, PT, R85, RZ, PT, P3 ;  /* 0x000000ff5500720c */ /* 0x000fe40003fc5330 */
[----:B------:R-:W-:Y:S02]  /*1aaf0*/  ISETP.GE.U32.AND.EX P0, PT, R47, R38, PT, P0 ;  /* 0x000000262f00720c */ /* 0x000fe40003f06100 */
[----:B------:R-:W-:Y:S02]  /*1ab00*/  IADD3 R95, P3, PT, R72, R95, RZ ;  /* 0x0000005f485f7210 */ /* 0x000fe40007f7e0ff */
[----:B------:R-:W-:Y:S02]  /*1ab10*/  SEL R77, R36, R77, P1 ;  /* 0x0000004d244d7207 */ /* 0x000fe40000800000 */
[----:B------:R-:W-:-:S02]  /*1ab20*/  SEL R83, R42, R83, P1 ;  /* 0x000000532a537207 */ /* 0x000fc40000800000 */
[----:B------:R-:W-:Y:S02]  /*1ab30*/  SEL R89, R98, R89, P1 ;  /* 0x0000005962597207 */ /* 0x000fe40000800000 */
[----:B------:R-:W-:Y:S01]  /*1ab40*/  SEL R73, R100, R93, P1 ;  /* 0x0000005d64497207 */ /* 0x000fe20000800000 */
        /* <DEDUP_REMOVED lines=14> */
.L_x_663:
[----:B------:R-:W-:Y:S05]  /*1ac30*/  BSYNC.RECONVERGENT B2 ;  /* 0x0000000000027941 */ /* 0x000fea0003800200 */
.L_x_662:
[----:B------:R-:W-:Y:S01]  /*1ac40*/  IMAD.X R42, R86, 0x1, R9, P3 ;  /* 0x00000001562a7824 */ /* 0x000fe200018e0609 */
[----:B------:R-:W-:Y:S01]  /*1ac50*/  ISETP.GE.U32.AND P1, PT, R95, R72, PT ;  /* 0x000000485f00720c */ /* 0x000fe20003f26070 */
[----:B------:R-:W-:Y:S01]  /*1ac60*/  IMAD.X R19, RZ, RZ, RZ, P4 ;  /* 0x000000ffff137224 */ /* 0x000fe200020e06ff */
[----:B------:R-:W-:Y:S01]  /*1ac70*/  IADD3 R107, P3, PT, R64, R101, RZ ;  /* 0x00000065406b7210 */ /* 0x000fe20007f7e0ff */
[----:B------:R-:W-:Y:S01]  /*1ac80*/  BSSY.RECONVERGENT B2, `(.L_x_664) ;  /* 0x000008d000027945 */ /* 0x000fe20003800200 */
[----:B------:R-:W-:Y:S02]  /*1ac90*/  IADD3 R17, P4, PT, R18, R37, RZ ;  /* 0x0000002512117210 */ /* 0x000fe40007f9e0ff */
[----:B------:R-:W-:Y:S01]  /*1aca0*/  ISETP.GE.U32.AND.EX P6, PT, R42, R86, PT, P1 ;  /* 0x000000562a00720c */ /* 0x000fe20003fc6110 */
[----:B------:R-:W-:Y:S01]  /*1acb0*/  IMAD.X R108, R87, 0x1, R80, P3 ;  /* 0x00000001576c7824 */ /* 0x000fe200018e0650 */
[----:B------:R-:W-:Y:S01]  /*1acc0*/  SEL R9, RZ, 0x1, P2 ;  /* 0x00000001ff097807 */ /* 0x000fe20001000000 */
[----:B------:R-:W-:Y:S01]  /*1acd0*/  IMAD.X R36, R47, 0x1, R88, P4 ;  /* 0x000000012f247824 */ /* 0x000fe200020e0658 */
[----:B------:R-:W-:Y:S01]  /*1ace0*/  ISETP.GE.U32.AND P1, PT, R107, R64, PT ;  /* 0x000000406b00720c */ /* 0x000fe20003f26070 */
[----:B------:R-:W-:Y:S01]  /*1acf0*/  IMAD.WIDE.U32 R64, R12, R50, RZ ;  /* 0x000000320c407225 */ /* 0x000fe200078e00ff */
[----:B------:R-:W-:-:S02]  /*1ad00*/  SEL R5, RZ, 0x1, P6 ;  /* 0x00000001ff057807 */ /* 0x000fc40003000000 */
[----:B------:R-:W-:Y:S01]  /*1ad10*/  ISETP.GE.U32.AND P2, PT, R17, R18, PT ;  /* 0x000000121100720c */ /* 0x000fe20003f46070 */
[----:B------:R-:W-:Y:S01]  /*1ad20*/  IMAD.MOV.U32 R18, RZ, RZ, R69 ;  /* 0x000000ffff127224 */ /* 0x000fe200078e0045 */
[----:B------:R-:W-:Y:S02]  /*1ad30*/  IADD3 R9, P3, P6, R76, R40, R9 ;  /* 0x000000284c097210 */ /* 0x000fe40007e7e009 */
[----:B------:R-:W-:Y:S01]  /*1ad40*/  ISETP.GE.U32.AND.EX P1, PT, R108, R87, PT, P1 ;  /* 0x000000576c00720c */ /* 0x000fe20003f26110 */
[----:B------:R-:W-:Y:S01]  /*1ad50*/  IMAD.WIDE.U32.X R18, R12, R53, R18, P5 ;  /* 0x000000350c127225 */ /* 0x000fe200028e0412 */
[----:B------:R-:W-:Y:S02]  /*1ad60*/  ISETP.GE.U32.AND.EX P4, PT, R36, R47, PT, P2 ;  /* 0x0000002f2400720c */ /* 0x000fe40003f86120 */
[----:B------:R-:W-:Y:S01]  /*1ad70*/  IADD3.X R68, PT, PT, R81, R41, RZ, P3, P6 ;  /* 0x0000002951447210 */ /* 0x000fe20001fec4ff */
[----:B------:R-:W-:Y:S01]  /*1ad80*/  IMAD.WIDE.U32 R40, R4, R50, RZ ;  /* 0x0000003204287225 */ /* 0x000fe200078e00ff */
[----:B------:R-:W-:-:S02]  /*1ad90*/  IADD3 R70, P2, PT, R5, R70, RZ ;  /* 0x0000004605467210 */ /* 0x000fc40007f5e0ff */
[----:B------:R-:W-:Y:S01]  /*1ada0*/  SEL R5, RZ, 0x1, P1 ;  /* 0x00000001ff057807 */ /* 0x000fe20000800000 */
[----:B------:R-:W-:Y:S01]  /*1adb0*/  IMAD.WIDE.U32 R64, P6, R4, R51, R64 ;  /* 0x0000003304407225 */ /* 0x000fe200078c0040 */
[----:B------:R-:W-:Y:S02]  /*1adc0*/  ISETP.GE.U32.AND P1, PT, R14, R54, PT ;  /* 0x000000360e00720c */ /* 0x000fe40003f26070 */
[----:B------:R-:W-:Y:S01]  /*1add0*/  LOP3.LUT R79, RZ, R2, RZ, 0x33, !PT ;  /* 0x00000002ff4f7212 */ /* 0x000fe200078e33ff */
[----:B------:R-:W-:Y:S01]  /*1ade0*/  IMAD.X R71, RZ, RZ, R71, P2 ;  /* 0x000000ffff477224 */ /* 0x000fe200010e0647 */
[----:B------:R-:W-:Y:S01]  /*1adf0*/  IADD3 R27, P5, PT, R41, R64, RZ ;  /* 0x00000040291b7210 */ /* 0x000fe20007fbe0ff */
[----:B------:R-:W-:Y:S01]  /*1ae00*/  IMAD.X R47, RZ, RZ, RZ, P6 ;  /* 0x000000ffff2f7224 */ /* 0x000fe200030e06ff */
[----:B------:R-:W-:Y:S02]  /*1ae10*/  IADD3 R64, P2, P3, R40, R18, R5 ;  /* 0x0000001228407210 */ /* 0x000fe40007b5e005 */
[----:B------:R-:W-:-:S02]  /*1ae20*/  SEL R5, RZ, 0x1, P0 ;  /* 0x00000001ff057807 */ /* 0x000fc40000000000 */
[----:B------:R-:W-:Y:S02]  /*1ae30*/  SEL R40, RZ, 0x1, P4 ;  /* 0x00000001ff287807 */ /* 0x000fe40002000000 */
[----:B------:R-:W-:Y:S02]  /*1ae40*/  IADD3.X R19, PT, PT, R27, R19, RZ, P2, P3 ;  /* 0x000000131b137210 */ /* 0x000fe400017e64ff */
[----:B------:R-:W-:Y:S02]  /*1ae50*/  IADD3 R93, P0, PT, R46, R9, RZ ;  /* 0x000000092e5d7210 */ /* 0x000fe40007f1e0ff */
[----:B------:R-:W-:Y:S02]  /*1ae60*/  IADD3 R40, P2, P4, R40, R77, R5 ;  /* 0x0000004d28287210 */ /* 0x000fe40007c5e005 */
[----:B------:R-:W-:Y:S01]  /*1ae70*/  ISETP.GE.U32.AND.EX P1, PT, R13, R55, PT, P1 ;  /* 0x000000370d00720c */ /* 0x000fe20003f26110 */
[----:B------:R-:W-:Y:S01]  /*1ae80*/  IMAD.X R38, R74, 0x1, R68, P0 ;  /* 0x000000014a267824 */ /* 0x000fe200000e0644 */
[----:B------:R-:W-:-:S02]  /*1ae90*/  IADD3.X R75, PT, PT, RZ, R83, RZ, P2, P4 ;  /* 0x00000053ff4b7210 */ /* 0x000fc400017e84ff */
[----:B------:R-:W-:Y:S02]  /*1aea0*/  IADD3 R27, P4, PT, R64, R95, RZ ;  /* 0x0000005f401b7210 */ /* 0x000fe40007f9e0ff */
[----:B------:R-:W-:Y:S01]  /*1aeb0*/  ISETP.GE.U32.AND P0, PT, R93, R46, PT ;  /* 0x0000002e5d00720c */ /* 0x000fe20003f06070 */
[----:B------:R-:W-:Y:S01]  /*1aec0*/  IMAD.MOV.U32 R46, RZ, RZ, R65 ;  /* 0x000000ffff2e7224 */ /* 0x000fe200078e0041 */
[----:B------:R-:W-:Y:S01]  /*1aed0*/  SEL R72, RZ, 0xffffffff, P1 ;  /* 0xffffffffff487807 */ /* 0x000fe20000800000 */
[----:B------:R-:W-:Y:S01]  /*1aee0*/  IMAD.X R42, R19, 0x1, R42, P4 ;  /* 0x00000001132a7824 */ /* 0x000fe200020e062a */
[----:B------:R-:W-:Y:S01]  /*1aef0*/  ISETP.GE.U32.AND.EX P0, PT, R38, R74, PT, P0 ;  /* 0x0000004a2600720c */ /* 0x000fe20003f06100 */
[----:B------:R-:W-:Y:S01]  /*1af00*/  IMAD.WIDE.U32.X R46, R12, R51, R46, P5 ;  /* 0x000000330c2e7225 */ /* 0x000fe200028e042e */
[----:B------:R-:W-:Y:S02]  /*1af10*/  SEL R18, RZ, 0x1, P1 ;  /* 0x00000001ff127807 */ /* 0x000fe40000800000 */
[----:B------:R-:W-:-:S02]  /*1af20*/  IADD3 R69, P4, PT, R72, R17, RZ ;  /* 0x0000001148457210 */ /* 0x000fc40007f9e0ff */
[----:B------:R-:W-:Y:S02]  /*1af30*/  SEL R5, RZ, 0x1, P0 ;  /* 0x00000001ff057807 */ /* 0x000fe40000000000 */
[----:B------:R-:W-:Y:S01]  /*1af40*/  ISETP.GE.U32.AND P3, PT, R17, R18, PT ;  /* 0x000000121100720c */ /* 0x000fe20003f66070 */
[----:B------:R-:W-:Y:S01]  /*1af50*/  IMAD.X R72, R72, 0x1, R36, P4 ;  /* 0x0000000148487824 */ /* 0x000fe200020e0624 */
[----:B------:R-:W-:Y:S02]  /*1af60*/  ISETP.GE.U32.AND P0, PT, R27, R64, PT ;  /* 0x000000401b00720c */ /* 0x000fe40003f06070 */
[----:B------:R-:W-:Y:S02]  /*1af70*/  ISETP.GE.U32.AND P4, PT, R69, R52, PT ;  /* 0x000000344500720c */ /* 0x000fe40003f86070 */
[----:B------:R-:W-:Y:S02]  /*1af80*/  IADD3 R41, P6, PT, R40, R91, RZ ;  /* 0x0000005b28297210 */ /* 0x000fe40007fde0ff */
[----:B------:R-:W-:-:S02]  /*1af90*/  ISETP.GE.U32.AND.EX P3, PT, R36, RZ, PT, P3 ;  /* 0x000000ff2400720c */ /* 0x000fc40003f66130 */
[----:B------:R-:W-:Y:S01]  /*1afa0*/  ISETP.GE.U32.AND.EX P0, PT, R42, R19, PT, P0 ;  /* 0x000000132a00720c */ /* 0x000fe20003f06100 */
[----:B------:R-:W-:Y:S01]  /*1afb0*/  IMAD.WIDE.U32 R18, R12, R48, RZ ;  /* 0x000000300c127225 */ /* 0x000fe200078e00ff */
[----:B------:R-:W-:Y:S02]  /*1afc0*/  ISETP.GE.U32.AND.EX P4, PT, R72, R53, PT, P4 ;  /* 0x000000354800720c */ /* 0x000fe40003f86140 */
[----:B------:R-:W-:Y:S02]  /*1afd0*/  ISETP.GE.U32.AND P2, PT, R40, R77, PT ;  /* 0x0000004d2800720c */ /* 0x000fe40003f46070 */
[----:B------:R-:W-:Y:S01]  /*1afe0*/  ISETP.GE.U32.AND P1, PT, R41, R40, PT ;  /* 0x000000282900720c */ /* 0x000fe20003f26070 */
[----:B------:R-:W-:Y:S01]  /*1aff0*/  IMAD.X R40, R75, 0x1, R90, P6 ;  /* 0x000000014b287824 */ /* 0x000fe200030e065a */
[----:B------:R-:W-:Y:S02]  /*1b000*/  SEL R65, RZ, 0x1, P3 ;  /* 0x00000001ff417807 */ /* 0x000fe40001800000 */
[----:B------:R-:W-:-:S02]  /*1b010*/  IADD3 R74, P3, P6, R26, R22, R5 ;  /* 0x000000161a4a7210 */ /* 0x000fc40007e7e005 */
[----:B------:R-:W-:Y:S01]  /*1b020*/  SEL R26, RZ, 0x1, P4 ;  /* 0x00000001ff1a7807 */ /* 0x000fe20002000000 */
[C---:B------:R-:W-:Y:S01]  /*1b030*/  IMAD.WIDE.U32 R18, P4, R4.reuse, R49, R18 ;  /* 0x0000003104127225 */ /* 0x040fe20007880012 */
[----:B------:R-:W-:Y:S02]  /*1b040*/  SEL R77, RZ, 0x1, P0 ;  /* 0x00000001ff4d7807 */ /* 0x000fe40000000000 */
[----:B------:R-:W-:Y:S01]  /*1b050*/  ISETP.GE.U32.AND.EX P2, PT, R75, R83, PT, P2 ;  /* 0x000000534b00720c */ /* 0x000fe20003f46120 */
[----:B------:R-:W-:Y:S01]  /*1b060*/  IMAD.WIDE.U32 R4, R4, R48, RZ ;  /* 0x0000003004047225 */ /* 0x000fe200078e00ff */
[----:B------:R-:W-:Y:S02]  /*1b070*/  ISETP.GE.U32.AND.EX P1, PT, R40, R75, PT, P1 ;  /* 0x0000004b2800720c */ /* 0x000fe40003f26110 */
[----:B------:R-:W-:Y:S02]  /*1b080*/  IADD3 R26, P0, PT, R26, R65, RZ ;  /* 0x000000411a1a7210 */ /* 0x000fe40007f1e0ff */
[----:B------:R-:W-:-:S02]  /*1b090*/  IADD3.X R78, PT, PT, R8, R23, RZ, P3, P6 ;  /* 0x00000017084e7210 */ /* 0x000fc40001fec4ff */
[----:B------:R-:W-:Y:S01]  /*1b0a0*/  IADD3 R23, P3, PT, R5, R18, RZ ;  /* 0x0000001205177210 */ /* 0x000fe20007f7e0ff */
[----:B------:R-:W-:Y:S01]  /*1b0b0*/  IMAD.X R5, RZ, RZ, RZ, P0 ;  /* 0x000000ffff057224 */ /* 0x000fe200000e06ff */
[----:B------:R-:W-:Y:S02]  /*1b0c0*/  IADD3 R22, P5, P6, R4, R46, R77 ;  /* 0x0000002e04167210 */ /* 0x000fe40007ebe04d */
[----:B------:R-:W-:Y:S02]  /*1b0d0*/  SEL R8, RZ, 0x1, P2 ;  /* 0x00000001ff087807 */ /* 0x000fe40001000000 */
[----:B------:R-:W-:Y:S02]  /*1b0e0*/  SEL R4, RZ, 0x1, P1 ;  /* 0x00000001ff047807 */ /* 0x000fe40000800000 */
[----:B------:R-:W-:Y:S02]  /*1b0f0*/  ISETP.GE.U32.AND P2, PT, R41, R26, PT ;  /* 0x0000001a2900720c */ /* 0x000fe40003f46070 */
[----:B------:R-:W-:-:S02]  /*1b100*/  IADD3 R26, P1, PT, -R26, R41, RZ ;  /* 0x000000291a1a7210 */ /* 0x000fc40007f3e1ff */
[----:B------:R-:W-:Y:S01]  /*1b110*/  IADD3.X R77, PT, PT, R23, R47, RZ, P5, P6 ;  /* 0x0000002f174d7210 */ /* 0x000fe20002fec4ff */
[----:B------:R-:W-:Y:S01]  /*1b120*/  IMAD.WIDE.U32 R46, R2, R56, RZ ;  /* 0x00000038022e7225 */ /* 0x000fe200078e00ff */
[----:B------:R-:W-:Y:S02]  /*1b130*/  IADD3 R4, P5, P6, R4, R89, R8 ;  /* 0x0000005904047210 */ /* 0x000fe40007ebe008 */
[----:B------:R-:W-:Y:S01]  /*1b140*/  ISETP.GE.U32.AND P0, PT, R9, R76, PT ;  /* 0x0000004c0900720c */ /* 0x000fe20003f06070 */
[----:B------:R-:W-:Y:S01]  /*1b150*/  IMAD.X R75, R40, 0x1, ~R5, P1 ;  /* 0x00000001284b7824 */ /* 0x000fe200008e0e05 */
[----:B------:R-:W-:Y:S02]  /*1b160*/  IADD3.X R8, PT, PT, RZ, R73, RZ, P5, P6 ;  /* 0x00000049ff087210 */ /* 0x000fe40002fec4ff */
[----:B------:R-:W-:Y:S02]  /*1b170*/  ISETP.GE.U32.AND P1, PT, R26, R50, PT ;  /* 0x000000321a00720c */ /* 0x000fe40003f26070 */
[----:B------:R-:W-:-:S02]  /*1b180*/  IADD3 R65, P5, PT, R4, R92, RZ ;  /* 0x0000005c04417210 */ /* 0x000fc40007fbe0ff */
[----:B------:R-:W-:Y:S02]  /*1b190*/  ISETP.GE.U32.AND.EX P0, PT, R68, R81, PT, P0 ;  /* 0x000000514400720c */ /* 0x000fe40003f06100 */
[----:B------:R-:W-:Y:S01]  /*1b1a0*/  ISETP.GE.U32.AND.EX P2, PT, R40, R5, PT, P2 ;  /* 0x000000052800720c */ /* 0x000fe20003f46120 */
[----:B------:R-:W-:Y:S01]  /*1b1b0*/  IMAD.X R64, R8, 0x1, R97, P5 ;  /* 0x0000000108407824 */ /* 0x000fe200028e0661 */
[----:B------:R-:W-:Y:S02]  /*1b1c0*/  ISETP.GE.U32.AND.EX P6, PT, R75, R51, PT, P1 ;  /* 0x000000334b00720c */ /* 0x000fe40003fc6110 */
[----:B------:R-:W-:Y:S02]  /*1b1d0*/  ISETP.GE.U32.AND P1, PT, R65, R4, PT ;  /* 0x000000044100720c */ /* 0x000fe40003f26070 */
[----:B------:R-:W-:Y:S02]  /*1b1e0*/  SEL R23, RZ, 0x1, P0 ;  /* 0x00000001ff177807 */ /* 0x000fe40000000000 */
[----:B------:R-:W-:-:S02]  /*1b1f0*/  ISETP.LT.U32.AND P0, PT, R4, R89, PT ;  /* 0x000000590400720c */ /* 0x000fc40003f01070 */
[----:B------:R-:W-:Y:S02]  /*1b200*/  SEL R5, RZ, 0x1, P2 ;  /* 0x00000001ff057807 */ /* 0x000fe40001000000 */
[----:B------:R-:W-:Y:S02]  /*1b210*/  SEL R4, RZ, 0x1, P6 ;  /* 0x00000001ff047807 */ /* 0x000fe40003000000 */
[----:B------:R-:W-:Y:S02]  /*1b220*/  ISETP.GE.U32.AND.EX P6, PT, R64, R8, PT, P1 ;  /* 0x000000084000720c */ /* 0x000fe40003fc6110 */
[----:B------:R-:W-:Y:S02]  /*1b230*/  IADD3 R23, P1, P2, R74, R20, R23 ;  /* 0x000000144a177210 */ /* 0x000fe40007a3e017 */
[----:B------:R-:W-:Y:S01]  /*1b240*/  IADD3 R4, P5, PT, R4, R5, RZ ;  /* 0x0000000504047210 */ /* 0x000fe20007fbe0ff */
[----:B------:R-:W-:Y:S01]  /*1b250*/  IMAD R5, R3, R56, RZ ;  /* 0x0000003803057224 */ /* 0x000fe200078e02ff */
[----:B------:R-:W-:-:S02]  /*1b260*/  IADD3.X R89, PT, PT, R78, R21, RZ, P1, P2 ;  /* 0x000000154e597210 */ /* 0x000fc40000fe44ff */
[----:B------:R-:W-:Y:S01]  /*1b270*/  ISETP.LT.U32.OR.EX P0, PT, R8, R73, !P6, P0 ;  /* 0x000000490800720c */ /* 0x000fe20007701500 */
[----:B------:R-:W-:Y:S01]  /*1b280*/  IMAD.X R73, RZ, RZ, RZ, P5 ;  /* 0x000000ffff497224 */ /* 0x000fe200028e06ff */
[----:B------:R-:W-:Y:S01]  /*1b290*/  IADD3 R21, P2, PT, -R4, R65, RZ ;  /* 0x0000004104157210 */ /* 0x000fe20007f5e1ff */
[----:B------:R-:W-:Y:S01]  /*1b2a0*/  IMAD R5, R2, R57, R5 ;  /* 0x0000003902057224 */ /* 0x000fe200078e0205 */
[----:B------:R-:W-:Y:S01]  /*1b2b0*/  ISETP.GE.U32.AND P1, PT, R23, R74, PT ;  /* 0x0000004a1700720c */ /* 0x000fe20003f26070 */
[----:B------:R-:W-:Y:S01]  /*1b2c0*/  IMAD.WIDE.U32 R8, R46, R54, RZ ;  /* 0x000000362e087225 */ /* 0x000fe200078e00ff */
[----:B------:R-:W-:Y:S02]  /*1b2d0*/  ISETP.GE.U32.AND P5, PT, R21, R48, PT ;  /* 0x000000301500720c */ /* 0x000fe40003fa6070 */
[----:B------:R-:W-:Y:S01]  /*1b2e0*/  ISETP.GE.U32.AND.EX P1, PT, R89, R78, PT, P1 ;  /* 0x0000004e5900720c */ /* 0x000fe20003f26110 */
[----:B------:R-:W-:Y:S01]  /*1b2f0*/  IMAD.X R68, R64, 0x1, ~R73, P2 ;  /* 0x0000000140447824 */ /* 0x000fe200010e0e49 */
[----:B------:R-:W-:Y:S01]  /*1b300*/  ISETP.NE.U32.AND P2, PT, R70, RZ, PT ;  /* 0x000000ff4600720c */ /* 0x000fe20003f45070 */
[----:B------:R-:W-:Y:S01]  /*1b310*/  IMAD.IADD R20, R47, 0x1, R5 ;  /* 0x000000012f147824 */ /* 0x000fe200078e0205 */
[----:B------:R-:W-:-:S02]  /*1b320*/  ISETP.GE.U32.AND P6, PT, R65, R4, PT ;  /* 0x000000044100720c */ /* 0x000fc40003fc6070 */
[----:B------:R-:W-:Y:S01]  /*1b330*/  ISETP.NE.AND.EX P2, PT, R71, RZ, PT, P2 ;  /* 0x000000ff4700720c */ /* 0x000fe20003f45320 */
[----:B------:R-:W-:Y:S01]  /*1b340*/  IMAD.WIDE.U32 R4, R20, R54, RZ ;  /* 0x0000003614047225 */ /* 0x000fe200078e00ff */
[----:B------:R-:W-:Y:S02]  /*1b350*/  ISETP.GE.U32.AND.EX P5, PT, R68, R49, PT, P5 ;  /* 0x000000314400720c */ /* 0x000fe40003fa6150 */
[----:B------:R-:W-:Y:S02]  /*1b360*/  SEL R101, RZ, 0x1, P1 ;  /* 0x00000001ff657807 */ /* 0x000fe40000800000 */
[----:B------:R-:W-:Y:S02]  /*1b370*/  IADD3 R74, P1, PT, R69, -R52, RZ ;  /* 0x80000034454a7210 */ /* 0x000fe40007f3e0ff */
[----:B------:R-:W-:Y:S01]  /*1b380*/  ISETP.GE.U32.AND.EX P6, PT, R64, R73, P5, P6 ;  /* 0x000000494000720c */ /* 0x000fe20002fc6160 */
[----:B------:R-:W-:-:S03]  /*1b390*/  IMAD.WIDE.U32 R4, P5, R46, R55, R4 ;  /* 0x000000372e047225 */ /* 0x000fc600078a0004 */
        /* <DEDUP_REMOVED lines=27> */
.L_x_665:
[----:B------:R-:W-:Y:S05]  /*1b550*/  BSYNC.RECONVERGENT B2 ;  /* 0x0000000000027941 */ /* 0x000fea0003800200 */
.L_x_664:
[----:B------:R-:W-:Y:S01]  /*1b560*/  IADD3 R69, P2, PT, R9, R4, RZ ;  /* 0x0000000409457210 */ /* 0x000fe20007f5e0ff */
[----:B------:R-:W-:Y:S01]  /*1b570*/  IMAD.X R9, RZ, RZ, RZ, P5 ;  /* 0x000000ffff097224 */ /* 0x000fe200028e06ff */
[----:B------:R-:W-:Y:S01]  /*1b580*/  IADD3 R98, P5, PT, R45, R22, RZ ;  /* 0x000000162d627210 */ /* 0x000fe20007fbe0ff */
[----:B------:R-:W-:Y:S01]  /*1b590*/  IMAD.WIDE.U32 R70, R20, R52, RZ ;  /* 0x0000003414467225 */ /* 0x000fe200078e00ff */
[----:B------:R-:W-:Y:S01]  /*1b5a0*/  LOP3.LUT R4, RZ, R3, RZ, 0x33, !PT ;  /* 0x00000003ff047212 */ /* 0x000fe200078e33ff */
[----:B------:R-:W-:Y:S01]  /*1b5b0*/  BSSY.RECONVERGENT B2, `(.L_x_666) ;  /* 0x0000039000027945 */ /* 0x000fe20003800200 */
[----:B------:R-:W-:Y:S01]  /*1b5c0*/  SEL R25, R54, RZ, P0 ;  /* 0x000000ff36197207 */ /* 0x000fe20000000000 */
[----:B------:R-:W-:Y:S01]  /*1b5d0*/  IMAD.X R36, R10, 0x1, R77, P5 ;  /* 0x000000010a247824 */ /* 0x000fe200028e064d */
[----:B------:R-:W-:Y:S01]  /*1b5e0*/  ISETP.GT.U32.AND.EX P1, PT, R69, R4, PT, P1 ;  /* 0x000000044500720c */ /* 0x000fe20003f24110 */
[----:B------:R-:W-:Y:S01]  /*1b5f0*/  IMAD.WIDE.U32 R70, P5, R46, R53, R70 ;  /* 0x000000352e467225 */ /* 0x000fe200078a0046 */
[----:B------:R-:W-:-:S02]  /*1b600*/  IADD3 R3, P6, PT, -R25, R14, RZ ;  /* 0x0000000e19037210 */ /* 0x000fc40007fde1ff */
[----:B------:R-:W-:Y:S01]  /*1b610*/  SEL R4, R55, RZ, P0 ;  /* 0x000000ff37047207 */ /* 0x000fe20000000000 */
[----:B------:R-:W-:Y:S01]  /*1b620*/  IMAD.MOV.U32 R24, RZ, RZ, R19 ;  /* 0x000000ffff187224 */ /* 0x000fe200078e0013 */
[----:B------:R-:W-:Y:S01]  /*1b630*/  LOP3.LUT R94, R94, 0xfffffffd, RZ, 0xc0, !PT ;  /* 0xfffffffd5e5e7812 */ /* 0x000fe200078ec0ff */
[----:B------:R-:W-:Y:S01]  /*1b640*/  IMAD.X R25, RZ, RZ, RZ, P4 ;  /* 0x000000ffff197224 */ /* 0x000fe200020e06ff */
[----:B------:R-:W-:Y:S01]  /*1b650*/  ISETP.GE.U32.AND P4, PT, R98, R22, PT ;  /* 0x000000166200720c */ /* 0x000fe20003f86070 */
[----:B------:R-:W-:Y:S01]  /*1b660*/  IMAD.WIDE.U32 R18, R46, R52, RZ ;  /* 0x000000342e127225 */ /* 0x000fe200078e00ff */
[----:B------:R-:W-:Y:S02]  /*1b670*/  SEL R45, RZ, 0x1, !P1 ;  /* 0x00000001ff2d7807 */ /* 0x000fe40004800000 */
[----:B------:R-:W-:Y:S01]  /*1b680*/  ISETP.GE.U32.AND.EX P4, PT, R36, R77, PT, P4 ;  /* 0x0000004d2400720c */ /* 0x000fe20003f86140 */
[----:B------:R-:W-:Y:S01]  /*1b690*/  IMAD.X R4, R13, 0x1, ~R4, P6 ;  /* 0x000000010d047824 */ /* 0x000fe200030e0e04 */
[----:B------:R-:W-:Y:S01]  /*1b6a0*/  @P5 LOP3.LUT R94, R94, 0x2, RZ, 0xfc, !PT ;  /* 0x000000025e5e5812 */ /* 0x000fe200078efcff */
[----:B------:R-:W-:Y:S01]  /*1b6b0*/  IMAD.WIDE.U32.X R12, R12, R49, R24, P3 ;  /* 0x000000310c0c7225 */ /* 0x000fe200018e0418 */
[----:B------:R-:W-:-:S02]  /*1b6c0*/  IADD3 R19, P3, PT, R19, R70, RZ ;  /* 0x0000004613137210 */ /* 0x000fc40007f7e0ff */
[----:B------:R-:W-:Y:S01]  /*1b6d0*/  LOP3.LUT R94, R94, 0xfffffffe, RZ, 0xc0, !PT ;  /* 0xfffffffe5e5e7812 */ /* 0x000fe200078ec0ff */
[----:B------:R-:W-:Y:S01]  /*1b6e0*/  IMAD.MOV.U32 R8, RZ, RZ, R5 ;  /* 0x000000ffff087224 */ /* 0x000fe200078e0005 */
[----:B------:R-:W-:Y:S01]  /*1b6f0*/  SEL R5, RZ, 0x1, P4 ;  /* 0x00000001ff057807 */ /* 0x000fe20002000000 */
[----:B------:R-:W-:-:S04]  /*1b700*/  IMAD.WIDE.U32 R24, R4, R3, RZ ;  /* 0x0000000304187225 */ /* 0x000fc800078e00ff */
[----:B------:R-:W-:-:S04]  /*1b710*/  IMAD.WIDE.U32.X R8, R20, R55, R8, P2 ;  /* 0x0000003714087225 */ /* 0x000fc800010e0408 */
[----:B------:R-:W-:Y:S02]  /*1b720*/  @P3 LOP3.LUT R94, R94, 0x1, RZ, 0xfc, !PT ;  /* 0x000000015e5e3812 */ /* 0x000fe400078efcff */
[----:B------:R-:W-:Y:S02]  /*1b730*/  IADD3 R10, P3, PT, R5, R12, RZ ;  /* 0x0000000c050a7210 */ /* 0x000fe40007f7e0ff */
[----:B------:R-:W-:Y:S02]  /*1b740*/  SEL R5, R74, R17, P0 ;  /* 0x000000114a057207 */ /* 0x000fe40000000000 */
[----:B------:R-:W-:Y:S01]  /*1b750*/  IADD3 R14, P1, P2, R18, R8, R45 ;  /* 0x00000008120e7210 */ /* 0x000fe20007a3e02d */
[----:B------:R-:W-:Y:S01]  /*1b760*/  IMAD.X R17, RZ, RZ, R13, P3 ;  /* 0x000000ffff117224 */ /* 0x000fe200018e060d */
[----:B------:R-:W-:Y:S01]  /*1b770*/  ISETP.NE.U32.AND P3, PT, R10, RZ, PT ;  /* 0x000000ff0a00720c */ /* 0x000fe20003f65070 */
[----:B------:R-:W-:Y:S01]  /*1b780*/  IMAD.WIDE.U32 R12, R4, R5, RZ ;  /* 0x00000005040c7225 */ /* 0x000fe200078e00ff */
[----:B------:R-:W-:-:S02]  /*1b790*/  IADD3.X R22, PT, PT, R19, R9, RZ, P1, P2 ;  /* 0x0000000913167210 */ /* 0x000fc40000fe44ff */
[----:B------:R-:W-:Y:S01]  /*1b7a0*/  ISETP.NE.AND.EX P3, PT, R17, RZ, PT, P3 ;  /* 0x000000ff1100720c */ /* 0x000fe20003f65330 */
[----:B------:R-:W-:-:S04]  /*1b7b0*/  IMAD.WIDE.U32 R8, P2, R3, R4, R24 ;  /* 0x0000000403087225 */ /* 0x000fc80007840018 */
        /* <DEDUP_REMOVED lines=24> */
.L_x_667:
[----:B------:R-:W-:Y:S05]  /*1b940*/  BSYNC.RECONVERGENT B2 ;  /* 0x0000000000027941 */ /* 0x000fea0003800200 */
.L_x_666:
[----:B------:R-:W-:Y:S01]  /*1b950*/  IADD3 R18, P3, PT, R9, R18, RZ ;  /* 0x0000001209127210 */ /* 0x000fe20007f7e0ff */
[----:B------:R-:W-:Y:S01]  /*1b960*/  BSSY.RECONVERGENT B2, `(.L_x_668) ;  /* 0x0000323000027945 */ /* 0x000fe20003800200 */
[----:B------:R-:W-:Y:S02]  /*1b970*/  IADD3 R83, P4, PT, R77, R12, RZ ;  /* 0x0000000c4d537210 */ /* 0x000fe40007f9e0ff */
[----:B------:R-:W-:Y:S01]  /*1b980*/  IADD3 R74, P5, P6, R8, R76, R72 ;  /* 0x0000004c084a7210 */ /* 0x000fe20007ebe048 */
[----:B------:R-:W-:Y:S02]  /*1b990*/  IMAD.MOV.U32 R72, RZ, RZ, R71 ;  /* 0x000000ffff487224 */ /* 0x000fe400078e0047 */
        /* <DEDUP_REMOVED lines=15> */
[----:B------:R-:W-:-:S09]  /*1ba90*/  IMAD.MOV.U32 R6, RZ, RZ, R19 ;  /* 0x000000ffff067224 */ /* 0x000fd200078e0013 */
        /* <DEDUP_REMOVED lines=16> */
[----:B------:R-:W-:Y:S01]  /*1bba0*/  LOP3.LUT R25, RZ, R24, RZ, 0x33, !PT ;  /* 0x00000018ff197212 */ /* 0x000fe200078e33ff */
[----:B------:R-:W-:Y:S01]  /*1bbb0*/  IMAD.WIDE.U32 R72, R24, R56, RZ ;  /* 0x0000003818487225 */ /* 0x000fe200078e00ff */
[----:B------:R-:W-:-:S03]  /*1bbc0*/  IADD3 R19, P1, PT, R19, R8, RZ ;  /* 0x0000000813137210 */ /* 0x000fc60007f3e0ff */
[----:B------:R-:W-:Y:S01]  /*1bbd0*/  IMAD R8, R69, R56, RZ ;  /* 0x0000003845087224 */ /* 0x000fe200078e02ff */
[----:B------:R-:W-:Y:S02]  /*1bbe0*/  IADD3.X R22, PT, PT, R19, R7, RZ, P5, P6 ;  /* 0x0000000713167210 */ /* 0x000fe40002fec4ff */
[----:B------:R-:W-:Y:S02]  /*1bbf0*/  IADD3 R6, P5, PT, R26, -R50, RZ ;  /* 0x800000321a067210 */ /* 0x000fe40007fbe0ff */
[----:B------:R-:W-:Y:S02]  /*1bc00*/  LOP3.LUT R69, RZ, R69, RZ, 0x33, !PT ;  /* 0x00000045ff457212 */ /* 0x000fe400078e33ff */
[----:B------:R-:W-:Y:S01]  /*1bc10*/  SEL R6, R6, R41, P0 ;  /* 0x0000002906067207 */ /* 0x000fe20000000000 */
[----:B------:R-:W-:Y:S02]  /*1bc20*/  IMAD.X R7, R75, 0x1, ~R51, P5 ;  /* 0x000000014b077824 */ /* 0x000fe400028e0e33 */
[----:B------:R-:W-:-:S02]  /*1bc30*/  IMAD.X R41, RZ, RZ, RZ, P2 ;  /* 0x000000ffff297224 */ /* 0x000fc400010e06ff */
[----:B------:R-:W-:Y:S01]  /*1bc40*/  IMAD.WIDE.U32 R18, R4, R6, RZ ;  /* 0x0000000604127225 */ /* 0x000fe200078e00ff */
[----:B------:R-:W-:-:S03]  /*1bc50*/  SEL R7, R7, R40, P0 ;  /* 0x0000002807077207 */ /* 0x000fc60000000000 */
[----:B------:R-:W-:Y:S02]  /*1bc60*/  IMAD.MOV.U32 R40, RZ, RZ, R13 ;  /* 0x000000ffff287224 */ /* 0x000fe400078e000d */
[----:B------:R-:W-:-:S04]  /*1bc70*/  IMAD.WIDE.U32 R18, P2, R7, R3, R18 ;  /* 0x0000000307127225 */ /* 0x000fc80007840012 */
[----:B------:R-:W-:-:S04]  /*1bc80*/  IMAD.WIDE.U32 R12, R3, R6, RZ ;  /* 0x00000006030c7225 */ /* 0x000fc800078e00ff */
[----:B------:R-:W-:Y:S01]  /*1bc90*/  IMAD.WIDE.U32.X R40, R2, R4, R40, P4 ;  /* 0x0000000402287225 */ /* 0x000fe200020e0428 */
[----:B------:R-:W-:-:S04]  /*1bca0*/  IADD3 R13, P4, PT, R13, R18, RZ ;  /* 0x000000120d0d7210 */ /* 0x000fc80007f9e0ff */
[----:B------:R-:W-:Y:S02]  /*1bcb0*/  @P2 LOP3.LUT R94, R94, 0x20, RZ, 0xfc, !PT ;  /* 0x000000205e5e2812 */ /* 0x000fe400078efcff */
[----:B------:R-:W-:Y:S02]  /*1bcc0*/  IADD3 R77, P2, P5, R14, R12, R40 ;  /* 0x0000000c0e4d7210 */ /* 0x000fe40007d5e028 */
[----:B------:R-:W-:Y:S02]  /*1bcd0*/  LOP3.LUT R94, R94, 0xffffffef, RZ, 0xc0, !PT ;  /* 0xffffffef5e5e7812 */ /* 0x000fe400078ec0ff */
[----:B------:R-:W-:Y:S01]  /*1bce0*/  IADD3.X R26, PT, PT, R22, R13, R41, P2, P5 ;  /* 0x0000000d161a7210 */ /* 0x000fe200017ea429 */
[----:B------:R-:W-:Y:S02]  /*1bcf0*/  IMAD R13, R24, R57, R8 ;  /* 0x00000039180d7224 */ /* 0x000fe400078e0208 */
[----:B------:R-:W-:-:S04]  /*1bd00*/  IMAD.WIDE.U32 R40, R72, R54, RZ ;  /* 0x0000003648287225 */ /* 0x000fc800078e00ff */
[----:B------:R-:W-:Y:S02]  /*1bd10*/  IMAD.IADD R96, R73, 0x1, R13 ;  /* 0x0000000149607824 */ /* 0x000fe400078e020d */
[----:B------:R-:W-:Y:S01]  /*1bd20*/  IMAD R8, R47, R56, RZ ;  /* 0x000000382f087224 */ /* 0x000fe200078e02ff */
[----:B------:R-:W-:Y:S01]  /*1bd30*/  LOP3.LUT R47, RZ, R47, RZ, 0x33, !PT ;  /* 0x0000002fff2f7212 */ /* 0x000fe200078e33ff */
[----:B------:R-:W-:-:S04]  /*1bd40*/  IMAD.WIDE.U32 R78, R96, R54, RZ ;  /* 0x00000036604e7225 */ /* 0x000fc800078e00ff */
[----:B------:R-:W-:Y:S01]  /*1bd50*/  IMAD R105, R17, R57, R8 ;  /* 0x0000003911697224 */ /* 0x000fe200078e0208 */
[----:B------:R-:W-:Y:S01]  /*1bd60*/  LOP3.LUT R17, RZ, R17, RZ, 0x33, !PT ;  /* 0x00000011ff117212 */ /* 0x000fe200078e33ff */
[----:B------:R-:W-:-:S04]  /*1bd70*/  IMAD.WIDE.U32 R78, P2, R72, R55, R78 ;  /* 0x00000037484e7225 */ /* 0x000fc8000784004e */
[----:B------:R-:W-:Y:S01]  /*1bd80*/  IMAD.X R13, RZ, RZ, RZ, P2 ;  /* 0x000000ffff0d7224 */ /* 0x000fe200010e06ff */
[----:B------:R-:W-:Y:S01]  /*1bd90*/  IADD3 R78, P2, PT, R41, R78, RZ ;  /* 0x0000004e294e7210 */ /* 0x000fe20007f5e0ff */
[----:B------:R-:W-:Y:S02]  /*1bda0*/  IMAD.MOV.U32 R12, RZ, RZ, R79 ;  /* 0x000000ffff0c7224 */ /* 0x000fe400078e004f */
[----:B------:R-:W-:Y:S02]  /*1bdb0*/  IMAD.IADD R105, R85, 0x1, R105 ;  /* 0x0000000155697824 */ /* 0x000fe400078e0269 */
        /* <DEDUP_REMOVED lines=13> */
[----:B------:R-:W-:Y:S01]  /*1be90*/  IMAD.WIDE.U32 R78, P2, R84, R55, R78 ;  /* 0x00000037544e7225 */ /* 0x000fe2000784004e */
[----:B------:R-:W-:-:S03]  /*1bea0*/  LOP3.LUT R94, R94, 0xfffffffb, RZ, 0xc0, !PT ;  /* 0xfffffffb5e5e7812 */ /* 0x000fc600078ec0ff */
        /* <DEDUP_REMOVED lines=68> */
[----:B------:R-:W-:Y:S01]  /*1c2f0*/  LOP3.LUT R94, R94, 0xfffffff7, RZ, 0xc0, !PT ;  /* 0xfffffff75e5e7812 */ /* 0x000fe200078ec0ff */
[----:B------:R-:W-:Y:S01]  /*1c300*/  IMAD.MOV.U32 R10, RZ, RZ, R69 ;  /* 0x000000ffff0a7224 */ /* 0x000fe200078e0045 */
[----:B------:R-:W-:Y:S01]  /*1c310*/  IADD3 R69, P0, PT, R41, R68, RZ ;  /* 0x0000004429457210 */ /* 0x000fe20007f1e0ff */
[----:B------:R-:W-:Y:S01]  /*1c320*/  IMAD.WIDE.U32 R78, R9, R3, RZ ;  /* 0x00000003094e7225 */ /* 0x000fe200078e00ff */
        /* <DEDUP_REMOVED lines=15> */
[----:B------:R-:W-:Y:S02]  /*1c420*/  IADD3 R25, P4, PT, R73, R74, RZ ;  /* 0x0000004a49197210 */ /* 0x000fe40007f9e0ff */
[C---:B------:R-:W-:Y:S02]  /*1c430*/  LOP3.LUT P5, RZ, R94.reuse, 0x10, RZ, 0xc0, !PT ;  /* 0x000000105eff7812 */ /* 0x040fe400078ac0ff */
[----:B------:R-:W-:Y:S01]  /*1c440*/  LOP3.LUT R94, R94, 0xfffffffd, RZ, 0xc0, !PT ;  /* 0xfffffffd5e5e7812 */ /* 0x000fe200078ec0ff */
[----:B------:R-:W-:Y:S01]  /*1c450*/  IMAD.X R83, R75, 0x1, R83, P4 ;  /* 0x000000014b537824 */ /* 0x000fe200020e0653 */
[----:B------:R-:W-:Y:S01]  /*1c460*/  ISETP.GE.U32.AND P4, PT, R25, R73, PT ;  /* 0x000000491900720c */ /* 0x000fe20003f86070 */
[----:B------:R-:W-:-:S03]  /*1c470*/  IMAD.X R11, RZ, RZ, RZ, P5 ;  /* 0x000000ffff0b7224 */ /* 0x000fc600028e06ff */
[----:B------:R-:W-:Y:S01]  /*1c480*/  ISETP.GE.U32.AND.EX P4, PT, R83, R75, PT, P4 ;  /* 0x0000004b5300720c */ /* 0x000fe20003f86140 */
[----:B------:R-:W-:-:S03]  /*1c490*/  IMAD.WIDE.U32 R74, R96, R50, RZ ;  /* 0x00000032604a7225 */ /* 0x000fc600078e00ff */
        /* <DEDUP_REMOVED lines=24> */
[----:B------:R-:W-:Y:S01]  /*1c620*/  IMAD R10, R83, R56, RZ ;  /* 0x00000038530a7224 */ /* 0x000fe200078e02ff */
[----:B------:R-:W-:-:S04]  /*1c630*/  LOP3.LUT R83, RZ, R83, RZ, 0x33, !PT ;  /* 0x00000053ff537212 */ /* 0x000fc800078e33ff */
[----:B------:R-:W-:-:S05]  /*1c640*/  @P5 LOP3.LUT R94, R94, 0x4, RZ, 0xfc, !PT ;  /* 0x000000045e5e5812 */ /* 0x000fca00078efcff */
        /* <DEDUP_REMOVED lines=31> */
[----:B------:R-:W-:-:S02]  /*1c840*/  LOP3.LUT R108, RZ, R108, RZ, 0x33, !PT ;  /* 0x0000006cff6c7212 */ /* 0x000fc400078e33ff */
[----:B------:R-:W-:Y:S02]  /*1c850*/  IADD3 R71, P3, PT, R71, R68, RZ ;  /* 0x0000004447477210 */ /* 0x000fe40007f7e0ff */
        /* <DEDUP_REMOVED lines=27> */
[----:B------:R-:W-:-:S03]  /*1ca10*/  IMAD.WIDE.U32.X R70, R96, R51, R70, P4 ;  /* 0x0000003360467225 */ /* 0x000fc600020e0446 */
[----:B------:R-:W-:Y:S01]  /*1ca20*/  SEL R81, RZ, 0x1, P1 ;  /* 0x00000001ff517807 */ /* 0x000fe20000800000 */
[----:B------:R-:W-:-:S04]  /*1ca30*/  IMAD.WIDE.U32 R74, R72, R48, RZ ;  /* 0x00000030484a7225 */ /* 0x000fc800078e00ff */
        /* <DEDUP_REMOVED lines=80> */
[C---:B------:R-:W-:Y:S01]  /*1cf40*/  LOP3.LUT P6, RZ, R94.reuse, 0x8, RZ, 0xc0, !PT ;  /* 0x000000085eff7812 */ /* 0x040fe200078cc0ff */
[----:B------:R-:W-:Y:S01]  /*1cf50*/  IMAD.WIDE.U32.X R64, R7, R7, R64, P3 ;  /* 0x0000000707407225 */ /* 0x000fe200018e0440 */
[----:B------:R-:W-:-:S03]  /*1cf60*/  LOP3.LUT P5, RZ, R94, 0x10, RZ, 0xc0, !PT ;  /* 0x000000105eff7812 */ /* 0x000fc600078ac0ff */
[----:B------:R-:W-:Y:S02]  /*1cf70*/  IMAD.X R83, RZ, RZ, RZ, P4 ;  /* 0x000000ffff537224 */ /* 0x000fe400020e06ff */
        /* <DEDUP_REMOVED lines=79> */
[----:B------:R-:W-:Y:S01]  /*1d470*/  LOP3.LUT P6, RZ, R94, 0x4, RZ, 0xc0, !PT ;  /* 0x000000045eff7812 */ /* 0x000fe200078cc0ff */
[----:B------:R-:W-:Y:S01]  /*1d480*/  IMAD.X R99, R12, 0x1, R45, P0 ;  /* 0x000000010c637824 */ /* 0x000fe200000e062d */
[----:B------:R-:W-:Y:S01]  /*1d490*/  ISETP.GE.U32.AND P0, PT, R80, R86, PT ;  /* 0x000000565000720c */ /* 0x000fe20003f06070 */
[----:B------:R-:W-:Y:S01]  /*1d4a0*/  IMAD.WIDE.U32.X R64, R9, R7, R64, P3 ;  /* 0x0000000709407225 */ /* 0x000fe200018e0440 */
[----:B------:R-:W-:-:S02]  /*1d4b0*/  LOP3.LUT R94, R94, 0xffffff7f, RZ, 0xc0, !PT ;  /* 0xffffff7f5e5e7812 */ /* 0x000fc400078ec0ff */
[----:B------:R-:W-:Y:S01]  /*1d4c0*/  ISETP.GE.U32.AND.EX P0, PT, R99, R12, PT, P0 ;  /* 0x0000000c6300720c */ /* 0x000fe20003f06100 */
[----:B------:R-:W-:Y:S01]  /*1d4d0*/  IMAD.WIDE.U32 R12, R9, R8, RZ ;  /* 0x00000008090c7225 */ /* 0x000fe200078e00ff */
[----:B------:R-:W-:Y:S02]  /*1d4e0*/  LOP3.LUT R94, R94, 0xfffffeff, RZ, 0xc0, !PT ;  /* 0xfffffeff5e5e7812 */ /* 0x000fe400078ec0ff */
        /* <DEDUP_REMOVED lines=37> */
[----:B------:R-:W-:Y:S02]  /*1d740*/  IMAD.X R17, RZ, RZ, RZ, P2 ;  /* 0x000000ffff117224 */ /* 0x000fe400010e06ff */
[----:B------:R-:W-:Y:S01]  /*1d750*/  IMAD.MOV.U32 R16, RZ, RZ, R25 ;  /* 0x000000ffff107224 */ /* 0x000fe200078e0019 */
[----:B------:R-:W-:-:S03]  /*1d760*/  ISETP.GE.U32.AND.EX P0, PT, R18, R76, PT, P0 ;  /* 0x0000004c1200720c */ /* 0x000fc60003f06100 */
[----:B------:R-:W-:Y:S01]  /*1d770*/  IMAD.WIDE.U32.X R16, R71, R51, R16, P1 ;  /* 0x0000003347107225 */ /* 0x000fe200008e0410 */
[----:B------:R-:W-:-:S04]  /*1d780*/  SEL R15, RZ, 0x1, P0 ;  /* 0x00000001ff0f7807 */ /* 0x000fc80000000000 */
[----:B------:R-:W-:-:S04]  /*1d790*/  IADD3 R103, P0, P3, R103, R64, R15 ;  /* 0x0000004067677210 */ /* 0x000fc80007b1e00f */
[----:B------:R-:W-:Y:S02]  /*1d7a0*/  IADD3.X R64, PT, PT, R102, R65, RZ, P0, P3 ;  /* 0x0000004166407210 */ /* 0x000fe400007e64ff */
[----:B------:R-:W-:Y:S01]  /*1d7b0*/  IADD3 R65, P0, PT, R68, R21, RZ ;  /* 0x0000001544417210 */ /* 0x000fe20007f1e0ff */
[----:B------:R-:W-:-:S04]  /*1d7c0*/  IMAD.WIDE.U32 R20, R71, R48, RZ ;  /* 0x0000003047147225 */ /* 0x000fc800078e00ff */
        /* <DEDUP_REMOVED lines=8> */
[----:B------:R-:W-:Y:S01]  /*1d850*/  SEL R15, RZ, 0x1, P0 ;  /* 0x00000001ff0f7807 */ /* 0x000fe20000000000 */
[----:B------:R-:W-:Y:S01]  /*1d860*/  IMAD.WIDE.U32 R106, R108, R54, RZ ;  /* 0x000000366c6a7225 */ /* 0x000fe200078e00ff */
[----:B------:R-:W-:Y:S02]  /*1d870*/  IADD3 R25, P2, PT, R25, R20, RZ ;  /* 0x0000001419197210 */ /* 0x000fe40007f5e0ff */
[----:B------:R-:W-:Y:S01]  /*1d880*/  IADD3 R20, P0, P1, R24, R16, R15 ;  /* 0x0000001018147210 */ /* 0x000fe2000791e00f */
[----:B------:R-:W-:Y:S01]  /*1d890*/  IMAD.MOV.U32 R16, RZ, RZ, R83 ;  /* 0x000000ffff107224 */ /* 0x000fe200078e0053 */
[----:B------:R-:W-:Y:S02]  /*1d8a0*/  @P3 LOP3.LUT R94, R94, 0x10, RZ, 0xfc, !PT ;  /* 0x000000105e5e3812 */ /* 0x000fe400078efcff */
[----:B------:R-:W-:Y:S01]  /*1d8b0*/  IADD3.X R70, PT, PT, R25, R17, RZ, P0, P1 ;  /* 0x0000001119467210 */ /* 0x000fe200007e24ff */
[----:B------:R-:W-:Y:S01]  /*1d8c0*/  IMAD.X R17, RZ, RZ, RZ, P5 ;  /* 0x000000ffff117224 */ /* 0x000fe200028e06ff */
[----:B------:R-:W-:Y:S01]  /*1d8d0*/  ISETP.GE.U32.AND P0, PT, R22, R14, PT ;  /* 0x0000000e1600720c */ /* 0x000fe20003f06070 */
[----:B------:R-:W-:Y:S01]  /*1d8e0*/  IMAD R14, R77, R56, RZ ;  /* 0x000000384d0e7224 */ /* 0x000fe200078e02ff */
[----:B------:R-:W-:Y:S01]  /*1d8f0*/  LOP3.LUT R77, RZ, R77, RZ, 0x33, !PT ;  /* 0x0000004dff4d7212 */ /* 0x000fe200078e33ff */
[----:B------:R-:W-:Y:S01]  /*1d900*/  IMAD.WIDE.U32.X R16, R9, R7, R16, P6 ;  /* 0x0000000709107225 */ /* 0x000fe200030e0410 */
[----:B------:R-:W-:-:S02]  /*1d910*/  ISETP.GE.U32.AND.EX P0, PT, R45, R69, PT, P0 ;  /* 0x000000452d00720c */ /* 0x000fc40003f06100 */
[----:B------:R-:W-:Y:S01]  /*1d920*/  LOP3.LUT R94, R94, 0xfffffffb, RZ, 0xc0, !PT ;  /* 0xfffffffb5e5e7812 */ /* 0x000fe200078ec0ff */
[----:B------:R-:W-:Y:S01]  /*1d930*/  IMAD R69, R19, R57, R14 ;  /* 0x0000003913457224 */ /* 0x000fe200078e020e */
[----:B------:R-:W-:Y:S01]  /*1d940*/  SEL R15, RZ, 0x1, P0 ;  /* 0x00000001ff0f7807 */ /* 0x000fe20000000000 */
[----:B------:R-:W-:Y:S01]  /*1d950*/  IMAD.WIDE.U32 R24, R46, R54, RZ ;  /* 0x000000362e187225 */ /* 0x000fe200078e00ff */
[----:B------:R-:W-:Y:S02]  /*1d960*/  LOP3.LUT R19, RZ, R19, RZ, 0x33, !PT ;  /* 0x00000013ff137212 */ /* 0x000fe400078e33ff */
[----:B------:R-:W-:Y:S01]  /*1d970*/  IADD3 R22, P0, P1, R84, R16, R15 ;  /* 0x0000001054167210 */ /* 0x000fe2000791e00f */
[----:B------:R-:W-:Y:S01]  /*1d980*/  IMAD.IADD R69, R47, 0x1, R69 ;  /* 0x000000012f457824 */ /* 0x000fe200078e0245 */
[----:B------:R-:W-:Y:S02]  /*1d990*/  @P2 LOP3.LUT R94, R94, 0x4, RZ, 0xfc, !PT ;  /* 0x000000045e5e2812 */ /* 0x000fe400078efcff */
[----:B------:R-:W-:Y:S01]  /*1d9a0*/  IADD3.X R45, PT, PT, R12, R17, RZ, P0, P1 ;  /* 0x000000110c2d7210 */ /* 0x000fe200007e24ff */
[----:B------:R-:W-:Y:S01]  /*1d9b0*/  IMAD.WIDE.U32 R16, R69, R54, RZ ;  /* 0x0000003645107225 */ /* 0x000fe200078e00ff */
[----:B------:R-:W-:-:S02]  /*1d9c0*/  LOP3.LUT P6, RZ, R94, 0x1, RZ, 0xc0, !PT ;  /* 0x000000015eff7812 */ /* 0x000fc400078cc0ff */
[----:B------:R-:W-:Y:S01]  /*1d9d0*/  LOP3.LUT R94, R94, 0xfffffffd, RZ, 0xc0, !PT ;  /* 0xfffffffd5e5e7812 */ /* 0x000fe200078ec0ff */
        /* <DEDUP_REMOVED lines=11> */
[----:B------:R-:W-:-:S04]  /*1da90*/  IADD3 R77, P0, PT, R25, R16, RZ ;  /* 0x00000010194d7210 */ /* 0x000fc80007f1e0ff */
[----:B------:R-:W-:-:S06]  /*1daa0*/  P2R R16, PR, RZ, 0x1 ;  /* 0x00000001ff107803 */ /* 0x000fcc0000000000 */
[----:B------:R-:W-:Y:S02]  /*1dab0*/  @P1 LOP3.LUT R94, R94, 0x2, RZ, 0xfc, !PT ;  /* 0x000000025e5e1812 */ /* 0x000fe400078efcff */
[----:B------:R-:W-:Y:S01]  /*1dac0*/  IADD3 R19, P1, P2, R24, R14, R19 ;  /* 0x0000000e18137210 */ /* 0x000fe20007a3e013 */
[----:B------:R-:W-:Y:S01]  /*1dad0*/  IMAD R14, R42, R56, RZ ;  /* 0x000000382a0e7224 */ /* 0x000fe200078e02ff */
[----:B------:R-:W-:Y:S02]  /*1dae0*/  LOP3.LUT R42, RZ, R42, RZ, 0x33, !PT ;  /* 0x0000002aff2a7212 */ /* 0x000fe400078e33ff */
[----:B------:R-:W-:Y:S01]  /*1daf0*/  IADD3.X R77, PT, PT, R77, R15, RZ, P1, P2 ;  /* 0x0000000f4d4d7210 */ /* 0x000fe20000fe44ff */
[----:B------:R-:W-:Y:S01]  /*1db00*/  IMAD R83, R87, R57, R14 ;  /* 0x0000003957537224 */ /* 0x000fe200078e020e */
[----:B------:R-:W-:Y:S02]  /*1db10*/  LOP3.LUT R87, RZ, R87, RZ, 0x33, !PT ;  /* 0x00000057ff577212 */ /* 0x000fe400078e33ff */
[----:B------:R-:W-:Y:S01]  /*1db20*/  LOP3.LUT P0, RZ, R94, 0x100, RZ, 0xc0, !PT ;  /* 0x000001005eff7812 */ /* 0x000fe2000780c0ff */
        /* <DEDUP_REMOVED lines=30> */
[----:B------:R-:W-:Y:S01]  /*1dd10*/  IMAD.MOV.U32 R74, RZ, RZ, R25 ;  /* 0x000000ffff4a7224 */ /* 0x000fe200078e0019 */
[----:B------:R-:W-:Y:S01]  /*1dd20*/  IADD3 R87, P4, PT, R87, R26, RZ ;  /* 0x0000001a57577210 */ /* 0x000fe20007f9e0ff */
[----:B------:R-:W-:-:S03]  /*1dd30*/  IMAD.WIDE.U32 R24, R108, R50, RZ ;  /* 0x000000326c187225 */ /* 0x000fc600078e00ff */
[----:B------:R-:W-:Y:S01]  /*1dd40*/  IADD3.X R26, PT, PT, R87, R15, RZ, P5, P6 ;  /* 0x0000000f571a7210 */ /* 0x000fe20002fec4ff */
        /* <DEDUP_REMOVED lines=101> */
[----:B------:R-:W-:-:S03]  /*1e3a0*/  SEL R15, R55, RZ, P1 ;  /* 0x000000ff370f7207 */ /* 0x000fc60000800000 */
[----:B------:R-:W-:Y:S01]  /*1e3b0*/  IMAD.X R26, RZ, RZ, RZ, P2 ;  /* 0x000000ffff1a7224 */ /* 0x000fe200010e06ff */
[----:B------:R-:W-:-:S05]  /*1e3c0*/  IADD3 R93, P2, PT, -R14, R23, RZ ;  /* 0x000000170e5d7210 */ /* 0x000fca0007f5e1ff */
[----:B------:R-:W-:Y:S01]  /*1e3d0*/  IMAD.X R102, R89, 0x1, ~R26, P2 ;  /* 0x0000000159667824 */ /* 0x000fe200010e0e1a */
[----:B------:R-:W-:Y:S02]  /*1e3e0*/  ISETP.GE.U32.AND P2, PT, R23, R14, PT ;  /* 0x0000000e1700720c */ /* 0x000fe40003f46070 */
[----:B------:R-:W-:Y:S02]  /*1e3f0*/  SEL R14, R54, RZ, P1 ;  /* 0x000000ff360e7207 */ /* 0x000fe40000800000 */
        /* <DEDUP_REMOVED lines=17> */
[----:B------:R-:W-:-:S04]  /*1e510*/  IADD3 R98, P3, PT, R93, -R50, RZ ;  /* 0x800000325d627210 */ /* 0x000fc80007f7e0ff */
[----:B------:R-:W-:Y:S01]  /*1e520*/  SEL R41, R98, R23, P2 ;  /* 0x0000001762297207 */ /* 0x000fe20001000000 */
[----:B------:R-:W-:Y:S01]  /*1e530*/  IMAD.X R102, R102, 0x1, ~R51, P3 ;  /* 0x0000000166667824 */ /* 0x000fe200018e0e33 */
[----:B------:R-:W-:Y:S02]  /*1e540*/  IADD3 R40, P3, PT, R25, -R48, RZ ;  /* 0x8000003019287210 */ /* 0x000fe40007f7e0ff */
[----:B------:R-:W-:Y:S02]  /*1e550*/  SEL R23, R54, RZ, P2 ;  /* 0x000000ff36177207 */ /* 0x000fe40001000000 */
[----:B------:R-:W-:Y:S01]  /*1e560*/  SEL R98, R102, R89, P2 ;  /* 0x0000005966627207 */ /* 0x000fe20001000000 */
[----:B------:R-:W-:Y:S01]  /*1e570*/  IMAD.X R25, R26, 0x1, ~R49, P3 ;  /* 0x000000011a197824 */ /* 0x000fe200018e0e31 */
[----:B------:R-:W-:Y:S02]  /*1e580*/  SEL R26, R100, R85, P2 ;  /* 0x00000055641a7207 */ /* 0x000fe40001000000 */
[----:B------:R-:W-:-:S02]  /*1e590*/  SEL R100, R27, R38, P2 ;  /* 0x000000261b647207 */ /* 0x000fc40001000000 */
[----:B------:R-:W-:Y:S02]  /*1e5a0*/  SEL R24, R25, R24, P2 ;  /* 0x0000001819187207 */ /* 0x000fe40001000000 */
[----:B------:R-:W-:Y:S02]  /*1e5b0*/  SEL R38, R40, R101, P2 ;  /* 0x0000006528267207 */ /* 0x000fe40001000000 */
[----:B------:R-:W-:Y:S02]  /*1e5c0*/  SEL R25, R55, RZ, P2 ;  /* 0x000000ff37197207 */ /* 0x000fe40001000000 */
        /* <DEDUP_REMOVED lines=17> */
[----:B------:R-:W-:Y:S01]  /*1e6e0*/  IADD3 R85, P2, PT, R36, -R37, RZ ;  /* 0x8000002524557210 */ /* 0x000fe20007f5e0ff */
[----:B------:R-:W-:Y:S01]  /*1e6f0*/  IMAD.X R37, RZ, RZ, RZ, P4 ;  /* 0x000000ffff257224 */ /* 0x000fe200020e06ff */
[----:B------:R-:W-:-:S03]  /*1e700*/  IADD3 R87, P4, PT, R87, -R52, RZ ;  /* 0x8000003457577210 */ /* 0x000fc60007f9e0ff */
        /* <DEDUP_REMOVED lines=12> */
[----:B------:R-:W-:-:S04]  /*1e7d0*/  IMAD.MOV.U32 R36, RZ, RZ, R21 ;  /* 0x000000ffff247224 */ /* 0x000fc800078e0015 */
[----:B------:R-:W-:Y:S01]  /*1e7e0*/  IMAD.X R90, R25, 0x1, ~R90, P2 ;  /* 0x00000001195a7824 */ /* 0x000fe200010e0e5a */
[----:B------:R-:W-:Y:S01]  /*1e7f0*/  LOP3.LUT P2, RZ, R94, 0x800, RZ, 0xc0, !PT ;  /* 0x000008005eff7812 */ /* 0x000fe2000784c0ff */
[----:B------:R-:W-:Y:S01]  /*1e800*/  IMAD.X R25, RZ, RZ, RZ, P0 ;  /* 0x000000ffff197224 */ /* 0x000fe200000e06ff */
[----:B------:R-:W-:-:S03]  /*1e810*/  ISETP.NE.AND P0, PT, R16, RZ, PT ;  /* 0x000000ff1000720c */ /* 0x000fc60003f05270 */
[----:B------:R-:W-:Y:S01]  /*1e820*/  IMAD.X R27, RZ, RZ, RZ, P2 ;  /* 0x000000ffff1b7224 */ /* 0x000fe200010e06ff */
[----:B------:R-:W-:Y:S01]  /*1e830*/  IADD3 R89, P2, PT, R89, R26, RZ ;  /* 0x0000001a59597210 */ /* 0x000fe20007f5e0ff */
[----:B------:R-:W-:-:S04]  /*1e840*/  IMAD.MOV.U32 R26, RZ, RZ, R73 ;  /* 0x000000ffff1a7224 */ /* 0x000fc800078e0049 */
[----:B------:R-:W-:Y:S01]  /*1e850*/  IMAD.X R93, RZ, RZ, RZ, P2 ;  /* 0x000000ffff5d7224 */ /* 0x000fe200010e06ff */
[----:B------:R-:W-:Y:S01]  /*1e860*/  ISETP.GE.U32.AND P2, PT, R65, R68, PT ;  /* 0x000000444100720c */ /* 0x000fe20003f46070 */
[----:B------:R-:W-:-:S03]  /*1e870*/  IMAD.WIDE.U32.X R26, R96, R49, R26, P3 ;  /* 0x00000031601a7225 */ /* 0x000fc600018e041a */
        /* <DEDUP_REMOVED lines=8> */
[----:B------:R-:W-:-:S03]  /*1e900*/  IMAD.WIDE.U32.X R26, R71, R49, R36, P5 ;  /* 0x00000031471a7225 */ /* 0x000fc600028e0424 */
[C---:B------:R-:W-:Y:S01]  /*1e910*/  ISETP.GE.U32.AND.EX P3, PT, R16.reuse, R97, PT, P3 ;  /* 0x000000611000720c */ /* 0x040fe20003f66130 */
[----:B------:R-:W-:Y:S01]  /*1e920*/  IMAD.X R72, R16, 0x1, ~R97, P2 ;  /* 0x0000000110487824 */ /* 0x000fe200010e0e61 */
[----:B------:R-:W-:Y:S01]  /*1e930*/  ISETP.GE.U32.AND P2, PT, R38, R89, PT ;  /* 0x000000592600720c */ /* 0x000fe20003f46070 */
[----:B------:R-:W-:-:S03]  /*1e940*/  IMAD.WIDE.U32 R38, R69, R50, RZ ;  /* 0x0000003245267225 */ /* 0x000fc600078e00ff */
[----:B------:R-:W-:Y:S01]  /*1e950*/  ISETP.GE.U32.AND.EX P2, PT, R24, R93, PT, P2 ;  /* 0x0000005d1800720c */ /* 0x000fe20003f46120 */
[----:B------:R-:W-:Y:S02]  /*1e960*/  IMAD.X R37, RZ, RZ, RZ, P6 ;  /* 0x000000ffff257224 */ /* 0x000fe400030e06ff */
[----:B------:R-:W-:-:S04]  /*1e970*/  IMAD.WIDE.U32 R42, P5, R46, R51, R38 ;  /* 0x000000332e2a7225 */ /* 0x000fc800078a0026 */
[----:B------:R-:W-:Y:S02]  /*1e980*/  IMAD.MOV.U32 R24, RZ, RZ, R13 ;  /* 0x000000ffff187224 */ /* 0x000fe400078e000d */
        /* <DEDUP_REMOVED lines=32> */
.L_x_669:
[----:B------:R-:W-:Y:S05]  /*1eb90*/  BSYNC.RECONVERGENT B2 ;  /* 0x0000000000027941 */ /* 0x000fea0003800200 */
.L_x_668:
[----:B------:R-:W-:Y:S01]  /*1eba0*/  ISETP.GE.U32.AND P3, PT, R23, R14, PT ;  /* 0x0000000e1700720c */ /* 0x000fe20003f66070 */
[----:B------:R-:W-:Y:S01]  /*1ebb0*/  IMAD.X R86, R86, 0x1, ~R53, P4 ;  /* 0x0000000156567824 */ /* 0x000fe200020e0e35 */
[----:B------:R-:W-:Y:S01]  /*1ebc0*/  ISETP.GE.U32.AND P2, PT, R22, R84, PT ;  /* 0x000000541600720c */ /* 0x000fe20003f46070 */
[----:B------:R-:W-:Y:S01]  /*1ebd0*/  IMAD.X R17, RZ, RZ, RZ, P5 ;  /* 0x000000ffff117224 */ /* 0x000fe200028e06ff */
[----:B------:R-:W-:Y:S01]  /*1ebe0*/  ISETP.GE.U32.AND.EX P3, PT, R40, R15, PT, P3 ;  /* 0x0000000f2800720c */ /* 0x000fe20003f66130 */
[----:B------:R-:W-:Y:S01]  /*1ebf0*/  IMAD.MOV.U32 R16, RZ, RZ, R43 ;  /* 0x000000ffff107224 */ /* 0x000fe200078e002b */
[----:B------:R-:W-:Y:S01]  /*1ec00*/  IADD3 R47, P4, PT, R39, R42, RZ ;  /* 0x0000002a272f7210 */ /* 0x000fe20007f9e0ff */
[----:B------:R-:W-:Y:S01]  /*1ec10*/  IMAD.WIDE.U32.X R36, R69, R53, R36, P0 ;  /* 0x0000003545247225 */ /* 0x000fe200000e0424 */
[----:B------:R-:W-:Y:S01]  /*1ec20*/  ISETP.GE.U32.AND.EX P2, PT, R45, R12, PT, P2 ;  /* 0x0000000c2d00720c */ /* 0x000fe20003f46120 */
[----:B------:R-:W-:Y:S01]  /*1ec30*/  BSSY.RECONVERGENT B2, `(.L_x_670) ;  /* 0x000006c000027945 */ /* 0x000fe20003800200 */
[----:B------:R-:W-:Y:S01]  /*1ec40*/  SEL R42, RZ, 0x1, P3 ;  /* 0x00000001ff2a7807 */ /* 0x000fe20001800000 */
[----:B------:R-:W-:Y:S01]  /*1ec50*/  IMAD.WIDE.U32.X R16, R69, R51, R16, P4 ;  /* 0x0000003345107225 */ /* 0x000fe200020e0410 */
[----:B------:R-:W-:-:S02]  /*1ec60*/  SEL R12, RZ, 0xffffffff, P3 ;  /* 0xffffffffff0c7807 */ /* 0x000fc40001800000 */
[----:B------:R-:W-:Y:S02]  /*1ec70*/  IADD3 R83, P3, PT, R83, -R50, RZ ;  /* 0x8000003253537210 */ /* 0x000fe40007f7e0ff */
[----:B------:R-:W-:Y:S02]  /*1ec80*/  LOP3.LUT P6, RZ, R94, 0x80, RZ, 0xc0, !PT ;  /* 0x000000805eff7812 */ /* 0x000fe400078cc0ff */
[----:B------:R-:W-:Y:S01]  /*1ec90*/  SEL R10, R87, R10, P1 ;  /* 0x0000000a570a7207 */ /* 0x000fe20000800000 */
[----:B------:R-:W-:Y:S01]  /*1eca0*/  IMAD.X R65, R74, 0x1, ~R51, P3 ;  /* 0x000000014a417824 */ /* 0x000fe200018e0e33 */
[----:B------:R-:W-:Y:S01]  /*1ecb0*/  IADD3 R71, P3, PT, R85, R12, RZ ;  /* 0x0000000c55477210 */ /* 0x000fe20007f7e0ff */
[----:B------:R-:W-:Y:S01]  /*1ecc0*/  IMAD.WIDE.U32.X R24, R9, R9, R24, P6 ;  /* 0x0000000909187225 */ /* 0x000fe200030e0418 */
[----:B------:R-:W-:Y:S02]  /*1ecd0*/  IADD3 R84, P6, PT, R19, R76, RZ ;  /* 0x0000004c13547210 */ /* 0x000fe40007fde0ff */
[----:B------:R-:W-:Y:S01]  /*1ece0*/  SEL R13, RZ, 0x1, P2 ;  /* 0x00000001ff0d7807 */ /* 0x000fe20001000000 */
[----:B------:R-:W-:Y:S01]  /*1ecf0*/  IMAD.X R76, R88, 0x1, R12, P3 ;  /* 0x00000001584c7824 */ /* 0x000fe200018e060c */
[----:B------:R-:W-:Y:S01]  /*1ed00*/  SEL R11, R86, R11, P1 ;  /* 0x0000000b560b7207 */ /* 0x000fe20000800000 */
[----:B------:R-:W-:Y:S01]  /*1ed10*/  IMAD.X R73, R77, 0x1, R78, P6 ;  /* 0x000000014d497824 */ /* 0x000fe200030e064e */
[----:B------:R-:W-:-:S02]  /*1ed20*/  ISETP.GE.U32.AND P5, PT, R85, R42, PT ;  /* 0x0000002a5500720c */ /* 0x000fc40003fa6070 */
[----:B------:R-:W-:Y:S01]  /*1ed30*/  ISETP.GE.U32.AND P2, PT, R71, R10, PT ;  /* 0x0000000a4700720c */ /* 0x000fe20003f46070 */
[----:B------:R-:W-:Y:S01]  /*1ed40*/  IMAD R74, R73, R56, RZ ;  /* 0x00000038494a7224 */ /* 0x000fe200078e02ff */
[----:B------:R-:W-:Y:S02]  /*1ed50*/  ISETP.GE.U32.AND.EX P5, PT, R88, RZ, PT, P5 ;  /* 0x000000ff5800720c */ /* 0x000fe40003fa6150 */
[----:B------:R-:W-:Y:S01]  /*1ed60*/  ISETP.GE.U32.AND.EX P2, PT, R76, R11, PT, P2 ;  /* 0x0000000b4c00720c */ /* 0x000fe20003f46120 */
[----:B------:R-:W-:Y:S01]  /*1ed70*/  IMAD R81, R84, R57, R74 ;  /* 0x0000003954517224 */ /* 0x000fe200078e024a */
[----:B------:R-:W-:Y:S02]  /*1ed80*/  SEL R43, RZ, 0x1, P5 ;  /* 0x00000001ff2b7807 */ /* 0x000fe40002800000 */
[----:B------:R-:W-:Y:S02]  /*1ed90*/  SEL R42, RZ, 0x1, P2 ;  /* 0x00000001ff2a7807 */ /* 0x000fe40001000000 */
[----:B------:R-:W-:-:S02]  /*1eda0*/  SEL R18, R65, R18, P1 ;  /* 0x0000001241127207 */ /* 0x000fc40000800000 */
[----:B------:R-:W-:Y:S02]  /*1edb0*/  IADD3 R42, P2, PT, R42, R43, RZ ;  /* 0x0000002b2a2a7210 */ /* 0x000fe40007f5e0ff */
[C---:B------:R-:W-:Y:S02]  /*1edc0*/  ISETP.GE.U32.AND P3, PT, R84.reuse, R19, PT ;  /* 0x000000135400720c */ /* 0x040fe40003f66070 */
[----:B------:R-:W-:Y:S01]  /*1edd0*/  SEL R104, R83, R104, P1 ;  /* 0x0000006853687207 */ /* 0x000fe20000800000 */
[----:B------:R-:W-:Y:S01]  /*1ede0*/  IMAD.X R65, RZ, RZ, RZ, P2 ;  /* 0x000000ffff417224 */ /* 0x000fe200010e06ff */
[----:B------:R-:W-:Y:S01]  /*1edf0*/  IADD3 R19, P5, PT, R13, R24, RZ ;  /* 0x000000180d137210 */ /* 0x000fe20007fbe0ff */
[----:B------:R-:W-:Y:S01]  /*1ee00*/  IMAD.WIDE.U32 R12, R84, R56, RZ ;  /* 0x00000038540c7225 */ /* 0x000fe200078e00ff */
[CC--:B------:R-:W-:Y:S02]  /*1ee10*/  IADD3 R83, P2, PT, R91.reuse, -R42.reuse, RZ ;  /* 0x8000002a5b537210 */ /* 0x0c0fe40007f5e0ff */
[----:B------:R-:W-:Y:S01]  /*1ee20*/  ISETP.GE.U32.AND P6, PT, R91, R42, PT ;  /* 0x0000002a5b00720c */ /* 0x000fe20003fc6070 */
[----:B------:R-:W-:Y:S01]  /*1ee30*/  IMAD.X R39, RZ, RZ, R25, P5 ;  /* 0x000000ffff277224 */ /* 0x000fe200028e0619 */
[----:B------:R-:W-:Y:S01]  /*1ee40*/  ISETP.GE.U32.AND P5, PT, R83, R104, PT ;  /* 0x000000685300720c */ /* 0x000fe20003fa6070 */
[----:B------:R-:W-:Y:S01]  /*1ee50*/  IMAD.X R85, R90, 0x1, ~R65, P2 ;  /* 0x000000015a557824 */ /* 0x000fe200010e0e41 */
[----:B------:R-:W-:Y:S01]  /*1ee60*/  LOP3.LUT R43, RZ, R84, RZ, 0x33, !PT ;  /* 0x00000054ff2b7212 */ /* 0x000fe200078e33ff */
[----:B------:R-:W-:Y:S01]  /*1ee70*/  IMAD.WIDE.U32 R24, R12, R54, RZ ;  /* 0x000000360c187225 */ /* 0x000fe200078e00ff */
[----:B------:R-:W-:-:S02]  /*1ee80*/  ISETP.GE.U32.AND.EX P3, PT, R73, R77, PT, P3 ;  /* 0x0000004d4900720c */ /* 0x000fc40003f66130 */
[----:B------:R-:W-:Y:S02]  /*1ee90*/  ISETP.GE.U32.AND.EX P6, PT, R90, R65, PT, P6 ;  /* 0x000000415a00720c */ /* 0x000fe40003fc6160 */
[----:B------:R-:W-:Y:S02]  /*1eea0*/  ISETP.GE.U32.AND.EX P5, PT, R85, R18, PT, P5 ;  /* 0x000000125500720c */ /* 0x000fe40003fa6150 */
[----:B------:R-:W-:Y:S02]  /*1eeb0*/  ISETP.GT.U32.AND P2, PT, R24, R43, PT ;  /* 0x0000002b1800720c */ /* 0x000fe40003f44070 */
[----:B------:R-:W-:Y:S02]  /*1eec0*/  IADD3 R78, P0, PT, R75, -R48, RZ ;  /* 0x800000304b4e7210 */ /* 0x000fe40007f1e0ff */
[----:B------:R-:W-:Y:S02]  /*1eed0*/  SEL R43, RZ, 0x1, P3 ;  /* 0x00000001ff2b7807 */ /* 0x000fe40001800000 */
[----:B------:R-:W-:Y:S01]  /*1eee0*/  SEL R65, RZ, 0x1, P6 ;  /* 0x00000001ff417807 */ /* 0x000fe20003000000 */
[----:B------:R-:W-:Y:S01]  /*1eef0*/  IMAD.X R75, R44, 0x1, ~R49, P0 ;  /* 0x000000012c4b7824 */ /* 0x000fe200000e0e31 */
[----:B------:R-:W-:-:S02]  /*1ef00*/  SEL R42, RZ, 0x1, P5 ;  /* 0x00000001ff2a7807 */ /* 0x000fc40002800000 */
[----:B------:R-:W-:Y:S02]  /*1ef10*/  IADD3 R74, P3, P5, R38, R36, R43 ;  /* 0x00000024264a7210 */ /* 0x000fe40007d7e02b */
[----:B------:R-:W-:Y:S01]  /*1ef20*/  IADD3 R38, P0, PT, R42, R65, RZ ;  /* 0x000000412a267210 */ /* 0x000fe20007f1e0ff */
[----:B------:R-:W-:Y:S01]  /*1ef30*/  IMAD.WIDE.U32 R42, R69, R48, RZ ;  /* 0x00000030452a7225 */ /* 0x000fe200078e00ff */
[----:B------:R-:W-:Y:S02]  /*1ef40*/  SEL R64, R75, R64, P1 ;  /* 0x000000404b407207 */ /* 0x000fe40000800000 */
[----:B------:R-:W-:Y:S01]  /*1ef50*/  IADD3.X R75, PT, PT, R47, R37, RZ, P3, P5 ;  /* 0x000000252f4b7210 */ /* 0x000fe20001fea4ff */
[----:B------:R-:W-:Y:S01]  /*1ef60*/  IMAD.X R77, RZ, RZ, RZ, P0 ;  /* 0x000000ffff4d7224 */ /* 0x000fe200000e06ff */
[----:B------:R-:W-:Y:S01]  /*1ef70*/  SEL R103, R78, R103, P1 ;  /* 0x000000674e677207 */ /* 0x000fe20000800000 */
[----:B------:R-:W-:Y:S01]  /*1ef80*/  IMAD.WIDE.U32 R36, P3, R46, R49, R42 ;  /* 0x000000312e247225 */ /* 0x000fe2000786002a */
[----:B------:R-:W-:-:S02]  /*1ef90*/  ISETP.GE.U32.AND P1, PT, R41, R38, PT ;  /* 0x000000262900720c */ /* 0x000fc40003f26070 */
[----:B------:R-:W-:Y:S01]  /*1efa0*/  IADD3 R38, P5, PT, R41, -R38, RZ ;  /* 0x8000002629267210 */ /* 0x000fe20007fbe0ff */
[----:B------:R-:W-:Y:S01]  /*1efb0*/  IMAD.IADD R65, R13, 0x1, R81 ;  /* 0x000000010d417824 */ /* 0x000fe200078e0251 */
[C---:B------:R-:W-:Y:S01]  /*1efc0*/  ISETP.GE.U32.AND.EX P1, PT, R72.reuse, R77, PT, P1 ;  /* 0x0000004d4800720c */ /* 0x040fe20003f26110 */
        /* <DEDUP_REMOVED lines=8> */
[----:B------:R-:W-:Y:S01]  /*1f050*/  ISETP.GE.U32.AND P3, PT, R38, R103, PT ;  /* 0x000000672600720c */ /* 0x000fe20003f66070 */
[----:B------:R-:W-:Y:S01]  /*1f060*/  IMAD.WIDE.U32 R42, R65, R54, RZ ;  /* 0x00000036412a7225 */ /* 0x000fe200078e00ff */
[----:B------:R-:W-:-:S02]  /*1f070*/  ISETP.NE.AND.EX P0, PT, R21, RZ, PT, P0 ;  /* 0x000000ff1500720c */ /* 0x000fc40003f05300 */
[----:B------:R-:W-:Y:S01]  /*1f080*/  ISETP.GE.U32.AND.EX P3, PT, R77, R64, PT, P3 ;  /* 0x000000404d00720c */ /* 0x000fe20003f66130 */
[----:B------:R-:W-:Y:S01]  /*1f090*/  IMAD.X R71, R85, 0x1, ~R18, P5 ;  /* 0x0000000155477824 */ /* 0x000fe200028e0e12 */
[----:B------:R-:W-:Y:S01]  /*1f0a0*/  IADD3 R85, P6, PT, R47, R36, RZ ;  /* 0x000000242f557210 */ /* 0x000fe20007fde0ff */
[----:B------:R-:W-:Y:S01]  /*1f0b0*/  IMAD.MOV.U32 R40, RZ, RZ, R37 ;  /* 0x000000ffff287224 */ /* 0x000fe200078e0025 */
[----:B------:R-:W-:Y:S01]  /*1f0c0*/  IADD3 R23, P5, PT, R38, -R103, RZ ;  /* 0x8000006726177210 */ /* 0x000fe20007fbe0ff */
[----:B------:R-:W-:Y:S02]  /*1f0d0*/  IMAD.X R83, R76, 0x1, ~R11, P4 ;  /* 0x000000014c537824 */ /* 0x000fe400020e0e0b */
        /* <DEDUP_REMOVED lines=33> */
.L_x_671:
[----:B------:R-:W-:Y:S05]  /*1f2f0*/  BSYNC.RECONVERGENT B2 ;  /* 0x0000000000027941 */ /* 0x000fea0003800200 */
.L_x_670:
        /* <DEDUP_REMOVED lines=22> */
.L_x_673:
[----:B------:R-:W-:Y:S05]  /*1f460*/  BSYNC.RECONVERGENT B2 ;  /* 0x0000000000027941 */ /* 0x000fea0003800200 */
.L_x_672:
        /* <DEDUP_REMOVED lines=9> */
[----:B------:R-:W-:Y:S01]  /*1f500*/  IMAD.X R86, R75, 0x1, R82, P3 ;  /* 0x000000014b567824 */ /* 0x000fe200018e0652 */
[----:B------:R-:W-:Y:S01]  /*1f510*/  ISETP.GT.U32.AND.EX P2, PT, R24, R73, PT, P2 ;  /* 0x000000491800720c */ /* 0x000fe20003f44120 */
[----:B------:R-:W-:-:S02]  /*1f520*/  IMAD.MOV.U32 R40, RZ, RZ, R43 ;  /* 0x000000ffff287224 */ /* 0x000fc400078e002b */
[----:B------:R-:W-:Y:S01]  /*1f530*/  IMAD.WIDE.U32 R72, R65, R50, RZ ;  /* 0x0000003241487225 */ /* 0x000fe200078e00ff */
[----:B------:R-:W-:Y:S02]  /*1f540*/  ISETP.GE.U32.AND.EX P0, PT, R86, R75, PT, P0 ;  /* 0x0000004b5600720c */ /* 0x000fe40003f06100 */
[----:B------:R-:W-:Y:S01]  /*1f550*/  SEL R13, RZ, 0x1, !P2 ;  /* 0x00000001ff0d7807 */ /* 0x000fe20005000000 */
[----:B------:R-:W-:Y:S01]  /*1f560*/  IMAD.WIDE.U32 R68, P3, R12, R53, R68 ;  /* 0x000000350c447225 */ /* 0x000fe20007860044 */
[----:B------:R-:W-:-:S03]  /*1f570*/  SEL R47, RZ, 0x1, P0 ;  /* 0x00000001ff2f7807 */ /* 0x000fc60000000000 */
[----:B------:R-:W-:-:S04]  /*1f580*/  IMAD.WIDE.U32 R76, R12, R52, RZ ;  /* 0x000000340c4c7225 */ /* 0x000fc800078e00ff */
[----:B------:R-:W-:Y:S01]  /*1f590*/  IMAD.WIDE.U32.X R74, R65, R55, R40, P1 ;  /* 0x00000037414a7225 */ /* 0x000fe200008e0428 */
[----:B------:R-:W-:-:S03]  /*1f5a0*/  IADD3 R21, P4, PT, R77, R68, RZ ;  /* 0x000000444d157210 */ /* 0x000fc60007f9e0ff */
[----:B------:R-:W-:Y:S01]  /*1f5b0*/  IMAD.WIDE.U32 R24, R12, R50, RZ ;  /* 0x000000320c187225 */ /* 0x000fe200078e00ff */
[----:B------:R-:W-:-:S03]  /*1f5c0*/  IADD3 R76, P1, P2, R76, R74, R13 ;  /* 0x0000004a4c4c7210 */ /* 0x000fc60007a3e00d */
[----:B------:R-:W-:Y:S01]  /*1f5d0*/  IMAD.WIDE.U32 R72, P5, R12, R51, R72 ;  /* 0x000000330c487225 */ /* 0x000fe200078a0048 */
[----:B------:R-:W-:Y:S02]  /*1f5e0*/  IADD3.X R21, PT, PT, R21, R75, RZ, P1, P2 ;  /* 0x0000004b15157210 */ /* 0x000fe40000fe44ff */
[----:B------:R-:W-:Y:S01]  /*1f5f0*/  IADD3 R75, P0, P2, R46, R16, R47 ;  /* 0x000000102e4b7210 */ /* 0x000fe20007a1e02f */
[----:B------:R-:W-:Y:S01]  /*1f600*/  IMAD.X R43, RZ, RZ, RZ, P3 ;  /* 0x000000ffff2b7224 */ /* 0x000fe200018e06ff */
[----:B------:R-:W-:Y:S01]  /*1f610*/  IADD3 R13, P3, PT, R25, R72, RZ ;  /* 0x00000048190d7210 */ /* 0x000fe20007f7e0ff */
[----:B------:R-:W-:Y:S01]  /*1f620*/  IMAD.MOV.U32 R42, RZ, RZ, R69 ;  /* 0x000000ffff2a7224 */ /* 0x000fe200078e0045 */
[----:B------:R-:W-:Y:S01]  /*1f630*/  LEA.HI R25, P1, R84, R44, RZ, 0x1 ;  /* 0x0000002c54197211 */ /* 0x000fe200078308ff */
[----:B------:R-:W-:Y:S01]  /*1f640*/  IMAD.SHL.U32 R69, R81, 0x2, RZ ;  /* 0x0000000251457824 */ /* 0x000fe200078e00ff */
[----:B------:R-:W-:Y:S01]  /*1f650*/  IADD3.X R74, PT, PT, R85, R17, RZ, P0, P2 ;  /* 0x00000011554a7210 */ /* 0x000fe200007e44ff */
[----:B------:R-:W-:Y:S01]  /*1f660*/  IMAD.X R41, RZ, RZ, RZ, P5 ;  /* 0x000000ffff297224 */ /* 0x000fe200028e06ff */
[----:B------:R-:W-:Y:S01]  /*1f670*/  ISETP.GE.U32.AND P5, PT, R79, R20, PT ;  /* 0x000000144f00720c */ /* 0x000fe20003fa6070 */
[----:B------:R-:W-:Y:S01]  /*1f680*/  IMAD.X R16, RZ, RZ, R83, P1 ;  /* 0x000000ffff107224 */ /* 0x000fe200008e0653 */
[----:B------:R-:W-:Y:S01]  /*1f690*/  IADD3 R68, P1, PT, R44, R25, RZ ;  /* 0x000000192c447210 */ /* 0x000fe20007f3e0ff */
[----:B------:R-:W-:Y:S01]  /*1f6a0*/  IMAD.MOV.U32 R40, RZ, RZ, R73 ;  /* 0x000000ffff287224 */ /* 0x000fe200078e0049 */
[----:B------:R-:W-:Y:S01]  /*1f6b0*/  SHF.L.U64.HI R46, R81, 0x1, R84 ;  /* 0x00000001512e7819 */ /* 0x000fe20000010254 */
[----:B------:R-:W-:Y:S01]  /*1f6c0*/  IMAD.WIDE.U32.X R42, R65, R53, R42, P4 ;  /* 0x00000035412a7225 */ /* 0x000fe200020e042a */
[----:B------:R-:W-:-:S02]  /*1f6d0*/  ISETP.GE.U32.AND P0, PT, R69, R54, PT ;  /* 0x000000364500720c */ /* 0x000fc40003f06070 */
[----:B------:R-:W-:Y:S01]  /*1f6e0*/  ISETP.GE.U32.AND.EX P5, PT, R82, R70, PT, P5 ;  /* 0x000000465200720c */ /* 0x000fe20003fa6150 */
[----:B------:R-:W-:Y:S01]  /*1f6f0*/  IMAD.X R72, R83, 0x1, R16, P1 ;  /* 0x0000000153487824 */ /* 0x000fe200008e0610 */
[----:B------:R-:W-:Y:S02]  /*1f700*/  ISETP.GE.U32.AND P2, PT, R25, R44, PT ;  /* 0x0000002c1900720c */ /* 0x000fe40003f46070 */
[----:B------:R-:W-:Y:S02]  /*1f710*/  ISETP.GE.U32.AND P1, PT, R68, R25, PT ;  /* 0x000000194400720c */ /* 0x000fe40003f26070 */
[----:B------:R-:W-:Y:S02]  /*1f720*/  ISETP.GE.U32.AND.EX P0, PT, R46, R55, PT, P0 ;  /* 0x000000372e00720c */ /* 0x000fe40003f06100 */
[----:B------:R-:W-:Y:S02]  /*1f730*/  SEL R17, RZ, 0x1, P5 ;  /* 0x00000001ff117807 */ /* 0x000fe40002800000 */
[----:B------:R-:W-:-:S02]  /*1f740*/  ISETP.GE.U32.AND.EX P2, PT, R16, R83, PT, P2 ;  /* 0x000000531000720c */ /* 0x000fc40003f46120 */
[----:B------:R-:W-:Y:S02]  /*1f750*/  ISETP.GE.U32.AND.EX P6, PT, R72, R16, PT, P1 ;  /* 0x000000104800720c */ /* 0x000fe40003fc6110 */
[----:B------:R-:W-:Y:S02]  /*1f760*/  SEL R47, RZ, 0x1, P0 ;  /* 0x00000001ff2f7807 */ /* 0x000fe40000000000 */
[----:B------:R-:W-:Y:S02]  /*1f770*/  SEL R25, RZ, 0xffffffff, P0 ;  /* 0xffffffffff197807 */ /* 0x000fe40000000000 */
[----:B------:R-:W-:Y:S02]  /*1f780*/  IADD3 R77, P5, PT, R17, R26, RZ ;  /* 0x0000001a114d7210 */ /* 0x000fe40007fbe0ff */
[----:B------:R-:W-:Y:S02]  /*1f790*/  SEL R16, RZ, 0x1, P2 ;  /* 0x00000001ff107807 */ /* 0x000fe40001000000 */
[----:B------:R-:W-:Y:S01]  /*1f7a0*/  SEL R17, RZ, 0x1, P6 ;  /* 0x00000001ff117807 */ /* 0x000fe20003000000 */
[----:B------:R-:W-:Y:S01]  /*1f7b0*/  IMAD.X R82, RZ, RZ, R27, P5 ;  /* 0x000000ffff527224 */ /* 0x000fe200028e061b */
[----:B------:R-:W-:-:S02]  /*1f7c0*/  ISETP.GE.U32.AND P1, PT, R68, R47, PT ;  /* 0x0000002f4400720c */ /* 0x000fc40003f26070 */
[----:B------:R-:W-:Y:S02]  /*1f7d0*/  IADD3 R73, P0, PT, R25, R68, RZ ;  /* 0x0000004419497210 */ /* 0x000fe40007f1e0ff */
[----:B------:R-:W-:Y:S02]  /*1f7e0*/  IADD3 R47, P2, PT, R76, R87, RZ ;  /* 0x000000574c2f7210 */ /* 0x000fe40007f5e0ff */
[----:B------:R-:W-:Y:S01]  /*1f7f0*/  IADD3 R17, P5, P6, R17, R78, R16 ;  /* 0x0000004e11117210 */ /* 0x000fe20007ebe010 */
[----:B------:R-:W-:Y:S01]  /*1f800*/  IMAD.X R70, R25, 0x1, R72, P0 ;  /* 0x0000000119467824 */ /* 0x000fe200000e0648 */
[----:B------:R-:W-:Y:S01]  /*1f810*/  ISETP.GE.U32.AND.EX P1, PT, R72, RZ, PT, P1 ;  /* 0x000000ff4800720c */ /* 0x000fe20003f26110 */
[----:B------:R-:W-:Y:S01]  /*1f820*/  IMAD.X R44, R21, 0x1, R86, P2 ;  /* 0x00000001152c7824 */ /* 0x000fe200010e0656 */
[----:B------:R-:W-:Y:S02]  /*1f830*/  ISETP.GE.U32.AND P0, PT, R47, R76, PT ;  /* 0x0000004c2f00720c */ /* 0x000fe40003f06070 */
[----:B------:R-:W-:-:S02]  /*1f840*/  IADD3.X R76, PT, PT, RZ, R71, RZ, P5, P6 ;  /* 0x00000047ff4c7210 */ /* 0x000fc40002fec4ff */
[----:B------:R-:W-:Y:S02]  /*1f850*/  ISETP.GE.U32.AND P2, PT, R17, R78, PT ;  /* 0x0000004e1100720c */ /* 0x000fe40003f46070 */
        /* <DEDUP_REMOVED lines=20> */
[----:B------:R-:W-:Y:S02]  /*1f9a0*/  IADD3 R84, P4, P5, R84, R23, R20 ;  /* 0x0000001754547210 */ /* 0x000fe40007d9e014 */
[----:B------:R-:W-:Y:S01]  /*1f9b0*/  IADD3 R43, P2, PT, -R27, R26, RZ ;  /* 0x0000001a1b2b7210 */ /* 0x000fe20007f5e1ff */
[----:B------:R-:W-:Y:S01]  /*1f9c0*/  IMAD.WIDE.U32.X R20, R65, R51, R40, P3 ;  /* 0x0000003341147225 */ /* 0x000fe200018e0428 */
[----:B------:R-:W-:-:S02]  /*1f9d0*/  ISETP.NE.AND.EX P3, PT, R82, RZ, PT, P1 ;  /* 0x000000ff5200720c */ /* 0x000fc40003f65310 */
[----:B------:R-:W-:Y:S01]  /*1f9e0*/  ISETP.GE.U32.AND P1, PT, R26, R27, PT ;  /* 0x0000001b1a00720c */ /* 0x000fe20003f26070 */
[----:B------:R-:W-:Y:S01]  /*1f9f0*/  IMAD.X R13, RZ, RZ, RZ, P0 ;  /* 0x000000ffff0d7224 */ /* 0x000fe200000e06ff */
[----:B------:R-:W-:Y:S01]  /*1fa00*/  IADD3 R81, P0, PT, R17, R24, RZ ;  /* 0x0000001811517210 */ /* 0x000fe20007f1e0ff */
[----:B------:R-:W-:Y:S02]  /*1fa10*/  IMAD.MOV.U32 R12, RZ, RZ, R25 ;  /* 0x000000ffff0c7224 */ /* 0x000fe400078e0019 */
[----:B------:R-:W-:Y:S02]  /*1fa20*/  IMAD.X R78, RZ, RZ, RZ, P6 ;  /* 0x000000ffff4e7224 */ /* 0x000fe400030e06ff */
[----:B------:R-:W-:-:S04]  /*1fa30*/  IMAD.WIDE.U32.X R12, R65, R49, R12, P0 ;  /* 0x00000031410c7225 */ /* 0x000fc800000e040c */
        /* <DEDUP_REMOVED lines=14> */
.L_x_675:
[----:B------:R-:W-:Y:S05]  /*1fb20*/  BSYNC.RECONVERGENT B2 ;  /* 0x0000000000027941 */ /* 0x000fea0003800200 */
.L_x_674:
        /* <DEDUP_REMOVED lines=42> */
[----:B------:R-:W-:Y:S02]  /*1fdd0*/  ISETP.GE.U32.AND.EX P4, PT, R23, RZ, PT, P4 ;  /* 0x000000ff1700720c */ /* 0x000fe40003f86140 */
[----:B------:R-:W-:Y:S02]  /*1fde0*/  ISETP.GE.U32.AND P1, PT, R41, R52, PT ;  /* 0x000000342900720c */ /* 0x000fe40003f26070 */
[----:B------:R-:W-:-:S02]  /*1fdf0*/  ISETP.NE.U32.AND P5, PT, R79, RZ, PT ;  /* 0x000000ff4f00720c */ /* 0x000fc40003fa5070 */
[----:B------:R-:W-:Y:S02]  /*1fe00*/  SEL R20, RZ, 0x1, P4 ;  /* 0x00000001ff147807 */ /* 0x000fe40002000000 */
[----:B------:R-:W-:Y:S02]  /*1fe10*/  IADD3.X R40, PT, PT, R81, R21, RZ, P3, P6 ;  /* 0x0000001551287210 */ /* 0x000fe40001fec4ff */
[----:B------:R-:W-:Y:S02]  /*1fe20*/  ISETP.GE.U32.AND.EX P1, PT, R16, R53, PT, P1 ;  /* 0x000000351000720c */ /* 0x000fe40003f26110 */
[----:B------:R-:W-:Y:S02]  /*1fe30*/  ISETP.NE.AND.EX P4, PT, R36, RZ, PT, P5 ;  /* 0x000000ff2400720c */ /* 0x000fe40003f85350 */
[----:B------:R-:W-:Y:S02]  /*1fe40*/  IADD3 R73, P3, PT, R73, -R52, RZ ;  /* 0x8000003449497210 */ /* 0x000fe40007f7e0ff */
[----:B------:R-:W-:-:S02]  /*1fe50*/  SEL R75, RZ, 0x1, P1 ;  /* 0x00000001ff4b7807 */ /* 0x000fc40000800000 */
[----:B------:R-:W-:Y:S01]  /*1fe60*/  PLOP3.LUT P0, PT, P0, P2, PT, 0xf8, 0x8f ;  /* 0x00000000008f781c */ /* 0x000fe20000705f70 */
[----:B------:R-:W-:Y:S01]  /*1fe70*/  IMAD.X R21, R70, 0x1, ~R53, P3 ;  /* 0x0000000146157824 */ /* 0x000fe200018e0e35 */
[----:B------:R-:W-:Y:S02]  /*1fe80*/  IADD3 R25, P1, PT, R43, -R50, RZ ;  /* 0x800000322b197210 */ /* 0x000fe40007f3e0ff */
[----:B------:R-:W-:Y:S02]  /*1fe90*/  IADD3 R75, P6, PT, R75, R20, RZ ;  /* 0x000000144b4b7210 */ /* 0x000fe40007fde0ff */
        /* <DEDUP_REMOVED lines=8> */
[----:B------:R-:W-:Y:S01]  /*1ff20*/  SEL R69, R55, RZ, P0 ;  /* 0x000000ff37457207 */ /* 0x000fe20000000000 */
[----:B------:R-:W-:Y:S01]  /*1ff30*/  @P4 IMAD.X R36, R36, 0x1, R45, P3 ;  /* 0x0000000124244824 */ /* 0x000fe200018e062d */
[----:B------:R-:W-:Y:S01]  /*1ff40*/  SEL R26, R25, R26, P0 ;  /* 0x0000001a191a7207 */ /* 0x000fe20000000000 */
[----:B------:R-:W-:Y:S01]  /*1ff50*/  IMAD.SHL.U32 R81, R27, 0x2, RZ ;  /* 0x000000021b517824 */ /* 0x000fe200078e00ff */
[----:B------:R-:W-:Y:S01]  /*1ff60*/  SEL R25, R24, R71, P0 ;  /* 0x0000004718197207 */ /* 0x000fe20000000000 */
[----:B------:R-:W-:Y:S01]  /*1ff70*/  IMAD.X R24, R46, 0x1, ~R69, P2 ;  /* 0x000000012e187824 */ /* 0x000fe200010e0e45 */
[----:B------:R-:W-:Y:S01]  /*1ff80*/  @P4 ISETP.GE.U32.AND P1, PT, R37, R22, PT ;  /* 0x000000162500420c */ /* 0x000fe20003f26070 */
[----:B------:R-:W-:Y:S01]  /*1ff90*/  @P4 IMAD.MOV.U32 R22, RZ, RZ, R37 ;  /* 0x000000ffff164224 */ /* 0x000fe200078e0025 */
[----:B------:R-:W-:-:S02]  /*1ffa0*/  SEL R42, R73, R68, P0 ;  /* 0x00000044492a7207 */ /* 0x000fc40000000000 */
[----:B------:R-:W-:Y:S02]  /*1ffb0*/  SEL R21, R21, R82, P0 ;  /* 0x0000005215157207 */ /* 0x000fe40000000000 */
[----:B------:R-:W-:Y:S02]  /*1ffc0*/  SEL R20, R20, R77, P0 ;  /* 0x0000004d14147207 */ /* 0x000fe40000000000 */
[----:B------:R-:W-:Y:S01]  /*1ffd0*/  @P4 ISETP.GE.U32.AND.EX P0, PT, R36, R45, PT, P1 ;  /* 0x0000002d2400420c */ /* 0x000fe20003f06110 */
[----:B------:R-:W-:Y:S01]  /*1ffe0*/  @P4 IMAD.MOV.U32 R45, RZ, RZ, R36 ;  /* 0x000000ffff2d4224 */ /* 0x000fe200078e0024 */
[----:B------:R-:W-:Y:S02]  /*1fff0*/  SHF.R.U32.HI R38, RZ, 0x1f, R24 ;  /* 0x0000001fff267819 */ /* 0x000fe40000011618 */
[----:B------:R-:W-:Y:S02]  /*20000*/  @P4 SEL R36, RZ, 0x1, P0 ;  /* 0x00000001ff244807 */ /* 0x000fe40000000000 */
[----:B------:R-:W-:-:S02]  /*20010*/  IADD3 R37, P0, PT, R38, R42, RZ ;  /* 0x0000002a26257210 */ /* 0x000fc40007f1e0ff */
        /* <DEDUP_REMOVED lines=14> */
[----:B------:R-:W-:Y:S02]  /*20100*/  IADD3 R73, P3, PT, R78, R72, RZ ;  /* 0x000000484e497210 */ /* 0x000fe40007f7e0ff */
[----:B------:R-:W-:Y:S02]  /*20110*/  ISETP.GE.U32.AND.EX P0, PT, R36, RZ, PT, P0 ;  /* 0x000000ff2400720c */ /* 0x000fe40003f06100 */
[----:B------:R-:W-:Y:S01]  /*20120*/  ISETP.GE.U32.AND P2, PT, R22, R65, PT ;  /* 0x000000411600720c */ /* 0x000fe20003f46070 */
[----:B------:R-:W-:Y:S01]  /*20130*/  IMAD.X R78, R78, 0x1, R71, P3 ;  /* 0x000000014e4e7824 */ /* 0x000fe200018e0647 */
[----:B------:R-:W-:-:S02]  /*20140*/  ISETP.GE.U32.AND.EX P1, PT, R71, R36, PT, P1 ;  /* 0x000000244700720c */ /* 0x000fc40003f26110 */
[----:B------:R-:W-:Y:S02]  /*20150*/  SEL R36, RZ, 0x1, P0 ;  /* 0x00000001ff247807 */ /* 0x000fe40000000000 */
[----:B------:R-:W-:Y:S02]  /*20160*/  ISETP.GE.U32.AND.EX P2, PT, R45, R40, PT, P2 ;  /* 0x000000282d00720c */ /* 0x000fe40003f46120 */
[----:B------:R-:W-:Y:S02]  /*20170*/  SEL R69, RZ, 0x1, P1 ;  /* 0x00000001ff457807 */ /* 0x000fe40000800000 */
[----:B------:R-:W-:Y:S02]  /*20180*/  ISETP.GE.U32.AND P0, PT, R72, R37, PT ;  /* 0x000000254800720c */ /* 0x000fe40003f06070 */
[----:B------:R-:W-:Y:S02]  /*20190*/  ISETP.GE.U32.AND P1, PT, R73, R52, PT ;  /* 0x000000344900720c */ /* 0x000fe40003f26070 */
[----:B------:R-:W-:-:S02]  /*201a0*/  SEL R37, RZ, 0x1, P2 ;  /* 0x00000001ff257807 */ /* 0x000fc40001000000 */
[----:B------:R-:W-:Y:S02]  /*201b0*/  ISETP.GE.U32.AND.EX P0, PT, R71, RZ, PT, P0 ;  /* 0x000000ff4700720c */ /* 0x000fe40003f06100 */
[----:B------:R-:W-:Y:S02]  /*201c0*/  ISETP.GE.U32.AND.EX P1, PT, R78, R53, PT, P1 ;  /* 0x000000354e00720c */ /* 0x000fe40003f26110 */
[----:B------:R-:W-:Y:S02]  /*201d0*/  IADD3 R69, P3, P2, R69, R26, R36 ;  /* 0x0000001a45457210 */ /* 0x000fe40007a7e024 */
[----:B------:R-:W-:Y:S02]  /*201e0*/  IADD3 R19, P4, P5, R19, R12, R37 ;  /* 0x0000000c13137210 */ /* 0x000fe40007d9e025 */
[----:B------:R-:W-:Y:S02]  /*201f0*/  SEL R65, RZ, 0x1, P0 ;  /* 0x00000001ff417807 */ /* 0x000fe40000000000 */
[----:B------:R-:W-:-:S02]  /*20200*/  SEL R12, RZ, 0x1, P1 ;  /* 0x00000001ff0c7807 */ /* 0x000fc40000800000 */
[CC--:B------:R-:W-:Y:S02]  /*20210*/  IADD3 R37, P1, PT, R69.reuse, R26.reuse, RZ ;  /* 0x0000001a45257210 */ /* 0x0c0fe40007f3e0ff */
[----:B------:R-:W-:Y:S02]  /*20220*/  IADD3.X R40, PT, PT, RZ, R25, RZ, P3, P2 ;  /* 0x00000019ff287210 */ /* 0x000fe40001fe44ff */
[----:B------:R-:W-:Y:S02]  /*20230*/  IADD3 R12, P3, PT, R12, R65, RZ ;  /* 0x000000410c0c7210 */ /* 0x000fe40007f7e0ff */
[----:B------:R-:W-:Y:S01]  /*20240*/  ISETP.GE.U32.AND P0, PT, R69, R26, PT ;  /* 0x0000001a4500720c */ /* 0x000fe20003f06070 */
[----:B------:R-:W-:Y:S01]  /*20250*/  IMAD.X R38, R40, 0x1, R25, P1 ;  /* 0x0000000128267824 */ /* 0x000fe200008e0619 */
[----:B------:R-:W-:Y:S01]  /*20260*/  ISETP.GE.U32.AND P2, PT, R37, R69, PT ;  /* 0x000000452500720c */ /* 0x000fe20003f46070 */
[----:B------:R-:W-:Y:S01]  /*20270*/  IMAD.X R65, RZ, RZ, RZ, P3 ;  /* 0x000000ffff417224 */ /* 0x000fe200018e06ff */
[----:B------:R-:W-:-:S02]  /*20280*/  ISETP.GE.U32.AND P1, PT, R22, R75, PT ;  /* 0x0000004b1600720c */ /* 0x000fc40003f26070 */
[----:B------:R-:W-:Y:S02]  /*20290*/  IADD3 R75, P3, PT, -R75, R22, RZ ;  /* 0x000000164b4b7210 */ /* 0x000fe40007f7e1ff */
[----:B------:R-:W-:Y:S02]  /*202a0*/  IADD3 R77, P6, PT, -R12, R37, RZ ;  /* 0x000000250c4d7210 */ /* 0x000fe40007fde1ff */
[----:B------:R-:W-:Y:S02]  /*202b0*/  ISETP.GE.U32.AND.EX P0, PT, R40, R25, PT, P0 ;  /* 0x000000192800720c */ /* 0x000fe40003f06100 */
[C---:B------:R-:W-:Y:S01]  /*202c0*/  ISETP.GE.U32.AND.EX P2, PT, R38.reuse, R40, PT, P2 ;  /* 0x000000282600720c */ /* 0x040fe20003f46120 */
[----:B------:R-:W-:Y:S01]  /*202d0*/  IMAD.X R70, R38, 0x1, ~R65, P6 ;  /* 0x0000000126467824 */ /* 0x000fe200030e0e41 */
[C---:B------:R-:W-:Y:S01]  /*202e0*/  ISETP.GE.U32.AND.EX P1, PT, R45.reuse, R76, PT, P1 ;  /* 0x0000004c2d00720c */ /* 0x040fe20003f26110 */
[----:B------:R-:W-:Y:S01]  /*202f0*/  IMAD.X R76, R45, 0x1, ~R76, P3 ;  /* 0x000000012d4c7824 */ /* 0x000fe200018e0e4c */
[----:B------:R-:W-:-:S02]  /*20300*/  SEL R36, RZ, 0x1, P0 ;  /* 0x00000001ff247807 */ /* 0x000fc40000000000 */
[----:B------:R-:W-:Y:S02]  /*20310*/  SEL R40, RZ, 0x1, P2 ;  /* 0x00000001ff287807 */ /* 0x000fe40001000000 */
[----:B------:R-:W-:Y:S02]  /*20320*/  ISETP.GE.U32.AND P0, PT, R37, R12, PT ;  /* 0x0000000c2500720c */ /* 0x000fe40003f06070 */
[-C--:B------:R-:W-:Y:S02]  /*20330*/  ISETP.GE.U32.AND P3, PT, R75, R50.reuse, PT ;  /* 0x000000324b00720c */ /* 0x080fe40003f66070 */
[----:B------:R-:W-:Y:S02]  /*20340*/  ISETP.GE.U32.AND P2, PT, R77, R50, PT ;  /* 0x000000324d00720c */ /* 0x000fe40003f46070 */
[----:B------:R-:W-:Y:S02]  /*20350*/  ISETP.GE.U32.AND.EX P0, PT, R38, R65, PT, P0 ;  /* 0x000000412600720c */ /* 0x000fe40003f06100 */
[----:B------:R-:W-:-:S02]  /*20360*/  ISETP.GE.U32.AND.EX P3, PT, R76, R51, PT, P3 ;  /* 0x000000334c00720c */ /* 0x000fc40003f66130 */
[----:B------:R-:W-:Y:S02]  /*20370*/  ISETP.GE.U32.AND.EX P6, PT, R70, R51, PT, P2 ;  /* 0x000000334600720c */ /* 0x000fe40003fc6120 */
[----:B------:R-:W-:Y:S02]  /*20380*/  SEL R69, RZ, 0x1, P1 ;  /* 0x00000001ff457807 */ /* 0x000fe40000800000 */
[----:B------:R-:W-:Y:S02]  /*20390*/  IADD3 R40, P2, P1, R40, R21, R36 ;  /* 0x0000001528287210 */ /* 0x000fe4000795e024 */
[----:B------:R-:W-:Y:S02]  /*203a0*/  SEL R74, RZ, 0x1, P3 ;  /* 0x00000001ff4a7807 */ /* 0x000fe40001800000 */
[----:B------:R-:W-:Y:S02]  /*203b0*/  SEL R12, RZ, 0x1, P0 ;  /* 0x00000001ff0c7807 */ /* 0x000fe40000000000 */
[----:B------:R-:W-:-:S02]  /*203c0*/  SEL R65, RZ, 0x1, P6 ;  /* 0x00000001ff417807 */ /* 0x000fc40003000000 */
[----:B------:R-:W-:Y:S02]  /*203d0*/  IADD3.X R39, PT, PT, R39, R13, RZ, P4, P5 ;  /* 0x0000000d27277210 */ /* 0x000fe400027ea4ff */
[----:B------:R-:W-:Y:S02]  /*203e0*/  IADD3 R74, P3, PT, R74, R69, RZ ;  /* 0x000000454a4a7210 */ /* 0x000fe40007f7e0ff */
[----:B------:R-:W-:Y:S02]  /*203f0*/  IADD3 R36, P4, PT, R40, R21, RZ ;  /* 0x0000001528247210 */ /* 0x000fe40007f9e0ff */
[----:B------:R-:W-:Y:S01]  /*20400*/  IADD3 R65, P5, PT, R65, R12, RZ ;  /* 0x0000000c41417210 */ /* 0x000fe20007fbe0ff */
[----:B------:R-:W-:Y:S01]  /*20410*/  IMAD.X R12, RZ, RZ, RZ, P3 ;  /* 0x000000ffff0c7224 */ /* 0x000fe200018e06ff */
[----:B------:R-:W-:Y:S02]  /*20420*/  IADD3.X R69, PT, PT, RZ, R20, RZ, P2, P1 ;  /* 0x00000014ff457210 */ /* 0x000fe400017e24ff */
[----:B------:R-:W-:Y:S01]  /*20430*/  ISETP.GE.U32.AND P2, PT, R36, R65, PT ;  /* 0x000000412400720c */ /* 0x000fe20003f46070 */
[----:B------:R-:W-:Y:S01]  /*20440*/  IMAD.X R13, RZ, RZ, RZ, P5 ;  /* 0x000000ffff0d7224 */ /* 0x000fe200028e06ff */
[----:B------:R-:W-:-:S02]  /*20450*/  ISETP.LT.U32.AND P0, PT, R40, R21, PT ;  /* 0x000000152800720c */ /* 0x000fc40003f01070 */
[----:B------:R-:W-:Y:S01]  /*20460*/  ISETP.GE.U32.AND P1, PT, R36, R40, PT ;  /* 0x000000282400720c */ /* 0x000fe20003f26070 */
[----:B------:R-:W-:Y:S01]  /*20470*/  IMAD.X R40, R69, 0x1, R20, P4 ;  /* 0x0000000145287824 */ /* 0x000fe200020e0614 */
[----:B------:R-:W-:Y:S02]  /*20480*/  IADD3 R65, P6, PT, -R65, R36, RZ ;  /* 0x0000002441417210 */ /* 0x000fe40007fde1ff */
[----:B------:R-:W-:Y:S02]  /*20490*/  IADD3 R79, P4, PT, -R74, R19, RZ ;  /* 0x000000134a4f7210 */ /* 0x000fe40007f9e1ff */
[-C--:B------:R-:W-:Y:S01]  /*204a0*/  ISETP.GE.U32.AND P3, PT, R65, R48.reuse, PT ;  /* 0x000000304100720c */ /* 0x080fe20003f66070 */
[C---:B------:R-:W-:Y:S01]  /*204b0*/  IMAD.X R46, R40.reuse, 0x1, ~R13, P6 ;  /* 0x00000001282e7824 */ /* 0x040fe200030e0e0d */
[----:B------:R-:W-:Y:S01]  /*204c0*/  ISETP.GE.U32.AND.EX P1, PT, R40, R69, PT, P1 ;  /* 0x000000452800720c */ /* 0x000fe20003f26110 */
[----:B------:R-:W-:Y:S01]  /*204d0*/  IMAD.X R68, R39, 0x1, ~R12, P4 ;  /* 0x0000000127447824 */ /* 0x000fe200020e0e0c */
[----:B------:R-:W-:-:S02]  /*204e0*/  ISETP.GE.U32.AND P5, PT, R79, R48, PT ;  /* 0x000000304f00720c */ /* 0x000fc40003fa6070 */
[-C--:B------:R-:W-:Y:S02]  /*204f0*/  ISETP.GE.U32.AND.EX P4, PT, R46, R49.reuse, PT, P3 ;  /* 0x000000312e00720c */ /* 0x080fe40003f86130 */
[----:B------:R-:W-:Y:S02]  /*20500*/  ISETP.LT.U32.OR.EX P1, PT, R69, R20, !P1, P0 ;  /* 0x000000144500720c */ /* 0x000fe40004f21500 */
[----:B------:R-:W-:Y:S02]  /*20510*/  ISETP.GE.U32.AND P3, PT, R19, R74, PT ;  /* 0x0000004a1300720c */ /* 0x000fe40003f66070 */
[----:B------:R-:W-:Y:S02]  /*20520*/  ISETP.GE.U32.AND.EX P0, PT, R68, R49, PT, P5 ;  /* 0x000000314400720c */ /* 0x000fe40003f06150 */
[----:B------:R-:W-:Y:S02]  /*20530*/  ISETP.GE.U32.AND.EX P2, PT, R40, R13, P4, P2 ;  /* 0x0000000d2800720c */ /* 0x000fe40002746120 */
[----:B------:R-:W-:-:S02]  /*20540*/  ISETP.GE.U32.AND.EX P0, PT, R39, R12, P0, P3 ;  /* 0x0000000c2700720c */ /* 0x000fc40000706130 */
[----:B------:R-:W-:Y:S02]  /*20550*/  PLOP3.LUT P1, PT, P1, P2, PT, 0xf8, 0x8f ;  /* 0x00000000008f781c */ /* 0x000fe40000f25f70 */
[C---:B------:R-:W-:Y:S02]  /*20560*/  SEL R12, R54.reuse, RZ, P0 ;  /* 0x000000ff360c7207 */ /* 0x040fe40000000000 */
[----:B------:R-:W-:Y:S02]  /*20570*/  SEL R74, R54, RZ, P1 ;  /* 0x000000ff364a7207 */ /* 0x000fe40000800000 */
[----:B------:R-:W-:Y:S02]  /*20580*/  IADD3 R47, P2, PT, -R12, R47, RZ ;  /* 0x0000002f0c2f7210 */ /* 0x000fe40007f5e1ff */
[----:B------:R-:W-:Y:S02]  /*20590*/  IADD3 R74, P4, PT, -R74, R81, RZ ;  /* 0x000000514a4a7210 */ /* 0x000fe40007f9e1ff */
[----:B------:R-:W-:-:S02]  /*205a0*/  SEL R13, R55, RZ, P0 ;  /* 0x000000ff370d7207 */ /* 0x000fc40000000000 */
        /* <DEDUP_REMOVED lines=8> */
[----:B------:R-:W-:Y:S01]  /*20630*/  IMAD.WIDE.U32 R16, R35, R66, RZ ;  /* 0x0000004223107225 */ /* 0x000fe200078e00ff */
[----:B------:R-:W-:-:S02]  /*20640*/  ISETP.GE.U32.AND.EX P2, PT, R44, R69, PT, P2 ;  /* 0x000000452c00720c */ /* 0x000fc40003f46120 */
[----:B------:R-:W-:Y:S01]  /*20650*/  SEL R83, R12, R23, P0 ;  /* 0x000000170c537207 */ /* 0x000fe20000000000 */
[----:B------:R-:W-:Y:S01]  /*20660*/  IMAD.X R12, R78, 0x1, ~R53, P3 ;  /* 0x000000014e0c7824 */ /* 0x000fe200018e0e35 */
[----:B------:R-:W-:Y:S01]  /*20670*/  SEL R78, RZ, 0xffffffff, P2 ;  /* 0xffffffffff4e7807 */ /* 0x000fe20001000000 */
[----:B------:R-:W-:Y:S01]  /*20680*/  IMAD.WIDE.U32 R16, P4, R67, R34, R16 ;  /* 0x0000002243107225 */ /* 0x000fe20007880010 */
[----:B------:R-:W-:Y:S02]  /*20690*/  SEL R80, R13, R72, P1 ;  /* 0x000000480d507207 */ /* 0x000fe40000800000 */
[----:B------:R-:W-:Y:S01]  /*206a0*/  SEL R41, R12, R71, P1 ;  /* 0x000000470c297207 */ /* 0x000fe20000800000 */
[----:B------:R-:W-:Y:S01]  /*206b0*/  IMAD.WIDE.U32 R72, R34, R66, RZ ;  /* 0x0000004222487225 */ /* 0x000fe200078e00ff */
[C---:B------:R-:W-:Y:S02]  /*206c0*/  IADD3 R71, P3, PT, R78.reuse, R81, RZ ;  /* 0x000000514e477210 */ /* 0x040fe40007f7e0ff */
[----:B------:R-:W-:Y:S01]  /*206d0*/  SEL R12, RZ, 0x1, P2 ;  /* 0x00000001ff0c7807 */ /* 0x000fe20001000000 */
[----:B------:R-:W-:Y:S01]  /*206e0*/  IMAD.X R13, RZ, RZ, RZ, P4 ;  /* 0x000000ffff0d7224 */ /* 0x000fe200020e06ff */
[----:B------:R-:W-:Y:S01]  /*206f0*/  IADD3 R75, P5, PT, R75, -R50, RZ ;  /* 0x800000324b4b7210 */ /* 0x000fe20007fbe0ff */
[----:B------:R-:W-:Y:S01]  /*20700*/  IMAD.X R78, R78, 0x1, R83, P3 ;  /* 0x000000014e4e7824 */ /* 0x000fe200018e0653 */
[----:B------:R-:W-:Y:S01]  /*20710*/  ISETP.GE.U32.AND P2, PT, R81, R12, PT ;  /* 0x0000000c5100720c */ /* 0x000fe20003f46070 */
[----:B------:R-:W-:Y:S01]  /*20720*/  IMAD.MOV.U32 R12, RZ, RZ, R17 ;  /* 0x000000ffff0c7224 */ /* 0x000fe200078e0011 */
[----:B------:R-:W-:Y:S01]  /*20730*/  ISETP.GE.U32.AND P3, PT, R71, R80, PT ;  /* 0x000000504700720c */ /* 0x000fe20003f66070 */
[----:B------:R-:W-:Y:S01]  /*20740*/  IMAD.X R76, R76, 0x1, ~R51, P5 ;  /* 0x000000014c4c7824 */ /* 0x000fe200028e0e33 */
[----:B------:R-:W-:-:S02]  /*20750*/  ISETP.GE.U32.AND.EX P2, PT, R83, RZ, PT, P2 ;  /* 0x000000ff5300720c */ /* 0x000fc40003f46120 */
[----:B------:R-:W-:Y:S02]  /*20760*/  ISETP.GE.U32.AND.EX P3, PT, R78, R41, PT, P3 ;  /* 0x000000294e00720c */ /* 0x000fe40003f66130 */
[----:B------:R-:W-:Y:S02]  /*20770*/  IADD3 R82, P6, PT, R77, -R50, RZ ;  /* 0x800000324d527210 */ /* 0x000fe40007fde0ff */
[----:B------:R-:W-:Y:S02]  /*20780*/  IADD3 R23, P4, PT, R73, R16, RZ ;  /* 0x0000001049177210 */ /* 0x000fe40007f9e0ff */
[----:B------:R-:W-:Y:S02]  /*20790*/  SEL R17, RZ, 0x1, P2 ;  /* 0x00000001ff117807 */ /* 0x000fe40001000000 */
[----:B------:R-:W-:Y:S01]  /*207a0*/  SEL R16, RZ, 0x1, P3 ;  /* 0x00000001ff107807 */ /* 0x000fe20001800000 */
[----:B------:R-:W-:Y:S01]  /*207b0*/  IMAD.WIDE.U32.X R12, R67, R35, R12, P4 ;  /* 0x00000023430c7225 */ /* 0x000fe200020e040c */
[----:B------:R-:W-:-:S02]  /*207c0*/  SEL R77, R75, R22, P0 ;  /* 0x000000164b4d7207 */ /* 0x000fc40000000000 */
[----:B------:R-:W-:Y:S01]  /*207d0*/  IADD3 R16, P2, PT, R16, R17, RZ ;  /* 0x0000001110107210 */ /* 0x000fe20007f5e0ff */
[----:B------:R-:W-:Y:S01]  /*207e0*/  IMAD.X R75, R70, 0x1, ~R51, P6 ;  /* 0x00000001464b7824 */ /* 0x000fe200030e0e33 */
[----:B------:R-:W-:Y:S02]  /*207f0*/  SEL R70, R76, R45, P0 ;  /* 0x0000002d4c467207 */ /* 0x000fe40000000000 */
[----:B------:R-:W-:Y:S01]  /*20800*/  SEL R37, R82, R37, P1 ;  /* 0x0000002552257207 */ /* 0x000fe20000800000 */
[----:B------:R-:W-:Y:S01]  /*20810*/  IMAD.X R17, RZ, RZ, RZ, P2 ;  /* 0x000000ffff117224 */ /* 0x000fe200010e06ff */
[----:B------:R-:W-:Y:S02]  /*20820*/  SEL R45, R75, R38, P1 ;  /* 0x000000264b2d7207 */ /* 0x000fe40000800000 */
[----:B------:R-:W-:Y:S02]  /*20830*/  IADD3 R38, P6, PT, -R16, R77, RZ ;  /* 0x0000004d10267210 */ /* 0x000fe40007fde1ff */
[----:B------:R-:W-:-:S02]  /*20840*/  IADD3 R76, P5, PT, R79, -R48, RZ ;  /* 0x800000304f4c7210 */ /* 0x000fc40007fbe0ff */
[----:B------:R-:W-:Y:S01]  /*20850*/  ISETP.GE.U32.AND P3, PT, R77, R16, PT ;  /* 0x000000104d00720c */ /* 0x000fe20003f66070 */
[----:B------:R-:W-:Y:S01]  /*20860*/  IMAD.X R22, R70, 0x1, ~R17, P6 ;  /* 0x0000000146167824 */ /* 0x000fe200030e0e11 */
[----:B------:R-:W-:Y:S02]  /*20870*/  ISETP.GE.U32.AND P2, PT, R38, R37, PT ;  /* 0x000000252600720c */ /* 0x000fe40003f46070 */
[----:B------:R-:W-:Y:S02]  /*20880*/  IADD3 R65, P6, PT, R65, -R48, RZ ;  /* 0x8000003041417210 */ /* 0x000fe40007fde0ff */
[----:B------:R-:W-:Y:S01]  /*20890*/  ISETP.GE.U32.AND.EX P3, PT, R70, R17, PT, P3 ;  /* 0x000000114600720c */ /* 0x000fe20003f66130 */
[--C-:B------:R-:W-:Y:S01]  /*208a0*/  IMAD.X R70, R68, 0x1, ~R49.reuse, P5 ;  /* 0x0000000144467824 */ /* 0x100fe200028e0e31 */
[----:B------:R-:W-:Y:S02]  /*208b0*/  ISETP.GE.U32.AND.EX P2, PT, R22, R45, PT, P2 ;  /* 0x0000002d1600720c */ /* 0x000fe40003f46120 */
[----:B------:R-:W-:Y:S01]  /*208c0*/  SEL R75, R76, R19, P0 ;  /* 0x000000134c4b7207 */ /* 0x000fe20000000000 */
[----:B------:R-:W-:Y:S01]  /*208d0*/  IMAD.X R19, R46, 0x1, ~R49, P6 ;  /* 0x000000012e137824 */ /* 0x000fe200030e0e31 */
[----:B------:R-:W-:-:S02]  /*208e0*/  SEL R17, RZ, 0x1, P3 ;  /* 0x00000001ff117807 */ /* 0x000fc40001800000 */
[----:B------:R-:W-:Y:S02]  /*208f0*/  SEL R16, RZ, 0x1, P2 ;  /* 0x00000001ff107807 */ /* 0x000fe40001000000 */
[----:B------:R-:W-:Y:S02]  /*20900*/  SEL R70, R70, R39, P0 ;  /* 0x0000002746467207 */ /* 0x000fe40000000000 */
[----:B------:R-:W-:Y:S02]  /*20910*/  SEL R39, R65, R36, P1 ;  /* 0x0000002441277207 */ /* 0x000fe40000800000 */
[----:B------:R-:W-:Y:S02]  /*20920*/  SEL R76, R19, R40, P1 ;  /* 0x00000028134c7207 */ /* 0x000fe40000800000 */
[----:B------:R-:W-:Y:S01]  /*20930*/  IADD3 R36, P1, PT, R16, R17, RZ ;  /* 0x0000001110247210 */ /* 0x000fe20007f3e0ff */
[----:B------:R-:W-:Y:S01]  /*20940*/  IMAD.WIDE.U32 R16, R35, R62, RZ ;  /* 0x0000003e23107225 */ /* 0x000fe200078e00ff */
[----:B------:R-:W-:-:S02]  /*20950*/  IADD3 R38, P5, PT, R38, -R37, RZ ;  /* 0x8000002526267210 */ /* 0x000fc40007fbe0ff */
[----:B------:R-:W-:Y:S01]  /*20960*/  ISETP.GE.U32.AND P0, PT, R75, R36, PT ;  /* 0x000000244b00720c */ /* 0x000fe20003f06070 */
[----:B------:R-:W-:Y:S01]  /*20970*/  IMAD.X R19, RZ, RZ, RZ, P1 ;  /* 0x000000ffff137224 */ /* 0x000fe200008e06ff */
[----:B------:R-:W-:Y:S02]  /*20980*/  IADD3 R36, P6, PT, -R36, R75, RZ ;  /* 0x0000004b24247210 */ /* 0x000fe40007fde1ff */
[----:B------:R-:W-:Y:S02]  /*20990*/  IADD3 R40, P2, PT, R71, -R80, RZ ;  /* 0x8000005047287210 */ /* 0x000fe40007f5e0ff */
[----:B------:R-:W-:Y:S01]  /*209a0*/  ISETP.GE.U32.AND P1, PT, R36, R39, PT ;  /* 0x000000272400720c */ /* 0x000fe20003f26070 */
[C---:B------:R-:W-:Y:S01]  /*209b0*/  IMAD.X R37, R70.reuse, 0x1, ~R19, P6 ;  /* 0x0000000146257824 */ /* 0x040fe200030e0e13 */
[----:B------:R-:W-:Y:S01]  /*209c0*/  ISETP.GE.U32.AND.EX P0, PT, R70, R19, PT, P0 ;  /* 0x000000134600720c */ /* 0x000fe20003f06100 */
[----:B------:R-:W-:Y:S01]  /*209d0*/  IMAD.X R41, R78, 0x1, ~R41, P2 ;  /* 0x000000014e297824 */ /* 0x000fe200010e0e29 */
[----:B------:R-:W-:Y:S01]  /*209e0*/  IADD3 R68, P3, PT, -R74, R47, RZ ;  /* 0x0000002f4a447210 */ /* 0x000fe20007f7e1ff */
[----:B------:R-:W-:Y:S01]  /*209f0*/  IMAD.WIDE.U32 R46, R33, R66, RZ ;  /* 0x00000042212e7225 */ /* 0x000fe200078e00ff */
[----:B------:R-:W-:-:S02]  /*20a00*/  ISETP.GE.U32.AND.EX P1, PT, R37, R76, PT, P1 ;  /* 0x0000004c2500720c */ /* 0x000fc40003f26110 */
[----:B------:R-:W-:Y:S01]  /*20a10*/  IADD3 R36, P2, PT, R36, -R39, RZ ;  /* 0x8000002724247210 */ /* 0x000fe20007f5e0ff */
[----:B------:R-:W-:Y:S02]  /*20a20*/  IMAD.X R69, R44, 0x1, ~R69, P3 ;  /* 0x000000012c457824 */ /* 0x000fe400018e0e45 */
[----:B------:R-:W-:Y:S02]  /*20a30*/  IMAD.X R39, R22, 0x1, ~R45, P5 ;  /* 0x0000000116277824 */ /* 0x000fe400028e0e2d */
[----:B------:R-:W-:-:S04]  /*20a40*/  IMAD.WIDE.U32 R46, P6, R67, R32, R46 ;  /* 0x00000020432e7225 */ /* 0x000fc800078c002e */
[----:B------:R-:W-:-:S04]  /*20a50*/  IMAD.WIDE.U32 R16, P3, R63, R34, R16 ;  /* 0x000000223f107225 */ /* 0x000fc80007860010 */
        /* <DEDUP_REMOVED lines=33> */
.L_x_677:
[----:B------:R-:W-:Y:S05]  /*20c70*/  BSYNC.RECONVERGENT B2 ;  /* 0x0000000000027941 */ /* 0x000fea0003800200 */
.L_x_676:
[----:B------:R-:W-:Y:S01]  /*20c80*/  IADD3 R65, P2, PT, R71, R16, RZ ;  /* 0x0000001047417210 */ /* 0x000fe20007f5e0ff */
[----:B------:R-:W-:Y:S01]  /*20c90*/  IMAD.MOV.U32 R74, RZ, RZ, R47 ;  /* 0x000000ffff4a7224 */ /* 0x000fe200078e002f */
[----:B------:R-:W-:Y:S01]  /*20ca0*/  ISETP.GE.U32.AND P0, PT, R27, R68, PT ;  /* 0x000000441b00720c */ /* 0x000fe20003f06070 */
[----:B------:R-:W-:Y:S01]  /*20cb0*/  IMAD.X R75, RZ, RZ, RZ, P6 ;  /* 0x000000ffff4b7224 */ /* 0x000fe200030e06ff */
[----:B------:R-:W-:Y:S01]  /*20cc0*/  IADD3 R16, P4, PT, R45, R46, RZ ;  /* 0x0000002e2d107210 */ /* 0x000fe20007f9e0ff */
[----:B------:R-:W-:Y:S01]  /*20cd0*/  IMAD.WIDE.U32 R46, R33, R62, RZ ;  /* 0x0000003e212e7225 */ /* 0x000fe200078e00ff */
[----:B------:R-:W-:Y:S01]  /*20ce0*/  ISETP.GE.U32.AND.EX P0, PT, R24, R69, PT, P0 ;  /* 0x000000451800720c */ /* 0x000fe20003f06100 */
[----:B------:R-:W-:Y:S01]  /*20cf0*/  BSSY.RECONVERGENT B2, `(.L_x_678) ;  /* 0x0000074000027945 */ /* 0x000fe20003800200 */
[----:B------:R-:W-:Y:S01]  /*20d00*/  IADD3 R12, P1, P5, R44, R70, R12 ;  /* 0x000000462c0c7210 */ /* 0x000fe20007d3e00c */
[----:B------:R-:W-:Y:S01]  /*20d10*/  IMAD.WIDE.U32.X R74, R67, R33, R74, P4 ;  /* 0x00000021434a7225 */ /* 0x000fe200020e044a */
[----:B------:R-:W-:-:S02]  /*20d20*/  SEL R76, RZ, 0xffffffff, P0 ;  /* 0xffffffffff4c7807 */ /* 0x000fc40000000000 */
[----:B------:R-:W-:Y:S01]  /*20d30*/  SEL R19, RZ, 0x1, P0 ;  /* 0x00000001ff137807 */ /* 0x000fe20000000000 */
[----:B------:R-:W-:Y:S01]  /*20d40*/  IMAD.WIDE.U32 R46, P6, R63, R32, R46 ;  /* 0x000000203f2e7225 */ /* 0x000fe200078c002e */
[----:B------:R-:W-:Y:S02]  /*20d50*/  ISETP.GE.U32.AND P0, PT, R12, R44, PT ;  /* 0x0000002c0c00720c */ /* 0x000fe40003f06070 */
[----:B------:R-:W-:Y:S01]  /*20d60*/  IADD3.X R13, PT, PT, R16, R65, R13, P1, P5 ;  /* 0x00000041100d7210 */ /* 0x000fe20000fea40d */
[----:B------:R-:W-:Y:S01]  /*20d70*/  IMAD.WIDE.U32 R44, R32, R62, RZ ;  /* 0x0000003e202c7225 */ /* 0x000fe200078e00ff */
[----:B------:R-:W-:Y:S02]  /*20d80*/  IADD3 R91, P5, PT, R76, R42, RZ ;  /* 0x0000002a4c5b7210 */ /* 0x000fe40007fbe0ff */
[----:B------:R-:W-:Y:S01]  /*20d90*/  LOP3.LUT R94, R94, 0xffffff7f, RZ, 0xc0, !PT ;  /* 0xffffff7f5e5e7812 */ /* 0x000fe200078ec0ff */
[----:B------:R-:W-:Y:S01]  /*20da0*/  IMAD.WIDE.U32 R70, R35, R60, RZ ;  /* 0x0000003c23467225 */ /* 0x000fe200078e00ff */
[----:B------:R-:W-:-:S02]  /*20db0*/  IADD3 R45, P4, PT, R45, R46, RZ ;  /* 0x0000002e2d2d7210 */ /* 0x000fc40007f9e0ff */
[----:B------:R-:W-:Y:S01]  /*20dc0*/  ISETP.GE.U32.AND P1, PT, R42, R19, PT ;  /* 0x000000132a00720c */ /* 0x000fe20003f26070 */
[----:B------:R-:W-:Y:S01]  /*20dd0*/  IMAD.X R76, R76, 0x1, R43, P5 ;  /* 0x000000014c4c7824 */ /* 0x000fe200028e062b */
[----:B------:R-:W-:Y:S01]  /*20de0*/  ISETP.GE.U32.AND.EX P0, PT, R13, R16, PT, P0 ;  /* 0x000000100d00720c */ /* 0x000fe20003f06100 */
[----:B------:R-:W-:Y:S01]  /*20df0*/  IMAD.MOV.U32 R42, RZ, RZ, R17 ;  /* 0x000000ffff2a7224 */ /* 0x000fe200078e0011 */
[----:B------:R-:W-:Y:S02]  /*20e00*/  ISETP.GE.U32.AND P5, PT, R91, R40, PT ;  /* 0x000000285b00720c */ /* 0x000fe40003fa6070 */
[----:B------:R-:W-:Y:S02]  /*20e10*/  @P6 LOP3.LUT R94, R94, 0x80, RZ, 0xfc, !PT ;  /* 0x000000805e5e6812 */ /* 0x000fe400078efcff */
[----:B------:R-:W-:Y:S01]  /*20e20*/  ISETP.GE.U32.AND.EX P1, PT, R43, RZ, PT, P1 ;  /* 0x000000ff2b00720c */ /* 0x000fe20003f26110 */
[----:B------:R-:W-:Y:S01]  /*20e30*/  IMAD.X R43, RZ, RZ, RZ, P3 ;  /* 0x000000ffff2b7224 */ /* 0x000fe200018e06ff */
[----:B------:R-:W-:-:S02]  /*20e40*/  SEL R19, RZ, 0x1, P0 ;  /* 0x00000001ff137807 */ /* 0x000fc40000000000 */
[----:B------:R-:W-:Y:S01]  /*20e50*/  ISETP.GE.U32.AND.EX P3, PT, R76, R41, PT, P5 ;  /* 0x000000294c00720c */ /* 0x000fe20003f66150 */
[----:B------:R-:W-:Y:S01]  /*20e60*/  IMAD.WIDE.U32.X R42, R63, R35, R42, P2 ;  /* 0x000000233f2a7225 */ /* 0x000fe200010e042a */
[----:B------:R-:W-:Y:S02]  /*20e70*/  LOP3.LUT R94, R94, 0xffffffbf, RZ, 0xc0, !PT ;  /* 0xffffffbf5e5e7812 */ /* 0x000fe400078ec0ff */
[----:B------:R-:W-:Y:S02]  /*20e80*/  SEL R16, RZ, 0x1, P1 ;  /* 0x00000001ff107807 */ /* 0x000fe40000800000 */
[----:B------:R-:W-:Y:S02]  /*20e90*/  IADD3 R44, P0, P1, R44, R74, R19 ;  /* 0x0000004a2c2c7210 */ /* 0x000fe4000791e013 */
[----:B------:R-:W-:Y:S02]  /*20ea0*/  SEL R77, RZ, 0x1, P3 ;  /* 0x00000001ff4d7807 */ /* 0x000fe40001800000 */
[----:B------:R-:W-:Y:S01]  /*20eb0*/  @P4 LOP3.LUT R94, R94, 0x40, RZ, 0xfc, !PT ;  /* 0x000000405e5e4812 */ /* 0x000fe200078efcff */
[----:B------:R-:W-:Y:S01]  /*20ec0*/  IMAD.WIDE.U32 R70, P4, R61, R34, R70 ;  /* 0x000000223d467225 */ /* 0x000fe20007880046 */
[----:B------:R-:W-:-:S02]  /*20ed0*/  IADD3.X R45, PT, PT, R45, R75, RZ, P0, P1 ;  /* 0x0000004b2d2d7210 */ /* 0x000fc400007e24ff */
[----:B------:R-:W-:Y:S01]  /*20ee0*/  IADD3 R77, P3, PT, R77, R16, RZ ;  /* 0x000000104d4d7210 */ /* 0x000fe20007f7e0ff */
[----:B------:R-:W-:Y:S01]  /*20ef0*/  IMAD.WIDE.U32 R74, R34, R60, RZ ;  /* 0x0000003c224a7225 */ /* 0x000fe200078e00ff */
[----:B------:R-:W-:Y:S02]  /*20f00*/  LOP3.LUT R94, R94, 0xfffffeff, RZ, 0xc0, !PT ;  /* 0xfffffeff5e5e7812 */ /* 0x000fe400078ec0ff */
[----:B------:R-:W-:Y:S01]  /*20f10*/  ISETP.GE.U32.AND P0, PT, R26, R77, PT ;  /* 0x0000004d1a00720c */ /* 0x000fe20003f06070 */
[----:B------:R-:W-:Y:S01]  /*20f20*/  IMAD.X R92, RZ, RZ, RZ, P3 ;  /* 0x000000ffff5c7224 */ /* 0x000fe200018e06ff */
[----:B------:R-:W-:Y:S01]  /*20f30*/  IADD3 R19, P2, PT, R75, R70, RZ ;  /* 0x000000464b137210 */ /* 0x000fe20007f5e0ff */
[----:B------:R-:W-:Y:S01]  /*20f40*/  IMAD R16, R23, R56, RZ ;  /* 0x0000003817107224 */ /* 0x000fe200078e02ff */
[----:B------:R-:W-:Y:S02]  /*20f50*/  IADD3 R77, P1, PT, -R77, R26, RZ ;  /* 0x0000001a4d4d7210 */ /* 0x000fe40007f3e1ff */
[----:B------:R-:W-:Y:S01]  /*20f60*/  @P4 LOP3.LUT R94, R94, 0x100, RZ, 0xfc, !PT ;  /* 0x000001005e5e4812 */ /* 0x000fe200078efcff */
[----:B------:R-:W-:Y:S01]  /*20f70*/  IMAD R17, R72, R57, R16 ;  /* 0x0000003948117224 */ /* 0x000fe200078e0210 */
[C---:B------:R-:W-:Y:S01]  /*20f80*/  ISETP.GE.U32.AND.EX P0, PT, R25.reuse, R92, PT, P0 ;  /* 0x0000005c1900720c */ /* 0x040fe20003f06100 */
[----:B------:R-:W-:Y:S01]  /*20f90*/  IMAD.X R92, R25, 0x1, ~R92, P1 ;  /* 0x00000001195c7824 */ /* 0x000fe200008e0e5c */
[----:B------:R-:W-:-:S02]  /*20fa0*/  ISETP.GE.U32.AND P1, PT, R77, R38, PT ;  /* 0x000000264d00720c */ /* 0x000fc40003f26070 */
[----:B------:R-:W-:Y:S01]  /*20fb0*/  LOP3.LUT R65, RZ, R72, RZ, 0x33, !PT ;  /* 0x00000048ff417212 */ /* 0x000fe200078e33ff */
[----:B------:R-:W-:Y:S01]  /*20fc0*/  IMAD.WIDE.U32 R72, R72, R56, RZ ;  /* 0x0000003848487225 */ /* 0x000fe200078e00ff */
[----:B------:R-:W-:Y:S02]  /*20fd0*/  LOP3.LUT R94, R94, 0xfffffdff, RZ, 0xc0, !PT ;  /* 0xfffffdff5e5e7812 */ /* 0x000fe400078ec0ff */
[----:B------:R-:W-:Y:S01]  /*20fe0*/  ISETP.GE.U32.AND.EX P1, PT, R92, R39, PT, P1 ;  /* 0x000000275c00720c */ /* 0x000fe20003f26110 */
[----:B------:R-:W-:Y:S01]  /*20ff0*/  IMAD.IADD R16, R73, 0x1, R17 ;  /* 0x0000000149107824 */ /* 0x000fe200078e0211 */
[----:B------:R-:W-:Y:S02]  /*21000*/  SEL R25, RZ, 0x1, P0 ;  /* 0x00000001ff197807 */ /* 0x000fe40000000000 */
[----:B------:R-:W-:Y:S02]  /*21010*/  @P2 LOP3.LUT R94, R94, 0x200, RZ, 0xfc, !PT ;  /* 0x000002005e5e2812 */ /* 0x000fe400078efcff */
[----:B------:R-:W-:Y:S01]  /*21020*/  IADD3 R17, P0, P2, R44, R74, R42 ;  /* 0x0000004a2c117210 */ /* 0x000fe20007a1e02a */
[----:B------:R-:W-:Y:S01]  /*21030*/  IMAD.WIDE.U32 R74, R16, R54, RZ ;  /* 0x00000036104a7225 */ /* 0x000fe200078e00ff */
[----:B------:R-:W-:-:S02]  /*21040*/  SEL R22, RZ, 0x1, P1 ;  /* 0x00000001ff167807 */ /* 0x000fc40000800000 */
[----:B------:R-:W-:Y:S02]  /*21050*/  IADD3.X R19, PT, PT, R45, R19, R43, P0, P2 ;  /* 0x000000132d137210 */ /* 0x000fe400007e442b */
[----:B------:R-:W-:Y:S02]  /*21060*/  IADD3 R22, P0, PT, R22, R25, RZ ;  /* 0x0000001916167210 */ /* 0x000fe40007f1e0ff */
[----:B------:R-:W-:Y:S02]  /*21070*/  IADD3 R91, P2, PT, R91, -R40, RZ ;  /* 0x800000285b5b7210 */ /* 0x000fe40007f5e0ff */
[----:B------:R-:W-:Y:S01]  /*21080*/  IADD3 R27, P1, PT, R27, -R68, RZ ;  /* 0x800000441b1b7210 */ /* 0x000fe20007f3e0ff */
[----:B------:R-:W-:Y:S01]  /*21090*/  IMAD.X R81, RZ, RZ, RZ, P0 ;  /* 0x000000ffff517224 */ /* 0x000fe200000e06ff */
[----:B------:R-:W-:Y:S01]  /*210a0*/  IADD3 R79, P0, PT, -R22, R21, RZ ;  /* 0x00000015164f7210 */ /* 0x000fe20007f1e1ff */
[----:B------:R-:W-:Y:S01]  /*210b0*/  IMAD.X R25, R76, 0x1, ~R41, P2 ;  /* 0x000000014c197824 */ /* 0x000fe200010e0e29 */
[----:B------:R-:W-:Y:S01]  /*210c0*/  IADD3 R90, P2, PT, R77, -R38, RZ ;  /* 0x800000264d5a7210 */ /* 0x000fe20007f5e0ff */
[----:B------:R-:W-:Y:S01]  /*210d0*/  IMAD.X R24, R24, 0x1, ~R69, P1 ;  /* 0x0000000118187824 */ /* 0x000fe200008e0e45 */
[----:B------:R-:W-:Y:S01]  /*210e0*/  LOP3.LUT R94, R94, 0xfffff7ff, RZ, 0xc0, !PT ;  /* 0xfffff7ff5e5e7812 */ /* 0x000fe200078ec0ff */
[----:B------:R-:W-:-:S04]  /*210f0*/  IMAD.WIDE.U32 R76, R72, R54, RZ ;  /* 0x00000036484c7225 */ /* 0x000fc800078e00ff */
[----:B------:R-:W-:-:S04]  /*21100*/  IMAD.WIDE.U32 R74, P1, R72, R55, R74 ;  /* 0x00000037484a7225 */ /* 0x000fc8000782004a */
[----:B------:R-:W-:Y:S01]  /*21110*/  IMAD.X R78, R20, 0x1, ~R81, P0 ;  /* 0x00000001144e7824 */ /* 0x000fe200000e0e51 */
[----:B------:R-:W-:Y:S01]  /*21120*/  IADD3 R26, P0, PT, R79, -R36, RZ ;  /* 0x800000244f1a7210 */ /* 0x000fe20007f1e0ff */
[----:B------:R-:W-:Y:S01]  /*21130*/  IMAD.X R92, R92, 0x1, ~R39, P2 ;  /* 0x000000015c5c7824 */ /* 0x000fe200010e0e27 */
[----:B------:R-:W-:Y:S01]  /*21140*/  ISETP.GT.U32.AND P2, PT, R76, R65, PT ;  /* 0x000000414c00720c */ /* 0x000fe20003f44070 */
[----:B------:R-:W-:Y:S01]  /*21150*/  IMAD.X R43, RZ, RZ, RZ, P1 ;  /* 0x000000ffff2b7224 */ /* 0x000fe200008e06ff */
[----:B------:R-:W-:Y:S01]  /*21160*/  IADD3 R76, P1, PT, R77, R74, RZ ;  /* 0x0000004a4d4c7210 */ /* 0x000fe20007f3e0ff */
[----:B------:R-:W-:Y:S02]  /*21170*/  IMAD.MOV.U32 R42, RZ, RZ, R75 ;  /* 0x000000ffff2a7224 */ /* 0x000fe400078e004b */
[----:B------:R-:W-:Y:S01]  /*21180*/  IMAD.X R65, R78, 0x1, ~R37, P0 ;  /* 0x000000014e417824 */ /* 0x000fe200000e0e25 */
[----:B------:R-:W-:Y:S01]  /*21190*/  ISETP.GE.U32.AND P0, PT, R21, R22, PT ;  /* 0x000000161500720c */ /* 0x000fe20003f06070 */
[----:B------:R-:W-:Y:S01]  /*211a0*/  IMAD.WIDE.U32 R74, R16, R52, RZ ;  /* 0x00000034104a7225 */ /* 0x000fe200078e00ff */
[----:B------:R-:W-:-:S02]  /*211b0*/  LOP3.LUT R21, RZ, R23, RZ, 0x33, !PT ;  /* 0x00000017ff157212 */ /* 0x000fc400078e33ff */
[----:B------:R-:W-:Y:S01]  /*211c0*/  ISETP.GE.U32.AND.EX P0, PT, R20, R81, PT, P0 ;  /* 0x000000511400720c */ /* 0x000fe20003f06100 */
[----:B------:R-:W-:Y:S01]  /*211d0*/  IMAD.WIDE.U32.X R22, R16, R55, R42, P1 ;  /* 0x0000003710167225 */ /* 0x000fe200008e042a */
[----:B------:R-:W-:Y:S02]  /*211e0*/  ISETP.GE.U32.AND P1, PT, R79, R36, PT ;  /* 0x000000244f00720c */ /* 0x000fe40003f26070 */
[----:B------:R-:W-:Y:S01]  /*211f0*/  ISETP.GT.U32.AND.EX P2, PT, R76, R21, PT, P2 ;  /* 0x000000154c00720c */ /* 0x000fe20003f44120 */
[----:B------:R-:W-:Y:S01]  /*21200*/  IMAD.WIDE.U32 R20, R72, R52, RZ ;  /* 0x0000003448147225 */ /* 0x000fe200078e00ff */
[----:B------:R-:W-:Y:S02]  /*21210*/  ISETP.GE.U32.AND.EX P1, PT, R78, R37, PT, P1 ;  /* 0x000000254e00720c */ /* 0x000fe40003f26110 */
[----:B------:R-:W-:Y:S01]  /*21220*/  SEL R43, RZ, 0x1, !P2 ;  /* 0x00000001ff2b7807 */ /* 0x000fe20005000000 */
[----:B------:R-:W-:-:S13]  /*21230*/  IMAD.WIDE.U32 R74, P2, R72, R53, R74 ;  /* 0x00000035484a7225 */ /* 0x000fda000784004a */
        /* <DEDUP_REMOVED lines=31> */
.L_x_679:
[----:B------:R-:W-:Y:S05]  /*21430*/  BSYNC.RECONVERGENT B2 ;  /* 0x0000000000027941 */ /* 0x000fea0003800200 */
.L_x_678:
[----:B------:R-:W-:Y:S01]  /*21440*/  IADD3 R21, P2, PT, R21, R74, RZ ;  /* 0x0000004a15157210 */ /* 0x000fe20007f5e0ff */
[-C--:B------:R-:W-:Y:S01]  /*21450*/  IMAD.WIDE.U32 R76, R3, R27.reuse, RZ ;  /* 0x0000001b034c7225 */ /* 0x080fe200078e00ff */
        /* <DEDUP_REMOVED lines=13> */
[----:B------:R-:W-:-:S04]  /*21530*/  IMAD.WIDE.U32 R78, R5, R27, RZ ;  /* 0x0000001b054e7225 */ /* 0x000fc800078e00ff */
[----:B------:R-:W-:-:S04]  /*21540*/  IMAD.WIDE.U32.X R42, R24, R4, R42, P0 ;  /* 0x00000004182a7225 */ /* 0x000fc800000e042a */
[----:B------:R-:W-:-:S04]  /*21550*/  IMAD.WIDE.U32 R80, P0, R24, R5, R80 ;  /* 0x0000000518507225 */ /* 0x000fc80007800050 */
[----:B------:R-:W-:Y:S01]  /*21560*/  IMAD.WIDE.U32 R22, R3, R91, RZ ;  /* 0x0000005b03167225 */ /* 0x000fe200078e00ff */
[----:B------:R-:W-:-:S03]  /*21570*/  IADD3 R85, P1, PT, R79, R80, RZ ;  /* 0x000000504f557210 */ /* 0x000fc60007f3e0ff */
[----:B------:R-:W-:-:S03]  /*21580*/  IMAD.WIDE.U32 R82, P2, R25, R3, R82 ;  /* 0x0000000319527225 */ /* 0x000fc60007840052 */
        /* <DEDUP_REMOVED lines=58> */
[----:B------:R-:W-:Y:S02]  /*21930*/  IADD3 R93, P5, PT, R85, R86, RZ ;  /* 0x00000056555d7210 */ /* 0x000fe40007fbe0ff */
[----:B------:R-:W-:Y:S02]  /*21940*/  @P1 LOP3.LUT R94, R94, 0x2, RZ, 0xfc, !PT ;  /* 0x000000025e5e1812 */ /* 0x000fe400078efcff */
[----:B------:R-:W-:Y:S01]  /*21950*/  IADD3 R86, P0, P1, R84, R78, R89 ;  /* 0x0000004e54567210 */ /* 0x000fe2000791e059 */
[----:B------:R-:W-:Y:S01]  /*21960*/  IMAD.WIDE.U32 R84, R4, R26, RZ ;  /* 0x0000001a04547225 */ /* 0x000fe200078e00ff */
[----:B------:R-:W-:Y:S02]  /*21970*/  LOP3.LUT R94, R94, 0xffffffdf, RZ, 0xc0, !PT ;  /* 0xffffffdf5e5e7812 */ /* 0x000fe400078ec0ff */
[----:B------:R-:W-:Y:S01]  /*21980*/  IADD3.X R93, PT, PT, R93, R79, RZ, P0, P1 ;  /* 0x0000004f5d5d7210 */ /* 0x000fe200007e24ff */
[----:B------:R-:W-:-:S02]  /*21990*/  IMAD.X R79, RZ, RZ, RZ, P6 ;  /* 0x000000ffff4f7224 */ /* 0x000fc400030e06ff */
[----:B------:R-:W-:Y:S02]  /*219a0*/  IMAD.MOV.U32 R78, RZ, RZ, R81 ;  /* 0x000000ffff4e7224 */ /* 0x000fe400078e0051 */
[----:B------:R-:W-:-:S04]  /*219b0*/  IMAD.WIDE.U32 R80, R3, R26, RZ ;  /* 0x0000001a03507225 */ /* 0x000fc800078e00ff */
[----:B------:R-:W-:-:S04]  /*219c0*/  IMAD.WIDE.U32.X R78, R92, R4, R78, P2 ;  /* 0x000000045c4e7225 */ /* 0x000fc800010e044e */
        /* <DEDUP_REMOVED lines=41> */
[----:B------:R-:W-:Y:S01]  /*21c60*/  LOP3.LUT P4, RZ, R94, 0x2, RZ, 0xc0, !PT ;  /* 0x000000025eff7812 */ /* 0x000fe2000788c0ff */
[----:B------:R-:W-:Y:S01]  /*21c70*/  IMAD.WIDE.U32 R78, R2, R26, RZ ;  /* 0x0000001a024e7225 */ /* 0x000fe200078e00ff */
[----:B------:R-:W-:-:S02]  /*21c80*/  ISETP.GE.U32.AND P3, PT, R3, R86, PT ;  /* 0x000000560300720c */ /* 0x000fc40003f66070 */
        /* <DEDUP_REMOVED lines=142> */
[----:B------:R-:W-:-:S05]  /*22570*/  IADD3 R23, P0, PT, R86, R27, RZ ;  /* 0x0000001b56177210 */ /* 0x000fca0007f1e0ff */
[----:B------:R-:W-:Y:S01]  /*22580*/  IMAD.X R24, R87, 0x1, R24, P0 ;  /* 0x0000000157187824 */ /* 0x000fe200000e0618 */
[----:B------:R-:W-:-:S04]  /*22590*/  ISETP.GE.U32.AND P0, PT, R23, R86, PT ;  /* 0x000000561700720c */ /* 0x000fc80003f06070 */
[----:B------:R-:W-:-:S04]  /*225a0*/  ISETP.GE.U32.AND.EX P0, PT, R24, R87, PT, P0 ;  /* 0x000000571800720c */ /* 0x000fc80003f06100 */
[----:B------:R-:W-:-:S04]  /*225b0*/  SEL R27, RZ, 0x1, P0 ;  /* 0x00000001ff1b7807 */ /* 0x000fc80000000000 */
[----:B------:R-:W-:Y:S01]  /*225c0*/  IADD3 R22, P0, PT, R27, R8, RZ ;  /* 0x000000081b167210 */ /* 0x000fe20007f1e0ff */
[----:B------:R-:W-:-:S03]  /*225d0*/  IMAD.WIDE.U32 R26, R33, R60, RZ ;  /* 0x0000003c211a7225 */ /* 0x000fc600078e00ff */
[----:B------:R-:W-:Y:S01]  /*225e0*/  ISETP.NE.U32.AND P1, PT, R22, RZ, PT ;  /* 0x000000ff1600720c */ /* 0x000fe20003f25070 */
[----:B------:R-:W-:Y:S01]  /*225f0*/  IMAD.X R46, RZ, RZ, R9, P0 ;  /* 0x000000ffff2e7224 */ /* 0x000fe200000e0609 */
[----:B------:R-:W-:Y:S01]  /*22600*/  IADD3 R6, P0, PT, R43, R6, RZ ;  /* 0x000000062b067210 */ /* 0x000fe20007f1e0ff */
[----:B------:R-:W-:Y:S02]  /*22610*/  IMAD.X R9, RZ, RZ, RZ, P5 ;  /* 0x000000ffff097224 */ /* 0x000fe400028e06ff */
[----:B------:R-:W-:Y:S01]  /*22620*/  IMAD.MOV.U32 R8, RZ, RZ, R47 ;  /* 0x000000ffff087224 */ /* 0x000fe200078e002f */
        /* <DEDUP_REMOVED lines=28> */
.L_x_681:
[----:B------:R-:W-:Y:S05]  /*227f0*/  BSYNC.RECONVERGENT B2 ;  /* 0x0000000000027941 */ /* 0x000fea0003800200 */
.L_x_680:
        /* <DEDUP_REMOVED lines=9> */
[----:B------:R-:W-:Y:S02]  /*22890*/  IMAD.IADD R9, R9, 0x1, R45 ;  /* 0x0000000109097824 */ /* 0x000fe400078e022d */
        /* <DEDUP_REMOVED lines=53> */
[----:B------:R-:W-:Y:S02]  /*22bf0*/  IMAD.MOV.U32 R24, RZ, RZ, R71 ;  /* 0x000000ffff187224 */ /* 0x000fe400078e0047 */
[----:B------:R-:W-:Y:S01]  /*22c00*/  IMAD.WIDE.U32 R70, R34, R58, RZ ;  /* 0x0000003a22467225 */ /* 0x000fe200078e00ff */
        /* <DEDUP_REMOVED lines=25> */
.L_x_683:
[----:B------:R-:W-:Y:S05]  /*22da0*/  BSYNC.RECONVERGENT B2 ;  /* 0x0000000000027941 */ /* 0x000fea0003800200 */
.L_x_682:
[----:B------:R-:W-:Y:S01]  /*22db0*/  IADD3 R8, P3, PT, R71, R8, RZ ;  /* 0x0000000847087210 */ /* 0x000fe20007f7e0ff */
[----:B------:R-:W-:Y:S01]  /*22dc0*/  BSSY.RECONVERGENT B2, `(.L_x_684) ;  /* 0x000030e000027945 */ /* 0x000fe20003800200 */
[----:B------:R-:W-:Y:S02]  /*22dd0*/  IADD3 R47, P0, P1, R42, R70, R24 ;  /* 0x000000462a2f7210 */ /* 0x000fe4000791e018 */
[C---:B------:R-:W-:Y:S02]  /*22de0*/  LOP3.LUT P6, RZ, R94.reuse, 0x400, RZ, 0xc0, !PT ;  /* 0x000004005eff7812 */ /* 0x040fe400078cc0ff */
        /* <DEDUP_REMOVED lines=25> */
[----:B------:R-:W-:Y:S01]  /*22f80*/  IADD3 R77, P3, PT, R20, R12, RZ ;  /* 0x0000000c144d7210 */ /* 0x000fe20007f7e0ff */
[----:B------:R-:W-:Y:S01]  /*22f90*/  IMAD.WIDE.U32.X R78, R63, R31, R78, P1 ;  /* 0x0000001f3f4e7225 */ /* 0x000fe200008e044e */
[----:B------:R-:W-:-:S02]  /*22fa0*/  LOP3.LUT P5, RZ, R94, 0x800, RZ, 0xc0, !PT ;  /* 0x000008005eff7812 */ /* 0x000fc400078ac0ff */
[----:B------:R-:W-:Y:S01]  /*22fb0*/  LOP3.LUT R94, R94, 0xfffffffd, RZ, 0xc0, !PT ;  /* 0xfffffffd5e5e7812 */ /* 0x000fe200078ec0ff */
[----:B------:R-:W-:Y:S01]  /*22fc0*/  IMAD.X R76, R21, 0x1, R13, P3 ;  /* 0x00000001154c7824 */ /* 0x000fe200018e060d */
[----:B------:R-:W-:Y:S01]  /*22fd0*/  ISETP.GE.U32.AND P3, PT, R77, R20, PT ;  /* 0x000000144d00720c */ /* 0x000fe20003f66070 */
[----:B------:R-:W-:Y:S02]  /*22fe0*/  IMAD.X R71, RZ, RZ, RZ, P5 ;  /* 0x000000ffff477224 */ /* 0x000fe400028e06ff */
[----:B------:R-:W-:Y:S01]  /*22ff0*/  IMAD.WIDE.U32 R12, R72, R50, RZ ;  /* 0x00000032480c7225 */ /* 0x000fe200078e00ff */
[----:B------:R-:W-:-:S03]  /*23000*/  ISETP.GE.U32.AND.EX P3, PT, R76, R21, PT, P3 ;  /* 0x000000154c00720c */ /* 0x000fc60003f66130 */
[----:B------:R-:W-:Y:S01]  /*23010*/  IMAD.WIDE.U32.X R70, R16, R53, R70, P6 ;  /* 0x0000003510467225 */ /* 0x000fe200030e0446 */
        /* <DEDUP_REMOVED lines=9> */
[----:B------:R-:W-:Y:S02]  /*230b0*/  ISETP.GE.U32.AND P2, PT, R47, R42, PT ;  /* 0x0000002a2f00720c */ /* 0x000fe40003f46070 */
[----:B------:R-:W-:Y:S01]  /*230c0*/  IADD3 R47, P0, PT, R24, R47, RZ ;  /* 0x0000002f182f7210 */ /* 0x000fe20007f1e0ff */
[----:B------:R-:W-:Y:S01]  /*230d0*/  IMAD.WIDE.U32.X R26, R61, R33, R12, P4 ;  /* 0x000000213d1a7225 */ /* 0x000fe200020e040c */
[----:B------:R-:W-:-:S03]  /*230e0*/  ISETP.GE.U32.AND.EX P2, PT, R8, R43, PT, P2 ;  /* 0x0000002b0800720c */ /* 0x000fc60003f46120 */
[----:B------:R-:W-:Y:S01]  /*230f0*/  IMAD.WIDE.U32 R12, R33, R58, RZ ;  /* 0x0000003a210c7225 */ /* 0x000fe200078e00ff */
[----:B------:R-:W-:-:S03]  /*23100*/  SEL R65, RZ, 0x1, P2 ;  /* 0x00000001ff417807 */ /* 0x000fc60001000000 */
[----:B------:R-:W-:-:S04]  /*23110*/  IMAD.WIDE.U32 R42, R32, R58, RZ ;  /* 0x0000003a202a7225 */ /* 0x000fc800078e00ff */
[----:B------:R-:W-:-:S04]  /*23120*/  IMAD.WIDE.U32 R12, P2, R59, R32, R12 ;  /* 0x000000203b0c7225 */ /* 0x000fc8000784000c */
[----:B------:R-:W-:Y:S01]  /*23130*/  IMAD.X R20, R73, 0x1, R8, P0 ;  /* 0x0000000149147824 */ /* 0x000fe200000e0608 */
[----:B------:R-:W-:Y:S02]  /*23140*/  IADD3 R43, P5, PT, R43, R12, RZ ;  /* 0x0000000c2b2b7210 */ /* 0x000fe40007fbe0ff */
[----:B------:R-:W-:Y:S01]  /*23150*/  ISETP.GE.U32.AND P0, PT, R47, R24, PT ;  /* 0x000000182f00720c */ /* 0x000fe20003f06070 */
[----:B------:R-:W-:-:S03]  /*23160*/  IMAD.WIDE.U32 R24, R31, R60, RZ ;  /* 0x0000003c1f187225 */ /* 0x000fc600078e00ff */
[----:B------:R-:W-:Y:S02]  /*23170*/  ISETP.GE.U32.AND.EX P0, PT, R20, R73, PT, P0 ;  /* 0x000000491400720c */ /* 0x000fe40003f06100 */
[----:B------:R-:W-:Y:S01]  /*23180*/  @P2 LOP3.LUT R94, R94, 0x20, RZ, 0xfc, !PT ;  /* 0x000000205e5e2812 */ /* 0x000fe200078efcff */
[----:B------:R-:W-:Y:S01]  /*23190*/  IMAD.WIDE.U32 R24, P1, R61, R30, R24 ;  /* 0x0000001e3d187225 */ /* 0x000fe20007820018 */
[----:B------:R-:W-:Y:S02]  /*231a0*/  IADD3 R12, P2, P4, R42, R26, R65 ;  /* 0x0000001a2a0c7210 */ /* 0x000fe40007c5e041 */
[C---:B------:R-:W-:Y:S02]  /*231b0*/  LOP3.LUT P6, RZ, R94.reuse, 0x2, RZ, 0xc0, !PT ;  /* 0x000000025eff7812 */ /* 0x040fe400078cc0ff */
[----:B------:R-:W-:Y:S02]  /*231c0*/  LOP3.LUT R94, R94, 0xffffffef, RZ, 0xc0, !PT ;  /* 0xffffffef5e5e7812 */ /* 0x000fe400078ec0ff */
[----:B------:R-:W-:Y:S01]  /*231d0*/  IADD3.X R32, PT, PT, R43, R27, RZ, P2, P4 ;  /* 0x0000001b2b207210 */ /* 0x000fe200017e84ff */
[----:B------:R-:W-:Y:S01]  /*231e0*/  IMAD.WIDE.U32 R26, R30, R60, RZ ;  /* 0x0000003c1e1a7225 */ /* 0x000fe200078e00ff */
[----:B------:R-:W-:-:S02]  /*231f0*/  @P5 LOP3.LUT R94, R94, 0x10, RZ, 0xfc, !PT ;  /* 0x000000105e5e5812 */ /* 0x000fc400078efcff */
[----:B------:R-:W-:Y:S02]  /*23200*/  SEL R43, RZ, 0x1, P0 ;  /* 0x00000001ff2b7807 */ /* 0x000fe40000000000 */
[----:B------:R-:W-:Y:S02]  /*23210*/  LOP3.LUT R94, R94, 0xfffffffe, RZ, 0xc0, !PT ;  /* 0xfffffffe5e5e7812 */ /* 0x000fe400078ec0ff */
[----:B------:R-:W-:Y:S02]  /*23220*/  IADD3 R27, P0, PT, R27, R24, RZ ;  /* 0x000000181b1b7210 */ /* 0x000fe40007f1e0ff */
[----:B------:R-:W-:Y:S02]  /*23230*/  @P1 LOP3.LUT R94, R94, 0x1, RZ, 0xfc, !PT ;  /* 0x000000015e5e1812 */ /* 0x000fe400078efcff */
        /* <DEDUP_REMOVED lines=36> */
[----:B------:R-:W-:Y:S01]  /*23480*/  IMAD R42, R76, R56, RZ ;  /* 0x000000384c2a7224 */ /* 0x000fe200078e02ff */
[----:B------:R-:W-:Y:S02]  /*23490*/  LOP3.LUT R76, RZ, R76, RZ, 0x33, !PT ;  /* 0x0000004cff4c7212 */ /* 0x000fe400078e33ff */
[----:B------:R-:W-:Y:S01]  /*234a0*/  IADD3.X R34, PT, PT, R19, R21, RZ, P3, P4 ;  /* 0x0000001513227210 */ /* 0x000fe20001fe84ff */
[----:B------:R-:W-:Y:S01]  /*234b0*/  IMAD.WIDE.U32 R20, R77, R56, RZ ;  /* 0x000000384d147225 */ /* 0x000fe200078e00ff */
[----:B------:R-:W-:-:S03]  /*234c0*/  @P6 LOP3.LUT R94, R94, 0x40, RZ, 0xfc, !PT ;  /* 0x000000405e5e6812 */ /* 0x000fc600078efcff */
[----:B------:R-:W-:Y:S01]  /*234d0*/  IMAD R19, R77, R57, R42 ;  /* 0x000000394d137224 */ /* 0x000fe200078e022a */
[----:B------:R-:W-:Y:S01]  /*234e0*/  LOP3.LUT R77, RZ, R77, RZ, 0x33, !PT ;  /* 0x0000004dff4d7212 */ /* 0x000fe200078e33ff */
[----:B------:R-:W-:Y:S01]  /*234f0*/  IMAD.WIDE.U32 R42, R20, R54, RZ ;  /* 0x00000036142a7225 */ /* 0x000fe200078e00ff */
[----:B------:R-:W-:-:S03]  /*23500*/  LOP3.LUT R94, R94, 0xffffff7f, RZ, 0xc0, !PT ;  /* 0xffffff7f5e5e7812 */ /* 0x000fc600078ec0ff */
[----:B------:R-:W-:Y:S01]  /*23510*/  IMAD.IADD R19, R21, 0x1, R19 ;  /* 0x0000000115137824 */ /* 0x000fe200078e0213 */
[----:B------:R-:W-:-:S03]  /*23520*/  @P5 LOP3.LUT R94, R94, 0x80, RZ, 0xfc, !PT ;  /* 0x000000805e5e5812 */ /* 0x000fc600078efcff */
        /* <DEDUP_REMOVED lines=24> */
[----:B------:R-:W-:-:S04]  /*236b0*/  IMAD.MOV.U32 R66, RZ, RZ, R25 ;  /* 0x000000ffff427224 */ /* 0x000fc800078e0019 */
[----:B------:R-:W-:Y:S01]  /*236c0*/  IMAD.WIDE.U32.X R66, R61, R31, R66, P0 ;  /* 0x0000001f3d427225 */ /* 0x000fe200000e0442 */
[----:B------:R-:W-:-:S03]  /*236d0*/  IADD3 R35, P0, PT, R24, R71, RZ ;  /* 0x0000004718237210 */ /* 0x000fc60007f1e0ff */
[----:B------:R-:W-:-:S04]  /*236e0*/  IMAD.X R81, R32, 0x1, R81, P5 ;  /* 0x0000000120517824 */ /* 0x000fc800028e0651 */
        /* <DEDUP_REMOVED lines=28> */
[----:B------:R-:W-:-:S02]  /*238b0*/  LOP3.LUT P6, RZ, R94, 0x10, RZ, 0xc0, !PT ;  /* 0x000000105eff7812 */ /* 0x000fc400078cc0ff */
[----:B------:R-:W-:Y:S01]  /*238c0*/  IADD3 R74, P3, PT, R77, R74, RZ ;  /* 0x0000004a4d4a7210 */ /* 0x000fe20007f7e0ff */
[----:B------:R-:W-:Y:S01]  /*238d0*/  IMAD.X R67, RZ, RZ, RZ, P5 ;  /* 0x000000ffff437224 */ /* 0x000fe200028e06ff */
[----:B------:R-:W-:Y:S01]  /*238e0*/  ISETP.GE.U32.AND P5, PT, R71, R12, PT ;  /* 0x0000000c4700720c */ /* 0x000fe20003fa6070 */
[----:B------:R-:W-:Y:S02]  /*238f0*/  IMAD.MOV.U32 R12, RZ, RZ, R43 ;  /* 0x000000ffff0c7224 */ /* 0x000fe400078e002b */
[----:B------:R-:W-:Y:S01]  /*23900*/  IMAD.WIDE.U32.X R66, R59, R33, R66, P6 ;  /* 0x000000213b427225 */ /* 0x000fe200030e0442 */
[----:B------:R-:W-:-:S03]  /*23910*/  ISETP.GE.U32.AND.EX P5, PT, R81, R32, PT, P5 ;  /* 0x000000205100720c */ /* 0x000fc60003fa6150 */
[----:B------:R-:W-:Y:S01]  /*23920*/  IMAD.X R43, R70, 0x1, R65, P3 ;  /* 0x00000001462b7824 */ /* 0x000fe200018e0641 */
[----:B------:R-:W-:Y:S01]  /*23930*/  SEL R30, RZ, 0x1, P5 ;  /* 0x00000001ff1e7807 */ /* 0x000fe20002800000 */
[----:B------:R-:W-:Y:S01]  /*23940*/  IMAD.WIDE.U32 R32, R19, R50, RZ ;  /* 0x0000003213207225 */ /* 0x000fe200078e00ff */
[----:B------:R-:W-:Y:S02]  /*23950*/  ISETP.GE.U32.AND P3, PT, R74, R77, PT ;  /* 0x0000004d4a00720c */ /* 0x000fe40003f66070 */
[----:B------:R-:W-:Y:S01]  /*23960*/  IADD3 R30, P5, P6, R21, R66, R30 ;  /* 0x00000042151e7210 */ /* 0x000fe20007ebe01e */
[----:B------:R-:W-:Y:S01]  /*23970*/  IMAD.WIDE.U32.X R12, R19, R53, R12, P4 ;  /* 0x00000035130c7225 */ /* 0x000fe200020e040c */
        /* <DEDUP_REMOVED lines=53> */
[----:B------:R-:W-:-:S03]  /*23cd0*/  ISETP.GE.U32.AND.EX P0, PT, R71, R24, PT, P0 ;  /* 0x000000184700720c */ /* 0x000fc60003f06100 */
[----:B------:R-:W-:Y:S01]  /*23ce0*/  IMAD R24, R43, R56, RZ ;  /* 0x000000382b187224 */ /* 0x000fe200078e02ff */
[----:B------:R-:W-:Y:S02]  /*23cf0*/  SEL R71, RZ, 0x1, P0 ;  /* 0x00000001ff477807 */ /* 0x000fe40000000000 */
[----:B------:R-:W-:Y:S01]  /*23d00*/  LOP3.LUT R43, RZ, R43, RZ, 0x33, !PT ;  /* 0x0000002bff2b7212 */ /* 0x000fe200078e33ff */
[----:B------:R-:W-:Y:S01]  /*23d10*/  IMAD R25, R74, R57, R24 ;  /* 0x000000394a197224 */ /* 0x000fe200078e0218 */
[----:B------:R-:W-:-:S03]  /*23d20*/  IADD3 R71, P0, P1, R28, R26, R71 ;  /* 0x0000001a1c477210 */ /* 0x000fc6000791e047 */
[----:B------:R-:W-:Y:S01]  /*23d30*/  IMAD.IADD R70, R21, 0x1, R25 ;  /* 0x0000000115467824 */ /* 0x000fe200078e0219 */
[----:B------:R-:W-:Y:S01]  /*23d40*/  IADD3.X R75, PT, PT, R12, R27, RZ, P0, P1 ;  /* 0x0000001b0c4b7210 */ /* 0x000fe200007e24ff */
        /* <DEDUP_REMOVED lines=55> */
[----:B------:R-:W-:-:S04]  /*240c0*/  IMAD.WIDE.U32 R30, R74, R56, RZ ;  /* 0x000000384a1e7225 */ /* 0x000fc800078e00ff */
[----:B------:R-:W-:Y:S01]  /*240d0*/  IMAD R27, R74, R57, R32 ;  /* 0x000000394a1b7224 */ /* 0x000fe200078e0220 */
[----:B------:R-:W-:Y:S01]  /*240e0*/  LOP3.LUT R32, RZ, R76, RZ, 0x33, !PT ;  /* 0x0000004cff207212 */ /* 0x000fe200078e33ff */
        /* <DEDUP_REMOVED lines=69> */
[----:B------:R-:W-:Y:S01]  /*24540*/  IMAD.SHL.U32 R79, R14, 0x2, RZ ;  /* 0x000000020e4f7824 */ /* 0x000fe200078e00ff */
        /* <DEDUP_REMOVED lines=41> */
[----:B------:R-:W-:Y:S02]  /*247e0*/  ISETP.GE.U32.AND.EX P1, PT, R5, R18, PT, P1 ;  /* 0x000000120500720c */ /* 0x000fe40003f26110 */
[----:B------:R-:W-:Y:S02]  /*247f0*/  SHF.L.U64.HI R18, R14, 0x1, R15 ;  /* 0x000000010e127819 */ /* 0x000fe4000001020f */
        /* <DEDUP_REMOVED lines=56> */
[----:B------:R-:W-:-:S03]  /*24b80*/  SEL R11, R11, R33, P1 ;  /* 0x000000210b0b7207 */ /* 0x000fc60000800000 */
        /* <DEDUP_REMOVED lines=93> */
[C---:B------:R-:W-:Y:S01]  /*25160*/  IMAD.X R15, R4.reuse, 0x1, R11, P2 ;  /* 0x00000001040f7824 */ /* 0x040fe200010e060b */
[----:B------:R-:W-:Y:S02]  /*25170*/  ISETP.GE.U32.AND P2, PT, R3, R32, PT ;  /* 0x000000200300720c */ /* 0x000fe40003f46070 */
[----:B------:R-:W-:Y:S02]  /*25180*/  SEL R32, R5, R33, P1 ;  /* 0x0000002105207207 */ /* 0x000fe40000800000 */
[----:B------:R-:W-:-:S04]  /*25190*/  ISETP.GE.U32.AND.EX P2, PT, R4, R11, PT, P2 ;  /* 0x0000000b0400720c */ /* 0x000fc80003f46120 */
[----:B------:R-:W-:Y:S02]  /*251a0*/  SEL R2, RZ, 0x1, P2 ;  /* 0x00000001ff027807 */ /* 0x000fe40001000000 */
[----:B------:R-:W-:Y:S01]  /*251b0*/  ISETP.GE.U32.AND P2, PT, R18, R3, PT ;  /* 0x000000031200720c */ /* 0x000fe20003f46070 */
[----:B------:R-:W-:Y:S01]  /*251c0*/  IMAD.X R3, RZ, RZ, RZ, P5 ;  /* 0x000000ffff037224 */ /* 0x000fe200028e06ff */
[----:B------:R-:W-:Y:S02]  /*251d0*/  LOP3.LUT P5, RZ, R94, 0x4, RZ, 0xc0, !PT ;  /* 0x000000045eff7812 */ /* 0x000fe400078ac0ff */
        /* <DEDUP_REMOVED lines=89> */
[----:B------:R-:W-:-:S05]  /*25770*/  IADD3 R74, P3, PT, R83, -R52, RZ ;  /* 0x80000034534a7210 */ /* 0x000fca0007f7e0ff */
        /* <DEDUP_REMOVED lines=13> */
[----:B------:R-:W-:Y:S01]  /*25850*/  ISETP.GE.U32.AND P3, PT, R58, R17, PT ;  /* 0x000000113a00720c */ /* 0x000fe20003f66070 */
[----:B------:R-:W-:Y:S01]  /*25860*/  IMAD.MOV.U32 R2, RZ, RZ, R73 ;  /* 0x000000ffff027224 */ /* 0x000fe200078e0049 */
[----:B------:R-:W-:Y:S02]  /*25870*/  SEL R58, R76, R27, P1 ;  /* 0x0000001b4c3a7207 */ /* 0x000fe40000800000 */
[----:B------:R-:W-:Y:S01]  /*25880*/  ISETP.GE.U32.AND.EX P3, PT, R63, R34, PT, P3 ;  /* 0x000000223f00720c */ /* 0x000fe20003f66130 */
[----:B------:R-:W-:Y:S01]  /*25890*/  IMAD.WIDE.U32.X R2, R16, R49, R2, P4 ;  /* 0x0000003110027225 */ /* 0x000fe200020e0402 */
[----:B------:R-:W-:Y:S02]  /*258a0*/  SEL R63, R74, R31, P1 ;  /* 0x0000001f4a3f7207 */ /* 0x000fe40000800000 */
[----:B------:R-:W-:Y:S02]  /*258b0*/  SEL R11, RZ, 0x1, P3 ;  /* 0x00000001ff0b7807 */ /* 0x000fe40001800000 */
[----:B------:R-:W-:-:S02]  /*258c0*/  ISETP.GE.U32.AND P4, PT, R42, R63, PT ;  /* 0x0000003f2a00720c */ /* 0x000fc40003f86070 */
[----:B------:R-:W-:Y:S01]  /*258d0*/  IADD3 R12, P3, PT, R11, R2, RZ ;  /* 0x000000020b0c7210 */ /* 0x000fe20007f7e0ff */
[----:B------:R-:W-:Y:S01]  /*258e0*/  IMAD.MOV.U32 R2, RZ, RZ, R9 ;  /* 0x000000ffff027224 */ /* 0x000fe200078e0009 */
[----:B------:R-:W-:Y:S02]  /*258f0*/  ISETP.GE.U32.AND.EX P4, PT, R43, R58, PT, P4 ;  /* 0x0000003a2b00720c */ /* 0x000fe40003f86140 */
[----:B------:R-:W-:Y:S01]  /*25900*/  SEL R27, R81, R18, P1 ;  /* 0x00000012511b7207 */ /* 0x000fe20000800000 */
[----:B------:R-:W-:Y:S01]  /*25910*/  IMAD.X R11, RZ, RZ, R3, P3 ;  /* 0x000000ffff0b7224 */ /* 0x000fe200018e0603 */
[----:B------:R-:W-:Y:S01]  /*25920*/  ISETP.GE.U32.AND P3, PT, R46, R45, PT ;  /* 0x0000002d2e00720c */ /* 0x000fe20003f66070 */
[----:B------:R-:W-:Y:S01]  /*25930*/  IMAD.X R3, RZ, RZ, RZ, P5 ;  /* 0x000000ffff037224 */ /* 0x000fe200028e06ff */
[----:B------:R-:W-:Y:S02]  /*25940*/  SEL R9, RZ, 0x1, P4 ;  /* 0x00000001ff097807 */ /* 0x000fe40002000000 */
[----:B------:R-:W-:Y:S01]  /*25950*/  ISETP.GE.U32.AND.EX P3, PT, R59, RZ, PT, P3 ;  /* 0x000000ff3b00720c */ /* 0x000fe20003f66130 */
[----:B------:R-:W-:Y:S01]  /*25960*/  IMAD.WIDE.U32.X R2, R19, R49, R2, P6 ;  /* 0x0000003113027225 */ /* 0x000fe200030e0402 */
[----:B------:R-:W-:-:S02]  /*25970*/  IADD3 R17, P4, PT, R79, -R50, RZ ;  /* 0x800000324f117210 */ /* 0x000fc40007f9e0ff */
[----:B------:R-:W-:Y:S02]  /*25980*/  SEL R16, RZ, 0x1, P3 ;  /* 0x00000001ff107807 */ /* 0x000fe40001800000 */
[----:B------:R-:W-:Y:S01]  /*25990*/  IADD3 R19, P3, PT, R47, -R48, RZ ;  /* 0x800000302f137210 */ /* 0x000fe20007f7e0ff */
[----:B------:R-:W-:Y:S01]  /*259a0*/  IMAD.X R32, R32, 0x1, ~R51, P4 ;  /* 0x0000000120207824 */ /* 0x000fe200020e0e33 */
[----:B------:R-:W-:Y:S02]  /*259b0*/  IADD3 R9, P4, PT, R9, R16, RZ ;  /* 0x0000001009097210 */ /* 0x000fe40007f9e0ff */
[----:B------:R-:W-:Y:S01]  /*259c0*/  SEL R22, R17, R22, P2 ;  /* 0x0000001611167207 */ /* 0x000fe20001000000 */
[----:B------:R-:W-:Y:S01]  /*259d0*/  IMAD.WIDE.U32 R16, R70, R50, RZ ;  /* 0x0000003246107225 */ /* 0x000fe200078e00ff */
[----:B------:R-:W-:Y:S02]  /*259e0*/  SEL R46, R72, R15, P1 ;  /* 0x0000000f482e7207 */ /* 0x000fe40000800000 */
[----:B------:R-:W-:Y:S01]  /*259f0*/  SEL R19, R19, R14, P1 ;  /* 0x0000000e13137207 */ /* 0x000fe20000800000 */
[----:B------:R-:W-:Y:S01]  /*25a00*/  IMAD.X R15, R30, 0x1, ~R49, P3 ;  /* 0x000000011e0f7824 */ /* 0x000fe200018e0e31 */
[----:B------:R-:W-:Y:S01]  /*25a10*/  SEL R23, R32, R23, P2 ;  /* 0x0000001720177207 */ /* 0x000fe20001000000 */
[----:B------:R-:W-:Y:S01]  /*25a20*/  IMAD.X R14, RZ, RZ, RZ, P4 ;  /* 0x000000ffff0e7224 */ /* 0x000fe200020e06ff */
[----:B------:R-:W-:-:S02]  /*25a30*/  IADD3 R30, P3, PT, -R9, R22, RZ ;  /* 0x00000016091e7210 */ /* 0x000fc40007f7e1ff */
[----:B------:R-:W-:Y:S02]  /*25a40*/  SEL R18, R15, R10, P1 ;  /* 0x0000000a0f127207 */ /* 0x000fe40000800000 */
[----:B------:R-:W-:Y:S01]  /*25a50*/  IADD3 R66, P5, PT, R77, R66, RZ ;  /* 0x000000424d427210 */ /* 0x000fe20007fbe0ff */
[C---:B------:R-:W-:Y:S01]  /*25a60*/  IMAD.X R31, R23.reuse, 0x1, ~R14, P3 ;  /* 0x00000001171f7824 */ /* 0x040fe200018e0e0e */
[----:B------:R-:W-:Y:S02]  /*25a70*/  ISETP.GE.U32.AND P1, PT, R22, R9, PT ;  /* 0x000000091600720c */ /* 0x000fe40003f26070 */
[----:B------:R-:W-:Y:S01]  /*25a80*/  ISETP.GE.U32.AND P4, PT, R30, R27, PT ;  /* 0x0000001b1e00720c */ /* 0x000fe20003f86070 */
[----:B------:R-:W-:Y:S01]  /*25a90*/  IMAD.X R65, R24, 0x1, R65, P5 ;  /* 0x0000000118417824 */ /* 0x000fe200028e0641 */
        /* <DEDUP_REMOVED lines=28> */
[----:B------:R-:W-:Y:S01]  /*25c60*/  IMAD R19, R66, R57, R10 ;  /* 0x0000003942137224 */ /* 0x000fe200078e020a */
[----:B------:R-:W-:Y:S01]  /*25c70*/  ISETP.NE.U32.AND P3, PT, R12, RZ, PT ;  /* 0x000000ff0c00720c */ /* 0x000fe20003f65070 */
[----:B------:R-:W-:Y:S02]  /*25c80*/  IMAD.X R15, RZ, RZ, RZ, P6 ;  /* 0x000000ffff0f7224 */ /* 0x000fe400030e06ff */
[----:B------:R-:W-:Y:S01]  /*25c90*/  IMAD.WIDE.U32 R56, R66, R56, RZ ;  /* 0x0000003842387225 */ /* 0x000fe200078e00ff */
[----:B------:R-:W-:-:S03]  /*25ca0*/  ISETP.NE.AND.EX P3, PT, R11, RZ, PT, P3 ;  /* 0x000000ff0b00720c */ /* 0x000fc60003f65330 */
        /* <DEDUP_REMOVED lines=31> */
.L_x_685:
[----:B------:R-:W-:Y:S05]  /*25ea0*/  BSYNC.RECONVERGENT B2 ;  /* 0x0000000000027941 */ /* 0x000fea0003800200 */
.L_x_684:
        /* <DEDUP_REMOVED lines=21> */
.L_x_687:
[----:B------:R-:W-:Y:S05]  /*26000*/  BSYNC.RECONVERGENT B2 ;  /* 0x0000000000027941 */ /* 0x000fea0003800200 */
.L_x_686:
[----:B------:R-:W-:Y:S01]  /*26010*/  IMAD.WIDE.U32.X R14, R70, R53, R14, P0 ;  /* 0x00000035460e7225 */ /* 0x000fe200000e040e */
[-C--:B------:R-:W-:Y:S01]  /*26020*/  IADD3 R35, P0, PT, R35, R8.reuse, RZ ;  /* 0x0000000823237210 */ /* 0x080fe20007f1e0ff */
[----:B------:R-:W-:Y:S01]  /*26030*/  BSSY.RECONVERGENT B2, `(.L_x_688) ;  /* 0x0000037000027945 */ /* 0x000fe20003800200 */
[----:B------:R-:W-:Y:S01]  /*26040*/  SEL R9, RZ, 0x1, P1 ;  /* 0x00000001ff097807 */ /* 0x000fe20000800000 */
[----:B------:R-:W-:Y:S01]  /*26050*/  IMAD.IADD R7, R57, 0x1, R19 ;  /* 0x0000000139077824 */ /* 0x000fe200078e0213 */
[----:B------:R-:W-:Y:S01]  /*26060*/  ISETP.GE.U32.AND P1, PT, R35, R8, PT ;  /* 0x000000082300720c */ /* 0x000fe20003f26070 */
[----:B------:R-:W-:-:S04]  /*26070*/  IMAD.WIDE.U32 R12, R20, R50, RZ ;  /* 0x00000032140c7225 */ /* 0x000fc800078e00ff */
[----:B------:R-:W-:Y:S01]  /*26080*/  IMAD.WIDE.U32 R10, P2, R20, R51, R16 ;  /* 0x00000033140a7225 */ /* 0x000fe20007840010 */
[----:B------:R-:W-:-:S03]  /*26090*/  IADD3 R12, P4, P6, R12, R14, R9 ;  /* 0x0000000e0c0c7210 */ /* 0x000fc60007e9e009 */
[----:B------:R-:W-:Y:S01]  /*260a0*/  IMAD.WIDE.U32 R16, R7, R54, RZ ;  /* 0x0000003607107225 */ /* 0x000fe200078e00ff */
[----:B------:R-:W-:Y:S02]  /*260b0*/  IADD3 R19, P3, PT, R13, R10, RZ ;  /* 0x0000000a0d137210 */ /* 0x000fe40007f7e0ff */
[----:B------:R-:W-:Y:S01]  /*260c0*/  LOP3.LUT R13, RZ, R66, RZ, 0x33, !PT ;  /* 0x00000042ff0d7212 */ /* 0x000fe200078e33ff */
[----:B------:R-:W-:Y:S01]  /*260d0*/  IMAD.X R62, R62, 0x1, R67, P0 ;  /* 0x000000013e3e7824 */ /* 0x000fe200000e0643 */
[----:B------:R-:W-:Y:S01]  /*260e0*/  IADD3.X R10, PT, PT, R19, R15, RZ, P4, P6 ;  /* 0x0000000f130a7210 */ /* 0x000fe200027ec4ff */
[----:B------:R-:W-:Y:S01]  /*260f0*/  IMAD.WIDE.U32 R8, R56, R54, RZ ;  /* 0x0000003638087225 */ /* 0x000fe200078e00ff */
[----:B------:R-:W-:Y:S02]  /*26100*/  IADD3 R23, P6, PT, R12, R35, RZ ;  /* 0x000000230c177210 */ /* 0x000fe40007fde0ff */
[----:B------:R-:W-:Y:S01]  /*26110*/  ISETP.GE.U32.AND.EX P1, PT, R62, R67, PT, P1 ;  /* 0x000000433e00720c */ /* 0x000fe20003f26110 */
[----:B------:R-:W-:Y:S01]  /*26120*/  IMAD.WIDE.U32 R16, P5, R56, R55, R16 ;  /* 0x0000003738107225 */ /* 0x000fe200078a0010 */
[----:B------:R-:W-:-:S02]  /*26130*/  ISETP.GT.U32.AND P0, PT, R8, R13, PT ;  /* 0x0000000d0800720c */ /* 0x000fc40003f04070 */
[----:B------:R-:W-:Y:S01]  /*26140*/  SEL R13, RZ, 0x1, P1 ;  /* 0x00000001ff0d7807 */ /* 0x000fe20000800000 */
[----:B------:R-:W-:Y:S01]  /*26150*/  IMAD.WIDE.U32 R14, R7, R52, RZ ;  /* 0x00000034070e7225 */ /* 0x000fe200078e00ff */
[----:B------:R-:W-:Y:S02]  /*26160*/  IADD3 R25, P4, PT, R9, R16, RZ ;  /* 0x0000001009197210 */ /* 0x000fe40007f9e0ff */
[----:B------:R-:W-:Y:S01]  /*26170*/  ISETP.GE.U32.AND P1, PT, R23, R12, PT ;  /* 0x0000000c1700720c */ /* 0x000fe20003f26070 */
[----:B------:R-:W-:Y:S01]  /*26180*/  IMAD.X R9, RZ, RZ, RZ, P5 ;  /* 0x000000ffff097224 */ /* 0x000fe200028e06ff */
[----:B------:R-:W-:Y:S01]  /*26190*/  IADD3 R19, P5, PT, R13, R2, RZ ;  /* 0x000000020d137210 */ /* 0x000fe20007fbe0ff */
[----:B------:R-:W-:Y:S01]  /*261a0*/  IMAD.X R16, R10, 0x1, R62, P6 ;  /* 0x000000010a107824 */ /* 0x000fe200030e063e */
[----:B------:R-:W-:Y:S01]  /*261b0*/  LOP3.LUT R8, RZ, R65, RZ, 0x33, !PT ;  /* 0x00000041ff087212 */ /* 0x000fe200078e33ff */
[----:B------:R-:W-:Y:S01]  /*261c0*/  IMAD.WIDE.U32 R12, R56, R52, RZ ;  /* 0x00000034380c7225 */ /* 0x000fe200078e00ff */
[----:B------:R-:W-:-:S02]  /*261d0*/  ISETP.NE.U32.AND P6, PT, R19, RZ, PT ;  /* 0x000000ff1300720c */ /* 0x000fc40003fc5070 */
[----:B------:R-:W-:Y:S01]  /*261e0*/  ISETP.GE.U32.AND.EX P1, PT, R16, R10, PT, P1 ;  /* 0x0000000a1000720c */ /* 0x000fe20003f26110 */
[----:B------:R-:W-:Y:S01]  /*261f0*/  IMAD.X R10, RZ, RZ, R3, P5 ;  /* 0x000000ffff0a7224 */ /* 0x000fe200028e0603 */
[----:B------:R-:W-:Y:S01]  /*26200*/  ISETP.GT.U32.AND.EX P0, PT, R25, R8, PT, P0 ;  /* 0x000000081900720c */ /* 0x000fe20003f04100 */
[----:B------:R-:W-:Y:S02]  /*26210*/  IMAD.MOV.U32 R8, RZ, RZ, R17 ;  /* 0x000000ffff087224 */ /* 0x000fe400078e0011 */
[----:B------:R-:W-:Y:S01]  /*26220*/  IMAD.WIDE.U32 R14, P5, R56, R53, R14 ;  /* 0x00000035380e7225 */ /* 0x000fe200078a000e */
        /* <DEDUP_REMOVED lines=23> */
.L_x_689:
[----:B------:R-:W-:Y:S05]  /*263a0*/  BSYNC.RECONVERGENT B2 ;  /* 0x0000000000027941 */ /* 0x000fea0003800200 */
.L_x_688:
        /* <DEDUP_REMOVED lines=48> */
[----:B------:R-:W-:Y:S01]  /*266b0*/  ISETP.GE.U32.AND.EX P1, PT, R15, R14, PT, P1 ;  /* 0x0000000e0f00720c */ /* 0x000fe20003f26110 */
[----:B------:R-:W-:Y:S01]  /*266c0*/  IMAD.MOV.U32 R35, RZ, RZ, R6 ;  /* 0x000000ffff237224 */ /* 0x000fe200078e0006 */
[----:B------:R-:W-:Y:S01]  /*266d0*/  ISETP.GE.U32.AND P2, PT, R19, R2, PT ;  /* 0x000000021300720c */ /* 0x000fe20003f46070 */
[----:B------:R-:W-:Y:S01]  /*266e0*/  IMAD.X R18, R18, 0x1, R15, P5 ;  /* 0x0000000112127824 */ /* 0x000fe200028e060f */
[----:B------:R-:W-:Y:S01]  /*266f0*/  ISETP.GE.U32.AND P5, PT, R17, R52, PT ;  /* 0x000000341100720c */ /* 0x000fe20003fa6070 */
[----:B------:R-:W-:Y:S01]  /*26700*/  IMAD.WIDE.U32.X R2, R7, R51, R8, P4 ;  /* 0x0000003307027225 */ /* 0x000fe200020e0408 */
[----:B------:R-:W-:-:S02]  /*26710*/  SEL R9, RZ, 0x1, P1 ;  /* 0x00000001ff097807 */ /* 0x000fc40000800000 */
[----:B------:R-:W-:Y:S02]  /*26720*/  IADD3 R21, P3, PT, R57, R12, RZ ;  /* 0x0000000c39157210 */ /* 0x000fe40007f7e0ff */
        /* <DEDUP_REMOVED lines=10> */
[----:B------:R-:W-:Y:S02]  /*267d0*/  IADD3 R8, P4, PT, R8, R9, RZ ;  /* 0x0000000908087210 */ /* 0x000fe40007f9e0ff */
[----:B------:R-:W-:Y:S01]  /*267e0*/  @P0 ISETP.GE.U32.AND.EX P1, PT, R2, R75, PT, P1 ;  /* 0x0000004b0200020c */ /* 0x000fe20003f26110 */
[----:B------:R-:W-:Y:S01]  /*267f0*/  @P0 IMAD.MOV.U32 R75, RZ, RZ, R2 ;  /* 0x000000ffff4b0224 */ /* 0x000fe200078e0002 */
[----:B------:R-:W-:Y:S01]  /*26800*/  IADD3 R71, P2, PT, R71, R56, RZ ;  /* 0x0000003847477210 */ /* 0x000fe20007f5e0ff */
[----:B------:R-:W-:Y:S01]  /*26810*/  IMAD.WIDE.U32.X R2, R7, R49, R10, P3 ;  /* 0x0000003107027225 */ /* 0x000fe200018e040a */
[----:B------:R-:W-:-:S02]  /*26820*/  @P0 SEL R11, RZ, 0x1, P1 ;  /* 0x00000001ff0b0807 */ /* 0x000fc40000800000 */
[----:B------:R-:W-:Y:S01]  /*26830*/  IADD3 R9, P5, PT, -R8, R71, RZ ;  /* 0x0000004708097210 */ /* 0x000fe20007fbe1ff */
[----:B------:R-:W-:Y:S01]  /*26840*/  IMAD.X R7, RZ, RZ, RZ, P4 ;  /* 0x000000ffff077224 */ /* 0x000fe200020e06ff */
[----:B------:R-:W-:Y:S01]  /*26850*/  ISETP.GE.U32.AND P3, PT, R71, R56, PT ;  /* 0x000000384700720c */ /* 0x000fe20003f66070 */
[----:B------:R-:W-:Y:S01]  /*26860*/  IMAD.X R24, R75, 0x1, R12, P2 ;  /* 0x000000014b187824 */ /* 0x000fe200010e060c */
[----:B------:R-:W-:Y:S02]  /*26870*/  ISETP.GE.U32.AND P4, PT, R71, R8, PT ;  /* 0x000000084700720c */ /* 0x000fe40003f86070 */
[----:B------:R-:W-:Y:S01]  /*26880*/  ISETP.GE.U32.AND P2, PT, R9, R50, PT ;  /* 0x000000320900720c */ /* 0x000fe20003f46070 */
[C---:B------:R-:W-:Y:S01]  /*26890*/  IMAD.X R10, R24.reuse, 0x1, ~R7, P5 ;  /* 0x00000001180a7824 */ /* 0x040fe200028e0e07 */
[C---:B------:R-:W-:Y:S02]  /*268a0*/  ISETP.GE.U32.AND.EX P1, PT, R24.reuse, R12, PT, P3 ;  /* 0x0000000c1800720c */ /* 0x040fe40003f26130 */
[----:B------:R-:W-:-:S02]  /*268b0*/  ISETP.GE.U32.AND.EX P3, PT, R24, R7, PT, P4 ;  /* 0x000000071800720c */ /* 0x000fc40003f66140 */
[----:B------:R-:W-:Y:S02]  /*268c0*/  ISETP.GE.U32.AND.EX P2, PT, R10, R51, PT, P2 ;  /* 0x000000330a00720c */ /* 0x000fe40003f46120 */
[----:B------:R-:W-:Y:S02]  /*268d0*/  @P0 IADD3 R4, P4, PT, R11, R4, RZ ;  /* 0x000000040b040210 */ /* 0x000fe40007f9e0ff */
[----:B------:R-:W-:Y:S02]  /*268e0*/  SEL R11, RZ, 0x1, P1 ;  /* 0x00000001ff0b7807 */ /* 0x000fe40000800000 */
[----:B------:R-:W-:Y:S01]  /*268f0*/  SEL R8, RZ, 0x1, P3 ;  /* 0x00000001ff087807 */ /* 0x000fe20001800000 */
[----:B------:R-:W-:Y:S01]  /*26900*/  @P0 IMAD.X R5, RZ, RZ, R5, P4 ;  /* 0x000000ffff050224 */ /* 0x000fe200020e0605 */
[----:B------:R-:W-:Y:S02]  /*26910*/  SEL R7, RZ, 0x1, P2 ;  /* 0x00000001ff077807 */ /* 0x000fe40001000000 */
[----:B------:R-:W-:-:S02]  /*26920*/  IADD3 R11, P1, P2, R4, R2, R11 ;  /* 0x00000002040b7210 */ /* 0x000fc40007a3e00b */
        /* <DEDUP_REMOVED lines=104> */
.L_x_651:
        /* <DEDUP_REMOVED lines=23> */
[----:B------:R-:W-:Y:S02]  /*27120*/  ISETP.GE.U32.AND P0, PT, R75, R38, PT ;  /* 0x000000264b00720c */ /* 0x000fe40003f06070 */
[----:B------:R-:W-:Y:S01]  /*27130*/  LOP3.LUT R77, RZ, R77, RZ, 0x33, !PT ;  /* 0x0000004dff4d7212 */ /* 0x000fe200078e33ff */
[----:B------:R-:W-:Y:S01]  /*27140*/  IMAD.WIDE.U32 R68, R12, R15, RZ ;  /* 0x0000000f0c447225 */ /* 0x000fe200078e00ff */
[----:B------:R-:W-:-:S03]  /*27150*/  ISETP.GE.U32.AND.EX P0, PT, R87, R40, PT, P0 ;  /* 0x000000285700720c */ /* 0x000fc60003f06100 */
[----:B------:R-:W-:Y:S01]  /*27160*/  IMAD.WIDE.U32 R40, R13, R13, RZ ;  /* 0x0000000d0d287225 */ /* 0x000fe200078e00ff */
[----:B------:R-:W-:-:S03]  /*27170*/  SEL R79, RZ, 0x1, P0 ;  /* 0x00000001ff4f7807 */ /* 0x000fc60000000000 */
        /* <DEDUP_REMOVED lines=30> */
[----:B------:R-:W-:Y:S01]  /*27360*/  IMAD.WIDE.U32 R36, P6, R13, R17, R36 ;  /* 0x000000110d247225 */ /* 0x000fe200078c0024 */
[----:B------:R-:W-:-:S03]  /*27370*/  SEL R79, RZ, 0x1, !P2 ;  /* 0x00000001ff4f7807 */ /* 0x000fc60005000000 */
        /* <DEDUP_REMOVED lines=11> */
[----:B------:R-:W-:-:S04]  /*27430*/  IMAD.WIDE.U32 R40, R34, R52, RZ ;  /* 0x0000003422287225 */ /* 0x000fc800078e00ff */
[----:B------:R-:W-:-:S04]  /*27440*/  IMAD.WIDE.U32 R28, P1, R34, R53, R28 ;  /* 0x00000035221c7225 */ /* 0x000fc8000782001c */
[----:B------:R-:W-:Y:S01]  /*27450*/  IMAD.MOV.U32 R38, RZ, RZ, R69 ;  /* 0x000000ffff267224 */ /* 0x000fe200078e0045 */
[----:B------:R-:W-:Y:S01]  /*27460*/  IADD3 R81, P2, PT, R41, R28, RZ ;  /* 0x0000001c29517210 */ /* 0x000fe20007f5e0ff */
[----:B------:R-:W-:Y:S01]  /*27470*/  IMAD.WIDE.U32 R68, R12, R16, RZ ;  /* 0x000000100c447225 */ /* 0x000fe200078e00ff */
[----:B------:R-:W-:-:S03]  /*27480*/  IADD3 R28, P3, P4, R40, R32, R79 ;  /* 0x00000020281c7210 */ /* 0x000fc60007c7e04f */
[----:B------:R-:W-:Y:S01]  /*27490*/  IMAD.WIDE.U32 R70, R11, R16, RZ ;  /* 0x000000100b467225 */ /* 0x000fe200078e00ff */
[----:B------:R-:W-:-:S03]  /*274a0*/  IADD3.X R36, PT, PT, R81, R33, RZ, P3, P4 ;  /* 0x0000002151247210 */ /* 0x000fc60001fe84ff */
        /* <DEDUP_REMOVED lines=29> */
[----:B------:R-:W-:Y:S01]  /*27680*/  IMAD.MOV.U32 R38, RZ, RZ, R29 ;  /* 0x000000ffff267224 */ /* 0x000fe200078e001d */
[C---:B------:R-:W-:Y:S02]  /*27690*/  LOP3.LUT P6, RZ, R94.reuse, 0x1, RZ, 0xc0, !PT ;  /* 0x000000015eff7812 */ /* 0x040fe400078cc0ff */
[----:B------:R-:W-:Y:S01]  /*276a0*/  LOP3.LUT R94, R94, 0xffffffbf, RZ, 0xc0, !PT ;  /* 0xffffffbf5e5e7812 */ /* 0x000fe200078ec0ff */
        /* <DEDUP_REMOVED lines=18> */
[----:B------:R-:W-:Y:S01]  /*277d0*/  LOP3.LUT R94, R94, 0xfffffff7, RZ, 0xc0, !PT ;  /* 0xfffffff75e5e7812 */ /* 0x000fe200078ec0ff */
        /* <DEDUP_REMOVED lines=28> */
[----:B------:R-:W-:Y:S02]  /*279a0*/  IMAD.X R77, RZ, RZ, RZ, P2 ;  /* 0x000000ffff4d7224 */ /* 0x000fe400010e06ff */
[----:B------:R-:W-:Y:S01]  /*279b0*/  IMAD.MOV.U32 R76, RZ, RZ, R69 ;  /* 0x000000ffff4c7224 */ /* 0x000fe200078e0045 */
[----:B------:R-:W-:Y:S01]  /*279c0*/  IADD3 R69, P2, PT, R37, R68, RZ ;  /* 0x0000004425457210 */ /* 0x000fe20007f5e0ff */
[----:B------:R-:W-:Y:S01]  /*279d0*/  IMAD R32, R87, R56, RZ ;  /* 0x0000003857207224 */ /* 0x000fe200078e02ff */
[----:B------:R-:W-:-:S03]  /*279e0*/  LOP3.LUT R87, RZ, R87, RZ, 0x33, !PT ;  /* 0x00000057ff577212 */ /* 0x000fc600078e33ff */
        /* <DEDUP_REMOVED lines=13> */
[----:B------:R-:W-:-:S04]  /*27ac0*/  IMAD R77, R40, R57, R32 ;  /* 0x00000039284d7224 */ /* 0x000fc800078e0220 */
[----:B------:R-:W-:Y:S01]  /*27ad0*/  IMAD.IADD R32, R37, 0x1, R77 ;  /* 0x0000000125207824 */ /* 0x000fe200078e024d */
[----:B------:R-:W-:Y:S01]  /*27ae0*/  LOP3.LUT R37, RZ, R40, RZ, 0x33, !PT ;  /* 0x00000028ff257212 */ /* 0x000fe200078e33ff */
[----:B------:R-:W-:-:S04]  /*27af0*/  IMAD.WIDE.U32 R76, R36, R54, RZ ;  /* 0x00000036244c7225 */ /* 0x000fc800078e00ff */
[----:B------:R-:W-:-:S04]  /*27b00*/  IMAD.WIDE.U32 R78, R32, R54, RZ ;  /* 0x00000036204e7225 */ /* 0x000fc800078e00ff */
        /* <DEDUP_REMOVED lines=23> */
[----:B------:R-:W-:-:S04]  /*27c80*/  IMAD.WIDE.U32 R80, P1, R15, R18, R80 ;  /* 0x000000120f507225 */ /* 0x000fc80007820050 */
        /* <DEDUP_REMOVED lines=52> */
[C---:B------:R-:W-:Y:S01]  /*27fd0*/  LOP3.LUT P5, RZ, R94.reuse, 0x20, RZ, 0xc0, !PT ;  /* 0x000000205eff7812 */ /* 0x040fe200078ac0ff */
[----:B------:R-:W-:Y:S01]  /*27fe0*/  IMAD.WIDE.U32 R76, R31, R48, RZ ;  /* 0x000000301f4c7225 */ /* 0x000fe200078e00ff */
[----:B------:R-:W-:-:S03]  /*27ff0*/  LOP3.LUT P6, RZ, R94, 0x4, RZ, 0xc0, !PT ;  /* 0x000000045eff7812 */ /* 0x000fc600078cc0ff */
[----:B------:R-:W-:Y:S01]  /*28000*/  IMAD.WIDE.U32.X R40, R17, R18, R40, P0 ;  /* 0x0000001211287225 */ /* 0x000fe200000e0428 */
[----:B------:R-:W-:-:S04]  /*28010*/  ISETP.GE.U32.AND P0, PT, R70, R83, PT ;  /* 0x000000534600720c */ /* 0x000fc80003f06070 */
[----:B------:R-:W-:-:S04]  /*28020*/  ISETP.GE.U32.AND.EX P0, PT, R86, R87, PT, P0 ;  /* 0x000000575600720c */ /* 0x000fc80003f06100 */
[----:B------:R-:W-:-:S04]  /*28030*/  SEL R81, RZ, 0x1, P0 ;  /* 0x00000001ff517807 */ /* 0x000fc80000000000 */
[----:B------:R-:W-:Y:S01]  /*28040*/  IADD3 R81, P0, P1, R68, R40, R81 ;  /* 0x0000002844517210 */ /* 0x000fe2000791e051 */
[----:B------:R-:W-:-:S03]  /*28050*/  IMAD.MOV.U32 R40, RZ, RZ, R71 ;  /* 0x000000ffff287224 */ /* 0x000fc600078e0047 */
[----:B------:R-:W-:Y:S02]  /*28060*/  IADD3.X R86, PT, PT, R85, R41, RZ, P0, P1 ;  /* 0x0000002955567210 */ /* 0x000fe400007e24ff */
[----:B------:R-:W-:Y:S02]  /*28070*/  LOP3.LUT P1, RZ, R94, 0x40, RZ, 0xc0, !PT ;  /* 0x000000405eff7812 */ /* 0x000fe4000782c0ff */
[----:B------:R-:W-:-:S03]  /*28080*/  IADD3 R70, P0, PT, R29, R27, RZ ;  /* 0x0000001b1d467210 */ /* 0x000fc60007f1e0ff */
[----:B------:R-:W-:Y:S01]  /*28090*/  IMAD.X R41, RZ, RZ, RZ, P1 ;  /* 0x000000ffff297224 */ /* 0x000fe200008e06ff */
[----:B------:R-:W-:Y:S01]  /*280a0*/  ISETP.GE.U32.AND P1, PT, R70, R29, PT ;  /* 0x0000001d4600720c */ /* 0x000fe20003f26070 */
[----:B------:R-:W-:Y:S02]  /*280b0*/  IMAD.X R87, R28, 0x1, R30, P0 ;  /* 0x000000011c577824 */ /* 0x000fe400000e061e */
[----:B------:R-:W-:Y:S01]  /*280c0*/  IMAD.WIDE.U32.X R40, R31, R51, R40, P5 ;  /* 0x000000331f287225 */ /* 0x000fe200028e0428 */
[----:B------:R-:W-:Y:S02]  /*280d0*/  IADD3 R88, P5, PT, R37, R70, RZ ;  /* 0x0000004625587210 */ /* 0x000fe40007fbe0ff */
[----:B------:R-:W-:Y:S01]  /*280e0*/  ISETP.GE.U32.AND.EX P0, PT, R87, R28, PT, P1 ;  /* 0x0000001c5700720c */ /* 0x000fe20003f06110 */
[----:B------:R-:W-:-:S03]  /*280f0*/  IMAD.WIDE.U32 R76, P1, R34, R49, R76 ;  /* 0x00000031224c7225 */ /* 0x000fc6000782004c */
[----:B------:R-:W-:Y:S01]  /*28100*/  SEL R27, RZ, 0x1, P0 ;  /* 0x00000001ff1b7807 */ /* 0x000fe20000000000 */
[----:B------:R-:W-:-:S04]  /*28110*/  IMAD.WIDE.U32 R28, R34, R48, RZ ;  /* 0x00000030221c7225 */ /* 0x000fc800078e00ff */
[----:B------:R-:W-:Y:S01]  /*28120*/  IMAD.X R87, R78, 0x1, R87, P5 ;  /* 0x000000014e577824 */ /* 0x000fe200028e0657 */
[----:B------:R-:W-:Y:S01]  /*28130*/  IADD3 R89, P0, PT, R29, R76, RZ ;  /* 0x0000004c1d597210 */ /* 0x000fe20007f1e0ff */
[----:B------:R-:W-:Y:S01]  /*28140*/  IMAD.X R29, RZ, RZ, RZ, P6 ;  /* 0x000000ffff1d7224 */ /* 0x000fe200030e06ff */
[----:B------:R-:W-:Y:S01]  /*28150*/  IADD3 R30, P5, P6, R28, R40, R27 ;  /* 0x000000281c1e7210 */ /* 0x000fe20007ebe01b */
[----:B------:R-:W-:Y:S02]  /*28160*/  IMAD R34, R87, R56, RZ ;  /* 0x0000003857227224 */ /* 0x000fe400078e02ff */
[----:B------:R-:W-:Y:S01]  /*28170*/  IMAD.MOV.U32 R28, RZ, RZ, R79 ;  /* 0x000000ffff1c7224 */ /* 0x000fe200078e004f */
[----:B------:R-:W-:Y:S01]  /*28180*/  IADD3.X R89, PT, PT, R89, R41, RZ, P5, P6 ;  /* 0x0000002959597210 */ /* 0x000fe20002fec4ff */
[----:B------:R-:W-:Y:S01]  /*28190*/  IMAD.WIDE.U32 R40, R32, R50, RZ ;  /* 0x0000003220287225 */ /* 0x000fe200078e00ff */
[----:B------:R-:W-:-:S03]  /*281a0*/  ISETP.GE.U32.AND P6, PT, R88, R37, PT ;  /* 0x000000255800720c */ /* 0x000fc60003fc6070 */
[C---:B------:R-:W-:Y:S01]  /*281b0*/  IMAD.WIDE.U32 R70, R88.reuse, R56, RZ ;  /* 0x0000003858467225 */ /* 0x040fe200078e00ff */
[----:B------:R-:W-:Y:S02]  /*281c0*/  ISETP.GE.U32.AND.EX P6, PT, R87, R78, PT, P6 ;  /* 0x0000004e5700720c */ /* 0x000fe40003fc6160 */
[----:B------:R-:W-:Y:S01]  /*281d0*/  LOP3.LUT R87, RZ, R87, RZ, 0x33, !PT ;  /* 0x00000057ff577212 */ /* 0x000fe200078e33ff */
        /* <DEDUP_REMOVED lines=9> */
[----:B------:R-:W-:-:S03]  /*28270*/  IMAD.WIDE.U32 R78, R27, R54, RZ ;  /* 0x000000361b4e7225 */ /* 0x000fc600078e00ff */
        /* <DEDUP_REMOVED lines=12> */
[-C--:B------:R-:W-:Y:S01]  /*28340*/  IMAD.WIDE.U32 R34, R27, R52.reuse, RZ ;  /* 0x000000341b227225 */ /* 0x080fe200078e00ff */
        /* <DEDUP_REMOVED lines=10> */
[----:B------:R-:W-:Y:S01]  /*283f0*/  IMAD.MOV.U32 R78, RZ, RZ, R69 ;  /* 0x000000ffff4e7224 */ /* 0x000fe200078e0045 */
[----:B------:R-:W-:Y:S01]  /*28400*/  IADD3 R30, P0, P2, R76, R30, R83 ;  /* 0x0000001e4c1e7210 */ /* 0x000fe20007a1e053 */
[----:B------:R-:W-:-:S03]  /*28410*/  IMAD.WIDE.U32 R76, R32, R48, RZ ;  /* 0x00000030204c7225 */ /* 0x000fc600078e00ff */
        /* <DEDUP_REMOVED lines=8> */
[----:B------:R-:W-:Y:S01]  /*284a0*/  IMAD.WIDE.U32.X R82, R32, R51, R82, P1 ;  /* 0x0000003320527225 */ /* 0x000fe200008e0452 */
[----:B------:R-:W-:-:S03]  /*284b0*/  ISETP.NE.U32.AND P1, PT, R90, RZ, PT ;  /* 0x000000ff5a00720c */ /* 0x000fc60003f25070 */
[----:B------:R-:W-:Y:S01]  /*284c0*/  IMAD.X R29, RZ, RZ, RZ, P5 ;  /* 0x000000ffff1d7224 */ /* 0x000fe200028e06ff */
[----:B------:R-:W-:Y:S01]  /*284d0*/  ISETP.NE.AND.EX P1, PT, R69, RZ, PT, P1 ;  /* 0x000000ff4500720c */ /* 0x000fe20003f25310 */
[----:B------:R-:W-:Y:S01]  /*284e0*/  IMAD.X R41, R40, 0x1, R88, P0 ;  /* 0x0000000128297824 */ /* 0x000fe200000e0658 */
[----:B------:R-:W-:Y:S01]  /*284f0*/  ISETP.GE.U32.AND P0, PT, R81, R68, PT ;  /* 0x000000445100720c */ /* 0x000fe20003f06070 */
[----:B------:R-:W-:Y:S01]  /*28500*/  IMAD.MOV.U32 R28, RZ, RZ, R77 ;  /* 0x000000ffff1c7224 */ /* 0x000fe200078e004d */
[----:B------:R-:W-:Y:S01]  /*28510*/  IADD3 R77, P5, PT, R30, R31, RZ ;  /* 0x0000001f1e4d7210 */ /* 0x000fe20007fbe0ff */
[----:B------:R-:W-:Y:S01]  /*28520*/  IMAD.WIDE.U32 R36, R36, R48, RZ ;  /* 0x0000003024247225 */ /* 0x000fe200078e00ff */
[----:B------:R-:W-:Y:S02]  /*28530*/  ISETP.GE.U32.AND.EX P2, PT, R41, R40, PT, P2 ;  /* 0x000000282900720c */ /* 0x000fe40003f46120 */
[----:B------:R-:W-:Y:S01]  /*28540*/  ISETP.GE.U32.AND.EX P0, PT, R86, R85, PT, P0 ;  /* 0x000000555600720c */ /* 0x000fe20003f06100 */
[----:B------:R-:W-:Y:S01]  /*28550*/  IMAD.WIDE.U32.X R78, R18, R18, R78, P3 ;  /* 0x00000012124e7225 */ /* 0x000fe200018e044e */
[----:B------:R-:W-:-:S02]  /*28560*/  IADD3 R87, P3, PT, R37, R76, RZ ;  /* 0x0000004c25577210 */ /* 0x000fc40007f7e0ff */
[----:B------:R-:W-:Y:S01]  /*28570*/  SEL R31, RZ, 0x1, P2 ;  /* 0x00000001ff1f7807 */ /* 0x000fe20001000000 */
[----:B------:R-:W-:Y:S01]  /*28580*/  IMAD.X R89, R38, 0x1, R41, P5 ;  /* 0x0000000126597824 */ /* 0x000fe200028e0629 */
[----:B------:R-:W-:Y:S01]  /*28590*/  SEL R105, RZ, 0x1, P0 ;  /* 0x00000001ff697807 */ /* 0x000fe20000000000 */
[----:B------:R-:W-:Y:S01]  /*285a0*/  IMAD.WIDE.U32.X R28, R32, R49, R28, P3 ;  /* 0x00000031201c7225 */ /* 0x000fe200018e041c */
[----:B------:R-:W-:Y:S02]  /*285b0*/  IADD3 R76, P5, P0, R36, R82, R31 ;  /* 0x00000052244c7210 */ /* 0x000fe400078be01f */
[----:B------:R-:W-:Y:S01]  /*285c0*/  ISETP.GE.U32.AND P2, PT, R77, R30, PT ;  /* 0x0000001e4d00720c */ /* 0x000fe20003f46070 */
[----:B------:R-:W-:Y:S01]  /*285d0*/  IMAD R34, R89, R56, RZ ;  /* 0x0000003859227224 */ /* 0x000fe200078e02ff */
[----:B------:R-:W-:Y:S01]  /*285e0*/  IADD3 R105, P3, PT, R105, R78, RZ ;  /* 0x0000004e69697210 */ /* 0x000fe20007f7e0ff */
[----:B------:R-:W-:Y:S01]  /*285f0*/  IMAD.WIDE.U32 R30, R77, R56, RZ ;  /* 0x000000384d1e7225 */ /* 0x000fe200078e00ff */
[----:B------:R-:W-:-:S03]  /*28600*/  IADD3.X R85, PT, PT, R87, R83, RZ, P5, P0 ;  /* 0x0000005357557210 */ /* 0x000fc60002fe04ff */
[----:B------:R-:W-:Y:S02]  /*28610*/  IMAD R41, R77, R57, R34 ;  /* 0x000000394d297224 */ /* 0x000fe400078e0222 */
        /* <DEDUP_REMOVED lines=25> */
.L_x_691:
[----:B------:R-:W-:Y:S05]  /*287b0*/  BSYNC.RECONVERGENT B2 ;  /* 0x0000000000027941 */ /* 0x000fea0003800200 */
.L_x_690:
[----:B------:R-:W-:Y:S01]  /*287c0*/  IMAD.WIDE.U32 R40, R83, R54, RZ ;  /* 0x0000003653287225 */ /* 0x000fe200078e00ff */
[----:B------:R-:W-:Y:S01]  /*287d0*/  IADD3 R79, P5, PT, R33, R76, RZ ;  /* 0x0000004c214f7210 */ /* 0x000fe20007fbe0ff */
[----:B------:R-:W-:Y:S01]  /*287e0*/  BSSY.RECONVERGENT B2, `(.L_x_692) ;  /* 0x000003d000027945 */ /* 0x000fe20003800200 */
[----:B------:R-:W-:Y:S01]  /*287f0*/  LOP3.LUT R71, RZ, R77, RZ, 0x33, !PT ;  /* 0x0000004dff477212 */ /* 0x000fe200078e33ff */
[C---:B------:R-:W-:Y:S01]  /*28800*/  IMAD.WIDE.U32 R34, R30.reuse, R54, RZ ;  /* 0x000000361e227225 */ /* 0x040fe200078e00ff */
[----:B------:R-:W-:Y:S02]  /*28810*/  ISETP.GE.U32.AND.EX P2, PT, R89, R38, PT, P2 ;  /* 0x000000265900720c */ /* 0x000fe40003f46120 */
[----:B------:R-:W-:Y:S01]  /*28820*/  ISETP.GE.U32.AND P0, PT, R79, R76, PT ;  /* 0x0000004c4f00720c */ /* 0x000fe20003f06070 */
[----:B------:R-:W-:Y:S01]  /*28830*/  IMAD.WIDE.U32 R32, P3, R30, R55, R40 ;  /* 0x000000371e207225 */ /* 0x000fe20007860028 */
[----:B------:R-:W-:-:S03]  /*28840*/  ISETP.GT.U32.AND P1, PT, R34, R71, PT ;  /* 0x000000472200720c */ /* 0x000fc60003f24070 */
[----:B------:R-:W-:Y:S01]  /*28850*/  IMAD.WIDE.U32.X R36, R27, R53, R36, P6 ;  /* 0x000000351b247225 */ /* 0x000fe200030e0424 */
[----:B------:R-:W-:Y:S02]  /*28860*/  IADD3 R71, P6, PT, R35, R32, RZ ;  /* 0x0000002023477210 */ /* 0x000fe40007fde0ff */
[----:B------:R-:W-:Y:S01]  /*28870*/  SEL R35, RZ, 0x1, P2 ;  /* 0x00000001ff237807 */ /* 0x000fe20001000000 */
[----:B------:R-:W-:Y:S01]  /*28880*/  IMAD.WIDE.U32 R68, R27, R50, RZ ;  /* 0x000000321b447225 */ /* 0x000fe200078e00ff */
[----:B------:R-:W-:-:S03]  /*28890*/  LOP3.LUT R32, RZ, R89, RZ, 0x33, !PT ;  /* 0x00000059ff207212 */ /* 0x000fc600078e33ff */
[----:B------:R-:W-:Y:S01]  /*288a0*/  IMAD.WIDE.U32 R40, R70, R50, RZ ;  /* 0x0000003246287225 */ /* 0x000fe200078e00ff */
[----:B------:R-:W-:-:S03]  /*288b0*/  ISETP.GT.U32.AND.EX P1, PT, R71, R32, PT, P1 ;  /* 0x000000204700720c */ /* 0x000fc60003f24110 */
[----:B------:R-:W-:Y:S02]  /*288c0*/  IMAD.X R80, R80, 0x1, R85, P5 ;  /* 0x0000000150507824 */ /* 0x000fe400028e0655 */
[----:B------:R-:W-:Y:S01]  /*288d0*/  IMAD.X R77, RZ, RZ, RZ, P3 ;  /* 0x000000ffff4d7224 */ /* 0x000fe200018e06ff */
[----:B------:R-:W-:Y:S01]  /*288e0*/  IADD3 R36, P3, P5, R40, R36, R35 ;  /* 0x0000002428247210 */ /* 0x000fe20007d7e023 */
[----:B------:R-:W-:Y:S01]  /*288f0*/  IMAD.WIDE.U32 R68, P4, R70, R51, R68 ;  /* 0x0000003346447225 */ /* 0x000fe20007880044 */
[----:B------:R-:W-:-:S03]  /*28900*/  ISETP.GE.U32.AND.EX P0, PT, R80, R85, PT, P0 ;  /* 0x000000555000720c */ /* 0x000fc60003f06100 */
[----:B------:R-:W-:Y:S01]  /*28910*/  IMAD.WIDE.U32 R34, R83, R52, RZ ;  /* 0x0000003453227225 */ /* 0x000fe200078e00ff */
[----:B------:R-:W-:Y:S02]  /*28920*/  IADD3 R87, P2, PT, R41, R68, RZ ;  /* 0x0000004429577210 */ /* 0x000fe40007f5e0ff */
[----:B------:R-:W-:Y:S01]  /*28930*/  SEL R71, RZ, 0x1, P0 ;  /* 0x00000001ff477807 */ /* 0x000fe20000000000 */
[----:B------:R-:W-:Y:S02]  /*28940*/  IMAD.MOV.U32 R76, RZ, RZ, R33 ;  /* 0x000000ffff4c7224 */ /* 0x000fe400078e0021 */
[----:B------:R-:W-:Y:S01]  /*28950*/  IMAD.WIDE.U32 R40, R30, R52, RZ ;  /* 0x000000341e287225 */ /* 0x000fe200078e00ff */
[----:B------:R-:W-:-:S03]  /*28960*/  IADD3 R38, P0, PT, R71, R28, RZ ;  /* 0x0000001c47267210 */ /* 0x000fc60007f1e0ff */
[----:B------:R-:W-:-:S04]  /*28970*/  IMAD.WIDE.U32.X R76, R83, R55, R76, P6 ;  /* 0x00000037534c7225 */ /* 0x000fc800030e044c */
[----:B------:R-:W-:Y:S01]  /*28980*/  IMAD.WIDE.U32 R32, P6, R30, R53, R34 ;  /* 0x000000351e207225 */ /* 0x000fe200078c0022 */
[----:B------:R-:W-:Y:S02]  /*28990*/  SEL R35, RZ, 0x1, !P1 ;  /* 0x00000001ff237807 */ /* 0x000fe40004800000 */
[----:B------:R-:W-:Y:S01]  /*289a0*/  IADD3.X R34, PT, PT, R87, R37, RZ, P3, P5 ;  /* 0x0000002557227210 */ /* 0x000fe20001fea4ff */
[----:B------:R-:W-:Y:S01]  /*289b0*/  IMAD.X R68, RZ, RZ, R29, P0 ;  /* 0x000000ffff447224 */ /* 0x000fe200000e061d */
[----:B------:R-:W-:Y:S01]  /*289c0*/  IADD3 R37, P3, PT, R41, R32, RZ ;  /* 0x0000002029257210 */ /* 0x000fe20007f7e0ff */
[----:B------:R-:W-:Y:S01]  /*289d0*/  IMAD.WIDE.U32 R28, R27, R48, RZ ;  /* 0x000000301b1c7225 */ /* 0x000fe200078e00ff */
[----:B------:R-:W-:-:S03]  /*289e0*/  IADD3 R40, P1, P5, R40, R76, R35 ;  /* 0x0000004c28287210 */ /* 0x000fc60007d3e023 */
[----:B------:R-:W-:Y:S01]  /*289f0*/  IMAD.X R35, RZ, RZ, RZ, P6 ;  /* 0x000000ffff237224 */ /* 0x000fe200030e06ff */
[----:B------:R-:W-:Y:S01]  /*28a00*/  IADD3.X R77, PT, PT, R37, R77, RZ, P1, P5 ;  /* 0x0000004d254d7210 */ /* 0x000fe20000fea4ff */
[----:B------:R-:W-:Y:S01]  /*28a10*/  IMAD.X R37, RZ, RZ, RZ, P4 ;  /* 0x000000ffff257224 */ /* 0x000fe200020e06ff */
[----:B------:R-:W-:Y:S01]  /*28a20*/  ISETP.NE.U32.AND P1, PT, R38, RZ, PT ;  /* 0x000000ff2600720c */ /* 0x000fe20003f25070 */
[----:B------:R-:W-:Y:S01]  /*28a30*/  IMAD.WIDE.U32 R28, P4, R70, R49, R28 ;  /* 0x00000031461c7225 */ /* 0x000fe2000788001c */
[----:B------:R-:W-:Y:S02]  /*28a40*/  IADD3 R79, P5, PT, R36, R79, RZ ;  /* 0x0000004f244f7210 */ /* 0x000fe40007fbe0ff */
[----:B------:R-:W-:Y:S01]  /*28a50*/  ISETP.NE.AND.EX P1, PT, R68, RZ, PT, P1 ;  /* 0x000000ff4400720c */ /* 0x000fe20003f25310 */
[----:B------:R-:W-:Y:S01]  /*28a60*/  IMAD.WIDE.U32 R70, R70, R48, RZ ;  /* 0x0000003046467225 */ /* 0x000fe200078e00ff */
[----:B------:R-:W-:-:S03]  /*28a70*/  ISETP.GE.U32.AND P0, PT, R79, R36, PT ;  /* 0x000000244f00720c */ /* 0x000fc60003f06070 */
[----:B------:R-:W-:Y:S02]  /*28a80*/  IMAD.X R80, R34, 0x1, R80, P5 ;  /* 0x0000000122507824 */ /* 0x000fe400028e0650 */
[----:B------:R-:W-:-:S03]  /*28a90*/  IMAD.MOV.U32 R36, RZ, RZ, R69 ;  /* 0x000000ffff247224 */ /* 0x000fc600078e0045 */
        /* <DEDUP_REMOVED lines=17> */
.L_x_693:
[----:B------:R-:W-:Y:S05]  /*28bb0*/  BSYNC.RECONVERGENT B2 ;  /* 0x0000000000027941 */ /* 0x000fea0003800200 */
.L_x_692:
[----:B------:R-:W-:Y:S01]  /*28bc0*/  IADD3 R87, P5, PT, R40, R79, RZ ;  /* 0x0000004f28577210 */ /* 0x000fe20007fbe0ff */
[----:B------:R-:W-:Y:S01]  /*28bd0*/  IMAD.MOV.U32 R34, RZ, RZ, R33 ;  /* 0x000000ffff227224 */ /* 0x000fe200078e0021 */
[----:B------:R-:W-:Y:S01]  /*28be0*/  IADD3 R31, P2, PT, R71, R28, RZ ;  /* 0x0000001c471f7210 */ /* 0x000fe20007f5e0ff */
[----:B------:R-:W-:Y:S01]  /*28bf0*/  IMAD.WIDE.U32 R32, R30, R50, RZ ;  /* 0x000000321e207225 */ /* 0x000fe200078e00ff */
[----:B------:R-:W-:Y:S01]  /*28c00*/  IADD3 R70, P1, P6, R70, R36, R41 ;  /* 0x0000002446467210 */ /* 0x000fe20007e3e029 */
[----:B------:R-:W-:Y:S01]  /*28c10*/  BSSY.RECONVERGENT B2, `(.L_x_694) ;  /* 0x0000208000027945 */ /* 0x000fe20003800200 */
[----:B------:R-:W-:Y:S01]  /*28c20*/  ISETP.GE.U32.AND P0, PT, R87, R40, PT ;  /* 0x000000285700720c */ /* 0x000fe20003f06070 */
[----:B------:R-:W-:Y:S01]  /*28c30*/  IMAD.X R68, R77, 0x1, R80, P5 ;  /* 0x000000014d447824 */ /* 0x000fe200028e0650 */
        /* <DEDUP_REMOVED lines=8> */
[----:B------:R-:W-:Y:S01]  /*28cc0*/  IMAD.WIDE.U32.X R34, R83, R53, R34, P3 ;  /* 0x0000003553227225 */ /* 0x000fe200018e0422 */
[----:B------:R-:W-:Y:S02]  /*28cd0*/  LOP3.LUT R94, R94, 0xfffffffd, RZ, 0xc0, !PT ;  /* 0xfffffffd5e5e7812 */ /* 0x000fe400078ec0ff */
[----:B------:R-:W-:Y:S01]  /*28ce0*/  ISETP.GE.U32.AND.EX P0, PT, R75, R28, PT, P1 ;  /* 0x0000001c4b00720c */ /* 0x000fe20003f06110 */
        /* <DEDUP_REMOVED lines=9> */
[----:B------:R-:W-:Y:S01]  /*28d80*/  IADD3 R38, P0, PT, R27, R38, RZ ;  /* 0x000000261b267210 */ /* 0x000fe20007f1e0ff */
[----:B------:R-:W-:Y:S01]  /*28d90*/  IMAD.MOV.U32 R28, RZ, RZ, R37 ;  /* 0x000000ffff1c7224 */ /* 0x000fe200078e0025 */
[----:B------:R-:W-:-:S02]  /*28da0*/  IADD3.X R40, PT, PT, R31, R35, RZ, P1, P2 ;  /* 0x000000231f287210 */ /* 0x000fc40000fe44ff */
[----:B------:R-:W-:Y:S01]  /*28db0*/  ISETP.GE.U32.AND P1, PT, R85, R34, PT ;  /* 0x000000225500720c */ /* 0x000fe20003f26070 */
[----:B------:R-:W-:Y:S01]  /*28dc0*/  IMAD.WIDE.U32 R34, P3, R30, R49, R32 ;  /* 0x000000311e227225 */ /* 0x000fe20007860020 */
[----:B------:R-:W-:-:S03]  /*28dd0*/  ISETP.GE.U32.AND P2, PT, R87, R54, PT ;  /* 0x000000365700720c */ /* 0x000fc60003f46070 */
        /* <DEDUP_REMOVED lines=31> */
[----:B------:R-:W-:Y:S01]  /*28fd0*/  IADD3 R80, P2, PT, R81, R32, RZ ;  /* 0x0000002051507210 */ /* 0x000fe20007f5e0ff */
[----:B------:R-:W-:Y:S02]  /*28fe0*/  @P0 IMAD.MOV.U32 R86, RZ, RZ, R27 ;  /* 0x000000ffff560224 */ /* 0x000fe400078e001b */
[----:B------:R-:W-:Y:S01]  /*28ff0*/  IMAD.X R30, RZ, RZ, RZ, P4 ;  /* 0x000000ffff1e7224 */ /* 0x000fe200020e06ff */
[----:B------:R-:W-:Y:S01]  /*29000*/  IADD3 R82, P5, PT, -R35, R80, RZ ;  /* 0x0000005023527210 */ /* 0x000fe20007fbe1ff */
[----:B------:R-:W-:Y:S01]  /*29010*/  IMAD.X R27, R86, 0x1, R36, P2 ;  /* 0x00000001561b7824 */ /* 0x000fe200010e0624 */
[----:B------:R-:W-:-:S02]  /*29020*/  ISETP.GE.U32.AND P3, PT, R80, R32, PT ;  /* 0x000000205000720c */ /* 0x000fc40003f66070 */
[----:B------:R-:W-:Y:S01]  /*29030*/  ISETP.GE.U32.AND P4, PT, R80, R35, PT ;  /* 0x000000235000720c */ /* 0x000fe20003f86070 */
[C---:B------:R-:W-:Y:S01]  /*29040*/  IMAD.X R92, R27.reuse, 0x1, ~R30, P5 ;  /* 0x000000011b5c7824 */ /* 0x040fe200028e0e1e */
        /* <DEDUP_REMOVED lines=15> */
[----:B------:R-:W-:Y:S02]  /*29140*/  ISETP.GE.U32.AND P0, PT, R105, R28, PT ;  /* 0x0000001c6900720c */ /* 0x000fe40003f06070 */
[----:B------:R-:W-:Y:S01]  /*29150*/  ISETP.GE.U32.AND P1, PT, R78, R48, PT ;  /* 0x000000304e00720c */ /* 0x000fe20003f26070 */
[----:B------:R-:W-:-:S05]  /*29160*/  IMAD.X R79, R95, 0x1, ~R30, P2 ;  /* 0x000000015f4f7824 */ /* 0x000fca00010e0e1e */
        /* <DEDUP_REMOVED lines=13> */
[----:B------:R-:W-:Y:S02]  /*29240*/  IMAD.X R41, RZ, RZ, RZ, P2 ;  /* 0x000000ffff297224 */ /* 0x000fe400010e06ff */
[----:B------:R-:W-:-:S04]  /*29250*/  IMAD.WIDE.U32 R34, P2, R11, R86, R34 ;  /* 0x000000560b227225 */ /* 0x000fc80007840022 */
[----:B------:R-:W-:-:S04]  /*29260*/  IMAD.WIDE.U32 R36, R11, R87, RZ ;  /* 0x000000570b247225 */ /* 0x000fc800078e00ff */
[----:B------:R-:W-:Y:S01]  /*29270*/  IMAD.MOV.U32 R40, RZ, RZ, R29 ;  /* 0x000000ffff287224 */ /* 0x000fe200078e001d */
[----:B------:R-:W-:Y:S01]  /*29280*/  IADD3 R37, P0, PT, R37, R28, RZ ;  /* 0x0000001c25257210 */ /* 0x000fe20007f1e0ff */
[----:B------:R-:W-:-:S03]  /*29290*/  IMAD.WIDE.U32 R28, R73, R87, RZ ;  /* 0x00000057491c7225 */ /* 0x000fc600078e00ff */
[----:B------:R-:W-:Y:S01]  /*292a0*/  @P2 LOP3.LUT R94, R94, 0x2, RZ, 0xfc, !PT ;  /* 0x000000025e5e2812 */ /* 0x000fe200078efcff */
[----:B------:R-:W-:-:S03]  /*292b0*/  IMAD.WIDE.U32 R38, R14, R87, RZ ;  /* 0x000000570e267225 */ /* 0x000fc600078e00ff */
[----:B------:R-:W-:Y:S01]  /*292c0*/  LOP3.LUT R94, R94, 0xfffffffe, RZ, 0xc0, !PT ;  /* 0xfffffffe5e5e7812 */ /* 0x000fe200078ec0ff */
[----:B------:R-:W-:-:S04]  /*292d0*/  IMAD.WIDE.U32 R68, R11, R85, RZ ;  /* 0x000000550b447225 */ /* 0x000fc800078e00ff */
[----:B------:R-:W-:Y:S01]  /*292e0*/  IMAD.WIDE.U32.X R40, R12, R81, R40, P0 ;  /* 0x000000510c287225 */ /* 0x000fe200000e0428 */
[----:B------:R-:W-:-:S03]  /*292f0*/  IADD3 R69, P5, PT, R69, R34, RZ ;  /* 0x0000002245457210 */ /* 0x000fc60007fbe0ff */
        /* <DEDUP_REMOVED lines=18> */
[----:B------:R-:W-:Y:S01]  /*29420*/  IMAD.X R89, RZ, RZ, RZ, P0 ;  /* 0x000000ffff597224 */ /* 0x000fe200000e06ff */
        /* <DEDUP_REMOVED lines=8> */
[----:B------:R-:W-:-:S03]  /*294b0*/  IADD3 R100, P5, P6, R28, R70, R90 ;  /* 0x000000461c647210 */ /* 0x000fc60007ebe05a */
[----:B------:R-:W-:Y:S01]  /*294c0*/  IMAD.MOV.U32 R88, RZ, RZ, R39 ;  /* 0x000000ffff587224 */ /* 0x000fe200078e0027 */
[----:B------:R-:W-:Y:S01]  /*294d0*/  IADD3 R71, P4, PT, R29, R40, RZ ;  /* 0x000000281d477210 */ /* 0x000fe20007f9e0ff */
[----:B------:R-:W-:-:S03]  /*294e0*/  IMAD.WIDE.U32 R38, R14, R85, RZ ;  /* 0x000000550e267225 */ /* 0x000fc600078e00ff */
[----:B------:R-:W-:Y:S01]  /*294f0*/  IADD3.X R90, PT, PT, R71, R33, R91, P5, P6 ;  /* 0x00000021475a7210 */ /* 0x000fe20002fec45b */
[C---:B------:R-:W-:Y:S01]  /*29500*/  IMAD.WIDE.U32 R32, R13.reuse, R85, RZ ;  /* 0x000000550d207225 */ /* 0x040fe200078e00ff */
[C---:B------:R-:W-:Y:S02]  /*29510*/  LOP3.LUT P5, RZ, R94.reuse, 0x10, RZ, 0xc0, !PT ;  /* 0x000000105eff7812 */ /* 0x040fe400078ac0ff */
[C---:B------:R-:W-:Y:S01]  /*29520*/  LOP3.LUT P6, RZ, R94.reuse, 0x4, RZ, 0xc0, !PT ;  /* 0x000000045eff7812 */ /* 0x040fe200078cc0ff */
[----:B------:R-:W-:Y:S01]  /*29530*/  IMAD.WIDE.U32 R38, P0, R13, R86, R38 ;  /* 0x000000560d267225 */ /* 0x000fe20007800026 */
[----:B------:R-:W-:-:S03]  /*29540*/  LOP3.LUT R94, R94, 0xffffffbf, RZ, 0xc0, !PT ;  /* 0xffffffbf5e5e7812 */ /* 0x000fc600078ec0ff */
[----:B------:R-:W-:Y:S01]  /*29550*/  IMAD.WIDE.U32.X R88, R14, R81, R88, P2 ;  /* 0x000000510e587225 */ /* 0x000fe200010e0458 */
[----:B------:R-:W-:-:S03]  /*29560*/  IADD3 R29, P2, PT, R33, R38, RZ ;  /* 0x00000026211d7210 */ /* 0x000fc60007f5e0ff */
[----:B------:R-:W-:Y:S02]  /*29570*/  IMAD.X R33, RZ, RZ, RZ, P3 ;  /* 0x000000ffff217224 */ /* 0x000fe400018e06ff */
[----:B------:R-:W-:Y:S02]  /*29580*/  IMAD.X R111, RZ, RZ, RZ, P5 ;  /* 0x000000ffff6f7224 */ /* 0x000fe400028e06ff */
[----:B------:R-:W-:Y:S01]  /*29590*/  IMAD.MOV.U32 R110, RZ, RZ, R31 ;  /* 0x000000ffff6e7224 */ /* 0x000fe200078e001f */
[----:B------:R-:W-:Y:S01]  /*295a0*/  @P0 LOP3.LUT R94, R94, 0x40, RZ, 0xfc, !PT ;  /* 0x000000405e5e0812 */ /* 0x000fe200078efcff */
[----:B------:R-:W-:-:S03]  /*295b0*/  IMAD.WIDE.U32 R98, R36, R56, RZ ;  /* 0x0000003824627225 */ /* 0x000fc600078e00ff */
[----:B------:R-:W-:Y:S01]  /*295c0*/  LOP3.LUT R94, R94, 0xffffffdf, RZ, 0xc0, !PT ;  /* 0xffffffdf5e5e7812 */ /* 0x000fe200078ec0ff */
[----:B------:R-:W-:-:S03]  /*295d0*/  IMAD.WIDE.U32.X R110, R86, R73, R110, P6 ;  /* 0x00000049566e7225 */ /* 0x000fc600030e046e */
[----:B------:R-:W-:Y:S02]  /*295e0*/  @P2 LOP3.LUT R94, R94, 0x20, RZ, 0xfc, !PT ;  /* 0x000000205e5e2812 */ /* 0x000fe400078efcff */
[----:B------:R-:W-:Y:S01]  /*295f0*/  IADD3 R75, P0, P2, R32, R88, R75 ;  /* 0x00000058204b7210 */ /* 0x000fe20007a1e04b */
[----:B------:R-:W-:Y:S02]  /*29600*/  IMAD.MOV.U32 R32, RZ, RZ, R41 ;  /* 0x000000ffff207224 */ /* 0x000fe400078e0029 */
[----:B------:R-:W-:Y:S01]  /*29610*/  IMAD.WIDE.U32 R40, R74, R85, RZ ;  /* 0x000000554a287225 */ /* 0x000fe200078e00ff */
[----:B------:R-:W-:Y:S02]  /*29620*/  IADD3.X R88, PT, PT, R29, R89, RZ, P0, P2 ;  /* 0x000000591d587210 */ /* 0x000fe400007e44ff */
[----:B------:R-:W-:Y:S01]  /*29630*/  ISETP.GE.U32.AND P0, PT, R100, R28, PT ;  /* 0x0000001c6400720c */ /* 0x000fe20003f06070 */
[----:B------:R-:W-:-:S03]  /*29640*/  IMAD.WIDE.U32 R28, R84, R85, RZ ;  /* 0x00000055541c7225 */ /* 0x000fc600078e00ff */
[----:B------:R-:W-:Y:S01]  /*29650*/  ISETP.GE.U32.AND.EX P0, PT, R90, R71, PT, P0 ;  /* 0x000000475a00720c */ /* 0x000fe20003f06100 */
[----:B------:R-:W-:Y:S01]  /*29660*/  IMAD.WIDE.U32.X R32, R81, R84, R32, P4 ;  /* 0x0000005451207225 */ /* 0x000fe200020e0420 */
[C---:B------:R-:W-:Y:S02]  /*29670*/  LOP3.LUT P4, RZ, R94.reuse, 0x1, RZ, 0xc0, !PT ;  /* 0x000000015eff7812 */ /* 0x040fe4000788c0ff */
[----:B------:R-:W-:Y:S01]  /*29680*/  LOP3.LUT R94, R94, 0xfffffff7, RZ, 0xc0, !PT ;  /* 0xfffffff75e5e7812 */ /* 0x000fe200078ec0ff */
[----:B------:R-:W-:Y:S01]  /*29690*/  IMAD.WIDE.U32 R28, P3, R86, R74, R28 ;  /* 0x0000004a561c7225 */ /* 0x000fe2000786001c */
[----:B------:R-:W-:Y:S02]  /*296a0*/  SEL R83, RZ, 0x1, P0 ;  /* 0x00000001ff537807 */ /* 0x000fe40000000000 */
[----:B------:R-:W-:-:S10]  /*296b0*/  IADD3 R41, P0, PT, R41, R28, RZ ;  /* 0x0000001c29297210 */ /* 0x000fd40007f1e0ff */
[----:B------:R-:W-:Y:S02]  /*296c0*/  @P3 LOP3.LUT R94, R94, 0x8, RZ, 0xfc, !PT ;  /* 0x000000085e5e3812 */ /* 0x000fe400078efcff */
[----:B------:R-:W-:Y:S01]  /*296d0*/  IADD3 R83, P2, P3, R40, R32, R83 ;  /* 0x0000002028537210 */ /* 0x000fe20007b5e053 */
[----:B------:R-:W-:-:S03]  /*296e0*/  IMAD.MOV.U32 R32, RZ, RZ, R35 ;  /* 0x000000ffff207224 */ /* 0x000fc600078e0023 */
        /* <DEDUP_REMOVED lines=10> */
[----:B------:R-:W-:-:S04]  /*29790*/  IMAD.WIDE.U32 R40, P3, R11, R27, R40 ;  /* 0x0000001b0b287225 */ /* 0x000fc80007860028 */
[----:B------:R-:W-:-:S04]  /*297a0*/  IMAD.WIDE.U32.X R32, R12, R86, R32, P4 ;  /* 0x000000560c207225 */ /* 0x000fc800020e0420 */
[----:B------:R-:W-:-:S04]  /*297b0*/  IMAD.WIDE.U32 R96, R11, R80, RZ ;  /* 0x000000500b607225 */ /* 0x000fc800078e00ff */
[----:B------:R-:W-:Y:S01]  /*297c0*/  IMAD.WIDE.U32 R30, R2, R80, RZ ;  /* 0x00000050021e7225 */ /* 0x000fe200078e00ff */
[----:B------:R-:W-:Y:S02]  /*297d0*/  @P3 LOP3.LUT R94, R94, 0x80, RZ, 0xfc, !PT ;  /* 0x000000805e5e3812 */ /* 0x000fe400078efcff */
[----:B------:R-:W-:Y:S01]  /*297e0*/  IADD3 R89, P4, PT, R97, R40, RZ ;  /* 0x0000002861597210 */ /* 0x000fe20007f9e0ff */
[----:B------:R-:W-:Y:S01]  /*297f0*/  IMAD.WIDE.U32 R34, P6, R27, R2, R34 ;  /* 0x000000021b227225 */ /* 0x000fe200078c0022 */
[----:B------:R-:W-:Y:S02]  /*29800*/  IADD3 R96, P2, P3, R75, R96, R32 ;  /* 0x000000604b607210 */ /* 0x000fe40007b5e020 */
[----:B------:R-:W-:Y:S01]  /*29810*/  LOP3.LUT R94, R94, 0xfffff7ff, RZ, 0xc0, !PT ;  /* 0xfffff7ff5e5e7812 */ /* 0x000fe200078ec0ff */
[----:B------:R-:W-:Y:S01]  /*29820*/  IMAD.WIDE.U32 R106, R74, R80, RZ ;  /* 0x000000504a6a7225 */ /* 0x000fe200078e00ff */
[----:B------:R-:W-:Y:S02]  /*29830*/  IADD3.X R89, PT, PT, R88, R89, R33, P2, P3 ;  /* 0x0000005958597210 */ /* 0x000fe400017e6421 */
[----:B------:R-:W-:Y:S01]  /*29840*/  IADD3 R31, P5, PT, R31, R34, RZ ;  /* 0x000000221f1f7210 */ /* 0x000fe20007fbe0ff */
[----:B------:R-:W-:Y:S01]  /*29850*/  IMAD.WIDE.U32 R32, R98, R54, RZ ;  /* 0x0000003662207225 */ /* 0x000fe200078e00ff */
[----:B------:R-:W-:-:S03]  /*29860*/  IADD3 R109, P2, P3, R83, R30, R110 ;  /* 0x0000001e536d7210 */ /* 0x000fc60007b5e06e */
[----:B------:R-:W-:Y:S01]  /*29870*/  IMAD R30, R37, R56, RZ ;  /* 0x00000038251e7224 */ /* 0x000fe200078e02ff */
[----:B------:R-:W-:Y:S02]  /*29880*/  IADD3.X R110, PT, PT, R28, R31, R111, P2, P3 ;  /* 0x0000001f1c6e7210 */ /* 0x000fe400017e646f */
[----:B------:R-:W-:Y:S01]  /*29890*/  LOP3.LUT R37, RZ, R37, RZ, 0x33, !PT ;  /* 0x00000025ff257212 */ /* 0x000fe200078e33ff */
[----:B------:R-:W-:Y:S01]  /*298a0*/  IMAD R111, R36, R57, R30 ;  /* 0x00000039246f7224 */ /* 0x000fe200078e021e */
[----:B------:R-:W-:-:S03]  /*298b0*/  @P6 LOP3.LUT R94, R94, 0x800, RZ, 0xfc, !PT ;  /* 0x000008005e5e6812 */ /* 0x000fc600078efcff */
[----:B------:R-:W-:Y:S01]  /*298c0*/  IMAD.IADD R111, R99, 0x1, R111 ;  /* 0x00000001636f7824 */ /* 0x000fe200078e026f */
[----:B------:R-:W-:-:S03]  /*298d0*/  LOP3.LUT R94, R94, 0xffffefff, RZ, 0xc0, !PT ;  /* 0xffffefff5e5e7812 */ /* 0x000fc600078ec0ff */
[----:B------:R-:W-:Y:S01]  /*298e0*/  IMAD.WIDE.U32 R70, R111, R54, RZ ;  /* 0x000000366f467225 */ /* 0x000fe200078e00ff */
[----:B------:R-:W-:-:S04]  /*298f0*/  @P5 LOP3.LUT R94, R94, 0x1000, RZ, 0xfc, !PT ;  /* 0x000010005e5e5812 */ /* 0x000fc800078efcff */
[----:B------:R-:W-:Y:S01]  /*29900*/  LOP3.LUT R94, R94, 0xfffffdff, RZ, 0xc0, !PT ;  /* 0xfffffdff5e5e7812 */ /* 0x000fe200078ec0ff */
[----:B------:R-:W-:-:S03]  /*29910*/  IMAD.WIDE.U32 R70, P2, R98, R55, R70 ;  /* 0x0000003762467225 */ /* 0x000fc60007840046 */
[----:B------:R-:W-:Y:S01]  /*29920*/  LOP3.LUT R94, R94, 0xfffffbff, RZ, 0xc0, !PT ;  /* 0xfffffbff5e5e7812 */ /* 0x000fe200078ec0ff */
        /* <DEDUP_REMOVED lines=60> */
[----:B------:R-:W-:-:S03]  /*29cf0*/  IMAD.X R39, RZ, RZ, RZ, P5 ;  /* 0x000000ffff277224 */ /* 0x000fc600028e06ff */
[----:B------:R-:W-:Y:S01]  /*29d00*/  LOP3.LUT R94, R94, 0xfffffeff, RZ, 0xc0, !PT ;  /* 0xfffffeff5e5e7812 */ /* 0x000fe200078ec0ff */
[----:B------:R-:W-:Y:S01]  /*29d10*/  IMAD.WIDE.U32.X R38, R86, R84, R38, P0 ;  /* 0x0000005456267225 */ /* 0x000fe200000e0426 */
        /* <DEDUP_REMOVED lines=9> */
[----:B------:R-:W-:Y:S01]  /*29db0*/  IADD3.X R107, PT, PT, R107, R39, RZ, P0, P5 ;  /* 0x000000276b6b7210 */ /* 0x000fe200007ea4ff */
[----:B------:R-:W-:Y:S01]  /*29dc0*/  IMAD.X R39, RZ, RZ, RZ, P6 ;  /* 0x000000ffff277224 */ /* 0x000fe200030e06ff */
[----:B------:R-:W-:Y:S02]  /*29dd0*/  IADD3 R78, P0, PT, R78, -R48, RZ ;  /* 0x800000304e4e7210 */ /* 0x000fe40007f1e0ff */
[----:B------:R-:W-:Y:S02]  /*29de0*/  LOP3.LUT P6, RZ, R94, 0x1, RZ, 0xc0, !PT ;  /* 0x000000015eff7812 */ /* 0x000fe400078cc0ff */
[----:B------:R-:W-:Y:S01]  /*29df0*/  SEL R105, R78, R105, P1 ;  /* 0x000000694e697207 */ /* 0x000fe20000800000 */
[----:B------:R-:W-:Y:S01]  /*29e00*/  IMAD.X R38, R79, 0x1, ~R49, P0 ;  /* 0x000000014f267824 */ /* 0x000fe200000e0e31 */
[----:B------:R-:W-:-:S03]  /*29e10*/  LOP3.LUT R94, R94, 0xffffffdf, RZ, 0xc0, !PT ;  /* 0xffffffdf5e5e7812 */ /* 0x000fc600078ec0ff */
[----:B------:R-:W-:Y:S01]  /*29e20*/  IMAD.WIDE.U32 R70, R12, R105, RZ ;  /* 0x000000690c467225 */ /* 0x000fe200078e00ff */
[----:B------:R-:W-:-:S03]  /*29e30*/  SEL R95, R38, R95, P1 ;  /* 0x0000005f265f7207 */ /* 0x000fc60000800000 */
[----:B------:R-:W-:Y:S02]  /*29e40*/  IMAD.MOV.U32 R38, RZ, RZ, R41 ;  /* 0x000000ffff267224 */ /* 0x000fe400078e0029 */
[----:B------:R-:W-:-:S04]  /*29e50*/  IMAD.WIDE.U32 R70, P0, R11, R95, R70 ;  /* 0x0000005f0b467225 */ /* 0x000fc80007800046 */
[----:B------:R-:W-:-:S04]  /*29e60*/  IMAD.WIDE.U32.X R38, R12, R27, R38, P4 ;  /* 0x0000001b0c267225 */ /* 0x000fc800020e0426 */
[----:B------:R-:W-:-:S05]  /*29e70*/  IMAD.WIDE.U32 R40, R11, R105, RZ ;  /* 0x000000690b287225 */ /* 0x000fca00078e00ff */
[----:B------:R-:W-:Y:S02]  /*29e80*/  @P0 LOP3.LUT R94, R94, 0x20, RZ, 0xfc, !PT ;  /* 0x000000205e5e0812 */ /* 0x000fe400078efcff */
[----:B------:R-:W-:Y:S02]  /*29e90*/  IADD3 R102, P4, PT, R41, R70, RZ ;  /* 0x0000004629667210 */ /* 0x000fe40007f9e0ff */
[----:B------:R-:W-:Y:S01]  /*29ea0*/  IADD3 R103, P0, P1, R76, R40, R38 ;  /* 0x000000284c677210 */ /* 0x000fe2000791e026 */
[-C--:B------:R-:W-:Y:S01]  /*29eb0*/  IMAD.WIDE.U32 R40, R17, R87.reuse, RZ ;  /* 0x0000005711287225 */ /* 0x080fe200078e00ff */
[----:B------:R-:W-:Y:S02]  /*29ec0*/  LOP3.LUT R94, R94, 0xfffffff7, RZ, 0xc0, !PT ;  /* 0xfffffff75e5e7812 */ /* 0x000fe400078ec0ff */
[----:B------:R-:W-:Y:S01]  /*29ed0*/  IADD3.X R102, PT, PT, R75, R102, R39, P0, P1 ;  /* 0x000000664b667210 */ /* 0x000fe200007e2427 */
[----:B------:R-:W-:-:S04]  /*29ee0*/  IMAD.WIDE.U32 R38, R15, R87, RZ ;  /* 0x000000570f267225 */ /* 0x000fc800078e00ff */
[----:B------:R-:W-:Y:S02]  /*29ef0*/  IMAD.WIDE.U32 R40, P0, R15, R81, R40 ;  /* 0x000000510f287225 */ /* 0x000fe40007800028 */
[----:B------:R-:W-:Y:S02]  /*29f00*/  @P4 LOP3.LUT R94, R94, 0x8, RZ, 0xfc, !PT ;  /* 0x000000085e5e4812 */ /* 0x000fe400078efcff */
        /* <DEDUP_REMOVED lines=30> */
[-C--:B------:R-:W-:Y:S01]  /*2a0f0*/  IMAD.WIDE.U32 R82, R14, R105.reuse, RZ ;  /* 0x000000690e527225 */ /* 0x080fe200078e00ff */
[C---:B------:R-:W-:Y:S02]  /*2a100*/  LOP3.LUT P3, RZ, R94.reuse, 0x2, RZ, 0xc0, !PT ;  /* 0x000000025eff7812 */ /* 0x040fe4000786c0ff */
[----:B------:R-:W-:Y:S01]  /*2a110*/  ISETP.GE.U32.AND P2, PT, R103, R76, PT ;  /* 0x0000004c6700720c */ /* 0x000fe20003f46070 */
[C---:B------:R-:W-:Y:S01]  /*2a120*/  IMAD.WIDE.U32 R76, R13.reuse, R105, RZ ;  /* 0x000000690d4c7225 */ /* 0x040fe200078e00ff */
[----:B------:R-:W-:Y:S02]  /*2a130*/  LOP3.LUT R94, R94, 0xffffffef, RZ, 0xc0, !PT ;  /* 0xffffffef5e5e7812 */ /* 0x000fe400078ec0ff */
[----:B------:R-:W-:Y:S01]  /*2a140*/  ISETP.GE.U32.AND.EX P2, PT, R102, R75, PT, P2 ;  /* 0x0000004b6600720c */ /* 0x000fe20003f46120 */
[----:B------:R-:W-:Y:S02]  /*2a150*/  IMAD.X R41, RZ, RZ, RZ, P3 ;  /* 0x000000ffff297224 */ /* 0x000fe400018e06ff */
[----:B------:R-:W-:Y:S01]  /*2a160*/  IMAD.WIDE.U32 R82, P3, R13, R95, R82 ;  /* 0x0000005f0d527225 */ /* 0x000fe20007860052 */
[----:B------:R-:W-:-:S03]  /*2a170*/  SEL R75, RZ, 0x1, P2 ;  /* 0x00000001ff4b7807 */ /* 0x000fc60001000000 */
[----:B------:R-:W-:Y:S01]  /*2a180*/  IMAD.WIDE.U32.X R40, R14, R27, R40, P6 ;  /* 0x0000001b0e287225 */ /* 0x000fe200030e0428 */
[----:B------:R-:W-:-:S08]  /*2a190*/  IADD3 R77, P6, PT, R77, R82, RZ ;  /* 0x000000524d4d7210 */ /* 0x000fd00007fde0ff */
        /* <DEDUP_REMOVED lines=11> */
[C---:B------:R-:W-:Y:S01]  /*2a250*/  IMAD.WIDE.U32 R38, R17.reuse, R80, RZ ;  /* 0x0000005011267225 */ /* 0x040fe200078e00ff */
[----:B------:R-:W-:Y:S02]  /*2a260*/  LOP3.LUT R94, R94, 0xfffffffe, RZ, 0xc0, !PT ;  /* 0xfffffffe5e5e7812 */ /* 0x000fe400078ec0ff */
        /* <DEDUP_REMOVED lines=8> */
[----:B------:R-:W-:Y:S01]  /*2a2f0*/  IMAD.WIDE.U32 R76, R18, R87, RZ ;  /* 0x00000057124c7225 */ /* 0x000fe200078e00ff */
[----:B------:R-:W-:-:S03]  /*2a300*/  @P5 LOP3.LUT R94, R94, 0x1, RZ, 0xfc, !PT ;  /* 0x000000015e5e5812 */ /* 0x000fc600078efcff */
        /* <DEDUP_REMOVED lines=16> */
[----:B------:R-:W-:Y:S01]  /*2a410*/  IMAD.X R79, RZ, RZ, RZ, P0 ;  /* 0x000000ffff4f7224 */ /* 0x000fe200000e06ff */
[----:B------:R-:W-:Y:S01]  /*2a420*/  IADD3 R76, P0, PT, R36, R96, RZ ;  /* 0x00000060244c7210 */ /* 0x000fe20007f1e0ff */
[----:B------:R-:W-:Y:S01]  /*2a430*/  IMAD.WIDE.U32 R96, R98, R48, RZ ;  /* 0x0000003062607225 */ /* 0x000fe200078e00ff */
[----:B------:R-:W-:Y:S02]  /*2a440*/  IADD3.X R112, PT, PT, R77, R113, RZ, P5, P6 ;  /* 0x000000714d707210 */ /* 0x000fe40002fec4ff */
[----:B------:R-:W-:Y:S01]  /*2a450*/  LOP3.LUT P6, RZ, R94, 0x1, RZ, 0xc0, !PT ;  /* 0x000000015eff7812 */ /* 0x000fe200078cc0ff */
[----:B------:R-:W-:Y:S01]  /*2a460*/  IMAD.X R77, R70, 0x1, R89, P0 ;  /* 0x00000001464d7824 */ /* 0x000fe200000e0659 */
[----:B------:R-:W-:Y:S01]  /*2a470*/  ISETP.GE.U32.AND P0, PT, R76, R36, PT ;  /* 0x000000244c00720c */ /* 0x000fe20003f06070 */
[----:B------:R-:W-:Y:S01]  /*2a480*/  IMAD.WIDE.U32 R36, R111, R48, RZ ;  /* 0x000000306f247225 */ /* 0x000fe200078e00ff */
[----:B------:R-:W-:-:S02]  /*2a490*/  LOP3.LUT R94, R94, 0xfffffffd, RZ, 0xc0, !PT ;  /* 0xfffffffd5e5e7812 */ /* 0x000fc400078ec0ff */
[----:B------:R-:W-:Y:S01]  /*2a4a0*/  ISETP.GE.U32.AND.EX P0, PT, R77, R70, PT, P0 ;  /* 0x000000464d00720c */ /* 0x000fe20003f06100 */
[----:B------:R-:W-:-:S03]  /*2a4b0*/  IMAD.WIDE.U32.X R78, R111, R51, R78, P1 ;  /* 0x000000336f4e7225 */ /* 0x000fc600008e044e */
[----:B------:R-:W-:Y:S01]  /*2a4c0*/  SEL R89, RZ, 0x1, P0 ;  /* 0x00000001ff597807 */ /* 0x000fe20000000000 */
[----:B------:R-:W-:-:S04]  /*2a4d0*/  IMAD.WIDE.U32 R36, P5, R98, R49, R36 ;  /* 0x0000003162247225 */ /* 0x000fc800078a0024 */
[----:B------:R-:W-:Y:S01]  /*2a4e0*/  IMAD.MOV.U32 R98, RZ, RZ, R71 ;  /* 0x000000ffff627224 */ /* 0x000fe200078e0047 */
[----:B------:R-:W-:Y:S01]  /*2a4f0*/  IADD3 R97, P0, PT, R97, R36, RZ ;  /* 0x0000002461617210 */ /* 0x000fe20007f1e0ff */
[----:B------:R-:W-:Y:S02]  /*2a500*/  IMAD.MOV.U32 R70, RZ, RZ, R39 ;  /* 0x000000ffff467224 */ /* 0x000fe400078e0027 */
[----:B------:R-:W-:Y:S02]  /*2a510*/  IMAD.X R71, RZ, RZ, RZ, P6 ;  /* 0x000000ffff477224 */ /* 0x000fe400030e06ff */
[----:B------:R-:W-:-:S03]  /*2a520*/  IMAD.WIDE.U32.X R70, R17, R27, R70, P2 ;  /* 0x0000001b11467225 */ /* 0x000fc600010e0446 */
[----:B------:R-:W-:Y:S02]  /*2a530*/  @P5 LOP3.LUT R94, R94, 0x2, RZ, 0xfc, !PT ;  /* 0x000000025e5e5812 */ /* 0x000fe400078efcff */
        /* <DEDUP_REMOVED lines=45> */
[----:B------:R-:W-:Y:S01]  /*2a810*/  IADD3.X R89, PT, PT, R104, R71, RZ, P5, P6 ;  /* 0x0000004768597210 */ /* 0x000fe20002fec4ff */
        /* <DEDUP_REMOVED lines=15> */
[----:B------:R-:W-:Y:S01]  /*2a910*/  IMAD.MOV.U32 R38, RZ, RZ, R41 ;  /* 0x000000ffff267224 */ /* 0x000fe200078e0029 */
[C---:B------:R-:W-:Y:S01]  /*2a920*/  LOP3.LUT P5, RZ, R94.reuse, 0x800, RZ, 0xc0, !PT ;  /* 0x000008005eff7812 */ /* 0x040fe200078ac0ff */
[-C--:B------:R-:W-:Y:S01]  /*2a930*/  IMAD.WIDE.U32.X R70, R17, R95.reuse, R70, P2 ;  /* 0x0000005f11467225 */ /* 0x080fe200010e0446 */
[----:B------:R-:W-:Y:S02]  /*2a940*/  ISETP.GE.U32.AND.EX P1, PT, R89, R104, PT, P1 ;  /* 0x000000685900720c */ /* 0x000fe40003f26110 */
[----:B------:R-:W-:Y:S01]  /*2a950*/  LOP3.LUT P6, RZ, R94, 0x1000, RZ, 0xc0, !PT ;  /* 0x000010005eff7812 */ /* 0x000fe200078cc0ff */
[----:B------:R-:W-:Y:S01]  /*2a960*/  IMAD.WIDE.U32.X R40, R18, R95, R38, P4 ;  /* 0x0000005f12287225 */ /* 0x000fe200020e0426 */
[----:B------:R-:W-:-:S03]  /*2a970*/  SEL R104, RZ, 0x1, P1 ;  /* 0x00000001ff687807 */ /* 0x000fc60000800000 */
[----:B------:R-:W-:Y:S01]  /*2a980*/  IMAD.MOV.U32 R38, RZ, RZ, R37 ;  /* 0x000000ffff267224 */ /* 0x000fe200078e0025 */
[----:B------:R-:W-:-:S04]  /*2a990*/  IADD3 R104, P1, P2, R113, R70, R104 ;  /* 0x0000004671687210 */ /* 0x000fc80007a3e068 */
[----:B------:R-:W-:Y:S02]  /*2a9a0*/  IADD3.X R98, PT, PT, R79, R71, RZ, P1, P2 ;  /* 0x000000474f627210 */ /* 0x000fe40000fe44ff */
[----:B------:R-:W-:Y:S02]  /*2a9b0*/  LOP3.LUT P2, RZ, R94, 0x2, RZ, 0xc0, !PT ;  /* 0x000000025eff7812 */ /* 0x000fe4000784c0ff */
[----:B------:R-:W-:Y:S02]  /*2a9c0*/  ISETP.GE.U32.AND P1, PT, R104, R113, PT ;  /* 0x000000716800720c */ /* 0x000fe40003f26070 */
[----:B------:R-:W-:Y:S01]  /*2a9d0*/  LOP3.LUT R94, R94, 0xffffffef, RZ, 0xc0, !PT ;  /* 0xffffffef5e5e7812 */ /* 0x000fe200078ec0ff */
[----:B------:R-:W-:Y:S01]  /*2a9e0*/  IMAD.X R39, RZ, RZ, RZ, P2 ;  /* 0x000000ffff277224 */ /* 0x000fe200010e06ff */
[----:B------:R-:W-:Y:S01]  /*2a9f0*/  ISETP.GE.U32.AND.EX P1, PT, R98, R79, PT, P1 ;  /* 0x0000004f6200720c */ /* 0x000fe20003f26110 */
[----:B------:R-:W-:Y:S01]  /*2aa00*/  IMAD.WIDE.U32.X R38, R111, R49, R38, P0 ;  /* 0x000000316f267225 */ /* 0x000fe200000e0426 */
[----:B------:R-:W-:-:S02]  /*2aa10*/  IADD3 R103, P0, PT, R36, R103, RZ ;  /* 0x0000006724677210 */ /* 0x000fc40007f1e0ff */
[----:B------:R-:W-:-:S03]  /*2aa20*/  SEL R89, RZ, 0x1, P1 ;  /* 0x00000001ff597807 */ /* 0x000fc60000800000 */
[----:B------:R-:W-:Y:S01]  /*2aa30*/  IMAD.X R102, R82, 0x1, R102, P0 ;  /* 0x0000000152667824 */ /* 0x000fe200000e0666 */
[----:B------:R-:W-:Y:S01]  /*2aa40*/  ISETP.GE.U32.AND P0, PT, R103, R36, PT ;  /* 0x000000246700720c */ /* 0x000fe20003f06070 */
[----:B------:R-:W-:Y:S01]  /*2aa50*/  IMAD.MOV.U32 R36, RZ, RZ, R35 ;  /* 0x000000ffff247224 */ /* 0x000fe200078e0023 */
[----:B------:R-:W-:Y:S02]  /*2aa60*/  IADD3 R89, P1, PT, R89, R40, RZ ;  /* 0x0000002859597210 */ /* 0x000fe40007f3e0ff */
[----:B------:R-:W-:Y:S01]  /*2aa70*/  ISETP.GE.U32.AND.EX P0, PT, R102, R82, PT, P0 ;  /* 0x000000526600720c */ /* 0x000fe20003f06100 */
[----:B------:R-:W-:-:S03]  /*2aa80*/  IMAD.WIDE.U32 R82, R73, R105, RZ ;  /* 0x0000006949527225 */ /* 0x000fc600078e00ff */
[----:B------:R-:W-:Y:S01]  /*2aa90*/  SEL R37, RZ, 0x1, P0 ;  /* 0x00000001ff257807 */ /* 0x000fe20000000000 */
[----:B------:R-:W-:Y:S02]  /*2aaa0*/  IMAD.X R88, RZ, RZ, R41, P1 ;  /* 0x000000ffff587224 */ /* 0x000fe400008e0629 */
[----:B------:R-:W-:Y:S01]  /*2aab0*/  IMAD.WIDE.U32 R82, P1, R95, R2, R82 ;  /* 0x000000025f527225 */ /* 0x000fe20007820052 */
[----:B------:R-:W-:-:S03]  /*2aac0*/  IADD3 R41, P0, PT, R37, R38, RZ ;  /* 0x0000002625297210 */ /* 0x000fc60007f1e0ff */
[----:B------:R-:W-:Y:S02]  /*2aad0*/  IMAD.X R37, RZ, RZ, RZ, P5 ;  /* 0x000000ffff257224 */ /* 0x000fe400028e06ff */
[----:B------:R-:W-:Y:S01]  /*2aae0*/  IMAD.X R40, RZ, RZ, R39, P0 ;  /* 0x000000ffff287224 */ /* 0x000fe200000e0627 */
[----:B------:R-:W-:Y:S01]  /*2aaf0*/  ISETP.NE.U32.AND P0, PT, R41, RZ, PT ;  /* 0x000000ff2900720c */ /* 0x000fe20003f05070 */
[----:B------:R-:W-:-:S03]  /*2ab00*/  IMAD.WIDE.U32 R38, R2, R105, RZ ;  /* 0x0000006902267225 */ /* 0x000fc600078e00ff */
[----:B------:R-:W-:Y:S01]  /*2ab10*/  ISETP.NE.AND.EX P0, PT, R40, RZ, PT, P0 ;  /* 0x000000ff2800720c */ /* 0x000fe20003f05300 */
[----:B------:R-:W-:Y:S01]  /*2ab20*/  IMAD.WIDE.U32.X R36, R27, R73, R36, P6 ;  /* 0x000000491b247225 */ /* 0x000fe200030e0424 */
[----:B------:R-:W-:-:S11]  /*2ab30*/  @P1 LOP3.LUT R94, R94, 0x10, RZ, 0xfc, !PT ;  /* 0x000000105e5e1812 */ /* 0x000fd600078efcff */
        /* <DEDUP_REMOVED lines=21> */
.L_x_695:
[----:B------:R-:W-:Y:S05]  /*2ac90*/  BSYNC.RECONVERGENT B2 ;  /* 0x0000000000027941 */ /* 0x000fea0003800200 */
.L_x_694:
[----:B------:R-:W-:Y:S01]  /*2aca0*/  IMAD.WIDE.U32 R40, R101, R87, RZ ;  /* 0x0000005765287225 */ /* 0x000fe200078e00ff */
[----:B------:R-:W-:Y:S01]  /*2acb0*/  IADD3 R33, P2, PT, R39, R82, RZ ;  /* 0x0000005227217210 */ /* 0x000fe20007f5e0ff */
[----:B------:R-:W-:Y:S01]  /*2acc0*/  BSSY.RECONVERGENT B2, `(.L_x_696) ;  /* 0x00001a0000027945 */ /* 0x000fe20003800200 */
[----:B------:R-:W-:Y:S01]  /*2acd0*/  IADD3 R28, P0, P1, R106, R38, R36 ;  /* 0x000000266a1c7210 */ /* 0x000fe2000791e024 */
[----:B------:R-:W-:Y:S01]  /*2ace0*/  IMAD.WIDE.U32 R70, R84, R105, RZ ;  /* 0x0000006954467225 */ /* 0x000fe200078e00ff */
[C---:B------:R-:W-:Y:S02]  /*2acf0*/  LOP3.LUT P5, RZ, R94.reuse, 0x400, RZ, 0xc0, !PT ;  /* 0x000004005eff7812 */ /* 0x040fe400078ac0ff */
[----:B------:R-:W-:Y:S01]  /*2ad00*/  IADD3.X R33, PT, PT, R107, R33, R37, P0, P1 ;  /* 0x000000216b217210 */ /* 0x000fe200007e2425 */
[----:B------:R-:W-:Y:S01]  /*2ad10*/  IMAD.WIDE.U32 R40, P0, R81, R72, R40 ;  /* 0x0000004851287225 */ /* 0x000fe20007800028 */
[C---:B------:R-:W-:Y:S02]  /*2ad20*/  LOP3.LUT P4, RZ, R94.reuse, 0x200, RZ, 0xc0, !PT ;  /* 0x000002005eff7812 */ /* 0x040fe4000788c0ff */
[----:B------:R-:W-:Y:S01]  /*2ad30*/  LOP3.LUT P6, RZ, R94, 0x40, RZ, 0xc0, !PT ;  /* 0x000000405eff7812 */ /* 0x000fe200078cc0ff */
[----:B------:R-:W-:Y:S01]  /*2ad40*/  IMAD.WIDE.U32 R36, R72, R87, RZ ;  /* 0x0000005748247225 */ /* 0x000fe200078e00ff */
[----:B------:R-:W-:-:S03]  /*2ad50*/  LOP3.LUT R94, R94, 0xfffffffb, RZ, 0xc0, !PT ;  /* 0xfffffffb5e5e7812 */ /* 0x000fc600078ec0ff */
[----:B------:R-:W-:Y:S01]  /*2ad60*/  IMAD.X R39, RZ, RZ, RZ, P0 ;  /* 0x000000ffff277224 */ /* 0x000fe200000e06ff */
[----:B------:R-:W-:Y:S01]  /*2ad70*/  IADD3 R35, P0, PT, R37, R40, RZ ;  /* 0x0000002825237210 */ /* 0x000fe20007f1e0ff */
[----:B------:R-:W-:Y:S01]  /*2ad80*/  IMAD.MOV.U32 R38, RZ, RZ, R41 ;  /* 0x000000ffff267224 */ /* 0x000fe200078e0029 */
[----:B------:R-:W-:Y:S01]  /*2ad90*/  @P2 LOP3.LUT R94, R94, 0x4, RZ, 0xfc, !PT ;  /* 0x000000045e5e2812 */ /* 0x000fe200078efcff */
[----:B------:R-:W-:-:S04]  /*2ada0*/  IMAD.WIDE.U32 R40, R72, R85, RZ ;  /* 0x0000005548287225 */ /* 0x000fc800078e00ff */
        /* <DEDUP_REMOVED lines=14> */
[----:B------:R-:W-:Y:S01]  /*2ae90*/  IMAD.WIDE.U32 R30, R92, R50, RZ ;  /* 0x000000325c1e7225 */ /* 0x000fe200078e00ff */
[----:B------:R-:W-:Y:S02]  /*2aea0*/  IADD3.X R40, PT, PT, R41, R39, RZ, P2, P3 ;  /* 0x0000002729287210 */ /* 0x000fe400017e64ff */
[----:B------:R-:W-:Y:S01]  /*2aeb0*/  IADD3 R100, P2, PT, R34, R100, RZ ;  /* 0x0000006422647210 */ /* 0x000fe20007f5e0ff */
[----:B------:R-:W-:-:S02]  /*2aec0*/  IMAD.X R39, RZ, RZ, RZ, P5 ;  /* 0x000000ffff277224 */ /* 0x000fc400028e06ff */
        /* <DEDUP_REMOVED lines=8> */
[----:B------:R-:W-:-:S04]  /*2af50*/  IADD3 R34, P2, P5, R34, R38, R41 ;  /* 0x0000002622227210 */ /* 0x000fc80007d5e029 */
[----:B------:R-:W-:Y:S02]  /*2af60*/  IADD3.X R38, PT, PT, R35, R39, RZ, P2, P5 ;  /* 0x0000002723267210 */ /* 0x000fe400017ea4ff */
[----:B------:R-:W-:Y:S02]  /*2af70*/  ISETP.GE.U32.AND P2, PT, R28, R106, PT ;  /* 0x0000006a1c00720c */ /* 0x000fe40003f46070 */
[----:B------:R-:W-:Y:S02]  /*2af80*/  LOP3.LUT P5, RZ, R94, 0x100, RZ, 0xc0, !PT ;  /* 0x000001005eff7812 */ /* 0x000fe400078ac0ff */
[----:B------:R-:W-:Y:S01]  /*2af90*/  ISETP.GE.U32.AND.EX P2, PT, R33, R107, PT, P2 ;  /* 0x0000006b2100720c */ /* 0x000fe20003f46120 */
[----:B------:R-:W-:Y:S01]  /*2afa0*/  IMAD.WIDE.U32 R106, R74, R105, RZ ;  /* 0x000000694a6a7225 */ /* 0x000fe200078e00ff */
[----:B------:R-:W-:Y:S02]  /*2afb0*/  LOP3.LUT R94, R94, 0xfffffeff, RZ, 0xc0, !PT ;  /* 0xfffffeff5e5e7812 */ /* 0x000fe400078ec0ff */
[----:B------:R-:W-:Y:S01]  /*2afc0*/  SEL R29, RZ, 0x1, P2 ;  /* 0x00000001ff1d7807 */ /* 0x000fe20001000000 */
[----:B------:R-:W-:-:S04]  /*2afd0*/  IMAD.WIDE.U32 R70, P2, R95, R74, R70 ;  /* 0x0000004a5f467225 */ /* 0x000fc80007840046 */
[----:B------:R-:W-:Y:S02]  /*2afe0*/  IMAD.X R119, RZ, RZ, RZ, P5 ;  /* 0x000000ffff777224 */ /* 0x000fe400028e06ff */
[----:B------:R-:W-:Y:S01]  /*2aff0*/  IMAD.WIDE.U32.X R118, R27, R84, R118, P6 ;  /* 0x000000541b767225 */ /* 0x000fe200030e0476 */
[----:B------:R-:W-:-:S03]  /*2b000*/  IADD3 R35, P6, PT, R107, R70, RZ ;  /* 0x000000466b237210 */ /* 0x000fc60007fde0ff */
        /* <DEDUP_REMOVED lines=20> */
[----:B------:R-:W-:-:S03]  /*2b150*/  IMAD.X R111, RZ, RZ, RZ, P2 ;  /* 0x000000ffff6f7224 */ /* 0x000fc600010e06ff */
[----:B------:R-:W-:Y:S01]  /*2b160*/  IADD3.X R74, PT, PT, R37, R107, RZ, P0, P5 ;  /* 0x0000006b254a7210 */ /* 0x000fe200007ea4ff */
        /* <DEDUP_REMOVED lines=34> */
[----:B------:R-:W-:Y:S01]  /*2b390*/  LOP3.LUT R69, RZ, R69, RZ, 0x33, !PT ;  /* 0x00000045ff457212 */ /* 0x000fe200078e33ff */
[----:B------:R-:W-:Y:S01]  /*2b3a0*/  IMAD.WIDE.U32.X R110, R27, R101, R110, P1 ;  /* 0x000000651b6e7225 */ /* 0x000fe200008e046e */
[----:B------:R-:W-:-:S03]  /*2b3b0*/  IADD3.X R91, PT, PT, R91, R31, RZ, P3, P4 ;  /* 0x0000001f5b5b7210 */ /* 0x000fc60001fe84ff */
[----:B------:R-:W-:Y:S01]  /*2b3c0*/  IMAD.WIDE.U32 R30, R68, R56, RZ ;  /* 0x00000038441e7225 */ /* 0x000fe200078e00ff */
[----:B------:R-:W-:-:S03]  /*2b3d0*/  @P6 LOP3.LUT R94, R94, 0x400, RZ, 0xfc, !PT ;  /* 0x000004005e5e6812 */ /* 0x000fc600078efcff */
[----:B------:R-:W-:Y:S01]  /*2b3e0*/  IMAD R35, R68, R57, R32 ;  /* 0x0000003944237224 */ /* 0x000fe200078e0220 */
[----:B------:R-:W-:Y:S01]  /*2b3f0*/  LOP3.LUT R94, R94, 0xfffffdff, RZ, 0xc0, !PT ;  /* 0xfffffdff5e5e7812 */ /* 0x000fe200078ec0ff */
[----:B------:R-:W-:-:S03]  /*2b400*/  IMAD.WIDE.U32 R36, R30, R54, RZ ;  /* 0x000000361e247225 */ /* 0x000fc600078e00ff */
[----:B------:R-:W-:Y:S01]  /*2b410*/  @P5 LOP3.LUT R94, R94, 0x200, RZ, 0xfc, !PT ;  /* 0x000002005e5e5812 */ /* 0x000fe200078efcff */
[----:B------:R-:W-:Y:S02]  /*2b420*/  IMAD.IADD R31, R31, 0x1, R35 ;  /* 0x000000011f1f7824 */ /* 0x000fe400078e0223 */
[----:B------:R-:W-:Y:S01]  /*2b430*/  IMAD R32, R90, R56, RZ ;  /* 0x000000385a207224 */ /* 0x000fe200078e02ff */
[----:B------:R-:W-:Y:S01]  /*2b440*/  LOP3.LUT R90, RZ, R90, RZ, 0x33, !PT ;  /* 0x0000005aff5a7212 */ /* 0x000fe200078e33ff */
[----:B------:R-:W-:Y:S01]  /*2b450*/  IMAD.WIDE.U32 R38, R31, R54, RZ ;  /* 0x000000361f267225 */ /* 0x000fe200078e00ff */
[----:B------:R-:W-:-:S03]  /*2b460*/  LOP3.LUT R94, R94, 0xfffffffd, RZ, 0xc0, !PT ;  /* 0xfffffffd5e5e7812 */ /* 0x000fc600078ec0ff */
[----:B------:R-:W-:Y:S02]  /*2b470*/  IMAD R115, R100, R57, R32 ;  /* 0x0000003964737224 */ /* 0x000fe400078e0220 */
        /* <DEDUP_REMOVED lines=15> */
[----:B------:R-:W-:Y:S01]  /*2b570*/  IADD3.X R79, PT, PT, R79, R35, RZ, P3, P4 ;  /* 0x000000234f4f7210 */ /* 0x000fe20001fe84ff */
[----:B------:R-:W-:-:S03]  /*2b580*/  IMAD.WIDE.U32 R34, R100, R56, RZ ;  /* 0x0000003864227225 */ /* 0x000fc600078e00ff */
[----:B------:R-:W-:Y:S01]  /*2b590*/  @P6 LOP3.LUT R94, R94, 0x2, RZ, 0xfc, !PT ;  /* 0x000000025e5e6812 */ /* 0x000fe200078efcff */
[----:B------:R-:W-:-:S03]  /*2b5a0*/  IMAD.IADD R115, R35, 0x1, R115 ;  /* 0x0000000123737824 */ /* 0x000fc600078e0273 */
[----:B------:R-:W-:Y:S01]  /*2b5b0*/  LOP3.LUT R94, R94, 0xfffffffe, RZ, 0xc0, !PT ;  /* 0xfffffffe5e5e7812 */ /* 0x000fe200078ec0ff */
[----:B------:R-:W-:-:S03]  /*2b5c0*/  IMAD.WIDE.U32 R36, R34, R54, RZ ;  /* 0x0000003622247225 */ /* 0x000fc600078e00ff */
[----:B------:R-:W-:Y:S01]  /*2b5d0*/  @P5 LOP3.LUT R94, R94, 0x1, RZ, 0xfc, !PT ;  /* 0x000000015e5e5812 */ /* 0x000fe200078efcff */
[----:B------:R-:W-:-:S04]  /*2b5e0*/  IMAD.WIDE.U32 R106, R115, R54, RZ ;  /* 0x00000036736a7225 */ /* 0x000fc800078e00ff */
        /* <DEDUP_REMOVED lines=19> */
[C---:B------:R-:W-:Y:S01]  /*2b720*/  LOP3.LUT P5, RZ, R94.reuse, 0x2, RZ, 0xc0, !PT ;  /* 0x000000025eff7812 */ /* 0x040fe200078ac0ff */
[----:B------:R-:W-:Y:S01]  /*2b730*/  IMAD.WIDE.U32.X R106, R95, R73, R106, P6 ;  /* 0x000000495f6a7225 */ /* 0x000fe200030e046a */
[C---:B------:R-:W-:Y:S02]  /*2b740*/  LOP3.LUT P6, RZ, R94.reuse, 0x1, RZ, 0xc0, !PT ;  /* 0x000000015eff7812 */ /* 0x040fe400078cc0ff */
[----:B------:R-:W-:Y:S02]  /*2b750*/  LOP3.LUT R94, R94, 0xffffffdf, RZ, 0xc0, !PT ;  /* 0xffffffdf5e5e7812 */ /* 0x000fe400078ec0ff */
[----:B------:R-:W-:Y:S02]  /*2b760*/  IADD3 R68, P2, PT, R2, R106, RZ ;  /* 0x0000006a02447210 */ /* 0x000fe40007f5e0ff */
[----:B------:R-:W-:Y:S02]  /*2b770*/  LOP3.LUT R94, R94, 0xffffffbf, RZ, 0xc0, !PT ;  /* 0xffffffbf5e5e7812 */ /* 0x000fe400078ec0ff */
[----:B------:R-:W-:Y:S01]  /*2b780*/  IADD3 R109, P1, PT, R28, R68, RZ ;  /* 0x000000441c6d7210 */ /* 0x000fe20007f3e0ff */
[----:B------:R-:W-:-:S02]  /*2b790*/  IMAD.X R119, R118, 0x1, R107, P2 ;  /* 0x0000000176777824 */ /* 0x000fc400010e066b */
[----:B------:R-:W-:-:S04]  /*2b7a0*/  IMAD.WIDE.U32 R106, R72, R105, RZ ;  /* 0x00000069486a7225 */ /* 0x000fc800078e00ff */
        /* <DEDUP_REMOVED lines=54> */
[----:B------:R-:W-:Y:S01]  /*2bb10*/  IMAD.WIDE.U32.X R72, R115, R53, R72, P4 ;  /* 0x0000003573487225 */ /* 0x000fe200020e0448 */
[----:B------:R-:W-:Y:S02]  /*2bb20*/  @P2 LOP3.LUT R94, R94, 0x1, RZ, 0xfc, !PT ;  /* 0x000000015e5e2812 */ /* 0x000fe400078efcff */
[----:B------:R-:W-:Y:S01]  /*2bb30*/  SEL R69, RZ, 0x1, P0 ;  /* 0x00000001ff457807 */ /* 0x000fe20000000000 */
[----:B------:R-:W-:Y:S01]  /*2bb40*/  IMAD.WIDE.U32 R36, P3, R34, R51, R36 ;  /* 0x0000003322247225 */ /* 0x000fe20007860024 */
[----:B------:R-:W-:-:S02]  /*2bb50*/  LOP3.LUT R94, R94, 0xffffffef, RZ, 0xc0, !PT ;  /* 0xffffffef5e5e7812 */ /* 0x000fc400078ec0ff */
[----:B------:R-:W-:Y:S02]  /*2bb60*/  IADD3 R80, P1, P2, R78, R72, R69 ;  /* 0x000000484e507210 */ /* 0x000fe40007a3e045 */
[----:B------:R-:W-:-:S04]  /*2bb70*/  IADD3 R79, P0, PT, R79, R36, RZ ;  /* 0x000000244f4f7210 */ /* 0x000fc80007f1e0ff */
[----:B------:R-:W-:Y:S01]  /*2bb80*/  IADD3.X R36, PT, PT, R79, R73, RZ, P1, P2 ;  /* 0x000000494f247210 */ /* 0x000fe20000fe44ff */
[----:B------:R-:W-:-:S03]  /*2bb90*/  IMAD.WIDE.U32 R72, R23, R19, RZ ;  /* 0x0000001317487225 */ /* 0x000fc600078e00ff */
[----:B------:R-:W-:Y:S01]  /*2bba0*/  @P3 LOP3.LUT R94, R94, 0x10, RZ, 0xfc, !PT ;  /* 0x000000105e5e3812 */ /* 0x000fe200078efcff */
        /* <DEDUP_REMOVED lines=16> */
[----:B------:R-:W-:Y:S01]  /*2bcb0*/  IMAD.WIDE.U32 R72, R24, R20, RZ ;  /* 0x0000001418487225 */ /* 0x000fe200078e00ff */
[----:B------:R-:W-:-:S03]  /*2bcc0*/  IADD3 R100, P4, PT, R123, R78, RZ ;  /* 0x0000004e7b647210 */ /* 0x000fc60007f9e0ff */
[----:B------:R-:W-:Y:S01]  /*2bcd0*/  IMAD.WIDE.U32 R122, R24, R21, RZ ;  /* 0x00000015187a7225 */ /* 0x000fe200078e00ff */
[----:B------:R-:W-:-:S03]  /*2bce0*/  IADD3.X R100, PT, PT, R28, R100, R121, P2, P5 ;  /* 0x000000641c647210 */ /* 0x000fc600017ea479 */
        /* <DEDUP_REMOVED lines=12> */
[----:B------:R-:W-:-:S04]  /*2bdb0*/  IMAD.WIDE.U32.X R70, R95, R84, R82, P6 ;  /* 0x000000545f467225 */ /* 0x000fc800030e0452 */
[----:B------:R-:W-:Y:S02]  /*2bdc0*/  IMAD.X R83, RZ, RZ, RZ, P3 ;  /* 0x000000ffff537224 */ /* 0x000fe400018e06ff */
[----:B------:R-:W-:-:S04]  /*2bdd0*/  IMAD.MOV.U32 R82, RZ, RZ, R79 ;  /* 0x000000ffff527224 */ /* 0x000fc800078e004f */
[----:B------:R-:W-:-:S04]  /*2bde0*/  IMAD.WIDE.U32.X R78, R23, R24, R82, P4 ;  /* 0x00000018174e7225 */ /* 0x000fc800020e0452 */
[----:B------:R-:W-:Y:S01]  /*2bdf0*/  IMAD.WIDE.U32 R82, R23, R21, RZ ;  /* 0x0000001517527225 */ /* 0x000fe200078e00ff */
[----:B------:R-:W-:-:S03]  /*2be00*/  IADD3 R86, P5, P6, R69, R120, R78 ;  /* 0x0000007845567210 */ /* 0x000fc60007ebe04e */
[----:B------:R-:W-:Y:S02]  /*2be10*/  IMAD.MOV.U32 R78, RZ, RZ, R73 ;  /* 0x000000ffff4e7224 */ /* 0x000fe400078e0049 */
[----:B------:R-:W-:-:S04]  /*2be20*/  IMAD.WIDE.U32 R82, P3, R19, R25, R82 ;  /* 0x0000001913527225 */ /* 0x000fc80007860052 */
[----:B------:R-:W-:Y:S01]  /*2be30*/  IMAD.MOV.U32 R120, RZ, RZ, R83 ;  /* 0x000000ffff787224 */ /* 0x000fe200078e0053 */
[----:B------:R-:W-:Y:S01]  /*2be40*/  IADD3 R90, P4, PT, R121, R82, RZ ;  /* 0x00000052795a7210 */ /* 0x000fe20007f9e0ff */
[----:B------:R-:W-:Y:S02]  /*2be50*/  IMAD.X R121, RZ, RZ, RZ, P3 ;  /* 0x000000ffff797224 */ /* 0x000fe400018e06ff */
[----:B------:R-:W-:Y:S01]  /*2be60*/  IMAD.WIDE.U32 R122, P3, R20, R25, R122 ;  /* 0x00000019147a7225 */ /* 0x000fe2000786007a */
[----:B------:R-:W-:Y:S02]  /*2be70*/  IADD3.X R90, PT, PT, R28, R90, R79, P5, P6 ;  /* 0x0000005a1c5a7210 */ /* 0x000fe40002fec44f */
[----:B------:R-:W-:Y:S01]  /*2be80*/  LOP3.LUT P5, RZ, R94, 0x2, RZ, 0xc0, !PT ;  /* 0x000000025eff7812 */ /* 0x000fe200078ac0ff */
[----:B------:R-:W-:Y:S01]  /*2be90*/  IMAD.X R79, RZ, RZ, RZ, P1 ;  /* 0x000000ffff4f7224 */ /* 0x000fe200008e06ff */
[----:B------:R-:W-:Y:S01]  /*2bea0*/  ISETP.GE.U32.AND P1, PT, R86, R69, PT ;  /* 0x000000455600720c */ /* 0x000fe20003f26070 */
[----:B------:R-:W-:-:S03]  /*2beb0*/  IMAD.WIDE.U32 R82, R20, R21, RZ ;  /* 0x0000001514527225 */ /* 0x000fc600078e00ff */
[----:B------:R-:W-:Y:S01]  /*2bec0*/  ISETP.GE.U32.AND.EX P1, PT, R90, R28, PT, P1 ;  /* 0x0000001c5a00720c */ /* 0x000fe20003f26110 */
[----:B------:R-:W-:-:S03]  /*2bed0*/  IMAD.WIDE.U32.X R78, R24, R24, R78, P2 ;  /* 0x00000018184e7225 */ /* 0x000fc600010e044e */
[----:B------:R-:W-:Y:S01]  /*2bee0*/  SEL R28, RZ, 0x1, P1 ;  /* 0x00000001ff1c7807 */ /* 0x000fe20000800000 */
[----:B------:R-:W-:Y:S01]  /*2bef0*/  IMAD.X R73, RZ, RZ, RZ, P3 ;  /* 0x000000ffff497224 */ /* 0x000fe200018e06ff */
[----:B------:R-:W-:Y:S01]  /*2bf00*/  IADD3 R69, P1, PT, R83, R122, RZ ;  /* 0x0000007a53457210 */ /* 0x000fe20007f3e0ff */
[----:B------:R-:W-:Y:S01]  /*2bf10*/  IMAD.MOV.U32 R72, RZ, RZ, R123 ;  /* 0x000000ffff487224 */ /* 0x000fe200078e007b */
[----:B------:R-:W-:Y:S01]  /*2bf20*/  IADD3 R28, P2, P3, R82, R78, R28 ;  /* 0x0000004e521c7210 */ /* 0x000fe20007b5e01c */
[----:B------:R-:W-:-:S03]  /*2bf30*/  IMAD.WIDE.U32 R122, R19, R22, RZ ;  /* 0x00000016137a7225 */ /* 0x000fc600078e00ff */
[----:B------:R-:W-:Y:S01]  /*2bf40*/  IADD3.X R69, PT, PT, R69, R79, RZ, P2, P3 ;  /* 0x0000004f45457210 */ /* 0x000fe200017e64ff */
[----:B------:R-:W-:-:S04]  /*2bf50*/  IMAD.WIDE.U32 R78, R23, R22, RZ ;  /* 0x00000016174e7225 */ /* 0x000fc800078e00ff */
[----:B------:R-:W-:Y:S01]  /*2bf60*/  IMAD.WIDE.U32.X R120, R23, R25, R120, P4 ;  /* 0x0000001917787225 */ /* 0x000fe200020e0478 */
[C---:B------:R-:W-:Y:S02]  /*2bf70*/  LOP3.LUT P4, RZ, R94.reuse, 0x4, RZ, 0xc0, !PT ;  /* 0x000000045eff7812 */ /* 0x040fe4000788c0ff */
[----:B------:R-:W-:Y:S01]  /*2bf80*/  LOP3.LUT R94, R94, 0xffffefff, RZ, 0xc0, !PT ;  /* 0xffffefff5e5e7812 */ /* 0x000fe200078ec0ff */
[----:B------:R-:W-:-:S04]  /*2bf90*/  IMAD.WIDE.U32 R78, P3, R19, R26, R78 ;  /* 0x0000001a134e7225 */ /* 0x000fc8000786004e */
[----:B------:R-:W-:Y:S01]  /*2bfa0*/  IMAD.WIDE.U32.X R72, R24, R25, R72, P1 ;  /* 0x0000001918487225 */ /* 0x000fe200008e0448 */
[----:B------:R-:W-:Y:S02]  /*2bfb0*/  IADD3 R82, P2, PT, R123, R78, RZ ;  /* 0x0000004e7b527210 */ /* 0x000fe40007f5e0ff */
[----:B------:R-:W-:-:S04]  /*2bfc0*/  ISETP.GE.U32.AND P1, PT, R68, R2, PT ;  /* 0x000000024400720c */ /* 0x000fc80003f26070 */
[----:B------:R-:W-:Y:S01]  /*2bfd0*/  ISETP.GE.U32.AND.EX P1, PT, R119, R118, PT, P1 ;  /* 0x000000767700720c */ /* 0x000fe20003f26110 */
[----:B------:R-:W-:Y:S01]  /*2bfe0*/  IMAD.MOV.U32 R118, RZ, RZ, R41 ;  /* 0x000000ffff767224 */ /* 0x000fe200078e0029 */
        /* <DEDUP_REMOVED lines=8> */
[----:B------:R-:W-:Y:S02]  /*2c070*/  ISETP.GE.U32.AND P2, PT, R83, R28, PT ;  /* 0x0000001c5300720c */ /* 0x000fe40003f46070 */
[----:B------:R-:W-:-:S02]  /*2c080*/  LOP3.LUT R94, R94, 0xfffffeff, RZ, 0xc0, !PT ;  /* 0xfffffeff5e5e7812 */ /* 0x000fc400078ec0ff */
        /* <DEDUP_REMOVED lines=10> */
[----:B------:R-:W-:Y:S02]  /*2c130*/  LOP3.LUT P3, RZ, R94, 0x8, RZ, 0xc0, !PT ;  /* 0x000000085eff7812 */ /* 0x000fe4000786c0ff */
[----:B------:R-:W-:-:S03]  /*2c140*/  SEL R73, RZ, 0x1, P1 ;  /* 0x00000001ff497807 */ /* 0x000fc60000800000 */
[----:B------:R-:W-:Y:S01]  /*2c150*/  IMAD.X R119, RZ, RZ, RZ, P3 ;  /* 0x000000ffff777224 */ /* 0x000fe200018e06ff */
[----:B------:R-:W-:Y:S01]  /*2c160*/  IADD3 R70, P1, P2, R32, R70, R73 ;  /* 0x0000004620467210 */ /* 0x000fe20007a3e049 */
[----:B------:R-:W-:-:S03]  /*2c170*/  IMAD.WIDE.U32 R72, R93, R105, RZ ;  /* 0x000000695d487225 */ /* 0x000fc600078e00ff */
[----:B------:R-:W-:Y:S01]  /*2c180*/  IADD3.X R71, PT, PT, R110, R71, RZ, P1, P2 ;  /* 0x000000476e477210 */ /* 0x000fe20000fe44ff */
[----:B------:R-:W-:Y:S01]  /*2c190*/  IMAD.WIDE.U32.X R118, R27, R93, R118, P4 ;  /* 0x0000005d1b767225 */ /* 0x000fe200020e0476 */
[----:B------:R-:W-:-:S03]  /*2c1a0*/  IADD3 R27, P1, PT, R112, R70, RZ ;  /* 0x00000046701b7210 */ /* 0x000fc60007f3e0ff */
[----:B------:R-:W-:-:S04]  /*2c1b0*/  IMAD.WIDE.U32 R72, P2, R95, R108, R72 ;  /* 0x0000006c5f487225 */ /* 0x000fc80007840048 */
[----:B------:R-:W-:Y:S01]  /*2c1c0*/  IMAD.X R28, R113, 0x1, R71, P1 ;  /* 0x00000001711c7824 */ /* 0x000fe200008e0647 */
[----:B------:R-:W-:-:S04]  /*2c1d0*/  ISETP.GE.U32.AND P1, PT, R27, R112, PT ;  /* 0x000000701b00720c */ /* 0x000fc80003f26070 */
[----:B------:R-:W-:Y:S01]  /*2c1e0*/  ISETP.GE.U32.AND.EX P1, PT, R28, R113, PT, P1 ;  /* 0x000000711c00720c */ /* 0x000fe20003f26110 */
[----:B------:R-:W-:-:S03]  /*2c1f0*/  IMAD.WIDE.U32 R112, R108, R105, RZ ;  /* 0x000000696c707225 */ /* 0x000fc600078e00ff */
[----:B------:R-:W-:-:S04]  /*2c200*/  SEL R41, RZ, 0x1, P1 ;  /* 0x00000001ff297807 */ /* 0x000fc80000800000 */
        /* <DEDUP_REMOVED lines=25> */
[----:B------:R-:W-:Y:S02]  /*2c3a0*/  SEL R29, RZ, 0x1, P5 ;  /* 0x00000001ff1d7807 */ /* 0x000fe40002800000 */
[----:B------:R-:W-:Y:S01]  /*2c3b0*/  LOP3.LUT P2, RZ, R94, 0x400, RZ, 0xc0, !PT ;  /* 0x000004005eff7812 */ /* 0x000fe2000784c0ff */
[----:B------:R-:W-:Y:S01]  /*2c3c0*/  IMAD.WIDE.U32.X R70, R95, R93, R70, P1 ;  /* 0x0000005d5f467225 */ /* 0x000fe200008e0446 */
[----:B------:R-:W-:-:S03]  /*2c3d0*/  IADD3 R29, P5, P6, R41, R112, R29 ;  /* 0x00000070291d7210 */ /* 0x000fc60007ebe01d */
[----:B------:R-:W-:Y:S01]  /*2c3e0*/  IMAD.MOV.U32 R112, RZ, RZ, R117 ;  /* 0x000000ffff707224 */ /* 0x000fe200078e0075 */
        /* <DEDUP_REMOVED lines=17> */
[----:B------:R-:W-:-:S04]  /*2c500*/  IMAD.X R71, RZ, RZ, RZ, P2 ;  /* 0x000000ffff477224 */ /* 0x000fc800010e06ff */
[----:B------:R-:W-:Y:S01]  /*2c510*/  IMAD.X R112, RZ, RZ, R113, P1 ;  /* 0x000000ffff707224 */ /* 0x000fe200008e0671 */
[----:B------:R-:W-:Y:S01]  /*2c520*/  IADD3 R87, P1, PT, R85, R87, RZ ;  /* 0x0000005755577210 */ /* 0x000fe20007f3e0ff */
[----:B------:R-:W-:-:S04]  /*2c530*/  IMAD.WIDE.U32.X R70, R92, R49, R70, P5 ;  /* 0x000000315c467225 */ /* 0x000fc800028e0446 */
[----:B------:R-:W-:Y:S01]  /*2c540*/  IMAD.X R41, R91, 0x1, R81, P1 ;  /* 0x000000015b297824 */ /* 0x000fe200008e0651 */
        /* <DEDUP_REMOVED lines=23> */
.L_x_697:
[----:B------:R-:W-:Y:S05]  /*2c6c0*/  BSYNC.RECONVERGENT B2 ;  /* 0x0000000000027941 */ /* 0x000fea0003800200 */
.L_x_696:
        /* <DEDUP_REMOVED lines=35> */
.L_x_699:
[----:B------:R-:W-:Y:S05]  /*2c900*/  BSYNC.RECONVERGENT B2 ;  /* 0x0000000000027941 */ /* 0x000fea0003800200 */
.L_x_698:
[----:B------:R-:W-:Y:S01]  /*2c910*/  IADD3 R35, P2, PT, R35, R118, RZ ;  /* 0x0000007623237210 */ /* 0x000fe20007f5e0ff */
[----:B------:R-:W-:Y:S01]  /*2c920*/  IMAD R36, R77, R56, RZ ;  /* 0x000000384d247224 */ /* 0x000fe200078e02ff */
[----:B------:R-:W-:Y:S01]  /*2c930*/  IADD3 R101, P0, P1, R34, R70, R101 ;  /* 0x0000004622657210 */ /* 0x000fe2000791e065 */
[-C--:B------:R-:W-:Y:S01]  /*2c940*/  IMAD.WIDE.U32 R116, R38, R56.reuse, RZ ;  /* 0x0000003826747225 */ /* 0x080fe200078e00ff */
[----:B------:R-:W-:Y:S01]  /*2c950*/  LOP3.LUT R77, RZ, R77, RZ, 0x33, !PT ;  /* 0x0000004dff4d7212 */ /* 0x000fe200078e33ff */
[----:B------:R-:W-:Y:S01]  /*2c960*/  BSSY.RECONVERGENT B2, `(.L_x_700) ;  /* 0x000027a000027945 */ /* 0x000fe20003800200 */
[----:B------:R-:W-:Y:S01]  /*2c970*/  IADD3.X R108, PT, PT, R35, R71, RZ, P0, P1 ;  /* 0x00000047236c7210 */ /* 0x000fe200007e24ff */
[----:B------:R-:W-:Y:S01]  /*2c980*/  IMAD.WIDE.U32 R34, R76, R56, RZ ;  /* 0x000000384c227225 */ /* 0x000fe200078e00ff */
[----:B------:R-:W-:-:S03]  /*2c990*/  LOP3.LUT R94, R94, 0xffffbfff, RZ, 0xc0, !PT ;  /* 0xffffbfff5e5e7812 */ /* 0x000fc600078ec0ff */
[----:B------:R-:W-:Y:S02]  /*2c9a0*/  IMAD R37, R76, R57, R36 ;  /* 0x000000394c257224 */ /* 0x000fe400078e0224 */
[----:B------:R-:W-:Y:S01]  /*2c9b0*/  IMAD.WIDE.U32 R70, R34, R54, RZ ;  /* 0x0000003622467225 */ /* 0x000fe200078e00ff */
[----:B------:R-:W-:-:S03]  /*2c9c0*/  @P2 LOP3.LUT R94, R94, 0x4000, RZ, 0xfc, !PT ;  /* 0x000040005e5e2812 */ /* 0x000fc600078efcff */
[----:B------:R-:W-:Y:S01]  /*2c9d0*/  IMAD.IADD R102, R35, 0x1, R37 ;  /* 0x0000000123667824 */ /* 0x000fe200078e0225 */
[----:B------:R-:W-:Y:S01]  /*2c9e0*/  LOP3.LUT R35, RZ, R76, RZ, 0x33, !PT ;  /* 0x0000004cff237212 */ /* 0x000fe200078e33ff */
[----:B------:R-:W-:Y:S01]  /*2c9f0*/  IMAD.WIDE.U32 R126, R25, R19, RZ ;  /* 0x00000013197e7225 */ /* 0x000fe200078e00ff */
[----:B------:R-:W-:-:S03]  /*2ca00*/  LOP3.LUT R94, R94, 0xfffffffe, RZ, 0xc0, !PT ;  /* 0xfffffffe5e5e7812 */ /* 0x000fc600078ec0ff */
        /* <DEDUP_REMOVED lines=15> */
[----:B------:R-:W-:Y:S02]  /*2cb00*/  IADD3 R71, P3, PT, R71, R72, RZ ;  /* 0x0000004847477210 */ /* 0x000fe40007f7e0ff */
[----:B------:R-:W-:Y:S01]  /*2cb10*/  LOP3.LUT R40, RZ, R40, RZ, 0x33, !PT ;  /* 0x00000028ff287212 */ /* 0x000fe200078e33ff */
[----:B------:R-:W-:Y:S01]  /*2cb20*/  IMAD R35, R38, R57, R35 ;  /* 0x0000003926237224 */ /* 0x000fe200078e0223 */
[----:B------:R-:W-:Y:S01]  /*2cb30*/  IADD3.X R72, PT, PT, R71, R37, RZ, P1, P2 ;  /* 0x0000002547487210 */ /* 0x000fe20000fe44ff */
[----:B------:R-:W-:-:S04]  /*2cb40*/  IMAD.WIDE.U32 R36, R116, R54, RZ ;  /* 0x0000003674247225 */ /* 0x000fc800078e00ff */
        /* <DEDUP_REMOVED lines=31> */
[----:B------:R-:W-:Y:S02]  /*2cd40*/  IMAD.X R39, RZ, RZ, RZ, P2 ;  /* 0x000000ffff277224 */ /* 0x000fe400010e06ff */
[----:B------:R-:W-:Y:S01]  /*2cd50*/  IMAD.WIDE.U32 R120, R103, R56, RZ ;  /* 0x0000003867787225 */ /* 0x000fe200078e00ff */
[----:B------:R-:W-:Y:S02]  /*2cd60*/  IADD3.X R77, PT, PT, R77, R71, RZ, P3, P4 ;  /* 0x000000474d4d7210 */ /* 0x000fe40001fe84ff */
[----:B------:R-:W-:Y:S01]  /*2cd70*/  @P5 LOP3.LUT R94, R94, 0x1, RZ, 0xfc, !PT ;  /* 0x000000015e5e5812 */ /* 0x000fe200078efcff */
[----:B------:R-:W-:Y:S01]  /*2cd80*/  IMAD.WIDE.U32.X R38, R113, R53, R38, P1 ;  /* 0x0000003571267225 */ /* 0x000fe200008e0426 */
[----:B------:R-:W-:-:S02]  /*2cd90*/  IADD3 R33, P1, PT, R36, R33, RZ ;  /* 0x0000002124217210 */ /* 0x000fc40007f3e0ff */
[----:B------:R-:W-:Y:S01]  /*2cda0*/  LOP3.LUT R94, R94, 0xffffffef, RZ, 0xc0, !PT ;  /* 0xffffffef5e5e7812 */ /* 0x000fe200078ec0ff */
        /* <DEDUP_REMOVED lines=9> */
[----:B------:R-:W-:Y:S01]  /*2ce40*/  IMAD R36, R35, R56, RZ ;  /* 0x0000003823247224 */ /* 0x000fe200078e02ff */
[----:B------:R-:W-:Y:S01]  /*2ce50*/  LOP3.LUT R35, RZ, R35, RZ, 0x33, !PT ;  /* 0x00000023ff237212 */ /* 0x000fe200078e33ff */
[----:B------:R-:W-:Y:S01]  /*2ce60*/  IMAD.WIDE.U32 R70, R120, R54, RZ ;  /* 0x0000003678467225 */ /* 0x000fe200078e00ff */
[----:B------:R-:W-:-:S02]  /*2ce70*/  IADD3.X R40, PT, PT, R81, R39, RZ, P1, P2 ;  /* 0x0000002751287210 */ /* 0x000fc40000fe44ff */
[----:B------:R-:W-:Y:S01]  /*2ce80*/  LOP3.LUT R94, R94, 0xfffffffb, RZ, 0xc0, !PT ;  /* 0xfffffffb5e5e7812 */ /* 0x000fe200078ec0ff */
[----:B------:R-:W-:Y:S01]  /*2ce90*/  IMAD R39, R103, R57, R36 ;  /* 0x0000003967277224 */ /* 0x000fe200078e0224 */
[----:B------:R-:W-:Y:S02]  /*2cea0*/  LOP3.LUT R103, RZ, R103, RZ, 0x33, !PT ;  /* 0x00000067ff677212 */ /* 0x000fe400078e33ff */
[----:B------:R-:W-:Y:S01]  /*2ceb0*/  @P3 LOP3.LUT R94, R94, 0x4, RZ, 0xfc, !PT ;  /* 0x000000045e5e3812 */ /* 0x000fe200078efcff */
[----:B------:R-:W-:-:S03]  /*2cec0*/  IMAD.IADD R112, R121, 0x1, R39 ;  /* 0x0000000179707824 */ /* 0x000fc600078e0227 */
        /* <DEDUP_REMOVED lines=14> */
[----:B------:R-:W-:Y:S01]  /*2cfb0*/  IMAD R38, R41, R56, RZ ;  /* 0x0000003829267224 */ /* 0x000fe200078e02ff */
[----:B------:R-:W-:Y:S02]  /*2cfc0*/  IADD3 R71, P2, PT, R71, R80, RZ ;  /* 0x0000005047477210 */ /* 0x000fe40007f5e0ff */
[----:B------:R-:W-:Y:S01]  /*2cfd0*/  LOP3.LUT R41, RZ, R41, RZ, 0x33, !PT ;  /* 0x00000029ff297212 */ /* 0x000fe200078e33ff */
[----:B------:R-:W-:Y:S01]  /*2cfe0*/  IMAD R105, R33, R57, R38 ;  /* 0x0000003921697224 */ /* 0x000fe200078e0226 */
        /* <DEDUP_REMOVED lines=20> */
[----:B------:R-:W-:-:S05]  /*2d130*/  IMAD.WIDE.U32 R126, P3, R23, R21, R126 ;  /* 0x00000015177e7225 */ /* 0x000fca000786007e */
[----:B------:R-:W-:Y:S01]  /*2d140*/  @P6 LOP3.LUT R94, R94, 0x8, RZ, 0xfc, !PT ;  /* 0x000000085e5e6812 */ /* 0x000fe200078efcff */
[----:B------:R-:W-:-:S03]  /*2d150*/  IMAD.WIDE.U32 R92, R21, R19, RZ ;  /* 0x00000013155c7225 */ /* 0x000fc600078e00ff */
[----:B------:R-:W-:Y:S01]  /*2d160*/  LOP3.LUT R94, R94, 0xfffffffd, RZ, 0xc0, !PT ;  /* 0xfffffffd5e5e7812 */ /* 0x000fe200078ec0ff */
[----:B------:R-:W-:Y:S02]  /*2d170*/  IMAD.X R125, RZ, RZ, RZ, P3 ;  /* 0x000000ffff7d7224 */ /* 0x000fe400018e06ff */
[----:B------:R-:W-:Y:S01]  /*2d180*/  IMAD.MOV.U32 R124, RZ, RZ, R127 ;  /* 0x000000ffff7c7224 */ /* 0x000fe200078e007f */
[----:B------:R-:W-:Y:S02]  /*2d190*/  IADD3 R127, P3, PT, R93, R126, RZ ;  /* 0x0000007e5d7f7210 */ /* 0x000fe40007f7e0ff */
        /* <DEDUP_REMOVED lines=26> */
[----:B------:R-:W-:Y:S02]  /*2d340*/  P2R R85, PR, RZ, 0x1 ;  /* 0x00000001ff557803 */ /* 0x000fe40000000000 */
[C---:B------:R-:W-:Y:S02]  /*2d350*/  LOP3.LUT P0, RZ, R94.reuse, 0x8, RZ, 0xc0, !PT ;  /* 0x000000085eff7812 */ /* 0x040fe4000780c0ff */
[----:B------:R-:W-:-:S07]  /*2d360*/  LOP3.LUT R94, R94, 0xfffffffe, RZ, 0xc0, !PT ;  /* 0xfffffffe5e5e7812 */ /* 0x000fce00078ec0ff */
        /* <DEDUP_REMOVED lines=20> */
[----:B------:R-:W-:Y:S01]  /*2d4b0*/  IMAD.WIDE.U32.X R96, R112, R51, R122, P2 ;  /* 0x0000003370607225 */ /* 0x000fe200010e047a */
[C---:B------:R-:W-:Y:S02]  /*2d4c0*/  LOP3.LUT P6, RZ, R94.reuse, 0x2, RZ, 0xc0, !PT ;  /* 0x000000025eff7812 */ /* 0x040fe400078cc0ff */
[----:B------:R-:W-:Y:S01]  /*2d4d0*/  LOP3.LUT R94, R94, 0xffffffdf, RZ, 0xc0, !PT ;  /* 0xffffffdf5e5e7812 */ /* 0x000fe200078ec0ff */
        /* <DEDUP_REMOVED lines=8> */
[----:B------:R-:W-:-:S04]  /*2d560*/  IMAD.WIDE.U32 R80, P1, R120, R49, R80 ;  /* 0x0000003178507225 */ /* 0x000fc80007820050 */
[----:B------:R-:W-:-:S05]  /*2d570*/  IMAD.WIDE.U32 R120, R120, R48, RZ ;  /* 0x0000003078787225 */ /* 0x000fca00078e00ff */
        /* <DEDUP_REMOVED lines=28> */
[----:B------:R-:W-:Y:S01]  /*2d740*/  IMAD.X R121, RZ, RZ, RZ, P0 ;  /* 0x000000ffff797224 */ /* 0x000fe200000e06ff */
[----:B------:R-:W-:-:S03]  /*2d750*/  LOP3.LUT P0, RZ, R94, 0x1000, RZ, 0xc0, !PT ;  /* 0x000010005eff7812 */ /* 0x000fc6000780c0ff */
[----:B------:R-:W-:Y:S01]  /*2d760*/  IMAD.X R40, R71, 0x1, R74, P2 ;  /* 0x0000000147287824 */ /* 0x000fe200010e064a */
[----:B------:R-:W-:Y:S01]  /*2d770*/  ISETP.GE.U32.AND P2, PT, R39, R41, PT ;  /* 0x000000292700720c */ /* 0x000fe20003f46070 */
[----:B------:R-:W-:-:S03]  /*2d780*/  IMAD.WIDE.U32 R74, R105, R50, RZ ;  /* 0x00000032694a7225 */ /* 0x000fc600078e00ff */
[----:B------:R-:W-:Y:S01]  /*2d790*/  ISETP.GE.U32.AND.EX P2, PT, R40, R71, PT, P2 ;  /* 0x000000472800720c */ /* 0x000fe20003f46120 */
[----:B------:R-:W-:Y:S01]  /*2d7a0*/  IMAD.WIDE.U32.X R120, R105, R53, R120, P6 ;  /* 0x0000003569787225 */ /* 0x000fe200030e0478 */
[----:B------:R-:W-:Y:S02]  /*2d7b0*/  LOP3.LUT P6, RZ, R94, 0x80, RZ, 0xc0, !PT ;  /* 0x000000805eff7812 */ /* 0x000fe400078cc0ff */
[----:B------:R-:W-:Y:S01]  /*2d7c0*/  SEL R41, RZ, 0x1, P2 ;  /* 0x00000001ff297807 */ /* 0x000fe20001000000 */
[----:B------:R-:W-:Y:S01]  /*2d7d0*/  IMAD.WIDE.U32 R74, P2, R70, R51, R74 ;  /* 0x00000033464a7225 */ /* 0x000fe2000784004a */
[----:B------:R-:W-:Y:S02]  /*2d7e0*/  LOP3.LUT R94, R94, 0xfffffdff, RZ, 0xc0, !PT ;  /* 0xfffffdff5e5e7812 */ /* 0x000fe400078ec0ff */
        /* <DEDUP_REMOVED lines=23> */
[C---:B------:R-:W-:Y:S02]  /*2d960*/  LOP3.LUT P5, RZ, R94.reuse, 0x100, RZ, 0xc0, !PT ;  /* 0x000001005eff7812 */ /* 0x040fe400078ac0ff */
[----:B------:R-:W-:Y:S01]  /*2d970*/  LOP3.LUT R94, R94, 0xfffffffd, RZ, 0xc0, !PT ;  /* 0xfffffffd5e5e7812 */ /* 0x000fe200078ec0ff */
[----:B------:R-:W-:Y:S01]  /*2d980*/  IMAD.WIDE.U32.X R120, R23, R26, R92, P4 ;  /* 0x0000001a17787225 */ /* 0x000fe200020e045c */
[----:B------:R-:W-:-:S03]  /*2d990*/  ISETP.NE.AND P0, PT, R85, RZ, PT ;  /* 0x000000ff5500720c */ /* 0x000fc60003f05270 */
        /* <DEDUP_REMOVED lines=14> */
[----:B------:R-:W-:-:S13]  /*2da80*/  IADD3 R79, P4, PT, R79, R82, RZ ;  /* 0x000000524f4f7210 */ /* 0x000fda0007f9e0ff */
        /* <DEDUP_REMOVED lines=10> */
[----:B------:R-:W-:-:S04]  /*2db30*/  SEL R93, RZ, 0x1, P3 ;  /* 0x00000001ff5d7807 */ /* 0x000fc80001800000 */
        /* <DEDUP_REMOVED lines=37> */
[----:B------:R-:W-:-:S03]  /*2dd90*/  IMAD.WIDE.U32.X R78, R25, R26, R78, P4 ;  /* 0x0000001a194e7225 */ /* 0x000fc600020e044e */
[----:B------:R-:W-:Y:S01]  /*2dda0*/  ISETP.GE.U32.AND P0, PT, R84, R68, PT ;  /* 0x000000445400720c */ /* 0x000fe20003f06070 */
[----:B------:R-:W-:Y:S02]  /*2ddb0*/  IMAD.X R85, R2, 0x1, R116, P3 ;  /* 0x0000000102557824 */ /* 0x000fe400018e0674 */
[----:B------:R-:W-:Y:S02]  /*2ddc0*/  IMAD.MOV.U32 R68, RZ, RZ, R77 ;  /* 0x000000ffff447224 */ /* 0x000fe400078e004d */
[----:B------:R-:W-:Y:S01]  /*2ddd0*/  IMAD.WIDE.U32 R76, R26, R22, RZ ;  /* 0x000000161a4c7225 */ /* 0x000fe200078e00ff */
[----:B------:R-:W-:-:S04]  /*2dde0*/  ISETP.GE.U32.AND.EX P0, PT, R85, R2, PT, P0 ;  /* 0x000000025500720c */ /* 0x000fc80003f06100 */
[----:B------:R-:W-:Y:S01]  /*2ddf0*/  SEL R2, RZ, 0x1, P0 ;  /* 0x00000001ff027807 */ /* 0x000fe20000000000 */
[----:B------:R-:W-:-:S03]  /*2de00*/  IMAD.WIDE.U32 R76, P6, R22, R26, R76 ;  /* 0x0000001a164c7225 */ /* 0x000fc600078c004c */
[----:B------:R-:W-:Y:S02]  /*2de10*/  IADD3 R2, P0, P3, R120, R78, R2 ;  /* 0x0000004e78027210 */ /* 0x000fe40007b1e002 */
[----:B------:R-:W-:Y:S01]  /*2de20*/  IADD3 R95, P4, PT, R121, R76, RZ ;  /* 0x0000004c795f7210 */ /* 0x000fe20007f9e0ff */
[----:B------:R-:W-:Y:S01]  /*2de30*/  IMAD R76, R114, R56, RZ ;  /* 0x00000038724c7224 */ /* 0x000fe200078e02ff */
[----:B------:R-:W-:Y:S02]  /*2de40*/  LOP3.LUT R114, RZ, R114, RZ, 0x33, !PT ;  /* 0x00000072ff727212 */ /* 0x000fe400078e33ff */
[----:B------:R-:W-:Y:S01]  /*2de50*/  IADD3.X R95, PT, PT, R95, R79, RZ, P0, P3 ;  /* 0x0000004f5f5f7210 */ /* 0x000fe200007e64ff */
[----:B------:R-:W-:Y:S01]  /*2de60*/  IMAD.WIDE.U32 R78, R106, R56, RZ ;  /* 0x000000386a4e7225 */ /* 0x000fe200078e00ff */
[----:B------:R-:W-:-:S03]  /*2de70*/  ISETP.GE.U32.AND P0, PT, R118, R117, PT ;  /* 0x000000757600720c */ /* 0x000fc60003f06070 */
[----:B------:R-:W-:Y:S01]  /*2de80*/  IMAD R117, R106, R57, R76 ;  /* 0x000000396a757224 */ /* 0x000fe200078e024c */
[----:B------:R-:W-:Y:S01]  /*2de90*/  LOP3.LUT R76, RZ, R106, RZ, 0x33, !PT ;  /* 0x0000006aff4c7212 */ /* 0x000fe200078e33ff */
[----:B------:R-:W-:Y:S01]  /*2dea0*/  IMAD.WIDE.U32 R124, R78, R54, RZ ;  /* 0x000000364e7c7225 */ /* 0x000fe200078e00ff */
[----:B------:R-:W-:Y:S02]  /*2deb0*/  ISETP.GE.U32.AND.EX P0, PT, R99, R87, PT, P0 ;  /* 0x000000576300720c */ /* 0x000fe40003f06100 */
[----:B------:R-:W-:Y:S01]  /*2dec0*/  @P4 LOP3.LUT R94, R94, 0x10, RZ, 0xfc, !PT ;  /* 0x000000105e5e4812 */ /* 0x000fe200078efcff */
[----:B------:R-:W-:Y:S01]  /*2ded0*/  IMAD.IADD R106, R79, 0x1, R117 ;  /* 0x000000014f6a7824 */ /* 0x000fe200078e0275 */
[----:B------:R-:W-:Y:S02]  /*2dee0*/  ISETP.GT.U32.AND P4, PT, R124, R76, PT ;  /* 0x0000004c7c00720c */ /* 0x000fe40003f84070 */
[----:B------:R-:W-:Y:S01]  /*2def0*/  SEL R87, RZ, 0x1, P0 ;  /* 0x00000001ff577807 */ /* 0x000fe20000000000 */
[----:B------:R-:W-:-:S04]  /*2df00*/  IMAD.WIDE.U32 R122, R106, R54, RZ ;  /* 0x000000366a7a7225 */ /* 0x000fc800078e00ff */
[----:B------:R-:W-:-:S04]  /*2df10*/  IMAD.WIDE.U32 R126, R106, R52, RZ ;  /* 0x000000346a7e7225 */ /* 0x000fc800078e00ff */
[----:B------:R-:W-:-:S04]  /*2df20*/  IMAD.WIDE.U32 R122, P3, R78, R55, R122 ;  /* 0x000000374e7a7225 */ /* 0x000fc8000786007a */
        /* <DEDUP_REMOVED lines=16> */
[----:B------:R-:W-:-:S04]  /*2e030*/  IMAD.WIDE.U32 R126, P5, R78, R51, R126 ;  /* 0x000000334e7e7225 */ /* 0x000fc800078a007e */
[----:B------:R-:W-:Y:S01]  /*2e040*/  IMAD.X R76, R80, 0x1, R100, P4 ;  /* 0x00000001504c7824 */ /* 0x000fe200020e0664 */
[----:B------:R-:W-:Y:S01]  /*2e050*/  ISETP.GE.U32.AND P4, PT, R82, R79, PT ;  /* 0x0000004f5200720c */ /* 0x000fe20003f86070 */
[----:B------:R-:W-:-:S03]  /*2e060*/  IMAD.WIDE.U32.X R122, R106, R53, R122, P3 ;  /* 0x000000356a7a7225 */ /* 0x000fc600018e047a */
[----:B------:R-:W-:Y:S01]  /*2e070*/  ISETP.GE.U32.AND.EX P4, PT, R76, R80, PT, P4 ;  /* 0x000000504c00720c */ /* 0x000fe20003f86140 */
[----:B------:R-:W-:Y:S01]  /*2e080*/  IMAD.X R121, RZ, RZ, RZ, P5 ;  /* 0x000000ffff797224 */ /* 0x000fe200028e06ff */
[----:B------:R-:W-:Y:S01]  /*2e090*/  IADD3 R80, P3, PT, R125, R126, RZ ;  /* 0x0000007e7d507210 */ /* 0x000fe20007f7e0ff */
[----:B------:R-:W-:Y:S01]  /*2e0a0*/  IMAD.MOV.U32 R120, RZ, RZ, R127 ;  /* 0x000000ffff787224 */ /* 0x000fe200078e007f */
[----:B------:R-:W-:-:S03]  /*2e0b0*/  SEL R79, RZ, 0x1, P4 ;  /* 0x00000001ff4f7807 */ /* 0x000fc60002000000 */
[----:B------:R-:W-:Y:S01]  /*2e0c0*/  IMAD.WIDE.U32.X R120, R106, R51, R120, P3 ;  /* 0x000000336a787225 */ /* 0x000fe200018e0478 */
[----:B------:R-:W-:-:S03]  /*2e0d0*/  IADD3 R79, P4, P5, R124, R122, R79 ;  /* 0x0000007a7c4f7210 */ /* 0x000fc60007d9e04f */
[----:B------:R-:W-:Y:S01]  /*2e0e0*/  IMAD.WIDE.U32 R124, R106, R48, RZ ;  /* 0x000000306a7c7225 */ /* 0x000fe200078e00ff */
[----:B------:R-:W-:Y:S02]  /*2e0f0*/  IADD3.X R80, PT, PT, R80, R123, RZ, P4, P5 ;  /* 0x0000007b50507210 */ /* 0x000fe400027ea4ff */
[----:B------:R-:W-:Y:S01]  /*2e100*/  IADD3 R86, P3, PT, R79, R86, RZ ;  /* 0x000000564f567210 */ /* 0x000fe20007f7e0ff */
[----:B------:R-:W-:Y:S01]  /*2e110*/  IMAD.WIDE.U32 R122, R78, R48, RZ ;  /* 0x000000304e7a7225 */ /* 0x000fe200078e00ff */
[C---:B------:R-:W-:Y:S02]  /*2e120*/  LOP3.LUT P5, RZ, R94.reuse, 0x1, RZ, 0xc0, !PT ;  /* 0x000000015eff7812 */ /* 0x040fe400078ac0ff */
[----:B------:R-:W-:Y:S01]  /*2e130*/  LOP3.LUT R94, R94, 0xfffffff7, RZ, 0xc0, !PT ;  /* 0xfffffff75e5e7812 */ /* 0x000fe200078ec0ff */
[----:B------:R-:W-:Y:S01]  /*2e140*/  IMAD.X R90, R80, 0x1, R90, P3 ;  /* 0x00000001505a7824 */ /* 0x000fe200018e065a */
[----:B------:R-:W-:Y:S01]  /*2e150*/  ISETP.GE.U32.AND P3, PT, R86, R79, PT ;  /* 0x0000004f5600720c */ /* 0x000fe20003f66070 */
[----:B------:R-:W-:Y:S01]  /*2e160*/  IMAD.WIDE.U32.X R68, R102, R49, R68, P5 ;  /* 0x0000003166447225 */ /* 0x000fe200028e0444 */
[----:B------:R-:W-:-:S02]  /*2e170*/  LOP3.LUT R94, R94, 0xfffffffb, RZ, 0xc0, !PT ;  /* 0xfffffffb5e5e7812 */ /* 0x000fc400078ec0ff */
[----:B------:R-:W-:Y:S02]  /*2e180*/  ISETP.GE.U32.AND.EX P3, PT, R90, R80, PT, P3 ;  /* 0x000000505a00720c */ /* 0x000fe40003f66130 */
[----:B------:R-:W-:Y:S01]  /*2e190*/  IADD3 R87, P0, PT, R87, R68, RZ ;  /* 0x0000004457577210 */ /* 0x000fe20007f1e0ff */
[----:B------:R-:W-:Y:S01]  /*2e1a0*/  IMAD.MOV.U32 R68, RZ, RZ, R81 ;  /* 0x000000ffff447224 */ /* 0x000fe200078e0051 */
[----:B------:R-:W-:Y:S01]  /*2e1b0*/  SEL R100, RZ, 0x1, P3 ;  /* 0x00000001ff647807 */ /* 0x000fe20001800000 */
[----:B------:R-:W-:-:S04]  /*2e1c0*/  IMAD.WIDE.U32 R78, P3, R78, R49, R124 ;  /* 0x000000314e4e7225 */ /* 0x000fc8000786007c */
[----:B------:R-:W-:Y:S01]  /*2e1d0*/  IMAD.X R69, RZ, RZ, R69, P0 ;  /* 0x000000ffff457224 */ /* 0x000fe200000e0645 */
[----:B------:R-:W-:Y:S01]  /*2e1e0*/  IADD3 R111, P4, PT, R123, R78, RZ ;  /* 0x0000004e7b6f7210 */ /* 0x000fe20007f9e0ff */
[-C--:B------:R-:W-:Y:S01]  /*2e1f0*/  IMAD R78, R76, R56.reuse, RZ ;  /* 0x000000384c4e7224 */ /* 0x080fe200078e02ff */
[----:B------:R-:W-:Y:S01]  /*2e200*/  ISETP.NE.U32.AND P0, PT, R87, RZ, PT ;  /* 0x000000ff5700720c */ /* 0x000fe20003f05070 */
[----:B------:R-:W-:Y:S01]  /*2e210*/  IMAD.WIDE.U32 R80, R82, R56, RZ ;  /* 0x0000003852507225 */ /* 0x000fe200078e00ff */
[----:B------:R-:W-:Y:S02]  /*2e220*/  LOP3.LUT R76, RZ, R76, RZ, 0x33, !PT ;  /* 0x0000004cff4c7212 */ /* 0x000fe400078e33ff */
[----:B------:R-:W-:Y:S02]  /*2e230*/  ISETP.NE.AND.EX P0, PT, R69, RZ, PT, P0 ;  /* 0x000000ff4500720c */ /* 0x000fe40003f05300 */
[----:B------:R-:W-:Y:S01]  /*2e240*/  @P3 LOP3.LUT R94, R94, 0x4, RZ, 0xfc, !PT ;  /* 0x000000045e5e3812 */ /* 0x000fe200078efcff */
[----:B------:R-:W-:-:S04]  /*2e250*/  IMAD.WIDE.U32 R124, R80, R54, RZ ;  /* 0x00000036507c7225 */ /* 0x000fc800078e00ff */
[----:B------:R-:W-:Y:S01]  /*2e260*/  @P4 LOP3.LUT R94, R94, 0x8, RZ, 0xfc, !PT ;  /* 0x000000085e5e4812 */ /* 0x000fe200078efcff */
[----:B------:R-:W-:Y:S01]  /*2e270*/  IMAD.WIDE.U32 R126, R80, R52, RZ ;  /* 0x00000034507e7225 */ /* 0x000fe200078e00ff */
[----:B------:R-:W-:Y:S02]  /*2e280*/  IADD3 R100, P3, P4, R122, R120, R100 ;  /* 0x000000787a647210 */ /* 0x000fe40007c7e064 */
[----:B------:R-:W-:Y:S02]  /*2e290*/  LOP3.LUT R94, R94, 0xfffffffe, RZ, 0xc0, !PT ;  /* 0xfffffffe5e5e7812 */ /* 0x000fe400078ec0ff */
[----:B------:R-:W-:Y:S02]  /*2e2a0*/  IADD3.X R111, PT, PT, R111, R121, RZ, P3, P4 ;  /* 0x000000796f6f7210 */ /* 0x000fe40001fe84ff */
[----:B------:R-:W-:-:S05]  /*2e2b0*/  @P0 IADD3 R87, P3, PT, R87, R104, RZ ;  /* 0x0000006857570210 */ /* 0x000fca0007f7e0ff */
[----:B------:R-:W-:Y:S02]  /*2e2c0*/  @P0 IMAD.X R99, R69, 0x1, R98, P3 ;  /* 0x0000000145630824 */ /* 0x000fe400018e0662 */
[----:B------:R-:W-:Y:S01]  /*2e2d0*/  IMAD.X R69, RZ, RZ, RZ, P1 ;  /* 0x000000ffff457224 */ /* 0x000fe200008e06ff */
[----:B------:R-:W-:Y:S01]  /*2e2e0*/  @P0 ISETP.GE.U32.AND P1, PT, R87, R104, PT ;  /* 0x000000685700020c */ /* 0x000fe20003f26070 */
[----:B------:R-:W-:Y:S02]  /*2e2f0*/  @P0 IMAD.MOV.U32 R104, RZ, RZ, R87 ;  /* 0x000000ffff680224 */ /* 0x000fe400078e0057 */
[----:B------:R-:W-:Y:S01]  /*2e300*/  IMAD R87, R82, R57, R78 ;  /* 0x0000003952577224 */ /* 0x000fe200078e024e */
[----:B------:R-:W-:Y:S02]  /*2e310*/  LOP3.LUT R82, RZ, R82, RZ, 0x33, !PT ;  /* 0x00000052ff527212 */ /* 0x000fe400078e33ff */
[----:B------:R-:W-:Y:S01]  /*2e320*/  @P0 ISETP.GE.U32.AND.EX P1, PT, R99, R98, PT, P1 ;  /* 0x000000626300020c */ /* 0x000fe20003f26110 */
[----:B------:R-:W-:Y:S01]  /*2e330*/  IMAD.IADD R102, R81, 0x1, R87 ;  /* 0x0000000151667824 */ /* 0x000fe200078e0257 */
[----:B------:R-:W-:Y:S01]  /*2e340*/  ISETP.GT.U32.AND P4, PT, R124, R82, PT ;  /* 0x000000527c00720c */ /* 0x000fe20003f84070 */
[----:B------:R-:W-:-:S02]  /*2e350*/  @P0 IMAD.MOV.U32 R98, RZ, RZ, R99 ;  /* 0x000000ffff620224 */ /* 0x000fc400078e0063 */
[----:B------:R-:W-:-:S04]  /*2e360*/  IMAD.WIDE.U32 R122, R102, R54, RZ ;  /* 0x00000036667a7225 */ /* 0x000fc800078e00ff */
[----:B------:R-:W-:-:S04]  /*2e370*/  IMAD.WIDE.U32 R122, P3, R80, R55, R122 ;  /* 0x00000037507a7225 */ /* 0x000fc8000786007a */
[----:B------:R-:W-:Y:S01]  /*2e380*/  IMAD.X R121, RZ, RZ, RZ, P3 ;  /* 0x000000ffff797224 */ /* 0x000fe200018e06ff */
[----:B------:R-:W-:Y:S01]  /*2e390*/  IADD3 R78, P3, PT, R125, R122, RZ ;  /* 0x0000007a7d4e7210 */ /* 0x000fe20007f7e0ff */
[----:B------:R-:W-:-:S03]  /*2e3a0*/  IMAD.WIDE.U32 R124, R102, R52, RZ ;  /* 0x00000034667c7225 */ /* 0x000fc600078e00ff */
[----:B------:R-:W-:Y:S01]  /*2e3b0*/  ISETP.GT.U32.AND.EX P4, PT, R78, R76, PT, P4 ;  /* 0x0000004c4e00720c */ /* 0x000fe20003f84140 */
[----:B------:R-:W-:Y:S01]  /*2e3c0*/  IMAD.MOV.U32 R120, RZ, RZ, R123 ;  /* 0x000000ffff787224 */ /* 0x000fe200078e007b */
[----:B------:R-:W-:Y:S01]  /*2e3d0*/  @P0 SEL R78, RZ, 0x1, P1 ;  /* 0x00000001ff4e0807 */ /* 0x000fe20000800000 */
[----:B------:R-:W-:Y:S01]  /*2e3e0*/  IMAD.WIDE.U32 R124, P5, R80, R53, R124 ;  /* 0x00000035507c7225 */ /* 0x000fe200078a007c */
[----:B------:R-:W-:Y:S02]  /*2e3f0*/  SEL R76, RZ, 0x1, !P4 ;  /* 0x00000001ff4c7807 */ /* 0x000fe40006000000 */
[----:B------:R-:W-:Y:S01]  /*2e400*/  @P0 IADD3 R89, P1, PT, R78, R89, RZ ;  /* 0x000000594e590210 */ /* 0x000fe20007f3e0ff */
[----:B------:R-:W-:Y:S01]  /*2e410*/  IMAD.WIDE.U32.X R120, R102, R55, R120, P3 ;  /* 0x0000003766787225 */ /* 0x000fe200018e0478 */
[----:B------:R-:W-:-:S03]  /*2e420*/  IADD3 R124, P3, PT, R127, R124, RZ ;  /* 0x0000007c7f7c7210 */ /* 0x000fc60007f7e0ff */
[----:B------:R-:W-:Y:S01]  /*2e430*/  IMAD.X R123, RZ, RZ, RZ, P5 ;  /* 0x000000ffff7b7224 */ /* 0x000fe200028e06ff */
[----:B------:R-:W-:Y:S01]  /*2e440*/  IADD3 R76, P4, P5, R126, R120, R76 ;  /* 0x000000787e4c7210 */ /* 0x000fe20007d9e04c */
[----:B------:R-:W-:Y:S02]  /*2e450*/  IMAD.MOV.U32 R122, RZ, RZ, R125 ;  /* 0x000000ffff7a7224 */ /* 0x000fe400078e007d */
[----:B------:R-:W-:Y:S01]  /*2e460*/  @P0 IMAD.X R88, RZ, RZ, R88, P1 ;  /* 0x000000ffff580224 */ /* 0x000fe200008e0658 */
[----:B------:R-:W-:Y:S01]  /*2e470*/  IADD3.X R121, PT, PT, R124, R121, RZ, P4, P5 ;  /* 0x000000797c797210 */ /* 0x000fe200027ea4ff */
[----:B------:R-:W-:Y:S01]  /*2e480*/  IMAD.WIDE.U32 R124, R102, R50, RZ ;  /* 0x00000032667c7225 */ /* 0x000fe200078e00ff */
[----:B------:R-:W-:-:S05]  /*2e490*/  IADD3 R82, P4, PT, R76, R86, RZ ;  /* 0x000000564c527210 */ /* 0x000fca0007f9e0ff */
[----:B------:R-:W-:Y:S01]  /*2e4a0*/  IMAD.X R90, R121, 0x1, R90, P4 ;  /* 0x00000001795a7824 */ /* 0x000fe200020e065a */
[----:B------:R-:W-:Y:S01]  /*2e4b0*/  ISETP.GE.U32.AND P4, PT, R82, R76, PT ;  /* 0x0000004c5200720c */ /* 0x000fe20003f86070 */
[----:B------:R-:W-:-:S03]  /*2e4c0*/  IMAD.WIDE.U32 R124, P5, R80, R51, R124 ;  /* 0x00000033507c7225 */ /* 0x000fc600078a007c */
[----:B------:R-:W-:Y:S01]  /*2e4d0*/  ISETP.GE.U32.AND.EX P4, PT, R90, R121, PT, P4 ;  /* 0x000000795a00720c */ /* 0x000fe20003f86140 */
[----:B------:R-:W-:-:S03]  /*2e4e0*/  IMAD.WIDE.U32.X R120, R102, R53, R122, P3 ;  /* 0x0000003566787225 */ /* 0x000fc600018e047a */
        /* <DEDUP_REMOVED lines=10> */
[----:B------:R-:W-:-:S04]  /*2e590*/  IMAD.WIDE.U32 R120, R80, R48, RZ ;  /* 0x0000003050787225 */ /* 0x000fc800078e00ff */
[----:B------:R-:W-:Y:S01]  /*2e5a0*/  IMAD.X R110, R111, 0x1, R110, P3 ;  /* 0x000000016f6e7824 */ /* 0x000fe200018e066e */
[----:B------:R-:W-:Y:S01]  /*2e5b0*/  IADD3 R117, P3, PT, R76, R103, RZ ;  /* 0x000000674c757210 */ /* 0x000fe20007f7e0ff */
[----:B------:R-:W-:-:S04]  /*2e5c0*/  IMAD.WIDE.U32 R80, P4, R80, R49, R122 ;  /* 0x0000003150507225 */ /* 0x000fc8000788007a */
[----:B------:R-:W-:Y:S01]  /*2e5d0*/  IMAD.X R118, R78, 0x1, R110, P3 ;  /* 0x000000014e767824 */ /* 0x000fe200018e066e */
[----:B------:R-:W-:-:S04]  /*2e5e0*/  ISETP.GE.U32.AND P3, PT, R117, R76, PT ;  /* 0x0000004c7500720c */ /* 0x000fc80003f66070 */
[----:B------:R-:W-:-:S04]  /*2e5f0*/  ISETP.GE.U32.AND.EX P3, PT, R118, R78, PT, P3 ;  /* 0x0000004e7600720c */ /* 0x000fc80003f66130 */
[----:B------:R-:W-:Y:S02]  /*2e600*/  SEL R76, RZ, 0x1, P3 ;  /* 0x00000001ff4c7807 */ /* 0x000fe40001800000 */
[----:B------:R-:W-:Y:S02]  /*2e610*/  IADD3 R78, P3, PT, R121, R80, RZ ;  /* 0x00000050794e7210 */ /* 0x000fe40007f7e0ff */
[----:B------:R-:W-:Y:S02]  /*2e620*/  IADD3 R80, P0, PT, R104, R96, RZ ;  /* 0x0000006068507210 */ /* 0x000fe40007f1e0ff */
[----:B------:R-:W-:Y:S02]  /*2e630*/  @P4 LOP3.LUT R94, R94, 0x1, RZ, 0xfc, !PT ;  /* 0x000000015e5e4812 */ /* 0x000fe400078efcff */
[----:B------:R-:W-:Y:S01]  /*2e640*/  IADD3 R76, P4, P5, R120, R86, R76 ;  /* 0x00000056784c7210 */ /* 0x000fe20007d9e04c */
[----:B------:R-:W-:Y:S01]  /*2e650*/  IMAD.X R86, R98, 0x1, R97, P0 ;  /* 0x0000000162567824 */ /* 0x000fe200000e0661 */
[----:B------:R-:W-:-:S02]  /*2e660*/  ISETP.GE.U32.AND P0, PT, R80, R96, PT ;  /* 0x000000605000720c */ /* 0x000fc40003f06070 */
[----:B------:R-:W-:Y:S02]  /*2e670*/  P2R R99, PR, RZ, 0x8 ;  /* 0x00000008ff637803 */ /* 0x000fe40000000000 */
[----:B------:R-:W-:Y:S02]  /*2e680*/  LOP3.LUT P3, RZ, R94, 0x20, RZ, 0xc0, !PT ;  /* 0x000000205eff7812 */ /* 0x000fe4000786c0ff */
[----:B------:R-:W-:Y:S02]  /*2e690*/  ISETP.GE.U32.AND.EX P0, PT, R86, R97, PT, P0 ;  /* 0x000000615600720c */ /* 0x000fe40003f06100 */
[----:B------:R-:W-:Y:S01]  /*2e6a0*/  IADD3.X R78, PT, PT, R78, R87, RZ, P4, P5 ;  /* 0x000000574e4e7210 */ /* 0x000fe200027ea4ff */
[----:B------:R-:W-:Y:S01]  /*2e6b0*/  IMAD.WIDE.U32.X R68, R112, R49, R68, P3 ;  /* 0x0000003170447225 */ /* 0x000fe200018e0444 */
[----:B------:R-:W-:Y:S02]  /*2e6c0*/  SEL R87, RZ, 0x1, P0 ;  /* 0x00000001ff577807 */ /* 0x000fe40000000000 */
[----:B------:R-:W-:-:S02]  /*2e6d0*/  LOP3.LUT P3, RZ, R94, 0x2, RZ, 0xc0, !PT ;  /* 0x000000025eff7812 */ /* 0x000fc4000786c0ff */
[----:B------:R-:W-:Y:S01]  /*2e6e0*/  IADD3 R87, P0, P1, R89, R68, R87 ;  /* 0x0000004459577210 */ /* 0x000fe2000791e057 */
[----:B------:R-:W-:Y:S01]  /*2e6f0*/  IMAD R68, R90, R56, RZ ;  /* 0x000000385a447224 */ /* 0x000fe200078e02ff */
[----:B------:R-:W-:Y:S02]  /*2e700*/  LOP3.LUT R90, RZ, R90, RZ, 0x33, !PT ;  /* 0x0000005aff5a7212 */ /* 0x000fe400078e33ff */
[----:B------:R-:W-:Y:S01]  /*2e710*/  IADD3.X R88, PT, PT, R88, R69, RZ, P0, P1 ;  /* 0x0000004558587210 */ /* 0x000fe200007e24ff */
[C---:B------:R-:W-:Y:S02]  /*2e720*/  IMAD R89, R82.reuse, R57, R68 ;  /* 0x0000003952597224 */ /* 0x040fe400078e0244 */
[----:B------:R-:W-:Y:S01]  /*2e730*/  IMAD.WIDE.U32 R68, R82, R56, RZ ;  /* 0x0000003852447225 */ /* 0x000fe200078e00ff */
[----:B------:R-:W-:-:S03]  /*2e740*/  LOP3.LUT R82, RZ, R82, RZ, 0x33, !PT ;  /* 0x00000052ff527212 */ /* 0x000fc600078e33ff */
[----:B------:R-:W-:Y:S02]  /*2e750*/  IMAD.IADD R89, R69, 0x1, R89 ;  /* 0x0000000145597824 */ /* 0x000fe400078e0259 */
[----:B------:R-:W-:-:S04]  /*2e760*/  IMAD.WIDE.U32 R122, R68, R54, RZ ;  /* 0x00000036447a7225 */ /* 0x000fc800078e00ff */
[----:B------:R-:W-:Y:S01]  /*2e770*/  IMAD.WIDE.U32 R120, R89, R54, RZ ;  /* 0x0000003659787225 */ /* 0x000fe200078e00ff */
[----:B------:R-:W-:-:S03]  /*2e780*/  ISETP.GT.U32.AND P1, PT, R122, R82, PT ;  /* 0x000000527a00720c */ /* 0x000fc60003f24070 */
[----:B------:R-:W-:-:S04]  /*2e790*/  IMAD.WIDE.U32 R124, R68, R52, RZ ;  /* 0x00000034447c7225 */ /* 0x000fc800078e00ff */
[----:B------:R-:W-:-:S04]  /*2e7a0*/  IMAD.WIDE.U32 R120, P0, R68, R55, R120 ;  /* 0x0000003744787225 */ /* 0x000fc80007800078 */
[----:B------:R-:W-:Y:S01]  /*2e7b0*/  IMAD.X R97, RZ, RZ, RZ, P0 ;  /* 0x000000ffff617224 */ /* 0x000fe200000e06ff */
[----:B------:R-:W-:-:S04]  /*2e7c0*/  IADD3 R96, P0, PT, R123, R120, RZ ;  /* 0x000000787b607210 */ /* 0x000fc80007f1e0ff */
[----:B------:R-:W-:Y:S01]  /*2e7d0*/  ISETP.GT.U32.AND.EX P1, PT, R96, R90, PT, P1 ;  /* 0x0000005a6000720c */ /* 0x000fe20003f24110 */
[----:B------:R-:W-:Y:S02]  /*2e7e0*/  IMAD.MOV.U32 R96, RZ, RZ, R121 ;  /* 0x000000ffff607224 */ /* 0x000fe400078e0079 */
        /* <DEDUP_REMOVED lines=17> */
[----:B------:R-:W-:Y:S02]  /*2e900*/  IMAD.X R121, RZ, RZ, RZ, P2 ;  /* 0x000000ffff797224 */ /* 0x000fe400010e06ff */
[----:B------:R-:W-:Y:S01]  /*2e910*/  IMAD.WIDE.U32 R82, P4, R68, R51, R82 ;  /* 0x0000003344527225 */ /* 0x000fe20007880052 */
[----:B------:R-:W-:-:S03]  /*2e920*/  SEL R96, RZ, 0x1, P0 ;  /* 0x00000001ff607807 */ /* 0x000fc60000000000 */
[----:B------:R-:W-:Y:S01]  /*2e930*/  IMAD.WIDE.U32.X R120, R25, R26, R120, P3 ;  /* 0x0000001a19787225 */ /* 0x000fe200018e0478 */
[----:B------:R-:W-:Y:S02]  /*2e940*/  IADD3 R90, P2, PT, R125, R82, RZ ;  /* 0x000000527d5a7210 */ /* 0x000fe40007f5e0ff */
[----:B------:R-:W-:Y:S02]  /*2e950*/  IADD3 R82, P0, P1, R124, R122, R96 ;  /* 0x0000007a7c527210 */ /* 0x000fe4000791e060 */
[----:B------:R-:W-:Y:S02]  /*2e960*/  P2R R98, PR, RZ, 0x4 ;  /* 0x00000004ff627803 */ /* 0x000fe40000000000 */
[----:B------:R-:W-:Y:S02]  /*2e970*/  IADD3.X R90, PT, PT, R90, R123, RZ, P0, P1 ;  /* 0x0000007b5a5a7210 */ /* 0x000fe400007e24ff */
[----:B------:R-:W-:Y:S01]  /*2e980*/  ISETP.GE.U32.AND P0, PT, R93, R91, PT ;  /* 0x0000005b5d00720c */ /* 0x000fe20003f06070 */
[----:B------:R-:W-:Y:S01]  /*2e990*/  IMAD R93, R118, R56, RZ ;  /* 0x00000038765d7224 */ /* 0x000fe200078e02ff */
[----:B------:R-:W-:-:S02]  /*2e9a0*/  LOP3.LUT P2, RZ, R94, 0x400, RZ, 0xc0, !PT ;  /* 0x000004005eff7812 */ /* 0x000fc4000784c0ff */
[----:B------:R-:W-:Y:S01]  /*2e9b0*/  ISETP.GE.U32.AND.EX P0, PT, R116, R92, PT, P0 ;  /* 0x0000005c7400720c */ /* 0x000fe20003f06100 */
[----:B------:R-:W-:Y:S01]  /*2e9c0*/  IMAD R93, R117, R57, R93 ;  /* 0x00000039755d7224 */ /* 0x000fe200078e025d */
[----:B------:R-:W-:Y:S02]  /*2e9d0*/  LOP3.LUT R118, RZ, R118, RZ, 0x33, !PT ;  /* 0x00000076ff767212 */ /* 0x000fe400078e33ff */
[----:B------:R-:W-:Y:S02]  /*2e9e0*/  SEL R91, RZ, 0x1, P0 ;  /* 0x00000001ff5b7807 */ /* 0x000fe40000000000 */
[----:B------:R-:W-:Y:S02]  /*2e9f0*/  P2R R114, PR, RZ, 0x4 ;  /* 0x00000004ff727803 */ /* 0x000fe40000000000 */
[----:B------:R-:W-:Y:S02]  /*2ea00*/  IADD3 R91, P0, P1, R2, R120, R91 ;  /* 0x00000078025b7210 */ /* 0x000fe4000791e05b */
[----:B------:R-:W-:-:S02]  /*2ea10*/  LOP3.LUT P2, RZ, R94, 0x2000, RZ, 0xc0, !PT ;  /* 0x000020005eff7812 */ /* 0x000fc4000784c0ff */
[----:B------:R-:W-:Y:S01]  /*2ea20*/  IADD3.X R92, PT, PT, R95, R121, RZ, P0, P1 ;  /* 0x000000795f5c7210 */ /* 0x000fe200007e24ff */
[----:B------:R-:W-:Y:S01]  /*2ea30*/  IMAD.WIDE.U32 R120, R117, R56, RZ ;  /* 0x0000003875787225 */ /* 0x000fe200078e00ff */
[----:B------:R-:W-:Y:S02]  /*2ea40*/  LOP3.LUT R117, RZ, R117, RZ, 0x33, !PT ;  /* 0x00000075ff757212 */ /* 0x000fe400078e33ff */
[----:B------:R-:W-:Y:S01]  /*2ea50*/  P2R R104, PR, RZ, 0x4 ;  /* 0x00000004ff687803 */ /* 0x000fe20000000000 */
[----:B------:R-:W-:Y:S01]  /*2ea60*/  IMAD.IADD R93, R121, 0x1, R93 ;  /* 0x00000001795d7824 */ /* 0x000fe200078e025d */
[----:B------:R-:W-:Y:S01]  /*2ea70*/  LOP3.LUT P2, RZ, R94, 0x4000, RZ, 0xc0, !PT ;  /* 0x000040005eff7812 */ /* 0x000fe2000784c0ff */
[-C--:B------:R-:W-:Y:S01]  /*2ea80*/  IMAD.WIDE.U32 R122, R120, R54.reuse, RZ ;  /* 0x00000036787a7225 */ /* 0x080fe200078e00ff */
[----:B------:R-:W-:Y:S02]  /*2ea90*/  P2R R112, PR, RZ, 0x10 ;  /* 0x00000010ff707803 */ /* 0x000fe40000000000 */
[----:B------:R-:W-:Y:S01]  /*2eaa0*/  P2R R97, PR, RZ, 0x4 ;  /* 0x00000004ff617803 */ /* 0x000fe20000000000 */
[----:B------:R-:W-:Y:S01]  /*2eab0*/  IMAD.WIDE.U32 R126, R93, R54, RZ ;  /* 0x000000365d7e7225 */ /* 0x000fe200078e00ff */
[----:B------:R-:W-:-:S02]  /*2eac0*/  LOP3.LUT P2, RZ, R94, 0x8000, RZ, 0xc0, !PT ;  /* 0x000080005eff7812 */ /* 0x000fc4000784c0ff */
[----:B------:R-:W-:Y:S02]  /*2ead0*/  LOP3.LUT P4, RZ, R94, 0x200, RZ, 0xc0, !PT ;  /* 0x000002005eff7812 */ /* 0x000fe4000788c0ff */
[----:B------:R-:W-:Y:S01]  /*2eae0*/  P2R R96, PR, RZ, 0x4 ;  /* 0x00000004ff607803 */ /* 0x000fe20000000000 */
[----:B------:R-:W-:Y:S01]  /*2eaf0*/  IMAD.WIDE.U32 R126, P0, R120, R55, R126 ;  /* 0x00000037787e7225 */ /* 0x000fe2000780007e */
[C---:B------:R-:W-:Y:S02]  /*2eb00*/  LOP3.LUT P2, RZ, R94.reuse, 0x10, RZ, 0xc0, !PT ;  /* 0x000000105eff7812 */ /* 0x040fe4000784c0ff */
[C---:B------:R-:W-:Y:S01]  /*2eb10*/  LOP3.LUT P3, RZ, R94.reuse, 0x4, RZ, 0xc0, !PT ;  /* 0x000000045eff7812 */ /* 0x040fe2000786c0ff */
[----:B------:R-:W-:Y:S01]  /*2eb20*/  IMAD.X R125, RZ, RZ, RZ, P0 ;  /* 0x000000ffff7d7224 */ /* 0x000fe200000e06ff */
[----:B------:R-:W-:Y:S01]  /*2eb30*/  IADD3 R116, P0, PT, R123, R126, RZ ;  /* 0x0000007e7b747210 */ /* 0x000fe20007f1e0ff */
[----:B------:R-:W-:Y:S01]  /*2eb40*/  IMAD.MOV.U32 R124, RZ, RZ, R127 ;  /* 0x000000ffff7c7224 */ /* 0x000fe200078e007f */
[----:B------:R-:W-:Y:S01]  /*2eb50*/  LOP3.LUT R94, R94, 0xfffffffd, RZ, 0xc0, !PT ;  /* 0xfffffffd5e5e7812 */ /* 0x000fe200078ec0ff */
[----:B------:R-:W-:-:S04]  /*2eb60*/  IMAD.WIDE.U32 R126, R120, R52, RZ ;  /* 0x00000034787e7225 */ /* 0x000fc800078e00ff */
[----:B------:R-:W-:Y:S01]  /*2eb70*/  IMAD.WIDE.U32.X R124, R93, R55, R124, P0 ;  /* 0x000000375d7c7225 */ /* 0x000fe200000e047c */
[----:B------:R-:W-:-:S03]  /*2eb80*/  ISETP.GT.U32.AND P0, PT, R122, R117, PT ;  /* 0x000000757a00720c */ /* 0x000fc60003f04070 */
[----:B------:R-:W-:Y:S01]  /*2eb90*/  IMAD.MOV.U32 R122, RZ, RZ, R77 ;  /* 0x000000ffff7a7224 */ /* 0x000fe200078e004d */
[----:B------:R-:W-:Y:S01]  /*2eba0*/  ISETP.GT.U32.AND.EX P0, PT, R116, R118, PT, P0 ;  /* 0x000000767400720c */ /* 0x000fe20003f04100 */
[----:B------:R-:W-:-:S03]  /*2ebb0*/  IMAD.WIDE.U32 R116, R93, R52, RZ ;  /* 0x000000345d747225 */ /* 0x000fc600078e00ff */
[----:B------:R-:W-:Y:S01]  /*2ebc0*/  SEL R77, RZ, 0x1, !P0 ;  /* 0x00000001ff4d7807 */ /* 0x000fe20004000000 */
[----:B------:R-:W-:Y:S01]  /*2ebd0*/  IMAD.X R123, RZ, RZ, RZ, P6 ;  /* 0x000000ffff7b7224 */ /* 0x000fe200030e06ff */
[----:B------:R-:W-:Y:S01]  /*2ebe0*/  ISETP.GE.U32.AND P0, PT, R91, R2, PT ;  /* 0x000000025b00720c */ /* 0x000fe20003f06070 */
[----:B------:R-:W-:Y:S01]  /*2ebf0*/  IMAD.WIDE.U32 R116, P1, R120, R53, R116 ;  /* 0x0000003578747225 */ /* 0x000fe20007820074 */
[----:B------:R-:W-:-:S03]  /*2ec00*/  IADD3 R77, P5, P6, R126, R124, R77 ;  /* 0x0000007c7e4d7210 */ /* 0x000fc60007ebe04d */
[----:B------:R-:W-:Y:S01]  /*2ec10*/  IMAD.WIDE.U32.X R122, R26, R26, R122, P2 ;  /* 0x0000001a1a7a7225 */ /* 0x000fe200010e047a */
[----:B------:R-:W-:-:S03]  /*2ec20*/  ISETP.NE.AND P2, PT, R96, RZ, PT ;  /* 0x000000ff6000720c */ /* 0x000fc60003f45270 */
[----:B------:R-:W-:-:S04]  /*2ec30*/  IMAD.MOV.U32 R118, RZ, RZ, R79 ;  /* 0x000000ffff767224 */ /* 0x000fc800078e004f */
[----:B------:R-:W-:Y:S02]  /*2ec40*/  @P0 LOP3.LUT R94, R94, 0x2, RZ, 0xfc, !PT ;  /* 0x000000025e5e0812 */ /* 0x000fe400078efcff */
[----:B------:R-:W-:-:S04]  /*2ec50*/  IADD3 R2, P0, PT, R127, R116, RZ ;  /* 0x000000747f027210 */ /* 0x000fc80007f1e0ff */
[----:B------:R-:W-:Y:S02]  /*2ec60*/  IADD3.X R2, PT, PT, R2, R125, RZ, P5, P6 ;  /* 0x0000007d02027210 */ /* 0x000fe40002fec4ff */
[C---:B------:R-:W-:Y:S02]  /*2ec70*/  LOP3.LUT P5, RZ, R94.reuse, 0x2, RZ, 0xc0, !PT ;  /* 0x000000025eff7812 */ /* 0x040fe400078ac0ff */
[----:B------:R-:W-:Y:S02]  /*2ec80*/  LOP3.LUT P6, RZ, R94, 0x1, RZ, 0xc0, !PT ;  /* 0x000000015eff7812 */ /* 0x000fe400078cc0ff */
[----:B------:R-:W-:-:S04]  /*2ec90*/  ISETP.GE.U32.AND.EX P5, PT, R92, R95, PT, P5 ;  /* 0x0000005f5c00720c */ /* 0x000fc80003fa6150 */
[----:B------:R-:W-:-:S04]  /*2eca0*/  SEL R95, RZ, 0x1, P5 ;  /* 0x00000001ff5f7807 */ /* 0x000fc80002800000 */
[----:B------:R-:W-:Y:S01]  /*2ecb0*/  IADD3 R95, P5, PT, R95, R122, RZ ;  /* 0x0000007a5f5f7210 */ /* 0x000fe20007fbe0ff */
[----:B------:R-:W-:Y:S02]  /*2ecc0*/  IMAD.MOV.U32 R122, RZ, RZ, R119 ;  /* 0x000000ffff7a7224 */ /* 0x000fe400078e0077 */
[----:B------:R-:W-:Y:S01]  /*2ecd0*/  IMAD.X R119, RZ, RZ, RZ, P3 ;  /* 0x000000ffff777224 */ /* 0x000fe200018e06ff */
[----:B------:R-:W-:Y:S01]  /*2ece0*/  ISETP.NE.AND P3, PT, R99, RZ, PT ;  /* 0x000000ff6300720c */ /* 0x000fe20003f65270 */
[----:B------:R-:W-:Y:S01]  /*2ecf0*/  IMAD.X R96, RZ, RZ, R123, P5 ;  /* 0x000000ffff607224 */ /* 0x000fe200028e067b */
[----:B------:R-:W-:Y:S01]  /*2ed00*/  LOP3.LUT P5, RZ, R94, 0x40, RZ, 0xc0, !PT ;  /* 0x000000405eff7812 */ /* 0x000fe200078ac0ff */
[----:B------:R-:W-:Y:S01]  /*2ed10*/  IMAD.X R123, RZ, RZ, RZ, P2 ;  /* 0x000000ffff7b7224 */ /* 0x000fe200010e06ff */
[----:B------:R-:W-:-:S05]  /*2ed20*/  ISETP.NE.AND P2, PT, R97, RZ, PT ;  /* 0x000000ff6100720c */ /* 0x000fca0003f45270 */
[----:B------:R-:W-:Y:S01]  /*2ed30*/  IMAD.WIDE.U32.X R122, R115, R49, R122, P2 ;  /* 0x00000031737a7225 */ /* 0x000fe200010e047a */
[----:B------:R-:W-:-:S05]  /*2ed40*/  ISETP.NE.AND P2, PT, R104, RZ, PT ;  /* 0x000000ff6800720c */ /* 0x000fca0003f45270 */
[----:B------:R-:W-:Y:S01]  /*2ed50*/  IMAD.X R115, RZ, RZ, RZ, P2 ;  /* 0x000000ffff737224 */ /* 0x000fe200010e06ff */
[----:B------:R-:W-:Y:S01]  /*2ed60*/  ISETP.NE.AND P2, PT, R114, RZ, PT ;  /* 0x000000ff7200720c */ /* 0x000fe20003f45270 */
[----:B------:R-:W-:-:S04]  /*2ed70*/  IMAD.MOV.U32 R114, RZ, RZ, R73 ;  /* 0x000000ffff727224 */ /* 0x000fc800078e0049 */
[----:B------:R-:W-:Y:S01]  /*2ed80*/  IMAD.WIDE.U32.X R114, R113, R49, R114, P2 ;  /* 0x0000003171727225 */ /* 0x000fe200010e0472 */
[----:B------:R-:W-:-:S03]  /*2ed90*/  ISETP.NE.AND P2, PT, R98, RZ, PT ;  /* 0x000000ff6200720c */ /* 0x000fc60003f45270 */
[----:B------:R-:W-:Y:S01]  /*2eda0*/  IMAD.X R113, RZ, RZ, RZ, P4 ;  /* 0x000000ffff717224 */ /* 0x000fe200020e06ff */
[----:B------:R-:W-:Y:S01]  /*2edb0*/  ISETP.NE.AND P4, PT, R112, RZ, PT ;  /* 0x000000ff7000720c */ /* 0x000fe20003f85270 */
[----:B------:R-:W-:-:S04]  /*2edc0*/  IMAD.WIDE.U32 R98, R105, R48, RZ ;  /* 0x0000003069627225 */ /* 0x000fc800078e00ff */
[----:B------:R-:W-:-:S04]  /*2edd0*/  IMAD.MOV.U32 R112, RZ, RZ, R75 ;  /* 0x000000ffff707224 */ /* 0x000fc800078e004b */
[----:B------:R-:W-:-:S04]  /*2ede0*/  IMAD.WIDE.U32.X R112, R105, R51, R112, P5 ;  /* 0x0000003369707225 */ /* 0x000fc800028e0470 */
[----:B------:R-:W-:-:S04]  /*2edf0*/  IMAD.WIDE.U32 R98, P5, R70, R49, R98 ;  /* 0x0000003146627225 */ /* 0x000fc800078a0062 */
[----:B------:R-:W-:Y:S01]  /*2ee00*/  IMAD.X R125, RZ, RZ, RZ, P5 ;  /* 0x000000ffff7d7224 */ /* 0x000fe200028e06ff */
[----:B------:R-:W-:Y:S01]  /*2ee10*/  LOP3.LUT P5, RZ, R94, 0x8, RZ, 0xc0, !PT ;  /* 0x000000085eff7812 */ /* 0x000fe200078ac0ff */
[----:B------:R-:W-:Y:S02]  /*2ee20*/  IMAD.MOV.U32 R124, RZ, RZ, R99 ;  /* 0x000000ffff7c7224 */ /* 0x000fe400078e0063 */
[----:B------:R-:W-:Y:S02]  /*2ee30*/  IMAD.X R99, RZ, RZ, RZ, P4 ;  /* 0x000000ffff637224 */ /* 0x000fe400020e06ff */
[----:B------:R-:W-:Y:S01]  /*2ee40*/  IMAD.WIDE.U32.X R118, R106, R49, R118, P5 ;  /* 0x000000316a767225 */ /* 0x000fe200028e0476 */
[----:B------:R-:W-:-:S03]  /*2ee50*/  ISETP.GE.U32.AND P5, PT, R103, R100, PT ;  /* 0x000000646700720c */ /* 0x000fc60003fa6070 */
[----:B------:R-:W-:Y:S01]  /*2ee60*/  IMAD.MOV.U32 R100, RZ, RZ, R81 ;  /* 0x000000ffff647224 */ /* 0x000fe200078e0051 */
[----:B------:R-:W-:-:S04]  /*2ee70*/  ISETP.GE.U32.AND.EX P5, PT, R110, R111, PT, P5 ;  /* 0x0000006f6e00720c */ /* 0x000fc80003fa6150 */
[----:B------:R-:W-:-:S04]  /*2ee80*/  SEL R73, RZ, 0x1, P5 ;  /* 0x00000001ff497807 */ /* 0x000fc80002800000 */
[----:B------:R-:W-:-:S05]  /*2ee90*/  IADD3 R73, P5, PT, R73, R118, RZ ;  /* 0x0000007649497210 */ /* 0x000fca0007fbe0ff */
[----:B------:R-:W-:Y:S01]  /*2eea0*/  IMAD.X R118, RZ, RZ, R119, P5 ;  /* 0x000000ffff767224 */ /* 0x000fe200028e0677 */
[----:B------:R-:W-:Y:S01]  /*2eeb0*/  ISETP.GE.U32.AND P5, PT, R109, R101, PT ;  /* 0x000000656d00720c */ /* 0x000fe20003fa6070 */
[----:B------:R-:W-:-:S03]  /*2eec0*/  IMAD.X R101, RZ, RZ, RZ, P6 ;  /* 0x000000ffff657224 */ /* 0x000fc600030e06ff */
[----:B------:R-:W-:Y:S01]  /*2eed0*/  ISETP.GE.U32.AND.EX P5, PT, R107, R108, PT, P5 ;  /* 0x0000006c6b00720c */ /* 0x000fe20003fa6150 */
[----:B------:R-:W-:-:S03]  /*2eee0*/  IMAD.WIDE.U32 R106, R70, R48, RZ ;  /* 0x00000030466a7225 */ /* 0x000fc600078e00ff */
[----:B------:R-:W-:Y:S01]  /*2eef0*/  SEL R75, RZ, 0x1, P5 ;  /* 0x00000001ff4b7807 */ /* 0x000fe20002800000 */
[----:B------:R-:W-:Y:S01]  /*2ef00*/  IMAD.WIDE.U32.X R100, R102, R49, R100, P3 ;  /* 0x0000003166647225 */ /* 0x000fe200018e0464 */
[----:B------:R-:W-:Y:S02]  /*2ef10*/  ISETP.GE.U32.AND P5, PT, R33, R54, PT ;  /* 0x000000362100720c */ /* 0x000fe40003fa6070 */
[----:B------:R-:W-:Y:S02]  /*2ef20*/  IADD3 R70, P6, PT, R107, R98, RZ ;  /* 0x000000626b467210 */ /* 0x000fe40007fde0ff */
[----:B------:R-:W-:Y:S02]  /*2ef30*/  ISETP.GE.U32.AND.EX P5, PT, R34, R55, PT, P5 ;  /* 0x000000372200720c */ /* 0x000fe40003fa6150 */
[----:B------:R-:W-:Y:S01]  /*2ef40*/  IADD3 R102, P3, PT, R75, R122, RZ ;  /* 0x0000007a4b667210 */ /* 0x000fe20007f7e0ff */
[----:B------:R-:W-:Y:S01]  /*2ef50*/  IMAD.WIDE.U32.X R124, R105, R49, R124, P6 ;  /* 0x00000031697c7225 */ /* 0x000fe200030e047c */
[----:B------:R-:W-:-:S02]  /*2ef60*/  SEL R79, RZ, 0xffffffff, P5 ;  /* 0xffffffffff4f7807 */ /* 0x000fc40002800000 */
[----:B------:R-:W-:Y:S01]  /*2ef70*/  SEL R98, RZ, 0x1, P5 ;  /* 0x00000001ff627807 */ /* 0x000fe20002800000 */
[----:B------:R-:W-:Y:S01]  /*2ef80*/  IMAD.X R81, RZ, RZ, R123, P3 ;  /* 0x000000ffff517224 */ /* 0x000fe200018e067b */
[----:B------:R-:W-:Y:S02]  /*2ef90*/  IADD3 R75, P5, PT, R79, R35, RZ ;  /* 0x000000234f4b7210 */ /* 0x000fe40007fbe0ff */
[----:B------:R-:W-:Y:S01]  /*2efa0*/  ISETP.GE.U32.AND P3, PT, R35, R98, PT ;  /* 0x000000622300720c */ /* 0x000fe20003f66070 */
[----:B------:R-:W-:Y:S01]  /*2efb0*/  IMAD.MOV.U32 R98, RZ, RZ, R83 ;  /* 0x000000ffff627224 */ /* 0x000fe200078e0053 */
[----:B------:R-:W-:Y:S01]  /*2efc0*/  ISETP.GE.U32.AND P6, PT, R75, R52, PT ;  /* 0x000000344b00720c */ /* 0x000fe20003fc6070 */
[----:B------:R-:W-:Y:S01]  /*2efd0*/  IMAD.X R79, R79, 0x1, R36, P5 ;  /* 0x000000014f4f7824 */ /* 0x000fe200028e0624 */
[----:B------:R-:W-:Y:S02]  /*2efe0*/  ISETP.NE.U32.AND P5, PT, R102, RZ, PT ;  /* 0x000000ff6600720c */ /* 0x000fe40003fa5070 */
[----:B------:R-:W-:-:S02]  /*2eff0*/  ISETP.GE.U32.AND.EX P3, PT, R36, RZ, PT, P3 ;  /* 0x000000ff2400720c */ /* 0x000fc40003f66130 */
[----:B------:R-:W-:Y:S02]  /*2f000*/  ISETP.NE.AND.EX P5, PT, R81, RZ, PT, P5 ;  /* 0x000000ff5100720c */ /* 0x000fe40003fa5350 */
[----:B------:R-:W-:-:S11]  /*2f010*/  ISETP.GE.U32.AND.EX P6, PT, R79, R53, PT, P6 ;  /* 0x000000354f00720c */ /* 0x000fd60003fc6160 */
        /* <DEDUP_REMOVED lines=14> */
.L_x_701:
[----:B------:R-:W-:Y:S05]  /*2f100*/  BSYNC.RECONVERGENT B2 ;  /* 0x0000000000027941 */ /* 0x000fea0003800200 */
.L_x_700:
[----:B------:R-:W-:Y:S01]  /*2f110*/  SEL R104, RZ, 0x1, P3 ;  /* 0x00000001ff687807 */ /* 0x000fe20001800000 */
[----:B------:R-:W-:Y:S01]  /*2f120*/  IMAD.WIDE.U32 R102, R89, R48, RZ ;  /* 0x0000003059667225 */ /* 0x000fe200078e00ff */
[----:B------:R-:W-:Y:S01]  /*2f130*/  ISETP.NE.U32.AND P3, PT, R73, RZ, PT ;  /* 0x000000ff4900720c */ /* 0x000fe20003f65070 */
[----:B------:R-:W-:Y:S01]  /*2f140*/  BSSY.RECONVERGENT B2, `(.L_x_702) ;  /* 0x0000023000027945 */ /* 0x000fe20003800200 */
[----:B------:R-:W-:Y:S01]  /*2f150*/  SEL R81, RZ, 0x1, P6 ;  /* 0x00000001ff517807 */ /* 0x000fe20003000000 */
[----:B------:R-:W-:Y:S01]  /*2f160*/  IMAD.WIDE.U32.X R98, R89, R51, R98, P2 ;  /* 0x0000003359627225 */ /* 0x000fe200010e0462 */
[----:B------:R-:W-:Y:S02]  /*2f170*/  ISETP.NE.AND.EX P3, PT, R118, RZ, PT, P3 ;  /* 0x000000ff7600720c */ /* 0x000fe40003f65330 */
[----:B------:R-:W-:Y:S01]  /*2f180*/  IADD3 R81, P4, PT, R81, R104, RZ ;  /* 0x0000006851517210 */ /* 0x000fe20007f9e0ff */
[----:B------:R-:W-:Y:S01]  /*2f190*/  IMAD.WIDE.U32 R102, P6, R68, R49, R102 ;  /* 0x0000003144667225 */ /* 0x000fe200078c0066 */
[----:B------:R-:W-:-:S03]  /*2f1a0*/  IADD3 R108, P5, PT, R27, R37, RZ ;  /* 0x000000251b6c7210 */ /* 0x000fc60007fbe0ff */
[----:B------:R-:W-:Y:S01]  /*2f1b0*/  IMAD.WIDE.U32 R104, R68, R48, RZ ;  /* 0x0000003044687225 */ /* 0x000fe200078e00ff */
[----:B------:R-:W-:-:S03]  /*2f1c0*/  ISETP.GE.U32.AND P2, PT, R108, R37, PT ;  /* 0x000000256c00720c */ /* 0x000fc60003f46070 */
[----:B------:R-:W-:Y:S02]  /*2f1d0*/  IMAD.X R69, RZ, RZ, RZ, P6 ;  /* 0x000000ffff457224 */ /* 0x000fe400030e06ff */
[----:B------:R-:W-:Y:S01]  /*2f1e0*/  IMAD.X R83, R28, 0x1, R38, P5 ;  /* 0x000000011c537824 */ /* 0x000fe200028e0626 */
[----:B------:R-:W-:Y:S01]  /*2f1f0*/  IADD3 R28, P6, PT, R105, R102, RZ ;  /* 0x00000066691c7210 */ /* 0x000fe20007fde0ff */
[----:B------:R-:W-:Y:S01]  /*2f200*/  IMAD.MOV.U32 R68, RZ, RZ, R103 ;  /* 0x000000ffff447224 */ /* 0x000fe200078e0067 */
[----:B------:R-:W-:-:S03]  /*2f210*/  IADD3 R27, P5, PT, R41, R108, RZ ;  /* 0x0000006c291b7210 */ /* 0x000fc60007fbe0ff */
        /* <DEDUP_REMOVED lines=21> */
.L_x_703:
[----:B------:R-:W-:Y:S05]  /*2f370*/  BSYNC.RECONVERGENT B2 ;  /* 0x0000000000027941 */ /* 0x000fea0003800200 */
.L_x_702:
[----:B------:R-:W-:Y:S01]  /*2f380*/  ISETP.GE.U32.AND P3, PT, R27, R41, PT ;  /* 0x000000291b00720c */ /* 0x000fe20003f66070 */
[----:B------:R-:W-:Y:S01]  /*2f390*/  IMAD.X R41, RZ, RZ, RZ, P4 ;  /* 0x000000ffff297224 */ /* 0x000fe200020e06ff */
[----:B------:R-:W-:Y:S01]  /*2f3a0*/  ISETP.GE.U32.AND P4, PT, R80, R81, PT ;  /* 0x000000515000720c */ /* 0x000fe20003f86070 */
[----:B------:R-:W-:Y:S01]  /*2f3b0*/  IMAD.X R37, R71, 0x1, R83, P5 ;  /* 0x0000000147257824 */ /* 0x000fe200028e0653 */
[----:B------:R-:W-:Y:S01]  /*2f3c0*/  IADD3 R81, P5, PT, -R81, R80, RZ ;  /* 0x0000005051517210 */ /* 0x000fe20007fbe1ff */
[----:B------:R-:W-:Y:S01]  /*2f3d0*/  IMAD.X R103, RZ, RZ, RZ, P1 ;  /* 0x000000ffff677224 */ /* 0x000fe200008e06ff */
[----:B------:R-:W-:Y:S01]  /*2f3e0*/  ISETP.GE.U32.AND.EX P2, PT, R83, R38, PT, P2 ;  /* 0x000000265300720c */ /* 0x000fe20003f46120 */
[----:B------:R-:W-:Y:S01]  /*2f3f0*/  IMAD.MOV.U32 R102, RZ, RZ, R117 ;  /* 0x000000ffff667224 */ /* 0x000fe200078e0075 */
[C---:B------:R-:W-:Y:S01]  /*2f400*/  ISETP.GE.U32.AND.EX P4, PT, R86.reuse, R41, PT, P4 ;  /* 0x000000295600720c */ /* 0x040fe20003f86140 */
[----:B------:R-:W-:Y:S01]  /*2f410*/  IMAD.X R38, R86, 0x1, ~R41, P5 ;  /* 0x0000000156267824 */ /* 0x000fe200028e0e29 */
[----:B------:R-:W-:Y:S01]  /*2f420*/  ISETP.GE.U32.AND P6, PT, R81, R50, PT ;  /* 0x000000325100720c */ /* 0x000fe20003fc6070 */
[----:B------:R-:W-:Y:S01]  /*2f430*/  IMAD.WIDE.U32.X R102, R93, R53, R102, P0 ;  /* 0x000000355d667225 */ /* 0x000fe200000e0466 */
[----:B------:R-:W-:Y:S01]  /*2f440*/  ISETP.GE.U32.AND.EX P3, PT, R37, R71, PT, P3 ;  /* 0x000000472500720c */ /* 0x000fe20003f66130 */
[----:B------:R-:W-:Y:S01]  /*2f450*/  BSSY.RECONVERGENT B2, `(.L_x_704) ;  /* 0x000005f000027945 */ /* 0x000fe20003800200 */
[----:B------:R-:W-:Y:S01]  /*2f460*/  IADD3 R83, P5, PT, R72, R76, RZ ;  /* 0x0000004c48537210 */ /* 0x000fe20007fbe0ff */
[----:B------:R-:W-:Y:S01]  /*2f470*/  IMAD.WIDE.U32 R72, R93, R50, RZ ;  /* 0x000000325d487225 */ /* 0x000fe200078e00ff */
[----:B------:R-:W-:-:S02]  /*2f480*/  SEL R105, RZ, 0x1, P4 ;  /* 0x00000001ff697807 */ /* 0x000fc40002000000 */
[----:B------:R-:W-:Y:S01]  /*2f490*/  ISETP.GE.U32.AND.EX P6, PT, R38, R51, PT, P6 ;  /* 0x000000332600720c */ /* 0x000fe20003fc6160 */
[----:B------:R-:W-:Y:S01]  /*2f4a0*/  IMAD.X R109, R74, 0x1, R78, P5 ;  /* 0x000000014a6d7824 */ /* 0x000fe200028e064e */
[----:B------:R-:W-:Y:S02]  /*2f4b0*/  IADD3 R71, P4, PT, R82, R83, RZ ;  /* 0x0000005352477210 */ /* 0x000fe40007f9e0ff */
[----:B------:R-:W-:Y:S02]  /*2f4c0*/  SEL R41, RZ, 0x1, P3 ;  /* 0x00000001ff297807 */ /* 0x000fe40001800000 */
[----:B------:R-:W-:Y:S01]  /*2f4d0*/  SEL R74, RZ, 0x1, P6 ;  /* 0x00000001ff4a7807 */ /* 0x000fe20003000000 */
[----:B------:R-:W-:Y:S01]  /*2f4e0*/  IMAD.X R89, R90, 0x1, R109, P4 ;  /* 0x000000015a597824 */ /* 0x000fe200020e066d */
[----:B------:R-:W-:Y:S01]  /*2f4f0*/  IADD3 R41, P1, P6, R106, R112, R41 ;  /* 0x000000706a297210 */ /* 0x000fe20007e3e029 */
[----:B------:R-:W-:Y:S01]  /*2f500*/  IMAD.WIDE.U32 R106, R120, R50, RZ ;  /* 0x00000032786a7225 */ /* 0x000fe200078e00ff */
[----:B------:R-:W-:-:S02]  /*2f510*/  ISETP.GE.U32.AND P4, PT, R71, R82, PT ;  /* 0x000000524700720c */ /* 0x000fc40003f86070 */
[----:B------:R-:W-:Y:S02]  /*2f520*/  IADD3.X R113, PT, PT, R70, R113, RZ, P1, P6 ;  /* 0x0000007146717210 */ /* 0x000fe40000fec4ff */
[----:B------:R-:W-:Y:S01]  /*2f530*/  ISETP.GE.U32.AND P3, PT, R83, R76, PT ;  /* 0x0000004c5300720c */ /* 0x000fe20003f66070 */
[----:B------:R-:W-:Y:S01]  /*2f540*/  IMAD.WIDE.U32 R82, P5, R120, R51, R72 ;  /* 0x0000003378527225 */ /* 0x000fe200078a0048 */
[----:B------:R-:W-:Y:S02]  /*2f550*/  IADD3 R70, P1, PT, R74, R105, RZ ;  /* 0x000000694a467210 */ /* 0x000fe40007f3e0ff */
[----:B------:R-:W-:Y:S01]  /*2f560*/  ISETP.GE.U32.AND.EX P4, PT, R89, R90, PT, P4 ;  /* 0x0000005a5900720c */ /* 0x000fe20003f86140 */
[----:B------:R-:W-:Y:S01]  /*2f570*/  IMAD.MOV.U32 R72, RZ, RZ, R83 ;  /* 0x000000ffff487224 */ /* 0x000fe200078e0053 */
[----:B------:R-:W-:Y:S01]  /*2f580*/  ISETP.GE.U32.AND.EX P3, PT, R109, R78, PT, P3 ;  /* 0x0000004e6d00720c */ /* 0x000fe20003f66130 */
[----:B------:R-:W-:Y:S01]  /*2f590*/  IMAD.X R109, RZ, RZ, RZ, P1 ;  /* 0x000000ffff6d7224 */ /* 0x000fe200008e06ff */
[----:B------:R-:W-:Y:S01]  /*2f5a0*/  SEL R111, RZ, 0x1, P4 ;  /* 0x00000001ff6f7807 */ /* 0x000fe20002000000 */
[----:B------:R-:W-:Y:S01]  /*2f5b0*/  IMAD.X R73, RZ, RZ, RZ, P5 ;  /* 0x000000ffff497224 */ /* 0x000fe200028e06ff */
[----:B------:R-:W-:-:S02]  /*2f5c0*/  IADD3 R83, P1, PT, -R70, R87, RZ ;  /* 0x0000005746537210 */ /* 0x000fc40007f3e1ff */
[----:B------:R-:W-:Y:S02]  /*2f5d0*/  IADD3 R97, P4, PT, R107, R82, RZ ;  /* 0x000000526b617210 */ /* 0x000fe40007f9e0ff */
[----:B------:R-:W-:Y:S01]  /*2f5e0*/  SEL R107, RZ, 0x1, P2 ;  /* 0x00000001ff6b7807 */ /* 0x000fe20001000000 */
[----:B------:R-:W-:Y:S01]  /*2f5f0*/  IMAD.X R74, R88, 0x1, ~R109, P1 ;  /* 0x00000001584a7824 */ /* 0x000fe200008e0e6d */
[----:B------:R-:W-:Y:S01]  /*2f600*/  IADD3 R105, P2, P5, R104, R98, R111 ;  /* 0x0000006268697210 */ /* 0x000fe20007d5e06f */
[----:B------:R-:W-:Y:S01]  /*2f610*/  IMAD.WIDE.U32.X R72, R93, R51, R72, P4 ;  /* 0x000000335d487225 */ /* 0x000fe200020e0448 */
[----:B------:R-:W-:Y:S02]  /*2f620*/  ISETP.GE.U32.AND P1, PT, R83, R48, PT ;  /* 0x000000305300720c */ /* 0x000fe40003f26070 */
[----:B------:R-:W-:Y:S02]  /*2f630*/  IADD3.X R98, PT, PT, R28, R99, RZ, P2, P5 ;  /* 0x000000631c627210 */ /* 0x000fe400017ea4ff */
[----:B------:R-:W-:-:S02]  /*2f640*/  IADD3 R28, P5, PT, R107, R114, RZ ;  /* 0x000000726b1c7210 */ /* 0x000fc40007fbe0ff */
[----:B------:R-:W-:Y:S02]  /*2f650*/  SEL R107, RZ, 0x1, P3 ;  /* 0x00000001ff6b7807 */ /* 0x000fe40001800000 */
[----:B------:R-:W-:Y:S01]  /*2f660*/  ISETP.GE.U32.AND P3, PT, R87, R70, PT ;  /* 0x000000465700720c */ /* 0x000fe20003f66070 */
[----:B------:R-:W-:Y:S01]  /*2f670*/  IMAD.X R115, RZ, RZ, R115, P5 ;  /* 0x000000ffff737224 */ /* 0x000fe200028e0673 */
[----:B------:R-:W-:Y:S02]  /*2f680*/  ISETP.GE.U32.AND.EX P1, PT, R74, R49, PT, P1 ;  /* 0x000000314a00720c */ /* 0x000fe40003f26110 */
[----:B------:R-:W-:Y:S02]  /*2f690*/  ISETP.GE.U32.AND P2, PT, R39, R54, PT ;  /* 0x000000362700720c */ /* 0x000fe40003f46070 */
[----:B------:R-:W-:Y:S02]  /*2f6a0*/  ISETP.GE.U32.AND.EX P1, PT, R88, R109, P1, P3 ;  /* 0x0000006d5800720c */ /* 0x000fe40000f26130 */
[----:B------:R-:W-:-:S02]  /*2f6b0*/  IADD3 R107, P5, PT, R107, R100, RZ ;  /* 0x000000646b6b7210 */ /* 0x000fc40007fbe0ff */
[----:B------:R-:W-:Y:S02]  /*2f6c0*/  IADD3 R78, P3, PT, R77, R71, RZ ;  /* 0x000000474d4e7210 */ /* 0x000fe40007f7e0ff */
[----:B------:R-:W-:Y:S01]  /*2f6d0*/  ISETP.GE.U32.AND.EX P2, PT, R40, R55, PT, P2 ;  /* 0x000000372800720c */ /* 0x000fe20003f46120 */
[----:B------:R-:W-:Y:S01]  /*2f6e0*/  IMAD.X R100, RZ, RZ, R101, P5 ;  /* 0x000000ffff647224 */ /* 0x000fe200028e0665 */
[----:B------:R-:W-:Y:S01]  /*2f6f0*/  ISETP.GE.U32.AND P5, PT, R78, R77, PT ;  /* 0x0000004d4e00720c */ /* 0x000fe20003fa6070 */
[----:B------:R-:W-:Y:S01]  /*2f700*/  IMAD.X R89, R2, 0x1, R89, P3 ;  /* 0x0000000102597824 */ /* 0x000fe200018e0659 */
[----:B------:R-:W-:Y:S02]  /*2f710*/  SEL R70, RZ, 0x1, P2 ;  /* 0x00000001ff467807 */ /* 0x000fe40001000000 */
[----:B------:R-:W-:Y:S02]  /*2f720*/  SEL R82, RZ, 0xffffffff, P2 ;  /* 0xffffffffff527807 */ /* 0x000fe40001000000 */
[----:B------:R-:W-:-:S02]  /*2f730*/  ISETP.NE.U32.AND P2, PT, R28, RZ, PT ;  /* 0x000000ff1c00720c */ /* 0x000fc40003f45070 */
[----:B------:R-:W-:Y:S02]  /*2f740*/  ISETP.GE.U32.AND P3, PT, R27, R70, PT ;  /* 0x000000461b00720c */ /* 0x000fe40003f66070 */
[C---:B------:R-:W-:Y:S02]  /*2f750*/  IADD3 R99, P6, PT, R82.reuse, R27, RZ ;  /* 0x0000001b52637210 */ /* 0x040fe40007fde0ff */
[----:B------:R-:W-:Y:S02]  /*2f760*/  ISETP.GE.U32.AND.EX P5, PT, R89, R2, PT, P5 ;  /* 0x000000025900720c */ /* 0x000fe40003fa6150 */
[----:B------:R-:W-:Y:S01]  /*2f770*/  ISETP.NE.AND.EX P2, PT, R115, RZ, PT, P2 ;  /* 0x000000ff7300720c */ /* 0x000fe20003f45320 */
[----:B------:R-:W-:Y:S01]  /*2f780*/  IMAD.X R82, R82, 0x1, R37, P6 ;  /* 0x0000000152527824 */ /* 0x000fe200030e0625 */
[----:B------:R-:W-:Y:S02]  /*2f790*/  ISETP.GE.U32.AND.EX P3, PT, R37, RZ, PT, P3 ;  /* 0x000000ff2500720c */ /* 0x000fe40003f66130 */
[----:B------:R-:W-:-:S02]  /*2f7a0*/  SEL R71, RZ, 0x1, P5 ;  /* 0x00000001ff477807 */ /* 0x000fc40002800000 */
[----:B------:R-:W-:Y:S02]  /*2f7b0*/  SEL R70, R54, RZ, P1 ;  /* 0x000000ff36467207 */ /* 0x000fe40000800000 */
[----:B------:R-:W-:Y:S02]  /*2f7c0*/  ISETP.GE.U32.AND P6, PT, R99, R52, PT ;  /* 0x000000346300720c */ /* 0x000fe40003fc6070 */
[----:B------:R-:W-:Y:S02]  /*2f7d0*/  SEL R2, RZ, 0x1, P3 ;  /* 0x00000001ff027807 */ /* 0x000fe40001800000 */
[----:B------:R-:W-:Y:S02]  /*2f7e0*/  ISETP.NE.U32.AND P4, PT, R107, RZ, PT ;  /* 0x000000ff6b00720c */ /* 0x000fe40003f85070 */
[----:B------:R-:W-:Y:S02]  /*2f7f0*/  IADD3 R106, P3, P5, R106, R102, R71 ;  /* 0x000000666a6a7210 */ /* 0x000fe40007d7e047 */
[----:B------:R-:W-:Y:S01]  /*2f800*/  IADD3 R33, P0, PT, -R70, R33, RZ ;  /* 0x0000002146217210 */ /* 0x000fe20007f1e1ff */
[----:B------:R-:W-:Y:S01]  /*2f810*/  IMAD.WIDE.U32 R70, R93, R48, RZ ;  /* 0x000000305d467225 */ /* 0x000fe200078e00ff */
[----:B------:R-:W-:-:S02]  /*2f820*/  ISETP.GE.U32.AND.EX P6, PT, R82, R53, PT, P6 ;  /* 0x000000355200720c */ /* 0x000fc40003fc6160 */
[----:B------:R-:W-:Y:S02]  /*2f830*/  ISETP.NE.AND.EX P4, PT, R100, RZ, PT, P4 ;  /* 0x000000ff6400720c */ /* 0x000fe40003f85340 */
[----:B------:R-:W-:Y:S02]  /*2f840*/  SEL R77, R55, RZ, P1 ;  /* 0x000000ff374d7207 */ /* 0x000fe40000800000 */
[----:B------:R-:W-:Y:S01]  /*2f850*/  SEL R101, RZ, 0x1, P6 ;  /* 0x00000001ff657807 */ /* 0x000fe20003000000 */
[----:B------:R-:W-:Y:S01]  /*2f860*/  IMAD.WIDE.U32 R70, P6, R120, R49, R70 ;  /* 0x0000003178467225 */ /* 0x000fe200078c0046 */
[----:B------:R-:W-:Y:S02]  /*2f870*/  IADD3.X R103, PT, PT, R97, R103, RZ, P3, P5 ;  /* 0x0000006761677210 */ /* 0x000fe40001fea4ff */
[----:B------:R-:W-:Y:S01]  /*2f880*/  @P2 IADD3 R28, P5, PT, R28, R29, RZ ;  /* 0x0000001d1c1c2210 */ /* 0x000fe20007fbe0ff */
[----:B------:R-:W-:Y:S01]  /*2f890*/  IMAD.WIDE.U32 R120, R120, R48, RZ ;  /* 0x0000003078787225 */ /* 0x000fe200078e00ff */
[----:B------:R-:W-:-:S03]  /*2f8a0*/  IADD3 R101, P3, PT, R101, R2, RZ ;  /* 0x0000000265657210 */ /* 0x000fc60007f7e0ff */
[----:B------:R-:W-:Y:S01]  /*2f8b0*/  IMAD.X R34, R34, 0x1, ~R77, P0 ;  /* 0x0000000122227824 */ /* 0x000fe200000e0e4d */
[----:B------:R-:W-:Y:S01]  /*2f8c0*/  @P2 ISETP.GE.U32.AND P0, PT, R28, R29, PT ;  /* 0x0000001d1c00220c */ /* 0x000fe20003f06070 */
[----:B------:R-:W-:Y:S02]  /*2f8d0*/  @P2 IMAD.MOV.U32 R29, RZ, RZ, R28 ;  /* 0x000000ffff1d2224 */ /* 0x000fe400078e001c */
[----:B------:R-:W-:Y:S01]  /*2f8e0*/  @P2 IMAD.X R115, R115, 0x1, R30, P5 ;  /* 0x0000000173732824 */ /* 0x000fe200028e061e */
[----:B------:R-:W-:Y:S01]  /*2f8f0*/  IADD3 R97, P5, PT, R121, R70, RZ ;  /* 0x0000004679617210 */ /* 0x000fe20007fbe0ff */
[----:B------:R-:W-:Y:S01]  /*2f900*/  IMAD.X R77, RZ, RZ, RZ, P6 ;  /* 0x000000ffff4d7224 */ /* 0x000fe200030e06ff */
[----:B------:R-:W-:Y:S01]  /*2f910*/  IADD3 R90, P6, PT, R29, R41, RZ ;  /* 0x000000291d5a7210 */ /* 0x000fe20007fde0ff */
[----:B------:R-:W-:Y:S01]  /*2f920*/  IMAD.MOV.U32 R76, RZ, RZ, R71 ;  /* 0x000000ffff4c7224 */ /* 0x000fe200078e0047 */
[----:B------:R-:W-:Y:S01]  /*2f930*/  @P2 ISETP.GE.U32.AND.EX P0, PT, R115, R30, PT, P0 ;  /* 0x0000001e7300220c */ /* 0x000fe20003f06100 */
        /* <DEDUP_REMOVED lines=16> */
.L_x_705:
[----:B------:R-:W-:Y:S05]  /*2fa40*/  BSYNC.RECONVERGENT B2 ;  /* 0x0000000000027941 */ /* 0x000fea0003800200 */
.L_x_704:
[----:B------:R-:W-:Y:S01]  /*2fa50*/  IMAD.X R77, RZ, RZ, RZ, P3 ;  /* 0x000000ffff4d7224 */ /* 0x000fe200018e06ff */
[----:B------:R-:W-:Y:S01]  /*2fa60*/  IADD3 R71, P3, PT, -R101, R90, RZ ;  /* 0x0000005a65477210 */ /* 0x000fe20007f7e1ff */
[----:B------:R-:W-:Y:S01]  /*2fa70*/  IMAD.X R76, R30, 0x1, R113, P6 ;  /* 0x000000011e4c7824 */ /* 0x000fe200030e0671 */
[----:B------:R-:W-:Y:S01]  /*2fa80*/  IADD3 R30, P5, PT, R84, R105, RZ ;  /* 0x00000069541e7210 */ /* 0x000fe20007fbe0ff */
[----:B------:R-:W-:Y:S01]  /*2fa90*/  BSSY.RECONVERGENT B2, `(.L_x_706) ;  /* 0x0000107000027945 */ /* 0x000fe20003800200 */
[----:B------:R-:W-:Y:S01]  /*2faa0*/  ISETP.GE.U32.AND P4, PT, R90, R41, PT ;  /* 0x000000295a00720c */ /* 0x000fe20003f86070 */
[----:B------:R-:W-:Y:S01]  /*2fab0*/  IMAD.X R84, R76, 0x1, ~R77, P3 ;  /* 0x000000014c547824 */ /* 0x000fe200018e0e4d */
[----:B------:R-:W-:Y:S01]  /*2fac0*/  IADD3 R41, P3, PT, R106, R30, RZ ;  /* 0x0000001e6a297210 */ /* 0x000fe20007f7e0ff */
[----:B------:R-:W-:Y:S01]  /*2fad0*/  IMAD.X R85, R85, 0x1, R98, P5 ;  /* 0x0000000155557824 */ /* 0x000fe200028e0662 */
[----:B------:R-:W-:Y:S02]  /*2fae0*/  @P2 SEL R2, RZ, 0x1, P0 ;  /* 0x00000001ff022807 */ /* 0x000fe40000000000 */
[----:B------:R-:W-:Y:S01]  /*2faf0*/  ISETP.GE.U32.AND.EX P0, PT, R76, R113, PT, P4 ;  /* 0x000000714c00720c */ /* 0x000fe20003f06140 */
[----:B------:R-:W-:Y:S01]  /*2fb00*/  IMAD.X R70, R103, 0x1, R85, P3 ;  /* 0x0000000167467824 */ /* 0x000fe200018e0655 */
[----:B------:R-:W-:-:S02]  /*2fb10*/  ISETP.GE.U32.AND P4, PT, R90, R101, PT ;  /* 0x000000655a00720c */ /* 0x000fc40003f86070 */
[----:B------:R-:W-:Y:S02]  /*2fb20*/  ISETP.GE.U32.AND P5, PT, R30, R105, PT ;  /* 0x000000691e00720c */ /* 0x000fe40003fa6070 */
[----:B------:R-:W-:Y:S02]  /*2fb30*/  ISETP.GE.U32.AND P3, PT, R71, R50, PT ;  /* 0x000000324700720c */ /* 0x000fe40003f66070 */
[----:B------:R-:W-:Y:S02]  /*2fb40*/  @P2 IADD3 R31, P6, PT, R2, R31, RZ ;  /* 0x0000001f021f2210 */ /* 0x000fe40007fde0ff */
[----:B------:R-:W-:Y:S02]  /*2fb50*/  SEL R2, RZ, 0x1, P0 ;  /* 0x00000001ff027807 */ /* 0x000fe40000000000 */
[----:B------:R-:W-:Y:S01]  /*2fb60*/  ISETP.GE.U32.AND.EX P4, PT, R76, R77, PT, P4 ;  /* 0x0000004d4c00720c */ /* 0x000fe20003f86140 */
[----:B------:R-:W-:Y:S01]  /*2fb70*/  @P2 IMAD.X R32, RZ, RZ, R32, P6 ;  /* 0x000000ffff202224 */ /* 0x000fe200030e0620 */
[----:B------:R-:W-:-:S02]  /*2fb80*/  ISETP.GE.U32.AND P0, PT, R41, R106, PT ;  /* 0x0000006a2900720c */ /* 0x000fc40003f06070 */
[----:B------:R-:W-:Y:S02]  /*2fb90*/  ISETP.GE.U32.AND.EX P5, PT, R85, R98, PT, P5 ;  /* 0x000000625500720c */ /* 0x000fe40003fa6150 */
[----:B------:R-:W-:Y:S02]  /*2fba0*/  ISETP.GE.U32.AND.EX P3, PT, R84, R51, PT, P3 ;  /* 0x000000335400720c */ /* 0x000fe40003f66130 */
[----:B------:R-:W-:Y:S02]  /*2fbb0*/  SEL R93, RZ, 0x1, P4 ;  /* 0x00000001ff5d7807 */ /* 0x000fe40002000000 */
[----:B------:R-:W-:Y:S02]  /*2fbc0*/  ISETP.GE.U32.AND.EX P0, PT, R70, R103, PT, P0 ;  /* 0x000000674600720c */ /* 0x000fe40003f06100 */
[----:B------:R-:W-:Y:S02]  /*2fbd0*/  IADD3 R77, P2, P4, R31, R124, R2 ;  /* 0x0000007c1f4d7210 */ /* 0x000fe40007c5e002 */
[----:B------:R-:W-:-:S02]  /*2fbe0*/  SEL R30, RZ, 0x1, P3 ;  /* 0x00000001ff1e7807 */ /* 0x000fc40001800000 */
[----:B------:R-:W-:Y:S02]  /*2fbf0*/  SEL R85, RZ, 0x1, P5 ;  /* 0x00000001ff557807 */ /* 0x000fe40002800000 */
[----:B------:R-:W-:Y:S02]  /*2fc00*/  SEL R31, RZ, 0x1, P0 ;  /* 0x00000001ff1f7807 */ /* 0x000fe40000000000 */
[----:B------:R-:W-:Y:S02]  /*2fc10*/  IADD3.X R124, PT, PT, R32, R125, RZ, P2, P4 ;  /* 0x0000007d207c7210 */ /* 0x000fe400017e84ff */
        /* <DEDUP_REMOVED lines=30> */
[----:B------:R-:W-:-:S02]  /*2fe00*/  IADD3 R81, P5, PT, R81, -R50, RZ ;  /* 0x8000003251517210 */ /* 0x000fc40007fbe0ff */
[----:B------:R-:W-:Y:S02]  /*2fe10*/  SEL R31, RZ, 0x1, P3 ;  /* 0x00000001ff1f7807 */ /* 0x000fe40001800000 */
[----:B------:R-:W-:Y:S01]  /*2fe20*/  SEL R30, RZ, 0x1, P4 ;  /* 0x00000001ff1e7807 */ /* 0x000fe20002000000 */
[----:B------:R-:W-:Y:S01]  /*2fe30*/  IMAD.X R75, R38, 0x1, ~R51, P5 ;  /* 0x00000001264b7824 */ /* 0x000fe200028e0e33 */
[----:B------:R-:W-:Y:S01]  /*2fe40*/  @P0 ISETP.GE.U32.AND.EX P4, PT, R69, R92, PT, P6 ;  /* 0x0000005c4500020c */ /* 0x000fe20003f86160 */
[----:B------:R-:W-:Y:S01]  /*2fe50*/  @P0 IMAD.MOV.U32 R92, RZ, RZ, R69 ;  /* 0x000000ffff5c0224 */ /* 0x000fe200078e0045 */
[----:B------:R-:W-:Y:S02]  /*2fe60*/  IADD3 R91, P6, PT, R91, R120, RZ ;  /* 0x000000785b5b7210 */ /* 0x000fe40007fde0ff */
[----:B------:R-:W-:Y:S02]  /*2fe70*/  IADD3 R30, P5, PT, R30, R31, RZ ;  /* 0x0000001f1e1e7210 */ /* 0x000fe40007fbe0ff */
[----:B------:R-:W-:Y:S01]  /*2fe80*/  SEL R35, R32, R35, P1 ;  /* 0x0000002320237207 */ /* 0x000fe20000800000 */
[----:B------:R-:W-:Y:S01]  /*2fe90*/  IMAD.X R92, R92, 0x1, R97, P6 ;  /* 0x000000015c5c7824 */ /* 0x000fe200030e0661 */
[----:B------:R-:W-:Y:S01]  /*2fea0*/  IADD3 R31, P6, PT, -R30, R91, RZ ;  /* 0x0000005b1e1f7210 */ /* 0x000fe20007fde1ff */
[----:B------:R-:W-:Y:S01]  /*2feb0*/  IMAD.X R69, RZ, RZ, RZ, P5 ;  /* 0x000000ffff457224 */ /* 0x000fe200028e06ff */
[----:B------:R-:W-:-:S02]  /*2fec0*/  SEL R2, R79, R36, P1 ;  /* 0x000000244f027207 */ /* 0x000fc40000800000 */
[C---:B------:R-:W-:Y:S01]  /*2fed0*/  ISETP.GE.U32.AND P3, PT, R91.reuse, R120, PT ;  /* 0x000000785b00720c */ /* 0x040fe20003f66070 */
[C---:B------:R-:W-:Y:S01]  /*2fee0*/  IMAD.X R36, R92.reuse, 0x1, ~R69, P6 ;  /* 0x000000015c247824 */ /* 0x040fe200030e0e45 */
[----:B------:R-:W-:Y:S02]  /*2fef0*/  @P0 SEL R32, RZ, 0x1, P4 ;  /* 0x00000001ff200807 */ /* 0x000fe40002000000 */
[----:B------:R-:W-:Y:S02]  /*2ff00*/  ISETP.GE.U32.AND P5, PT, R91, R30, PT ;  /* 0x0000001e5b00720c */ /* 0x000fe40003fa6070 */
[----:B------:R-:W-:Y:S02]  /*2ff10*/  ISETP.GE.U32.AND P4, PT, R31, R50, PT ;  /* 0x000000321f00720c */ /* 0x000fe40003f86070 */
        /* <DEDUP_REMOVED lines=10> */
[----:B------:R-:W-:Y:S02]  /*2ffc0*/  IADD3 R38, P5, PT, R99, -R52, RZ ;  /* 0x8000003463267210 */ /* 0x000fe40007fbe0ff */
[----:B------:R-:W-:Y:S02]  /*2ffd0*/  IADD3.X R96, PT, PT, R96, R29, RZ, P3, P4 ;  /* 0x0000001d60607210 */ /* 0x000fe40001fe84ff */
[----:B------:R-:W-:Y:S01]  /*2ffe0*/  SEL R86, R75, R86, P1 ;  /* 0x000000564b567207 */ /* 0x000fe20000800000 */
[----:B------:R-:W-:Y:S01]  /*2fff0*/  IMAD.X R75, RZ, RZ, RZ, P0 ;  /* 0x000000ffff4b7224 */ /* 0x000fe200000e06ff */
[----:B------:R-:W-:Y:S01]  /*30000*/  IADD3 R69, P3, PT, -R32, R95, RZ ;  /* 0x0000005f20457210 */ /* 0x000fe20007f7e1ff */
[----:B------:R-:W-:Y:S01]  /*30010*/  IMAD.X R82, R82, 0x1, ~R53, P5 ;  /* 0x0000000152527824 */ /* 0x000fe200028e0e35 */
[----:B------:R-:W-:-:S02]  /*30020*/  SEL R28, R38, R27, P2 ;  /* 0x0000001b261c7207 */ /* 0x000fc40001000000 */
[----:B------:R-:W-:Y:S01]  /*30030*/  ISETP.GE.U32.AND P0, PT, R69, R48, PT ;  /* 0x000000304500720c */ /* 0x000fe20003f06070 */
[----:B------:R-:W-:Y:S01]  /*30040*/  IMAD.X R68, R96, 0x1, ~R75, P3 ;  /* 0x0000000160447824 */ /* 0x000fe200018e0e4b */
[----:B------:R-:W-:Y:S02]  /*30050*/  SEL R38, R54, RZ, P2 ;  /* 0x000000ff36267207 */ /* 0x000fe40001000000 */
[----:B------:R-:W-:Y:S02]  /*30060*/  IADD3 R71, P5, PT, R71, -R50, RZ ;  /* 0x8000003247477210 */ /* 0x000fe40007fbe0ff */
[----:B------:R-:W-:Y:S02]  /*30070*/  SEL R29, R82, R37, P2 ;  /* 0x00000025521d7207 */ /* 0x000fe40001000000 */
[----:B------:R-:W-:Y:S02]  /*30080*/  ISETP.GE.U32.AND P3, PT, R95, R32, PT ;  /* 0x000000205f00720c */ /* 0x000fe40003f66070 */
[----:B------:R-:W-:-:S02]  /*30090*/  ISETP.GE.U32.AND.EX P0, PT, R68, R49, PT, P0 ;  /* 0x000000314400720c */ /* 0x000fc40003f06100 */
[----:B------:R-:W-:Y:S01]  /*300a0*/  IADD3 R27, P4, PT, -R38, R39, RZ ;  /* 0x00000027261b7210 */ /* 0x000fe20007f9e1ff */
[----:B------:R-:W-:Y:S01]  /*300b0*/  IMAD.X R39, R84, 0x1, ~R51, P5 ;  /* 0x0000000154277824 */ /* 0x000fe200028e0e33 */
[----:B------:R-:W-:Y:S02]  /*300c0*/  SEL R37, R55, RZ, P2 ;  /* 0x000000ff37257207 */ /* 0x000fe40001000000 */
[----:B------:R-:W-:Y:S02]  /*300d0*/  ISETP.GE.U32.AND.EX P0, PT, R96, R75, P0, P3 ;  /* 0x0000004b6000720c */ /* 0x000fe40000706130 */
[----:B------:R-:W-:Y:S01]  /*300e0*/  SEL R30, R71, R90, P2 ;  /* 0x0000005a471e7207 */ /* 0x000fe20001000000 */
[----:B------:R-:W-:Y:S01]  /*300f0*/  IMAD.X R110, R40, 0x1, ~R37, P4 ;  /* 0x00000001286e7824 */ /* 0x000fe200020e0e25 */
[----:B------:R-:W-:Y:S01]  /*30100*/  IADD3 R82, P3, PT, R85, -R48, RZ ;  /* 0x8000003055527210 */ /* 0x000fe20007f7e0ff */
[----:B------:R-:W-:Y:S01]  /*30110*/  IMAD.SHL.U32 R71, R27, 0x2, RZ ;  /* 0x000000021b477824 */ /* 0x000fe200078e00ff */
[----:B------:R-:W-:-:S02]  /*30120*/  SEL R32, R39, R76, P2 ;  /* 0x0000004c27207207 */ /* 0x000fc40001000000 */
[----:B------:R-:W-:Y:S01]  /*30130*/  SEL R80, R81, R80, P1 ;  /* 0x0000005051507207 */ /* 0x000fe20000800000 */
[----:B------:R-:W-:Y:S01]  /*30140*/  IMAD.X R81, R72, 0x1, ~R49, P3 ;  /* 0x0000000148517824 */ /* 0x000fe200018e0e31 */
[----:B------:R-:W-:Y:S02]  /*30150*/  SEL R39, R54, RZ, P0 ;  /* 0x000000ff36277207 */ /* 0x000fe40000000000 */
[--C-:B------:R-:W-:Y:S02]  /*30160*/  SHF.R.U32.HI R37, RZ, 0x1f, R110.reuse ;  /* 0x0000001fff257819 */ /* 0x100fe4000001166e */
[----:B------:R-:W-:Y:S02]  /*30170*/  ISETP.GE.U32.AND P5, PT, R71, R54, PT ;  /* 0x000000364700720c */ /* 0x000fe40003fa6070 */
[----:B------:R-:W-:Y:S02]  /*30180*/  SHF.L.U64.HI R72, R27, 0x1, R110 ;  /* 0x000000011b487819 */ /* 0x000fe4000001026e */
[----:B------:R-:W-:-:S02]  /*30190*/  IADD3 R78, P6, PT, -R39, R78, RZ ;  /* 0x0000004e274e7210 */ /* 0x000fc40007fde1ff */
[----:B------:R-:W-:Y:S02]  /*301a0*/  SEL R38, R55, RZ, P0 ;  /* 0x000000ff37267207 */ /* 0x000fe40000000000 */
[----:B------:R-:W-:Y:S02]  /*301b0*/  IADD3 R39, P4, PT, R37, R28, RZ ;  /* 0x0000001c25277210 */ /* 0x000fe40007f9e0ff */
[----:B------:R-:W-:Y:S01]  /*301c0*/  ISETP.GE.U32.AND.EX P5, PT, R72, R55, PT, P5 ;  /* 0x000000374800720c */ /* 0x000fe20003fa6150 */
[----:B------:R-:W-:Y:S01]  /*301d0*/  IMAD.X R89, R89, 0x1, ~R38, P6 ;  /* 0x0000000159597824 */ /* 0x000fe200030e0e26 */
[----:B------:R-:W-:Y:S01]  /*301e0*/  SEL R82, R82, R77, P2 ;  /* 0x0000004d52527207 */ /* 0x000fe20001000000 */
[----:B------:R-:W-:Y:S01]  /*301f0*/  IMAD.X R40, RZ, RZ, R29, P4 ;  /* 0x000000ffff287224 */ /* 0x000fe200020e061d */
[----:B------:R-:W-:Y:S02]  /*30200*/  SEL R81, R81, R124, P2 ;  /* 0x0000007c51517207 */ /* 0x000fe40001000000 */
[----:B------:R-:W-:-:S02]  /*30210*/  IADD3 R76, P2, PT, R73, -R52, RZ ;  /* 0x80000034494c7210 */ /* 0x000fc40007f5e0ff */
[C---:B------:R-:W-:Y:S02]  /*30220*/  ISETP.GE.U32.AND P3, PT, R39.reuse, R37, PT ;  /* 0x000000252700720c */ /* 0x040fe40003f66070 */
[----:B------:R-:W-:Y:S01]  /*30230*/  IADD3 R37, P6, PT, R39, R28, RZ ;  /* 0x0000001c27257210 */ /* 0x000fe20007fde0ff */
[----:B------:R-:W-:Y:S01]  /*30240*/  IMAD.X R75, R98, 0x1, ~R53, P2 ;  /* 0x00000001624b7824 */ /* 0x000fe200010e0e35 */
[----:B------:R-:W-:Y:S02]  /*30250*/  SEL R38, RZ, 0x1, P5 ;  /* 0x00000001ff267807 */ /* 0x000fe40002800000 */
[C---:B------:R-:W-:Y:S01]  /*30260*/  ISETP.GE.U32.AND P4, PT, R37.reuse, R39, PT ;  /* 0x000000272500720c */ /* 0x040fe20003f86070 */
[----:B------:R-:W-:Y:S01]  /*30270*/  IMAD.X R39, R40, 0x1, R29, P6 ;  /* 0x0000000128277824 */ /* 0x000fe200030e061d */
[----:B------:R-:W-:Y:S02]  /*30280*/  ISETP.GE.U32.AND P2, PT, R37, R38, PT ;  /* 0x000000262500720c */ /* 0x000fe40003f46070 */
[----:B------:R-:W-:-:S02]  /*30290*/  SEL R38, RZ, 0xffffffff, P5 ;  /* 0xffffffffff267807 */ /* 0x000fc40002800000 */
[----:B------:R-:W-:Y:S02]  /*302a0*/  ISETP.GE.U32.AND P5, PT, R78, R33, PT ;  /* 0x000000214e00720c */ /* 0x000fe40003fa6070 */
[----:B------:R-:W-:Y:S02]  /*302b0*/  IADD3 R73, P6, PT, R38, R37, RZ ;  /* 0x0000002526497210 */ /* 0x000fe40007fde0ff */
[----:B------:R-:W-:Y:S02]  /*302c0*/  SEL R41, R76, R41, P0 ;  /* 0x000000294c297207 */ /* 0x000fe40000000000 */
[----:B------:R-:W-:Y:S01]  /*302d0*/  SEL R76, R75, R70, P0 ;  /* 0x000000464b4c7207 */ /* 0x000fe20000000000 */
[----:B------:R-:W-:Y:S01]  /*302e0*/  IMAD.X R70, R38, 0x1, R39, P6 ;  /* 0x0000000126467824 */ /* 0x000fe200030e0627 */
[----:B------:R-:W-:Y:S02]  /*302f0*/  ISETP.GE.U32.AND.EX P5, PT, R89, R34, PT, P5 ;  /* 0x000000225900720c */ /* 0x000fe40003fa6150 */
[----:B------:R-:W-:-:S02]  /*30300*/  ISETP.GE.U32.AND P6, PT, R73, R52, PT ;  /* 0x000000344900720c */ /* 0x000fc40003fc6070 */
[----:B------:R-:W-:Y:S02]  /*30310*/  ISETP.GE.U32.AND.EX P3, PT, R40, RZ, PT, P3 ;  /* 0x000000ff2800720c */ /* 0x000fe40003f66130 */
[----:B------:R-:W-:Y:S02]  /*30320*/  SEL R38, RZ, 0x1, P5 ;  /* 0x00000001ff267807 */ /* 0x000fe40002800000 */
[----:B------:R-:W-:Y:S02]  /*30330*/  SEL R79, RZ, 0xffffffff, P5 ;  /* 0xffffffffff4f7807 */ /* 0x000fe40002800000 */
[----:B------:R-:W-:Y:S02]  /*30340*/  ISETP.GE.U32.AND.EX P5, PT, R70, R53, PT, P6 ;  /* 0x000000354600720c */ /* 0x000fe40003fa6160 */
[----:B------:R-:W-:Y:S02]  /*30350*/  ISETP.GE.U32.AND.EX P4, PT, R39, R40, PT, P4 ;  /* 0x000000282700720c */ /* 0x000fe40003f86140 */
[----:B------:R-:W-:-:S02]  /*30360*/  SEL R40, RZ, 0x1, P3 ;  /* 0x00000001ff287807 */ /* 0x000fc40001800000 */
[----:B------:R-:W-:Y:S02]  /*30370*/  ISETP.GE.U32.AND P3, PT, R41, R38, PT ;  /* 0x000000262900720c */ /* 0x000fe40003f66070 */
[----:B------:R-:W-:Y:S02]  /*30380*/  ISETP.GE.U32.AND.EX P2, PT, R39, RZ, PT, P2 ;  /* 0x000000ff2700720c */ /* 0x000fe40003f46120 */
[----:B------:R-:W-:Y:S02]  /*30390*/  IADD3 R90, P6, PT, R31, -R50, RZ ;  /* 0x800000321f5a7210 */ /* 0x000fe40007fde0ff */
[----:B------:R-:W-:Y:S02]  /*303a0*/  SEL R38, RZ, 0x1, P5 ;  /* 0x00000001ff267807 */ /* 0x000fe40002800000 */
[----:B------:R-:W-:Y:S01]  /*303b0*/  SEL R31, RZ, 0x1, P4 ;  /* 0x00000001ff1f7807 */ /* 0x000fe20002000000 */
[----:B------:R-:W-:Y:S01]  /*303c0*/  IMAD.X R77, R36, 0x1, ~R51, P6 ;  /* 0x00000001244d7824 */ /* 0x000fe200030e0e33 */
[----:B------:R-:W-:-:S02]  /*303d0*/  IADD3 R84, P5, PT, R79, R41, RZ ;  /* 0x000000294f547210 */ /* 0x000fc40007fbe0ff */
[----:B------:R-:W-:Y:S02]  /*303e0*/  SEL R75, RZ, 0x1, P2 ;  /* 0x00000001ff4b7807 */ /* 0x000fe40001000000 */
[----:B------:R-:W-:Y:S01]  /*303f0*/  IADD3 R31, P2, P4, R31, R30, R40 ;  /* 0x0000001e1f1f7210 */ /* 0x000fe20007c5e028 */
[----:B------:R-:W-:Y:S01]  /*30400*/  IMAD.X R79, R79, 0x1, R76, P5 ;  /* 0x000000014f4f7824 */ /* 0x000fe200028e064c */
[----:B------:R-:W-:Y:S02]  /*30410*/  ISETP.GE.U32.AND.EX P5, PT, R76, RZ, PT, P3 ;  /* 0x000000ff4c00720c */ /* 0x000fe40003fa6130 */
[----:B------:R-:W-:Y:S02]  /*30420*/  ISETP.GE.U32.AND P3, PT, R84, R35, PT ;  /* 0x000000235400720c */ /* 0x000fe40003f66070 */
[----:B------:R-:W-:Y:S02]  /*30430*/  IADD3.X R41, PT, PT, RZ, R32, RZ, P2, P4 ;  /* 0x00000020ff297210 */ /* 0x000fe400017e84ff */
[----:B------:R-:W-:-:S02]  /*30440*/  IADD3 R40, P4, PT, R31, R30, RZ ;  /* 0x0000001e1f287210 */ /* 0x000fc40007f9e0ff */
[----:B------:R-:W-:Y:S02]  /*30450*/  IADD3 R75, P6, PT, R75, R38, RZ ;  /* 0x000000264b4b7210 */ /* 0x000fe40007fde0ff */
[----:B------:R-:W-:Y:S01]  /*30460*/  ISETP.GE.U32.AND.EX P3, PT, R79, R2, PT, P3 ;  /* 0x000000024f00720c */ /* 0x000fe20003f66130 */
[----:B------:R-:W-:Y:S01]  /*30470*/  IMAD.X R38, R41, 0x1, R32, P4 ;  /* 0x0000000129267824 */ /* 0x000fe200020e0620 */
[----:B------:R-:W-:Y:S02]  /*30480*/  ISETP.GE.U32.AND P2, PT, R31, R30, PT ;  /* 0x0000001e1f00720c */ /* 0x000fe40003f46070 */
[----:B------:R-:W-:Y:S02]  /*30490*/  SEL R36, RZ, 0x1, P5 ;  /* 0x00000001ff247807 */ /* 0x000fe40002800000 */
[----:B------:R-:W-:Y:S02]  /*304a0*/  SEL R93, RZ, 0x1, P3 ;  /* 0x00000001ff5d7807 */ /* 0x000fe40001800000 */
[----:B------:R-:W-:-:S02]  /*304b0*/  ISETP.GE.U32.AND P4, PT, R40, R75, PT ;  /* 0x0000004b2800720c */ /* 0x000fc40003f86070 */
[----:B------:R-:W-:Y:S01]  /*304c0*/  ISETP.GE.U32.AND P5, PT, R40, R31, PT ;  /* 0x0000001f2800720c */ /* 0x000fe20003fa6070 */
[----:B------:R-:W-:Y:S01]  /*304d0*/  IMAD.X R31, RZ, RZ, RZ, P6 ;  /* 0x000000ffff1f7224 */ /* 0x000fe200030e06ff */
[----:B------:R-:W-:Y:S02]  /*304e0*/  IADD3 R75, P3, PT, -R75, R40, RZ ;  /* 0x000000284b4b7210 */ /* 0x000fe40007f7e1ff */
[----:B------:R-:W-:Y:S02]  /*304f0*/  ISETP.GE.U32.AND.EX P2, PT, R41, R32, PT, P2 ;  /* 0x000000202900720c */ /* 0x000fe40003f46120 */
[----:B------:R-:W-:Y:S01]  /*30500*/  IADD3 R93, P6, PT, R93, R36, RZ ;  /* 0x000000245d5d7210 */ /* 0x000fe20007fde0ff */
[----:B------:R-:W-:Y:S01]  /*30510*/  IMAD.X R76, R38, 0x1, ~R31, P3 ;  /* 0x00000001264c7824 */ /* 0x000fe200018e0e1f */
[----:B------:R-:W-:Y:S02]  /*30520*/  SEL R90, R90, R91, P0 ;  /* 0x0000005b5a5a7207 */ /* 0x000fe40000000000 */
[----:B------:R-:W-:-:S02]  /*30530*/  ISETP.GE.U32.AND.EX P4, PT, R38, R31, PT, P4 ;  /* 0x0000001f2600720c */ /* 0x000fc40003f86140 */
[----:B------:R-:W-:Y:S02]  /*30540*/  ISETP.GE.U32.AND P3, PT, R75, R50, PT ;  /* 0x000000324b00720c */ /* 0x000fe40003f66070 */
[----:B------:R-:W-:Y:S01]  /*30550*/  ISETP.GE.U32.AND.EX P5, PT, R38, R41, PT, P5 ;  /* 0x000000292600720c */ /* 0x000fe20003fa6150 */
[----:B------:R-:W-:Y:S01]  /*30560*/  IMAD.X R41, RZ, RZ, RZ, P6 ;  /* 0x000000ffff297224 */ /* 0x000fe200030e06ff */
[----:B------:R-:W-:Y:S02]  /*30570*/  SEL R31, RZ, 0x1, P2 ;  /* 0x00000001ff1f7807 */ /* 0x000fe40001000000 */
[----:B------:R-:W-:Y:S02]  /*30580*/  ISETP.GE.U32.AND P2, PT, R90, R93, PT ;  /* 0x0000005d5a00720c */ /* 0x000fe40003f46070 */
[----:B------:R-:W-:Y:S02]  /*30590*/  SEL R92, R77, R92, P0 ;  /* 0x0000005c4d5c7207 */ /* 0x000fe40000000000 */
[----:B------:R-:W-:-:S02]  /*305a0*/  IADD3 R93, P6, PT, -R93, R90, RZ ;  /* 0x0000005a5d5d7210 */ /* 0x000fc40007fde1ff */
[----:B------:R-:W-:Y:S02]  /*305b0*/  ISETP.GE.U32.AND.EX P3, PT, R76, R51, PT, P3 ;  /* 0x000000334c00720c */ /* 0x000fe40003f66130 */
[----:B------:R-:W-:Y:S02]  /*305c0*/  SEL R85, RZ, 0x1, P5 ;  /* 0x00000001ff557807 */ /* 0x000fe40002800000 */
[----:B------:R-:W-:Y:S01]  /*305d0*/  IADD3 R90, P5, PT, R83, -R48, RZ ;  /* 0x80000030535a7210 */ /* 0x000fe20007fbe0ff */
[----:B------:R-:W-:Y:S01]  /*305e0*/  IMAD.X R83, R92, 0x1, ~R41, P6 ;  /* 0x000000015c537824 */ /* 0x000fe200030e0e29 */
[----:B------:R-:W-:Y:S02]  /*305f0*/  SEL R77, RZ, 0x1, P4 ;  /* 0x00000001ff4d7807 */ /* 0x000fe40002000000 */
[----:B------:R-:W-:Y:S01]  /*30600*/  SEL R36, RZ, 0x1, P3 ;  /* 0x00000001ff247807 */ /* 0x000fe20001800000 */
[----:B------:R-:W-:Y:S01]  /*30610*/  IMAD.X R91, R74, 0x1, ~R49, P5 ;  /* 0x000000014a5b7824 */ /* 0x000fe200028e0e31 */
[----:B------:R-:W-:-:S02]  /*30620*/  IADD3 R85, P4, P6, R85, R82, R31 ;  /* 0x0000005255557210 */ /* 0x000fc40007e9e01f */
[----:B------:R-:W-:Y:S02]  /*30630*/  IADD3 R77, P3, PT, R77, R36, RZ ;  /* 0x000000244d4d7210 */ /* 0x000fe40007f7e0ff */
[----:B------:R-:W-:Y:S02]  /*30640*/  ISETP.GE.U32.AND.EX P2, PT, R92, R41, PT, P2 ;  /* 0x000000295c00720c */ /* 0x000fe40003f46120 */
[----:B------:R-:W-:Y:S02]  /*30650*/  IADD3.X R92, PT, PT, RZ, R81, RZ, P4, P6 ;  /* 0x00000051ff5c7210 */ /* 0x000fe400027ec4ff */
[----:B------:R-:W-:Y:S02]  /*30660*/  IADD3 R36, P6, PT, R85, R82, RZ ;  /* 0x0000005255247210 */ /* 0x000fe40007fde0ff */
[----:B------:R-:W-:Y:S01]  /*30670*/  SEL R87, R90, R87, P1 ;  /* 0x000000575a577207 */ /* 0x000fe20000800000 */
[----:B------:R-:W-:Y:S01]  /*30680*/  IMAD.X R90, RZ, RZ, RZ, P3 ;  /* 0x000000ffff5a7224 */ /* 0x000fe200018e06ff */
[----:B------:R-:W-:Y:S01]  /*30690*/  IADD3 R41, P3, PT, -R77, R36, RZ ;  /* 0x000000244d297210 */ /* 0x000fe20007f7e1ff */
[----:B------:R-:W-:Y:S01]  /*306a0*/  IMAD.X R31, R92, 0x1, R81, P6 ;  /* 0x000000015c1f7824 */ /* 0x000fe200030e0651 */
[----:B------:R-:W-:-:S02]  /*306b0*/  ISETP.GE.U32.AND P5, PT, R93, R80, PT ;  /* 0x000000505d00720c */ /* 0x000fc40003fa6070 */
[----:B------:R-:W-:Y:S01]  /*306c0*/  SEL R98, RZ, 0x1, P2 ;  /* 0x00000001ff627807 */ /* 0x000fe20001000000 */
[----:B------:R-:W-:Y:S01]  /*306d0*/  IMAD.X R74, R31, 0x1, ~R90, P3 ;  /* 0x000000011f4a7824 */ /* 0x000fe200018e0e5a */
[----:B------:R-:W-:Y:S02]  /*306e0*/  ISETP.GE.U32.AND.EX P5, PT, R83, R86, PT, P5 ;  /* 0x000000565300720c */ /* 0x000fe40003fa6150 */
[----:B------:R-:W-:Y:S02]  /*306f0*/  ISETP.GE.U32.AND P2, PT, R41, R48, PT ;  /* 0x000000302900720c */ /* 0x000fe40003f46070 */
[----:B------:R-:W-:Y:S02]  /*30700*/  ISETP.LT.U32.AND P4, PT, R85, R82, PT ;  /* 0x000000525500720c */ /* 0x000fe40003f81070 */
[----:B------:R-:W-:Y:S02]  /*30710*/  ISETP.GE.U32.AND P6, PT, R36, R85, PT ;  /* 0x000000552400720c */ /* 0x000fe40003fc6070 */
[----:B------:R-:W-:-:S02]  /*30720*/  SEL R85, RZ, 0x1, P5 ;  /* 0x00000001ff557807 */ /* 0x000fc40002800000 */
[----:B------:R-:W-:Y:S02]  /*30730*/  IADD3 R100, P5, PT, R69, -R48, RZ ;  /* 0x8000003045647210 */ /* 0x000fe40007fbe0ff */
[----:B------:R-:W-:Y:S02]  /*30740*/  ISETP.GE.U32.AND P3, PT, R36, R77, PT ;  /* 0x0000004d2400720c */ /* 0x000fe40003f66070 */
[----:B------:R-:W-:Y:S01]  /*30750*/  ISETP.GE.U32.AND.EX P2, PT, R74, R49, PT, P2 ;  /* 0x000000314a00720c */ /* 0x000fe20003f46120 */
[----:B------:R-:W-:Y:S01]  /*30760*/  IMAD.X R69, R68, 0x1, ~R49, P5 ;  /* 0x0000000144457824 */ /* 0x000fe200028e0e31 */
[----:B------:R-:W-:Y:S02]  /*30770*/  SEL R95, R100, R95, P0 ;  /* 0x0000005f645f7207 */ /* 0x000fe40000000000 */
[----:B------:R-:W-:Y:S02]  /*30780*/  ISETP.GE.U32.AND.EX P2, PT, R31, R90, P2, P3 ;  /* 0x0000005a1f00720c */ /* 0x000fe40001746130 */
[----:B------:R-:W-:-:S02]  /*30790*/  IADD3 R90, P3, PT, R85, R98, RZ ;  /* 0x00000062555a7210 */ /* 0x000fc40007f7e0ff */
[----:B------:R-:W-:Y:S02]  /*307a0*/  ISETP.GE.U32.AND.EX P6, PT, R31, R92, PT, P6 ;  /* 0x0000005c1f00720c */ /* 0x000fe40003fc6160 */
[----:B------:R-:W-:Y:S01]  /*307b0*/  SEL R88, R91, R88, P1 ;  /* 0x000000585b587207 */ /* 0x000fe20000800000 */
[----:B------:R-:W-:Y:S01]  /*307c0*/  IMAD.X R77, RZ, RZ, RZ, P3 ;  /* 0x000000ffff4d7224 */ /* 0x000fe200018e06ff */
[----:B------:R-:W-:Y:S02]  /*307d0*/  ISETP.GE.U32.AND P1, PT, R95, R90, PT ;  /* 0x0000005a5f00720c */ /* 0x000fe40003f26070 */
[----:B------:R-:W-:Y:S02]  /*307e0*/  SEL R96, R69, R96, P0 ;  /* 0x0000006045607207 */ /* 0x000fe40000000000 */
[----:B------:R-:W-:Y:S02]  /*307f0*/  IADD3 R90, P5, PT, -R90, R95, RZ ;  /* 0x0000005f5a5a7210 */ /* 0x000fe40007fbe1ff */
[----:B------:R-:W-:-:S02]  /*30800*/  ISETP.LT.U32.OR.EX P4, PT, R92, R81, !P6, P4 ;  /* 0x000000515c00720c */ /* 0x000fc40007781540 */
[C---:B------:R-:W-:Y:S01]  /*30810*/  ISETP.GE.U32.AND.EX P1, PT, R96.reuse, R77, PT, P1 ;  /* 0x0000004d6000720c */ /* 0x040fe20003f26110 */
[----:B------:R-:W-:Y:S01]  /*30820*/  IMAD.X R91, R96, 0x1, ~R77, P5 ;  /* 0x00000001605b7824 */ /* 0x000fe200028e0e4d */
[----:B------:R-:W-:Y:S02]  /*30830*/  PLOP3.LUT P0, PT, P4, P2, PT, 0xf8, 0x8f ;  /* 0x00000000008f781c */ /* 0x000fe40002705f70 */
[----:B------:R-:W-:Y:S02]  /*30840*/  ISETP.GE.U32.AND P2, PT, R90, R87, PT ;  /* 0x000000575a00720c */ /* 0x000fe40003f46070 */
[----:B------:R-:W-:Y:S02]  /*30850*/  SEL R68, R54, RZ, P0 ;  /* 0x000000ff36447207 */ /* 0x000fe40000000000 */
[----:B------:R-:W-:Y:S02]  /*30860*/  ISETP.GE.U32.AND.EX P2, PT, R91, R88, PT, P2 ;  /* 0x000000585b00720c */ /* 0x000fe40003f46120 */
[----:B------:R-:W-:-:S02]  /*30870*/  IADD3 R69, P4, PT, R78, -R33, RZ ;  /* 0x800000214e457210 */ /* 0x000fc40007f9e0ff */
[----:B------:R-:W-:Y:S02]  /*30880*/  IADD3 R68, P3, PT, -R68, R71, RZ ;  /* 0x0000004744447210 */ /* 0x000fe40007f7e1ff */
[----:B------:R-:W-:Y:S01]  /*30890*/  SEL R71, R55, RZ, P0 ;  /* 0x000000ff37477207 */ /* 0x000fe20000000000 */
[----:B------:R-:W-:Y:S01]  /*308a0*/  IMAD.X R78, R89, 0x1, ~R34, P4 ;  /* 0x00000001594e7824 */ /* 0x000fe200020e0e22 */
        /* <DEDUP_REMOVED lines=37> */
.L_x_707:
[----:B------:R-:W-:Y:S05]  /*30b00*/  BSYNC.RECONVERGENT B2 ;  /* 0x0000000000027941 */ /* 0x000fea0003800200 */
.L_x_706:
        /* <DEDUP_REMOVED lines=81> */
.L_x_709:
[----:B------:R-:W-:Y:S05]  /*31020*/  BSYNC.RECONVERGENT B2 ;  /* 0x0000000000027941 */ /* 0x000fea0003800200 */
.L_x_708:
[----:B------:R-:W-:Y:S01]  /*31030*/  ISETP.GE.U32.AND P0, PT, R27, R68, PT ;  /* 0x000000441b00720c */ /* 0x000fe20003f06070 */
[-C--:B------:R-:W-:Y:S01]  /*31040*/  IMAD.WIDE.U32 R70, R67, R64.reuse, RZ ;  /* 0x0000004043467225 */ /* 0x080fe200078e00ff */
[----:B------:R-:W-:Y:S01]  /*31050*/  LOP3.LUT R94, R94, 0xfffffdff, RZ, 0xc0, !PT ;  /* 0xfffffdff5e5e7812 */ /* 0x000fe200078ec0ff */
[----:B------:R-:W-:Y:S01]  /*31060*/  BSSY.RECONVERGENT B2, `(.L_x_710) ;  /* 0x0000065000027945 */ /* 0x000fe20003800200 */
[----:B------:R-:W-:Y:S01]  /*31070*/  ISETP.GE.U32.AND.EX P0, PT, R110, R69, PT, P0 ;  /* 0x000000456e00720c */ /* 0x000fe20003f06100 */
[----:B------:R-:W-:-:S03]  /*31080*/  IMAD.WIDE.U32 R76, R66, R64, RZ ;  /* 0x00000040424c7225 */ /* 0x000fc600078e00ff */
[----:B------:R-:W-:Y:S01]  /*31090*/  SEL R84, RZ, 0xffffffff, P0 ;  /* 0xffffffffff547807 */ /* 0x000fe20000000000 */
[----:B------:R-:W-:Y:S01]  /*310a0*/  IMAD.WIDE.U32 R74, R63, R64, RZ ;  /* 0x000000403f4a7225 */ /* 0x000fe200078e00ff */
[----:B------:R-:W-:Y:S02]  /*310b0*/  SEL R31, RZ, 0x1, P0 ;  /* 0x00000001ff1f7807 */ /* 0x000fe40000000000 */
[----:B------:R-:W-:Y:S02]  /*310c0*/  IADD3 R109, P1, PT, R84, R28, RZ ;  /* 0x0000001c546d7210 */ /* 0x000fe40007f3e0ff */
[----:B------:R-:W-:-:S03]  /*310d0*/  ISETP.GE.U32.AND P0, PT, R28, R31, PT ;  /* 0x0000001f1c00720c */ /* 0x000fc60003f06070 */
[----:B------:R-:W-:Y:S01]  /*310e0*/  IMAD.X R84, R84, 0x1, R29, P1 ;  /* 0x0000000154547824 */ /* 0x000fe200008e061d */
[----:B------:R-:W-:Y:S02]  /*310f0*/  ISETP.GE.U32.AND P1, PT, R109, R40, PT ;  /* 0x000000286d00720c */ /* 0x000fe40003f26070 */
[----:B------:R-:W-:Y:S01]  /*31100*/  ISETP.GE.U32.AND.EX P0, PT, R29, RZ, PT, P0 ;  /* 0x000000ff1d00720c */ /* 0x000fe20003f06100 */
[----:B------:R-:W-:Y:S01]  /*31110*/  IMAD.WIDE.U32 R28, P2, R66, R65, R70 ;  /* 0x00000041421c7225 */ /* 0x000fe20007840046 */
[----:B------:R-:W-:Y:S02]  /*31120*/  ISETP.GE.U32.AND.EX P1, PT, R84, R41, PT, P1 ;  /* 0x000000295400720c */ /* 0x000fe40003f26110 */
[----:B------:R-:W-:Y:S01]  /*31130*/  SEL R70, RZ, 0x1, P0 ;  /* 0x00000001ff467807 */ /* 0x000fe20000000000 */
[----:B------:R-:W-:Y:S01]  /*31140*/  IMAD.X R73, RZ, RZ, RZ, P2 ;  /* 0x000000ffff497224 */ /* 0x000fe200010e06ff */
[----:B------:R-:W-:Y:S01]  /*31150*/  SEL R89, RZ, 0x1, P1 ;  /* 0x00000001ff597807 */ /* 0x000fe20000800000 */
[----:B------:R-:W-:Y:S01]  /*31160*/  IMAD.MOV.U32 R72, RZ, RZ, R29 ;  /* 0x000000ffff487224 */ /* 0x000fe200078e001d */
[----:B------:R-:W-:Y:S01]  /*31170*/  IADD3 R104, P2, PT, R77, R28, RZ ;  /* 0x0000001c4d687210 */ /* 0x000fe20007f5e0ff */
[----:B------:R-:W-:Y:S01]  /*31180*/  IMAD.WIDE.U32 R28, R62, R64, RZ ;  /* 0x000000403e1c7225 */ /* 0x000fe200078e00ff */
[----:B------:R-:W-:-:S03]  /*31190*/  IADD3 R89, P0, PT, R89, R70, RZ ;  /* 0x0000004659597210 */ /* 0x000fc60007f1e0ff */
[----:B------:R-:W-:Y:S01]  /*311a0*/  IMAD.WIDE.U32 R70, R67, R46, RZ ;  /* 0x0000002e43467225 */ /* 0x000fe200078e00ff */
[----:B------:R-:W-:Y:S02]  /*311b0*/  ISETP.GE.U32.AND P4, PT, R30, R89, PT ;  /* 0x000000591e00720c */ /* 0x000fe40003f86070 */
[----:B------:R-:W-:Y:S01]  /*311c0*/  IADD3 R89, P1, PT, -R89, R30, RZ ;  /* 0x0000001e59597210 */ /* 0x000fe20007f3e1ff */
[----:B------:R-:W-:Y:S02]  /*311d0*/  IMAD.X R83, RZ, RZ, RZ, P0 ;  /* 0x000000ffff537224 */ /* 0x000fe400000e06ff */
[----:B------:R-:W-:Y:S01]  /*311e0*/  IMAD.WIDE.U32 R30, R66, R46, RZ ;  /* 0x0000002e421e7225 */ /* 0x000fe200078e00ff */
[----:B------:R-:W-:Y:S02]  /*311f0*/  ISETP.GE.U32.AND P5, PT, R89, R38, PT ;  /* 0x000000265900720c */ /* 0x000fe40003fa6070 */
[C---:B------:R-:W-:Y:S01]  /*31200*/  ISETP.GE.U32.AND.EX P4, PT, R32.reuse, R83, PT, P4 ;  /* 0x000000532000720c */ /* 0x040fe20003f86140 */
[----:B------:R-:W-:-:S02]  /*31210*/  IMAD.X R90, R32, 0x1, ~R83, P1 ;  /* 0x00000001205a7824 */ /* 0x000fc400008e0e53 */
[----:B------:R-:W-:-:S03]  /*31220*/  IMAD.WIDE.U32.X R78, R67, R65, R72, P2 ;  /* 0x00000041434e7225 */ /* 0x000fc600010e0448 */
[----:B------:R-:W-:Y:S01]  /*31230*/  ISETP.GE.U32.AND.EX P5, PT, R90, R39, PT, P5 ;  /* 0x000000275a00720c */ /* 0x000fe20003fa6150 */
[----:B------:R-:W-:Y:S01]  /*31240*/  IMAD.WIDE.U32 R70, P3, R66, R47, R70 ;  /* 0x0000002f42467225 */ /* 0x000fe20007860046 */
[----:B------:R-:W-:Y:S02]  /*31250*/  IADD3 R32, P0, P6, R28, R30, R78 ;  /* 0x0000001e1c207210 */ /* 0x000fe40007e1e04e */
[----:B------:R-:W-:Y:S01]  /*31260*/  SEL R30, RZ, 0x1, P4 ;  /* 0x00000001ff1e7807 */ /* 0x000fe20002000000 */
[----:B------:R-:W-:Y:S01]  /*31270*/  IMAD.WIDE.U32 R72, P1, R62, R65, R74 ;  /* 0x000000413e487225 */ /* 0x000fe2000782004a */
[----:B------:R-:W-:Y:S02]  /*31280*/  SEL R75, RZ, 0x1, P5 ;  /* 0x00000001ff4b7807 */ /* 0x000fe40002800000 */
[----:B------:R-:W-:Y:S01]  /*31290*/  IADD3 R31, P2, PT, R31, R70, RZ ;  /* 0x000000461f1f7210 */ /* 0x000fe20007f5e0ff */
[----:B------:R-:W-:Y:S01]  /*312a0*/  IMAD.X R83, RZ, RZ, RZ, P3 ;  /* 0x000000ffff537224 */ /* 0x000fe200018e06ff */
[----:B------:R-:W-:Y:S01]  /*312b0*/  IADD3 R78, P4, PT, R29, R72, RZ ;  /* 0x000000481d4e7210 */ /* 0x000fe20007f9e0ff */
[----:B------:R-:W-:Y:S01]  /*312c0*/  IMAD.X R29, RZ, RZ, RZ, P1 ;  /* 0x000000ffff1d7224 */ /* 0x000fe200008e06ff */
[----:B------:R-:W-:-:S02]  /*312d0*/  IADD3 R75, P5, PT, R75, R30, RZ ;  /* 0x0000001e4b4b7210 */ /* 0x000fc40007fbe0ff */
[----:B------:R-:W-:Y:S02]  /*312e0*/  IADD3.X R31, PT, PT, R78, R31, R79, P0, P6 ;  /* 0x0000001f4e1f7210 */ /* 0x000fe400007ec44f */
[----:B------:R-:W-:Y:S01]  /*312f0*/  ISETP.GE.U32.AND P0, PT, R32, R28, PT ;  /* 0x0000001c2000720c */ /* 0x000fe20003f06070 */
[----:B------:R-:W-:Y:S01]  /*31300*/  IMAD.X R30, RZ, RZ, RZ, P5 ;  /* 0x000000ffff1e7224 */ /* 0x000fe200028e06ff */
[----:B------:R-:W-:Y:S01]  /*31310*/  ISETP.GE.U32.AND P1, PT, R82, R75, PT ;  /* 0x0000004b5200720c */ /* 0x000fe20003f26070 */
[----:B------:R-:W-:Y:S01]  /*31320*/  IMAD.MOV.U32 R28, RZ, RZ, R73 ;  /* 0x000000ffff1c7224 */ /* 0x000fe200078e0049 */
[----:B------:R-:W-:Y:S01]  /*31330*/  IADD3 R79, P5, PT, -R75, R82, RZ ;  /* 0x000000524b4f7210 */ /* 0x000fe20007fbe1ff */
[----:B------:R-:W-:Y:S01]  /*31340*/  IMAD.WIDE.U32 R74, R63, R46, RZ ;  /* 0x0000002e3f4a7225 */ /* 0x000fe200078e00ff */
[----:B------:R-:W-:Y:S02]  /*31350*/  IADD3 R100, P3, PT, R27, -R68, RZ ;  /* 0x800000441b647210 */ /* 0x000fe40007f7e0ff */
[----:B------:R-:W-:Y:S01]  /*31360*/  ISETP.GE.U32.AND.EX P1, PT, R81, R30, PT, P1 ;  /* 0x0000001e5100720c */ /* 0x000fe20003f26110 */
[----:B------:R-:W-:Y:S01]  /*31370*/  IMAD.WIDE.U32.X R28, R63, R65, R28, P4 ;  /* 0x000000413f1c7225 */ /* 0x000fe200020e041c */
[----:B------:R-:W-:-:S02]  /*31380*/  IADD3 R109, P4, PT, R109, -R40, RZ ;  /* 0x800000286d6d7210 */ /* 0x000fc40007f9e0ff */
[----:B------:R-:W-:Y:S01]  /*31390*/  ISETP.GE.U32.AND.EX P0, PT, R31, R78, PT, P0 ;  /* 0x0000004e1f00720c */ /* 0x000fe20003f06100 */
[----:B------:R-:W-:Y:S02]  /*313a0*/  IMAD.X R30, R81, 0x1, ~R30, P5 ;  /* 0x00000001511e7824 */ /* 0x000fe400028e0e1e */
[----:B------:R-:W-:Y:S01]  /*313b0*/  IMAD.WIDE.U32 R74, P5, R62, R47, R74 ;  /* 0x0000002f3e4a7225 */ /* 0x000fe200078a004a */
[----:B------:R-:W-:Y:S02]  /*313c0*/  SEL R27, RZ, 0x1, P0 ;  /* 0x00000001ff1b7807 */ /* 0x000fe40000000000 */
[----:B------:R-:W-:Y:S01]  /*313d0*/  IADD3 R102, P0, PT, R79, -R36, RZ ;  /* 0x800000244f667210 */ /* 0x000fe20007f1e0ff */
[----:B------:R-:W-:Y:S01]  /*313e0*/  IMAD.X R110, R110, 0x1, ~R69, P3 ;  /* 0x000000016e6e7824 */ /* 0x000fe200018e0e45 */
[----:B------:R-:W-:Y:S01]  /*313f0*/  IADD3 R89, P3, PT, R89, -R38, RZ ;  /* 0x8000002659597210 */ /* 0x000fe20007f7e0ff */
[----:B------:R-:W-:-:S04]  /*31400*/  IMAD.WIDE.U32 R72, R62, R46, RZ ;  /* 0x0000002e3e487225 */ /* 0x000fc800078e00ff */
[----:B------:R-:W-:Y:S01]  /*31410*/  IMAD.X R81, R84, 0x1, ~R41, P4 ;  /* 0x0000000154517824 */ /* 0x000fe200020e0e29 */
[----:B------:R-:W-:Y:S01]  /*31420*/  ISETP.GE.U32.AND P4, PT, R79, R36, PT ;  /* 0x000000244f00720c */ /* 0x000fe20003f86070 */
[----:B------:R-:W-:Y:S01]  /*31430*/  IMAD.X R95, R90, 0x1, ~R39, P3 ;  /* 0x000000015a5f7824 */ /* 0x000fe200018e0e27 */
[----:B------:R-:W-:Y:S01]  /*31440*/  IADD3 R85, P3, PT, R73, R74, RZ ;  /* 0x0000004a49557210 */ /* 0x000fe20007f7e0ff */
[C---:B------:R-:W-:Y:S01]  /*31450*/  IMAD.X R103, R30.reuse, 0x1, ~R37, P0 ;  /* 0x000000011e677824 */ /* 0x040fe200000e0e25 */
[----:B------:R-:W-:Y:S01]  /*31460*/  ISETP.GE.U32.AND.EX P4, PT, R30, R37, PT, P4 ;  /* 0x000000251e00720c */ /* 0x000fe20003f86140 */
[----:B------:R-:W-:Y:S01]  /*31470*/  IMAD.MOV.U32 R82, RZ, RZ, R71 ;  /* 0x000000ffff527224 */ /* 0x000fe200078e0047 */
[----:B------:R-:W-:-:S04]  /*31480*/  @P5 LOP3.LUT R94, R94, 0x200, RZ, 0xfc, !PT ;  /* 0x000002005e5e5812 */ /* 0x000fc800078efcff */
[----:B------:R-:W-:-:S05]  /*31490*/  LOP3.LUT R94, R94, 0xfffffeff, RZ, 0xc0, !PT ;  /* 0xfffffeff5e5e7812 */ /* 0x000fca00078ec0ff */
        /* <DEDUP_REMOVED lines=33> */
.L_x_711:
[----:B------:R-:W-:Y:S05]  /*316b0*/  BSYNC.RECONVERGENT B2 ;  /* 0x0000000000027941 */ /* 0x000fea0003800200 */
.L_x_710:
        /* <DEDUP_REMOVED lines=9> */
[C---:B------:R-:W-:Y:S01]  /*31750*/  IMAD.WIDE.U32 R70, P0, R19.reuse, R110, R70 ;  /* 0x0000006e13467225 */ /* 0x040fe20007800046 */
        /* <DEDUP_REMOVED lines=12> */
[----:B------:R-:W-:-:S04]  /*31820*/  IMAD.WIDE.U32 R84, P0, R20, R110, R84 ;  /* 0x0000006e14547225 */ /* 0x000fc80007800054 */
[----:B------:R-:W-:-:S04]  /*31830*/  IMAD.WIDE.U32 R90, R19, R109, RZ ;  /* 0x0000006d135a7225 */ /* 0x000fc800078e00ff */
[----:B------:R-:W-:-:S04]  /*31840*/  IMAD.WIDE.U32 R82, P2, R19, R81, R82 ;  /* 0x0000005113527225 */ /* 0x000fc80007840052 */
[----:B------:R-:W-:Y:S01]  /*31850*/  IMAD.WIDE.U32.X R78, R23, R110, R78, P1 ;  /* 0x0000006e174e7225 */ /* 0x000fe200008e044e */
[----:B------:R-:W-:Y:S02]  /*31860*/  IADD3 R77, P1, PT, R71, R84, RZ ;  /* 0x00000054474d7210 */ /* 0x000fe40007f3e0ff */
        /* <DEDUP_REMOVED lines=23> */
[----:B------:R-:W-:Y:S02]  /*319e0*/  IADD3 R108, P2, PT, R83, R84, RZ ;  /* 0x00000054536c7210 */ /* 0x000fe40007f5e0ff */
[----:B------:R-:W-:Y:S01]  /*319f0*/  LOP3.LUT R93, RZ, R93, RZ, 0x33, !PT ;  /* 0x0000005dff5d7212 */ /* 0x000fe200078e33ff */
[C---:B------:R-:W-:Y:S01]  /*31a00*/  IMAD R77, R92.reuse, R57, R70 ;  /* 0x000000395c4d7224 */ /* 0x040fe200078e0246 */
[----:B------:R-:W-:Y:S01]  /*31a10*/  IADD3.X R108, PT, PT, R99, R108, R79, P3, P4 ;  /* 0x0000006c636c7210 */ /* 0x000fe20001fe844f */
[----:B------:R-:W-:-:S03]  /*31a20*/  IMAD.WIDE.U32 R78, R92, R56, RZ ;  /* 0x000000385c4e7225 */ /* 0x000fc600078e00ff */
        /* <DEDUP_REMOVED lines=39> */
[----:B------:R-:W-:-:S04]  /*31ca0*/  IMAD.WIDE.U32 R84, P6, R19, R103, R84 ;  /* 0x0000006713547225 */ /* 0x000fc800078c0054 */
[----:B------:R-:W-:Y:S01]  /*31cb0*/  IMAD.WIDE.U32.X R70, R23, R95, R70, P2 ;  /* 0x0000005f17467225 */ /* 0x000fe200010e0446 */
[----:B------:R-:W-:Y:S02]  /*31cc0*/  IADD3 R101, P2, PT, R93, R84, RZ ;  /* 0x000000545d657210 */ /* 0x000fe40007f5e0ff */
[----:B------:R-:W-:Y:S01]  /*31cd0*/  IADD3 R84, P0, P1, R82, R92, R70 ;  /* 0x0000005c52547210 */ /* 0x000fe2000791e046 */
[----:B------:R-:W-:-:S03]  /*31ce0*/  IMAD.WIDE.U32 R92, R25, R100, RZ ;  /* 0x00000064195c7225 */ /* 0x000fc600078e00ff */
[----:B------:R-:W-:Y:S01]  /*31cf0*/  IADD3.X R101, PT, PT, R105, R101, R71, P0, P1 ;  /* 0x0000006569657210 */ /* 0x000fe200007e2447 */
[----:B------:R-:W-:Y:S01]  /*31d00*/  IMAD.WIDE.U32 R70, R21, R100, RZ ;  /* 0x0000006415467225 */ /* 0x000fe200078e00ff */
[----:B------:R-:W-:-:S03]  /*31d10*/  @P6 LOP3.LUT R94, R94, 0x20, RZ, 0xfc, !PT ;  /* 0x000000205e5e6812 */ /* 0x000fc600078efcff */
[----:B------:R-:W-:Y:S01]  /*31d20*/  IMAD.WIDE.U32 R92, P0, R21, R110, R92 ;  /* 0x0000006e155c7225 */ /* 0x000fe2000780005c */
[----:B------:R-:W-:-:S03]  /*31d30*/  LOP3.LUT R94, R94, 0xfffffff7, RZ, 0xc0, !PT ;  /* 0xfffffff75e5e7812 */ /* 0x000fc600078ec0ff */
[----:B------:R-:W-:Y:S01]  /*31d40*/  IMAD.X R97, RZ, RZ, RZ, P0 ;  /* 0x000000ffff617224 */ /* 0x000fe200000e06ff */
[----:B------:R-:W-:Y:S01]  /*31d50*/  @P2 LOP3.LUT R94, R94, 0x8, RZ, 0xfc, !PT ;  /* 0x000000085e5e2812 */ /* 0x000fe200078efcff */
[----:B------:R-:W-:Y:S01]  /*31d60*/  IMAD.MOV.U32 R96, RZ, RZ, R93 ;  /* 0x000000ffff607224 */ /* 0x000fe200078e005d */
[----:B------:R-:W-:-:S05]  /*31d70*/  IADD3 R93, P0, PT, R71, R92, RZ ;  /* 0x0000005c475d7210 */ /* 0x000fca0007f1e0ff */
        /* <DEDUP_REMOVED lines=28> */
[----:B------:R-:W-:Y:S02]  /*31f40*/  ISETP.GE.U32.AND P3, PT, R84, R82, PT ;  /* 0x000000525400720c */ /* 0x000fe40003f66070 */
[----:B------:R-:W-:Y:S01]  /*31f50*/  LOP3.LUT P4, RZ, R94, 0x2, RZ, 0xc0, !PT ;  /* 0x000000025eff7812 */ /* 0x000fe2000788c0ff */
[----:B------:R-:W-:Y:S01]  /*31f60*/  IMAD.WIDE.U32 R82, R24, R102, RZ ;  /* 0x0000006618527225 */ /* 0x000fe200078e00ff */
[----:B------:R-:W-:Y:S02]  /*31f70*/  ISETP.GE.U32.AND.EX P3, PT, R101, R105, PT, P3 ;  /* 0x000000696500720c */ /* 0x000fe40003f66130 */
[----:B------:R-:W-:Y:S01]  /*31f80*/  LOP3.LUT R94, R94, 0xffffffef, RZ, 0xc0, !PT ;  /* 0xffffffef5e5e7812 */ /* 0x000fe200078ec0ff */
[----:B------:R-:W-:Y:S01]  /*31f90*/  IMAD.X R107, RZ, RZ, RZ, P4 ;  /* 0x000000ffff6b7224 */ /* 0x000fe200020e06ff */
[----:B------:R-:W-:Y:S01]  /*31fa0*/  SEL R105, RZ, 0x1, P3 ;  /* 0x00000001ff697807 */ /* 0x000fe20001800000 */
[----:B------:R-:W-:-:S04]  /*31fb0*/  IMAD.WIDE.U32 R82, P4, R20, R103, R82 ;  /* 0x0000006714527225 */ /* 0x000fc80007880052 */
        /* <DEDUP_REMOVED lines=10> */
[----:B------:R-:W-:-:S02]  /*32060*/  IADD3 R84, P2, PT, R98, R84, RZ ;  /* 0x0000005462547210 */ /* 0x000fc40007f5e0ff */
[----:B------:R-:W-:Y:S01]  /*32070*/  LOP3.LUT R94, R94, 0xfffffffe, RZ, 0xc0, !PT ;  /* 0xfffffffe5e5e7812 */ /* 0x000fe200078ec0ff */
        /* <DEDUP_REMOVED lines=11> */
[----:B------:R-:W-:-:S03]  /*32130*/  IMAD.WIDE.U32 R92, R22, R100, RZ ;  /* 0x00000064165c7225 */ /* 0x000fc600078e00ff */
[----:B------:R-:W-:Y:S01]  /*32140*/  @P5 LOP3.LUT R94, R94, 0x1, RZ, 0xfc, !PT ;  /* 0x000000015e5e5812 */ /* 0x000fe200078efcff */
        /* <DEDUP_REMOVED lines=21> */
[----:B------:R-:W-:-:S02]  /*322a0*/  ISETP.GE.U32.AND P0, PT, R71, R79, PT ;  /* 0x0000004f4700720c */ /* 0x000fc40003f06070 */
[----:B------:R-:W-:Y:S01]  /*322b0*/  LOP3.LUT P6, RZ, R94, 0x1, RZ, 0xc0, !PT ;  /* 0x000000015eff7812 */ /* 0x000fe200078cc0ff */
[----:B------:R-:W-:Y:S01]  /*322c0*/  IMAD.WIDE.U32.X R92, R77, R51, R92, P1 ;  /* 0x000000334d5c7225 */ /* 0x000fe200008e045c */
        /* <DEDUP_REMOVED lines=71> */
[----:B------:R-:W-:Y:S01]  /*32740*/  IMAD R85, R104, R56, RZ ;  /* 0x0000003868557224 */ /* 0x000fe200078e02ff */
[----:B------:R-:W-:Y:S01]  /*32750*/  LOP3.LUT P6, RZ, R94, 0x2, RZ, 0xc0, !PT ;  /* 0x000000025eff7812 */ /* 0x000fe200078cc0ff */
[----:B------:R-:W-:Y:S01]  /*32760*/  IMAD.WIDE.U32.X R22, R25, R103, R22, P2 ;  /* 0x0000006719167225 */ /* 0x000fe200010e0416 */
[----:B------:R-:W-:Y:S02]  /*32770*/  ISETP.GE.U32.AND.EX P1, PT, R24, R93, PT, P1 ;  /* 0x0000005d1800720c */ /* 0x000fe40003f26110 */
[----:B------:R-:W-:Y:S01]  /*32780*/  LOP3.LUT R104, RZ, R104, RZ, 0x33, !PT ;  /* 0x00000068ff687212 */ /* 0x000fe200078e33ff */
[----:B------:R-:W-:Y:S01]  /*32790*/  IMAD.X R25, RZ, RZ, RZ, P6 ;  /* 0x000000ffff197224 */ /* 0x000fe200030e06ff */
[----:B------:R-:W-:Y:S01]  /*327a0*/  SEL R98, RZ, 0x1, P1 ;  /* 0x00000001ff627807 */ /* 0x000fe20000800000 */
[----:B------:R-:W-:Y:S01]  /*327b0*/  IMAD.MOV.U32 R24, RZ, RZ, R79 ;  /* 0x000000ffff187224 */ /* 0x000fe200078e004f */
[----:B------:R-:W-:Y:S01]  /*327c0*/  LOP3.LUT R94, R94, 0xffffff7f, RZ, 0xc0, !PT ;  /* 0xffffff7f5e5e7812 */ /* 0x000fe200078ec0ff */
[----:B------:R-:W-:Y:S01]  /*327d0*/  IMAD R85, R76, R57, R85 ;  /* 0x000000394c557224 */ /* 0x000fe200078e0255 */
[----:B------:R-:W-:Y:S01]  /*327e0*/  IADD3 R98, P1, P2, R83, R22, R98 ;  /* 0x0000001653627210 */ /* 0x000fe20007a3e062 */
[----:B------:R-:W-:-:S03]  /*327f0*/  IMAD.WIDE.U32.X R24, R77, R49, R24, P0 ;  /* 0x000000314d187225 */ /* 0x000fc600000e0418 */
[----:B------:R-:W-:Y:S01]  /*32800*/  IADD3.X R99, PT, PT, R96, R23, RZ, P1, P2 ;  /* 0x0000001760637210 */ /* 0x000fe20000fe44ff */
[----:B------:R-:W-:Y:S01]  /*32810*/  IMAD.WIDE.U32 R22, R76, R56, RZ ;  /* 0x000000384c167225 */ /* 0x000fe200078e00ff */
[----:B------:R-:W-:-:S03]  /*32820*/  IADD3 R102, P1, PT, R78, R84, RZ ;  /* 0x000000544e667210 */ /* 0x000fc60007f3e0ff */
[----:B------:R-:W-:Y:S01]  /*32830*/  IMAD.X R79, RZ, RZ, RZ, P3 ;  /* 0x000000ffff4f7224 */ /* 0x000fe200018e06ff */
[----:B------:R-:W-:Y:S01]  /*32840*/  ISETP.GE.U32.AND P0, PT, R102, R78, PT ;  /* 0x0000004e6600720c */ /* 0x000fe20003f06070 */
[----:B------:R-:W-:Y:S01]  /*32850*/  IMAD.X R101, R92, 0x1, R82, P1 ;  /* 0x000000015c657824 */ /* 0x000fe200008e0652 */
[----:B------:R-:W-:Y:S01]  /*32860*/  ISETP.GE.U32.AND P1, PT, R98, R83, PT ;  /* 0x000000536200720c */ /* 0x000fe20003f26070 */
[----:B------:R-:W-:Y:S01]  /*32870*/  IMAD.IADD R100, R23, 0x1, R85 ;  /* 0x0000000117647824 */ /* 0x000fe200078e0255 */
[----:B------:R-:W-:Y:S01]  /*32880*/  LOP3.LUT R85, RZ, R76, RZ, 0x33, !PT ;  /* 0x0000004cff557212 */ /* 0x000fe200078e33ff */
        /* <DEDUP_REMOVED lines=20> */
[----:B------:R-:W-:-:S02]  /*329d0*/  IMAD.MOV.U32 R24, RZ, RZ, R77 ;  /* 0x000000ffff187224 */ /* 0x000fc400078e004d */
[----:B------:R-:W-:-:S04]  /*329e0*/  IMAD.WIDE.U32 R104, R22, R52, RZ ;  /* 0x0000003416687225 */ /* 0x000fc800078e00ff */
[----:B------:R-:W-:-:S04]  /*329f0*/  IMAD.WIDE.U32.X R76, R100, R55, R24, P2 ;  /* 0x00000037644c7225 */ /* 0x000fc800010e0418 */
[----:B------:R-:W-:Y:S01]  /*32a00*/  IMAD.WIDE.U32 R24, P2, R22, R53, R78 ;  /* 0x0000003516187225 */ /* 0x000fe2000784004e */
[----:B------:R-:W-:-:S12]  /*32a10*/  SEL R79, RZ, 0x1, !P1 ;  /* 0x00000001ff4f7807 */ /* 0x000fd80004800000 */
        /* <DEDUP_REMOVED lines=22> */
.L_x_713:
[----:B------:R-:W-:Y:S05]  /*32b80*/  BSYNC.RECONVERGENT B2 ;  /* 0x0000000000027941 */ /* 0x000fea0003800200 */
.L_x_712:
        /* <DEDUP_REMOVED lines=22> */
[----:B------:R-:W-:Y:S01]  /*32cf0*/  IMAD.X R115, RZ, RZ, RZ, P0 ;  /* 0x000000ffff737224 */ /* 0x000fe200000e06ff */
[----:B------:R-:W-:Y:S01]  /*32d00*/  IADD3 R78, P1, PT, R77, R78, RZ ;  /* 0x0000004e4d4e7210 */ /* 0x000fe20007f3e0ff */
[----:B------:R-:W-:Y:S01]  /*32d10*/  IMAD.MOV.U32 R114, RZ, RZ, R79 ;  /* 0x000000ffff727224 */ /* 0x000fe200078e004f */
[----:B------:R-:W-:Y:S01]  /*32d20*/  ISETP.GE.U32.AND P0, PT, R111, R76, PT ;  /* 0x0000004c6f00720c */ /* 0x000fe20003f06070 */
[----:B------:R-:W-:Y:S01]  /*32d30*/  IMAD.WIDE.U32 R76, R5, R35, RZ ;  /* 0x00000023054c7225 */ /* 0x000fe200078e00ff */
[----:B------:R-:W-:-:S03]  /*32d40*/  IADD3.X R109, PT, PT, R78, R109, R85, P4, P5 ;  /* 0x0000006d4e6d7210 */ /* 0x000fc600027ea455 */
[----:B------:R-:W-:Y:S01]  /*32d50*/  IMAD.WIDE.U32.X R114, R34, R6, R114, P1 ;  /* 0x0000000622727225 */ /* 0x000fe200008e0472 */
[----:B------:R-:W-:-:S03]  /*32d60*/  ISETP.GE.U32.AND.EX P0, PT, R109, R78, PT, P0 ;  /* 0x0000004e6d00720c */ /* 0x000fc60003f06100 */
[----:B------:R-:W-:Y:S01]  /*32d70*/  IMAD.WIDE.U32 R78, R6, R35, RZ ;  /* 0x00000023064e7225 */ /* 0x000fe200078e00ff */
[----:B------:R-:W-:-:S03]  /*32d80*/  SEL R85, RZ, 0x1, P0 ;  /* 0x00000001ff557807 */ /* 0x000fc60000000000 */
[----:B------:R-:W-:-:S04]  /*32d90*/  IMAD.WIDE.U32 R90, R4, R80, RZ ;  /* 0x00000050045a7225 */ /* 0x000fc800078e00ff */
[----:B------:R-:W-:-:S04]  /*32da0*/  IMAD.WIDE.U32 R78, P1, R2, R5, R78 ;  /* 0x00000005024e7225 */ /* 0x000fc8000782004e */
[----:B------:R-:W-:Y:S01]  /*32db0*/  IMAD.X R107, RZ, RZ, RZ, P1 ;  /* 0x000000ffff6b7224 */ /* 0x000fe200008e06ff */
[----:B------:R-:W-:Y:S01]  /*32dc0*/  IADD3 R77, P0, PT, R77, R78, RZ ;  /* 0x0000004e4d4d7210 */ /* 0x000fe20007f1e0ff */
[----:B------:R-:W-:Y:S01]  /*32dd0*/  IMAD.MOV.U32 R106, RZ, RZ, R79 ;  /* 0x000000ffff6a7224 */ /* 0x000fe200078e004f */
[----:B------:R-:W-:Y:S01]  /*32de0*/  IADD3 R78, P4, P5, R76, R114, R85 ;  /* 0x000000724c4e7210 */ /* 0x000fe20007d9e055 */
[----:B------:R-:W-:Y:S02]  /*32df0*/  IMAD.MOV.U32 R76, RZ, RZ, R83 ;  /* 0x000000ffff4c7224 */ /* 0x000fe400078e0053 */
[----:B------:R-:W-:Y:S01]  /*32e00*/  IMAD.WIDE.U32 R82, R3, R80, RZ ;  /* 0x0000005003527225 */ /* 0x000fe200078e00ff */
[----:B------:R-:W-:-:S03]  /*32e10*/  IADD3.X R114, PT, PT, R77, R115, RZ, P4, P5 ;  /* 0x000000734d727210 */ /* 0x000fc600027ea4ff */
[----:B------:R-:W-:Y:S02]  /*32e20*/  IMAD.X R77, RZ, RZ, RZ, P2 ;  /* 0x000000ffff4d7224 */ /* 0x000fe400010e06ff */
[----:B------:R-:W-:-:S04]  /*32e30*/  IMAD.WIDE.U32 R90, P5, R86, R3, R90 ;  /* 0x00000003565a7225 */ /* 0x000fc800078a005a */
[----:B------:R-:W-:Y:S01]  /*32e40*/  IMAD.WIDE.U32.X R76, R2, R4, R76, P3 ;  /* 0x00000004024c7225 */ /* 0x000fe200018e044c */
[----:B------:R-:W-:-:S03]  /*32e50*/  IADD3 R113, P2, PT, R83, R90, RZ ;  /* 0x0000005a53717210 */ /* 0x000fc60007f5e0ff */
[----:B------:R-:W-:Y:S01]  /*32e60*/  IMAD.WIDE.U32.X R106, R2, R6, R106, P0 ;  /* 0x00000006026a7225 */ /* 0x000fe200000e046a */
[----:B------:R-:W-:-:S03]  /*32e70*/  IADD3 R108, P3, P4, R78, R82, R76 ;  /* 0x000000524e6c7210 */ /* 0x000fc60007c7e04c */
[-C--:B------:R-:W-:Y:S01]  /*32e80*/  IMAD R82, R93, R56.reuse, RZ ;  /* 0x000000385d527224 */ /* 0x080fe200078e02ff */
[----:B------:R-:W-:Y:S01]  /*32e90*/  IADD3.X R113, PT, PT, R114, R113, R77, P3, P4 ;  /* 0x0000007172717210 */ /* 0x000fe20001fe844d */
[----:B------:R-:W-:Y:S01]  /*32ea0*/  IMAD.WIDE.U32 R76, R92, R56, RZ ;  /* 0x000000385c4c7225 */ /* 0x000fe200078e00ff */
[----:B------:R-:W-:Y:S02]  /*32eb0*/  LOP3.LUT R93, RZ, R93, RZ, 0x33, !PT ;  /* 0x0000005dff5d7212 */ /* 0x000fe400078e33ff */
[----:B------:R-:W-:Y:S01]  /*32ec0*/  ISETP.GE.U32.AND P0, PT, R108, R78, PT ;  /* 0x0000004e6c00720c */ /* 0x000fe20003f06070 */
[----:B------:R-:W-:Y:S01]  /*32ed0*/  IMAD R83, R92, R57, R82 ;  /* 0x000000395c537224 */ /* 0x000fe200078e0252 */
[----:B------:R-:W-:Y:S01]  /*32ee0*/  @P5 LOP3.LUT R94, R94, 0x1, RZ, 0xfc, !PT ;  /* 0x000000015e5e5812 */ /* 0x000fe200078efcff */
[----:B------:R-:W-:Y:S01]  /*32ef0*/  IMAD.WIDE.U32 R78, R6, R80, RZ ;  /* 0x00000050064e7225 */ /* 0x000fe200078e00ff */
[----:B------:R-:W-:-:S03]  /*32f00*/  ISETP.GE.U32.AND.EX P0, PT, R113, R114, PT, P0 ;  /* 0x000000727100720c */ /* 0x000fc60003f06100 */
[----:B------:R-:W-:Y:S02]  /*32f10*/  IMAD.IADD R77, R77, 0x1, R83 ;  /* 0x000000014d4d7824 */ /* 0x000fe400078e0253 */
[----:B------:R-:W-:-:S04]  /*32f20*/  IMAD.WIDE.U32 R82, R76, R54, RZ ;  /* 0x000000364c527225 */ /* 0x000fc800078e00ff */
[----:B------:R-:W-:-:S04]  /*32f30*/  IMAD.WIDE.U32 R96, R77, R54, RZ ;  /* 0x000000364d607225 */ /* 0x000fc800078e00ff */
[----:B------:R-:W-:-:S04]  /*32f40*/  IMAD.WIDE.U32 R78, P1, R86, R5, R78 ;  /* 0x00000005564e7225 */ /* 0x000fc8000782004e */
        /* <DEDUP_REMOVED lines=14> */
[----:B------:R-:W-:-:S04]  /*33030*/  IADD3 R93, P4, PT, R93, R82, RZ ;  /* 0x000000525d5d7210 */ /* 0x000fc80007f9e0ff */
        /* <DEDUP_REMOVED lines=22> */
[----:B------:R-:W-:Y:S01]  /*331a0*/  IMAD.X R85, RZ, RZ, RZ, P0 ;  /* 0x000000ffff557224 */ /* 0x000fe200000e06ff */
[----:B------:R-:W-:Y:S01]  /*331b0*/  IADD3 R96, P0, PT, R93, R96, RZ ;  /* 0x000000605d607210 */ /* 0x000fe20007f1e0ff */
[----:B------:R-:W-:Y:S01]  /*331c0*/  IMAD.MOV.U32 R84, RZ, RZ, R97 ;  /* 0x000000ffff547224 */ /* 0x000fe200078e0061 */
[----:B------:R-:W-:-:S03]  /*331d0*/  LOP3.LUT R94, R94, 0xfffffffb, RZ, 0xc0, !PT ;  /* 0xfffffffb5e5e7812 */ /* 0x000fc600078ec0ff */
[----:B------:R-:W-:Y:S01]  /*331e0*/  IMAD.WIDE.U32.X R84, R34, R8, R84, P0 ;  /* 0x0000000822547225 */ /* 0x000fe200000e0454 */
[----:B------:R-:W-:Y:S02]  /*331f0*/  IADD3 R108, P0, PT, R108, R92, RZ ;  /* 0x0000005c6c6c7210 */ /* 0x000fe40007f1e0ff */
[----:B------:R-:W-:-:S03]  /*33200*/  @P2 LOP3.LUT R94, R94, 0x4, RZ, 0xfc, !PT ;  /* 0x000000045e5e2812 */ /* 0x000fc600078efcff */
        /* <DEDUP_REMOVED lines=55> */
[----:B------:R-:W-:Y:S01]  /*33580*/  IMAD.WIDE.U32 R96, R10, R33, RZ ;  /* 0x000000210a607225 */ /* 0x000fe200078e00ff */
[----:B------:R-:W-:Y:S02]  /*33590*/  @P5 LOP3.LUT R94, R94, 0x1, RZ, 0xfc, !PT ;  /* 0x000000015e5e5812 */ /* 0x000fe400078efcff */
        /* <DEDUP_REMOVED lines=81> */
[----:B------:R-:W-:Y:S01]  /*33ab0*/  IADD3 R97, P5, P6, R84, R6, R97 ;  /* 0x0000000654617210 */ /* 0x000fe20007ebe061 */
[----:B------:R-:W-:-:S03]  /*33ac0*/  IMAD.WIDE.U32 R78, R9, R87, RZ ;  /* 0x00000057094e7225 */ /* 0x000fc600078e00ff */
[----:B------:R-:W-:Y:S01]  /*33ad0*/  IADD3.X R80, PT, PT, R93, R7, RZ, P5, P6 ;  /* 0x000000075d507210 */ /* 0x000fe20002fec4ff */
        /* <DEDUP_REMOVED lines=76> */
[----:B------:R-:W-:Y:S01]  /*33fa0*/  LOP3.LUT P6, RZ, R94, 0x200, RZ, 0xc0, !PT ;  /* 0x000002005eff7812 */ /* 0x000fe200078cc0ff */
[----:B------:R-:W-:Y:S01]  /*33fb0*/  IMAD.X R35, RZ, RZ, RZ, P5 ;  /* 0x000000ffff237224 */ /* 0x000fe200028e06ff */
[----:B------:R-:W-:Y:S01]  /*33fc0*/  SEL R9, RZ, 0x1, P1 ;  /* 0x00000001ff097807 */ /* 0x000fe20000800000 */
[----:B------:R-:W-:Y:S01]  /*33fd0*/  IMAD.WIDE.U32.X R78, R88, R10, R78, P4 ;  /* 0x0000000a584e7225 */ /* 0x000fe200020e044e */
[----:B------:R-:W-:-:S05]  /*33fe0*/  IADD3 R81, P1, PT, R81, R34, RZ ;  /* 0x0000002251517210 */ /* 0x000fca0007f3e0ff */
[----:B------:R-:W-:Y:S01]  /*33ff0*/  IMAD.X R21, R21, 0x1, R70, P1 ;  /* 0x0000000115157824 */ /* 0x000fe200008e0646 */
[----:B------:R-:W-:Y:S01]  /*34000*/  ISETP.GE.U32.AND P1, PT, R81, R34, PT ;  /* 0x000000225100720c */ /* 0x000fe20003f26070 */
[----:B------:R-:W-:-:S03]  /*34010*/  IMAD.MOV.U32 R34, RZ, RZ, R83 ;  /* 0x000000ffff227224 */ /* 0x000fc600078e0053 */
[----:B------:R-:W-:Y:S01]  /*34020*/  ISETP.GE.U32.AND.EX P1, PT, R21, R70, PT, P1 ;  /* 0x000000461500720c */ /* 0x000fe20003f26110 */
[----:B------:R-:W-:Y:S01]  /*34030*/  IMAD.WIDE.U32.X R34, R77, R49, R34, P0 ;  /* 0x000000314d227225 */ /* 0x000fe200000e0422 */
[----:B------:R-:W-:Y:S02]  /*34040*/  IADD3 R70, P0, PT, R92, R3, RZ ;  /* 0x000000035c467210 */ /* 0x000fe40007f1e0ff */
[----:B------:R-:W-:Y:S01]  /*34050*/  SEL R19, RZ, 0x1, P1 ;  /* 0x00000001ff137807 */ /* 0x000fe20000800000 */
[----:B------:R-:W-:Y:S01]  /*34060*/  IMAD.X R77, RZ, RZ, RZ, P6 ;  /* 0x000000ffff4d7224 */ /* 0x000fe200030e06ff */
[----:B------:R-:W-:Y:S01]  /*34070*/  IADD3 R9, P1, PT, R9, R78, RZ ;  /* 0x0000004e09097210 */ /* 0x000fe20007f3e0ff */
[----:B------:R-:W-:Y:S01]  /*34080*/  IMAD.X R112, R76, 0x1, R112, P0 ;  /* 0x000000014c707824 */ /* 0x000fe200000e0670 */
[----:B------:R-:W-:-:S03]  /*34090*/  ISETP.GE.U32.AND P0, PT, R70, R92, PT ;  /* 0x0000005c4600720c */ /* 0x000fc60003f06070 */
[----:B------:R-:W-:Y:S01]  /*340a0*/  IMAD.X R5, RZ, RZ, R79, P1 ;  /* 0x000000ffff057224 */ /* 0x000fe200008e064f */
[----:B------:R-:W-:Y:S02]  /*340b0*/  ISETP.GE.U32.AND.EX P0, PT, R112, R76, PT, P0 ;  /* 0x0000004c7000720c */ /* 0x000fe40003f06100 */
[----:B------:R-:W-:Y:S02]  /*340c0*/  IADD3 R10, P1, PT, R19, R86, RZ ;  /* 0x00000056130a7210 */ /* 0x000fe40007f3e0ff */
[----:B------:R-:W-:-:S03]  /*340d0*/  SEL R3, RZ, 0x1, P0 ;  /* 0x00000001ff037807 */ /* 0x000fc60000000000 */
[----:B------:R-:W-:Y:S01]  /*340e0*/  IMAD.X R86, RZ, RZ, R87, P1 ;  /* 0x000000ffff567224 */ /* 0x000fe200008e0657 */
        /* <DEDUP_REMOVED lines=18> */
.L_x_715:
[----:B------:R-:W-:Y:S05]  /*34210*/  BSYNC.RECONVERGENT B2 ;  /* 0x0000000000027941 */ /* 0x000fea0003800200 */
.L_x_714:
[----:B------:R-:W-:Y:S01]  /*34220*/  ISETP.NE.U32.AND P1, PT, R78, RZ, PT ;  /* 0x000000ff4e00720c */ /* 0x000fe20003f25070 */
[----:B------:R-:W-:Y:S01]  /*34230*/  IMAD.WIDE.U32 R34, R63, R44, RZ ;  /* 0x0000002c3f227225 */ /* 0x000fe200078e00ff */
[----:B------:R-:W-:Y:S01]  /*34240*/  ISETP.GE.U32.AND P0, PT, R28, R30, PT ;  /* 0x0000001e1c00720c */ /* 0x000fe20003f06070 */
[----:B------:R-:W-:Y:S01]  /*34250*/  BSSY.RECONVERGENT B2, `(.L_x_716) ;  /* 0x000001d000027945 */ /* 0x000fe20003800200 */
[----:B------:R-:W-:Y:S01]  /*34260*/  ISETP.NE.AND.EX P1, PT, R19, RZ, PT, P1 ;  /* 0x000000ff1300720c */ /* 0x000fe20003f25310 */
[----:B------:R-:W-:Y:S01]  /*34270*/  IMAD.MOV.U32 R76, RZ, RZ, R75 ;  /* 0x000000ffff4c7224 */ /* 0x000fe200078e004b */
[----:B------:R-:W-:Y:S01]  /*34280*/  LOP3.LUT P2, RZ, R94, 0x100, RZ, 0xc0, !PT ;  /* 0x000001005eff7812 */ /* 0x000fe2000784c0ff */
[----:B------:R-:W-:Y:S01]  /*34290*/  IMAD.WIDE.U32 R74, R62, R44, RZ ;  /* 0x0000002c3e4a7225 */ /* 0x000fe200078e00ff */
[----:B------:R-:W-:-:S03]  /*342a0*/  ISETP.GE.U32.AND.EX P0, PT, R27, R29, PT, P0 ;  /* 0x0000001d1b00720c */ /* 0x000fc60003f06100 */
[----:B------:R-:W-:Y:S01]  /*342b0*/  IMAD.WIDE.U32.X R76, R63, R47, R76, P2 ;  /* 0x0000002f3f4c7225 */ /* 0x000fe200010e044c */
[----:B------:R-:W-:-:S03]  /*342c0*/  SEL R3, RZ, 0x1, P0 ;  /* 0x00000001ff037807 */ /* 0x000fc60000000000 */
        /* <DEDUP_REMOVED lines=21> */
.L_x_717:
[----:B------:R-:W-:Y:S05]  /*34420*/  BSYNC.RECONVERGENT B2 ;  /* 0x0000000000027941 */ /* 0x000fea0003800200 */
.L_x_716:
[----:B------:R-:W-:Y:S01]  /*34430*/  IADD3 R19, P4, PT, R75, R34, RZ ;  /* 0x000000224b137210 */ /* 0x000fe20007f9e0ff */
[----:B------:R-:W-:Y:S01]  /*34440*/  IMAD R30, R109, R56, RZ ;  /* 0x000000386d1e7224 */ /* 0x000fe200078e02ff */
[----:B------:R-:W-:Y:S01]  /*34450*/  IADD3 R3, P0, P1, R74, R76, R3 ;  /* 0x0000004c4a037210 */ /* 0x000fe2000791e003 */
[----:B------:R-:W-:Y:S01]  /*34460*/  IMAD.WIDE.U32 R74, R111, R56, RZ ;  /* 0x000000386f4a7225 */ /* 0x000fe200078e00ff */
        /* <DEDUP_REMOVED lines=51> */
[----:B------:R-:W-:Y:S02]  /*347a0*/  IMAD.MOV.U32 R74, RZ, RZ, R79 ;  /* 0x000000ffff4a7224 */ /* 0x000fe400078e004f */
[----:B------:R-:W-:Y:S01]  /*347b0*/  IMAD.MOV.U32 R76, RZ, RZ, R73 ;  /* 0x000000ffff4c7224 */ /* 0x000fe200078e0049 */
[----:B------:R-:W-:Y:S01]  /*347c0*/  IADD3.X R77, PT, PT, R33, R77, RZ, P3, P5 ;  /* 0x0000004d214d7210 */ /* 0x000fe20001fea4ff */
        /* <DEDUP_REMOVED lines=32> */
.L_x_719:
[----:B------:R-:W-:Y:S05]  /*349d0*/  BSYNC.RECONVERGENT B2 ;  /* 0x0000000000027941 */ /* 0x000fea0003800200 */
.L_x_718:
[----:B------:R-:W-:Y:S01]  /*349e0*/  IMAD.WIDE.U32 R82, R61, R64, RZ ;  /* 0x000000403d527225 */ /* 0x000fe200078e00ff */
[----:B------:R-:W-:Y:S01]  /*349f0*/  IADD3 R19, P3, PT, R79, R74, RZ ;  /* 0x0000004a4f137210 */ /* 0x000fe20007f7e0ff */
[----:B------:R-:W-:Y:S01]  /*34a00*/  BSSY.RECONVERGENT B2, `(.L_x_720) ;  /* 0x00002eb000027945 */ /* 0x000fe20003800200 */
[----:B------:R-:W-:Y:S01]  /*34a10*/  IADD3 R34, P0, P1, R3, R78, R76 ;  /* 0x0000004e03227210 */ /* 0x000fe2000791e04c */
[----:B------:R-:W-:Y:S01]  /*34a20*/  IMAD.WIDE.U32 R78, R60, R64, RZ ;  /* 0x000000403c4e7225 */ /* 0x000fe200078e00ff */
[----:B------:R-:W-:Y:S02]  /*34a30*/  LOP3.LUT P6, RZ, R94, 0x40, RZ, 0xc0, !PT ;  /* 0x000000405eff7812 */ /* 0x000fe400078cc0ff */
[----:B------:R-:W-:Y:S01]  /*34a40*/  IADD3.X R74, PT, PT, R10, R19, R77, P0, P1 ;  /* 0x000000130a4a7210 */ /* 0x000fe200007e244d */
[----:B------:R-:W-:Y:S01]  /*34a50*/  IMAD.WIDE.U32 R82, P0, R60, R65, R82 ;  /* 0x000000413c527225 */ /* 0x000fe20007800052 */
[----:B------:R-:W-:-:S03]  /*34a60*/  LOP3.LUT R94, R94, 0xfffffffb, RZ, 0xc0, !PT ;  /* 0xfffffffb5e5e7812 */ /* 0x000fc600078ec0ff */
[----:B------:R-:W-:Y:S01]  /*34a70*/  IMAD.X R77, RZ, RZ, RZ, P0 ;  /* 0x000000ffff4d7224 */ /* 0x000fe200000e06ff */
[----:B------:R-:W-:Y:S01]  /*34a80*/  IADD3 R24, P0, PT, R79, R82, RZ ;  /* 0x000000524f187210 */ /* 0x000fe20007f1e0ff */
[----:B------:R-:W-:Y:S01]  /*34a90*/  IMAD.MOV.U32 R76, RZ, RZ, R83 ;  /* 0x000000ffff4c7224 */ /* 0x000fe200078e0053 */
[----:B------:R-:W-:Y:S01]  /*34aa0*/  @P3 LOP3.LUT R94, R94, 0x4, RZ, 0xfc, !PT ;  /* 0x000000045e5e3812 */ /* 0x000fe200078efcff */
[----:B------:R-:W-:Y:S01]  /*34ab0*/  IMAD.X R33, RZ, RZ, RZ, P2 ;  /* 0x000000ffff217224 */ /* 0x000fe200010e06ff */
[----:B------:R-:W-:Y:S01]  /*34ac0*/  ISETP.GE.U32.AND P2, PT, R34, R3, PT ;  /* 0x000000032200720c */ /* 0x000fe20003f46070 */
[C---:B------:R-:W-:Y:S01]  /*34ad0*/  IMAD.WIDE.U32.X R76, R61.reuse, R65, R76, P0 ;  /* 0x000000413d4c7225 */ /* 0x040fe200000e044c */
[----:B------:R-:W-:Y:S02]  /*34ae0*/  IADD3 R73, P0, PT, R28, R78, RZ ;  /* 0x0000004e1c497210 */ /* 0x000fe40007f1e0ff */
[----:B------:R-:W-:Y:S01]  /*34af0*/  ISETP.GE.U32.AND.EX P2, PT, R74, R10, PT, P2 ;  /* 0x0000000a4a00720c */ /* 0x000fe20003f46120 */
[----:B------:R-:W-:-:S03]  /*34b00*/  IMAD.WIDE.U32 R28, R61, R46, RZ ;  /* 0x0000002e3d1c7225 */ /* 0x000fc600078e00ff */
[----:B------:R-:W-:Y:S01]  /*34b10*/  SEL R19, RZ, 0x1, P2 ;  /* 0x00000001ff137807 */ /* 0x000fe20001000000 */
        /* <DEDUP_REMOVED lines=13> */
[----:B------:R-:W-:Y:S01]  /*34bf0*/  IMAD.MOV.U32 R32, RZ, RZ, R35 ;  /* 0x000000ffff207224 */ /* 0x000fe200078e0023 */
        /* <DEDUP_REMOVED lines=9> */
[----:B------:R-:W-:Y:S01]  /*34c90*/  IMAD.WIDE.U32.X R32, R63, R45, R32, P4 ;  /* 0x0000002d3f207225 */ /* 0x000fe200020e0420 */
[----:B------:R-:W-:-:S04]  /*34ca0*/  IADD3 R79, P3, PT, R31, R24, RZ ;  /* 0x000000181f4f7210 */ /* 0x000fc80007f7e0ff */
[----:B------:R-:W-:Y:S02]  /*34cb0*/  @P6 LOP3.LUT R94, R94, 0x2, RZ, 0xfc, !PT ;  /* 0x000000025e5e6812 */ /* 0x000fe400078efcff */
[----:B------:R-:W-:Y:S01]  /*34cc0*/  IADD3 R23, P5, P6, R30, R76, R23 ;  /* 0x0000004c1e177210 */ /* 0x000fe20007ebe017 */
[----:B------:R-:W-:-:S03]  /*34cd0*/  IMAD.WIDE.U32 R30, R63, R42, RZ ;  /* 0x0000002a3f1e7225 */ /* 0x000fc600078e00ff */
[----:B------:R-:W-:Y:S01]  /*34ce0*/  IADD3.X R79, PT, PT, R79, R77, RZ, P5, P6 ;  /* 0x0000004d4f4f7210 */ /* 0x000fe20002fec4ff */
[----:B------:R-:W-:Y:S01]  /*34cf0*/  IMAD.WIDE.U32 R76, R62, R42, RZ ;  /* 0x0000002a3e4c7225 */ /* 0x000fe200078e00ff */
[C---:B------:R-:W-:Y:S02]  /*34d00*/  LOP3.LUT P6, RZ, R94.reuse, 0x2, RZ, 0xc0, !PT ;  /* 0x000000025eff7812 */ /* 0x040fe400078cc0ff */
[----:B------:R-:W-:Y:S01]  /*34d10*/  LOP3.LUT R94, R94, 0xffffffdf, RZ, 0xc0, !PT ;  /* 0xffffffdf5e5e7812 */ /* 0x000fe200078ec0ff */
        /* <DEDUP_REMOVED lines=11> */
[----:B------:R-:W-:Y:S01]  /*34dd0*/  IMAD.WIDE.U32 R34, R61, R44, RZ ;  /* 0x0000002c3d227225 */ /* 0x000fe200078e00ff */
[----:B------:R-:W-:-:S03]  /*34de0*/  LOP3.LUT R94, R94, 0xfffffffe, RZ, 0xc0, !PT ;  /* 0xfffffffe5e5e7812 */ /* 0x000fc600078ec0ff */
[----:B------:R-:W-:-:S04]  /*34df0*/  IMAD.WIDE.U32.X R28, R61, R47, R32, P1 ;  /* 0x0000002f3d1c7225 */ /* 0x000fc800008e0420 */
        /* <DEDUP_REMOVED lines=9> */
[----:B------:R-:W-:Y:S02]  /*34e90*/  IADD3 R3, P1, P2, R32, R28, R3 ;  /* 0x0000001c20037210 */ /* 0x000fe40007a3e003 */
[----:B------:R-:W-:Y:S02]  /*34ea0*/  P2R R34, PR, RZ, 0x1 ;  /* 0x00000001ff227803 */ /* 0x000fe40000000000 */
[----:B------:R-:W-:Y:S01]  /*34eb0*/  IADD3.X R10, PT, PT, R33, R29, RZ, P1, P2 ;  /* 0x0000001d210a7210 */ /* 0x000fe20000fe44ff */
[----:B------:R-:W-:Y:S01]  /*34ec0*/  IMAD.WIDE.U32 R76, P1, R58, R65, R76 ;  /* 0x000000413a4c7225 */ /* 0x000fe2000782004c */
[----:B------:R-:W-:-:S02]  /*34ed0*/  LOP3.LUT P0, RZ, R94, 0x8, RZ, 0xc0, !PT ;  /* 0x000000085eff7812 */ /* 0x000fc4000780c0ff */
[----:B------:R-:W-:Y:S01]  /*34ee0*/  LOP3.LUT R94, R94, 0xfffff7ff, RZ, 0xc0, !PT ;  /* 0xfffff7ff5e5e7812 */ /* 0x000fe200078ec0ff */
[----:B------:R-:W-:-:S04]  /*34ef0*/  IMAD.WIDE.U32 R28, R58, R64, RZ ;  /* 0x000000403a1c7225 */ /* 0x000fc800078e00ff */
        /* <DEDUP_REMOVED lines=27> */
[----:B------:R-:W-:Y:S02]  /*350b0*/  SEL R27, RZ, 0x1, P3 ;  /* 0x00000001ff1b7807 */ /* 0x000fe40001800000 */
[----:B------:R-:W-:Y:S02]  /*350c0*/  LOP3.LUT R78, RZ, R78, RZ, 0x33, !PT ;  /* 0x0000004eff4e7212 */ /* 0x000fe400078e33ff */
[----:B------:R-:W-:Y:S02]  /*350d0*/  IADD3 R27, P3, P4, R64, R24, R27 ;  /* 0x00000018401b7210 */ /* 0x000fe40007c7e01b */
[----:B------:R-:W-:-:S02]  /*350e0*/  @P6 LOP3.LUT R94, R94, 0x800, RZ, 0xfc, !PT ;  /* 0x000008005e5e6812 */ /* 0x000fc400078efcff */
[----:B------:R-:W-:Y:S01]  /*350f0*/  IADD3.X R28, PT, PT, R23, R25, RZ, P3, P4 ;  /* 0x00000019171c7210 */ /* 0x000fe20001fe84ff */
[----:B------:R-:W-:Y:S01]  /*35100*/  IMAD.WIDE.U32 R24, R66, R56, RZ ;  /* 0x0000003842187225 */ /* 0x000fe200078e00ff */
[----:B------:R-:W-:-:S03]  /*35110*/  LOP3.LUT R94, R94, 0xffffefff, RZ, 0xc0, !PT ;  /* 0xffffefff5e5e7812 */ /* 0x000fc600078ec0ff */
[----:B------:R-:W-:Y:S01]  /*35120*/  IMAD R23, R66, R57, R22 ;  /* 0x0000003942177224 */ /* 0x000fe200078e0216 */
[----:B------:R-:W-:-:S03]  /*35130*/  @P5 LOP3.LUT R94, R94, 0x1000, RZ, 0xfc, !PT ;  /* 0x000010005e5e5812 */ /* 0x000fc600078efcff */
[----:B------:R-:W-:Y:S02]  /*35140*/  IMAD.IADD R25, R25, 0x1, R23 ;  /* 0x0000000119197824 */ /* 0x000fe400078e0217 */
[----:B------:R-:W-:-:S04]  /*35150*/  IMAD.WIDE.U32 R22, R24, R54, RZ ;  /* 0x0000003618167225 */ /* 0x000fc800078e00ff */
        /* <DEDUP_REMOVED lines=62> */
[----:B------:R-:W-:Y:S02]  /*35540*/  ISETP.GE.U32.AND P5, PT, R78, R19, PT ;  /* 0x000000134e00720c */ /* 0x000fe40003fa6070 */
[----:B------:R-:W-:Y:S01]  /*35550*/  ISETP.GE.U32.AND.EX P3, PT, R62, R76, PT, P3 ;  /* 0x0000004c3e00720c */ /* 0x000fe20003f66130 */
[----:B------:R-:W-:Y:S01]  /*35560*/  IMAD.WIDE.U32.X R46, R63, R43, R46, P6 ;  /* 0x0000002b3f2e7225 */ /* 0x000fe200030e042e */
[----:B------:R-:W-:-:S03]  /*35570*/  ISETP.GE.U32.AND.EX P5, PT, R75, R30, PT, P5 ;  /* 0x0000001e4b00720c */ /* 0x000fc60003fa6150 */
[----:B------:R-:W-:Y:S01]  /*35580*/  IMAD.MOV.U32 R30, RZ, RZ, R23 ;  /* 0x000000ffff1e7224 */ /* 0x000fe200078e0017 */
[----:B------:R-:W-:Y:S01]  /*35590*/  SEL R19, RZ, 0x1, P5 ;  /* 0x00000001ff137807 */ /* 0x000fe20002800000 */
[----:B------:R-:W-:-:S03]  /*355a0*/  IMAD.WIDE.U32 R22, R25, R50, RZ ;  /* 0x0000003219167225 */ /* 0x000fc600078e00ff */
[----:B------:R-:W-:Y:S01]  /*355b0*/  IADD3 R60, P5, P6, R66, R46, R19 ;  /* 0x0000002e423c7210 */ /* 0x000fe20007ebe013 */
[----:B------:R-:W-:Y:S01]  /*355c0*/  IMAD.WIDE.U32.X R30, R25, R53, R30, P4 ;  /* 0x00000035191e7225 */ /* 0x000fe200020e041e */
[----:B------:R-:W-:Y:S02]  /*355d0*/  SEL R19, RZ, 0x1, P3 ;  /* 0x00000001ff137807 */ /* 0x000fe40001800000 */
[----:B------:R-:W-:Y:S01]  /*355e0*/  IADD3.X R63, PT, PT, R34, R47, RZ, P5, P6 ;  /* 0x0000002f223f7210 */ /* 0x000fe20002fec4ff */
[----:B------:R-:W-:-:S04]  /*355f0*/  IMAD.WIDE.U32 R46, R24, R50, RZ ;  /* 0x00000032182e7225 */ /* 0x000fc800078e00ff */
        /* <DEDUP_REMOVED lines=32> */
[----:B------:R-:W-:Y:S01]  /*35800*/  ISETP.GE.U32.AND.EX P1, PT, R85, R46, PT, P1 ;  /* 0x0000002e5500720c */ /* 0x000fe20003f26110 */
[----:B------:R-:W-:-:S03]  /*35810*/  IMAD.WIDE.U32 R46, R24, R48, RZ ;  /* 0x00000030182e7225 */ /* 0x000fc600078e00ff */
[----:B------:R-:W-:Y:S01]  /*35820*/  SEL R23, RZ, 0x1, P1 ;  /* 0x00000001ff177807 */ /* 0x000fe20000800000 */
[----:B------:R-:W-:-:S03]  /*35830*/  IMAD.WIDE.U32 R30, P1, R24, R49, R30 ;  /* 0x00000031181e7225 */ /* 0x000fc6000782001e */
[----:B------:R-:W-:Y:S01]  /*35840*/  IADD3 R47, P3, PT, R47, R30, RZ ;  /* 0x0000001e2f2f7210 */ /* 0x000fe20007f7e0ff */
[----:B------:R-:W-:Y:S01]  /*35850*/  IMAD R30, R62, R56, RZ ;  /* 0x000000383e1e7224 */ /* 0x000fe200078e02ff */
[----:B------:R-:W-:-:S08]  /*35860*/  LOP3.LUT R62, RZ, R62, RZ, 0x33, !PT ;  /* 0x0000003eff3e7212 */ /* 0x000fd000078e33ff */
        /* <DEDUP_REMOVED lines=9> */
[----:B------:R-:W-:Y:S02]  /*35900*/  LOP3.LUT R94, R94, 0xffffffbf, RZ, 0xc0, !PT ;  /* 0xffffffbf5e5e7812 */ /* 0x000fe400078ec0ff */
[----:B------:R-:W-:-:S04]  /*35910*/  ISETP.GE.U32.AND.EX P0, PT, R63, R34, PT, P0 ;  /* 0x000000223f00720c */ /* 0x000fc80003f06100 */
[----:B------:R-:W-:-:S04]  /*35920*/  SEL R35, RZ, 0x1, P0 ;  /* 0x00000001ff237807 */ /* 0x000fc80000000000 */
[----:B------:R-:W-:Y:S01]  /*35930*/  IADD3 R42, P0, P1, R82, R44, R35 ;  /* 0x0000002c522a7210 */ /* 0x000fe2000791e023 */
[----:B------:R-:W-:Y:S02]  /*35940*/  IMAD R35, R73, R57, R30 ;  /* 0x0000003949237224 */ /* 0x000fe400078e021e */
[-C--:B------:R-:W-:Y:S01]  /*35950*/  IMAD R30, R106, R56.reuse, RZ ;  /* 0x000000386a1e7224 */ /* 0x080fe200078e02ff */
[----:B------:R-:W-:Y:S01]  /*35960*/  IADD3.X R58, PT, PT, R83, R45, RZ, P0, P1 ;  /* 0x0000002d533a7210 */ /* 0x000fe200007e24ff */
[----:B------:R-:W-:Y:S01]  /*35970*/  IMAD.WIDE.U32 R44, R73, R56, RZ ;  /* 0x00000038492c7225 */ /* 0x000fe200078e00ff */
[----:B------:R-:W-:Y:S02]  /*35980*/  LOP3.LUT R73, RZ, R73, RZ, 0x33, !PT ;  /* 0x00000049ff497212 */ /* 0x000fe400078e33ff */
[----:B------:R-:W-:Y:S01]  /*35990*/  LOP3.LUT R106, RZ, R106, RZ, 0x33, !PT ;  /* 0x0000006aff6a7212 */ /* 0x000fe200078e33ff */
        /* <DEDUP_REMOVED lines=15> */
[----:B------:R-:W-:Y:S01]  /*35a90*/  IADD3 R87, P2, PT, R61, R34, RZ ;  /* 0x000000223d577210 */ /* 0x000fe20007f5e0ff */
[----:B------:R-:W-:-:S03]  /*35aa0*/  IMAD R61, R108, R57, R30 ;  /* 0x000000396c3d7224 */ /* 0x000fc600078e021e */
        /* <DEDUP_REMOVED lines=33> */
[----:B------:R-:W-:Y:S01]  /*35cc0*/  IMAD.WIDE.U32 R64, R46, R50, RZ ;  /* 0x000000322e407225 */ /* 0x000fe200078e00ff */
[----:B------:R-:W-:Y:S02]  /*35cd0*/  P2R R91, PR, RZ, 0x2 ;  /* 0x00000002ff5b7803 */ /* 0x000fe40000000000 */
[----:B------:R-:W-:Y:S01]  /*35ce0*/  SEL R47, RZ, 0x1, P0 ;  /* 0x00000001ff2f7807 */ /* 0x000fe20000000000 */
[----:B------:R-:W-:Y:S01]  /*35cf0*/  IMAD R30, R74, R56, RZ ;  /* 0x000000384a1e7224 */ /* 0x000fe200078e02ff */
[----:B------:R-:W-:Y:S01]  /*35d00*/  IADD3 R65, P0, PT, R65, R60, RZ ;  /* 0x0000003c41417210 */ /* 0x000fe20007f1e0ff */
[----:B------:R-:W-:Y:S01]  /*35d10*/  IMAD R60, R20, R56, RZ ;  /* 0x00000038143c7224 */ /* 0x000fe200078e02ff */
[----:B------:R-:W-:Y:S02]  /*35d20*/  IADD3 R47, P2, P3, R64, R62, R47 ;  /* 0x0000003e402f7210 */ /* 0x000fe40007b5e02f */
[----:B------:R-:W-:-:S02]  /*35d30*/  LOP3.LUT R20, RZ, R20, RZ, 0x33, !PT ;  /* 0x00000014ff147212 */ /* 0x000fc400078e33ff */
[----:B------:R-:W-:Y:S01]  /*35d40*/  IADD3.X R34, PT, PT, R65, R63, RZ, P2, P3 ;  /* 0x0000003f41227210 */ /* 0x000fe200017e64ff */
[----:B------:R-:W-:-:S04]  /*35d50*/  IMAD.WIDE.U32 R62, R70, R56, RZ ;  /* 0x00000038463e7225 */ /* 0x000fc800078e00ff */
        /* <DEDUP_REMOVED lines=82> */
[----:B------:R-:W-:Y:S02]  /*36280*/  ISETP.NE.AND P1, PT, R91, RZ, PT ;  /* 0x000000ff5b00720c */ /* 0x000fe40003f25270 */
[----:B------:R-:W-:Y:S01]  /*36290*/  LOP3.LUT P6, RZ, R94, 0x2, RZ, 0xc0, !PT ;  /* 0x000000025eff7812 */ /* 0x000fe200078cc0ff */
[----:B------:R-:W-:Y:S01]  /*362a0*/  IMAD.WIDE.U32.X R70, R60, R51, R70, P2 ;  /* 0x000000333c467225 */ /* 0x000fe200010e0446 */
[----:B------:R-:W-:Y:S02]  /*362b0*/  IADD3 R81, P2, PT, R20, R81, RZ ;  /* 0x0000005114517210 */ /* 0x000fe40007f5e0ff */
        /* <DEDUP_REMOVED lines=13> */
[----:B------:R-:W-:-:S03]  /*36390*/  IMAD.X R77, RZ, RZ, RZ, P3 ;  /* 0x000000ffff4d7224 */ /* 0x000fc600018e06ff */
[----:B------:R-:W-:Y:S01]  /*363a0*/  IADD3.X R66, PT, PT, R75, R71, RZ, P2, P5 ;  /* 0x000000474b427210 */ /* 0x000fe200017ea4ff */
[----:B------:R-:W-:Y:S01]  /*363b0*/  IMAD.WIDE.U32 R70, R67, R50, RZ ;  /* 0x0000003243467225 */ /* 0x000fe200078e00ff */
[----:B------:R-:W-:-:S03]  /*363c0*/  IADD3 R79, P2, PT, R73, R81, RZ ;  /* 0x00000051494f7210 */ /* 0x000fc60007f5e0ff */
        /* <DEDUP_REMOVED lines=26> */
[----:B------:R-:W-:-:S04]  /*36570*/  IADD3 R93, P2, PT, R77, R70, RZ ;  /* 0x000000464d5d7210 */ /* 0x000fc80007f5e0ff */
[----:B------:R-:W-:-:S04]  /*36580*/  P2R R70, PR, RZ, 0x4 ;  /* 0x00000004ff467803 */ /* 0x000fc80000000000 */
[----:B------:R-:W-:Y:S02]  /*36590*/  @P3 LOP3.LUT R94, R94, 0x1, RZ, 0xfc, !PT ;  /* 0x000000015e5e3812 */ /* 0x000fe400078efcff */
[----:B------:R-:W-:Y:S01]  /*365a0*/  IADD3 R92, P3, P4, R76, R74, R73 ;  /* 0x0000004a4c5c7210 */ /* 0x000fe20007c7e049 */
[----:B------:R-:W-:Y:S01]  /*365b0*/  IMAD.X R73, RZ, RZ, RZ, P1 ;  /* 0x000000ffff497224 */ /* 0x000fe200008e06ff */
[----:B------:R-:W-:Y:S01]  /*365c0*/  LOP3.LUT P2, RZ, R94, 0x8, RZ, 0xc0, !PT ;  /* 0x000000085eff7812 */ /* 0x000fe2000784c0ff */
[----:B------:R-:W-:Y:S01]  /*365d0*/  IMAD.WIDE.U32 R76, R46, R48, RZ ;  /* 0x000000302e4c7225 */ /* 0x000fe200078e00ff */
[----:B------:R-:W-:-:S03]  /*365e0*/  IADD3.X R93, PT, PT, R93, R75, RZ, P3, P4 ;  /* 0x0000004b5d5d7210 */ /* 0x000fc60001fe84ff */
        /* <DEDUP_REMOVED lines=31> */
[----:B------:R-:W-:-:S03]  /*367e0*/  ISETP.GE.U32.AND P5, PT, R89, R20, PT ;  /* 0x000000145900720c */ /* 0x000fc60003fa6070 */
[----:B------:R-:W-:Y:S01]  /*367f0*/  IMAD.MOV.U32 R20, RZ, RZ, R71 ;  /* 0x000000ffff147224 */ /* 0x000fe200078e0047 */
[----:B------:R-:W-:-:S04]  /*36800*/  ISETP.GE.U32.AND.EX P5, PT, R95, R66, PT, P5 ;  /* 0x000000425f00720c */ /* 0x000fc80003fa6150 */
[----:B------:R-:W-:-:S04]  /*36810*/  SEL R21, RZ, 0x1, P5 ;  /* 0x00000001ff157807 */ /* 0x000fc80002800000 */
[----:B------:R-:W-:Y:S01]  /*36820*/  IADD3 R89, P5, PT, R21, R46, RZ ;  /* 0x0000002e15597210 */ /* 0x000fe20007fbe0ff */
[----:B------:R-:W-:-:S04]  /*36830*/  IMAD.X R21, RZ, RZ, RZ, P6 ;  /* 0x000000ffff157224 */ /* 0x000fc800030e06ff */
[----:B------:R-:W-:Y:S01]  /*36840*/  IMAD.X R30, RZ, RZ, R47, P5 ;  /* 0x000000ffff1e7224 */ /* 0x000fe200028e062f */
        /* <DEDUP_REMOVED lines=67> */
[----:B------:R-:W-:-:S04]  /*36c80*/  IADD3 R9, P0, P1, R9, R20, R2 ;  /* 0x0000001409097210 */ /* 0x000fc8000791e002 */
        /* <DEDUP_REMOVED lines=36> */
[----:B------:R-:W-:-:S04]  /*36ed0*/  ISETP.GE.U32.AND P0, PT, R60, R71, PT ;  /* 0x000000473c00720c */ /* 0x000fc80003f06070 */
[----:B------:R-:W-:-:S04]  /*36ee0*/  ISETP.GE.U32.AND.EX P0, PT, R64, RZ, PT, P0 ;  /* 0x000000ff4000720c */ /* 0x000fc80003f06100 */
        /* <DEDUP_REMOVED lines=28> */
[----:B------:R-:W-:Y:S01]  /*370b0*/  IADD3 R4, P1, PT, R4, R5, RZ ;  /* 0x0000000504047210 */ /* 0x000fe20007f3e0ff */
[----:B------:R-:W-:Y:S01]  /*370c0*/  IMAD.X R5, RZ, RZ, RZ, P6 ;  /* 0x000000ffff057224 */ /* 0x000fe200030e06ff */
[----:B------:R-:W-:Y:S02]  /*370d0*/  LOP3.LUT P6, RZ, R94, 0x40, RZ, 0xc0, !PT ;  /* 0x000000405eff7812 */ /* 0x000fe400078cc0ff */
[----:B------:R-:W-:Y:S01]  /*370e0*/  ISETP.GE.U32.AND P2, PT, R9, R4, PT ;  /* 0x000000040900720c */ /* 0x000fe20003f46070 */
[----:B------:R-:W-:Y:S01]  /*370f0*/  IMAD.X R59, RZ, RZ, RZ, P1 ;  /* 0x000000ffff3b7224 */ /* 0x000fe200008e06ff */
[----:B------:R-:W-:Y:S01]  /*37100*/  IADD3 R33, P1, PT, -R4, R9, RZ ;  /* 0x0000000904217210 */ /* 0x000fe20007f3e1ff */
[----:B------:R-:W-:-:S04]  /*37110*/  IMAD.MOV.U32 R4, RZ, RZ, R29 ;  /* 0x000000ffff047224 */ /* 0x000fc800078e001d */
[----:B------:R-:W-:Y:S01]  /*37120*/  IMAD.X R72, R20, 0x1, ~R59, P1 ;  /* 0x0000000114487824 */ /* 0x000fe200008e0e3b */
[----:B------:R-:W-:Y:S01]  /*37130*/  ISETP.GE.U32.AND P1, PT, R33, R48, PT ;  /* 0x000000302100720c */ /* 0x000fe20003f26070 */
[----:B------:R-:W-:-:S03]  /*37140*/  IMAD.WIDE.U32.X R4, R100, R49, R4, P3 ;  /* 0x0000003164047225 */ /* 0x000fc600018e0404 */
        /* <DEDUP_REMOVED lines=8> */
[----:B------:R-:W-:-:S04]  /*371d0*/  IMAD.MOV.U32 R4, RZ, RZ, R31 ;  /* 0x000000ffff047224 */ /* 0x000fc800078e001f */
[----:B------:R-:W-:Y:S01]  /*371e0*/  IMAD.X R27, RZ, RZ, R5, P2 ;  /* 0x000000ffff1b7224 */ /* 0x000fe200010e0605 */
[----:B------:R-:W-:Y:S01]  /*371f0*/  IADD3 R82, P2, PT, -R82, R61, RZ ;  /* 0x0000003d52527210 */ /* 0x000fe20007f5e1ff */
[----:B------:R-:W-:-:S04]  /*37200*/  IMAD.X R5, RZ, RZ, RZ, P4 ;  /* 0x000000ffff057224 */ /* 0x000fc800020e06ff */
[----:B------:R-:W-:Y:S01]  /*37210*/  IMAD.X R28, R34, 0x1, ~R29, P2 ;  /* 0x00000001221c7824 */ /* 0x000fe200010e0e1d */
[----:B------:R-:W-:Y:S01]  /*37220*/  IADD3 R34, P3, PT, R65, -R52, RZ ;  /* 0x8000003441227210 */ /* 0x000fe20007f7e0ff */
[----:B------:R-:W-:Y:S01]  /*37230*/  IMAD.WIDE.U32.X R4, R25, R49, R4, P5 ;  /* 0x0000003119047225 */ /* 0x000fe200028e0404 */
[----:B------:R-:W-:Y:S02]  /*37240*/  ISETP.GE.U32.AND P2, PT, R79, R82, PT ;  /* 0x000000524f00720c */ /* 0x000fe40003f46070 */
[----:B------:R-:W-:Y:S01]  /*37250*/  SEL R91, R34, R91, P0 ;  /* 0x0000005b225b7207 */ /* 0x000fe20000000000 */
[----:B------:R-:W-:Y:S01]  /*37260*/  IMAD.X R25, R76, 0x1, ~R53, P3 ;  /* 0x000000014c197824 */ /* 0x000fe200018e0e35 */
[----:B------:R-:W-:Y:S02]  /*37270*/  ISETP.GE.U32.AND.EX P2, PT, R81, R28, PT, P2 ;  /* 0x0000001c5100720c */ /* 0x000fe40003f46120 */
[----:B------:R-:W-:Y:S02]  /*37280*/  IADD3 R7, P3, PT, R7, -R52, RZ ;  /* 0x8000003407077210 */ /* 0x000fe40007f7e0ff */
[----:B------:R-:W-:-:S02]  /*37290*/  SEL R59, RZ, 0xffffffff, P2 ;  /* 0xffffffffff3b7807 */ /* 0x000fc40001000000 */
[----:B------:R-:W-:Y:S01]  /*372a0*/  SEL R34, R25, R78, P0 ;  /* 0x0000004e19227207 */ /* 0x000fe20000000000 */
[----:B------:R-:W-:Y:S01]  /*372b0*/  IMAD.X R25, R6, 0x1, ~R53, P3 ;  /* 0x0000000106197824 */ /* 0x000fe200018e0e35 */
[----:B------:R-:W-:Y:S02]  /*372c0*/  IADD3 R29, P3, PT, R59, R91, RZ ;  /* 0x0000005b3b1d7210 */ /* 0x000fe40007f7e0ff */
[----:B------:R-:W-:Y:S01]  /*372d0*/  SEL R76, R7, R60, P1 ;  /* 0x0000003c074c7207 */ /* 0x000fe20000800000 */
[----:B------:R-:W-:Y:S01]  /*372e0*/  IMAD.X R7, RZ, RZ, RZ, P6 ;  /* 0x000000ffff077224 */ /* 0x000fe200030e06ff */
[----:B------:R-:W-:Y:S01]  /*372f0*/  SEL R6, RZ, 0x1, P2 ;  /* 0x00000001ff067807 */ /* 0x000fe20001000000 */
[----:B------:R-:W-:Y:S01]  /*37300*/  IMAD.X R59, R59, 0x1, R34, P3 ;  /* 0x000000013b3b7824 */ /* 0x000fe200018e0622 */
[----:B------:R-:W-:Y:S02]  /*37310*/  SEL R78, R25, R64, P1 ;  /* 0x00000040194e7207 */ /* 0x000fe40000800000 */
[----:B------:R-:W-:-:S02]  /*37320*/  IADD3 R64, P4, PT, R63, -R50, RZ ;  /* 0x800000323f407210 */ /* 0x000fc40007f9e0ff */
[----:B------:R-:W-:Y:S01]  /*37330*/  ISETP.GE.U32.AND P2, PT, R91, R6, PT ;  /* 0x000000065b00720c */ /* 0x000fe20003f46070 */
[----:B------:R-:W-:Y:S01]  /*37340*/  IMAD.MOV.U32 R6, RZ, RZ, R35 ;  /* 0x000000ffff067224 */ /* 0x000fe200078e0023 */
[----:B------:R-:W-:Y:S01]  /*37350*/  ISETP.GE.U32.AND P3, PT, R29, R76, PT ;  /* 0x0000004c1d00720c */ /* 0x000fe20003f66070 */
[----:B------:R-:W-:Y:S01]  /*37360*/  IMAD.X R35, R70, 0x1, ~R51, P4 ;  /* 0x0000000146237824 */ /* 0x000fe200020e0e33 */
[----:B------:R-:W-:Y:S02]  /*37370*/  ISETP.GE.U32.AND.EX P2, PT, R34, RZ, PT, P2 ;  /* 0x000000ff2200720c */ /* 0x000fe40003f46120 */
[----:B------:R-:W-:Y:S02]  /*37380*/  ISETP.GE.U32.AND.EX P3, PT, R59, R78, PT, P3 ;  /* 0x0000004e3b00720c */ /* 0x000fe40003f66130 */
[----:B------:R-:W-:Y:S02]  /*37390*/  IADD3 R60, P4, PT, R43, -R50, RZ ;  /* 0x800000322b3c7210 */ /* 0x000fe40007f9e0ff */
[----:B------:R-:W-:-:S02]  /*373a0*/  SEL R34, RZ, 0x1, P2 ;  /* 0x00000001ff227807 */ /* 0x000fc40001000000 */
[----:B------:R-:W-:Y:S01]  /*373b0*/  SEL R25, RZ, 0x1, P3 ;  /* 0x00000001ff197807 */ /* 0x000fe20001800000 */
[----:B------:R-:W-:Y:S01]  /*373c0*/  IMAD.X R31, R74, 0x1, ~R51, P4 ;  /* 0x000000014a1f7824 */ /* 0x000fe200020e0e33 */
[----:B------:R-:W-:Y:S02]  /*373d0*/  SEL R70, R64, R67, P0 ;  /* 0x0000004340467207 */ /* 0x000fe40000000000 */
[----:B------:R-:W-:Y:S02]  /*373e0*/  IADD3 R25, P2, PT, R25, R34, RZ ;  /* 0x0000002219197210 */ /* 0x000fe40007f5e0ff */
[----:B------:R-:W-:Y:S02]  /*373f0*/  SEL R30, R35, R30, P0 ;  /* 0x0000001e231e7207 */ /* 0x000fe40000000000 */
[----:B------:R-:W-:Y:S02]  /*37400*/  SEL R64, R31, R62, P1 ;  /* 0x0000003e1f407207 */ /* 0x000fe40000800000 */
[----:B------:R-:W-:Y:S01]  /*37410*/  IADD3 R35, P3, PT, R21, -R48, RZ ;  /* 0x8000003015237210 */ /* 0x000fe20007f7e0ff */
[----:B------:R-:W-:Y:S01]  /*37420*/  IMAD.X R21, RZ, RZ, RZ, P2 ;  /* 0x000000ffff157224 */ /* 0x000fe200010e06ff */
[----:B------:R-:W-:-:S02]  /*37430*/  IADD3 R31, P4, PT, -R25, R70, RZ ;  /* 0x00000046191f7210 */ /* 0x000fc40007f9e1ff */
[----:B------:R-:W-:Y:S01]  /*37440*/  SEL R60, R60, R47, P1 ;  /* 0x0000002f3c3c7207 */ /* 0x000fe20000800000 */
[----:B------:R-:W-:Y:S01]  /*37450*/  IMAD.X R34, R66, 0x1, ~R49, P3 ;  /* 0x0000000142227824 */ /* 0x000fe200018e0e31 */
[----:B------:R-:W-:Y:S01]  /*37460*/  ISETP.GE.U32.AND P2, PT, R70, R25, PT ;  /* 0x000000194600720c */ /* 0x000fe20003f46070 */
[----:B------:R-:W-:Y:S01]  /*37470*/  IMAD.X R43, R30, 0x1, ~R21, P4 ;  /* 0x000000011e2b7824 */ /* 0x000fe200020e0e15 */
[----:B------:R-:W-:Y:S02]  /*37480*/  IADD3 R25, P5, PT, R88, R32, RZ ;  /* 0x0000002058197210 */ /* 0x000fe40007fbe0ff */
[----:B------:R-:W-:Y:S02]  /*37490*/  ISETP.GE.U32.AND P4, PT, R31, R60, PT ;  /* 0x0000003c1f00720c */ /* 0x000fe40003f86070 */
[----:B------:R-:W-:Y:S01]  /*374a0*/  ISETP.GE.U32.AND.EX P2, PT, R30, R21, PT, P2 ;  /* 0x000000151e00720c */ /* 0x000fe20003f46120 */
[----:B------:R-:W-:Y:S01]  /*374b0*/  IMAD.X R85, R87, 0x1, R85, P5 ;  /* 0x0000000157557824 */ /* 0x000fe200028e0655 */
[----:B------:R-:W-:-:S02]  /*374c0*/  ISETP.GE.U32.AND.EX P4, PT, R43, R64, PT, P4 ;  /* 0x000000402b00720c */ /* 0x000fc40003f86140 */
[----:B------:R-:W-:Y:S02]  /*374d0*/  IADD3 R32, P5, PT, R33, -R48, RZ ;  /* 0x8000003021207210 */ /* 0x000fe40007fbe0ff */
[----:B------:R-:W-:Y:S02]  /*374e0*/  SEL R30, RZ, 0x1, P2 ;  /* 0x00000001ff1e7807 */ /* 0x000fe40001000000 */
[----:B------:R-:W-:Y:S01]  /*374f0*/  SEL R21, RZ, 0x1, P4 ;  /* 0x00000001ff157807 */ /* 0x000fe20002000000 */
[----:B------:R-:W-:Y:S01]  /*37500*/  IMAD.X R33, R72, 0x1, ~R49, P5 ;  /* 0x0000000148217824 */ /* 0x000fe200028e0e31 */
[----:B------:R-:W-:Y:S02]  /*37510*/  SEL R66, R35, R26, P0 ;  /* 0x0000001a23427207 */ /* 0x000fe40000000000 */
[----:B------:R-:W-:Y:S02]  /*37520*/  SEL R103, R34, R103, P0 ;  /* 0x0000006722677207 */ /* 0x000fe40000000000 */
[----:B------:R-:W-:-:S02]  /*37530*/  IADD3 R21, P0, PT, R21, R30, RZ ;  /* 0x0000001e15157210 */ /* 0x000fc40007f1e0ff */
[----:B------:R-:W-:Y:S02]  /*37540*/  ISETP.GE.U32.AND P3, PT, R25, R88, PT ;  /* 0x000000581900720c */ /* 0x000fe40003f66070 */
[----:B------:R-:W-:Y:S02]  /*37550*/  SEL R26, R32, R9, P1 ;  /* 0x00000009201a7207 */ /* 0x000fe40000800000 */
[----:B------:R-:W-:Y:S01]  /*37560*/  SEL R62, R33, R20, P1 ;  /* 0x00000014213e7207 */ /* 0x000fe20000800000 */
[----:B------:R-:W-:Y:S01]  /*37570*/  IMAD.X R20, RZ, RZ, RZ, P0 ;  /* 0x000000ffff147224 */ /* 0x000fe200000e06ff */
[----:B------:R-:W-:Y:S02]  /*37580*/  IADD3 R9, P5, PT, -R21, R66, RZ ;  /* 0x0000004215097210 */ /* 0x000fe40007fbe1ff */
[----:B------:R-:W-:Y:S02]  /*37590*/  ISETP.GE.U32.AND.EX P2, PT, R85, R87, PT, P3 ;  /* 0x000000575500720c */ /* 0x000fe40003f46130 */
[----:B------:R-:W-:Y:S01]  /*375a0*/  IADD3 R32, P3, PT, R29, -R76, RZ ;  /* 0x8000004c1d207210 */ /* 0x000fe20007f7e0ff */
[----:B------:R-:W-:Y:S01]  /*375b0*/  IMAD.X R29, R103, 0x1, ~R20, P5 ;  /* 0x00000001671d7824 */ /* 0x000fe200028e0e14 */
[----:B------:R-:W-:-:S02]  /*375c0*/  ISETP.GE.U32.AND P0, PT, R66, R21, PT ;  /* 0x000000154200720c */ /* 0x000fc40003f06070 */
[----:B------:R-:W-:Y:S01]  /*375d0*/  ISETP.GE.U32.AND P4, PT, R9, R26, PT ;  /* 0x0000001a0900720c */ /* 0x000fe20003f86070 */
[----:B------:R-:W-:Y:S01]  /*375e0*/  IMAD.X R33, R59, 0x1, ~R78, P3 ;  /* 0x000000013b217824 */ /* 0x000fe200018e0e4e */
[----:B------:R-:W-:Y:S01]  /*375f0*/  ISETP.GE.U32.AND.EX P0, PT, R103, R20, PT, P0 ;  /* 0x000000146700720c */ /* 0x000fe20003f06100 */
[----:B------:R-:W-:Y:S01]  /*37600*/  IMAD.WIDE.U32 R20, R25, R56, RZ ;  /* 0x0000003819147225 */ /* 0x000fe200078e00ff */
[----:B------:R-:W-:Y:S02]  /*37610*/  ISETP.GE.U32.AND.EX P4, PT, R29, R62, PT, P4 ;  /* 0x0000003e1d00720c */ /* 0x000fe40003f86140 */
[----:B------:R-:W-:Y:S02]  /*37620*/  IADD3 R34, P1, PT, -R82, R79, RZ ;  /* 0x0000004f52227210 */ /* 0x000fe40007f3e1ff */
[----:B------:R-:W-:Y:S01]  /*37630*/  IADD3 R30, P3, PT, R31, -R60, RZ ;  /* 0x8000003c1f1e7210 */ /* 0x000fe20007f7e0ff */
[----:B------:R-:W-:-:S04]  /*37640*/  IMAD.WIDE.U32 R60, R80, R50, RZ ;  /* 0x00000032503c7225 */ /* 0x000fc800078e00ff */
[----:B------:R-:W-:Y:S01]  /*37650*/  IMAD.X R35, R81, 0x1, ~R28, P1 ;  /* 0x0000000151237824 */ /* 0x000fe200008e0e1c */
[----:B------:R-:W-:Y:S01]  /*37660*/  ISETP.NE.U32.AND P1, PT, R46, RZ, PT ;  /* 0x000000ff2e00720c */ /* 0x000fe20003f25070 */
[----:B------:R-:W-:Y:S01]  /*37670*/  IMAD.X R31, R43, 0x1, ~R64, P3 ;  /* 0x000000012b1f7824 */ /* 0x000fe200018e0e40 */
[----:B------:R-:W-:Y:S01]  /*37680*/  IADD3 R28, P3, PT, R9, -R26, RZ ;  /* 0x8000001a091c7210 */ /* 0x000fe20007f7e0ff */
[----:B------:R-:W-:Y:S01]  /*37690*/  IMAD R64, R85, R56, RZ ;  /* 0x0000003855407224 */ /* 0x000fe200078e02ff */
[----:B------:R-:W-:-:S03]  /*376a0*/  ISETP.NE.AND.EX P1, PT, R27, RZ, PT, P1 ;  /* 0x000000ff1b00720c */ /* 0x000fc60003f25310 */
[----:B------:R-:W-:Y:S02]  /*376b0*/  IMAD R43, R25, R57, R64 ;  /* 0x00000039192b7224 */ /* 0x000fe400078e0240 */
        /* <DEDUP_REMOVED lines=31> */
.L_x_721:
[----:B------:R-:W-:Y:S05]  /*378b0*/  BSYNC.RECONVERGENT B2 ;  /* 0x0000000000027941 */ /* 0x000fea0003800200 */
.L_x_720:
        /* <DEDUP_REMOVED lines=22> */
.L_x_723:
[----:B------:R-:W-:Y:S05]  /*37a20*/  BSYNC.RECONVERGENT B2 ;  /* 0x0000000000027941 */ /* 0x000fea0003800200 */
.L_x_722:
[----:B------:R-:W-:Y:S01]  /*37a30*/  LOP3.LUT P0, RZ, R94, 0x20, RZ, 0xc0, !PT ;  /* 0x000000205eff7812 */ /* 0x000fe2000780c0ff */
[----:B------:R-:W-:Y:S01]  /*37a40*/  IMAD.WIDE.U32 R46, R44, R50, RZ ;  /* 0x000000322c2e7225 */ /* 0x000fe200078e00ff */
[----:B------:R-:W-:Y:S01]  /*37a50*/  LOP3.LUT R25, RZ, R25, RZ, 0x33, !PT ;  /* 0x00000019ff197212 */ /* 0x000fe200078e33ff */
[----:B------:R-:W-:Y:S01]  /*37a60*/  BSSY.RECONVERGENT B2, `(.L_x_724) ;  /* 0x0000037000027945 */ /* 0x000fe20003800200 */
[----:B------:R-:W-:Y:S01]  /*37a70*/  LOP3.LUT R85, RZ, R85, RZ, 0x33, !PT ;  /* 0x00000055ff557212 */ /* 0x000fe200078e33ff */
[----:B------:R-:W-:Y:S01]  /*37a80*/  IMAD.IADD R9, R21, 0x1, R43 ;  /* 0x0000000115097824 */ /* 0x000fe200078e022b */
[----:B------:R-:W-:Y:S01]  /*37a90*/  SEL R43, RZ, 0x1, P2 ;  /* 0x00000001ff2b7807 */ /* 0x000fe20001000000 */
[----:B------:R-:W-:Y:S01]  /*37aa0*/  IMAD.WIDE.U32.X R6, R80, R53, R6, P0 ;  /* 0x0000003550067225 */ /* 0x000fe200000e0406 */
[----:B------:R-:W-:-:S03]  /*37ab0*/  IADD3 R62, P0, PT, R3, R23, RZ ;  /* 0x00000017033e7210 */ /* 0x000fc60007f1e0ff */
[----:B------:R-:W-:Y:S01]  /*37ac0*/  IMAD.WIDE.U32 R26, P3, R44, R51, R60 ;  /* 0x000000332c1a7225 */ /* 0x000fe2000786003c */
[----:B------:R-:W-:Y:S02]  /*37ad0*/  IADD3 R3, P4, P6, R46, R6, R43 ;  /* 0x000000062e037210 */ /* 0x000fe40007e9e02b */
[----:B------:R-:W-:Y:S01]  /*37ae0*/  ISETP.GE.U32.AND P1, PT, R62, R23, PT ;  /* 0x000000173e00720c */ /* 0x000fe20003f26070 */
[----:B------:R-:W-:Y:S01]  /*37af0*/  IMAD.X R43, R10, 0x1, R24, P0 ;  /* 0x000000010a2b7824 */ /* 0x000fe200000e0618 */
[----:B------:R-:W-:Y:S01]  /*37b00*/  IADD3 R59, P2, PT, R47, R26, RZ ;  /* 0x0000001a2f3b7210 */ /* 0x000fe20007f5e0ff */
[----:B------:R-:W-:-:S03]  /*37b10*/  IMAD.WIDE.U32 R60, R9, R54, RZ ;  /* 0x00000036093c7225 */ /* 0x000fc600078e00ff */
[----:B------:R-:W-:Y:S01]  /*37b20*/  ISETP.GE.U32.AND.EX P1, PT, R43, R24, PT, P1 ;  /* 0x000000182b00720c */ /* 0x000fe20003f26110 */
[C---:B------:R-:W-:Y:S01]  /*37b30*/  IMAD.WIDE.U32 R46, R20.reuse, R54, RZ ;  /* 0x00000036142e7225 */ /* 0x040fe200078e00ff */
[----:B------:R-:W-:Y:S02]  /*37b40*/  IADD3.X R10, PT, PT, R59, R7, RZ, P4, P6 ;  /* 0x000000073b0a7210 */ /* 0x000fe400027ec4ff */
[----:B------:R-:W-:Y:S01]  /*37b50*/  SEL R23, RZ, 0x1, P1 ;  /* 0x00000001ff177807 */ /* 0x000fe20000800000 */
[----:B------:R-:W-:Y:S01]  /*37b60*/  IMAD.WIDE.U32 R60, P5, R20, R55, R60 ;  /* 0x00000037143c7225 */ /* 0x000fe200078a003c */
[----:B------:R-:W-:Y:S02]  /*37b70*/  IADD3 R62, P6, PT, R3, R62, RZ ;  /* 0x0000003e033e7210 */ /* 0x000fe40007fde0ff */
[----:B------:R-:W-:Y:S01]  /*37b80*/  ISETP.GT.U32.AND P0, PT, R46, R25, PT ;  /* 0x000000192e00720c */ /* 0x000fe20003f04070 */
[----:B------:R-:W-:Y:S01]  /*37b90*/  IMAD.X R7, RZ, RZ, RZ, P5 ;  /* 0x000000ffff077224 */ /* 0x000fe200028e06ff */
[----:B------:R-:W-:Y:S01]  /*37ba0*/  IADD3 R26, P5, PT, R23, R4, RZ ;  /* 0x00000004171a7210 */ /* 0x000fe20007fbe0ff */
[----:B------:R-:W-:Y:S01]  /*37bb0*/  IMAD.X R43, R10, 0x1, R43, P6 ;  /* 0x000000010a2b7824 */ /* 0x000fe200030e062b */
[----:B------:R-:W-:Y:S01]  /*37bc0*/  IADD3 R6, P4, PT, R47, R60, RZ ;  /* 0x0000003c2f067210 */ /* 0x000fe20007f9e0ff */
[----:B------:R-:W-:Y:S01]  /*37bd0*/  IMAD.WIDE.U32 R46, R9, R52, RZ ;  /* 0x00000034092e7225 */ /* 0x000fe200078e00ff */
[----:B------:R-:W-:-:S02]  /*37be0*/  ISETP.NE.U32.AND P6, PT, R26, RZ, PT ;  /* 0x000000ff1a00720c */ /* 0x000fc40003fc5070 */
[----:B------:R-:W-:Y:S01]  /*37bf0*/  ISETP.GT.U32.AND.EX P0, PT, R6, R85, PT, P0 ;  /* 0x000000550600720c */ /* 0x000fe20003f04100 */
[----:B------:R-:W-:Y:S01]  /*37c00*/  IMAD.X R23, RZ, RZ, R5, P5 ;  /* 0x000000ffff177224 */ /* 0x000fe200028e0605 */
[----:B------:R-:W-:Y:S01]  /*37c10*/  ISETP.GE.U32.AND P1, PT, R62, R3, PT ;  /* 0x000000033e00720c */ /* 0x000fe20003f26070 */
[----:B------:R-:W-:Y:S01]  /*37c20*/  IMAD.MOV.U32 R6, RZ, RZ, R61 ;  /* 0x000000ffff067224 */ /* 0x000fe200078e003d */
[----:B------:R-:W-:Y:S01]  /*37c30*/  SEL R3, RZ, 0x1, !P0 ;  /* 0x00000001ff037807 */ /* 0x000fe20004000000 */
[C---:B------:R-:W-:Y:S01]  /*37c40*/  IMAD.WIDE.U32 R24, R20.reuse, R52, RZ ;  /* 0x0000003414187225 */ /* 0x040fe200078e00ff */
        /* <DEDUP_REMOVED lines=24> */
.L_x_725:
[----:B------:R-:W-:Y:S05]  /*37dd0*/  BSYNC.RECONVERGENT B2 ;  /* 0x0000000000027941 */ /* 0x000fea0003800200 */
.L_x_724:
        /* <DEDUP_REMOVED lines=46> */
[----:B------:R-:W-:Y:S01]  /*380c0*/  IMAD.WIDE.U32.X R20, R9, R51, R22, P4 ;  /* 0x0000003309147225 */ /* 0x000fe200020e0416 */
[----:B------:R-:W-:Y:S02]  /*380d0*/  SEL R26, RZ, 0xffffffff, P2 ;  /* 0xffffffffff1a7807 */ /* 0x000fe40001000000 */
        /* <DEDUP_REMOVED lines=60> */
[----:B------:R-:W-:Y:S01]  /*384a0*/  SEL R104, R104, R21, P0 ;  /* 0x0000001568687207 */ /* 0x000fe20000000000 */
[----:B------:R-:W-:Y:S01]  /*384b0*/  IMAD.WIDE.U32 R4, R25, R13, RZ ;  /* 0x0000000d19047225 */ /* 0x000fe200078e00ff */
[----:B------:R-:W-:Y:S02]  /*384c0*/  SEL R7, R55, RZ, P0 ;  /* 0x000000ff37077207 */ /* 0x000fe40000000000 */
[----:B------:R-:W-:Y:S01]  /*384d0*/  SEL R105, R105, R23, P0 ;  /* 0x0000001769697207 */ /* 0x000fe20000000000 */
[----:B------:R-:W-:Y:S01]  /*384e0*/  IMAD.WIDE.U32 R8, P2, R12, R45, R8 ;  /* 0x0000002d0c087225 */ /* 0x000fe20007840008 */
[----:B------:R-:W-:Y:S02]  /*384f0*/  SEL R65, R65, R42, P0 ;  /* 0x0000002a41417207 */ /* 0x000fe40000000000 */
[----:B------:R-:W-:Y:S01]  /*38500*/  SEL R3, R3, R19, P0 ;  /* 0x0000001303037207 */ /* 0x000fe20000000000 */
[----:B------:R-:W-:-:S04]  /*38510*/  IMAD.WIDE.U32 R26, R45, R11, RZ ;  /* 0x0000000b2d1a7225 */ /* 0x000fc800078e00ff */
[----:B------:R-:W-:-:S04]  /*38520*/  IMAD.WIDE.U32 R20, R25, R15, RZ ;  /* 0x0000000f19147225 */ /* 0x000fc800078e00ff */
[----:B------:R-:W-:Y:S02]  /*38530*/  IMAD.X R6, R6, 0x1, ~R7, P1 ;  /* 0x0000000106067824 */ /* 0x000fe400008e0e07 */
[----:B------:R-:W-:Y:S01]  /*38540*/  IMAD.WIDE.U32 R22, P0, R14, R45, R4 ;  /* 0x0000002d0e167225 */ /* 0x000fe20007800004 */
[----:B------:R-:W-:-:S03]  /*38550*/  IADD3 R4, P1, PT, R27, R8, RZ ;  /* 0x000000081b047210 */ /* 0x000fc60007f3e0ff */
[----:B------:R-:W-:Y:S02]  /*38560*/  IMAD.X R81, RZ, RZ, RZ, P2 ;  /* 0x000000ffff517224 */ /* 0x000fe400010e06ff */
[----:B------:R-:W-:Y:S02]  /*38570*/  IMAD.MOV.U32 R80, RZ, RZ, R9 ;  /* 0x000000ffff507224 */ /* 0x000fe400078e0009 */
[----:B------:R-:W-:-:S04]  /*38580*/  IMAD.WIDE.U32 R60, R45, R13, RZ ;  /* 0x0000000d2d3c7225 */ /* 0x000fc800078e00ff */
[----:B------:R-:W-:-:S04]  /*38590*/  IMAD.WIDE.U32 R42, R25, R16, RZ ;  /* 0x00000010192a7225 */ /* 0x000fc800078e00ff */
[----:B------:R-:W-:Y:S01]  /*385a0*/  IMAD.WIDE.U32 R8, P2, R17, R45, R20 ;  /* 0x0000002d11087225 */ /* 0x000fe20007840014 */
[----:B------:R-:W-:-:S03]  /*385b0*/  IADD3 R21, P5, PT, R61, R22, RZ ;  /* 0x000000163d157210 */ /* 0x000fc60007fbe0ff */
[----:B------:R-:W-:-:S04]  /*385c0*/  IMAD.WIDE.U32 R78, R45, R15, RZ ;  /* 0x0000000f2d4e7225 */ /* 0x000fc800078e00ff */
[----:B------:R-:W-:Y:S01]  /*385d0*/  IMAD.WIDE.U32 R46, R105, R11, RZ ;  /* 0x0000000b692e7225 */ /* 0x000fe200078e00ff */
[----:B------:R-:W-:-:S03]  /*385e0*/  IADD3 R20, P3, PT, R79, R8, RZ ;  /* 0x000000084f147210 */ /* 0x000fc60007f7e0ff */
[----:B------:R-:W-:Y:S02]  /*385f0*/  IMAD.X R77, RZ, RZ, RZ, P0 ;  /* 0x000000ffff4d7224 */ /* 0x000fe400000e06ff */
[----:B------:R-:W-:Y:S02]  /*38600*/  IMAD.MOV.U32 R76, RZ, RZ, R23 ;  /* 0x000000ffff4c7224 */ /* 0x000fe400078e0017 */
[----:B------:R-:W-:Y:S02]  /*38610*/  IMAD.X R67, RZ, RZ, RZ, P2 ;  /* 0x000000ffff437224 */ /* 0x000fe400010e06ff */
[----:B------:R-:W-:-:S04]  /*38620*/  IMAD.WIDE.U32 R22, P0, R18, R45, R42 ;  /* 0x0000002d12167225 */ /* 0x000fc8000780002a */
[----:B------:R-:W-:Y:S02]  /*38630*/  IMAD.MOV.U32 R66, RZ, RZ, R9 ;  /* 0x000000ffff427224 */ /* 0x000fe400078e0009 */
[----:B------:R-:W-:-:S04]  /*38640*/  IMAD.WIDE.U32 R44, R45, R16, RZ ;  /* 0x000000102d2c7225 */ /* 0x000fc800078e00ff */
[----:B------:R-:W-:Y:S01]  /*38650*/  IMAD.WIDE.U32 R8, P2, R12, R65, R46 ;  /* 0x000000410c087225 */ /* 0x000fe2000784002e */
[----:B------:R-:W-:-:S03]  /*38660*/  IADD3 R10, P4, PT, R45, R22, RZ ;  /* 0x000000162d0a7210 */ /* 0x000fc60007f9e0ff */
[----:B------:R-:W-:-:S04]  /*38670*/  IMAD.WIDE.U32 R58, R105, R13, RZ ;  /* 0x0000000d693a7225 */ /* 0x000fc800078e00ff */
[----:B------:R-:W-:-:S04]  /*38680*/  IMAD.WIDE.U32 R42, R65, R11, RZ ;  /* 0x0000000b412a7225 */ /* 0x000fc800078e00ff */
[----:B------:R-:W-:Y:S01]  /*38690*/  IMAD.X R47, RZ, RZ, RZ, P0 ;  /* 0x000000ffff2f7224 */ /* 0x000fe200000e06ff */
[----:B------:R-:W-:Y:S01]  /*386a0*/  IADD3 R2, P0, PT, R43, R8, RZ ;  /* 0x000000082b027210 */ /* 0x000fe20007f1e0ff */
[----:B------:R-:W-:Y:S02]  /*386b0*/  IMAD.X R75, RZ, RZ, RZ, P2 ;  /* 0x000000ffff4b7224 */ /* 0x000fe400010e06ff */
[----:B------:R-:W-:Y:S02]  /*386c0*/  IMAD.MOV.U32 R46, RZ, RZ, R23 ;  /* 0x000000ffff2e7224 */ /* 0x000fe400078e0017 */
[----:B------:R-:W-:Y:S02]  /*386d0*/  IMAD.MOV.U32 R74, RZ, RZ, R9 ;  /* 0x000000ffff4a7224 */ /* 0x000fe400078e0009 */
[----:B------:R-:W-:-:S04]  /*386e0*/  IMAD.WIDE.U32 R62, R105, R15, RZ ;  /* 0x0000000f693e7225 */ /* 0x000fc800078e00ff */
[----:B------:R-:W-:-:S04]  /*386f0*/  IMAD.WIDE.U32 R58, P2, R14, R65, R58 ;  /* 0x000000410e3a7225 */ /* 0x000fc8000784003a */
[----:B------:R-:W-:-:S04]  /*38700*/  IMAD.WIDE.U32 R22, R65, R13, RZ ;  /* 0x0000000d41167225 */ /* 0x000fc800078e00ff */
[----:B------:R-:W-:-:S04]  /*38710*/  IMAD.WIDE.U32 R8, R105, R16, RZ ;  /* 0x0000001069087225 */ /* 0x000fc800078e00ff */
[----:B------:R-:W-:Y:S01]  /*38720*/  IMAD.WIDE.U32.X R80, R12, R25, R80, P1 ;  /* 0x000000190c507225 */ /* 0x000fe200008e0450 */
[----:B------:R-:W-:-:S03]  /*38730*/  IADD3 R19, P1, PT, R23, R58, RZ ;  /* 0x0000003a17137210 */ /* 0x000fc60007f3e0ff */
[----:B------:R-:W-:Y:S02]  /*38740*/  IMAD.X R87, RZ, RZ, RZ, P2 ;  /* 0x000000ffff577224 */ /* 0x000fe400010e06ff */
[----:B------:R-:W-:Y:S02]  /*38750*/  IMAD.MOV.U32 R86, RZ, RZ, R59 ;  /* 0x000000ffff567224 */ /* 0x000fe400078e003b */
[----:B------:R-:W-:-:S04]  /*38760*/  IMAD.WIDE.U32 R62, P6, R17, R65, R62 ;  /* 0x00000041113e7225 */ /* 0x000fc800078c003e */
[----:B------:R-:W-:-:S04]  /*38770*/  IMAD.WIDE.U32 R58, P2, R18, R65, R8 ;  /* 0x00000041123a7225 */ /* 0x000fc80007840008 */
[----:B------:R-:W-:-:S04]  /*38780*/  IMAD.WIDE.U32 R70, R65, R15, RZ ;  /* 0x0000000f41467225 */ /* 0x000fc800078e00ff */
[----:B------:R-:W-:-:S04]  /*38790*/  IMAD.WIDE.U32 R64, R65, R16, RZ ;  /* 0x0000001041407225 */ /* 0x000fc800078e00ff */
[----:B------:R-:W-:-:S04]  /*387a0*/  IMAD.WIDE.U32 R102, R104, R15, RZ ;  /* 0x0000000f68667225 */ /* 0x000fc800078e00ff */
[----:B------:R-:W-:Y:S01]  /*387b0*/  IMAD.WIDE.U32.X R76, R14, R25, R76, P5 ;  /* 0x000000190e4c7225 */ /* 0x000fe200028e044c */
[----:B------:R-:W-:-:S03]  /*387c0*/  IADD3 R5, P5, PT, R65, R58, RZ ;  /* 0x0000003a41057210 */ /* 0x000fc60007fbe0ff */
[----:B------:R-:W-:Y:S02]  /*387d0*/  IMAD.MOV.U32 R82, RZ, RZ, R59 ;  /* 0x000000ffff527224 */ /* 0x000fe400078e003b */
[----:B------:R-:W-:-:S04]  /*387e0*/  IMAD.WIDE.U32 R58, R104, R13, RZ ;  /* 0x0000000d683a7225 */ /* 0x000fc800078e00ff */
[----:B------:R-:W-:-:S04]  /*387f0*/  IMAD.WIDE.U32.X R46, R18, R25, R46, P4 ;  /* 0x00000019122e7225 */ /* 0x000fc800020e042e */
[----:B------:R-:W-:-:S04]  /*38800*/  IMAD.WIDE.U32 R96, R6, R11, RZ ;  /* 0x0000000b06607225 */ /* 0x000fc800078e00ff */
[----:B------:R-:W-:-:S04]  /*38810*/  IMAD.WIDE.U32 R102, P4, R17, R3, R102 ;  /* 0x0000000311667225 */ /* 0x000fc80007880066 */
[----:B------:R-:W-:Y:S01]  /*38820*/  IMAD.X R83, RZ, RZ, RZ, P2 ;  /* 0x000000ffff537224 */ /* 0x000fe200010e06ff */
[----:B------:R-:W-:Y:S01]  /*38830*/  IADD3 R9, P2, PT, R71, R62, RZ ;  /* 0x0000003e47097210 */ /* 0x000fe20007f5e0ff */
[----:B------:R-:W-:-:S04]  /*38840*/  IMAD.WIDE.U32 R72, R104, R11, RZ ;  /* 0x0000000b68487225 */ /* 0x000fc800078e00ff */
[----:B------:R-:W-:Y:S02]  /*38850*/  IMAD.MOV.U32 R84, RZ, RZ, R63 ;  /* 0x000000ffff547224 */ /* 0x000fe400078e003f */
[----:B------:R-:W-:-:S04]  /*38860*/  IMAD.WIDE.U32.X R66, R17, R25, R66, P3 ;  /* 0x0000001911427225 */ /* 0x000fc800018e0442 */
[----:B------:R-:W-:-:S04]  /*38870*/  IMAD.WIDE.U32 R98, R104, R16, RZ ;  /* 0x0000001068627225 */ /* 0x000fc800078e00ff */
[----:B------:R-:W-:-:S04]  /*38880*/  IMAD.WIDE.U32 R58, P3, R14, R3, R58 ;  /* 0x000000030e3a7225 */ /* 0x000fc8000786003a */
[----:B------:R-:W-:-:S04]  /*38890*/  IMAD.WIDE.U32 R62, R3, R13, RZ ;  /* 0x0000000d033e7225 */ /* 0x000fc800078e00ff */
[----:B------:R-:W-:Y:S02]  /*388a0*/  IMAD.X R93, RZ, RZ, RZ, P4 ;  /* 0x000000ffff5d7224 */ /* 0x000fe400020e06ff */
[----:B------:R-:W-:-:S04]  /*388b0*/  IMAD.WIDE.U32 R24, R3, R15, RZ ;  /* 0x0000000f03187225 */ /* 0x000fc800078e00ff */
[----:B------:R-:W-:-:S04]  /*388c0*/  IMAD.WIDE.U32 R96, P4, R12, R110, R96 ;  /* 0x0000006e0c607225 */ /* 0x000fc80007880060 */
[----:B------:R-:W-:Y:S02]  /*388d0*/  IMAD.X R85, RZ, RZ, RZ, P6 ;  /* 0x000000ffff557224 */ /* 0x000fe400030e06ff */
[----:B------:R-:W-:Y:S01]  /*388e0*/  IMAD.WIDE.U32.X R74, R12, R105, R74, P0 ;  /* 0x000000690c4a7225 */ /* 0x000fe200000e044a */
[----:B------:R-:W-:-:S03]  /*388f0*/  IADD3 R8, P0, PT, R63, R58, RZ ;  /* 0x0000003a3f087210 */ /* 0x000fc60007f1e0ff */
[----:B------:R-:W-:-:S04]  /*38900*/  IMAD.WIDE.U32 R90, P6, R12, R3, R72 ;  /* 0x000000030c5a7225 */ /* 0x000fc800078c0048 */
[----:B------:R-:W-:Y:S02]  /*38910*/  IMAD.X R95, RZ, RZ, RZ, P3 ;  /* 0x000000ffff5f7224 */ /* 0x000fe400018e06ff */
[----:B------:R-:W-:Y:S02]  /*38920*/  IMAD.MOV.U32 R94, RZ, RZ, R59 ;  /* 0x000000ffff5e7224 */ /* 0x000fe400078e003b */
[----:B------:R-:W-:-:S04]  /*38930*/  IMAD.WIDE.U32 R72, R3, R11, RZ ;  /* 0x0000000b03487225 */ /* 0x000fc800078e00ff */
[----:B------:R-:W-:-:S04]  /*38940*/  IMAD.WIDE.U32 R98, P3, R18, R3, R98 ;  /* 0x0000000312627225 */ /* 0x000fc80007860062 */
[----:B------:R-:W-:-:S04]  /*38950*/  IMAD.WIDE.U32 R58, R3, R16, RZ ;  /* 0x00000010033a7225 */ /* 0x000fc800078e00ff */
[----:B------:R-:W-:Y:S01]  /*38960*/  IMAD.X R101, RZ, RZ, RZ, P4 ;  /* 0x000000ffff657224 */ /* 0x000fe200020e06ff */
[----:B------:R-:W-:Y:S01]  /*38970*/  IADD3 R3, P4, PT, R25, R102, RZ ;  /* 0x0000006619037210 */ /* 0x000fe20007f9e0ff */
[----:B------:R-:W-:Y:S02]  /*38980*/  IMAD.MOV.U32 R92, RZ, RZ, R103 ;  /* 0x000000ffff5c7224 */ /* 0x000fe400078e0067 */
[----:B------:R-:W-:-:S04]  /*38990*/  IMAD.WIDE.U32 R102, R110, R11, RZ ;  /* 0x0000000b6e667225 */ /* 0x000fc800078e00ff */
[----:B------:R-:W-:Y:S01]  /*389a0*/  IMAD.WIDE.U32 R108, R6, R13, RZ ;  /* 0x0000000d066c7225 */ /* 0x000fe200078e00ff */
[----:B------:R-:W-:-:S03]  /*389b0*/  LOP3.LUT R27, RZ, R102, RZ, 0x33, !PT ;  /* 0x00000066ff1b7212 */ /* 0x000fc600078e33ff */
[----:B------:R-:W-:Y:S01]  /*389c0*/  IMAD.WIDE.U32.X R86, R14, R105, R86, P1 ;  /* 0x000000690e567225 */ /* 0x000fe200008e0456 */
[----:B------:R-:W-:-:S03]  /*389d0*/  IADD3 R11, P1, PT, R103, R96, RZ ;  /* 0x00000060670b7210 */ /* 0x000fc60007f3e0ff */
[----:B------:R-:W-:Y:S01]  /*389e0*/  IMAD.X R89, RZ, RZ, RZ, P6 ;  /* 0x000000ffff597224 */ /* 0x000fe200030e06ff */
[----:B------:R-:W-:Y:S01]  /*389f0*/  IADD3 R7, P6, PT, R73, R90, RZ ;  /* 0x0000005a49077210 */ /* 0x000fe20007fde0ff */
[----:B------:R-:W-:Y:S02]  /*38a00*/  IMAD.MOV.U32 R88, RZ, RZ, R91 ;  /* 0x000000ffff587224 */ /* 0x000fe400078e005b */
[----:B------:R-:W-:Y:S02]  /*38a10*/  IMAD.MOV.U32 R100, RZ, RZ, R97 ;  /* 0x000000ffff647224 */ /* 0x000fe400078e0061 */
[----:B------:R-:W-:Y:S01]  /*38a20*/  IMAD.X R91, RZ, RZ, RZ, P3 ;  /* 0x000000ffff5b7224 */ /* 0x000fe200018e06ff */
[----:B------:R-:W-:Y:S01]  /*38a30*/  IADD3 R23, P3, PT, R59, R98, RZ ;  /* 0x000000623b177210 */ /* 0x000fe20007f7e0ff */
[----:B------:R-:W-:-:S04]  /*38a40*/  IMAD.WIDE.U32 R96, R102, R56, RZ ;  /* 0x0000003866607225 */ /* 0x000fc800078e00ff */
[----:B------:R-:W-:Y:S02]  /*38a50*/  IMAD.MOV.U32 R90, RZ, RZ, R99 ;  /* 0x000000ffff5a7224 */ /* 0x000fe400078e0063 */
[----:B------:R-:W-:-:S04]  /*38a60*/  IMAD.WIDE.U32.X R84, R17, R105, R84, P2 ;  /* 0x0000006911547225 */ /* 0x000fc800010e0454 */
[----:B------:R-:W-:-:S04]  /*38a70*/  IMAD.WIDE.U32.X R100, R12, R6, R100, P1 ;  /* 0x000000060c647225 */ /* 0x000fc800008e0464 */
[----:B------:R-:W-:-:S04]  /*38a80*/  IMAD.WIDE.U32 R98, R110, R13, RZ ;  /* 0x0000000d6e627225 */ /* 0x000fc800078e00ff */
[----:B------:R-:W-:-:S04]  /*38a90*/  IMAD.WIDE.U32 R108, P2, R14, R110, R108 ;  /* 0x0000006e0e6c7225 */ /* 0x000fc8000784006c */
[----:B------:R-:W-:Y:S01]  /*38aa0*/  IMAD.WIDE.U32.X R88, R12, R104, R88, P6 ;  /* 0x000000680c587225 */ /* 0x000fe200030e0458 */
[----:B------:R-:W-:-:S03]  /*38ab0*/  IADD3 R45, P1, PT, R99, R108, RZ ;  /* 0x0000006c632d7210 */ /* 0x000fc60007f3e0ff */
[----:B------:R-:W-:-:S04]  /*38ac0*/  IMAD.WIDE.U32.X R12, R14, R104, R94, P0 ;  /* 0x000000680e0c7225 */ /* 0x000fc800000e045e */
[----:B------:R-:W-:-:S04]  /*38ad0*/  IMAD.WIDE.U32.X R82, R18, R105, R82, P5 ;  /* 0x0000006912527225 */ /* 0x000fc800028e0452 */
[----:B------:R-:W-:-:S04]  /*38ae0*/  IMAD.WIDE.U32.X R92, R17, R104, R92, P4 ;  /* 0x00000068115c7225 */ /* 0x000fc800020e045c */
[----:B------:R-:W-:Y:S01]  /*38af0*/  IMAD.WIDE.U32.X R90, R18, R104, R90, P3 ;  /* 0x00000068125a7225 */ /* 0x000fe200018e045a */
[----:B------:R-:W-:-:S03]  /*38b00*/  IADD3 R25, P3, P4, R26, R98, R100 ;  /* 0x000000621a197210 */ /* 0x000fc60007c7e064 */
[----:B------:R-:W-:-:S04]  /*38b10*/  IMAD.WIDE.U32 R94, R96, R54, RZ ;  /* 0x00000036605e7225 */ /* 0x000fc800078e00ff */
[----:B------:R-:W-:Y:S01]  /*38b20*/  IMAD.WIDE.U32 R106, R6, R15, RZ ;  /* 0x0000000f066a7225 */ /* 0x000fe200078e00ff */
[----:B------:R-:W-:Y:S02]  /*38b30*/  ISETP.GT.U32.AND P0, PT, R94, R27, PT ;  /* 0x0000001b5e00720c */ /* 0x000fe40003f04070 */
[----:B------:R-:W-:Y:S01]  /*38b40*/  IADD3.X R27, PT, PT, R4, R45, R101, P3, P4 ;  /* 0x0000002d041b7210 */ /* 0x000fe20001fe8465 */
[----:B------:R-:W-:Y:S02]  /*38b50*/  IMAD R43, R11, R56, RZ ;  /* 0x000000380b2b7224 */ /* 0x000fe400078e02ff */
[----:B------:R-:W-:-:S04]  /*38b60*/  IMAD.WIDE.U32 R104, R6, R16, RZ ;  /* 0x0000001006687225 */ /* 0x000fc800078e00ff */
[----:B------:R-:W-:Y:S02]  /*38b70*/  IMAD R43, R102, R57, R43 ;  /* 0x00000039662b7224 */ /* 0x000fe400078e022b */
[----:B------:R-:W-:Y:S02]  /*38b80*/  IMAD.X R99, RZ, RZ, RZ, P2 ;  /* 0x000000ffff637224 */ /* 0x000fe400010e06ff */
[----:B------:R-:W-:-:S04]  /*38b90*/  IMAD.WIDE.U32 R102, P2, R17, R110, R106 ;  /* 0x0000006e11667225 */ /* 0x000fc8000784006a */
[----:B------:R-:W-:-:S04]  /*38ba0*/  IMAD.WIDE.U32 R100, P3, R18, R110, R104 ;  /* 0x0000006e12647225 */ /* 0x000fc80007860068 */
[----:B------:R-:W-:-:S04]  /*38bb0*/  IMAD.WIDE.U32 R106, R110, R15, RZ ;  /* 0x0000000f6e6a7225 */ /* 0x000fc800078e00ff */
[----:B------:R-:W-:Y:S02]  /*38bc0*/  IMAD.MOV.U32 R98, RZ, RZ, R109 ;  /* 0x000000ffff627224 */ /* 0x000fe400078e006d */
[----:B------:R-:W-:Y:S02]  /*38bd0*/  IMAD.IADD R43, R97, 0x1, R43 ;  /* 0x00000001612b7824 */ /* 0x000fe400078e022b */
[----:B------:R-:W-:Y:S01]  /*38be0*/  IMAD.X R111, RZ, RZ, RZ, P3 ;  /* 0x000000ffff6f7224 */ /* 0x000fe200018e06ff */
[----:B------:R-:W-:Y:S01]  /*38bf0*/  IADD3 R45, P3, PT, R107, R102, RZ ;  /* 0x000000666b2d7210 */ /* 0x000fe20007f7e0ff */
[----:B------:R-:W-:-:S04]  /*38c00*/  IMAD.WIDE.U32 R112, R43, R54, RZ ;  /* 0x000000362b707225 */ /* 0x000fc800078e00ff */
[----:B------:R-:W-:Y:S01]  /*38c10*/  IMAD.WIDE.U32.X R14, R14, R6, R98, P1 ;  /* 0x000000060e0e7225 */ /* 0x000fe200008e0462 */
[----:B------:R-:W-:-:S03]  /*38c20*/  ISETP.GE.U32.AND P1, PT, R25, R26, PT ;  /* 0x0000001a1900720c */ /* 0x000fc60003f26070 */
[----:B------:R-:W-:Y:S01]  /*38c30*/  IMAD.X R105, RZ, RZ, RZ, P2 ;  /* 0x000000ffff697224 */ /* 0x000fe200010e06ff */
[----:B------:R-:W-:Y:S01]  /*38c40*/  ISETP.GE.U32.AND.EX P1, PT, R27, R4, PT, P1 ;  /* 0x000000041b00720c */ /* 0x000fe20003f26110 */
[----:B------:R-:W-:Y:S01]  /*38c50*/  IMAD.MOV.U32 R104, RZ, RZ, R103 ;  /* 0x000000ffff687224 */ /* 0x000fe200078e0067 */
[----:B------:R-:W-:Y:S01]  /*38c60*/  LOP3.LUT R4, RZ, R11, RZ, 0x33, !PT ;  /* 0x0000000bff047212 */ /* 0x000fe200078e33ff */
[----:B------:R-:W-:Y:S01]  /*38c70*/  IMAD.WIDE.U32 R108, R110, R16, RZ ;  /* 0x000000106e6c7225 */ /* 0x000fe200078e00ff */
[----:B------:R-:W-:-:S03]  /*38c80*/  SEL R11, RZ, 0x1, P1 ;  /* 0x00000001ff0b7807 */ /* 0x000fc60000800000 */
[----:B------:R-:W-:Y:S01]  /*38c90*/  IMAD.WIDE.U32.X R104, R17, R6, R104, P3 ;  /* 0x0000000611687225 */ /* 0x000fe200018e0468 */
[----:B------:R-:W-:-:S03]  /*38ca0*/  IADD3 R59, P4, PT, R109, R100, RZ ;  /* 0x000000646d3b7210 */ /* 0x000fc60007f9e0ff */
[----:B------:R-:W-:-:S04]  /*38cb0*/  IMAD.WIDE.U32 R112, P2, R96, R55, R112 ;  /* 0x0000003760707225 */ /* 0x000fc80007840070 */
[----:B------:R-:W-:Y:S01]  /*38cc0*/  IMAD.WIDE.U32 R16, R43, R52, RZ ;  /* 0x000000342b107225 */ /* 0x000fe200078e00ff */
[----:B------:R-:W-:-:S03]  /*38cd0*/  IADD3 R63, P3, PT, R95, R112, RZ ;  /* 0x000000705f3f7210 */ /* 0x000fc60007f7e0ff */
[----:B------:R-:W-:Y:S01]  /*38ce0*/  IMAD.MOV.U32 R110, RZ, RZ, R101 ;  /* 0x000000ffff6e7224 */ /* 0x000fe200078e0065 */
[----:B------:R-:W-:Y:S01]  /*38cf0*/  ISETP.GT.U32.AND.EX P0, PT, R63, R4, PT, P0 ;  /* 0x000000043f00720c */ /* 0x000fe20003f04100 */
[----:B------:R-:W-:-:S04]  /*38d00*/  IMAD.WIDE.U32 R94, P1, R96, R53, R16 ;  /* 0x00000035605e7225 */ /* 0x000fc80007820010 */
[----:B------:R-:W-:Y:S01]  /*38d10*/  IMAD.WIDE.U32.X R110, R18, R6, R110, P4 ;  /* 0x00000006126e7225 */ /* 0x000fe200020e046e */
[----:B------:R-:W-:-:S03]  /*38d20*/  IADD3 R11, P4, P5, R60, R80, R11 ;  /* 0x000000503c0b7210 */ /* 0x000fc60007d9e00b */
[----:B------:R-:W-:Y:S01]  /*38d30*/  IMAD.WIDE.U32 R16, R43, R50, RZ ;  /* 0x000000322b107225 */ /* 0x000fe200078e00ff */
[----:B------:R-:W-:Y:S02]  /*38d40*/  IADD3.X R6, PT, PT, R21, R81, RZ, P4, P5 ;  /* 0x0000005115067210 */ /* 0x000fe400027ea4ff */
[----:B------:R-:W-:Y:S01]  /*38d50*/  IADD3 R106, P5, P6, R11, R106, R14 ;  /* 0x0000006a0b6a7210 */ /* 0x000fe20007ebe00e */
[----:B------:R-:W-:Y:S01]  /*38d60*/  IMAD.X R101, RZ, RZ, RZ, P2 ;  /* 0x000000ffff657224 */ /* 0x000fe200010e06ff */
[----:B------:R-:W-:Y:S01]  /*38d70*/  SEL R21, RZ, 0x1, !P0 ;  /* 0x00000001ff157807 */ /* 0x000fe20004000000 */
[----:B------:R-:W-:Y:S01]  /*38d80*/  IMAD.MOV.U32 R100, RZ, RZ, R113 ;  /* 0x000000ffff647224 */ /* 0x000fe200078e0071 */
[----:B------:R-:W-:Y:S01]  /*38d90*/  IADD3.X R45, PT, PT, R6, R45, R15, P5, P6 ;  /* 0x0000002d062d7210 */ /* 0x000fe20002fec40f */
[----:B------:R-:W-:-:S04]  /*38da0*/  IMAD.WIDE.U32 R98, R96, R52, RZ ;  /* 0x0000003460627225 */ /* 0x000fc800078e00ff */
[----:B------:R-:W-:Y:S01]  /*38db0*/  IMAD.X R61, RZ, RZ, RZ, P1 ;  /* 0x000000ffff3d7224 */ /* 0x000fe200008e06ff */
[----:B------:R-:W-:Y:S01]  /*38dc0*/  IADD3 R63, P2, PT, R99, R94, RZ ;  /* 0x0000005e633f7210 */ /* 0x000fe20007f5e0ff */
[----:B------:R-:W-:-:S04]  /*38dd0*/  IMAD.WIDE.U32.X R100, R43, R55, R100, P3 ;  /* 0x000000372b647225 */ /* 0x000fc800018e0464 */
[----:B------:R-:W-:Y:S01]  /*38de0*/  IMAD.WIDE.U32 R16, P1, R96, R51, R16 ;  /* 0x0000003360107225 */ /* 0x000fe20007820010 */
[----:B------:R-:W-:Y:S02]  /*38df0*/  IADD3 R98, P0, P6, R98, R100, R21 ;  /* 0x0000006462627210 */ /* 0x000fe40007e1e015 */
[C---:B------:R-:W-:Y:S01]  /*38e00*/  IADD3 R21, P5, PT, R106.reuse, R42, RZ ;  /* 0x0000002a6a157210 */ /* 0x040fe20007fbe0ff */
[----:B------:R-:W-:Y:S01]  /*38e10*/  IMAD.MOV.U32 R60, RZ, RZ, R95 ;  /* 0x000000ffff3c7224 */ /* 0x000fe200078e005f */
[----:B------:R-:W-:Y:S01]  /*38e20*/  IADD3.X R100, PT, PT, R63, R101, RZ, P0, P6 ;  /* 0x000000653f647210 */ /* 0x000fe200007ec4ff */
[----:B------:R-:W-:Y:S01]  /*38e30*/  IMAD.X R81, RZ, RZ, RZ, P1 ;  /* 0x000000ffff517224 */ /* 0x000fe200008e06ff */
[----:B------:R-:W-:Y:S01]  /*38e40*/  ISETP.GE.U32.AND P1, PT, R106, R11, PT ;  /* 0x0000000b6a00720c */ /* 0x000fe20003f26070 */
[----:B------:R-:W-:Y:S01]  /*38e50*/  IMAD.WIDE.U32 R94, R43, R48, RZ ;  /* 0x000000302b5e7225 */ /* 0x000fe200078e00ff */
[----:B------:R-:W-:Y:S02]  /*38e60*/  ISETP.GE.U32.AND P0, PT, R21, R42, PT ;  /* 0x0000002a1500720c */ /* 0x000fe40003f06070 */
[----:B------:R-:W-:Y:S01]  /*38e70*/  ISETP.GE.U32.AND.EX P1, PT, R45, R6, PT, P1 ;  /* 0x000000062d00720c */ /* 0x000fe20003f26110 */
[----:B------:R-:W-:-:S03]  /*38e80*/  IMAD.WIDE.U32 R102, R96, R50, RZ ;  /* 0x0000003260667225 */ /* 0x000fc600078e00ff */
[----:B------:R-:W-:Y:S01]  /*38e90*/  SEL R79, RZ, 0x1, P1 ;  /* 0x00000001ff4f7807 */ /* 0x000fe20000800000 */
[----:B------:R-:W-:Y:S01]  /*38ea0*/  IMAD.X R45, R45, 0x1, R2, P5 ;  /* 0x000000012d2d7824 */ /* 0x000fe200028e0602 */
[----:B------:R-:W-:Y:S01]  /*38eb0*/  IADD3 R65, P5, PT, R98, R25, RZ ;  /* 0x0000001962417210 */ /* 0x000fe20007fbe0ff */
[C---:B------:R-:W-:Y:S01]  /*38ec0*/  IMAD.WIDE.U32 R94, P3, R96.reuse, R49, R94 ;  /* 0x00000031605e7225 */ /* 0x040fe2000786005e */
[----:B------:R-:W-:Y:S02]  /*38ed0*/  IADD3 R4, P4, PT, R103, R16, RZ ;  /* 0x0000001067047210 */ /* 0x000fe40007f9e0ff */
[----:B------:R-:W-:Y:S01]  /*38ee0*/  ISETP.GE.U32.AND.EX P0, PT, R45, R2, PT, P0 ;  /* 0x000000022d00720c */ /* 0x000fe20003f06100 */
[----:B------:R-:W-:Y:S01]  /*38ef0*/  IMAD.WIDE.U32 R96, R96, R48, RZ ;  /* 0x0000003060607225 */ /* 0x000fe200078e00ff */
[----:B------:R-:W-:Y:S02]  /*38f00*/  ISETP.GE.U32.AND P1, PT, R65, R98, PT ;  /* 0x000000624100720c */ /* 0x000fe40003f26070 */
[----:B------:R-:W-:Y:S01]  /*38f10*/  SEL R63, RZ, 0x1, P0 ;  /* 0x00000001ff3f7807 */ /* 0x000fe20000000000 */
[----:B------:R-:W-:-:S02]  /*38f20*/  IMAD.MOV.U32 R80, RZ, RZ, R17 ;  /* 0x000000ffff507224 */ /* 0x000fc400078e0011 */
[----:B------:R-:W-:Y:S01]  /*38f30*/  IMAD.X R15, RZ, RZ, RZ, P3 ;  /* 0x000000ffff0f7224 */ /* 0x000fe200018e06ff */
[----:B------:R-:W-:Y:S01]  /*38f40*/  IADD3 R11, P3, PT, R97, R94, RZ ;  /* 0x0000005e610b7210 */ /* 0x000fe20007f7e0ff */
[----:B------:R-:W-:-:S04]  /*38f50*/  IMAD.WIDE.U32 R16, R65, R56, RZ ;  /* 0x0000003841107225 */ /* 0x000fc800078e00ff */
[----:B------:R-:W-:Y:S02]  /*38f60*/  IMAD.MOV.U32 R14, RZ, RZ, R95 ;  /* 0x000000ffff0e7224 */ /* 0x000fe400078e005f */
[----:B------:R-:W-:Y:S01]  /*38f70*/  IMAD.WIDE.U32.X R60, R43, R53, R60, P2 ;  /* 0x000000352b3c7225 */ /* 0x000fe200010e043c */
[----:B------:R-:W-:-:S03]  /*38f80*/  IADD3 R79, P2, P6, R78, R76, R79 ;  /* 0x0000004c4e4f7210 */ /* 0x000fc60007e5e04f */
[----:B------:R-:W-:Y:S01]  /*38f90*/  IMAD.X R25, R100, 0x1, R27, P5 ;  /* 0x0000000164197824 */ /* 0x000fe200028e061b */
[----:B------:R-:W-:Y:S01]  /*38fa0*/  IADD3.X R77, PT, PT, R20, R77, RZ, P2, P6 ;  /* 0x0000004d144d7210 */ /* 0x000fe200017ec4ff */
[----:B------:R-:W-:Y:S01]  /*38fb0*/  IMAD.WIDE.U32.X R80, R43, R51, R80, P4 ;  /* 0x000000332b507225 */ /* 0x000fe200020e0450 */
[----:B------:R-:W-:Y:S02]  /*38fc0*/  IADD3 R109, P0, P2, R79, R108, R104 ;  /* 0x0000006c4f6d7210 */ /* 0x000fe40007a1e068 */
[----:B------:R-:W-:Y:S01]  /*38fd0*/  IADD3 R22, P4, P5, R22, R74, R63 ;  /* 0x0000004a16167210 */ /* 0x000fe20007d9e03f */
[----:B------:R-:W-:Y:S01]  /*38fe0*/  IMAD.WIDE.U32.X R14, R43, R49, R14, P3 ;  /* 0x000000312b0e7225 */ /* 0x000fe200018e040e */
[----:B------:R-:W-:Y:S02]  /*38ff0*/  LOP3.LUT R43, RZ, R65, RZ, 0x33, !PT ;  /* 0x00000041ff2b7212 */ /* 0x000fe400078e33ff */
[----:B------:R-:W-:Y:S01]  /*39000*/  ISETP.GE.U32.AND.EX P3, PT, R25, R100, PT, P1 ;  /* 0x000000641900720c */ /* 0x000fe20003f66110 */
[----:B------:R-:W-:Y:S01]  /*39010*/  IMAD.WIDE.U32 R26, R16, R54, RZ ;  /* 0x00000036101a7225 */ /* 0x000fe200078e00ff */
[----:B------:R-:W-:-:S02]  /*39020*/  IADD3.X R104, PT, PT, R77, R59, R105, P0, P2 ;  /* 0x0000003b4d687210 */ /* 0x000fc400007e4469 */
[----:B------:R-:W-:Y:S01]  /*39030*/  IADD3.X R75, PT, PT, R19, R75, RZ, P4, P5 ;  /* 0x0000004b134b7210 */ /* 0x000fe200027ea4ff */
[----:B------:R-:W-:Y:S01]  /*39040*/  IMAD R2, R25, R56, RZ ;  /* 0x0000003819027224 */ /* 0x000fe200078e02ff */
[----:B------:R-:W-:Y:S02]  /*39050*/  ISETP.GT.U32.AND P1, PT, R26, R43, PT ;  /* 0x0000002b1a00720c */ /* 0x000fe40003f24070 */
[----:B------:R-:W-:Y:S01]  /*39060*/  IADD3 R43, P6, PT, R22, R109, RZ ;  /* 0x0000006d162b7210 */ /* 0x000fe20007fde0ff */
[----:B------:R-:W-:Y:S01]  /*39070*/  IMAD R63, R65, R57, R2 ;  /* 0x00000039413f7224 */ /* 0x000fe200078e0202 */
[----:B------:R-:W-:Y:S02]  /*39080*/  ISETP.GE.U32.AND P2, PT, R109, R79, PT ;  /* 0x0000004f6d00720c */ /* 0x000fe40003f46070 */
[----:B------:R-:W-:Y:S01]  /*39090*/  SEL R19, RZ, 0x1, P3 ;  /* 0x00000001ff137807 */ /* 0x000fe20001800000 */
[----:B------:R-:W-:Y:S01]  /*390a0*/  IMAD.X R6, R75, 0x1, R104, P6 ;  /* 0x000000014b067824 */ /* 0x000fe200030e0668 */
[----:B------:R-:W-:Y:S01]  /*390b0*/  ISETP.GE.U32.AND.EX P2, PT, R104, R77, PT, P2 ;  /* 0x0000004d6800720c */ /* 0x000fe20003f46120 */
[----:B------:R-:W-:Y:S01]  /*390c0*/  IMAD.IADD R2, R17, 0x1, R63 ;  /* 0x0000000111027824 */ /* 0x000fe200078e023f */
[----:B------:R-:W-:-:S02]  /*390d0*/  IADD3 R102, P6, P5, R102, R60, R19 ;  /* 0x0000003c66667210 */ /* 0x000fc40007dde013 */
[C---:B------:R-:W-:Y:S02]  /*390e0*/  ISETP.GE.U32.AND P0, PT, R43.reuse, R22, PT ;  /* 0x000000162b00720c */ /* 0x040fe40003f06070 */
[----:B------:R-:W-:Y:S01]  /*390f0*/  IADD3 R19, P3, PT, R43, R72, RZ ;  /* 0x000000482b137210 */ /* 0x000fe20007f7e0ff */
[----:B------:R-:W-:Y:S01]  /*39100*/  IMAD.WIDE.U32 R42, R2, R54, RZ ;  /* 0x00000036022a7225 */ /* 0x000fe200078e00ff */
[----:B------:R-:W-:Y:S02]  /*39110*/  SEL R17, RZ, 0x1, P2 ;  /* 0x00000001ff117807 */ /* 0x000fe40001000000 */
[C---:B------:R-:W-:Y:S01]  /*39120*/  ISETP.GE.U32.AND.EX P0, PT, R6.reuse, R75, PT, P0 ;  /* 0x0000004b0600720c */ /* 0x040fe20003f06100 */
[----:B------:R-:W-:Y:S01]  /*39130*/  IMAD.X R6, R6, 0x1, R7, P3 ;  /* 0x0000000106067824 */ /* 0x000fe200018e0607 */
[----:B------:R-:W-:Y:S02]  /*39140*/  ISETP.GE.U32.AND P2, PT, R19, R72, PT ;  /* 0x000000481300720c */ /* 0x000fe40003f46070 */
[----:B------:R-:W-:-:S02]  /*39150*/  IADD3 R17, P3, P4, R44, R66, R17 ;  /* 0x000000422c117210 */ /* 0x000fc40007c7e011 */
[----:B------:R-:W-:Y:S02]  /*39160*/  SEL R71, RZ, 0x1, P0 ;  /* 0x00000001ff477807 */ /* 0x000fe40000000000 */
[----:B------:R-:W-:Y:S02]  /*39170*/  ISETP.GE.U32.AND.EX P2, PT, R6, R7, PT, P2 ;  /* 0x000000070600720c */ /* 0x000fe40003f46120 */
[----:B------:R-:W-:Y:S02]  /*39180*/  IADD3.X R66, PT, PT, R10, R67, RZ, P3, P4 ;  /* 0x000000430a427210 */ /* 0x000fe40001fe84ff */
[----:B------:R-:W-:Y:S02]  /*39190*/  IADD3.X R4, PT, PT, R4, R61, RZ, P6, P5 ;  /* 0x0000003d04047210 */ /* 0x000fe400037ea4ff */
[----:B------:R-:W-:Y:S01]  /*391a0*/  IADD3 R59, P3, PT, R102, R21, RZ ;  /* 0x00000015663b7210 */ /* 0x000fe20007f7e0ff */
[----:B------:R-:W-:Y:S01]  /*391b0*/  IMAD.WIDE.U32 R20, P4, R16, R55, R42 ;  /* 0x0000003710147225 */ /* 0x000fe2000788002a */
[----:B------:R-:W-:-:S02]  /*391c0*/  IADD3 R18, P6, PT, R17, R110, RZ ;  /* 0x0000006e11127210 */ /* 0x000fc40007fde0ff */
[----:B------:R-:W-:Y:S01]  /*391d0*/  IADD3 R71, P0, P5, R70, R86, R71 ;  /* 0x0000005646477210 */ /* 0x000fe20007d1e047 */
[----:B------:R-:W-:Y:S01]  /*391e0*/  IMAD.X R45, R4, 0x1, R45, P3 ;  /* 0x00000001042d7824 */ /* 0x000fe200018e062d */
[----:B------:R-:W-:Y:S01]  /*391f0*/  SEL R63, RZ, 0x1, P2 ;  /* 0x00000001ff3f7807 */ /* 0x000fe20001000000 */
[----:B------:R-:W-:Y:S01]  /*39200*/  IMAD.X R111, R66, 0x1, R111, P6 ;  /* 0x00000001426f7824 */ /* 0x000fe200030e066f */
[----:B------:R-:W-:Y:S01]  /*39210*/  IADD3.X R86, PT, PT, R9, R87, RZ, P0, P5 ;  /* 0x0000005709567210 */ /* 0x000fe200007ea4ff */
[----:B------:R-:W-:Y:S01]  /*39220*/  IMAD.X R9, RZ, RZ, RZ, P4 ;  /* 0x000000ffff097224 */ /* 0x000fe200020e06ff */
[----:B------:R-:W-:Y:S02]  /*39230*/  IADD3 R10, P3, PT, R71, R18, RZ ;  /* 0x00000012470a7210 */ /* 0x000fe40007f7e0ff */
[----:B------:R-:W-:Y:S02]  /*39240*/  ISETP.GE.U32.AND P0, PT, R59, R102, PT ;  /* 0x000000663b00720c */ /* 0x000fe40003f06070 */
[----:B------:R-:W-:Y:S01]  /*39250*/  IADD3 R63, P2, P6, R62, R88, R63 ;  /* 0x000000583e3f7210 */ /* 0x000fe20007e5e03f */
[----:B------:R-:W-:Y:S01]  /*39260*/  IMAD.X R7, R86, 0x1, R111, P3 ;  /* 0x0000000156077824 */ /* 0x000fe200018e066f */
[----:B------:R-:W-:-:S02]  /*39270*/  ISETP.GE.U32.AND.EX P0, PT, R45, R4, PT, P0 ;  /* 0x000000042d00720c */ /* 0x000fc40003f06100 */
[----:B------:R-:W-:Y:S01]  /*39280*/  IADD3.X R88, PT, PT, R8, R89, RZ, P2, P6 ;  /* 0x0000005908587210 */ /* 0x000fe200017ec4ff */
[----:B------:R-:W-:Y:S01]  /*39290*/  IMAD.MOV.U32 R8, RZ, RZ, R21 ;  /* 0x000000ffff087224 */ /* 0x000fe200078e0015 */
[----:B------:R-:W-:Y:S01]  /*392a0*/  IADD3 R26, P5, PT, R27, R20, RZ ;  /* 0x000000141b1a7210 */ /* 0x000fe20007fbe0ff */
[----:B------:R-:W-:Y:S01]  /*392b0*/  IMAD.WIDE.U32 R20, R16, R52, RZ ;  /* 0x0000003410147225 */ /* 0x000fe200078e00ff */
[----:B------:R-:W-:Y:S02]  /*392c0*/  LOP3.LUT R25, RZ, R25, RZ, 0x33, !PT ;  /* 0x00000019ff197212 */ /* 0x000fe400078e33ff */
[----:B------:R-:W-:Y:S01]  /*392d0*/  ISETP.GE.U32.AND P2, PT, R10, R71, PT ;  /* 0x000000470a00720c */ /* 0x000fe20003f46070 */
[----:B------:R-:W-:Y:S01]  /*392e0*/  IMAD.WIDE.U32.X R8, R2, R55, R8, P5 ;  /* 0x0000003702087225 */ /* 0x000fe200028e0408 */
[----:B------:R-:W-:Y:S02]  /*392f0*/  IADD3 R4, P6, PT, R63, R10, RZ ;  /* 0x0000000a3f047210 */ /* 0x000fe40007fde0ff */
[----:B------:R-:W-:Y:S01]  /*39300*/  ISETP.GT.U32.AND.EX P1, PT, R26, R25, PT, P1 ;  /* 0x000000191a00720c */ /* 0x000fe20003f24110 */
[----:B------:R-:W-:Y:S01]  /*39310*/  IMAD.WIDE.U32 R26, R2, R52, RZ ;  /* 0x00000034021a7225 */ /* 0x000fe200078e00ff */
[----:B------:R-:W-:-:S02]  /*39320*/  ISETP.GE.U32.AND.EX P2, PT, R7, R86, PT, P2 ;  /* 0x000000560700720c */ /* 0x000fc40003f46120 */
[----:B------:R-:W-:Y:S01]  /*39330*/  ISETP.GE.U32.AND P3, PT, R18, R17, PT ;  /* 0x000000111200720c */ /* 0x000fe20003f66070 */
[----:B------:R-:W-:Y:S01]  /*39340*/  IMAD.X R7, R88, 0x1, R7, P6 ;  /* 0x0000000158077824 */ /* 0x000fe200030e0607 */
[----:B------:R-:W-:Y:S02]  /*39350*/  ISETP.GE.U32.AND P6, PT, R4, R63, PT ;  /* 0x0000003f0400720c */ /* 0x000fe40003fc6070 */
[----:B------:R-:W-:Y:S02]  /*39360*/  ISETP.GE.U32.AND.EX P4, PT, R111, R66, PT, P3 ;  /* 0x000000426f00720c */ /* 0x000fe40003f86130 */
[----:B------:R-:W-:Y:S01]  /*39370*/  SEL R17, RZ, 0x1, P2 ;  /* 0x00000001ff117807 */ /* 0x000fe20001000000 */
[----:B------:R-:W-:Y:S01]  /*39380*/  IMAD.WIDE.U32 R26, P2, R16, R53, R26 ;  /* 0x00000035101a7225 */ /* 0x000fe2000784001a */
[----:B------:R-:W-:Y:S02]  /*39390*/  ISETP.GE.U32.AND.EX P3, PT, R7, R88, PT, P6 ;  /* 0x000000580700720c */ /* 0x000fe40003f66160 */
[----:B------:R-:W-:-:S02]  /*393a0*/  IADD3 R64, P6, P5, R64, R84, R17 ;  /* 0x0000005440407210 */ /* 0x000fc40007dde011 */
[----:B------:R-:W-:Y:S02]  /*393b0*/  SEL R17, RZ, 0x1, !P1 ;  /* 0x00000001ff117807 */ /* 0x000fe40004800000 */
[----:B------:R-:W-:Y:S02]  /*393c0*/  SEL R25, RZ, 0x1, P3 ;  /* 0x00000001ff197807 */ /* 0x000fe40001800000 */
[----:B------:R-:W-:Y:S02]  /*393d0*/  SEL R43, RZ, 0x1, P4 ;  /* 0x00000001ff2b7807 */ /* 0x000fe40002000000 */
[----:B------:R-:W-:Y:S01]  /*393e0*/  IADD3 R61, P1, PT, R21, R26, RZ ;  /* 0x0000001a153d7210 */ /* 0x000fe20007f3e0ff */
[----:B------:R-:W-:Y:S01]  /*393f0*/  IMAD.X R21, RZ, RZ, RZ, P2 ;  /* 0x000000ffff157224 */ /* 0x000fe200010e06ff */
[----:B------:R-:W-:Y:S02]  /*39400*/  IADD3.X R84, PT, PT, R5, R85, RZ, P6, P5 ;  /* 0x0000005505547210 */ /* 0x000fe400037ea4ff */
[----:B------:R-:W-:Y:S01]  /*39410*/  IADD3 R10, P4, P3, R20, R8, R17 ;  /* 0x00000008140a7210 */ /* 0x000fe20007b9e011 */
[----:B------:R-:W-:Y:S01]  /*39420*/  IMAD.MOV.U32 R20, RZ, RZ, R27 ;  /* 0x000000ffff147224 */ /* 0x000fe200078e001b */
[----:B------:R-:W-:-:S02]  /*39430*/  IADD3 R24, P2, P5, R24, R12, R25 ;  /* 0x0000000c18187210 */ /* 0x000fc40007d5e019 */
[----:B------:R-:W-:Y:S01]  /*39440*/  SEL R5, RZ, 0x1, P0 ;  /* 0x00000001ff057807 */ /* 0x000fe20000000000 */
[----:B------:R-:W-:Y:S01]  /*39450*/  IMAD.WIDE.U32.X R20, R2, R53, R20, P1 ;  /* 0x0000003502147225 */ /* 0x000fe200008e0414 */
[----:B------:R-:W-:Y:S02]  /*39460*/  IADD3 R43, P6, P0, R64, R46, R43 ;  /* 0x0000002e402b7210 */ /* 0x000fe400078de02b */
[----:B------:R-:W-:Y:S01]  /*39470*/  IADD3.X R17, PT, PT, R61, R9, RZ, P4, P3 ;  /* 0x000000093d117210 */ /* 0x000fe200027e64ff */
[----:B------:R-:W-:Y:S01]  /*39480*/  IMAD.WIDE.U32 R8, R2, R50, RZ ;  /* 0x0000003202087225 */ /* 0x000fe200078e00ff */
[----:B------:R-:W-:Y:S02]  /*39490*/  IADD3.X R12, PT, PT, R3, R13, RZ, P2, P5 ;  /* 0x0000000d030c7210 */ /* 0x000fe400017ea4ff */
[----:B------:R-:W-:Y:S02]  /*394a0*/  IADD3 R3, P3, PT, R24, R43, RZ ;  /* 0x0000002b18037210 */ /* 0x000fe40007f7e0ff */
[----:B------:R-:W-:-:S02]  /*394b0*/  IADD3.X R47, PT, PT, R84, R47, RZ, P6, P0 ;  /* 0x0000002f542f7210 */ /* 0x000fc400037e04ff */
        /* <DEDUP_REMOVED lines=15> */
[----:B------:R-:W-:Y:S02]  /*395b0*/  IADD3 R43, P5, PT, R25, R10, RZ ;  /* 0x0000000a192b7210 */ /* 0x000fe40007fbe0ff */
[----:B------:R-:W-:Y:S01]  /*395c0*/  ISETP.GE.U32.AND.EX P2, PT, R47, R84, PT, P2 ;  /* 0x000000542f00720c */ /* 0x000fe20003f46120 */
[----:B------:R-:W-:Y:S01]  /*395d0*/  IMAD R45, R59, R57, R12 ;  /* 0x000000393b2d7224 */ /* 0x000fe200078e020c */
[----:B------:R-:W-:Y:S01]  /*395e0*/  LOP3.LUT R17, RZ, R59, RZ, 0x33, !PT ;  /* 0x0000003bff117212 */ /* 0x000fe200078e33ff */
[----:B------:R-:W-:Y:S01]  /*395f0*/  IMAD.X R13, RZ, RZ, RZ, P3 ;  /* 0x000000ffff0d7224 */ /* 0x000fe200018e06ff */
[----:B------:R-:W-:Y:S01]  /*39600*/  IADD3 R58, P3, P4, R58, R92, R27 ;  /* 0x0000005c3a3a7210 */ /* 0x000fe20007c7e01b */
[----:B------:R-:W-:Y:S01]  /*39610*/  IMAD.IADD R10, R9, 0x1, R45 ;  /* 0x00000001090a7824 */ /* 0x000fe200078e022d */
[----:B------:R-:W-:Y:S01]  /*39620*/  SEL R25, RZ, 0x1, P0 ;  /* 0x00000001ff197807 */ /* 0x000fe20000000000 */
[----:B------:R-:W-:Y:S01]  /*39630*/  IMAD.MOV.U32 R12, RZ, RZ, R11 ;  /* 0x000000ffff0c7224 */ /* 0x000fe200078e000b */
[----:B------:R-:W-:Y:S01]  /*39640*/  SEL R11, RZ, 0x1, P2 ;  /* 0x00000001ff0b7807 */ /* 0x000fe20001000000 */
[----:B------:R-:W-:Y:S01]  /*39650*/  IMAD.WIDE.U32 R26, R10, R54, RZ ;  /* 0x000000360a1a7225 */ /* 0x000fe200078e00ff */
[----:B------:R-:W-:-:S02]  /*39660*/  IADD3.X R93, PT, PT, R23, R93, RZ, P3, P4 ;  /* 0x0000005d175d7210 */ /* 0x000fc40001fe84ff */
[----:B------:R-:W-:Y:S01]  /*39670*/  IADD3 R11, P2, P3, R58, R82, R11 ;  /* 0x000000523a0b7210 */ /* 0x000fe20007b5e00b */
[----:B------:R-:W-:Y:S01]  /*39680*/  IMAD.WIDE.U32 R22, R8, R54, RZ ;  /* 0x0000003608167225 */ /* 0x000fe200078e00ff */
[----:B------:R-:W-:Y:S02]  /*39690*/  IADD3 R42, P4, P6, R24, R20, R25 ;  /* 0x00000014182a7210 */ /* 0x000fe40007e9e019 */
[----:B------:R-:W-:Y:S01]  /*396a0*/  IADD3.X R82, PT, PT, R93, R83, RZ, P2, P3 ;  /* 0x000000535d527210 */ /* 0x000fe200017e64ff */
[----:B------:R-:W-:Y:S01]  /*396b0*/  IMAD.WIDE.U32 R26, P1, R8, R55, R26 ;  /* 0x00000037081a7225 */ /* 0x000fe2000782001a */
[----:B------:R-:W-:Y:S02]  /*396c0*/  ISETP.GT.U32.AND P0, PT, R22, R17, PT ;  /* 0x000000111600720c */ /* 0x000fe40003f04070 */
[----:B------:R-:W-:Y:S01]  /*396d0*/  LOP3.LUT R17, RZ, R18, RZ, 0x33, !PT ;  /* 0x00000012ff117212 */ /* 0x000fe200078e33ff */
[----:B------:R-:W-:Y:S01]  /*396e0*/  IMAD.WIDE.U32 R24, R8, R52, RZ ;  /* 0x0000003408187225 */ /* 0x000fe200078e00ff */
[----:B------:R-:W-:-:S02]  /*396f0*/  IADD3 R22, P3, PT, R23, R26, RZ ;  /* 0x0000001a17167210 */ /* 0x000fc40007f7e0ff */
[----:B------:R-:W-:Y:S01]  /*39700*/  IADD3 R45, P2, PT, R96, R19, RZ ;  /* 0x00000013602d7210 */ /* 0x000fe20007f5e0ff */
[----:B------:R-:W-:Y:S01]  /*39710*/  IMAD.WIDE.U32 R18, R10, R52, RZ ;  /* 0x000000340a127225 */ /* 0x000fe200078e00ff */
[----:B------:R-:W-:Y:S02]  /*39720*/  ISETP.GT.U32.AND.EX P0, PT, R22, R17, PT, P0 ;  /* 0x000000111600720c */ /* 0x000fe40003f04100 */
[----:B------:R-:W-:Y:S01]  /*39730*/  IADD3.X R43, PT, PT, R43, R21, RZ, P4, P6 ;  /* 0x000000152b2b7210 */ /* 0x000fe200027ec4ff */
[----:B------:R-:W-:Y:S01]  /*39740*/  IMAD.X R23, RZ, RZ, RZ, P1 ;  /* 0x000000ffff177224 */ /* 0x000fe200008e06ff */
[----:B------:R-:W-:Y:S01]  /*39750*/  ISETP.GE.U32.AND P1, PT, R45, R96, PT ;  /* 0x000000602d00720c */ /* 0x000fe20003f26070 */
[----:B------:R-:W-:Y:S01]  /*39760*/  IMAD.MOV.U32 R22, RZ, RZ, R27 ;  /* 0x000000ffff167224 */ /* 0x000fe200078e001b */
[----:B------:R-:W-:Y:S01]  /*39770*/  IADD3 R45, P4, PT, R42, R45, RZ ;  /* 0x0000002d2a2d7210 */ /* 0x000fe20007f9e0ff */
[----:B------:R-:W-:Y:S01]  /*39780*/  IMAD.WIDE.U32 R20, R2, R48, RZ ;  /* 0x0000003002147225 */ /* 0x000fe200078e00ff */
[----:B------:R-:W-:-:S03]  /*39790*/  SEL R17, RZ, 0x1, !P0 ;  /* 0x00000001ff117807 */ /* 0x000fc60004000000 */
[----:B------:R-:W-:Y:S02]  /*397a0*/  IMAD.X R44, R81, 0x1, R6, P2 ;  /* 0x00000001512c7824 */ /* 0x000fe400010e0606 */
[----:B------:R-:W-:-:S03]  /*397b0*/  IMAD.WIDE.U32 R18, P2, R8, R53, R18 ;  /* 0x0000003508127225 */ /* 0x000fc60007840012 */
[----:B------:R-:W-:Y:S01]  /*397c0*/  ISETP.GE.U32.AND.EX P1, PT, R44, R81, PT, P1 ;  /* 0x000000512c00720c */ /* 0x000fe20003f26110 */
        /* <DEDUP_REMOVED lines=9> */
[----:B------:R-:W-:Y:S01]  /*39860*/  IMAD.WIDE.U32.X R16, R2, R51, R12, P5 ;  /* 0x0000003302107225 */ /* 0x000fe200028e040c */
[----:B------:R-:W-:Y:S02]  /*39870*/  IADD3 R47, P4, PT, R21, R22, RZ ;  /* 0x00000016152f7210 */ /* 0x000fe40007f9e0ff */
[----:B------:R-:W-:Y:S01]  /*39880*/  SEL R21, RZ, 0x1, P1 ;  /* 0x00000001ff157807 */ /* 0x000fe20000800000 */
[----:B------:R-:W-:Y:S01]  /*39890*/  IMAD.MOV.U32 R24, RZ, RZ, R23 ;  /* 0x000000ffff187224 */ /* 0x000fe200078e0017 */
        /* <DEDUP_REMOVED lines=13> */
[----:B------:R-:W-:Y:S01]  /*39970*/  SEL R27, RZ, 0x1, P0 ;  /* 0x00000001ff1b7807 */ /* 0x000fe20000000000 */
[C---:B------:R-:W-:Y:S01]  /*39980*/  IMAD R23, R45.reuse, R57, R12 ;  /* 0x000000392d177224 */ /* 0x040fe200078e020c */
[----:B------:R-:W-:Y:S01]  /*39990*/  ISETP.GE.U32.AND P0, PT, R45, R6, PT ;  /* 0x000000062d00720c */ /* 0x000fe20003f06070 */
[----:B------:R-:W-:Y:S01]  /*399a0*/  IMAD.WIDE.U32.X R12, R2, R49, R24, P4 ;  /* 0x00000031020c7225 */ /* 0x000fe200020e0418 */
[----:B------:R-:W-:-:S02]  /*399b0*/  IADD3 R2, P2, PT, R21, R90, RZ ;  /* 0x0000005a15027210 */ /* 0x000fc40007f5e0ff */
[----:B------:R-:W-:Y:S01]  /*399c0*/  IADD3 R27, P6, P1, R20, R16, R27 ;  /* 0x00000010141b7210 */ /* 0x000fe200079de01b */
[----:B------:R-:W-:-:S03]  /*399d0*/  IMAD.WIDE.U32 R56, R45, R56, RZ ;  /* 0x000000382d387225 */ /* 0x000fc600078e00ff */
[----:B------:R-:W-:Y:S01]  /*399e0*/  IADD3.X R42, PT, PT, R47, R17, RZ, P6, P1 ;  /* 0x000000112f2a7210 */ /* 0x000fe200037e24ff */
        /* <DEDUP_REMOVED lines=23> */
.L_x_727:
[----:B------:R-:W-:Y:S05]  /*39b60*/  BSYNC.RECONVERGENT B2 ;  /* 0x0000000000027941 */ /* 0x000fea0003800200 */
.L_x_726:
[----:B------:R-:W-:Y:S01]  /*39b70*/  IMAD.WIDE.U32 R16, R6, R54, RZ ;  /* 0x0000003606107225 */ /* 0x000fe200078e00ff */
[----:B------:R-:W-:Y:S01]  /*39b80*/  LOP3.LUT R9, RZ, R45, RZ, 0x33, !PT ;  /* 0x0000002dff097212 */ /* 0x000fe200078e33ff */
[----:B------:R-:W-:Y:S01]  /*39b90*/  BSSY.RECONVERGENT B2, `(.L_x_728) ;  /* 0x000003d000027945 */ /* 0x000fe20003800200 */
[-C--:B------:R-:W-:Y:S01]  /*39ba0*/  IADD3 R44, P6, PT, R4, R27.reuse, RZ ;  /* 0x0000001b042c7210 */ /* 0x080fe20007fde0ff */
[----:B------:R-:W-:Y:S01]  /*39bb0*/  IMAD.WIDE.U32 R18, R10, R50, RZ ;  /* 0x000000320a127225 */ /* 0x000fe200078e00ff */
[----:B------:R-:W-:Y:S02]  /*39bc0*/  ISETP.GE.U32.AND.EX P2, PT, R59, R26, PT, P0 ;  /* 0x0000001a3b00720c */ /* 0x000fe40003f46100 */
[----:B------:R-:W-:Y:S01]  /*39bd0*/  ISETP.GE.U32.AND P0, PT, R44, R27, PT ;  /* 0x0000001b2c00720c */ /* 0x000fe20003f06070 */
[----:B------:R-:W-:Y:S01]  /*39be0*/  IMAD.WIDE.U32 R20, R56, R54, RZ ;  /* 0x0000003638147225 */ /* 0x000fe200078e00ff */
[----:B------:R-:W-:-:S03]  /*39bf0*/  LOP3.LUT R4, RZ, R59, RZ, 0x33, !PT ;  /* 0x0000003bff047212 */ /* 0x000fc600078e33ff */
        /* <DEDUP_REMOVED lines=22> */
[----:B------:R-:W-:-:S03]  /*39d60*/  IADD3 R20, P1, P6, R20, R16, R7 ;  /* 0x0000001014147210 */ /* 0x000fc60007e3e007 */
[----:B------:R-:W-:Y:S01]  /*39d70*/  IMAD.X R22, RZ, RZ, R13, P0 ;  /* 0x000000ffff167224 */ /* 0x000fe200000e060d */
[----:B------:R-:W-:Y:S01]  /*39d80*/  IADD3 R21, P4, PT, R21, R24, RZ ;  /* 0x0000001815157210 */ /* 0x000fe20007f9e0ff */
[----:B------:R-:W-:-:S03]  /*39d90*/  IMAD.WIDE.U32 R14, R10, R48, RZ ;  /* 0x000000300a0e7225 */ /* 0x000fc600078e00ff */
[----:B------:R-:W-:Y:S01]  /*39da0*/  IADD3.X R21, PT, PT, R21, R17, RZ, P1, P6 ;  /* 0x0000001115157210 */ /* 0x000fe20000fec4ff */
[----:B------:R-:W-:Y:S01]  /*39db0*/  IMAD.X R13, RZ, RZ, RZ, P5 ;  /* 0x000000ffff0d7224 */ /* 0x000fe200028e06ff */
[----:B------:R-:W-:Y:S01]  /*39dc0*/  ISETP.NE.U32.AND P1, PT, R18, RZ, PT ;  /* 0x000000ff1200720c */ /* 0x000fe20003f25070 */
[----:B------:R-:W-:Y:S01]  /*39dd0*/  IMAD.MOV.U32 R12, RZ, RZ, R19 ;  /* 0x000000ffff0c7224 */ /* 0x000fe200078e0013 */
[----:B------:R-:W-:Y:S01]  /*39de0*/  IADD3 R7, P6, PT, R9, R44, RZ ;  /* 0x0000002c09077210 */ /* 0x000fe20007fde0ff */
[----:B------:R-:W-:Y:S01]  /*39df0*/  IMAD.WIDE.U32 R16, P5, R8, R49, R14 ;  /* 0x0000003108107225 */ /* 0x000fe200078a000e */
[----:B------:R-:W-:Y:S02]  /*39e00*/  ISETP.NE.AND.EX P1, PT, R22, RZ, PT, P1 ;  /* 0x000000ff1600720c */ /* 0x000fe40003f25310 */
[----:B------:R-:W-:Y:S01]  /*39e10*/  ISETP.GE.U32.AND P0, PT, R7, R9, PT ;  /* 0x000000090700720c */ /* 0x000fe20003f06070 */
        /* <DEDUP_REMOVED lines=20> */
.L_x_729:
[----:B------:R-:W-:Y:S05]  /*39f60*/  BSYNC.RECONVERGENT B2 ;  /* 0x0000000000027941 */ /* 0x000fea0003800200 */
.L_x_728:
[----:B------:R-:W-:Y:S01]  /*39f70*/  IADD3 R7, P3, PT, R20, R7, RZ ;  /* 0x0000000714077210 */ /* 0x000fe20007f7e0ff */
[----:B------:R-:W-:Y:S01]  /*39f80*/  IMAD.MOV.U32 R18, RZ, RZ, R25 ;  /* 0x000000ffff127224 */ /* 0x000fe200078e0019 */
[----:B------:R-:W-:Y:S02]  /*39f90*/  IADD3 R23, P2, PT, R15, R16, RZ ;  /* 0x000000100f177210 */ /* 0x000fe40007f5e0ff */
[----:B------:R-:W-:Y:S01]  /*39fa0*/  IADD3 R4, P1, P6, R14, R8, R13 ;  /* 0x000000080e047210 */ /* 0x000fe20007e3e00d */
[----:B------:R-:W-:Y:S01]  /*39fb0*/  IMAD.WIDE.U32 R14, R6, R50, RZ ;  /* 0x00000032060e7225 */ /* 0x000fe200078e00ff */
[----:B------:R-:W-:Y:S02]  /*39fc0*/  ISETP.GE.U32.AND P0, PT, R7, R20, PT ;  /* 0x000000140700720c */ /* 0x000fe40003f06070 */
[----:B------:R-:W-:Y:S01]  /*39fd0*/  IADD3.X R16, PT, PT, R23, R9, RZ, P1, P6 ;  /* 0x0000000917107210 */ /* 0x000fe20000fec4ff */
[----:B------:R-:W-:Y:S01]  /*39fe0*/  IMAD.X R12, R21, 0x1, R27, P3 ;  /* 0x00000001150c7824 */ /* 0x000fe200018e061b */
[----:B------:R-:W-:Y:S01]  /*39ff0*/  IADD3 R13, P3, PT, R3, R4, RZ ;  /* 0x00000004030d7210 */ /* 0x000fe20007f7e0ff */
[----:B------:R-:W-:-:S02]  /*3a000*/  IMAD.X R9, RZ, RZ, RZ, P5 ;  /* 0x000000ffff097224 */ /* 0x000fc400028e06ff */
[----:B------:R-:W-:Y:S01]  /*3a010*/  IMAD.WIDE.U32 R22, P5, R56, R51, R14 ;  /* 0x0000003338167225 */ /* 0x000fe200078a000e */
[----:B------:R-:W-:Y:S02]  /*3a020*/  ISETP.GE.U32.AND.EX P0, PT, R12, R21, PT, P0 ;  /* 0x000000150c00720c */ /* 0x000fe40003f06100 */
[----:B------:R-:W-:Y:S01]  /*3a030*/  ISETP.GE.U32.AND P1, PT, R13, R4, PT ;  /* 0x000000040d00720c */ /* 0x000fe20003f26070 */
[----:B------:R-:W-:Y:S01]  /*3a040*/  IMAD.WIDE.U32.X R14, R6, R53, R18, P4 ;  /* 0x00000035060e7225 */ /* 0x000fe200020e0412 */
[----:B------:R-:W-:-:S03]  /*3a050*/  SEL R3, RZ, 0x1, P0 ;  /* 0x00000001ff037807 */ /* 0x000fc60000000000 */
[----:B------:R-:W-:Y:S02]  /*3a060*/  IMAD.X R18, R5, 0x1, R16, P3 ;  /* 0x0000000105127824 */ /* 0x000fe400018e0610 */
[----:B------:R-:W-:-:S03]  /*3a070*/  IMAD.WIDE.U32 R20, R56, R50, RZ ;  /* 0x0000003238147225 */ /* 0x000fc600078e00ff */
[----:B------:R-:W-:Y:S01]  /*3a080*/  ISETP.GE.U32.AND.EX P0, PT, R18, R16, PT, P1 ;  /* 0x000000101200720c */ /* 0x000fe20003f06110 */
[----:B------:R-:W-:Y:S01]  /*3a090*/  IMAD.MOV.U32 R8, RZ, RZ, R17 ;  /* 0x000000ffff087224 */ /* 0x000fe200078e0011 */
[----:B------:R-:W-:Y:S01]  /*3a0a0*/  IADD3 R21, P4, PT, R21, R22, RZ ;  /* 0x0000001615157210 */ /* 0x000fe20007f9e0ff */
[----:B------:R-:W-:-:S04]  /*3a0b0*/  IMAD.WIDE.U32 R16, R6, R48, RZ ;  /* 0x0000003006107225 */ /* 0x000fc800078e00ff */
[----:B------:R-:W-:Y:S01]  /*3a0c0*/  IMAD.WIDE.U32.X R4, R10, R49, R8, P2 ;  /* 0x000000310a047225 */ /* 0x000fe200010e0408 */
[----:B------:R-:W-:Y:S02]  /*3a0d0*/  IADD3 R10, P1, P2, R20, R14, R3 ;  /* 0x0000000e140a7210 */ /* 0x000fe40007a3e003 */
[----:B------:R-:W-:Y:S01]  /*3a0e0*/  SEL R3, RZ, 0x1, P0 ;  /* 0x00000001ff037807 */ /* 0x000fe20000000000 */
[----:B------:R-:W-:Y:S01]  /*3a0f0*/  IMAD.X R9, RZ, RZ, RZ, P5 ;  /* 0x000000ffff097224 */ /* 0x000fe200028e06ff */
[----:B------:R-:W-:Y:S01]  /*3a100*/  IADD3 R19, P5, PT, R10, R13, RZ ;  /* 0x0000000d0a137210 */ /* 0x000fe20007fbe0ff */
[C---:B------:R-:W-:Y:S01]  /*3a110*/  IMAD.WIDE.U32 R16, P3, R56.reuse, R49, R16 ;  /* 0x0000003138107225 */ /* 0x040fe20007860010 */
[----:B------:R-:W-:Y:S02]  /*3a120*/  IADD3.X R21, PT, PT, R21, R15, RZ, P1, P2 ;  /* 0x0000000f15157210 */ /* 0x000fe40000fe44ff */
[----:B------:R-:W-:Y:S01]  /*3a130*/  ISETP.GE.U32.AND P1, PT, R19, R10, PT ;  /* 0x0000000a1300720c */ /* 0x000fe20003f26070 */
[----:B------:R-:W-:Y:S01]  /*3a140*/  IMAD.MOV.U32 R8, RZ, RZ, R23 ;  /* 0x000000ffff087224 */ /* 0x000fe200078e0017 */
[----:B------:R-:W-:Y:S01]  /*3a150*/  IADD3 R10, P0, PT, R3, R4, RZ ;  /* 0x00000004030a7210 */ /* 0x000fe20007f1e0ff */
[----:B------:R-:W-:Y:S01]  /*3a160*/  IMAD.WIDE.U32 R56, R56, R48, RZ ;  /* 0x0000003038387225 */ /* 0x000fe200078e00ff */
[----:B------:R-:W-:-:S03]  /*3a170*/  ISETP.GE.U32.AND P2, PT, R7, R54, PT ;  /* 0x000000360700720c */ /* 0x000fc60003f46070 */
[----:B------:R-:W-:Y:S01]  /*3a180*/  IMAD.X R23, RZ, RZ, R5, P0 ;  /* 0x000000ffff177224 */ /* 0x000fe200000e0605 */
[----:B------:R-:W-:Y:S01]  /*3a190*/  ISETP.GE.U32.AND.EX P2, PT, R12, R55, PT, P2 ;  /* 0x000000370c00720c */ /* 0x000fe20003f46120 */
[----:B------:R-:W-:Y:S01]  /*3a1a0*/  IMAD.X R15, RZ, RZ, RZ, P3 ;  /* 0x000000ffff0f7224 */ /* 0x000fe200018e06ff */
[----:B------:R-:W-:Y:S01]  /*3a1b0*/  ISETP.NE.U32.AND P0, PT, R10, RZ, PT ;  /* 0x000000ff0a00720c */ /* 0x000fe20003f05070 */
[----:B------:R-:W-:Y:S01]  /*3a1c0*/  IMAD.X R20, R21, 0x1, R18, P5 ;  /* 0x0000000115147824 */ /* 0x000fe200028e0612 */
[----:B------:R-:W-:Y:S01]  /*3a1d0*/  IADD3 R25, P3, PT, R57, R16, RZ ;  /* 0x0000001039197210 */ /* 0x000fe20007f7e0ff */
[----:B------:R-:W-:Y:S01]  /*3a1e0*/  IMAD.WIDE.U32.X R4, R6, R51, R8, P4 ;  /* 0x0000003306047225 */ /* 0x000fe200020e0408 */
[----:B------:R-:W-:Y:S02]  /*3a1f0*/  SEL R16, RZ, 0xffffffff, P2 ;  /* 0xffffffffff107807 */ /* 0x000fe40001000000 */
[----:B------:R-:W-:Y:S01]  /*3a200*/  ISETP.NE.AND.EX P0, PT, R23, RZ, PT, P0 ;  /* 0x000000ff1700720c */ /* 0x000fe20003f05300 */
[----:B------:R-:W-:Y:S01]  /*3a210*/  IMAD.MOV.U32 R14, RZ, RZ, R17 ;  /* 0x000000ffff0e7224 */ /* 0x000fe200078e0011 */
[----:B------:R-:W-:-:S02]  /*3a220*/  SEL R3, RZ, 0x1, P2 ;  /* 0x00000001ff037807 */ /* 0x000fc40001000000 */
[----:B------:R-:W-:Y:S02]  /*3a230*/  IADD3 R13, P5, PT, R16, R19, RZ ;  /* 0x00000013100d7210 */ /* 0x000fe40007fbe0ff */
[----:B------:R-:W-:Y:S02]  /*3a240*/  ISETP.GE.U32.AND.EX P1, PT, R20, R21, PT, P1 ;  /* 0x000000151400720c */ /* 0x000fe40003f26110 */
[----:B------:R-:W-:Y:S01]  /*3a250*/  ISETP.GE.U32.AND P2, PT, R19, R3, PT ;  /* 0x000000031300720c */ /* 0x000fe20003f46070 */
[----:B------:R-:W-:Y:S01]  /*3a260*/  IMAD.X R16, R16, 0x1, R20, P5 ;  /* 0x0000000110107824 */ /* 0x000fe200028e0614 */
        /* <DEDUP_REMOVED lines=59> */
.L_x_612:
[----:B------:R-:W-:Y:S05]  /*3a620*/  BSYNC.RECONVERGENT B1 ;  /* 0x0000000000017941 */ /* 0x000fea0003800200 */
.L_x_609:
[----:B------:R-:W-:Y:S05]  /*3a630*/  WARPSYNC.ALL ;  /* 0x0000000000007948 */ /* 0x000fea0003800000 */
[----:B------:R-:W2:Y:S08]  /*3a640*/  LDC R11, c[0x0][0x360] ;  /* 0x0000d800ff0b7b82 */ /* 0x000eb00000000800 */
[----:B-1----:R-:W1:Y:S01]  /*3a650*/  LDC.64 R6, c[0x0][0x390] ;  /* 0x0000e400ff067b82 */ /* 0x002e620000000a00 */
[----:B--2---:R-:W-:-:S04]  /*3a660*/  IMAD R11, R11, UR6, R0 ;  /* 0x000000060b0b7c24 */ /* 0x004fc8000f8e0200 */
[----:B-1----:R-:W-:-:S05]  /*3a670*/  IMAD.WIDE.U32 R6, R11, 0x60, R6 ;  /* 0x000000600b067825 */ /* 0x002fca00078e0006 */
[----:B-----5:R1:W-:Y:S04]  /*3a680*/  STG.E.64 desc[UR4][R6.64+0x40], R2 ;  /* 0x0000400206007986 */ /* 0x0203e8000c101b04 */
[----:B------:R-:W-:Y:S04]  /*3a690*/  STG.E.64 desc[UR4][R6.64], R68 ;  /* 0x0000004406007986 */ /* 0x000fe8000c101b04 */
[----:B------:R-:W-:Y:S04]  /*3a6a0*/  STG.E.64 desc[UR4][R6.64+0x8], R40 ;  /* 0x0000082806007986 */ /* 0x000fe8000c101b04 */
[----:B------:R-:W-:Y:S01]  /*3a6b0*/  STG.E.64 desc[UR4][R6.64+0x10], R38 ;  /* 0x0000102606007986 */ /* 0x000fe2000c101b04 */
[----:B-1----:R-:W-:-:S02]  /*3a6c0*/  IMAD.MOV.U32 R2, RZ, RZ, R16 ;  /* 0x000000ffff027224 */ /* 0x002fc400078e0010 */
        /* <DEDUP_REMOVED lines=10> */
.L_x_730:
        /* <DEDUP_REMOVED lines=9> */
.L_x_734:


//--------------------- .nv.shared._ZN3lux4cuda5bn25422bn254_batch_msm_kernelEPKNS1_8G1AffineEPKmPNS1_12G1ProjectiveEj --------------------------
	.section	.nv.shared._ZN3lux4cuda5bn25422bn254_batch_msm_kernelEPKNS1_8G1AffineEPKmPNS1_12G1ProjectiveEj,"aw",@nobits
	.sectionflags	@""
	.align	8
.nv.shared._ZN3lux4cuda5bn25422bn254_batch_msm_kernelEPKNS1_8G1AffineEPKmPNS1_12G1ProjectiveEj:
	.zero		25600


//--------------------- .nv.shared.reserved.0     --------------------------
	.section	.nv.shared.reserved.0,"aw",@nobits
	.weak		__nv_reservedSMEM_offset_0_alias
	.size		__nv_reservedSMEM_offset_0_alias, 0, 64
	.other		__nv_reservedSMEM_offset_0_alias,@"STO_CUDA_RESERVED_SHARED STV_DEFAULT"
__nv_reservedSMEM_offset_0_alias:
	.zero		0
	.zero		64


//--------------------- .nv.constant0._ZN3lux4cuda5bn25422bn254_batch_msm_kernelEPKNS1_8G1AffineEPKmPNS1_12G1ProjectiveEj --------------------------
	.section	.nv.constant0._ZN3lux4cuda5bn25422bn254_batch_msm_kernelEPKNS1_8G1AffineEPKmPNS1_12G1ProjectiveEj,"a",@progbits
	.sectionflags	@""
	.align	4
.nv.constant0._ZN3lux4cuda5bn25422bn254_batch_msm_kernelEPKNS1_8G1AffineEPKmPNS1_12G1ProjectiveEj:
	.zero		924


//--------------------- .nv.constant0._ZN3lux4cuda5bn25426bn254_g1_scalar_mul_kernelEPKNS1_12G1ProjectiveEPKmPS2_j --------------------------
	.section	.nv.constant0._ZN3lux4cuda5bn25426bn254_g1_scalar_mul_kernelEPKNS1_12G1ProjectiveEPKmPS2_j,"a",@progbits
	.sectionflags	@""
	.align	4
.nv.constant0._ZN3lux4cuda5bn25426bn254_g1_scalar_mul_kernelEPKNS1_12G1ProjectiveEPKmPS2_j:
	.zero		924


//--------------------- .nv.constant0._ZN3lux4cuda5bn25422bn254_g1_double_kernelEPKNS1_12G1ProjectiveEPS2_j --------------------------
	.section	.nv.constant0._ZN3lux4cuda5bn25422bn254_g1_double_kernelEPKNS1_12G1ProjectiveEPS2_j,"a",@progbits
	.sectionflags	@""
	.align	4
.nv.constant0._ZN3lux4cuda5bn25422bn254_g1_double_kernelEPKNS1_12G1ProjectiveEPS2_j:
	.zero		916


//--------------------- .nv.constant0._ZN3lux4cuda5bn25419bn254_g1_add_kernelEPKNS1_12G1ProjectiveES4_PS2_j --------------------------
	.section	.nv.constant0._ZN3lux4cuda5bn25419bn254_g1_add_kernelEPKNS1_12G1ProjectiveES4_PS2_j,"a",@progbits
	.sectionflags	@""
	.align	4
.nv.constant0._ZN3lux4cuda5bn25419bn254_g1_add_kernelEPKNS1_12G1ProjectiveES4_PS2_j:
	.zero		924


//--------------------- SYMBOLS --------------------------

	.type		.nv.reservedSmem.offset0,@object
	.size		.nv.reservedSmem.offset0,0x4
	.type		.nv.reservedSmem.cap,@object
	.size		.nv.reservedSmem.cap,0x4
